	.target	sm_100a

	.elftype	@"ET_EXEC"


//--------------------- .note.nv.tkinfo           --------------------------
	.section	.note.nv.tkinfo,"",@"SHT_NOTE"
	.sectionflags	@"SHF_NOTE_NV_TKINFO"
	.tkinfo
        /*0018*/ 	.word	0x00000002
        /*0030*/ 	.string	""
        /*0030*/ 	.string	"ptxas"
        /*0030*/ 	.string	"Cuda compilation tools, release 13.0, V13.0.88"
        /*0030*/ 	.string	"Build cuda_13.0.r13.0/compiler.36424714_0"
        /*0030*/ 	.string	"-arch sm_100a -m 64 "



//--------------------- .note.nv.cuinfo           --------------------------
	.section	.note.nv.cuinfo,"",@"SHT_NOTE"
	.sectionflags	@"SHF_NOTE_NV_CUINFO"
        /*0018*/ 	.short	0x0002
        /*001a*/ 	.short	0x0064
        /*001c*/ 	.short	0x0082
	.zero		2


//--------------------- .nv.info                  --------------------------
	.section	.nv.info,"",@"SHT_CUDA_INFO"
	.align	4


	//----- nvinfo : EIATTR_REGCOUNT
	.align		4
        /*0000*/ 	.byte	0x04, 0x2f
        /*0002*/ 	.short	(.L_34 - .L_33)
	.align		4
.L_33:
        /*0004*/ 	.word	index@(_Z21fmha_reference_kernelIN4cute5tupleIJN7cutlass4fmha10collective14VariableLengthES5_iiNS1_IJNS1_IJiiEEEiEEEEEENS0_6TensorINS0_10ViewEngineINS0_8gmem_ptrIPNS2_6half_tEEEEENS0_6LayoutINS1_IJS5_iS7_EEENS1_IJiNS0_1CILi1EEES7_EEEEEEENS9_ISF_NSG_ISH_NS1_IJiSJ_NS1_IJNS1_IJNSI_ILi0EEEiEEEiEEEEEEEEEESS_SM_NS9_INSA_INSB_IPfEEEENSG_INS1_IJS5_S7_EEENS1_IJSJ_S7_EEEEEEENS4_21CausalForBackwardMaskILb1EEEEvT_T0_T1_T2_T3_T4_T5_)
        /*0008*/ 	.word	0x0000002a


	//----- nvinfo : EIATTR_FRAME_SIZE
	.align		4
.L_34:
        /*000c*/ 	.byte	0x04, 0x11
        /*000e*/ 	.short	(.L_36 - .L_35)
	.align		4
.L_35:
        /*0010*/ 	.word	index@($__internal_126_$__cuda_sm20_rcp_rn_f32_slowpath)
        /*0014*/ 	.word	0x00000000


	//----- nvinfo : EIATTR_FRAME_SIZE
	.align		4
.L_36:
        /*0018*/ 	.byte	0x04, 0x11
        /*001a*/ 	.short	(.L_38 - .L_37)
	.align		4
.L_37:
        /*001c*/ 	.word	index@($__internal_125_$__cuda_sm20_dsqrt_rn_f64_mediumpath_v1)
        /*0020*/ 	.word	0x00000000


	//----- nvinfo : EIATTR_FRAME_SIZE
	.align		4
.L_38:
        /*0024*/ 	.byte	0x04, 0x11
        /*0026*/ 	.short	(.L_40 - .L_39)
	.align		4
.L_39:
        /*0028*/ 	.word	index@($__internal_124_$__cuda_sm20_dblrcp_rn_slowpath_v3)
        /*002c*/ 	.word	0x00000000


	//----- nvinfo : EIATTR_FRAME_SIZE
	.align		4
.L_40:
        /*0030*/ 	.byte	0x04, 0x11
        /*0032*/ 	.short	(.L_42 - .L_41)
	.align		4
.L_41:
        /*0034*/ 	.word	index@(_Z21fmha_reference_kernelIN4cute5tupleIJN7cutlass4fmha10collective14VariableLengthES5_iiNS1_IJNS1_IJiiEEEiEEEEEENS0_6TensorINS0_10ViewEngineINS0_8gmem_ptrIPNS2_6half_tEEEEENS0_6LayoutINS1_IJS5_iS7_EEENS1_IJiNS0_1CILi1EEES7_EEEEEEENS9_ISF_NSG_ISH_NS1_IJiSJ_NS1_IJNS1_IJNSI_ILi0EEEiEEEiEEEEEEEEEESS_SM_NS9_INSA_INSB_IPfEEEENSG_INS1_IJS5_S7_EEENS1_IJSJ_S7_EEEEEEENS4_21CausalForBackwardMaskILb1EEEEvT_T0_T1_T2_T3_T4_T5_)
        /*0038*/ 	.word	0x00000000


	//----- nvinfo : EIATTR_REGCOUNT
	.align		4
.L_42:
        /*003c*/ 	.byte	0x04, 0x2f
        /*003e*/ 	.short	(.L_44 - .L_43)
	.align		4
.L_43:
        /*0040*/ 	.word	index@(_Z28fmha_bwd_reference_dQ_kernelIN4cute5tupleIJN7cutlass4fmha10collective14VariableLengthES5_iiNS1_IJNS1_IJiiEEEiEEEEEENS0_6TensorINS0_10ViewEngineINS0_8gmem_ptrIPNS2_6half_tEEEEENS0_6LayoutINS1_IJS5_iS7_EEENS1_IJiNS0_1CILi1EEES7_EEEEEEENS9_ISF_NSG_ISH_NS1_IJiSJ_NS1_IJNS1_IJNSI_ILi0EEEiEEEiEEEEEEEEEESS_SM_NS9_INSA_INSB_IPfEEEENSG_INS1_IJS5_S7_EEENS1_IJSJ_S7_EEEEEEESM_SM_NS4_21CausalForBackwardMaskILb1EEEEvT_T0_T1_T2_T3_T4_T5_T6_T7_)
        /*0044*/ 	.word	0x00000026


	//----- nvinfo : EIATTR_FRAME_SIZE
	.align		4
.L_44:
        /*0048*/ 	.byte	0x04, 0x11
        /*004a*/ 	.short	(.L_46 - .L_45)
	.align		4
.L_45:
        /*004c*/ 	.word	index@($__internal_123_$__cuda_sm20_sqrt_rn_f32_slowpath)
        /*0050*/ 	.word	0x00000000


	//----- nvinfo : EIATTR_FRAME_SIZE
	.align		4
.L_46:
        /*0054*/ 	.byte	0x04, 0x11
        /*0056*/ 	.short	(.L_48 - .L_47)
	.align		4
.L_47:
        /*0058*/ 	.word	index@($__internal_122_$__cuda_sm20_rcp_rn_f32_slowpath)
        /*005c*/ 	.word	0x00000000


	//----- nvinfo : EIATTR_FRAME_SIZE
	.align		4
.L_48:
        /*0060*/ 	.byte	0x04, 0x11
        /*0062*/ 	.short	(.L_50 - .L_49)
	.align		4
.L_49:
        /*0064*/ 	.word	index@(_Z28fmha_bwd_reference_dQ_kernelIN4cute5tupleIJN7cutlass4fmha10collective14VariableLengthES5_iiNS1_IJNS1_IJiiEEEiEEEEEENS0_6TensorINS0_10ViewEngineINS0_8gmem_ptrIPNS2_6half_tEEEEENS0_6LayoutINS1_IJS5_iS7_EEENS1_IJiNS0_1CILi1EEES7_EEEEEEENS9_ISF_NSG_ISH_NS1_IJiSJ_NS1_IJNS1_IJNSI_ILi0EEEiEEEiEEEEEEEEEESS_SM_NS9_INSA_INSB_IPfEEEENSG_INS1_IJS5_S7_EEENS1_IJSJ_S7_EEEEEEESM_SM_NS4_21CausalForBackwardMaskILb1EEEEvT_T0_T1_T2_T3_T4_T5_T6_T7_)
        /*0068*/ 	.word	0x00000000


	//----- nvinfo : EIATTR_REGCOUNT
	.align		4
.L_50:
        /*006c*/ 	.byte	0x04, 0x2f
        /*006e*/ 	.short	(.L_52 - .L_51)
	.align		4
.L_51:
        /*0070*/ 	.word	index@(_Z28fmha_bwd_reference_dK_kernelIN4cute5tupleIJN7cutlass4fmha10collective14VariableLengthES5_iiNS1_IJNS1_IJiiEEEiEEEEEENS0_6TensorINS0_10ViewEngineINS0_8gmem_ptrIPNS2_6half_tEEEEENS0_6LayoutINS1_IJS5_iS7_EEENS1_IJiNS0_1CILi1EEES7_EEEEEEENS9_ISF_NSG_ISH_NS1_IJiSJ_NS1_IJNS1_IJNSI_ILi0EEEiEEEiEEEEEEEEEESS_SM_NS9_INSA_INSB_IPfEEEENSG_INS1_IJS5_S7_EEENS1_IJSJ_S7_EEEEEEESM_SS_NS4_21CausalForBackwardMaskILb1EEEEvT_T0_T1_T2_T3_T4_T5_T6_T7_)
        /*0074*/ 	.word	0x00000026


	//----- nvinfo : EIATTR_FRAME_SIZE
	.align		4
.L_52:
        /*0078*/ 	.byte	0x04, 0x11
        /*007a*/ 	.short	(.L_54 - .L_53)
	.align		4
.L_53:
        /*007c*/ 	.word	index@($__internal_121_$__cuda_sm20_sqrt_rn_f32_slowpath)
        /*0080*/ 	.word	0x00000000


	//----- nvinfo : EIATTR_FRAME_SIZE
	.align		4
.L_54:
        /*0084*/ 	.byte	0x04, 0x11
        /*0086*/ 	.short	(.L_56 - .L_55)
	.align		4
.L_55:
        /*0088*/ 	.word	index@($__internal_120_$__cuda_sm20_rcp_rn_f32_slowpath)
        /*008c*/ 	.word	0x00000000


	//----- nvinfo : EIATTR_FRAME_SIZE
	.align		4
.L_56:
        /*0090*/ 	.byte	0x04, 0x11
        /*0092*/ 	.short	(.L_58 - .L_57)
	.align		4
.L_57:
        /*0094*/ 	.word	index@(_Z28fmha_bwd_reference_dK_kernelIN4cute5tupleIJN7cutlass4fmha10collective14VariableLengthES5_iiNS1_IJNS1_IJiiEEEiEEEEEENS0_6TensorINS0_10ViewEngineINS0_8gmem_ptrIPNS2_6half_tEEEEENS0_6LayoutINS1_IJS5_iS7_EEENS1_IJiNS0_1CILi1EEES7_EEEEEEENS9_ISF_NSG_ISH_NS1_IJiSJ_NS1_IJNS1_IJNSI_ILi0EEEiEEEiEEEEEEEEEESS_SM_NS9_INSA_INSB_IPfEEEENSG_INS1_IJS5_S7_EEENS1_IJSJ_S7_EEEEEEESM_SS_NS4_21CausalForBackwardMaskILb1EEEEvT_T0_T1_T2_T3_T4_T5_T6_T7_)
        /*0098*/ 	.word	0x00000000


	//----- nvinfo : EIATTR_REGCOUNT
	.align		4
.L_58:
        /*009c*/ 	.byte	0x04, 0x2f
        /*009e*/ 	.short	(.L_60 - .L_59)
	.align		4
.L_59:
        /*00a0*/ 	.word	index@(_Z28fmha_bwd_reference_dV_kernelIN4cute5tupleIJN7cutlass4fmha10collective14VariableLengthES5_iiNS1_IJNS1_IJiiEEEiEEEEEENS0_6TensorINS0_10ViewEngineINS0_8gmem_ptrIPNS2_6half_tEEEEENS0_6LayoutINS1_IJS5_iS7_EEENS1_IJiNS0_1CILi1EEES7_EEEEEEENS9_ISF_NSG_ISH_NS1_IJiSJ_NS1_IJNS1_IJNSI_ILi0EEEiEEEiEEEEEEEEEESS_SM_NS9_INSA_INSB_IPfEEEENSG_INS1_IJS5_S7_EEENS1_IJSJ_S7_EEEEEEESM_SS_NS4_21CausalForBackwardMaskILb1EEEEvT_T0_T1_T2_T3_T4_T5_T6_T7_)
        /*00a4*/ 	.word	0x00000022


	//----- nvinfo : EIATTR_FRAME_SIZE
	.align		4
.L_60:
        /*00a8*/ 	.byte	0x04, 0x11
        /*00aa*/ 	.short	(.L_62 - .L_61)
	.align		4
.L_61:
        /*00ac*/ 	.word	index@($__internal_119_$__cuda_sm20_sqrt_rn_f32_slowpath)
        /*00b0*/ 	.word	0x00000000


	//----- nvinfo : EIATTR_FRAME_SIZE
	.align		4
.L_62:
        /*00b4*/ 	.byte	0x04, 0x11
        /*00b6*/ 	.short	(.L_64 - .L_63)
	.align		4
.L_63:
        /*00b8*/ 	.word	index@($__internal_118_$__cuda_sm20_rcp_rn_f32_slowpath)
        /*00bc*/ 	.word	0x00000000


	//----- nvinfo : EIATTR_FRAME_SIZE
	.align		4
.L_64:
        /*00c0*/ 	.byte	0x04, 0x11
        /*00c2*/ 	.short	(.L_66 - .L_65)
	.align		4
.L_65:
        /*00c4*/ 	.word	index@(_Z28fmha_bwd_reference_dV_kernelIN4cute5tupleIJN7cutlass4fmha10collective14VariableLengthES5_iiNS1_IJNS1_IJiiEEEiEEEEEENS0_6TensorINS0_10ViewEngineINS0_8gmem_ptrIPNS2_6half_tEEEEENS0_6LayoutINS1_IJS5_iS7_EEENS1_IJiNS0_1CILi1EEES7_EEEEEEENS9_ISF_NSG_ISH_NS1_IJiSJ_NS1_IJNS1_IJNSI_ILi0EEEiEEEiEEEEEEEEEESS_SM_NS9_INSA_INSB_IPfEEEENSG_INS1_IJS5_S7_EEENS1_IJSJ_S7_EEEEEEESM_SS_NS4_21CausalForBackwardMaskILb1EEEEvT_T0_T1_T2_T3_T4_T5_T6_T7_)
        /*00c8*/ 	.word	0x00000000


	//----- nvinfo : EIATTR_REGCOUNT
	.align		4
.L_66:
        /*00cc*/ 	.byte	0x04, 0x2f
        /*00ce*/ 	.short	(.L_68 - .L_67)
	.align		4
.L_67:
        /*00d0*/ 	.word	index@(_Z25reference_abs_diff_kernelIKN7cutlass6half_tEEvPT_S4_mPdS5_b)
        /*00d4*/ 	.word	0x00000020


	//----- nvinfo : EIATTR_FRAME_SIZE
	.align		4
.L_68:
        /*00d8*/ 	.byte	0x04, 0x11
        /*00da*/ 	.short	(.L_70 - .L_69)
	.align		4
.L_69:
        /*00dc*/ 	.word	index@(_Z25reference_abs_diff_kernelIKN7cutlass6half_tEEvPT_S4_mPdS5_b)
        /*00e0*/ 	.word	0x00000020


	//----- nvinfo : EIATTR_REGCOUNT
	.align		4
.L_70:
        /*00e4*/ 	.byte	0x04, 0x2f
        /*00e6*/ 	.short	(.L_72 - .L_71)
	.align		4
.L_71:
        /*00e8*/ 	.word	index@(_Z21fmha_reference_kernelIN4cute5tupleIJiiiiNS1_IJNS1_IJiiEEEiEEEEEENS0_6TensorINS0_10ViewEngineINS0_8gmem_ptrIPN7cutlass6half_tEEEEENS0_6LayoutINS1_IJiiS3_EEENS1_IJiNS0_1CILi1EEES3_EEEEEEENS5_ISC_NSD_ISE_NS1_IJiSG_NS1_IJNS1_IJNSF_ILi0EEEiEEEiEEEEEEEEEESP_SJ_NS5_INS6_INS7_IPfEEEENSD_INS1_IJiS3_EEENS1_IJSG_S3_EEEEEEENS8_4fmha10collective21CausalForBackwardMaskILb1EEEEvT_T0_T1_T2_T3_T4_T5_)
        /*00ec*/ 	.word	0x00000028


	//----- nvinfo : EIATTR_FRAME_SIZE
	.align		4
.L_72:
        /*00f0*/ 	.byte	0x04, 0x11
        /*00f2*/ 	.short	(.L_74 - .L_73)
	.align		4
.L_73:
        /*00f4*/ 	.word	index@($__internal_117_$__cuda_sm20_rcp_rn_f32_slowpath)
        /*00f8*/ 	.word	0x00000000


	//----- nvinfo : EIATTR_FRAME_SIZE
	.align		4
.L_74:
        /*00fc*/ 	.byte	0x04, 0x11
        /*00fe*/ 	.short	(.L_76 - .L_75)
	.align		4
.L_75:
        /*0100*/ 	.word	index@($__internal_116_$__cuda_sm20_dsqrt_rn_f64_mediumpath_v1)
        /*0104*/ 	.word	0x00000000


	//----- nvinfo : EIATTR_FRAME_SIZE
	.align		4
.L_76:
        /*0108*/ 	.byte	0x04, 0x11
        /*010a*/ 	.short	(.L_78 - .L_77)
	.align		4
.L_77:
        /*010c*/ 	.word	index@($__internal_115_$__cuda_sm20_dblrcp_rn_slowpath_v3)
        /*0110*/ 	.word	0x00000000


	//----- nvinfo : EIATTR_FRAME_SIZE
	.align		4
.L_78:
        /*0114*/ 	.byte	0x04, 0x11
        /*0116*/ 	.short	(.L_80 - .L_79)
	.align		4
.L_79:
        /*0118*/ 	.word	index@(_Z21fmha_reference_kernelIN4cute5tupleIJiiiiNS1_IJNS1_IJiiEEEiEEEEEENS0_6TensorINS0_10ViewEngineINS0_8gmem_ptrIPN7cutlass6half_tEEEEENS0_6LayoutINS1_IJiiS3_EEENS1_IJiNS0_1CILi1EEES3_EEEEEEENS5_ISC_NSD_ISE_NS1_IJiSG_NS1_IJNS1_IJNSF_ILi0EEEiEEEiEEEEEEEEEESP_SJ_NS5_INS6_INS7_IPfEEEENSD_INS1_IJiS3_EEENS1_IJSG_S3_EEEEEEENS8_4fmha10collective21CausalForBackwardMaskILb1EEEEvT_T0_T1_T2_T3_T4_T5_)
        /*011c*/ 	.word	0x00000000


	//----- nvinfo : EIATTR_REGCOUNT
	.align		4
.L_80:
        /*0120*/ 	.byte	0x04, 0x2f
        /*0122*/ 	.short	(.L_82 - .L_81)
	.align		4
.L_81:
        /*0124*/ 	.word	index@(_Z28fmha_bwd_reference_dQ_kernelIN4cute5tupleIJiiiiNS1_IJNS1_IJiiEEEiEEEEEENS0_6TensorINS0_10ViewEngineINS0_8gmem_ptrIPN7cutlass6half_tEEEEENS0_6LayoutINS1_IJiiS3_EEENS1_IJiNS0_1CILi1EEES3_EEEEEEENS5_ISC_NSD_ISE_NS1_IJiSG_NS1_IJNS1_IJNSF_ILi0EEEiEEEiEEEEEEEEEESP_SJ_NS5_INS6_INS7_IPfEEEENSD_INS1_IJiS3_EEENS1_IJSG_S3_EEEEEEESJ_SJ_NS8_4fmha10collective21CausalForBackwardMaskILb1EEEEvT_T0_T1_T2_T3_T4_T5_T6_T7_)
        /*0128*/ 	.word	0x00000028


	//----- nvinfo : EIATTR_FRAME_SIZE
	.align		4
.L_82:
        /*012c*/ 	.byte	0x04, 0x11
        /*012e*/ 	.short	(.L_84 - .L_83)
	.align		4
.L_83:
        /*0130*/ 	.word	index@($__internal_114_$__cuda_sm20_sqrt_rn_f32_slowpath)
        /*0134*/ 	.word	0x00000000


	//----- nvinfo : EIATTR_FRAME_SIZE
	.align		4
.L_84:
        /*0138*/ 	.byte	0x04, 0x11
        /*013a*/ 	.short	(.L_86 - .L_85)
	.align		4
.L_85:
        /*013c*/ 	.word	index@($__internal_113_$__cuda_sm20_rcp_rn_f32_slowpath)
        /*0140*/ 	.word	0x00000000


	//----- nvinfo : EIATTR_FRAME_SIZE
	.align		4
.L_86:
        /*0144*/ 	.byte	0x04, 0x11
        /*0146*/ 	.short	(.L_88 - .L_87)
	.align		4
.L_87:
        /*0148*/ 	.word	index@(_Z28fmha_bwd_reference_dQ_kernelIN4cute5tupleIJiiiiNS1_IJNS1_IJiiEEEiEEEEEENS0_6TensorINS0_10ViewEngineINS0_8gmem_ptrIPN7cutlass6half_tEEEEENS0_6LayoutINS1_IJiiS3_EEENS1_IJiNS0_1CILi1EEES3_EEEEEEENS5_ISC_NSD_ISE_NS1_IJiSG_NS1_IJNS1_IJNSF_ILi0EEEiEEEiEEEEEEEEEESP_SJ_NS5_INS6_INS7_IPfEEEENSD_INS1_IJiS3_EEENS1_IJSG_S3_EEEEEEESJ_SJ_NS8_4fmha10collective21CausalForBackwardMaskILb1EEEEvT_T0_T1_T2_T3_T4_T5_T6_T7_)
        /*014c*/ 	.word	0x00000000


	//----- nvinfo : EIATTR_REGCOUNT
	.align		4
.L_88:
        /*0150*/ 	.byte	0x04, 0x2f
        /*0152*/ 	.short	(.L_90 - .L_89)
	.align		4
.L_89:
        /*0154*/ 	.word	index@(_Z28fmha_bwd_reference_dK_kernelIN4cute5tupleIJiiiiNS1_IJNS1_IJiiEEEiEEEEEENS0_6TensorINS0_10ViewEngineINS0_8gmem_ptrIPN7cutlass6half_tEEEEENS0_6LayoutINS1_IJiiS3_EEENS1_IJiNS0_1CILi1EEES3_EEEEEEENS5_ISC_NSD_ISE_NS1_IJiSG_NS1_IJNS1_IJNSF_ILi0EEEiEEEiEEEEEEEEEESP_SJ_NS5_INS6_INS7_IPfEEEENSD_INS1_IJiS3_EEENS1_IJSG_S3_EEEEEEESJ_SP_NS8_4fmha10collective21CausalForBackwardMaskILb1EEEEvT_T0_T1_T2_T3_T4_T5_T6_T7_)
        /*0158*/ 	.word	0x00000028


	//----- nvinfo : EIATTR_FRAME_SIZE
	.align		4
.L_90:
        /*015c*/ 	.byte	0x04, 0x11
        /*015e*/ 	.short	(.L_92 - .L_91)
	.align		4
.L_91:
        /*0160*/ 	.word	index@($__internal_112_$__cuda_sm20_sqrt_rn_f32_slowpath)
        /*0164*/ 	.word	0x00000000


	//----- nvinfo : EIATTR_FRAME_SIZE
	.align		4
.L_92:
        /*0168*/ 	.byte	0x04, 0x11
        /*016a*/ 	.short	(.L_94 - .L_93)
	.align		4
.L_93:
        /*016c*/ 	.word	index@($__internal_111_$__cuda_sm20_rcp_rn_f32_slowpath)
        /*0170*/ 	.word	0x00000000


	//----- nvinfo : EIATTR_FRAME_SIZE
	.align		4
.L_94:
        /*0174*/ 	.byte	0x04, 0x11
        /*0176*/ 	.short	(.L_96 - .L_95)
	.align		4
.L_95:
        /*0178*/ 	.word	index@(_Z28fmha_bwd_reference_dK_kernelIN4cute5tupleIJiiiiNS1_IJNS1_IJiiEEEiEEEEEENS0_6TensorINS0_10ViewEngineINS0_8gmem_ptrIPN7cutlass6half_tEEEEENS0_6LayoutINS1_IJiiS3_EEENS1_IJiNS0_1CILi1EEES3_EEEEEEENS5_ISC_NSD_ISE_NS1_IJiSG_NS1_IJNS1_IJNSF_ILi0EEEiEEEiEEEEEEEEEESP_SJ_NS5_INS6_INS7_IPfEEEENSD_INS1_IJiS3_EEENS1_IJSG_S3_EEEEEEESJ_SP_NS8_4fmha10collective21CausalForBackwardMaskILb1EEEEvT_T0_T1_T2_T3_T4_T5_T6_T7_)
        /*017c*/ 	.word	0x00000000


	//----- nvinfo : EIATTR_REGCOUNT
	.align		4
.L_96:
        /*0180*/ 	.byte	0x04, 0x2f
        /*0182*/ 	.short	(.L_98 - .L_97)
	.align		4
.L_97:
        /*0184*/ 	.word	index@(_Z28fmha_bwd_reference_dV_kernelIN4cute5tupleIJiiiiNS1_IJNS1_IJiiEEEiEEEEEENS0_6TensorINS0_10ViewEngineINS0_8gmem_ptrIPN7cutlass6half_tEEEEENS0_6LayoutINS1_IJiiS3_EEENS1_IJiNS0_1CILi1EEES3_EEEEEEENS5_ISC_NSD_ISE_NS1_IJiSG_NS1_IJNS1_IJNSF_ILi0EEEiEEEiEEEEEEEEEESP_SJ_NS5_INS6_INS7_IPfEEEENSD_INS1_IJiS3_EEENS1_IJSG_S3_EEEEEEESJ_SP_NS8_4fmha10collective21CausalForBackwardMaskILb1EEEEvT_T0_T1_T2_T3_T4_T5_T6_T7_)
        /*0188*/ 	.word	0x00000028


	//----- nvinfo : EIATTR_FRAME_SIZE
	.align		4
.L_98:
        /*018c*/ 	.byte	0x04, 0x11
        /*018e*/ 	.short	(.L_100 - .L_99)
	.align		4
.L_99:
        /*0190*/ 	.word	index@($__internal_110_$__cuda_sm20_sqrt_rn_f32_slowpath)
        /*0194*/ 	.word	0x00000000


	//----- nvinfo : EIATTR_FRAME_SIZE
	.align		4
.L_100:
        /*0198*/ 	.byte	0x04, 0x11
        /*019a*/ 	.short	(.L_102 - .L_101)
	.align		4
.L_101:
        /*019c*/ 	.word	index@($__internal_109_$__cuda_sm20_rcp_rn_f32_slowpath)
        /*01a0*/ 	.word	0x00000000


	//----- nvinfo : EIATTR_FRAME_SIZE
	.align		4
.L_102:
        /*01a4*/ 	.byte	0x04, 0x11
        /*01a6*/ 	.short	(.L_104 - .L_103)
	.align		4
.L_103:
        /*01a8*/ 	.word	index@(_Z28fmha_bwd_reference_dV_kernelIN4cute5tupleIJiiiiNS1_IJNS1_IJiiEEEiEEEEEENS0_6TensorINS0_10ViewEngineINS0_8gmem_ptrIPN7cutlass6half_tEEEEENS0_6LayoutINS1_IJiiS3_EEENS1_IJiNS0_1CILi1EEES3_EEEEEEENS5_ISC_NSD_ISE_NS1_IJiSG_NS1_IJNS1_IJNSF_ILi0EEEiEEEiEEEEEEEEEESP_SJ_NS5_INS6_INS7_IPfEEEENSD_INS1_IJiS3_EEENS1_IJSG_S3_EEEEEEESJ_SP_NS8_4fmha10collective21CausalForBackwardMaskILb1EEEEvT_T0_T1_T2_T3_T4_T5_T6_T7_)
        /*01ac*/ 	.word	0x00000000


	//----- nvinfo : EIATTR_REGCOUNT
	.align		4
.L_104:
        /*01b0*/ 	.byte	0x04, 0x2f
        /*01b2*/ 	.short	(.L_106 - .L_105)
	.align		4
.L_105:
        /*01b4*/ 	.word	index@(_Z21fmha_reference_kernelIN4cute5tupleIJN7cutlass4fmha10collective14VariableLengthES5_iiNS1_IJNS1_IJiiEEEiEEEEEENS0_6TensorINS0_10ViewEngineINS0_8gmem_ptrIPNS2_6half_tEEEEENS0_6LayoutINS1_IJS5_iS7_EEENS1_IJiNS0_1CILi1EEES7_EEEEEEENS9_ISF_NSG_ISH_NS1_IJiSJ_NS1_IJNS1_IJNSI_ILi0EEEiEEEiEEEEEEEEEESS_SM_NS9_INSA_INSB_IPfEEEENSG_INS1_IJS5_S7_EEENS1_IJSJ_S7_EEEEEEENS4_23ResidualMaskForBackwardEEvT_T0_T1_T2_T3_T4_T5_)
        /*01b8*/ 	.word	0x0000002a


	//----- nvinfo : EIATTR_FRAME_SIZE
	.align		4
.L_106:
        /*01bc*/ 	.byte	0x04, 0x11
        /*01be*/ 	.short	(.L_108 - .L_107)
	.align		4
.L_107:
        /*01c0*/ 	.word	index@($__internal_108_$__cuda_sm20_rcp_rn_f32_slowpath)
        /*01c4*/ 	.word	0x00000000


	//----- nvinfo : EIATTR_FRAME_SIZE
	.align		4
.L_108:
        /*01c8*/ 	.byte	0x04, 0x11
        /*01ca*/ 	.short	(.L_110 - .L_109)
	.align		4
.L_109:
        /*01cc*/ 	.word	index@($__internal_107_$__cuda_sm20_dsqrt_rn_f64_mediumpath_v1)
        /*01d0*/ 	.word	0x00000000


	//----- nvinfo : EIATTR_FRAME_SIZE
	.align		4
.L_110:
        /*01d4*/ 	.byte	0x04, 0x11
        /*01d6*/ 	.short	(.L_112 - .L_111)
	.align		4
.L_111:
        /*01d8*/ 	.word	index@($__internal_106_$__cuda_sm20_dblrcp_rn_slowpath_v3)
        /*01dc*/ 	.word	0x00000000


	//----- nvinfo : EIATTR_FRAME_SIZE
	.align		4
.L_112:
        /*01e0*/ 	.byte	0x04, 0x11
        /*01e2*/ 	.short	(.L_114 - .L_113)
	.align		4
.L_113:
        /*01e4*/ 	.word	index@(_Z21fmha_reference_kernelIN4cute5tupleIJN7cutlass4fmha10collective14VariableLengthES5_iiNS1_IJNS1_IJiiEEEiEEEEEENS0_6TensorINS0_10ViewEngineINS0_8gmem_ptrIPNS2_6half_tEEEEENS0_6LayoutINS1_IJS5_iS7_EEENS1_IJiNS0_1CILi1EEES7_EEEEEEENS9_ISF_NSG_ISH_NS1_IJiSJ_NS1_IJNS1_IJNSI_ILi0EEEiEEEiEEEEEEEEEESS_SM_NS9_INSA_INSB_IPfEEEENSG_INS1_IJS5_S7_EEENS1_IJSJ_S7_EEEEEEENS4_23ResidualMaskForBackwardEEvT_T0_T1_T2_T3_T4_T5_)
        /*01e8*/ 	.word	0x00000000


	//----- nvinfo : EIATTR_REGCOUNT
	.align		4
.L_114:
        /*01ec*/ 	.byte	0x04, 0x2f
        /*01ee*/ 	.short	(.L_116 - .L_115)
	.align		4
.L_115:
        /*01f0*/ 	.word	index@(_Z28fmha_bwd_reference_dQ_kernelIN4cute5tupleIJN7cutlass4fmha10collective14VariableLengthES5_iiNS1_IJNS1_IJiiEEEiEEEEEENS0_6TensorINS0_10ViewEngineINS0_8gmem_ptrIPNS2_6half_tEEEEENS0_6LayoutINS1_IJS5_iS7_EEENS1_IJiNS0_1CILi1EEES7_EEEEEEENS9_ISF_NSG_ISH_NS1_IJiSJ_NS1_IJNS1_IJNSI_ILi0EEEiEEEiEEEEEEEEEESS_SM_NS9_INSA_INSB_IPfEEEENSG_INS1_IJS5_S7_EEENS1_IJSJ_S7_EEEEEEESM_SM_NS4_23ResidualMaskForBackwardEEvT_T0_T1_T2_T3_T4_T5_T6_T7_)
        /*01f4*/ 	.word	0x00000026


	//----- nvinfo : EIATTR_FRAME_SIZE
	.align		4
.L_116:
        /*01f8*/ 	.byte	0x04, 0x11
        /*01fa*/ 	.short	(.L_118 - .L_117)
	.align		4
.L_117:
        /*01fc*/ 	.word	index@($__internal_105_$__cuda_sm20_sqrt_rn_f32_slowpath)
        /*0200*/ 	.word	0x00000000


	//----- nvinfo : EIATTR_FRAME_SIZE
	.align		4
.L_118:
        /*0204*/ 	.byte	0x04, 0x11
        /*0206*/ 	.short	(.L_120 - .L_119)
	.align		4
.L_119:
        /*0208*/ 	.word	index@($__internal_104_$__cuda_sm20_rcp_rn_f32_slowpath)
        /*020c*/ 	.word	0x00000000


	//----- nvinfo : EIATTR_FRAME_SIZE
	.align		4
.L_120:
        /*0210*/ 	.byte	0x04, 0x11
        /*0212*/ 	.short	(.L_122 - .L_121)
	.align		4
.L_121:
        /*0214*/ 	.word	index@(_Z28fmha_bwd_reference_dQ_kernelIN4cute5tupleIJN7cutlass4fmha10collective14VariableLengthES5_iiNS1_IJNS1_IJiiEEEiEEEEEENS0_6TensorINS0_10ViewEngineINS0_8gmem_ptrIPNS2_6half_tEEEEENS0_6LayoutINS1_IJS5_iS7_EEENS1_IJiNS0_1CILi1EEES7_EEEEEEENS9_ISF_NSG_ISH_NS1_IJiSJ_NS1_IJNS1_IJNSI_ILi0EEEiEEEiEEEEEEEEEESS_SM_NS9_INSA_INSB_IPfEEEENSG_INS1_IJS5_S7_EEENS1_IJSJ_S7_EEEEEEESM_SM_NS4_23ResidualMaskForBackwardEEvT_T0_T1_T2_T3_T4_T5_T6_T7_)
        /*0218*/ 	.word	0x00000000


	//----- nvinfo : EIATTR_REGCOUNT
	.align		4
.L_122:
        /*021c*/ 	.byte	0x04, 0x2f
        /*021e*/ 	.short	(.L_124 - .L_123)
	.align		4
.L_123:
        /*0220*/ 	.word	index@(_Z28fmha_bwd_reference_dK_kernelIN4cute5tupleIJN7cutlass4fmha10collective14VariableLengthES5_iiNS1_IJNS1_IJiiEEEiEEEEEENS0_6TensorINS0_10ViewEngineINS0_8gmem_ptrIPNS2_6half_tEEEEENS0_6LayoutINS1_IJS5_iS7_EEENS1_IJiNS0_1CILi1EEES7_EEEEEEENS9_ISF_NSG_ISH_NS1_IJiSJ_NS1_IJNS1_IJNSI_ILi0EEEiEEEiEEEEEEEEEESS_SM_NS9_INSA_INSB_IPfEEEENSG_INS1_IJS5_S7_EEENS1_IJSJ_S7_EEEEEEESM_SS_NS4_23ResidualMaskForBackwardEEvT_T0_T1_T2_T3_T4_T5_T6_T7_)
        /*0224*/ 	.word	0x00000026


	//----- nvinfo : EIATTR_FRAME_SIZE
	.align		4
.L_124:
        /*0228*/ 	.byte	0x04, 0x11
        /*022a*/ 	.short	(.L_126 - .L_125)
	.align		4
.L_125:
        /*022c*/ 	.word	index@($__internal_103_$__cuda_sm20_sqrt_rn_f32_slowpath)
        /*0230*/ 	.word	0x00000000


	//----- nvinfo : EIATTR_FRAME_SIZE
	.align		4
.L_126:
        /*0234*/ 	.byte	0x04, 0x11
        /*0236*/ 	.short	(.L_128 - .L_127)
	.align		4
.L_127:
        /*0238*/ 	.word	index@($__internal_102_$__cuda_sm20_rcp_rn_f32_slowpath)
        /*023c*/ 	.word	0x00000000


	//----- nvinfo : EIATTR_FRAME_SIZE
	.align		4
.L_128:
        /*0240*/ 	.byte	0x04, 0x11
        /*0242*/ 	.short	(.L_130 - .L_129)
	.align		4
.L_129:
        /*0244*/ 	.word	index@(_Z28fmha_bwd_reference_dK_kernelIN4cute5tupleIJN7cutlass4fmha10collective14VariableLengthES5_iiNS1_IJNS1_IJiiEEEiEEEEEENS0_6TensorINS0_10ViewEngineINS0_8gmem_ptrIPNS2_6half_tEEEEENS0_6LayoutINS1_IJS5_iS7_EEENS1_IJiNS0_1CILi1EEES7_EEEEEEENS9_ISF_NSG_ISH_NS1_IJiSJ_NS1_IJNS1_IJNSI_ILi0EEEiEEEiEEEEEEEEEESS_SM_NS9_INSA_INSB_IPfEEEENSG_INS1_IJS5_S7_EEENS1_IJSJ_S7_EEEEEEESM_SS_NS4_23ResidualMaskForBackwardEEvT_T0_T1_T2_T3_T4_T5_T6_T7_)
        /*0248*/ 	.word	0x00000000


	//----- nvinfo : EIATTR_REGCOUNT
	.align		4
.L_130:
        /*024c*/ 	.byte	0x04, 0x2f
        /*024e*/ 	.short	(.L_132 - .L_131)
	.align		4
.L_131:
        /*0250*/ 	.word	index@(_Z28fmha_bwd_reference_dV_kernelIN4cute5tupleIJN7cutlass4fmha10collective14VariableLengthES5_iiNS1_IJNS1_IJiiEEEiEEEEEENS0_6TensorINS0_10ViewEngineINS0_8gmem_ptrIPNS2_6half_tEEEEENS0_6LayoutINS1_IJS5_iS7_EEENS1_IJiNS0_1CILi1EEES7_EEEEEEENS9_ISF_NSG_ISH_NS1_IJiSJ_NS1_IJNS1_IJNSI_ILi0EEEiEEEiEEEEEEEEEESS_SM_NS9_INSA_INSB_IPfEEEENSG_INS1_IJS5_S7_EEENS1_IJSJ_S7_EEEEEEESM_SS_NS4_23ResidualMaskForBackwardEEvT_T0_T1_T2_T3_T4_T5_T6_T7_)
        /*0254*/ 	.word	0x00000022


	//----- nvinfo : EIATTR_FRAME_SIZE
	.align		4
.L_132:
        /*0258*/ 	.byte	0x04, 0x11
        /*025a*/ 	.short	(.L_134 - .L_133)
	.align		4
.L_133:
        /*025c*/ 	.word	index@($__internal_101_$__cuda_sm20_sqrt_rn_f32_slowpath)
        /*0260*/ 	.word	0x00000000


	//----- nvinfo : EIATTR_FRAME_SIZE
	.align		4
.L_134:
        /*0264*/ 	.byte	0x04, 0x11
        /*0266*/ 	.short	(.L_136 - .L_135)
	.align		4
.L_135:
        /*0268*/ 	.word	index@($__internal_100_$__cuda_sm20_rcp_rn_f32_slowpath)
        /*026c*/ 	.word	0x00000000


	//----- nvinfo : EIATTR_FRAME_SIZE
	.align		4
.L_136:
        /*0270*/ 	.byte	0x04, 0x11
        /*0272*/ 	.short	(.L_138 - .L_137)
	.align		4
.L_137:
        /*0274*/ 	.word	index@(_Z28fmha_bwd_reference_dV_kernelIN4cute5tupleIJN7cutlass4fmha10collective14VariableLengthES5_iiNS1_IJNS1_IJiiEEEiEEEEEENS0_6TensorINS0_10ViewEngineINS0_8gmem_ptrIPNS2_6half_tEEEEENS0_6LayoutINS1_IJS5_iS7_EEENS1_IJiNS0_1CILi1EEES7_EEEEEEENS9_ISF_NSG_ISH_NS1_IJiSJ_NS1_IJNS1_IJNSI_ILi0EEEiEEEiEEEEEEEEEESS_SM_NS9_INSA_INSB_IPfEEEENSG_INS1_IJS5_S7_EEENS1_IJSJ_S7_EEEEEEESM_SS_NS4_23ResidualMaskForBackwardEEvT_T0_T1_T2_T3_T4_T5_T6_T7_)
        /*0278*/ 	.word	0x00000000


	//----- nvinfo : EIATTR_REGCOUNT
	.align		4
.L_138:
        /*027c*/ 	.byte	0x04, 0x2f
        /*027e*/ 	.short	(.L_140 - .L_139)
	.align		4
.L_139:
        /*0280*/ 	.word	index@(_Z21fmha_reference_kernelIN4cute5tupleIJiiiiNS1_IJNS1_IJiiEEEiEEEEEENS0_6TensorINS0_10ViewEngineINS0_8gmem_ptrIPN7cutlass6half_tEEEEENS0_6LayoutINS1_IJiiS3_EEENS1_IJiNS0_1CILi1EEES3_EEEEEEENS5_ISC_NSD_ISE_NS1_IJiSG_NS1_IJNS1_IJNSF_ILi0EEEiEEEiEEEEEEEEEESP_SJ_NS5_INS6_INS7_IPfEEEENSD_INS1_IJiS3_EEENS1_IJSG_S3_EEEEEEENS8_4fmha10collective23ResidualMaskForBackwardEEvT_T0_T1_T2_T3_T4_T5_)
        /*0284*/ 	.word	0x00000028


	//----- nvinfo : EIATTR_FRAME_SIZE
	.align		4
.L_140:
        /*0288*/ 	.byte	0x04, 0x11
        /*028a*/ 	.short	(.L_142 - .L_141)
	.align		4
.L_141:
        /*028c*/ 	.word	index@($__internal_99_$__cuda_sm20_rcp_rn_f32_slowpath)
        /*0290*/ 	.word	0x00000000


	//----- nvinfo : EIATTR_FRAME_SIZE
	.align		4
.L_142:
        /*0294*/ 	.byte	0x04, 0x11
        /*0296*/ 	.short	(.L_144 - .L_143)
	.align		4
.L_143:
        /*0298*/ 	.word	index@($__internal_98_$__cuda_sm20_dsqrt_rn_f64_mediumpath_v1)
        /*029c*/ 	.word	0x00000000


	//----- nvinfo : EIATTR_FRAME_SIZE
	.align		4
.L_144:
        /*02a0*/ 	.byte	0x04, 0x11
        /*02a2*/ 	.short	(.L_146 - .L_145)
	.align		4
.L_145:
        /*02a4*/ 	.word	index@($__internal_97_$__cuda_sm20_dblrcp_rn_slowpath_v3)
        /*02a8*/ 	.word	0x00000000


	//----- nvinfo : EIATTR_FRAME_SIZE
	.align		4
.L_146:
        /*02ac*/ 	.byte	0x04, 0x11
        /*02ae*/ 	.short	(.L_148 - .L_147)
	.align		4
.L_147:
        /*02b0*/ 	.word	index@(_Z21fmha_reference_kernelIN4cute5tupleIJiiiiNS1_IJNS1_IJiiEEEiEEEEEENS0_6TensorINS0_10ViewEngineINS0_8gmem_ptrIPN7cutlass6half_tEEEEENS0_6LayoutINS1_IJiiS3_EEENS1_IJiNS0_1CILi1EEES3_EEEEEEENS5_ISC_NSD_ISE_NS1_IJiSG_NS1_IJNS1_IJNSF_ILi0EEEiEEEiEEEEEEEEEESP_SJ_NS5_INS6_INS7_IPfEEEENSD_INS1_IJiS3_EEENS1_IJSG_S3_EEEEEEENS8_4fmha10collective23ResidualMaskForBackwardEEvT_T0_T1_T2_T3_T4_T5_)
        /*02b4*/ 	.word	0x00000000


	//----- nvinfo : EIATTR_REGCOUNT
	.align		4
.L_148:
        /*02b8*/ 	.byte	0x04, 0x2f
        /*02ba*/ 	.short	(.L_150 - .L_149)
	.align		4
.L_149:
        /*02bc*/ 	.word	index@(_Z28fmha_bwd_reference_dQ_kernelIN4cute5tupleIJiiiiNS1_IJNS1_IJiiEEEiEEEEEENS0_6TensorINS0_10ViewEngineINS0_8gmem_ptrIPN7cutlass6half_tEEEEENS0_6LayoutINS1_IJiiS3_EEENS1_IJiNS0_1CILi1EEES3_EEEEEEENS5_ISC_NSD_ISE_NS1_IJiSG_NS1_IJNS1_IJNSF_ILi0EEEiEEEiEEEEEEEEEESP_SJ_NS5_INS6_INS7_IPfEEEENSD_INS1_IJiS3_EEENS1_IJSG_S3_EEEEEEESJ_SJ_NS8_4fmha10collective23ResidualMaskForBackwardEEvT_T0_T1_T2_T3_T4_T5_T6_T7_)
        /*02c0*/ 	.word	0x00000028


	//----- nvinfo : EIATTR_FRAME_SIZE
	.align		4
.L_150:
        /*02c4*/ 	.byte	0x04, 0x11
        /*02c6*/ 	.short	(.L_152 - .L_151)
	.align		4
.L_151:
        /*02c8*/ 	.word	index@($__internal_96_$__cuda_sm20_sqrt_rn_f32_slowpath)
        /*02cc*/ 	.word	0x00000000


	//----- nvinfo : EIATTR_FRAME_SIZE
	.align		4
.L_152:
        /*02d0*/ 	.byte	0x04, 0x11
        /*02d2*/ 	.short	(.L_154 - .L_153)
	.align		4
.L_153:
        /*02d4*/ 	.word	index@($__internal_95_$__cuda_sm20_rcp_rn_f32_slowpath)
        /*02d8*/ 	.word	0x00000000


	//----- nvinfo : EIATTR_FRAME_SIZE
	.align		4
.L_154:
        /*02dc*/ 	.byte	0x04, 0x11
        /*02de*/ 	.short	(.L_156 - .L_155)
	.align		4
.L_155:
        /*02e0*/ 	.word	index@(_Z28fmha_bwd_reference_dQ_kernelIN4cute5tupleIJiiiiNS1_IJNS1_IJiiEEEiEEEEEENS0_6TensorINS0_10ViewEngineINS0_8gmem_ptrIPN7cutlass6half_tEEEEENS0_6LayoutINS1_IJiiS3_EEENS1_IJiNS0_1CILi1EEES3_EEEEEEENS5_ISC_NSD_ISE_NS1_IJiSG_NS1_IJNS1_IJNSF_ILi0EEEiEEEiEEEEEEEEEESP_SJ_NS5_INS6_INS7_IPfEEEENSD_INS1_IJiS3_EEENS1_IJSG_S3_EEEEEEESJ_SJ_NS8_4fmha10collective23ResidualMaskForBackwardEEvT_T0_T1_T2_T3_T4_T5_T6_T7_)
        /*02e4*/ 	.word	0x00000000


	//----- nvinfo : EIATTR_REGCOUNT
	.align		4
.L_156:
        /*02e8*/ 	.byte	0x04, 0x2f
        /*02ea*/ 	.short	(.L_158 - .L_157)
	.align		4
.L_157:
        /*02ec*/ 	.word	index@(_Z28fmha_bwd_reference_dK_kernelIN4cute5tupleIJiiiiNS1_IJNS1_IJiiEEEiEEEEEENS0_6TensorINS0_10ViewEngineINS0_8gmem_ptrIPN7cutlass6half_tEEEEENS0_6LayoutINS1_IJiiS3_EEENS1_IJiNS0_1CILi1EEES3_EEEEEEENS5_ISC_NSD_ISE_NS1_IJiSG_NS1_IJNS1_IJNSF_ILi0EEEiEEEiEEEEEEEEEESP_SJ_NS5_INS6_INS7_IPfEEEENSD_INS1_IJiS3_EEENS1_IJSG_S3_EEEEEEESJ_SP_NS8_4fmha10collective23ResidualMaskForBackwardEEvT_T0_T1_T2_T3_T4_T5_T6_T7_)
        /*02f0*/ 	.word	0x00000028


	//----- nvinfo : EIATTR_FRAME_SIZE
	.align		4
.L_158:
        /*02f4*/ 	.byte	0x04, 0x11
        /*02f6*/ 	.short	(.L_160 - .L_159)
	.align		4
.L_159:
        /*02f8*/ 	.word	index@($__internal_94_$__cuda_sm20_sqrt_rn_f32_slowpath)
        /*02fc*/ 	.word	0x00000000


	//----- nvinfo : EIATTR_FRAME_SIZE
	.align		4
.L_160:
        /*0300*/ 	.byte	0x04, 0x11
        /*0302*/ 	.short	(.L_162 - .L_161)
	.align		4
.L_161:
        /*0304*/ 	.word	index@($__internal_93_$__cuda_sm20_rcp_rn_f32_slowpath)
        /*0308*/ 	.word	0x00000000


	//----- nvinfo : EIATTR_FRAME_SIZE
	.align		4
.L_162:
        /*030c*/ 	.byte	0x04, 0x11
        /*030e*/ 	.short	(.L_164 - .L_163)
	.align		4
.L_163:
        /*0310*/ 	.word	index@(_Z28fmha_bwd_reference_dK_kernelIN4cute5tupleIJiiiiNS1_IJNS1_IJiiEEEiEEEEEENS0_6TensorINS0_10ViewEngineINS0_8gmem_ptrIPN7cutlass6half_tEEEEENS0_6LayoutINS1_IJiiS3_EEENS1_IJiNS0_1CILi1EEES3_EEEEEEENS5_ISC_NSD_ISE_NS1_IJiSG_NS1_IJNS1_IJNSF_ILi0EEEiEEEiEEEEEEEEEESP_SJ_NS5_INS6_INS7_IPfEEEENSD_INS1_IJiS3_EEENS1_IJSG_S3_EEEEEEESJ_SP_NS8_4fmha10collective23ResidualMaskForBackwardEEvT_T0_T1_T2_T3_T4_T5_T6_T7_)
        /*0314*/ 	.word	0x00000000


	//----- nvinfo : EIATTR_REGCOUNT
	.align		4
.L_164:
        /*0318*/ 	.byte	0x04, 0x2f
        /*031a*/ 	.short	(.L_166 - .L_165)
	.align		4
.L_165:
        /*031c*/ 	.word	index@(_Z28fmha_bwd_reference_dV_kernelIN4cute5tupleIJiiiiNS1_IJNS1_IJiiEEEiEEEEEENS0_6TensorINS0_10ViewEngineINS0_8gmem_ptrIPN7cutlass6half_tEEEEENS0_6LayoutINS1_IJiiS3_EEENS1_IJiNS0_1CILi1EEES3_EEEEEEENS5_ISC_NSD_ISE_NS1_IJiSG_NS1_IJNS1_IJNSF_ILi0EEEiEEEiEEEEEEEEEESP_SJ_NS5_INS6_INS7_IPfEEEENSD_INS1_IJiS3_EEENS1_IJSG_S3_EEEEEEESJ_SP_NS8_4fmha10collective23ResidualMaskForBackwardEEvT_T0_T1_T2_T3_T4_T5_T6_T7_)
        /*0320*/ 	.word	0x00000028


	//----- nvinfo : EIATTR_FRAME_SIZE
	.align		4
.L_166:
        /*0324*/ 	.byte	0x04, 0x11
        /*0326*/ 	.short	(.L_168 - .L_167)
	.align		4
.L_167:
        /*0328*/ 	.word	index@($__internal_92_$__cuda_sm20_sqrt_rn_f32_slowpath)
        /*032c*/ 	.word	0x00000000


	//----- nvinfo : EIATTR_FRAME_SIZE
	.align		4
.L_168:
        /*0330*/ 	.byte	0x04, 0x11
        /*0332*/ 	.short	(.L_170 - .L_169)
	.align		4
.L_169:
        /*0334*/ 	.word	index@($__internal_91_$__cuda_sm20_rcp_rn_f32_slowpath)
        /*0338*/ 	.word	0x00000000


	//----- nvinfo : EIATTR_FRAME_SIZE
	.align		4
.L_170:
        /*033c*/ 	.byte	0x04, 0x11
        /*033e*/ 	.short	(.L_172 - .L_171)
	.align		4
.L_171:
        /*0340*/ 	.word	index@(_Z28fmha_bwd_reference_dV_kernelIN4cute5tupleIJiiiiNS1_IJNS1_IJiiEEEiEEEEEENS0_6TensorINS0_10ViewEngineINS0_8gmem_ptrIPN7cutlass6half_tEEEEENS0_6LayoutINS1_IJiiS3_EEENS1_IJiNS0_1CILi1EEES3_EEEEEEENS5_ISC_NSD_ISE_NS1_IJiSG_NS1_IJNS1_IJNSF_ILi0EEEiEEEiEEEEEEEEEESP_SJ_NS5_INS6_INS7_IPfEEEENSD_INS1_IJiS3_EEENS1_IJSG_S3_EEEEEEESJ_SP_NS8_4fmha10collective23ResidualMaskForBackwardEEvT_T0_T1_T2_T3_T4_T5_T6_T7_)
        /*0344*/ 	.word	0x00000000


	//----- nvinfo : EIATTR_REGCOUNT
	.align		4
.L_172:
        /*0348*/ 	.byte	0x04, 0x2f
        /*034a*/ 	.short	(.L_174 - .L_173)
	.align		4
.L_173:
        /*034c*/ 	.word	index@(_Z21fmha_reference_kernelIN4cute5tupleIJN7cutlass4fmha10collective14VariableLengthES5_iiNS1_IJNS1_IJiiEEEiEEEEEENS0_6TensorINS0_10ViewEngineINS0_8gmem_ptrIPNS2_6half_tEEEEENS0_6LayoutINS1_IJS5_iS7_EEENS1_IJiNS0_1CILi1EEES7_EEEEEEENS9_ISF_NSG_ISH_NS1_IJiSJ_NS1_IJNS1_IJNSI_ILi0EEEiEEEiEEEEEEEEEESS_SM_NS9_INSA_INSB_IPfEEEENSG_INS1_IJS5_S7_EEENS1_IJSJ_S7_EEEEEEENS4_6NoMaskEEvT_T0_T1_T2_T3_T4_T5_)
        /*0350*/ 	.word	0x0000002a


	//----- nvinfo : EIATTR_FRAME_SIZE
	.align		4
.L_174:
        /*0354*/ 	.byte	0x04, 0x11
        /*0356*/ 	.short	(.L_176 - .L_175)
	.align		4
.L_175:
        /*0358*/ 	.word	index@($__internal_90_$__cuda_sm20_rcp_rn_f32_slowpath)
        /*035c*/ 	.word	0x00000000


	//----- nvinfo : EIATTR_FRAME_SIZE
	.align		4
.L_176:
        /*0360*/ 	.byte	0x04, 0x11
        /*0362*/ 	.short	(.L_178 - .L_177)
	.align		4
.L_177:
        /*0364*/ 	.word	index@($__internal_89_$__cuda_sm20_dsqrt_rn_f64_mediumpath_v1)
        /*0368*/ 	.word	0x00000000


	//----- nvinfo : EIATTR_FRAME_SIZE
	.align		4
.L_178:
        /*036c*/ 	.byte	0x04, 0x11
        /*036e*/ 	.short	(.L_180 - .L_179)
	.align		4
.L_179:
        /*0370*/ 	.word	index@($__internal_88_$__cuda_sm20_dblrcp_rn_slowpath_v3)
        /*0374*/ 	.word	0x00000000


	//----- nvinfo : EIATTR_FRAME_SIZE
	.align		4
.L_180:
        /*0378*/ 	.byte	0x04, 0x11
        /*037a*/ 	.short	(.L_182 - .L_181)
	.align		4
.L_181:
        /*037c*/ 	.word	index@(_Z21fmha_reference_kernelIN4cute5tupleIJN7cutlass4fmha10collective14VariableLengthES5_iiNS1_IJNS1_IJiiEEEiEEEEEENS0_6TensorINS0_10ViewEngineINS0_8gmem_ptrIPNS2_6half_tEEEEENS0_6LayoutINS1_IJS5_iS7_EEENS1_IJiNS0_1CILi1EEES7_EEEEEEENS9_ISF_NSG_ISH_NS1_IJiSJ_NS1_IJNS1_IJNSI_ILi0EEEiEEEiEEEEEEEEEESS_SM_NS9_INSA_INSB_IPfEEEENSG_INS1_IJS5_S7_EEENS1_IJSJ_S7_EEEEEEENS4_6NoMaskEEvT_T0_T1_T2_T3_T4_T5_)
        /*0380*/ 	.word	0x00000000


	//----- nvinfo : EIATTR_REGCOUNT
	.align		4
.L_182:
        /*0384*/ 	.byte	0x04, 0x2f
        /*0386*/ 	.short	(.L_184 - .L_183)
	.align		4
.L_183:
        /*0388*/ 	.word	index@(_Z28fmha_bwd_reference_dQ_kernelIN4cute5tupleIJN7cutlass4fmha10collective14VariableLengthES5_iiNS1_IJNS1_IJiiEEEiEEEEEENS0_6TensorINS0_10ViewEngineINS0_8gmem_ptrIPNS2_6half_tEEEEENS0_6LayoutINS1_IJS5_iS7_EEENS1_IJiNS0_1CILi1EEES7_EEEEEEENS9_ISF_NSG_ISH_NS1_IJiSJ_NS1_IJNS1_IJNSI_ILi0EEEiEEEiEEEEEEEEEESS_SM_NS9_INSA_INSB_IPfEEEENSG_INS1_IJS5_S7_EEENS1_IJSJ_S7_EEEEEEESM_SM_NS4_6NoMaskEEvT_T0_T1_T2_T3_T4_T5_T6_T7_)
        /*038c*/ 	.word	0x00000026


	//----- nvinfo : EIATTR_FRAME_SIZE
	.align		4
.L_184:
        /*0390*/ 	.byte	0x04, 0x11
        /*0392*/ 	.short	(.L_186 - .L_185)
	.align		4
.L_185:
        /*0394*/ 	.word	index@($__internal_87_$__cuda_sm20_sqrt_rn_f32_slowpath)
        /*0398*/ 	.word	0x00000000


	//----- nvinfo : EIATTR_FRAME_SIZE
	.align		4
.L_186:
        /*039c*/ 	.byte	0x04, 0x11
        /*039e*/ 	.short	(.L_188 - .L_187)
	.align		4
.L_187:
        /*03a0*/ 	.word	index@($__internal_86_$__cuda_sm20_rcp_rn_f32_slowpath)
        /*03a4*/ 	.word	0x00000000


	//----- nvinfo : EIATTR_FRAME_SIZE
	.align		4
.L_188:
        /*03a8*/ 	.byte	0x04, 0x11
        /*03aa*/ 	.short	(.L_190 - .L_189)
	.align		4
.L_189:
        /*03ac*/ 	.word	index@(_Z28fmha_bwd_reference_dQ_kernelIN4cute5tupleIJN7cutlass4fmha10collective14VariableLengthES5_iiNS1_IJNS1_IJiiEEEiEEEEEENS0_6TensorINS0_10ViewEngineINS0_8gmem_ptrIPNS2_6half_tEEEEENS0_6LayoutINS1_IJS5_iS7_EEENS1_IJiNS0_1CILi1EEES7_EEEEEEENS9_ISF_NSG_ISH_NS1_IJiSJ_NS1_IJNS1_IJNSI_ILi0EEEiEEEiEEEEEEEEEESS_SM_NS9_INSA_INSB_IPfEEEENSG_INS1_IJS5_S7_EEENS1_IJSJ_S7_EEEEEEESM_SM_NS4_6NoMaskEEvT_T0_T1_T2_T3_T4_T5_T6_T7_)
        /*03b0*/ 	.word	0x00000000


	//----- nvinfo : EIATTR_REGCOUNT
	.align		4
.L_190:
        /*03b4*/ 	.byte	0x04, 0x2f
        /*03b6*/ 	.short	(.L_192 - .L_191)
	.align		4
.L_191:
        /*03b8*/ 	.word	index@(_Z28fmha_bwd_reference_dK_kernelIN4cute5tupleIJN7cutlass4fmha10collective14VariableLengthES5_iiNS1_IJNS1_IJiiEEEiEEEEEENS0_6TensorINS0_10ViewEngineINS0_8gmem_ptrIPNS2_6half_tEEEEENS0_6LayoutINS1_IJS5_iS7_EEENS1_IJiNS0_1CILi1EEES7_EEEEEEENS9_ISF_NSG_ISH_NS1_IJiSJ_NS1_IJNS1_IJNSI_ILi0EEEiEEEiEEEEEEEEEESS_SM_NS9_INSA_INSB_IPfEEEENSG_INS1_IJS5_S7_EEENS1_IJSJ_S7_EEEEEEESM_SS_NS4_6NoMaskEEvT_T0_T1_T2_T3_T4_T5_T6_T7_)
        /*03bc*/ 	.word	0x00000026


	//----- nvinfo : EIATTR_FRAME_SIZE
	.align		4
.L_192:
        /*03c0*/ 	.byte	0x04, 0x11
        /*03c2*/ 	.short	(.L_194 - .L_193)
	.align		4
.L_193:
        /*03c4*/ 	.word	index@($__internal_85_$__cuda_sm20_sqrt_rn_f32_slowpath)
        /*03c8*/ 	.word	0x00000000


	//----- nvinfo : EIATTR_FRAME_SIZE
	.align		4
.L_194:
        /*03cc*/ 	.byte	0x04, 0x11
        /*03ce*/ 	.short	(.L_196 - .L_195)
	.align		4
.L_195:
        /*03d0*/ 	.word	index@($__internal_84_$__cuda_sm20_rcp_rn_f32_slowpath)
        /*03d4*/ 	.word	0x00000000


	//----- nvinfo : EIATTR_FRAME_SIZE
	.align		4
.L_196:
        /*03d8*/ 	.byte	0x04, 0x11
        /*03da*/ 	.short	(.L_198 - .L_197)
	.align		4
.L_197:
        /*03dc*/ 	.word	index@(_Z28fmha_bwd_reference_dK_kernelIN4cute5tupleIJN7cutlass4fmha10collective14VariableLengthES5_iiNS1_IJNS1_IJiiEEEiEEEEEENS0_6TensorINS0_10ViewEngineINS0_8gmem_ptrIPNS2_6half_tEEEEENS0_6LayoutINS1_IJS5_iS7_EEENS1_IJiNS0_1CILi1EEES7_EEEEEEENS9_ISF_NSG_ISH_NS1_IJiSJ_NS1_IJNS1_IJNSI_ILi0EEEiEEEiEEEEEEEEEESS_SM_NS9_INSA_INSB_IPfEEEENSG_INS1_IJS5_S7_EEENS1_IJSJ_S7_EEEEEEESM_SS_NS4_6NoMaskEEvT_T0_T1_T2_T3_T4_T5_T6_T7_)
        /*03e0*/ 	.word	0x00000000


	//----- nvinfo : EIATTR_REGCOUNT
	.align		4
.L_198:
        /*03e4*/ 	.byte	0x04, 0x2f
        /*03e6*/ 	.short	(.L_200 - .L_199)
	.align		4
.L_199:
        /*03e8*/ 	.word	index@(_Z28fmha_bwd_reference_dV_kernelIN4cute5tupleIJN7cutlass4fmha10collective14VariableLengthES5_iiNS1_IJNS1_IJiiEEEiEEEEEENS0_6TensorINS0_10ViewEngineINS0_8gmem_ptrIPNS2_6half_tEEEEENS0_6LayoutINS1_IJS5_iS7_EEENS1_IJiNS0_1CILi1EEES7_EEEEEEENS9_ISF_NSG_ISH_NS1_IJiSJ_NS1_IJNS1_IJNSI_ILi0EEEiEEEiEEEEEEEEEESS_SM_NS9_INSA_INSB_IPfEEEENSG_INS1_IJS5_S7_EEENS1_IJSJ_S7_EEEEEEESM_SS_NS4_6NoMaskEEvT_T0_T1_T2_T3_T4_T5_T6_T7_)
        /*03ec*/ 	.word	0x00000022


	//----- nvinfo : EIATTR_FRAME_SIZE
	.align		4
.L_200:
        /*03f0*/ 	.byte	0x04, 0x11
        /*03f2*/ 	.short	(.L_202 - .L_201)
	.align		4
.L_201:
        /*03f4*/ 	.word	index@($__internal_83_$__cuda_sm20_sqrt_rn_f32_slowpath)
        /*03f8*/ 	.word	0x00000000


	//----- nvinfo : EIATTR_FRAME_SIZE
	.align		4
.L_202:
        /*03fc*/ 	.byte	0x04, 0x11
        /*03fe*/ 	.short	(.L_204 - .L_203)
	.align		4
.L_203:
        /*0400*/ 	.word	index@($__internal_82_$__cuda_sm20_rcp_rn_f32_slowpath)
        /*0404*/ 	.word	0x00000000


	//----- nvinfo : EIATTR_FRAME_SIZE
	.align		4
.L_204:
        /*0408*/ 	.byte	0x04, 0x11
        /*040a*/ 	.short	(.L_206 - .L_205)
	.align		4
.L_205:
        /*040c*/ 	.word	index@(_Z28fmha_bwd_reference_dV_kernelIN4cute5tupleIJN7cutlass4fmha10collective14VariableLengthES5_iiNS1_IJNS1_IJiiEEEiEEEEEENS0_6TensorINS0_10ViewEngineINS0_8gmem_ptrIPNS2_6half_tEEEEENS0_6LayoutINS1_IJS5_iS7_EEENS1_IJiNS0_1CILi1EEES7_EEEEEEENS9_ISF_NSG_ISH_NS1_IJiSJ_NS1_IJNS1_IJNSI_ILi0EEEiEEEiEEEEEEEEEESS_SM_NS9_INSA_INSB_IPfEEEENSG_INS1_IJS5_S7_EEENS1_IJSJ_S7_EEEEEEESM_SS_NS4_6NoMaskEEvT_T0_T1_T2_T3_T4_T5_T6_T7_)
        /*0410*/ 	.word	0x00000000


	//----- nvinfo : EIATTR_REGCOUNT
	.align		4
.L_206:
        /*0414*/ 	.byte	0x04, 0x2f
        /*0416*/ 	.short	(.L_208 - .L_207)
	.align		4
.L_207:
        /*0418*/ 	.word	index@(_Z21fmha_reference_kernelIN4cute5tupleIJiiiiNS1_IJNS1_IJiiEEEiEEEEEENS0_6TensorINS0_10ViewEngineINS0_8gmem_ptrIPN7cutlass6half_tEEEEENS0_6LayoutINS1_IJiiS3_EEENS1_IJiNS0_1CILi1EEES3_EEEEEEENS5_ISC_NSD_ISE_NS1_IJiSG_NS1_IJNS1_IJNSF_ILi0EEEiEEEiEEEEEEEEEESP_SJ_NS5_INS6_INS7_IPfEEEENSD_INS1_IJiS3_EEENS1_IJSG_S3_EEEEEEENS8_4fmha10collective6NoMaskEEvT_T0_T1_T2_T3_T4_T5_)
        /*041c*/ 	.word	0x00000028


	//----- nvinfo : EIATTR_FRAME_SIZE
	.align		4
.L_208:
        /*0420*/ 	.byte	0x04, 0x11
        /*0422*/ 	.short	(.L_210 - .L_209)
	.align		4
.L_209:
        /*0424*/ 	.word	index@($__internal_81_$__cuda_sm20_rcp_rn_f32_slowpath)
        /*0428*/ 	.word	0x00000000


	//----- nvinfo : EIATTR_FRAME_SIZE
	.align		4
.L_210:
        /*042c*/ 	.byte	0x04, 0x11
        /*042e*/ 	.short	(.L_212 - .L_211)
	.align		4
.L_211:
        /*0430*/ 	.word	index@($__internal_80_$__cuda_sm20_dsqrt_rn_f64_mediumpath_v1)
        /*0434*/ 	.word	0x00000000


	//----- nvinfo : EIATTR_FRAME_SIZE
	.align		4
.L_212:
        /*0438*/ 	.byte	0x04, 0x11
        /*043a*/ 	.short	(.L_214 - .L_213)
	.align		4
.L_213:
        /*043c*/ 	.word	index@($__internal_79_$__cuda_sm20_dblrcp_rn_slowpath_v3)
        /*0440*/ 	.word	0x00000000


	//----- nvinfo : EIATTR_FRAME_SIZE
	.align		4
.L_214:
        /*0444*/ 	.byte	0x04, 0x11
        /*0446*/ 	.short	(.L_216 - .L_215)
	.align		4
.L_215:
        /*0448*/ 	.word	index@(_Z21fmha_reference_kernelIN4cute5tupleIJiiiiNS1_IJNS1_IJiiEEEiEEEEEENS0_6TensorINS0_10ViewEngineINS0_8gmem_ptrIPN7cutlass6half_tEEEEENS0_6LayoutINS1_IJiiS3_EEENS1_IJiNS0_1CILi1EEES3_EEEEEEENS5_ISC_NSD_ISE_NS1_IJiSG_NS1_IJNS1_IJNSF_ILi0EEEiEEEiEEEEEEEEEESP_SJ_NS5_INS6_INS7_IPfEEEENSD_INS1_IJiS3_EEENS1_IJSG_S3_EEEEEEENS8_4fmha10collective6NoMaskEEvT_T0_T1_T2_T3_T4_T5_)
        /*044c*/ 	.word	0x00000000


	//----- nvinfo : EIATTR_REGCOUNT
	.align		4
.L_216:
        /*0450*/ 	.byte	0x04, 0x2f
        /*0452*/ 	.short	(.L_218 - .L_217)
	.align		4
.L_217:
        /*0454*/ 	.word	index@(_Z28fmha_bwd_reference_dQ_kernelIN4cute5tupleIJiiiiNS1_IJNS1_IJiiEEEiEEEEEENS0_6TensorINS0_10ViewEngineINS0_8gmem_ptrIPN7cutlass6half_tEEEEENS0_6LayoutINS1_IJiiS3_EEENS1_IJiNS0_1CILi1EEES3_EEEEEEENS5_ISC_NSD_ISE_NS1_IJiSG_NS1_IJNS1_IJNSF_ILi0EEEiEEEiEEEEEEEEEESP_SJ_NS5_INS6_INS7_IPfEEEENSD_INS1_IJiS3_EEENS1_IJSG_S3_EEEEEEESJ_SJ_NS8_4fmha10collective6NoMaskEEvT_T0_T1_T2_T3_T4_T5_T6_T7_)
        /*0458*/ 	.word	0x00000028


	//----- nvinfo : EIATTR_FRAME_SIZE
	.align		4
.L_218:
        /*045c*/ 	.byte	0x04, 0x11
        /*045e*/ 	.short	(.L_220 - .L_219)
	.align		4
.L_219:
        /*0460*/ 	.word	index@($__internal_78_$__cuda_sm20_sqrt_rn_f32_slowpath)
        /*0464*/ 	.word	0x00000000


	//----- nvinfo : EIATTR_FRAME_SIZE
	.align		4
.L_220:
        /*0468*/ 	.byte	0x04, 0x11
        /*046a*/ 	.short	(.L_222 - .L_221)
	.align		4
.L_221:
        /*046c*/ 	.word	index@($__internal_77_$__cuda_sm20_rcp_rn_f32_slowpath)
        /*0470*/ 	.word	0x00000000


	//----- nvinfo : EIATTR_FRAME_SIZE
	.align		4
.L_222:
        /*0474*/ 	.byte	0x04, 0x11
        /*0476*/ 	.short	(.L_224 - .L_223)
	.align		4
.L_223:
        /*0478*/ 	.word	index@(_Z28fmha_bwd_reference_dQ_kernelIN4cute5tupleIJiiiiNS1_IJNS1_IJiiEEEiEEEEEENS0_6TensorINS0_10ViewEngineINS0_8gmem_ptrIPN7cutlass6half_tEEEEENS0_6LayoutINS1_IJiiS3_EEENS1_IJiNS0_1CILi1EEES3_EEEEEEENS5_ISC_NSD_ISE_NS1_IJiSG_NS1_IJNS1_IJNSF_ILi0EEEiEEEiEEEEEEEEEESP_SJ_NS5_INS6_INS7_IPfEEEENSD_INS1_IJiS3_EEENS1_IJSG_S3_EEEEEEESJ_SJ_NS8_4fmha10collective6NoMaskEEvT_T0_T1_T2_T3_T4_T5_T6_T7_)
        /*047c*/ 	.word	0x00000000


	//----- nvinfo : EIATTR_REGCOUNT
	.align		4
.L_224:
        /*0480*/ 	.byte	0x04, 0x2f
        /*0482*/ 	.short	(.L_226 - .L_225)
	.align		4
.L_225:
        /*0484*/ 	.word	index@(_Z28fmha_bwd_reference_dK_kernelIN4cute5tupleIJiiiiNS1_IJNS1_IJiiEEEiEEEEEENS0_6TensorINS0_10ViewEngineINS0_8gmem_ptrIPN7cutlass6half_tEEEEENS0_6LayoutINS1_IJiiS3_EEENS1_IJiNS0_1CILi1EEES3_EEEEEEENS5_ISC_NSD_ISE_NS1_IJiSG_NS1_IJNS1_IJNSF_ILi0EEEiEEEiEEEEEEEEEESP_SJ_NS5_INS6_INS7_IPfEEEENSD_INS1_IJiS3_EEENS1_IJSG_S3_EEEEEEESJ_SP_NS8_4fmha10collective6NoMaskEEvT_T0_T1_T2_T3_T4_T5_T6_T7_)
        /*0488*/ 	.word	0x00000028


	//----- nvinfo : EIATTR_FRAME_SIZE
	.align		4
.L_226:
        /*048c*/ 	.byte	0x04, 0x11
        /*048e*/ 	.short	(.L_228 - .L_227)
	.align		4
.L_227:
        /*0490*/ 	.word	index@($__internal_76_$__cuda_sm20_sqrt_rn_f32_slowpath)
        /*0494*/ 	.word	0x00000000


	//----- nvinfo : EIATTR_FRAME_SIZE
	.align		4
.L_228:
        /*0498*/ 	.byte	0x04, 0x11
        /*049a*/ 	.short	(.L_230 - .L_229)
	.align		4
.L_229:
        /*049c*/ 	.word	index@($__internal_75_$__cuda_sm20_rcp_rn_f32_slowpath)
        /*04a0*/ 	.word	0x00000000


	//----- nvinfo : EIATTR_FRAME_SIZE
	.align		4
.L_230:
        /*04a4*/ 	.byte	0x04, 0x11
        /*04a6*/ 	.short	(.L_232 - .L_231)
	.align		4
.L_231:
        /*04a8*/ 	.word	index@(_Z28fmha_bwd_reference_dK_kernelIN4cute5tupleIJiiiiNS1_IJNS1_IJiiEEEiEEEEEENS0_6TensorINS0_10ViewEngineINS0_8gmem_ptrIPN7cutlass6half_tEEEEENS0_6LayoutINS1_IJiiS3_EEENS1_IJiNS0_1CILi1EEES3_EEEEEEENS5_ISC_NSD_ISE_NS1_IJiSG_NS1_IJNS1_IJNSF_ILi0EEEiEEEiEEEEEEEEEESP_SJ_NS5_INS6_INS7_IPfEEEENSD_INS1_IJiS3_EEENS1_IJSG_S3_EEEEEEESJ_SP_NS8_4fmha10collective6NoMaskEEvT_T0_T1_T2_T3_T4_T5_T6_T7_)
        /*04ac*/ 	.word	0x00000000


	//----- nvinfo : EIATTR_REGCOUNT
	.align		4
.L_232:
        /*04b0*/ 	.byte	0x04, 0x2f
        /*04b2*/ 	.short	(.L_234 - .L_233)
	.align		4
.L_233:
        /*04b4*/ 	.word	index@(_Z28fmha_bwd_reference_dV_kernelIN4cute5tupleIJiiiiNS1_IJNS1_IJiiEEEiEEEEEENS0_6TensorINS0_10ViewEngineINS0_8gmem_ptrIPN7cutlass6half_tEEEEENS0_6LayoutINS1_IJiiS3_EEENS1_IJiNS0_1CILi1EEES3_EEEEEEENS5_ISC_NSD_ISE_NS1_IJiSG_NS1_IJNS1_IJNSF_ILi0EEEiEEEiEEEEEEEEEESP_SJ_NS5_INS6_INS7_IPfEEEENSD_INS1_IJiS3_EEENS1_IJSG_S3_EEEEEEESJ_SP_NS8_4fmha10collective6NoMaskEEvT_T0_T1_T2_T3_T4_T5_T6_T7_)
        /*04b8*/ 	.word	0x00000028


	//----- nvinfo : EIATTR_FRAME_SIZE
	.align		4
.L_234:
        /*04bc*/ 	.byte	0x04, 0x11
        /*04be*/ 	.short	(.L_236 - .L_235)
	.align		4
.L_235:
        /*04c0*/ 	.word	index@($__internal_74_$__cuda_sm20_sqrt_rn_f32_slowpath)
        /*04c4*/ 	.word	0x00000000


	//----- nvinfo : EIATTR_FRAME_SIZE
	.align		4
.L_236:
        /*04c8*/ 	.byte	0x04, 0x11
        /*04ca*/ 	.short	(.L_238 - .L_237)
	.align		4
.L_237:
        /*04cc*/ 	.word	index@($__internal_73_$__cuda_sm20_rcp_rn_f32_slowpath)
        /*04d0*/ 	.word	0x00000000


	//----- nvinfo : EIATTR_FRAME_SIZE
	.align		4
.L_238:
        /*04d4*/ 	.byte	0x04, 0x11
        /*04d6*/ 	.short	(.L_240 - .L_239)
	.align		4
.L_239:
        /*04d8*/ 	.word	index@(_Z28fmha_bwd_reference_dV_kernelIN4cute5tupleIJiiiiNS1_IJNS1_IJiiEEEiEEEEEENS0_6TensorINS0_10ViewEngineINS0_8gmem_ptrIPN7cutlass6half_tEEEEENS0_6LayoutINS1_IJiiS3_EEENS1_IJiNS0_1CILi1EEES3_EEEEEEENS5_ISC_NSD_ISE_NS1_IJiSG_NS1_IJNS1_IJNSF_ILi0EEEiEEEiEEEEEEEEEESP_SJ_NS5_INS6_INS7_IPfEEEENSD_INS1_IJiS3_EEENS1_IJSG_S3_EEEEEEESJ_SP_NS8_4fmha10collective6NoMaskEEvT_T0_T1_T2_T3_T4_T5_T6_T7_)
        /*04dc*/ 	.word	0x00000000


	//----- nvinfo : EIATTR_REGCOUNT
	.align		4
.L_240:
        /*04e0*/ 	.byte	0x04, 0x2f
        /*04e2*/ 	.short	(.L_242 - .L_241)
	.align		4
.L_241:
        /*04e4*/ 	.word	index@(_ZN7cutlass13device_kernelINS_4fmha6kernel19FmhaKernelBwdSumOdOIN4cute5tupleIJNS1_10collective14VariableLengthES7_iiNS5_IJNS5_IJiiEEEiEEEEEENS_6half_tEfEEEEvNT_6ParamsE)
        /*04e8*/ 	.word	0x00000034


	//----- nvinfo : EIATTR_FRAME_SIZE
	.align		4
.L_242:
        /*04ec*/ 	.byte	0x04, 0x11
        /*04ee*/ 	.short	(.L_244 - .L_243)
	.align		4
.L_243:
        /*04f0*/ 	.word	index@(_ZN7cutlass13device_kernelINS_4fmha6kernel19FmhaKernelBwdSumOdOIN4cute5tupleIJNS1_10collective14VariableLengthES7_iiNS5_IJNS5_IJiiEEEiEEEEEENS_6half_tEfEEEEvNT_6ParamsE)
        /*04f4*/ 	.word	0x00000000


	//----- nvinfo : EIATTR_REGCOUNT
	.align		4
.L_244:
        /*04f8*/ 	.byte	0x04, 0x2f
        /*04fa*/ 	.short	(.L_246 - .L_245)
	.align		4
.L_245:
        /*04fc*/ 	.word	index@(_ZN7cutlass13device_kernelINS_4fmha6kernel20FmhaKernelBwdConvertIN4cute5tupleIJNS1_10collective14VariableLengthES7_iiNS5_IJNS5_IJiiEEEiEEEEEENS_6half_tEfEEEEvNT_6ParamsE)
        /*0500*/ 	.word	0x0000001c


	//----- nvinfo : EIATTR_FRAME_SIZE
	.align		4
.L_246:
        /*0504*/ 	.byte	0x04, 0x11
        /*0506*/ 	.short	(.L_248 - .L_247)
	.align		4
.L_247:
        /*0508*/ 	.word	index@(_ZN7cutlass13device_kernelINS_4fmha6kernel20FmhaKernelBwdConvertIN4cute5tupleIJNS1_10collective14VariableLengthES7_iiNS5_IJNS5_IJiiEEEiEEEEEENS_6half_tEfEEEEvNT_6ParamsE)
        /*050c*/ 	.word	0x00000000


	//----- nvinfo : EIATTR_REGCOUNT
	.align		4
.L_248:
        /*0510*/ 	.byte	0x04, 0x2f
        /*0512*/ 	.short	(.L_250 - .L_249)
	.align		4
.L_249:
        /*0514*/ 	.word	index@(_ZN7cutlass13device_kernelINS_4fmha6kernel36Sm100FmhaBwdKernelTmaWarpSpecializedIN4cute5tupleIJNS1_10collective14VariableLengthES7_iiNS5_IJNS5_IJiiEEEiEEEEEENS_6half_tEfNS5_IJNS4_1CILi128EEESD_NSC_ILi64EEESE_EEENS6_21CausalForBackwardMaskILb1EEEEEEEvNT_6ParamsE)
        /*0518*/ 	.word	0x00000080


	//----- nvinfo : EIATTR_FRAME_SIZE
	.align		4
.L_250:
        /*051c*/ 	.byte	0x04, 0x11
        /*051e*/ 	.short	(.L_252 - .L_251)
	.align		4
.L_251:
        /*0520*/ 	.word	index@($__internal_72_$__cuda_sm20_div_u16)
        /*0524*/ 	.word	0x00000028


	//----- nvinfo : EIATTR_FRAME_SIZE
	.align		4
.L_252:
        /*0528*/ 	.byte	0x04, 0x11
        /*052a*/ 	.short	(.L_254 - .L_253)
	.align		4
.L_253:
        /*052c*/ 	.word	index@($__internal_71_$__cuda_sm10x_tcgen05_guardrail_trap_unallocated_columns_being_dealloced)
        /*0530*/ 	.word	0x00000028


	//----- nvinfo : EIATTR_FRAME_SIZE
	.align		4
.L_254:
        /*0534*/ 	.byte	0x04, 0x11
        /*0536*/ 	.short	(.L_256 - .L_255)
	.align		4
.L_255:
        /*0538*/ 	.word	index@($__internal_70_$__cuda_sm10x_tcgen05_guardrail_trap_phase_invalid_during_alloc)
        /*053c*/ 	.word	0x00000028


	//----- nvinfo : EIATTR_FRAME_SIZE
	.align		4
.L_256:
        /*0540*/ 	.byte	0x04, 0x11
        /*0542*/ 	.short	(.L_258 - .L_257)
	.align		4
.L_257:
        /*0544*/ 	.word	index@($__internal_69_$__cuda_sm10x_tcgen05_guardrail_trap_col_being_dealloced_not_returned_by_alloc)
        /*0548*/ 	.word	0x00000028


	//----- nvinfo : EIATTR_FRAME_SIZE
	.align		4
.L_258:
        /*054c*/ 	.byte	0x04, 0x11
        /*054e*/ 	.short	(.L_260 - .L_259)
	.align		4
.L_259:
        /*0550*/ 	.word	index@(_ZN7cutlass13device_kernelINS_4fmha6kernel36Sm100FmhaBwdKernelTmaWarpSpecializedIN4cute5tupleIJNS1_10collective14VariableLengthES7_iiNS5_IJNS5_IJiiEEEiEEEEEENS_6half_tEfNS5_IJNS4_1CILi128EEESD_NSC_ILi64EEESE_EEENS6_21CausalForBackwardMaskILb1EEEEEEEvNT_6ParamsE)
        /*0554*/ 	.word	0x00000028


	//----- nvinfo : EIATTR_REGCOUNT
	.align		4
.L_260:
        /*0558*/ 	.byte	0x04, 0x2f
        /*055a*/ 	.short	(.L_262 - .L_261)
	.align		4
.L_261:
        /*055c*/ 	.word	index@(_ZN7cutlass13device_kernelINS_4fmha6kernel19FmhaKernelBwdSumOdOIN4cute5tupleIJiiiiNS5_IJNS5_IJiiEEEiEEEEEENS_6half_tEfEEEEvNT_6ParamsE)
        /*0560*/ 	.word	0x00000033


	//----- nvinfo : EIATTR_FRAME_SIZE
	.align		4
.L_262:
        /*0564*/ 	.byte	0x04, 0x11
        /*0566*/ 	.short	(.L_264 - .L_263)
	.align		4
.L_263:
        /*0568*/ 	.word	index@(_ZN7cutlass13device_kernelINS_4fmha6kernel19FmhaKernelBwdSumOdOIN4cute5tupleIJiiiiNS5_IJNS5_IJiiEEEiEEEEEENS_6half_tEfEEEEvNT_6ParamsE)
        /*056c*/ 	.word	0x00000000


	//----- nvinfo : EIATTR_REGCOUNT
	.align		4
.L_264:
        /*0570*/ 	.byte	0x04, 0x2f
        /*0572*/ 	.short	(.L_266 - .L_265)
	.align		4
.L_265:
        /*0574*/ 	.word	index@(_ZN7cutlass13device_kernelINS_4fmha6kernel20FmhaKernelBwdConvertIN4cute5tupleIJiiiiNS5_IJNS5_IJiiEEEiEEEEEENS_6half_tEfEEEEvNT_6ParamsE)
        /*0578*/ 	.word	0x00000018


	//----- nvinfo : EIATTR_FRAME_SIZE
	.align		4
.L_266:
        /*057c*/ 	.byte	0x04, 0x11
        /*057e*/ 	.short	(.L_268 - .L_267)
	.align		4
.L_267:
        /*0580*/ 	.word	index@(_ZN7cutlass13device_kernelINS_4fmha6kernel20FmhaKernelBwdConvertIN4cute5tupleIJiiiiNS5_IJNS5_IJiiEEEiEEEEEENS_6half_tEfEEEEvNT_6ParamsE)
        /*0584*/ 	.word	0x00000000


	//----- nvinfo : EIATTR_REGCOUNT
	.align		4
.L_268:
        /*0588*/ 	.byte	0x04, 0x2f
        /*058a*/ 	.short	(.L_270 - .L_269)
	.align		4
.L_269:
        /*058c*/ 	.word	index@(_ZN7cutlass13device_kernelINS_4fmha6kernel36Sm100FmhaBwdKernelTmaWarpSpecializedIN4cute5tupleIJiiiiNS5_IJNS5_IJiiEEEiEEEEEENS_6half_tEfNS5_IJNS4_1CILi128EEESB_NSA_ILi64EEESC_EEENS1_10collective21CausalForBackwardMaskILb1EEEEEEEvNT_6ParamsE)
        /*0590*/ 	.word	0x00000080


	//----- nvinfo : EIATTR_FRAME_SIZE
	.align		4
.L_270:
        /*0594*/ 	.byte	0x04, 0x11
        /*0596*/ 	.short	(.L_272 - .L_271)
	.align		4
.L_271:
        /*0598*/ 	.word	index@($__internal_68_$__cuda_sm20_div_u16)
        /*059c*/ 	.word	0x00000030


	//----- nvinfo : EIATTR_FRAME_SIZE
	.align		4
.L_272:
        /*05a0*/ 	.byte	0x04, 0x11
        /*05a2*/ 	.short	(.L_274 - .L_273)
	.align		4
.L_273:
        /*05a4*/ 	.word	index@($__internal_67_$__cuda_sm10x_tcgen05_guardrail_trap_unallocated_columns_being_dealloced)
        /*05a8*/ 	.word	0x00000030


	//----- nvinfo : EIATTR_FRAME_SIZE
	.align		4
.L_274:
        /*05ac*/ 	.byte	0x04, 0x11
        /*05ae*/ 	.short	(.L_276 - .L_275)
	.align		4
.L_275:
        /*05b0*/ 	.word	index@($__internal_66_$__cuda_sm10x_tcgen05_guardrail_trap_phase_invalid_during_alloc)
        /*05b4*/ 	.word	0x00000030


	//----- nvinfo : EIATTR_FRAME_SIZE
	.align		4
.L_276:
        /*05b8*/ 	.byte	0x04, 0x11
        /*05ba*/ 	.short	(.L_278 - .L_277)
	.align		4
.L_277:
        /*05bc*/ 	.word	index@($__internal_65_$__cuda_sm10x_tcgen05_guardrail_trap_col_being_dealloced_not_returned_by_alloc)
        /*05c0*/ 	.word	0x00000030


	//----- nvinfo : EIATTR_FRAME_SIZE
	.align		4
.L_278:
        /*05c4*/ 	.byte	0x04, 0x11
        /*05c6*/ 	.short	(.L_280 - .L_279)
	.align		4
.L_279:
        /*05c8*/ 	.word	index@(_ZN7cutlass13device_kernelINS_4fmha6kernel36Sm100FmhaBwdKernelTmaWarpSpecializedIN4cute5tupleIJiiiiNS5_IJNS5_IJiiEEEiEEEEEENS_6half_tEfNS5_IJNS4_1CILi128EEESB_NSA_ILi64EEESC_EEENS1_10collective21CausalForBackwardMaskILb1EEEEEEEvNT_6ParamsE)
        /*05cc*/ 	.word	0x00000030


	//----- nvinfo : EIATTR_REGCOUNT
	.align		4
.L_280:
        /*05d0*/ 	.byte	0x04, 0x2f
        /*05d2*/ 	.short	(.L_282 - .L_281)
	.align		4
.L_281:
        /*05d4*/ 	.word	index@(_ZN7cutlass13device_kernelINS_4fmha6kernel36Sm100FmhaBwdKernelTmaWarpSpecializedIN4cute5tupleIJNS1_10collective14VariableLengthES7_iiNS5_IJNS5_IJiiEEEiEEEEEENS_6half_tEfNS5_IJNS4_1CILi128EEESD_SD_SD_EEENS6_21CausalForBackwardMaskILb1EEEEEEEvNT_6ParamsE)
        /*05d8*/ 	.word	0x00000080


	//----- nvinfo : EIATTR_FRAME_SIZE
	.align		4
.L_282:
        /*05dc*/ 	.byte	0x04, 0x11
        /*05de*/ 	.short	(.L_284 - .L_283)
	.align		4
.L_283:
        /*05e0*/ 	.word	index@($__internal_64_$__cuda_sm20_div_u16)
        /*05e4*/ 	.word	0x00000030


	//----- nvinfo : EIATTR_FRAME_SIZE
	.align		4
.L_284:
        /*05e8*/ 	.byte	0x04, 0x11
        /*05ea*/ 	.short	(.L_286 - .L_285)
	.align		4
.L_285:
        /*05ec*/ 	.word	index@($__internal_63_$__cuda_sm10x_tcgen05_guardrail_trap_unallocated_columns_being_dealloced)
        /*05f0*/ 	.word	0x00000030


	//----- nvinfo : EIATTR_FRAME_SIZE
	.align		4
.L_286:
        /*05f4*/ 	.byte	0x04, 0x11
        /*05f6*/ 	.short	(.L_288 - .L_287)
	.align		4
.L_287:
        /*05f8*/ 	.word	index@($__internal_62_$__cuda_sm10x_tcgen05_guardrail_trap_phase_invalid_during_alloc)
        /*05fc*/ 	.word	0x00000030


	//----- nvinfo : EIATTR_FRAME_SIZE
	.align		4
.L_288:
        /*0600*/ 	.byte	0x04, 0x11
        /*0602*/ 	.short	(.L_290 - .L_289)
	.align		4
.L_289:
        /*0604*/ 	.word	index@($__internal_61_$__cuda_sm10x_tcgen05_guardrail_trap_col_being_dealloced_not_returned_by_alloc)
        /*0608*/ 	.word	0x00000030


	//----- nvinfo : EIATTR_FRAME_SIZE
	.align		4
.L_290:
        /*060c*/ 	.byte	0x04, 0x11
        /*060e*/ 	.short	(.L_292 - .L_291)
	.align		4
.L_291:
        /*0610*/ 	.word	index@(_ZN7cutlass13device_kernelINS_4fmha6kernel36Sm100FmhaBwdKernelTmaWarpSpecializedIN4cute5tupleIJNS1_10collective14VariableLengthES7_iiNS5_IJNS5_IJiiEEEiEEEEEENS_6half_tEfNS5_IJNS4_1CILi128EEESD_SD_SD_EEENS6_21CausalForBackwardMaskILb1EEEEEEEvNT_6ParamsE)
        /*0614*/ 	.word	0x00000030


	//----- nvinfo : EIATTR_REGCOUNT
	.align		4
.L_292:
        /*0618*/ 	.byte	0x04, 0x2f
        /*061a*/ 	.short	(.L_294 - .L_293)
	.align		4
.L_293:
        /*061c*/ 	.word	index@(_ZN7cutlass13device_kernelINS_4fmha6kernel36Sm100FmhaBwdKernelTmaWarpSpecializedIN4cute5tupleIJiiiiNS5_IJNS5_IJiiEEEiEEEEEENS_6half_tEfNS5_IJNS4_1CILi128EEESB_SB_SB_EEENS1_10collective21CausalForBackwardMaskILb1EEEEEEEvNT_6ParamsE)
        /*0620*/ 	.word	0x00000080


	//----- nvinfo : EIATTR_FRAME_SIZE
	.align		4
.L_294:
        /*0624*/ 	.byte	0x04, 0x11
        /*0626*/ 	.short	(.L_296 - .L_295)
	.align		4
.L_295:
        /*0628*/ 	.word	index@($__internal_60_$__cuda_sm20_div_u16)
        /*062c*/ 	.word	0x00000028


	//----- nvinfo : EIATTR_FRAME_SIZE
	.align		4
.L_296:
        /*0630*/ 	.byte	0x04, 0x11
        /*0632*/ 	.short	(.L_298 - .L_297)
	.align		4
.L_297:
        /*0634*/ 	.word	index@($__internal_59_$__cuda_sm10x_tcgen05_guardrail_trap_unallocated_columns_being_dealloced)
        /*0638*/ 	.word	0x00000028


	//----- nvinfo : EIATTR_FRAME_SIZE
	.align		4
.L_298:
        /*063c*/ 	.byte	0x04, 0x11
        /*063e*/ 	.short	(.L_300 - .L_299)
	.align		4
.L_299:
        /*0640*/ 	.word	index@($__internal_58_$__cuda_sm10x_tcgen05_guardrail_trap_phase_invalid_during_alloc)
        /*0644*/ 	.word	0x00000028


	//----- nvinfo : EIATTR_FRAME_SIZE
	.align		4
.L_300:
        /*0648*/ 	.byte	0x04, 0x11
        /*064a*/ 	.short	(.L_302 - .L_301)
	.align		4
.L_301:
        /*064c*/ 	.word	index@($__internal_57_$__cuda_sm10x_tcgen05_guardrail_trap_col_being_dealloced_not_returned_by_alloc)
        /*0650*/ 	.word	0x00000028


	//----- nvinfo : EIATTR_FRAME_SIZE
	.align		4
.L_302:
        /*0654*/ 	.byte	0x04, 0x11
        /*0656*/ 	.short	(.L_304 - .L_303)
	.align		4
.L_303:
        /*0658*/ 	.word	index@(_ZN7cutlass13device_kernelINS_4fmha6kernel36Sm100FmhaBwdKernelTmaWarpSpecializedIN4cute5tupleIJiiiiNS5_IJNS5_IJiiEEEiEEEEEENS_6half_tEfNS5_IJNS4_1CILi128EEESB_SB_SB_EEENS1_10collective21CausalForBackwardMaskILb1EEEEEEEvNT_6ParamsE)
        /*065c*/ 	.word	0x00000028


	//----- nvinfo : EIATTR_REGCOUNT
	.align		4
.L_304:
        /*0660*/ 	.byte	0x04, 0x2f
        /*0662*/ 	.short	(.L_306 - .L_305)
	.align		4
.L_305:
        /*0664*/ 	.word	index@(_ZN7cutlass13device_kernelINS_4fmha6kernel39Sm100FmhaBwdMlaKernelTmaWarpSpecializedIN4cute5tupleIJNS1_10collective14VariableLengthES7_iiNS5_IJiiEEEEEENS_6half_tEfNS5_IJNS4_1CILi64EEENSB_ILi128EEENSB_ILi192EEESD_EEENS6_21CausalForBackwardMaskILb1EEEEEEEvNT_6ParamsE)
        /*0668*/ 	.word	0x00000080


	//----- nvinfo : EIATTR_FRAME_SIZE
	.align		4
.L_306:
        /*066c*/ 	.byte	0x04, 0x11
        /*066e*/ 	.short	(.L_308 - .L_307)
	.align		4
.L_307:
        /*0670*/ 	.word	index@($__internal_56_$__cuda_sm20_div_u16)
        /*0674*/ 	.word	0x00000008


	//----- nvinfo : EIATTR_FRAME_SIZE
	.align		4
.L_308:
        /*0678*/ 	.byte	0x04, 0x11
        /*067a*/ 	.short	(.L_310 - .L_309)
	.align		4
.L_309:
        /*067c*/ 	.word	index@($__internal_55_$__cuda_sm10x_tcgen05_guardrail_trap_unallocated_columns_being_dealloced)
        /*0680*/ 	.word	0x00000008


	//----- nvinfo : EIATTR_FRAME_SIZE
	.align		4
.L_310:
        /*0684*/ 	.byte	0x04, 0x11
        /*0686*/ 	.short	(.L_312 - .L_311)
	.align		4
.L_311:
        /*0688*/ 	.word	index@($__internal_54_$__cuda_sm10x_tcgen05_guardrail_trap_phase_invalid_during_alloc)
        /*068c*/ 	.word	0x00000008


	//----- nvinfo : EIATTR_FRAME_SIZE
	.align		4
.L_312:
        /*0690*/ 	.byte	0x04, 0x11
        /*0692*/ 	.short	(.L_314 - .L_313)
	.align		4
.L_313:
        /*0694*/ 	.word	index@($__internal_53_$__cuda_sm10x_tcgen05_guardrail_trap_col_being_dealloced_not_returned_by_alloc)
        /*0698*/ 	.word	0x00000008


	//----- nvinfo : EIATTR_FRAME_SIZE
	.align		4
.L_314:
        /*069c*/ 	.byte	0x04, 0x11
        /*069e*/ 	.short	(.L_316 - .L_315)
	.align		4
.L_315:
        /*06a0*/ 	.word	index@(_ZN7cutlass13device_kernelINS_4fmha6kernel39Sm100FmhaBwdMlaKernelTmaWarpSpecializedIN4cute5tupleIJNS1_10collective14VariableLengthES7_iiNS5_IJiiEEEEEENS_6half_tEfNS5_IJNS4_1CILi64EEENSB_ILi128EEENSB_ILi192EEESD_EEENS6_21CausalForBackwardMaskILb1EEEEEEEvNT_6ParamsE)
        /*06a4*/ 	.word	0x00000008


	//----- nvinfo : EIATTR_REGCOUNT
	.align		4
.L_316:
        /*06a8*/ 	.byte	0x04, 0x2f
        /*06aa*/ 	.short	(.L_318 - .L_317)
	.align		4
.L_317:
        /*06ac*/ 	.word	index@(_ZN7cutlass13device_kernelINS_4fmha6kernel39Sm100FmhaBwdMlaKernelTmaWarpSpecializedIN4cute5tupleIJiiiiNS5_IJiiEEEEEENS_6half_tEfNS5_IJNS4_1CILi64EEENS9_ILi128EEENS9_ILi192EEESB_EEENS1_10collective21CausalForBackwardMaskILb1EEEEEEEvNT_6ParamsE)
        /*06b0*/ 	.word	0x00000080


	//----- nvinfo : EIATTR_FRAME_SIZE
	.align		4
.L_318:
        /*06b4*/ 	.byte	0x04, 0x11
        /*06b6*/ 	.short	(.L_320 - .L_319)
	.align		4
.L_319:
        /*06b8*/ 	.word	index@($__internal_52_$__cuda_sm20_div_u16)
        /*06bc*/ 	.word	0x00000008


	//----- nvinfo : EIATTR_FRAME_SIZE
	.align		4
.L_320:
        /*06c0*/ 	.byte	0x04, 0x11
        /*06c2*/ 	.short	(.L_322 - .L_321)
	.align		4
.L_321:
        /*06c4*/ 	.word	index@($__internal_51_$__cuda_sm10x_tcgen05_guardrail_trap_unallocated_columns_being_dealloced)
        /*06c8*/ 	.word	0x00000008


	//----- nvinfo : EIATTR_FRAME_SIZE
	.align		4
.L_322:
        /*06cc*/ 	.byte	0x04, 0x11
        /*06ce*/ 	.short	(.L_324 - .L_323)
	.align		4
.L_323:
        /*06d0*/ 	.word	index@($__internal_50_$__cuda_sm10x_tcgen05_guardrail_trap_phase_invalid_during_alloc)
        /*06d4*/ 	.word	0x00000008


	//----- nvinfo : EIATTR_FRAME_SIZE
	.align		4
.L_324:
        /*06d8*/ 	.byte	0x04, 0x11
        /*06da*/ 	.short	(.L_326 - .L_325)
	.align		4
.L_325:
        /*06dc*/ 	.word	index@($__internal_49_$__cuda_sm10x_tcgen05_guardrail_trap_col_being_dealloced_not_returned_by_alloc)
        /*06e0*/ 	.word	0x00000008


	//----- nvinfo : EIATTR_FRAME_SIZE
	.align		4
.L_326:
        /*06e4*/ 	.byte	0x04, 0x11
        /*06e6*/ 	.short	(.L_328 - .L_327)
	.align		4
.L_327:
        /*06e8*/ 	.word	index@(_ZN7cutlass13device_kernelINS_4fmha6kernel39Sm100FmhaBwdMlaKernelTmaWarpSpecializedIN4cute5tupleIJiiiiNS5_IJiiEEEEEENS_6half_tEfNS5_IJNS4_1CILi64EEENS9_ILi128EEENS9_ILi192EEESB_EEENS1_10collective21CausalForBackwardMaskILb1EEEEEEEvNT_6ParamsE)
        /*06ec*/ 	.word	0x00000008


	//----- nvinfo : EIATTR_REGCOUNT
	.align		4
.L_328:
        /*06f0*/ 	.byte	0x04, 0x2f
        /*06f2*/ 	.short	(.L_330 - .L_329)
	.align		4
.L_329:
        /*06f4*/ 	.word	index@(_ZN7cutlass13device_kernelINS_4fmha6kernel36Sm100FmhaBwdKernelTmaWarpSpecializedIN4cute5tupleIJNS1_10collective14VariableLengthES7_iiNS5_IJNS5_IJiiEEEiEEEEEENS_6half_tEfNS5_IJNS4_1CILi128EEESD_NSC_ILi64EEESE_EEENS6_23ResidualMaskForBackwardEEEEEvNT_6ParamsE)
        /*06f8*/ 	.word	0x00000080


	//----- nvinfo : EIATTR_FRAME_SIZE
	.align		4
.L_330:
        /*06fc*/ 	.byte	0x04, 0x11
        /*06fe*/ 	.short	(.L_332 - .L_331)
	.align		4
.L_331:
        /*0700*/ 	.word	index@($__internal_48_$__cuda_sm20_div_u16)
        /*0704*/ 	.word	0x00000008


	//----- nvinfo : EIATTR_FRAME_SIZE
	.align		4
.L_332:
        /*0708*/ 	.byte	0x04, 0x11
        /*070a*/ 	.short	(.L_334 - .L_333)
	.align		4
.L_333:
        /*070c*/ 	.word	index@($__internal_47_$__cuda_sm10x_tcgen05_guardrail_trap_unallocated_columns_being_dealloced)
        /*0710*/ 	.word	0x00000008


	//----- nvinfo : EIATTR_FRAME_SIZE
	.align		4
.L_334:
        /*0714*/ 	.byte	0x04, 0x11
        /*0716*/ 	.short	(.L_336 - .L_335)
	.align		4
.L_335:
        /*0718*/ 	.word	index@($__internal_46_$__cuda_sm10x_tcgen05_guardrail_trap_phase_invalid_during_alloc)
        /*071c*/ 	.word	0x00000008


	//----- nvinfo : EIATTR_FRAME_SIZE
	.align		4
.L_336:
        /*0720*/ 	.byte	0x04, 0x11
        /*0722*/ 	.short	(.L_338 - .L_337)
	.align		4
.L_337:
        /*0724*/ 	.word	index@($__internal_45_$__cuda_sm10x_tcgen05_guardrail_trap_col_being_dealloced_not_returned_by_alloc)
        /*0728*/ 	.word	0x00000008


	//----- nvinfo : EIATTR_FRAME_SIZE
	.align		4
.L_338:
        /*072c*/ 	.byte	0x04, 0x11
        /*072e*/ 	.short	(.L_340 - .L_339)
	.align		4
.L_339:
        /*0730*/ 	.word	index@(_ZN7cutlass13device_kernelINS_4fmha6kernel36Sm100FmhaBwdKernelTmaWarpSpecializedIN4cute5tupleIJNS1_10collective14VariableLengthES7_iiNS5_IJNS5_IJiiEEEiEEEEEENS_6half_tEfNS5_IJNS4_1CILi128EEESD_NSC_ILi64EEESE_EEENS6_23ResidualMaskForBackwardEEEEEvNT_6ParamsE)
        /*0734*/ 	.word	0x00000008


	//----- nvinfo : EIATTR_REGCOUNT
	.align		4
.L_340:
        /*0738*/ 	.byte	0x04, 0x2f
        /*073a*/ 	.short	(.L_342 - .L_341)
	.align		4
.L_341:
        /*073c*/ 	.word	index@(_ZN7cutlass13device_kernelINS_4fmha6kernel36Sm100FmhaBwdKernelTmaWarpSpecializedIN4cute5tupleIJiiiiNS5_IJNS5_IJiiEEEiEEEEEENS_6half_tEfNS5_IJNS4_1CILi128EEESB_NSA_ILi64EEESC_EEENS1_10collective23ResidualMaskForBackwardEEEEEvNT_6ParamsE)
        /*0740*/ 	.word	0x00000080


	//----- nvinfo : EIATTR_FRAME_SIZE
	.align		4
.L_342:
        /*0744*/ 	.byte	0x04, 0x11
        /*0746*/ 	.short	(.L_344 - .L_343)
	.align		4
.L_343:
        /*0748*/ 	.word	index@($__internal_44_$__cuda_sm20_div_u16)
        /*074c*/ 	.word	0x00000030


	//----- nvinfo : EIATTR_FRAME_SIZE
	.align		4
.L_344:
        /*0750*/ 	.byte	0x04, 0x11
        /*0752*/ 	.short	(.L_346 - .L_345)
	.align		4
.L_345:
        /*0754*/ 	.word	index@($__internal_43_$__cuda_sm10x_tcgen05_guardrail_trap_unallocated_columns_being_dealloced)
        /*0758*/ 	.word	0x00000030


	//----- nvinfo : EIATTR_FRAME_SIZE
	.align		4
.L_346:
        /*075c*/ 	.byte	0x04, 0x11
        /*075e*/ 	.short	(.L_348 - .L_347)
	.align		4
.L_347:
        /*0760*/ 	.word	index@($__internal_42_$__cuda_sm10x_tcgen05_guardrail_trap_phase_invalid_during_alloc)
        /*0764*/ 	.word	0x00000030


	//----- nvinfo : EIATTR_FRAME_SIZE
	.align		4
.L_348:
        /*0768*/ 	.byte	0x04, 0x11
        /*076a*/ 	.short	(.L_350 - .L_349)
	.align		4
.L_349:
        /*076c*/ 	.word	index@($__internal_41_$__cuda_sm10x_tcgen05_guardrail_trap_col_being_dealloced_not_returned_by_alloc)
        /*0770*/ 	.word	0x00000030


	//----- nvinfo : EIATTR_FRAME_SIZE
	.align		4
.L_350:
        /*0774*/ 	.byte	0x04, 0x11
        /*0776*/ 	.short	(.L_352 - .L_351)
	.align		4
.L_351:
        /*0778*/ 	.word	index@(_ZN7cutlass13device_kernelINS_4fmha6kernel36Sm100FmhaBwdKernelTmaWarpSpecializedIN4cute5tupleIJiiiiNS5_IJNS5_IJiiEEEiEEEEEENS_6half_tEfNS5_IJNS4_1CILi128EEESB_NSA_ILi64EEESC_EEENS1_10collective23ResidualMaskForBackwardEEEEEvNT_6ParamsE)
        /*077c*/ 	.word	0x00000030


	//----- nvinfo : EIATTR_REGCOUNT
	.align		4
.L_352:
        /*0780*/ 	.byte	0x04, 0x2f
        /*0782*/ 	.short	(.L_354 - .L_353)
	.align		4
.L_353:
        /*0784*/ 	.word	index@(_ZN7cutlass13device_kernelINS_4fmha6kernel36Sm100FmhaBwdKernelTmaWarpSpecializedIN4cute5tupleIJNS1_10collective14VariableLengthES7_iiNS5_IJNS5_IJiiEEEiEEEEEENS_6half_tEfNS5_IJNS4_1CILi128EEESD_SD_SD_EEENS6_23ResidualMaskForBackwardEEEEEvNT_6ParamsE)
        /*0788*/ 	.word	0x00000080


	//----- nvinfo : EIATTR_FRAME_SIZE
	.align		4
.L_354:
        /*078c*/ 	.byte	0x04, 0x11
        /*078e*/ 	.short	(.L_356 - .L_355)
	.align		4
.L_355:
        /*0790*/ 	.word	index@($__internal_40_$__cuda_sm20_div_u16)
        /*0794*/ 	.word	0x00000008


	//----- nvinfo : EIATTR_FRAME_SIZE
	.align		4
.L_356:
        /*0798*/ 	.byte	0x04, 0x11
        /*079a*/ 	.short	(.L_358 - .L_357)
	.align		4
.L_357:
        /*079c*/ 	.word	index@($__internal_39_$__cuda_sm10x_tcgen05_guardrail_trap_unallocated_columns_being_dealloced)
        /*07a0*/ 	.word	0x00000008


	//----- nvinfo : EIATTR_FRAME_SIZE
	.align		4
.L_358:
        /*07a4*/ 	.byte	0x04, 0x11
        /*07a6*/ 	.short	(.L_360 - .L_359)
	.align		4
.L_359:
        /*07a8*/ 	.word	index@($__internal_38_$__cuda_sm10x_tcgen05_guardrail_trap_phase_invalid_during_alloc)
        /*07ac*/ 	.word	0x00000008


	//----- nvinfo : EIATTR_FRAME_SIZE
	.align		4
.L_360:
        /*07b0*/ 	.byte	0x04, 0x11
        /*07b2*/ 	.short	(.L_362 - .L_361)
	.align		4
.L_361:
        /*07b4*/ 	.word	index@($__internal_37_$__cuda_sm10x_tcgen05_guardrail_trap_col_being_dealloced_not_returned_by_alloc)
        /*07b8*/ 	.word	0x00000008


	//----- nvinfo : EIATTR_FRAME_SIZE
	.align		4
.L_362:
        /*07bc*/ 	.byte	0x04, 0x11
        /*07be*/ 	.short	(.L_364 - .L_363)
	.align		4
.L_363:
        /*07c0*/ 	.word	index@(_ZN7cutlass13device_kernelINS_4fmha6kernel36Sm100FmhaBwdKernelTmaWarpSpecializedIN4cute5tupleIJNS1_10collective14VariableLengthES7_iiNS5_IJNS5_IJiiEEEiEEEEEENS_6half_tEfNS5_IJNS4_1CILi128EEESD_SD_SD_EEENS6_23ResidualMaskForBackwardEEEEEvNT_6ParamsE)
        /*07c4*/ 	.word	0x00000008


	//----- nvinfo : EIATTR_REGCOUNT
	.align		4
.L_364:
        /*07c8*/ 	.byte	0x04, 0x2f
        /*07ca*/ 	.short	(.L_366 - .L_365)
	.align		4
.L_365:
        /*07cc*/ 	.word	index@(_ZN7cutlass13device_kernelINS_4fmha6kernel36Sm100FmhaBwdKernelTmaWarpSpecializedIN4cute5tupleIJiiiiNS5_IJNS5_IJiiEEEiEEEEEENS_6half_tEfNS5_IJNS4_1CILi128EEESB_SB_SB_EEENS1_10collective23ResidualMaskForBackwardEEEEEvNT_6ParamsE)
        /*07d0*/ 	.word	0x00000080


	//----- nvinfo : EIATTR_FRAME_SIZE
	.align		4
.L_366:
        /*07d4*/ 	.byte	0x04, 0x11
        /*07d6*/ 	.short	(.L_368 - .L_367)
	.align		4
.L_367:
        /*07d8*/ 	.word	index@($__internal_36_$__cuda_sm20_div_u16)
        /*07dc*/ 	.word	0x00000010


	//----- nvinfo : EIATTR_FRAME_SIZE
	.align		4
.L_368:
        /*07e0*/ 	.byte	0x04, 0x11
        /*07e2*/ 	.short	(.L_370 - .L_369)
	.align		4
.L_369:
        /*07e4*/ 	.word	index@($__internal_35_$__cuda_sm10x_tcgen05_guardrail_trap_unallocated_columns_being_dealloced)
        /*07e8*/ 	.word	0x00000010


	//----- nvinfo : EIATTR_FRAME_SIZE
	.align		4
.L_370:
        /*07ec*/ 	.byte	0x04, 0x11
        /*07ee*/ 	.short	(.L_372 - .L_371)
	.align		4
.L_371:
        /*07f0*/ 	.word	index@($__internal_34_$__cuda_sm10x_tcgen05_guardrail_trap_phase_invalid_during_alloc)
        /*07f4*/ 	.word	0x00000010


	//----- nvinfo : EIATTR_FRAME_SIZE
	.align		4
.L_372:
        /*07f8*/ 	.byte	0x04, 0x11
        /*07fa*/ 	.short	(.L_374 - .L_373)
	.align		4
.L_373:
        /*07fc*/ 	.word	index@($__internal_33_$__cuda_sm10x_tcgen05_guardrail_trap_col_being_dealloced_not_returned_by_alloc)
        /*0800*/ 	.word	0x00000010


	//----- nvinfo : EIATTR_FRAME_SIZE
	.align		4
.L_374:
        /*0804*/ 	.byte	0x04, 0x11
        /*0806*/ 	.short	(.L_376 - .L_375)
	.align		4
.L_375:
        /*0808*/ 	.word	index@(_ZN7cutlass13device_kernelINS_4fmha6kernel36Sm100FmhaBwdKernelTmaWarpSpecializedIN4cute5tupleIJiiiiNS5_IJNS5_IJiiEEEiEEEEEENS_6half_tEfNS5_IJNS4_1CILi128EEESB_SB_SB_EEENS1_10collective23ResidualMaskForBackwardEEEEEvNT_6ParamsE)
        /*080c*/ 	.word	0x00000010


	//----- nvinfo : EIATTR_REGCOUNT
	.align		4
.L_376:
        /*0810*/ 	.byte	0x04, 0x2f
        /*0812*/ 	.short	(.L_378 - .L_377)
	.align		4
.L_377:
        /*0814*/ 	.word	index@(_ZN7cutlass13device_kernelINS_4fmha6kernel39Sm100FmhaBwdMlaKernelTmaWarpSpecializedIN4cute5tupleIJNS1_10collective14VariableLengthES7_iiNS5_IJiiEEEEEENS_6half_tEfNS5_IJNS4_1CILi64EEENSB_ILi128EEENSB_ILi192EEESD_EEENS6_23ResidualMaskForBackwardEEEEEvNT_6ParamsE)
        /*0818*/ 	.word	0x00000080


	//----- nvinfo : EIATTR_FRAME_SIZE
	.align		4
.L_378:
        /*081c*/ 	.byte	0x04, 0x11
        /*081e*/ 	.short	(.L_380 - .L_379)
	.align		4
.L_379:
        /*0820*/ 	.word	index@($__internal_32_$__cuda_sm20_div_u16)
        /*0824*/ 	.word	0x00000010


	//----- nvinfo : EIATTR_FRAME_SIZE
	.align		4
.L_380:
        /*0828*/ 	.byte	0x04, 0x11
        /*082a*/ 	.short	(.L_382 - .L_381)
	.align		4
.L_381:
        /*082c*/ 	.word	index@($__internal_31_$__cuda_sm10x_tcgen05_guardrail_trap_unallocated_columns_being_dealloced)
        /*0830*/ 	.word	0x00000010


	//----- nvinfo : EIATTR_FRAME_SIZE
	.align		4
.L_382:
        /*0834*/ 	.byte	0x04, 0x11
        /*0836*/ 	.short	(.L_384 - .L_383)
	.align		4
.L_383:
        /*0838*/ 	.word	index@($__internal_30_$__cuda_sm10x_tcgen05_guardrail_trap_phase_invalid_during_alloc)
        /*083c*/ 	.word	0x00000010


	//----- nvinfo : EIATTR_FRAME_SIZE
	.align		4
.L_384:
        /*0840*/ 	.byte	0x04, 0x11
        /*0842*/ 	.short	(.L_386 - .L_385)
	.align		4
.L_385:
        /*0844*/ 	.word	index@($__internal_29_$__cuda_sm10x_tcgen05_guardrail_trap_col_being_dealloced_not_returned_by_alloc)
        /*0848*/ 	.word	0x00000010


	//----- nvinfo : EIATTR_FRAME_SIZE
	.align		4
.L_386:
        /*084c*/ 	.byte	0x04, 0x11
        /*084e*/ 	.short	(.L_388 - .L_387)
	.align		4
.L_387:
        /*0850*/ 	.word	index@(_ZN7cutlass13device_kernelINS_4fmha6kernel39Sm100FmhaBwdMlaKernelTmaWarpSpecializedIN4cute5tupleIJNS1_10collective14VariableLengthES7_iiNS5_IJiiEEEEEENS_6half_tEfNS5_IJNS4_1CILi64EEENSB_ILi128EEENSB_ILi192EEESD_EEENS6_23ResidualMaskForBackwardEEEEEvNT_6ParamsE)
        /*0854*/ 	.word	0x00000010


	//----- nvinfo : EIATTR_REGCOUNT
	.align		4
.L_388:
        /*0858*/ 	.byte	0x04, 0x2f
        /*085a*/ 	.short	(.L_390 - .L_389)
	.align		4
.L_389:
        /*085c*/ 	.word	index@(_ZN7cutlass13device_kernelINS_4fmha6kernel39Sm100FmhaBwdMlaKernelTmaWarpSpecializedIN4cute5tupleIJiiiiNS5_IJiiEEEEEENS_6half_tEfNS5_IJNS4_1CILi64EEENS9_ILi128EEENS9_ILi192EEESB_EEENS1_10collective23ResidualMaskForBackwardEEEEEvNT_6ParamsE)
        /*0860*/ 	.word	0x00000080


	//----- nvinfo : EIATTR_FRAME_SIZE
	.align		4
.L_390:
        /*0864*/ 	.byte	0x04, 0x11
        /*0866*/ 	.short	(.L_392 - .L_391)
	.align		4
.L_391:
        /*0868*/ 	.word	index@($__internal_28_$__cuda_sm20_div_u16)
        /*086c*/ 	.word	0x00000008


	//----- nvinfo : EIATTR_FRAME_SIZE
	.align		4
.L_392:
        /*0870*/ 	.byte	0x04, 0x11
        /*0872*/ 	.short	(.L_394 - .L_393)
	.align		4
.L_393:
        /*0874*/ 	.word	index@($__internal_27_$__cuda_sm10x_tcgen05_guardrail_trap_unallocated_columns_being_dealloced)
        /*0878*/ 	.word	0x00000008


	//----- nvinfo : EIATTR_FRAME_SIZE
	.align		4
.L_394:
        /*087c*/ 	.byte	0x04, 0x11
        /*087e*/ 	.short	(.L_396 - .L_395)
	.align		4
.L_395:
        /*0880*/ 	.word	index@($__internal_26_$__cuda_sm10x_tcgen05_guardrail_trap_phase_invalid_during_alloc)
        /*0884*/ 	.word	0x00000008


	//----- nvinfo : EIATTR_FRAME_SIZE
	.align		4
.L_396:
        /*0888*/ 	.byte	0x04, 0x11
        /*088a*/ 	.short	(.L_398 - .L_397)
	.align		4
.L_397:
        /*088c*/ 	.word	index@($__internal_25_$__cuda_sm10x_tcgen05_guardrail_trap_col_being_dealloced_not_returned_by_alloc)
        /*0890*/ 	.word	0x00000008


	//----- nvinfo : EIATTR_FRAME_SIZE
	.align		4
.L_398:
        /*0894*/ 	.byte	0x04, 0x11
        /*0896*/ 	.short	(.L_400 - .L_399)
	.align		4
.L_399:
        /*0898*/ 	.word	index@(_ZN7cutlass13device_kernelINS_4fmha6kernel39Sm100FmhaBwdMlaKernelTmaWarpSpecializedIN4cute5tupleIJiiiiNS5_IJiiEEEEEENS_6half_tEfNS5_IJNS4_1CILi64EEENS9_ILi128EEENS9_ILi192EEESB_EEENS1_10collective23ResidualMaskForBackwardEEEEEvNT_6ParamsE)
        /*089c*/ 	.word	0x00000008


	//----- nvinfo : EIATTR_REGCOUNT
	.align		4
.L_400:
        /*08a0*/ 	.byte	0x04, 0x2f
        /*08a2*/ 	.short	(.L_402 - .L_401)
	.align		4
.L_401:
        /*08a4*/ 	.word	index@(_ZN7cutlass13device_kernelINS_4fmha6kernel36Sm100FmhaBwdKernelTmaWarpSpecializedIN4cute5tupleIJNS1_10collective14VariableLengthES7_iiNS5_IJNS5_IJiiEEEiEEEEEENS_6half_tEfNS5_IJNS4_1CILi128EEESD_NSC_ILi64EEESE_EEENS6_6NoMaskEEEEEvNT_6ParamsE)
        /*08a8*/ 	.word	0x00000080


	//----- nvinfo : EIATTR_FRAME_SIZE
	.align		4
.L_402:
        /*08ac*/ 	.byte	0x04, 0x11
        /*08ae*/ 	.short	(.L_404 - .L_403)
	.align		4
.L_403:
        /*08b0*/ 	.word	index@($__internal_24_$__cuda_sm20_div_u16)
        /*08b4*/ 	.word	0x00000028


	//----- nvinfo : EIATTR_FRAME_SIZE
	.align		4
.L_404:
        /*08b8*/ 	.byte	0x04, 0x11
        /*08ba*/ 	.short	(.L_406 - .L_405)
	.align		4
.L_405:
        /*08bc*/ 	.word	index@($__internal_23_$__cuda_sm10x_tcgen05_guardrail_trap_unallocated_columns_being_dealloced)
        /*08c0*/ 	.word	0x00000028


	//----- nvinfo : EIATTR_FRAME_SIZE
	.align		4
.L_406:
        /*08c4*/ 	.byte	0x04, 0x11
        /*08c6*/ 	.short	(.L_408 - .L_407)
	.align		4
.L_407:
        /*08c8*/ 	.word	index@($__internal_22_$__cuda_sm10x_tcgen05_guardrail_trap_phase_invalid_during_alloc)
        /*08cc*/ 	.word	0x00000028


	//----- nvinfo : EIATTR_FRAME_SIZE
	.align		4
.L_408:
        /*08d0*/ 	.byte	0x04, 0x11
        /*08d2*/ 	.short	(.L_410 - .L_409)
	.align		4
.L_409:
        /*08d4*/ 	.word	index@($__internal_21_$__cuda_sm10x_tcgen05_guardrail_trap_col_being_dealloced_not_returned_by_alloc)
        /*08d8*/ 	.word	0x00000028


	//----- nvinfo : EIATTR_FRAME_SIZE
	.align		4
.L_410:
        /*08dc*/ 	.byte	0x04, 0x11
        /*08de*/ 	.short	(.L_412 - .L_411)
	.align		4
.L_411:
        /*08e0*/ 	.word	index@(_ZN7cutlass13device_kernelINS_4fmha6kernel36Sm100FmhaBwdKernelTmaWarpSpecializedIN4cute5tupleIJNS1_10collective14VariableLengthES7_iiNS5_IJNS5_IJiiEEEiEEEEEENS_6half_tEfNS5_IJNS4_1CILi128EEESD_NSC_ILi64EEESE_EEENS6_6NoMaskEEEEEvNT_6ParamsE)
        /*08e4*/ 	.word	0x00000028


	//----- nvinfo : EIATTR_REGCOUNT
	.align		4
.L_412:
        /*08e8*/ 	.byte	0x04, 0x2f
        /*08ea*/ 	.short	(.L_414 - .L_413)
	.align		4
.L_413:
        /*08ec*/ 	.word	index@(_ZN7cutlass13device_kernelINS_4fmha6kernel36Sm100FmhaBwdKernelTmaWarpSpecializedIN4cute5tupleIJiiiiNS5_IJNS5_IJiiEEEiEEEEEENS_6half_tEfNS5_IJNS4_1CILi128EEESB_NSA_ILi64EEESC_EEENS1_10collective6NoMaskEEEEEvNT_6ParamsE)
        /*08f0*/ 	.word	0x00000080


	//----- nvinfo : EIATTR_FRAME_SIZE
	.align		4
.L_414:
        /*08f4*/ 	.byte	0x04, 0x11
        /*08f6*/ 	.short	(.L_416 - .L_415)
	.align		4
.L_415:
        /*08f8*/ 	.word	index@($__internal_20_$__cuda_sm20_div_u16)
        /*08fc*/ 	.word	0x00000020


	//----- nvinfo : EIATTR_FRAME_SIZE
	.align		4
.L_416:
        /*0900*/ 	.byte	0x04, 0x11
        /*0902*/ 	.short	(.L_418 - .L_417)
	.align		4
.L_417:
        /*0904*/ 	.word	index@($__internal_19_$__cuda_sm10x_tcgen05_guardrail_trap_unallocated_columns_being_dealloced)
        /*0908*/ 	.word	0x00000020


	//----- nvinfo : EIATTR_FRAME_SIZE
	.align		4
.L_418:
        /*090c*/ 	.byte	0x04, 0x11
        /*090e*/ 	.short	(.L_420 - .L_419)
	.align		4
.L_419:
        /*0910*/ 	.word	index@($__internal_18_$__cuda_sm10x_tcgen05_guardrail_trap_phase_invalid_during_alloc)
        /*0914*/ 	.word	0x00000020


	//----- nvinfo : EIATTR_FRAME_SIZE
	.align		4
.L_420:
        /*0918*/ 	.byte	0x04, 0x11
        /*091a*/ 	.short	(.L_422 - .L_421)
	.align		4
.L_421:
        /*091c*/ 	.word	index@($__internal_17_$__cuda_sm10x_tcgen05_guardrail_trap_col_being_dealloced_not_returned_by_alloc)
        /*0920*/ 	.word	0x00000020


	//----- nvinfo : EIATTR_FRAME_SIZE
	.align		4
.L_422:
        /*0924*/ 	.byte	0x04, 0x11
        /*0926*/ 	.short	(.L_424 - .L_423)
	.align		4
.L_423:
        /*0928*/ 	.word	index@(_ZN7cutlass13device_kernelINS_4fmha6kernel36Sm100FmhaBwdKernelTmaWarpSpecializedIN4cute5tupleIJiiiiNS5_IJNS5_IJiiEEEiEEEEEENS_6half_tEfNS5_IJNS4_1CILi128EEESB_NSA_ILi64EEESC_EEENS1_10collective6NoMaskEEEEEvNT_6ParamsE)
        /*092c*/ 	.word	0x00000020


	//----- nvinfo : EIATTR_REGCOUNT
	.align		4
.L_424:
        /*0930*/ 	.byte	0x04, 0x2f
        /*0932*/ 	.short	(.L_426 - .L_425)
	.align		4
.L_425:
        /*0934*/ 	.word	index@(_ZN7cutlass13device_kernelINS_4fmha6kernel36Sm100FmhaBwdKernelTmaWarpSpecializedIN4cute5tupleIJNS1_10collective14VariableLengthES7_iiNS5_IJNS5_IJiiEEEiEEEEEENS_6half_tEfNS5_IJNS4_1CILi128EEESD_SD_SD_EEENS6_6NoMaskEEEEEvNT_6ParamsE)
        /*0938*/ 	.word	0x00000080


	//----- nvinfo : EIATTR_FRAME_SIZE
	.align		4
.L_426:
        /*093c*/ 	.byte	0x04, 0x11
        /*093e*/ 	.short	(.L_428 - .L_427)
	.align		4
.L_427:
        /*0940*/ 	.word	index@($__internal_16_$__cuda_sm20_div_u16)
        /*0944*/ 	.word	0x00000020


	//----- nvinfo : EIATTR_FRAME_SIZE
	.align		4
.L_428:
        /*0948*/ 	.byte	0x04, 0x11
        /*094a*/ 	.short	(.L_430 - .L_429)
	.align		4
.L_429:
        /*094c*/ 	.word	index@($__internal_15_$__cuda_sm10x_tcgen05_guardrail_trap_unallocated_columns_being_dealloced)
        /*0950*/ 	.word	0x00000020


	//----- nvinfo : EIATTR_FRAME_SIZE
	.align		4
.L_430:
        /*0954*/ 	.byte	0x04, 0x11
        /*0956*/ 	.short	(.L_432 - .L_431)
	.align		4
.L_431:
        /*0958*/ 	.word	index@($__internal_14_$__cuda_sm10x_tcgen05_guardrail_trap_phase_invalid_during_alloc)
        /*095c*/ 	.word	0x00000020


	//----- nvinfo : EIATTR_FRAME_SIZE
	.align		4
.L_432:
        /*0960*/ 	.byte	0x04, 0x11
        /*0962*/ 	.short	(.L_434 - .L_433)
	.align		4
.L_433:
        /*0964*/ 	.word	index@($__internal_13_$__cuda_sm10x_tcgen05_guardrail_trap_col_being_dealloced_not_returned_by_alloc)
        /*0968*/ 	.word	0x00000020


	//----- nvinfo : EIATTR_FRAME_SIZE
	.align		4
.L_434:
        /*096c*/ 	.byte	0x04, 0x11
        /*096e*/ 	.short	(.L_436 - .L_435)
	.align		4
.L_435:
        /*0970*/ 	.word	index@(_ZN7cutlass13device_kernelINS_4fmha6kernel36Sm100FmhaBwdKernelTmaWarpSpecializedIN4cute5tupleIJNS1_10collective14VariableLengthES7_iiNS5_IJNS5_IJiiEEEiEEEEEENS_6half_tEfNS5_IJNS4_1CILi128EEESD_SD_SD_EEENS6_6NoMaskEEEEEvNT_6ParamsE)
        /*0974*/ 	.word	0x00000020


	//----- nvinfo : EIATTR_REGCOUNT
	.align		4
.L_436:
        /*0978*/ 	.byte	0x04, 0x2f
        /*097a*/ 	.short	(.L_438 - .L_437)
	.align		4
.L_437:
        /*097c*/ 	.word	index@(_ZN7cutlass13device_kernelINS_4fmha6kernel36Sm100FmhaBwdKernelTmaWarpSpecializedIN4cute5tupleIJiiiiNS5_IJNS5_IJiiEEEiEEEEEENS_6half_tEfNS5_IJNS4_1CILi128EEESB_SB_SB_EEENS1_10collective6NoMaskEEEEEvNT_6ParamsE)
        /*0980*/ 	.word	0x00000080


	//----- nvinfo : EIATTR_FRAME_SIZE
	.align		4
.L_438:
        /*0984*/ 	.byte	0x04, 0x11
        /*0986*/ 	.short	(.L_440 - .L_439)
	.align		4
.L_439:
        /*0988*/ 	.word	index@($__internal_12_$__cuda_sm20_div_u16)
        /*098c*/ 	.word	0x00000018


	//----- nvinfo : EIATTR_FRAME_SIZE
	.align		4
.L_440:
        /*0990*/ 	.byte	0x04, 0x11
        /*0992*/ 	.short	(.L_442 - .L_441)
	.align		4
.L_441:
        /*0994*/ 	.word	index@($__internal_11_$__cuda_sm10x_tcgen05_guardrail_trap_unallocated_columns_being_dealloced)
        /*0998*/ 	.word	0x00000018


	//----- nvinfo : EIATTR_FRAME_SIZE
	.align		4
.L_442:
        /*099c*/ 	.byte	0x04, 0x11
        /*099e*/ 	.short	(.L_444 - .L_443)
	.align		4
.L_443:
        /*09a0*/ 	.word	index@($__internal_10_$__cuda_sm10x_tcgen05_guardrail_trap_phase_invalid_during_alloc)
        /*09a4*/ 	.word	0x00000018


	//----- nvinfo : EIATTR_FRAME_SIZE
	.align		4
.L_444:
        /*09a8*/ 	.byte	0x04, 0x11
        /*09aa*/ 	.short	(.L_446 - .L_445)
	.align		4
.L_445:
        /*09ac*/ 	.word	index@($__internal_9_$__cuda_sm10x_tcgen05_guardrail_trap_col_being_dealloced_not_returned_by_alloc)
        /*09b0*/ 	.word	0x00000018


	//----- nvinfo : EIATTR_FRAME_SIZE
	.align		4
.L_446:
        /*09b4*/ 	.byte	0x04, 0x11
        /*09b6*/ 	.short	(.L_448 - .L_447)
	.align		4
.L_447:
        /*09b8*/ 	.word	index@(_ZN7cutlass13device_kernelINS_4fmha6kernel36Sm100FmhaBwdKernelTmaWarpSpecializedIN4cute5tupleIJiiiiNS5_IJNS5_IJiiEEEiEEEEEENS_6half_tEfNS5_IJNS4_1CILi128EEESB_SB_SB_EEENS1_10collective6NoMaskEEEEEvNT_6ParamsE)
        /*09bc*/ 	.word	0x00000018


	//----- nvinfo : EIATTR_REGCOUNT
	.align		4
.L_448:
        /*09c0*/ 	.byte	0x04, 0x2f
        /*09c2*/ 	.short	(.L_450 - .L_449)
	.align		4
.L_449:
        /*09c4*/ 	.word	index@(_ZN7cutlass13device_kernelINS_4fmha6kernel39Sm100FmhaBwdMlaKernelTmaWarpSpecializedIN4cute5tupleIJNS1_10collective14VariableLengthES7_iiNS5_IJiiEEEEEENS_6half_tEfNS5_IJNS4_1CILi64EEENSB_ILi128EEENSB_ILi192EEESD_EEENS6_6NoMaskEEEEEvNT_6ParamsE)
        /*09c8*/ 	.word	0x00000080


	//----- nvinfo : EIATTR_FRAME_SIZE
	.align		4
.L_450:
        /*09cc*/ 	.byte	0x04, 0x11
        /*09ce*/ 	.short	(.L_452 - .L_451)
	.align		4
.L_451:
        /*09d0*/ 	.word	index@($__internal_8_$__cuda_sm20_div_u16)
        /*09d4*/ 	.word	0x00000000


	//----- nvinfo : EIATTR_FRAME_SIZE
	.align		4
.L_452:
        /*09d8*/ 	.byte	0x04, 0x11
        /*09da*/ 	.short	(.L_454 - .L_453)
	.align		4
.L_453:
        /*09dc*/ 	.word	index@($__internal_7_$__cuda_sm10x_tcgen05_guardrail_trap_unallocated_columns_being_dealloced)
        /*09e0*/ 	.word	0x00000000


	//----- nvinfo : EIATTR_FRAME_SIZE
	.align		4
.L_454:
        /*09e4*/ 	.byte	0x04, 0x11
        /*09e6*/ 	.short	(.L_456 - .L_455)
	.align		4
.L_455:
        /*09e8*/ 	.word	index@($__internal_6_$__cuda_sm10x_tcgen05_guardrail_trap_phase_invalid_during_alloc)
        /*09ec*/ 	.word	0x00000000


	//----- nvinfo : EIATTR_FRAME_SIZE
	.align		4
.L_456:
        /*09f0*/ 	.byte	0x04, 0x11
        /*09f2*/ 	.short	(.L_458 - .L_457)
	.align		4
.L_457:
        /*09f4*/ 	.word	index@($__internal_5_$__cuda_sm10x_tcgen05_guardrail_trap_col_being_dealloced_not_returned_by_alloc)
        /*09f8*/ 	.word	0x00000000


	//----- nvinfo : EIATTR_FRAME_SIZE
	.align		4
.L_458:
        /*09fc*/ 	.byte	0x04, 0x11
        /*09fe*/ 	.short	(.L_460 - .L_459)
	.align		4
.L_459:
        /*0a00*/ 	.word	index@(_ZN7cutlass13device_kernelINS_4fmha6kernel39Sm100FmhaBwdMlaKernelTmaWarpSpecializedIN4cute5tupleIJNS1_10collective14VariableLengthES7_iiNS5_IJiiEEEEEENS_6half_tEfNS5_IJNS4_1CILi64EEENSB_ILi128EEENSB_ILi192EEESD_EEENS6_6NoMaskEEEEEvNT_6ParamsE)
        /*0a04*/ 	.word	0x00000000


	//----- nvinfo : EIATTR_REGCOUNT
	.align		4
.L_460:
        /*0a08*/ 	.byte	0x04, 0x2f
        /*0a0a*/ 	.short	(.L_462 - .L_461)
	.align		4
.L_461:
        /*0a0c*/ 	.word	index@(_ZN7cutlass13device_kernelINS_4fmha6kernel39Sm100FmhaBwdMlaKernelTmaWarpSpecializedIN4cute5tupleIJiiiiNS5_IJiiEEEEEENS_6half_tEfNS5_IJNS4_1CILi64EEENS9_ILi128EEENS9_ILi192EEESB_EEENS1_10collective6NoMaskEEEEEvNT_6ParamsE)
        /*0a10*/ 	.word	0x00000080


	//----- nvinfo : EIATTR_FRAME_SIZE
	.align		4
.L_462:
        /*0a14*/ 	.byte	0x04, 0x11
        /*0a16*/ 	.short	(.L_464 - .L_463)
	.align		4
.L_463:
        /*0a18*/ 	.word	index@($__internal_4_$__cuda_sm20_div_u16)
        /*0a1c*/ 	.word	0x00000008


	//----- nvinfo : EIATTR_FRAME_SIZE
	.align		4
.L_464:
        /*0a20*/ 	.byte	0x04, 0x11
        /*0a22*/ 	.short	(.L_466 - .L_465)
	.align		4
.L_465:
        /*0a24*/ 	.word	index@($__internal_3_$__cuda_sm10x_tcgen05_guardrail_trap_unallocated_columns_being_dealloced)
        /*0a28*/ 	.word	0x00000008


	//----- nvinfo : EIATTR_FRAME_SIZE
	.align		4
.L_466:
        /*0a2c*/ 	.byte	0x04, 0x11
        /*0a2e*/ 	.short	(.L_468 - .L_467)
	.align		4
.L_467:
        /*0a30*/ 	.word	index@($__internal_2_$__cuda_sm10x_tcgen05_guardrail_trap_phase_invalid_during_alloc)
        /*0a34*/ 	.word	0x00000008


	//----- nvinfo : EIATTR_FRAME_SIZE
	.align		4
.L_468:
        /*0a38*/ 	.byte	0x04, 0x11
        /*0a3a*/ 	.short	(.L_470 - .L_469)
	.align		4
.L_469:
        /*0a3c*/ 	.word	index@($__internal_1_$__cuda_sm10x_tcgen05_guardrail_trap_col_being_dealloced_not_returned_by_alloc)
        /*0a40*/ 	.word	0x00000008


	//----- nvinfo : EIATTR_FRAME_SIZE
	.align		4
.L_470:
        /*0a44*/ 	.byte	0x04, 0x11
        /*0a46*/ 	.short	(.L_472 - .L_471)
	.align		4
.L_471:
        /*0a48*/ 	.word	index@(_ZN7cutlass13device_kernelINS_4fmha6kernel39Sm100FmhaBwdMlaKernelTmaWarpSpecializedIN4cute5tupleIJiiiiNS5_IJiiEEEEEENS_6half_tEfNS5_IJNS4_1CILi64EEENS9_ILi128EEENS9_ILi192EEESB_EEENS1_10collective6NoMaskEEEEEvNT_6ParamsE)
        /*0a4c*/ 	.word	0x00000008


	//----- nvinfo : EIATTR_REGCOUNT
	.align		4
.L_472:
        /*0a50*/ 	.byte	0x04, 0x2f
        /*0a52*/ 	.short	(.L_474 - .L_473)
	.align		4
.L_473:
        /*0a54*/ 	.word	index@(_ZN7cutlass9reference6device6kernel12BlockForEachINS_6half_tENS1_6detail17RandomUniformFuncIS4_EEEEvPT_mNT0_6ParamsE)
        /*0a58*/ 	.word	0x00000020


	//----- nvinfo : EIATTR_FRAME_SIZE
	.align		4
.L_474:
        /*0a5c*/ 	.byte	0x04, 0x11
        /*0a5e*/ 	.short	(.L_476 - .L_475)
	.align		4
.L_475:
        /*0a60*/ 	.word	index@(_ZN7cutlass9reference6device6kernel12BlockForEachINS_6half_tENS1_6detail17RandomUniformFuncIS4_EEEEvPT_mNT0_6ParamsE)
        /*0a64*/ 	.word	0x00000060


	//----- nvinfo : EIATTR_REGCOUNT
	.align		4
.L_476:
        /*0a68*/ 	.byte	0x04, 0x2f
        /*0a6a*/ 	.short	(.L_478 - .L_477)
	.align		4
.L_477:
        /*0a6c*/ 	.word	index@(_ZN7cutlass9reference6device6kernel12BlockForEachINS_6half_tENS1_6detail18RandomGaussianFuncIS4_EEEEvPT_mNT0_6ParamsE)
        /*0a70*/ 	.word	0x00000020


	//----- nvinfo : EIATTR_FRAME_SIZE
	.align		4
.L_478:
        /*0a74*/ 	.byte	0x04, 0x11
        /*0a76*/ 	.short	(.L_480 - .L_479)
	.align		4
.L_479:
        /*0a78*/ 	.word	index@($__internal_0_$__cuda_sm20_sqrt_rn_f32_slowpath)
        /*0a7c*/ 	.word	0x00000050


	//----- nvinfo : EIATTR_FRAME_SIZE
	.align		4
.L_480:
        /*0a80*/ 	.byte	0x04, 0x11
        /*0a82*/ 	.short	(.L_482 - .L_481)
	.align		4
.L_481:
        /*0a84*/ 	.word	index@(_ZN7cutlass9reference6device6kernel12BlockForEachINS_6half_tENS1_6detail18RandomGaussianFuncIS4_EEEEvPT_mNT0_6ParamsE)
        /*0a88*/ 	.word	0x00000050


	//----- nvinfo : EIATTR_MIN_STACK_SIZE
	.align		4
.L_482:
        /*0a8c*/ 	.byte	0x04, 0x12
        /*0a8e*/ 	.short	(.L_484 - .L_483)
	.align		4
.L_483:
        /*0a90*/ 	.word	index@(_ZN7cutlass13device_kernelINS_4fmha6kernel39Sm100FmhaBwdMlaKernelTmaWarpSpecializedIN4cute5tupleIJiiiiNS5_IJiiEEEEEENS_6half_tEfNS5_IJNS4_1CILi64EEENS9_ILi128EEENS9_ILi192EEESB_EEENS1_10collective6NoMaskEEEEEvNT_6ParamsE)
        /*0a94*/ 	.word	0x00000008


	//----- nvinfo : EIATTR_MIN_STACK_SIZE
	.align		4
.L_484:
        /*0a98*/ 	.byte	0x04, 0x12
        /*0a9a*/ 	.short	(.L_486 - .L_485)
	.align		4
.L_485:
        /*0a9c*/ 	.word	index@(_ZN7cutlass13device_kernelINS_4fmha6kernel39Sm100FmhaBwdMlaKernelTmaWarpSpecializedIN4cute5tupleIJNS1_10collective14VariableLengthES7_iiNS5_IJiiEEEEEENS_6half_tEfNS5_IJNS4_1CILi64EEENSB_ILi128EEENSB_ILi192EEESD_EEENS6_6NoMaskEEEEEvNT_6ParamsE)
        /*0aa0*/ 	.word	0x00000000


	//----- nvinfo : EIATTR_MIN_STACK_SIZE
	.align		4
.L_486:
        /*0aa4*/ 	.byte	0x04, 0x12
        /*0aa6*/ 	.short	(.L_488 - .L_487)
	.align		4
.L_487:
        /*0aa8*/ 	.word	index@(_ZN7cutlass13device_kernelINS_4fmha6kernel36Sm100FmhaBwdKernelTmaWarpSpecializedIN4cute5tupleIJiiiiNS5_IJNS5_IJiiEEEiEEEEEENS_6half_tEfNS5_IJNS4_1CILi128EEESB_SB_SB_EEENS1_10collective6NoMaskEEEEEvNT_6ParamsE)
        /*0aac*/ 	.word	0x00000018


	//----- nvinfo : EIATTR_MIN_STACK_SIZE
	.align		4
.L_488:
        /*0ab0*/ 	.byte	0x04, 0x12
        /*0ab2*/ 	.short	(.L_490 - .L_489)
	.align		4
.L_489:
        /*0ab4*/ 	.word	index@(_ZN7cutlass13device_kernelINS_4fmha6kernel36Sm100FmhaBwdKernelTmaWarpSpecializedIN4cute5tupleIJNS1_10collective14VariableLengthES7_iiNS5_IJNS5_IJiiEEEiEEEEEENS_6half_tEfNS5_IJNS4_1CILi128EEESD_SD_SD_EEENS6_6NoMaskEEEEEvNT_6ParamsE)
        /*0ab8*/ 	.word	0x00000020


	//----- nvinfo : EIATTR_MIN_STACK_SIZE
	.align		4
.L_490:
        /*0abc*/ 	.byte	0x04, 0x12
        /*0abe*/ 	.short	(.L_492 - .L_491)
	.align		4
.L_491:
        /*0ac0*/ 	.word	index@(_ZN7cutlass13device_kernelINS_4fmha6kernel36Sm100FmhaBwdKernelTmaWarpSpecializedIN4cute5tupleIJiiiiNS5_IJNS5_IJiiEEEiEEEEEENS_6half_tEfNS5_IJNS4_1CILi128EEESB_NSA_ILi64EEESC_EEENS1_10collective6NoMaskEEEEEvNT_6ParamsE)
        /*0ac4*/ 	.word	0x00000020


	//----- nvinfo : EIATTR_MIN_STACK_SIZE
	.align		4
.L_492:
        /*0ac8*/ 	.byte	0x04, 0x12
        /*0aca*/ 	.short	(.L_494 - .L_493)
	.align		4
.L_493:
        /*0acc*/ 	.word	index@(_ZN7cutlass13device_kernelINS_4fmha6kernel36Sm100FmhaBwdKernelTmaWarpSpecializedIN4cute5tupleIJNS1_10collective14VariableLengthES7_iiNS5_IJNS5_IJiiEEEiEEEEEENS_6half_tEfNS5_IJNS4_1CILi128EEESD_NSC_ILi64EEESE_EEENS6_6NoMaskEEEEEvNT_6ParamsE)
        /*0ad0*/ 	.word	0x00000028


	//----- nvinfo : EIATTR_MIN_STACK_SIZE
	.align		4
.L_494:
        /*0ad4*/ 	.byte	0x04, 0x12
        /*0ad6*/ 	.short	(.L_496 - .L_495)
	.align		4
.L_495:
        /*0ad8*/ 	.word	index@(_ZN7cutlass13device_kernelINS_4fmha6kernel39Sm100FmhaBwdMlaKernelTmaWarpSpecializedIN4cute5tupleIJiiiiNS5_IJiiEEEEEENS_6half_tEfNS5_IJNS4_1CILi64EEENS9_ILi128EEENS9_ILi192EEESB_EEENS1_10collective23ResidualMaskForBackwardEEEEEvNT_6ParamsE)
        /*0adc*/ 	.word	0x00000008


	//----- nvinfo : EIATTR_MIN_STACK_SIZE
	.align		4
.L_496:
        /*0ae0*/ 	.byte	0x04, 0x12
        /*0ae2*/ 	.short	(.L_498 - .L_497)
	.align		4
.L_497:
        /*0ae4*/ 	.word	index@(_ZN7cutlass13device_kernelINS_4fmha6kernel39Sm100FmhaBwdMlaKernelTmaWarpSpecializedIN4cute5tupleIJNS1_10collective14VariableLengthES7_iiNS5_IJiiEEEEEENS_6half_tEfNS5_IJNS4_1CILi64EEENSB_ILi128EEENSB_ILi192EEESD_EEENS6_23ResidualMaskForBackwardEEEEEvNT_6ParamsE)
        /*0ae8*/ 	.word	0x00000010


	//----- nvinfo : EIATTR_MIN_STACK_SIZE
	.align		4
.L_498:
        /*0aec*/ 	.byte	0x04, 0x12
        /*0aee*/ 	.short	(.L_500 - .L_499)
	.align		4
.L_499:
        /*0af0*/ 	.word	index@(_ZN7cutlass13device_kernelINS_4fmha6kernel36Sm100FmhaBwdKernelTmaWarpSpecializedIN4cute5tupleIJiiiiNS5_IJNS5_IJiiEEEiEEEEEENS_6half_tEfNS5_IJNS4_1CILi128EEESB_SB_SB_EEENS1_10collective23ResidualMaskForBackwardEEEEEvNT_6ParamsE)
        /*0af4*/ 	.word	0x00000010


	//----- nvinfo : EIATTR_MIN_STACK_SIZE
	.align		4
.L_500:
        /*0af8*/ 	.byte	0x04, 0x12
        /*0afa*/ 	.short	(.L_502 - .L_501)
	.align		4
.L_501:
        /*0afc*/ 	.word	index@(_ZN7cutlass13device_kernelINS_4fmha6kernel36Sm100FmhaBwdKernelTmaWarpSpecializedIN4cute5tupleIJNS1_10collective14VariableLengthES7_iiNS5_IJNS5_IJiiEEEiEEEEEENS_6half_tEfNS5_IJNS4_1CILi128EEESD_SD_SD_EEENS6_23ResidualMaskForBackwardEEEEEvNT_6ParamsE)
        /*0b00*/ 	.word	0x00000008


	//----- nvinfo : EIATTR_MIN_STACK_SIZE
	.align		4
.L_502:
        /*0b04*/ 	.byte	0x04, 0x12
        /*0b06*/ 	.short	(.L_504 - .L_503)
	.align		4
.L_503:
        /*0b08*/ 	.word	index@(_ZN7cutlass13device_kernelINS_4fmha6kernel36Sm100FmhaBwdKernelTmaWarpSpecializedIN4cute5tupleIJiiiiNS5_IJNS5_IJiiEEEiEEEEEENS_6half_tEfNS5_IJNS4_1CILi128EEESB_NSA_ILi64EEESC_EEENS1_10collective23ResidualMaskForBackwardEEEEEvNT_6ParamsE)
        /*0b0c*/ 	.word	0x00000030


	//----- nvinfo : EIATTR_MIN_STACK_SIZE
	.align		4
.L_504:
        /*0b10*/ 	.byte	0x04, 0x12
        /*0b12*/ 	.short	(.L_506 - .L_505)
	.align		4
.L_505:
        /*0b14*/ 	.word	index@(_ZN7cutlass13device_kernelINS_4fmha6kernel36Sm100FmhaBwdKernelTmaWarpSpecializedIN4cute5tupleIJNS1_10collective14VariableLengthES7_iiNS5_IJNS5_IJiiEEEiEEEEEENS_6half_tEfNS5_IJNS4_1CILi128EEESD_NSC_ILi64EEESE_EEENS6_23ResidualMaskForBackwardEEEEEvNT_6ParamsE)
        /*0b18*/ 	.word	0x00000008


	//----- nvinfo : EIATTR_MIN_STACK_SIZE
	.align		4
.L_506:
        /*0b1c*/ 	.byte	0x04, 0x12
        /*0b1e*/ 	.short	(.L_508 - .L_507)
	.align		4
.L_507:
        /*0b20*/ 	.word	index@(_ZN7cutlass13device_kernelINS_4fmha6kernel39Sm100FmhaBwdMlaKernelTmaWarpSpecializedIN4cute5tupleIJiiiiNS5_IJiiEEEEEENS_6half_tEfNS5_IJNS4_1CILi64EEENS9_ILi128EEENS9_ILi192EEESB_EEENS1_10collective21CausalForBackwardMaskILb1EEEEEEEvNT_6ParamsE)
        /*0b24*/ 	.word	0x00000008


	//----- nvinfo : EIATTR_MIN_STACK_SIZE
	.align		4
.L_508:
        /*0b28*/ 	.byte	0x04, 0x12
        /*0b2a*/ 	.short	(.L_510 - .L_509)
	.align		4
.L_509:
        /*0b2c*/ 	.word	index@(_ZN7cutlass13device_kernelINS_4fmha6kernel39Sm100FmhaBwdMlaKernelTmaWarpSpecializedIN4cute5tupleIJNS1_10collective14VariableLengthES7_iiNS5_IJiiEEEEEENS_6half_tEfNS5_IJNS4_1CILi64EEENSB_ILi128EEENSB_ILi192EEESD_EEENS6_21CausalForBackwardMaskILb1EEEEEEEvNT_6ParamsE)
        /*0b30*/ 	.word	0x00000008


	//----- nvinfo : EIATTR_MIN_STACK_SIZE
	.align		4
.L_510:
        /*0b34*/ 	.byte	0x04, 0x12
        /*0b36*/ 	.short	(.L_512 - .L_511)
	.align		4
.L_511:
        /*0b38*/ 	.word	index@(_ZN7cutlass13device_kernelINS_4fmha6kernel36Sm100FmhaBwdKernelTmaWarpSpecializedIN4cute5tupleIJiiiiNS5_IJNS5_IJiiEEEiEEEEEENS_6half_tEfNS5_IJNS4_1CILi128EEESB_SB_SB_EEENS1_10collective21CausalForBackwardMaskILb1EEEEEEEvNT_6ParamsE)
        /*0b3c*/ 	.word	0x00000028


	//----- nvinfo : EIATTR_MIN_STACK_SIZE
	.align		4
.L_512:
        /*0b40*/ 	.byte	0x04, 0x12
        /*0b42*/ 	.short	(.L_514 - .L_513)
	.align		4
.L_513:
        /*0b44*/ 	.word	index@(_ZN7cutlass13device_kernelINS_4fmha6kernel36Sm100FmhaBwdKernelTmaWarpSpecializedIN4cute5tupleIJNS1_10collective14VariableLengthES7_iiNS5_IJNS5_IJiiEEEiEEEEEENS_6half_tEfNS5_IJNS4_1CILi128EEESD_SD_SD_EEENS6_21CausalForBackwardMaskILb1EEEEEEEvNT_6ParamsE)
        /*0b48*/ 	.word	0x00000030


	//----- nvinfo : EIATTR_MIN_STACK_SIZE
	.align		4
.L_514:
        /*0b4c*/ 	.byte	0x04, 0x12
        /*0b4e*/ 	.short	(.L_516 - .L_515)
	.align		4
.L_515:
        /*0b50*/ 	.word	index@(_ZN7cutlass13device_kernelINS_4fmha6kernel36Sm100FmhaBwdKernelTmaWarpSpecializedIN4cute5tupleIJiiiiNS5_IJNS5_IJiiEEEiEEEEEENS_6half_tEfNS5_IJNS4_1CILi128EEESB_NSA_ILi64EEESC_EEENS1_10collective21CausalForBackwardMaskILb1EEEEEEEvNT_6ParamsE)
        /*0b54*/ 	.word	0x00000030


	//----- nvinfo : EIATTR_MIN_STACK_SIZE
	.align		4
.L_516:
        /*0b58*/ 	.byte	0x04, 0x12
        /*0b5a*/ 	.short	(.L_518 - .L_517)
	.align		4
.L_517:
        /*0b5c*/ 	.word	index@(_ZN7cutlass13device_kernelINS_4fmha6kernel20FmhaKernelBwdConvertIN4cute5tupleIJiiiiNS5_IJNS5_IJiiEEEiEEEEEENS_6half_tEfEEEEvNT_6ParamsE)
        /*0b60*/ 	.word	0x00000000


	//----- nvinfo : EIATTR_MIN_STACK_SIZE
	.align		4
.L_518:
        /*0b64*/ 	.byte	0x04, 0x12
        /*0b66*/ 	.short	(.L_520 - .L_519)
	.align		4
.L_519:
        /*0b68*/ 	.word	index@(_ZN7cutlass13device_kernelINS_4fmha6kernel19FmhaKernelBwdSumOdOIN4cute5tupleIJiiiiNS5_IJNS5_IJiiEEEiEEEEEENS_6half_tEfEEEEvNT_6ParamsE)
        /*0b6c*/ 	.word	0x00000000


	//----- nvinfo : EIATTR_MIN_STACK_SIZE
	.align		4
.L_520:
        /*0b70*/ 	.byte	0x04, 0x12
        /*0b72*/ 	.short	(.L_522 - .L_521)
	.align		4
.L_521:
        /*0b74*/ 	.word	index@(_ZN7cutlass13device_kernelINS_4fmha6kernel36Sm100FmhaBwdKernelTmaWarpSpecializedIN4cute5tupleIJNS1_10collective14VariableLengthES7_iiNS5_IJNS5_IJiiEEEiEEEEEENS_6half_tEfNS5_IJNS4_1CILi128EEESD_NSC_ILi64EEESE_EEENS6_21CausalForBackwardMaskILb1EEEEEEEvNT_6ParamsE)
        /*0b78*/ 	.word	0x00000028


	//----- nvinfo : EIATTR_MIN_STACK_SIZE
	.align		4
.L_522:
        /*0b7c*/ 	.byte	0x04, 0x12
        /*0b7e*/ 	.short	(.L_524 - .L_523)
	.align		4
.L_523:
        /*0b80*/ 	.word	index@(_ZN7cutlass13device_kernelINS_4fmha6kernel20FmhaKernelBwdConvertIN4cute5tupleIJNS1_10collective14VariableLengthES7_iiNS5_IJNS5_IJiiEEEiEEEEEENS_6half_tEfEEEEvNT_6ParamsE)
        /*0b84*/ 	.word	0x00000000


	//----- nvinfo : EIATTR_MIN_STACK_SIZE
	.align		4
.L_524:
        /*0b88*/ 	.byte	0x04, 0x12
        /*0b8a*/ 	.short	(.L_526 - .L_525)
	.align		4
.L_525:
        /*0b8c*/ 	.word	index@(_ZN7cutlass13device_kernelINS_4fmha6kernel19FmhaKernelBwdSumOdOIN4cute5tupleIJNS1_10collective14VariableLengthES7_iiNS5_IJNS5_IJiiEEEiEEEEEENS_6half_tEfEEEEvNT_6ParamsE)
        /*0b90*/ 	.word	0x00000000


	//----- nvinfo : EIATTR_MIN_STACK_SIZE
	.align		4
.L_526:
        /*0b94*/ 	.byte	0x04, 0x12
        /*0b96*/ 	.short	(.L_528 - .L_527)
	.align		4
.L_527:
        /*0b98*/ 	.word	index@(_ZN7cutlass9reference6device6kernel12BlockForEachINS_6half_tENS1_6detail18RandomGaussianFuncIS4_EEEEvPT_mNT0_6ParamsE)
        /*0b9c*/ 	.word	0x00000050


	//----- nvinfo : EIATTR_MIN_STACK_SIZE
	.align		4
.L_528:
        /*0ba0*/ 	.byte	0x04, 0x12
        /*0ba2*/ 	.short	(.L_530 - .L_529)
	.align		4
.L_529:
        /*0ba4*/ 	.word	index@(_ZN7cutlass9reference6device6kernel12BlockForEachINS_6half_tENS1_6detail17RandomUniformFuncIS4_EEEEvPT_mNT0_6ParamsE)
        /*0ba8*/ 	.word	0x00000060


	//----- nvinfo : EIATTR_MIN_STACK_SIZE
	.align		4
.L_530:
        /*0bac*/ 	.byte	0x04, 0x12
        /*0bae*/ 	.short	(.L_532 - .L_531)
	.align		4
.L_531:
        /*0bb0*/ 	.word	index@(_Z28fmha_bwd_reference_dV_kernelIN4cute5tupleIJiiiiNS1_IJNS1_IJiiEEEiEEEEEENS0_6TensorINS0_10ViewEngineINS0_8gmem_ptrIPN7cutlass6half_tEEEEENS0_6LayoutINS1_IJiiS3_EEENS1_IJiNS0_1CILi1EEES3_EEEEEEENS5_ISC_NSD_ISE_NS1_IJiSG_NS1_IJNS1_IJNSF_ILi0EEEiEEEiEEEEEEEEEESP_SJ_NS5_INS6_INS7_IPfEEEENSD_INS1_IJiS3_EEENS1_IJSG_S3_EEEEEEESJ_SP_NS8_4fmha10collective6NoMaskEEvT_T0_T1_T2_T3_T4_T5_T6_T7_)
        /*0bb4*/ 	.word	0x00000000


	//----- nvinfo : EIATTR_MIN_STACK_SIZE
	.align		4
.L_532:
        /*0bb8*/ 	.byte	0x04, 0x12
        /*0bba*/ 	.short	(.L_534 - .L_533)
	.align		4
.L_533:
        /*0bbc*/ 	.word	index@(_Z28fmha_bwd_reference_dK_kernelIN4cute5tupleIJiiiiNS1_IJNS1_IJiiEEEiEEEEEENS0_6TensorINS0_10ViewEngineINS0_8gmem_ptrIPN7cutlass6half_tEEEEENS0_6LayoutINS1_IJiiS3_EEENS1_IJiNS0_1CILi1EEES3_EEEEEEENS5_ISC_NSD_ISE_NS1_IJiSG_NS1_IJNS1_IJNSF_ILi0EEEiEEEiEEEEEEEEEESP_SJ_NS5_INS6_INS7_IPfEEEENSD_INS1_IJiS3_EEENS1_IJSG_S3_EEEEEEESJ_SP_NS8_4fmha10collective6NoMaskEEvT_T0_T1_T2_T3_T4_T5_T6_T7_)
        /*0bc0*/ 	.word	0x00000000


	//----- nvinfo : EIATTR_MIN_STACK_SIZE
	.align		4
.L_534:
        /*0bc4*/ 	.byte	0x04, 0x12
        /*0bc6*/ 	.short	(.L_536 - .L_535)
	.align		4
.L_535:
        /*0bc8*/ 	.word	index@(_Z28fmha_bwd_reference_dQ_kernelIN4cute5tupleIJiiiiNS1_IJNS1_IJiiEEEiEEEEEENS0_6TensorINS0_10ViewEngineINS0_8gmem_ptrIPN7cutlass6half_tEEEEENS0_6LayoutINS1_IJiiS3_EEENS1_IJiNS0_1CILi1EEES3_EEEEEEENS5_ISC_NSD_ISE_NS1_IJiSG_NS1_IJNS1_IJNSF_ILi0EEEiEEEiEEEEEEEEEESP_SJ_NS5_INS6_INS7_IPfEEEENSD_INS1_IJiS3_EEENS1_IJSG_S3_EEEEEEESJ_SJ_NS8_4fmha10collective6NoMaskEEvT_T0_T1_T2_T3_T4_T5_T6_T7_)
        /*0bcc*/ 	.word	0x00000000


	//----- nvinfo : EIATTR_MIN_STACK_SIZE
	.align		4
.L_536:
        /*0bd0*/ 	.byte	0x04, 0x12
        /*0bd2*/ 	.short	(.L_538 - .L_537)
	.align		4
.L_537:
        /*0bd4*/ 	.word	index@(_Z21fmha_reference_kernelIN4cute5tupleIJiiiiNS1_IJNS1_IJiiEEEiEEEEEENS0_6TensorINS0_10ViewEngineINS0_8gmem_ptrIPN7cutlass6half_tEEEEENS0_6LayoutINS1_IJiiS3_EEENS1_IJiNS0_1CILi1EEES3_EEEEEEENS5_ISC_NSD_ISE_NS1_IJiSG_NS1_IJNS1_IJNSF_ILi0EEEiEEEiEEEEEEEEEESP_SJ_NS5_INS6_INS7_IPfEEEENSD_INS1_IJiS3_EEENS1_IJSG_S3_EEEEEEENS8_4fmha10collective6NoMaskEEvT_T0_T1_T2_T3_T4_T5_)
        /*0bd8*/ 	.word	0x00000000


	//----- nvinfo : EIATTR_MIN_STACK_SIZE
	.align		4
.L_538:
        /*0bdc*/ 	.byte	0x04, 0x12
        /*0bde*/ 	.short	(.L_540 - .L_539)
	.align		4
.L_539:
        /*0be0*/ 	.word	index@(_Z28fmha_bwd_reference_dV_kernelIN4cute5tupleIJN7cutlass4fmha10collective14VariableLengthES5_iiNS1_IJNS1_IJiiEEEiEEEEEENS0_6TensorINS0_10ViewEngineINS0_8gmem_ptrIPNS2_6half_tEEEEENS0_6LayoutINS1_IJS5_iS7_EEENS1_IJiNS0_1CILi1EEES7_EEEEEEENS9_ISF_NSG_ISH_NS1_IJiSJ_NS1_IJNS1_IJNSI_ILi0EEEiEEEiEEEEEEEEEESS_SM_NS9_INSA_INSB_IPfEEEENSG_INS1_IJS5_S7_EEENS1_IJSJ_S7_EEEEEEESM_SS_NS4_6NoMaskEEvT_T0_T1_T2_T3_T4_T5_T6_T7_)
        /*0be4*/ 	.word	0x00000000


	//----- nvinfo : EIATTR_MIN_STACK_SIZE
	.align		4
.L_540:
        /*0be8*/ 	.byte	0x04, 0x12
        /*0bea*/ 	.short	(.L_542 - .L_541)
	.align		4
.L_541:
        /*0bec*/ 	.word	index@(_Z28fmha_bwd_reference_dK_kernelIN4cute5tupleIJN7cutlass4fmha10collective14VariableLengthES5_iiNS1_IJNS1_IJiiEEEiEEEEEENS0_6TensorINS0_10ViewEngineINS0_8gmem_ptrIPNS2_6half_tEEEEENS0_6LayoutINS1_IJS5_iS7_EEENS1_IJiNS0_1CILi1EEES7_EEEEEEENS9_ISF_NSG_ISH_NS1_IJiSJ_NS1_IJNS1_IJNSI_ILi0EEEiEEEiEEEEEEEEEESS_SM_NS9_INSA_INSB_IPfEEEENSG_INS1_IJS5_S7_EEENS1_IJSJ_S7_EEEEEEESM_SS_NS4_6NoMaskEEvT_T0_T1_T2_T3_T4_T5_T6_T7_)
        /*0bf0*/ 	.word	0x00000000


	//----- nvinfo : EIATTR_MIN_STACK_SIZE
	.align		4
.L_542:
        /*0bf4*/ 	.byte	0x04, 0x12
        /*0bf6*/ 	.short	(.L_544 - .L_543)
	.align		4
.L_543:
        /*0bf8*/ 	.word	index@(_Z28fmha_bwd_reference_dQ_kernelIN4cute5tupleIJN7cutlass4fmha10collective14VariableLengthES5_iiNS1_IJNS1_IJiiEEEiEEEEEENS0_6TensorINS0_10ViewEngineINS0_8gmem_ptrIPNS2_6half_tEEEEENS0_6LayoutINS1_IJS5_iS7_EEENS1_IJiNS0_1CILi1EEES7_EEEEEEENS9_ISF_NSG_ISH_NS1_IJiSJ_NS1_IJNS1_IJNSI_ILi0EEEiEEEiEEEEEEEEEESS_SM_NS9_INSA_INSB_IPfEEEENSG_INS1_IJS5_S7_EEENS1_IJSJ_S7_EEEEEEESM_SM_NS4_6NoMaskEEvT_T0_T1_T2_T3_T4_T5_T6_T7_)
        /*0bfc*/ 	.word	0x00000000


	//----- nvinfo : EIATTR_MIN_STACK_SIZE
	.align		4
.L_544:
        /*0c00*/ 	.byte	0x04, 0x12
        /*0c02*/ 	.short	(.L_546 - .L_545)
	.align		4
.L_545:
        /*0c04*/ 	.word	index@(_Z21fmha_reference_kernelIN4cute5tupleIJN7cutlass4fmha10collective14VariableLengthES5_iiNS1_IJNS1_IJiiEEEiEEEEEENS0_6TensorINS0_10ViewEngineINS0_8gmem_ptrIPNS2_6half_tEEEEENS0_6LayoutINS1_IJS5_iS7_EEENS1_IJiNS0_1CILi1EEES7_EEEEEEENS9_ISF_NSG_ISH_NS1_IJiSJ_NS1_IJNS1_IJNSI_ILi0EEEiEEEiEEEEEEEEEESS_SM_NS9_INSA_INSB_IPfEEEENSG_INS1_IJS5_S7_EEENS1_IJSJ_S7_EEEEEEENS4_6NoMaskEEvT_T0_T1_T2_T3_T4_T5_)
        /*0c08*/ 	.word	0x00000000


	//----- nvinfo : EIATTR_MIN_STACK_SIZE
	.align		4
.L_546:
        /*0c0c*/ 	.byte	0x04, 0x12
        /*0c0e*/ 	.short	(.L_548 - .L_547)
	.align		4
.L_547:
        /*0c10*/ 	.word	index@(_Z28fmha_bwd_reference_dV_kernelIN4cute5tupleIJiiiiNS1_IJNS1_IJiiEEEiEEEEEENS0_6TensorINS0_10ViewEngineINS0_8gmem_ptrIPN7cutlass6half_tEEEEENS0_6LayoutINS1_IJiiS3_EEENS1_IJiNS0_1CILi1EEES3_EEEEEEENS5_ISC_NSD_ISE_NS1_IJiSG_NS1_IJNS1_IJNSF_ILi0EEEiEEEiEEEEEEEEEESP_SJ_NS5_INS6_INS7_IPfEEEENSD_INS1_IJiS3_EEENS1_IJSG_S3_EEEEEEESJ_SP_NS8_4fmha10collective23ResidualMaskForBackwardEEvT_T0_T1_T2_T3_T4_T5_T6_T7_)
        /*0c14*/ 	.word	0x00000000


	//----- nvinfo : EIATTR_MIN_STACK_SIZE
	.align		4
.L_548:
        /*0c18*/ 	.byte	0x04, 0x12
        /*0c1a*/ 	.short	(.L_550 - .L_549)
	.align		4
.L_549:
        /*0c1c*/ 	.word	index@(_Z28fmha_bwd_reference_dK_kernelIN4cute5tupleIJiiiiNS1_IJNS1_IJiiEEEiEEEEEENS0_6TensorINS0_10ViewEngineINS0_8gmem_ptrIPN7cutlass6half_tEEEEENS0_6LayoutINS1_IJiiS3_EEENS1_IJiNS0_1CILi1EEES3_EEEEEEENS5_ISC_NSD_ISE_NS1_IJiSG_NS1_IJNS1_IJNSF_ILi0EEEiEEEiEEEEEEEEEESP_SJ_NS5_INS6_INS7_IPfEEEENSD_INS1_IJiS3_EEENS1_IJSG_S3_EEEEEEESJ_SP_NS8_4fmha10collective23ResidualMaskForBackwardEEvT_T0_T1_T2_T3_T4_T5_T6_T7_)
        /*0c20*/ 	.word	0x00000000


	//----- nvinfo : EIATTR_MIN_STACK_SIZE
	.align		4
.L_550:
        /*0c24*/ 	.byte	0x04, 0x12
        /*0c26*/ 	.short	(.L_552 - .L_551)
	.align		4
.L_551:
        /*0c28*/ 	.word	index@(_Z28fmha_bwd_reference_dQ_kernelIN4cute5tupleIJiiiiNS1_IJNS1_IJiiEEEiEEEEEENS0_6TensorINS0_10ViewEngineINS0_8gmem_ptrIPN7cutlass6half_tEEEEENS0_6LayoutINS1_IJiiS3_EEENS1_IJiNS0_1CILi1EEES3_EEEEEEENS5_ISC_NSD_ISE_NS1_IJiSG_NS1_IJNS1_IJNSF_ILi0EEEiEEEiEEEEEEEEEESP_SJ_NS5_INS6_INS7_IPfEEEENSD_INS1_IJiS3_EEENS1_IJSG_S3_EEEEEEESJ_SJ_NS8_4fmha10collective23ResidualMaskForBackwardEEvT_T0_T1_T2_T3_T4_T5_T6_T7_)
        /*0c2c*/ 	.word	0x00000000


	//----- nvinfo : EIATTR_MIN_STACK_SIZE
	.align		4
.L_552:
        /*0c30*/ 	.byte	0x04, 0x12
        /*0c32*/ 	.short	(.L_554 - .L_553)
	.align		4
.L_553:
        /*0c34*/ 	.word	index@(_Z21fmha_reference_kernelIN4cute5tupleIJiiiiNS1_IJNS1_IJiiEEEiEEEEEENS0_6TensorINS0_10ViewEngineINS0_8gmem_ptrIPN7cutlass6half_tEEEEENS0_6LayoutINS1_IJiiS3_EEENS1_IJiNS0_1CILi1EEES3_EEEEEEENS5_ISC_NSD_ISE_NS1_IJiSG_NS1_IJNS1_IJNSF_ILi0EEEiEEEiEEEEEEEEEESP_SJ_NS5_INS6_INS7_IPfEEEENSD_INS1_IJiS3_EEENS1_IJSG_S3_EEEEEEENS8_4fmha10collective23ResidualMaskForBackwardEEvT_T0_T1_T2_T3_T4_T5_)
        /*0c38*/ 	.word	0x00000000


	//----- nvinfo : EIATTR_MIN_STACK_SIZE
	.align		4
.L_554:
        /*0c3c*/ 	.byte	0x04, 0x12
        /*0c3e*/ 	.short	(.L_556 - .L_555)
	.align		4
.L_555:
        /*0c40*/ 	.word	index@(_Z28fmha_bwd_reference_dV_kernelIN4cute5tupleIJN7cutlass4fmha10collective14VariableLengthES5_iiNS1_IJNS1_IJiiEEEiEEEEEENS0_6TensorINS0_10ViewEngineINS0_8gmem_ptrIPNS2_6half_tEEEEENS0_6LayoutINS1_IJS5_iS7_EEENS1_IJiNS0_1CILi1EEES7_EEEEEEENS9_ISF_NSG_ISH_NS1_IJiSJ_NS1_IJNS1_IJNSI_ILi0EEEiEEEiEEEEEEEEEESS_SM_NS9_INSA_INSB_IPfEEEENSG_INS1_IJS5_S7_EEENS1_IJSJ_S7_EEEEEEESM_SS_NS4_23ResidualMaskForBackwardEEvT_T0_T1_T2_T3_T4_T5_T6_T7_)
        /*0c44*/ 	.word	0x00000000


	//----- nvinfo : EIATTR_MIN_STACK_SIZE
	.align		4
.L_556:
        /*0c48*/ 	.byte	0x04, 0x12
        /*0c4a*/ 	.short	(.L_558 - .L_557)
	.align		4
.L_557:
        /*0c4c*/ 	.word	index@(_Z28fmha_bwd_reference_dK_kernelIN4cute5tupleIJN7cutlass4fmha10collective14VariableLengthES5_iiNS1_IJNS1_IJiiEEEiEEEEEENS0_6TensorINS0_10ViewEngineINS0_8gmem_ptrIPNS2_6half_tEEEEENS0_6LayoutINS1_IJS5_iS7_EEENS1_IJiNS0_1CILi1EEES7_EEEEEEENS9_ISF_NSG_ISH_NS1_IJiSJ_NS1_IJNS1_IJNSI_ILi0EEEiEEEiEEEEEEEEEESS_SM_NS9_INSA_INSB_IPfEEEENSG_INS1_IJS5_S7_EEENS1_IJSJ_S7_EEEEEEESM_SS_NS4_23ResidualMaskForBackwardEEvT_T0_T1_T2_T3_T4_T5_T6_T7_)
        /*0c50*/ 	.word	0x00000000


	//----- nvinfo : EIATTR_MIN_STACK_SIZE
	.align		4
.L_558:
        /*0c54*/ 	.byte	0x04, 0x12
        /*0c56*/ 	.short	(.L_560 - .L_559)
	.align		4
.L_559:
        /*0c58*/ 	.word	index@(_Z28fmha_bwd_reference_dQ_kernelIN4cute5tupleIJN7cutlass4fmha10collective14VariableLengthES5_iiNS1_IJNS1_IJiiEEEiEEEEEENS0_6TensorINS0_10ViewEngineINS0_8gmem_ptrIPNS2_6half_tEEEEENS0_6LayoutINS1_IJS5_iS7_EEENS1_IJiNS0_1CILi1EEES7_EEEEEEENS9_ISF_NSG_ISH_NS1_IJiSJ_NS1_IJNS1_IJNSI_ILi0EEEiEEEiEEEEEEEEEESS_SM_NS9_INSA_INSB_IPfEEEENSG_INS1_IJS5_S7_EEENS1_IJSJ_S7_EEEEEEESM_SM_NS4_23ResidualMaskForBackwardEEvT_T0_T1_T2_T3_T4_T5_T6_T7_)
        /*0c5c*/ 	.word	0x00000000


	//----- nvinfo : EIATTR_MIN_STACK_SIZE
	.align		4
.L_560:
        /*0c60*/ 	.byte	0x04, 0x12
        /*0c62*/ 	.short	(.L_562 - .L_561)
	.align		4
.L_561:
        /*0c64*/ 	.word	index@(_Z21fmha_reference_kernelIN4cute5tupleIJN7cutlass4fmha10collective14VariableLengthES5_iiNS1_IJNS1_IJiiEEEiEEEEEENS0_6TensorINS0_10ViewEngineINS0_8gmem_ptrIPNS2_6half_tEEEEENS0_6LayoutINS1_IJS5_iS7_EEENS1_IJiNS0_1CILi1EEES7_EEEEEEENS9_ISF_NSG_ISH_NS1_IJiSJ_NS1_IJNS1_IJNSI_ILi0EEEiEEEiEEEEEEEEEESS_SM_NS9_INSA_INSB_IPfEEEENSG_INS1_IJS5_S7_EEENS1_IJSJ_S7_EEEEEEENS4_23ResidualMaskForBackwardEEvT_T0_T1_T2_T3_T4_T5_)
        /*0c68*/ 	.word	0x00000000


	//----- nvinfo : EIATTR_MIN_STACK_SIZE
	.align		4
.L_562:
        /*0c6c*/ 	.byte	0x04, 0x12
        /*0c6e*/ 	.short	(.L_564 - .L_563)
	.align		4
.L_563:
        /*0c70*/ 	.word	index@(_Z28fmha_bwd_reference_dV_kernelIN4cute5tupleIJiiiiNS1_IJNS1_IJiiEEEiEEEEEENS0_6TensorINS0_10ViewEngineINS0_8gmem_ptrIPN7cutlass6half_tEEEEENS0_6LayoutINS1_IJiiS3_EEENS1_IJiNS0_1CILi1EEES3_EEEEEEENS5_ISC_NSD_ISE_NS1_IJiSG_NS1_IJNS1_IJNSF_ILi0EEEiEEEiEEEEEEEEEESP_SJ_NS5_INS6_INS7_IPfEEEENSD_INS1_IJiS3_EEENS1_IJSG_S3_EEEEEEESJ_SP_NS8_4fmha10collective21CausalForBackwardMaskILb1EEEEvT_T0_T1_T2_T3_T4_T5_T6_T7_)
        /*0c74*/ 	.word	0x00000000


	//----- nvinfo : EIATTR_MIN_STACK_SIZE
	.align		4
.L_564:
        /*0c78*/ 	.byte	0x04, 0x12
        /*0c7a*/ 	.short	(.L_566 - .L_565)
	.align		4
.L_565:
        /*0c7c*/ 	.word	index@(_Z28fmha_bwd_reference_dK_kernelIN4cute5tupleIJiiiiNS1_IJNS1_IJiiEEEiEEEEEENS0_6TensorINS0_10ViewEngineINS0_8gmem_ptrIPN7cutlass6half_tEEEEENS0_6LayoutINS1_IJiiS3_EEENS1_IJiNS0_1CILi1EEES3_EEEEEEENS5_ISC_NSD_ISE_NS1_IJiSG_NS1_IJNS1_IJNSF_ILi0EEEiEEEiEEEEEEEEEESP_SJ_NS5_INS6_INS7_IPfEEEENSD_INS1_IJiS3_EEENS1_IJSG_S3_EEEEEEESJ_SP_NS8_4fmha10collective21CausalForBackwardMaskILb1EEEEvT_T0_T1_T2_T3_T4_T5_T6_T7_)
        /*0c80*/ 	.word	0x00000000


	//----- nvinfo : EIATTR_MIN_STACK_SIZE
	.align		4
.L_566:
        /*0c84*/ 	.byte	0x04, 0x12
        /*0c86*/ 	.short	(.L_568 - .L_567)
	.align		4
.L_567:
        /*0c88*/ 	.word	index@(_Z28fmha_bwd_reference_dQ_kernelIN4cute5tupleIJiiiiNS1_IJNS1_IJiiEEEiEEEEEENS0_6TensorINS0_10ViewEngineINS0_8gmem_ptrIPN7cutlass6half_tEEEEENS0_6LayoutINS1_IJiiS3_EEENS1_IJiNS0_1CILi1EEES3_EEEEEEENS5_ISC_NSD_ISE_NS1_IJiSG_NS1_IJNS1_IJNSF_ILi0EEEiEEEiEEEEEEEEEESP_SJ_NS5_INS6_INS7_IPfEEEENSD_INS1_IJiS3_EEENS1_IJSG_S3_EEEEEEESJ_SJ_NS8_4fmha10collective21CausalForBackwardMaskILb1EEEEvT_T0_T1_T2_T3_T4_T5_T6_T7_)
        /*0c8c*/ 	.word	0x00000000


	//----- nvinfo : EIATTR_MIN_STACK_SIZE
	.align		4
.L_568:
        /*0c90*/ 	.byte	0x04, 0x12
        /*0c92*/ 	.short	(.L_570 - .L_569)
	.align		4
.L_569:
        /*0c94*/ 	.word	index@(_Z21fmha_reference_kernelIN4cute5tupleIJiiiiNS1_IJNS1_IJiiEEEiEEEEEENS0_6TensorINS0_10ViewEngineINS0_8gmem_ptrIPN7cutlass6half_tEEEEENS0_6LayoutINS1_IJiiS3_EEENS1_IJiNS0_1CILi1EEES3_EEEEEEENS5_ISC_NSD_ISE_NS1_IJiSG_NS1_IJNS1_IJNSF_ILi0EEEiEEEiEEEEEEEEEESP_SJ_NS5_INS6_INS7_IPfEEEENSD_INS1_IJiS3_EEENS1_IJSG_S3_EEEEEEENS8_4fmha10collective21CausalForBackwardMaskILb1EEEEvT_T0_T1_T2_T3_T4_T5_)
        /*0c98*/ 	.word	0x00000000


	//----- nvinfo : EIATTR_MIN_STACK_SIZE
	.align		4
.L_570:
        /*0c9c*/ 	.byte	0x04, 0x12
        /*0c9e*/ 	.short	(.L_572 - .L_571)
	.align		4
.L_571:
        /*0ca0*/ 	.word	index@(_Z25reference_abs_diff_kernelIKN7cutlass6half_tEEvPT_S4_mPdS5_b)
        /*0ca4*/ 	.word	0x00000020


	//----- nvinfo : EIATTR_MIN_STACK_SIZE
	.align		4
.L_572:
        /*0ca8*/ 	.byte	0x04, 0x12
        /*0caa*/ 	.short	(.L_574 - .L_573)
	.align		4
.L_573:
        /*0cac*/ 	.word	index@(_Z28fmha_bwd_reference_dV_kernelIN4cute5tupleIJN7cutlass4fmha10collective14VariableLengthES5_iiNS1_IJNS1_IJiiEEEiEEEEEENS0_6TensorINS0_10ViewEngineINS0_8gmem_ptrIPNS2_6half_tEEEEENS0_6LayoutINS1_IJS5_iS7_EEENS1_IJiNS0_1CILi1EEES7_EEEEEEENS9_ISF_NSG_ISH_NS1_IJiSJ_NS1_IJNS1_IJNSI_ILi0EEEiEEEiEEEEEEEEEESS_SM_NS9_INSA_INSB_IPfEEEENSG_INS1_IJS5_S7_EEENS1_IJSJ_S7_EEEEEEESM_SS_NS4_21CausalForBackwardMaskILb1EEEEvT_T0_T1_T2_T3_T4_T5_T6_T7_)
        /*0cb0*/ 	.word	0x00000000


	//----- nvinfo : EIATTR_MIN_STACK_SIZE
	.align		4
.L_574:
        /*0cb4*/ 	.byte	0x04, 0x12
        /*0cb6*/ 	.short	(.L_576 - .L_575)
	.align		4
.L_575:
        /*0cb8*/ 	.word	index@(_Z28fmha_bwd_reference_dK_kernelIN4cute5tupleIJN7cutlass4fmha10collective14VariableLengthES5_iiNS1_IJNS1_IJiiEEEiEEEEEENS0_6TensorINS0_10ViewEngineINS0_8gmem_ptrIPNS2_6half_tEEEEENS0_6LayoutINS1_IJS5_iS7_EEENS1_IJiNS0_1CILi1EEES7_EEEEEEENS9_ISF_NSG_ISH_NS1_IJiSJ_NS1_IJNS1_IJNSI_ILi0EEEiEEEiEEEEEEEEEESS_SM_NS9_INSA_INSB_IPfEEEENSG_INS1_IJS5_S7_EEENS1_IJSJ_S7_EEEEEEESM_SS_NS4_21CausalForBackwardMaskILb1EEEEvT_T0_T1_T2_T3_T4_T5_T6_T7_)
        /*0cbc*/ 	.word	0x00000000


	//----- nvinfo : EIATTR_MIN_STACK_SIZE
	.align		4
.L_576:
        /*0cc0*/ 	.byte	0x04, 0x12
        /*0cc2*/ 	.short	(.L_578 - .L_577)
	.align		4
.L_577:
        /*0cc4*/ 	.word	index@(_Z28fmha_bwd_reference_dQ_kernelIN4cute5tupleIJN7cutlass4fmha10collective14VariableLengthES5_iiNS1_IJNS1_IJiiEEEiEEEEEENS0_6TensorINS0_10ViewEngineINS0_8gmem_ptrIPNS2_6half_tEEEEENS0_6LayoutINS1_IJS5_iS7_EEENS1_IJiNS0_1CILi1EEES7_EEEEEEENS9_ISF_NSG_ISH_NS1_IJiSJ_NS1_IJNS1_IJNSI_ILi0EEEiEEEiEEEEEEEEEESS_SM_NS9_INSA_INSB_IPfEEEENSG_INS1_IJS5_S7_EEENS1_IJSJ_S7_EEEEEEESM_SM_NS4_21CausalForBackwardMaskILb1EEEEvT_T0_T1_T2_T3_T4_T5_T6_T7_)
        /*0cc8*/ 	.word	0x00000000


	//----- nvinfo : EIATTR_MIN_STACK_SIZE
	.align		4
.L_578:
        /*0ccc*/ 	.byte	0x04, 0x12
        /*0cce*/ 	.short	(.L_580 - .L_579)
	.align		4
.L_579:
        /*0cd0*/ 	.word	index@(_Z21fmha_reference_kernelIN4cute5tupleIJN7cutlass4fmha10collective14VariableLengthES5_iiNS1_IJNS1_IJiiEEEiEEEEEENS0_6TensorINS0_10ViewEngineINS0_8gmem_ptrIPNS2_6half_tEEEEENS0_6LayoutINS1_IJS5_iS7_EEENS1_IJiNS0_1CILi1EEES7_EEEEEEENS9_ISF_NSG_ISH_NS1_IJiSJ_NS1_IJNS1_IJNSI_ILi0EEEiEEEiEEEEEEEEEESS_SM_NS9_INSA_INSB_IPfEEEENSG_INS1_IJS5_S7_EEENS1_IJSJ_S7_EEEEEEENS4_21CausalForBackwardMaskILb1EEEEvT_T0_T1_T2_T3_T4_T5_)
        /*0cd4*/ 	.word	0x00000000
.L_580:


//--------------------- .nv.compat                --------------------------
	.section	.nv.compat,"",@"SHT_CUDA_COMPAT_INFO"
	.align	4
        /*0000*/ 	.byte	0x02, 0x09, 0x01, 0x00, 0x02, 0x02, 0x02, 0x00, 0x02, 0x05, 0x05, 0x00, 0x03, 0x07, 0x01, 0x01
        /*0010*/ 	.byte	0x02, 0x03, 0x01, 0x00, 0x02, 0x06, 0x01, 0x00, 0x04, 0x0b, 0x08, 0x00, 0x01, 0x00, 0x00, 0x00
        /*0020*/ 	.byte	0x00, 0x00, 0x00, 0x00


//--------------------- .nv.info._ZN7cutlass9reference6device6kernel12BlockForEachINS_6half_tENS1_6detail18RandomGaussianFuncIS4_EEEEvPT_mNT0_6ParamsE --------------------------
	.section	.nv.info._ZN7cutlass9reference6device6kernel12BlockForEachINS_6half_tENS1_6detail18RandomGaussianFuncIS4_EEEEvPT_mNT0_6ParamsE,"",@"SHT_CUDA_INFO"
	.sectionflags	@""
	.align	4


	//----- nvinfo : EIATTR_CUDA_API_VERSION
	.align		4
        /*0000*/ 	.byte	0x04, 0x37
        /*0002*/ 	.short	(.L_582 - .L_581)
.L_581:
        /*0004*/ 	.word	0x00000082


	//----- nvinfo : EIATTR_KPARAM_INFO
	.align		4
.L_582:
        /*0008*/ 	.byte	0x04, 0x17
        /*000a*/ 	.short	(.L_584 - .L_583)
.L_583:
        /*000c*/ 	.word	0x00000000
        /*0010*/ 	.short	0x0002
        /*0012*/ 	.short	0x0010
        /*0014*/ 	.byte	0x00, 0xf0, 0x81, 0x00


	//----- nvinfo : EIATTR_KPARAM_INFO
	.align		4
.L_584:
        /*0018*/ 	.byte	0x04, 0x17
        /*001a*/ 	.short	(.L_586 - .L_585)
.L_585:
        /*001c*/ 	.word	0x00000000
        /*0020*/ 	.short	0x0001
        /*0022*/ 	.short	0x0008
        /*0024*/ 	.byte	0x00, 0xf0, 0x21, 0x00


	//----- nvinfo : EIATTR_KPARAM_INFO
	.align		4
.L_586:
        /*0028*/ 	.byte	0x04, 0x17
        /*002a*/ 	.short	(.L_588 - .L_587)
.L_587:
        /*002c*/ 	.word	0x00000000
        /*0030*/ 	.short	0x0000
        /*0032*/ 	.short	0x0000
        /*0034*/ 	.byte	0x00, 0xf5, 0x21, 0x00


	//----- nvinfo : EIATTR_SPARSE_MMA_MASK
	.align		4
.L_588:
        /*0038*/ 	.byte	0x03, 0x50
        /*003a*/ 	.short	0x0000


	//----- nvinfo : EIATTR_MAXREG_COUNT
	.align		4
        /*003c*/ 	.byte	0x03, 0x1b
        /*003e*/ 	.short	0x00ff


	//----- nvinfo : EIATTR_MERCURY_ISA_VERSION
	.align		4
        /*0040*/ 	.byte	0x03, 0x5f
        /*0042*/ 	.short	0x0101


	//----- nvinfo : EIATTR_VRC_CTA_INIT_COUNT
	.align		4
        /*0044*/ 	.byte	0x02, 0x4a
	.zero		1
	.zero		1


	//----- nvinfo : EIATTR_EXIT_INSTR_OFFSETS
	.align		4
        /*0048*/ 	.byte	0x04, 0x1c
        /*004a*/ 	.short	(.L_590 - .L_589)


	//   ....[0]....
.L_589:
        /*004c*/ 	.word	0x00002750


	//   ....[1]....
        /*0050*/ 	.word	0x00003120


	//----- nvinfo : EIATTR_CRS_STACK_SIZE
	.align		4
.L_590:
        /*0054*/ 	.byte	0x04, 0x1e
        /*0056*/ 	.short	(.L_592 - .L_591)
.L_591:
        /*0058*/ 	.word	0x00000000


	//----- nvinfo : EIATTR_CBANK_PARAM_SIZE
	.align		4
.L_592:
        /*005c*/ 	.byte	0x03, 0x19
        /*005e*/ 	.short	0x0030


	//----- nvinfo : EIATTR_PARAM_CBANK
	.align		4
        /*0060*/ 	.byte	0x04, 0x0a
        /*0062*/ 	.short	(.L_594 - .L_593)
	.align		4
.L_593:
        /*0064*/ 	.word	index@(.nv.constant0._ZN7cutlass9reference6device6kernel12BlockForEachINS_6half_tENS1_6detail18RandomGaussianFuncIS4_EEEEvPT_mNT0_6ParamsE)
        /*0068*/ 	.short	0x0380
        /*006a*/ 	.short	0x0030


	//----- nvinfo : EIATTR_SW_WAR
	.align		4
.L_594:
        /*006c*/ 	.byte	0x04, 0x36
        /*006e*/ 	.short	(.L_596 - .L_595)
.L_595:
        /*0070*/ 	.word	0x00000008
.L_596:


//--------------------- .nv.info._ZN7cutlass9reference6device6kernel12BlockForEachINS_6half_tENS1_6detail17RandomUniformFuncIS4_EEEEvPT_mNT0_6ParamsE --------------------------
	.section	.nv.info._ZN7cutlass9reference6device6kernel12BlockForEachINS_6half_tENS1_6detail17RandomUniformFuncIS4_EEEEvPT_mNT0_6ParamsE,"",@"SHT_CUDA_INFO"
	.sectionflags	@""
	.align	4


	//----- nvinfo : EIATTR_CUDA_API_VERSION
	.align		4
        /*0000*/ 	.byte	0x04, 0x37
        /*0002*/ 	.short	(.L_598 - .L_597)
.L_597:
        /*0004*/ 	.word	0x00000082


	//----- nvinfo : EIATTR_KPARAM_INFO
	.align		4
.L_598:
        /*0008*/ 	.byte	0x04, 0x17
        /*000a*/ 	.short	(.L_600 - .L_599)
.L_599:
        /*000c*/ 	.word	0x00000000
        /*0010*/ 	.short	0x0002
        /*0012*/ 	.short	0x0010
        /*0014*/ 	.byte	0x00, 0xf0, 0xc1, 0x00


	//----- nvinfo : EIATTR_KPARAM_INFO
	.align		4
.L_600:
        /*0018*/ 	.byte	0x04, 0x17
        /*001a*/ 	.short	(.L_602 - .L_601)
.L_601:
        /*001c*/ 	.word	0x00000000
        /*0020*/ 	.short	0x0001
        /*0022*/ 	.short	0x0008
        /*0024*/ 	.byte	0x00, 0xf0, 0x21, 0x00


	//----- nvinfo : EIATTR_KPARAM_INFO
	.align		4
.L_602:
        /*0028*/ 	.byte	0x04, 0x17
        /*002a*/ 	.short	(.L_604 - .L_603)
.L_603:
        /*002c*/ 	.word	0x00000000
        /*0030*/ 	.short	0x0000
        /*0032*/ 	.short	0x0000
        /*0034*/ 	.byte	0x00, 0xf5, 0x21, 0x00


	//----- nvinfo : EIATTR_SPARSE_MMA_MASK
	.align		4
.L_604:
        /*0038*/ 	.byte	0x03, 0x50
        /*003a*/ 	.short	0x0000


	//----- nvinfo : EIATTR_MAXREG_COUNT
	.align		4
        /*003c*/ 	.byte	0x03, 0x1b
        /*003e*/ 	.short	0x00ff


	//----- nvinfo : EIATTR_MERCURY_ISA_VERSION
	.align		4
        /*0040*/ 	.byte	0x03, 0x5f
        /*0042*/ 	.short	0x0101


	//----- nvinfo : EIATTR_VRC_CTA_INIT_COUNT
	.align		4
        /*0044*/ 	.byte	0x02, 0x4a
	.zero		1
	.zero		1


	//----- nvinfo : EIATTR_EXIT_INSTR_OFFSETS
	.align		4
        /*0048*/ 	.byte	0x04, 0x1c
        /*004a*/ 	.short	(.L_606 - .L_605)


	//   ....[0]....
.L_605:
        /*004c*/ 	.word	0x00002790


	//   ....[1]....
        /*0050*/ 	.word	0x00003030


	//----- nvinfo : EIATTR_CRS_STACK_SIZE
	.align		4
.L_606:
        /*0054*/ 	.byte	0x04, 0x1e
        /*0056*/ 	.short	(.L_608 - .L_607)
.L_607:
        /*0058*/ 	.word	0x00000000


	//----- nvinfo : EIATTR_CBANK_PARAM_SIZE
	.align		4
.L_608:
        /*005c*/ 	.byte	0x03, 0x19
        /*005e*/ 	.short	0x0040


	//----- nvinfo : EIATTR_PARAM_CBANK
	.align		4
        /*0060*/ 	.byte	0x04, 0x0a
        /*0062*/ 	.short	(.L_610 - .L_609)
	.align		4
.L_609:
        /*0064*/ 	.word	index@(.nv.constant0._ZN7cutlass9reference6device6kernel12BlockForEachINS_6half_tENS1_6detail17RandomUniformFuncIS4_EEEEvPT_mNT0_6ParamsE)
        /*0068*/ 	.short	0x0380
        /*006a*/ 	.short	0x0040


	//----- nvinfo : EIATTR_SW_WAR
	.align		4
.L_610:
        /*006c*/ 	.byte	0x04, 0x36
        /*006e*/ 	.short	(.L_612 - .L_611)
.L_611:
        /*0070*/ 	.word	0x00000008
.L_612:


//--------------------- .nv.info._ZN7cutlass13device_kernelINS_4fmha6kernel39Sm100FmhaBwdMlaKernelTmaWarpSpecializedIN4cute5tupleIJiiiiNS5_IJiiEEEEEENS_6half_tEfNS5_IJNS4_1CILi64EEENS9_ILi128EEENS9_ILi192EEESB_EEENS1_10collective6NoMaskEEEEEvNT_6ParamsE --------------------------
	.section	.nv.info._ZN7cutlass13device_kernelINS_4fmha6kernel39Sm100FmhaBwdMlaKernelTmaWarpSpecializedIN4cute5tupleIJiiiiNS5_IJiiEEEEEENS_6half_tEfNS5_IJNS4_1CILi64EEENS9_ILi128EEENS9_ILi192EEESB_EEENS1_10collective6NoMaskEEEEEvNT_6ParamsE,"",@"SHT_CUDA_INFO"
	.sectionflags	@""
	.align	4


	//----- nvinfo : EIATTR_CUDA_API_VERSION
	.align		4
        /*0000*/ 	.byte	0x04, 0x37
        /*0002*/ 	.short	(.L_614 - .L_613)
.L_613:
        /*0004*/ 	.word	0x00000082


	//----- nvinfo : EIATTR_KPARAM_INFO
	.align		4
.L_614:
        /*0008*/ 	.byte	0x04, 0x17
        /*000a*/ 	.short	(.L_616 - .L_615)
.L_615:
        /*000c*/ 	.word	0x00000000
        /*0010*/ 	.short	0x0000
        /*0012*/ 	.short	0x0000
        /*0014*/ 	.byte	0x00, 0xf0, 0x01, 0x1a


	//----- nvinfo : EIATTR_AT_ENTRY_FRAGMENTS
	.align		4
.L_616:
        /*0018*/ 	.byte	0x04, 0x4f
        /*001a*/ 	.short	(.L_618 - .L_617)


	//   ....[0]....
.L_617:
        /*001c*/ 	.word	0x00000006


	//----- nvinfo : EIATTR_RESERVED_SMEM_USED
	.align		4
.L_618:
        /*0020*/ 	.byte	0x01, 0x41
	.zero		2


	//----- nvinfo : EIATTR_SPARSE_MMA_MASK
	.align		4
        /*0024*/ 	.byte	0x03, 0x50
        /*0026*/ 	.short	0x0000


	//----- nvinfo : EIATTR_TCGEN05_1CTA_USED
	.align		4
        /*0028*/ 	.byte	0x01, 0x51
	.zero		2


	//----- nvinfo : EIATTR_MAXREG_COUNT
	.align		4
        /*002c*/ 	.byte	0x03, 0x1b
        /*002e*/ 	.short	0x0080


	//----- nvinfo : EIATTR_NUM_BARRIERS
	.align		4
        /*0030*/ 	.byte	0x02, 0x4c
        /*0032*/ 	.byte	0x04
	.zero		1


	//----- nvinfo : EIATTR_EXTERNS
	.align		4
        /*0034*/ 	.byte	0x04, 0x0f
        /*0036*/ 	.short	(.L_620 - .L_619)


	//   ....[0]....
	.align		4
.L_619:
        /*0038*/ 	.word	index@(__assertfail)


	//----- nvinfo : EIATTR_ANNOTATIONS
	.align		4
.L_620:
        /*003c*/ 	.byte	0x04, 0x55
        /*003e*/ 	.short	(.L_622 - .L_621)


	//   ....[0]....
.L_621:
        /*0040*/ 	.word	0x00000001
        /*0044*/ 	.byte	0xd0, 0x00, 0x00, 0x00, 0x01, 0x00, 0x00, 0x00, 0xf0, 0x01, 0x00, 0x00, 0x01, 0x00, 0x00, 0x00
        /* <DEDUP_REMOVED lines=21> */
        /*01a4*/ 	.byte	0x30, 0x03, 0x01, 0x00, 0x01, 0x00, 0x00, 0x00, 0x40, 0x0d, 0x01, 0x00


	//----- nvinfo : EIATTR_MERCURY_ISA_VERSION
	.align		4
.L_622:
        /*01b0*/ 	.byte	0x03, 0x5f
        /*01b2*/ 	.short	0x0101


	//----- nvinfo : EIATTR_INT_WARP_WIDE_INSTR_OFFSETS
	.align		4
        /*01b4*/ 	.byte	0x04, 0x31
        /*01b6*/ 	.short	(.L_624 - .L_623)


	//   ....[0]....
.L_623:
        /*01b8*/ 	.word	0x000120e0


	//   ....[1]....
        /*01bc*/ 	.word	0x00012100


	//   ....[2]....
        /*01c0*/ 	.word	0x00012130


	//----- nvinfo : EIATTR_COOP_GROUP_MASK_REGIDS
	.align		4
.L_624:
        /*01c4*/ 	.byte	0x04, 0x29
        /*01c6*/ 	.short	(.L_626 - .L_625)


	//   ....[0]....
.L_625:
        /*01c8*/ 	.word	0xffffffff


	//   ....[1]....
        /*01cc*/ 	.word	0xffffffff


	//   ....[2]....
        /*01d0*/ 	.word	0xffffffff


	//   ....[3]....
        /*01d4*/ 	.word	0xffffffff


	//   ....[4]....
        /*01d8*/ 	.word	0xffffffff


	//   ....[5]....
        /*01dc*/ 	.word	0xffffffff


	//   ....[6]....
        /*01e0*/ 	.word	0xffffffff


	//   ....[7]....
        /*01e4*/ 	.word	0xffffffff


	//   ....[8]....
        /*01e8*/ 	.word	0xffffffff


	//   ....[9]....
        /*01ec*/ 	.word	0xffffffff


	//   ....[10]....
        /*01f0*/ 	.word	0xffffffff


	//   ....[11]....
        /*01f4*/ 	.word	0xffffffff


	//   ....[12]....
        /*01f8*/ 	.word	0xffffffff


	//   ....[13]....
        /*01fc*/ 	.word	0xffffffff


	//   ....[14]....
        /*0200*/ 	.word	0xffffffff


	//   ....[15]....
        /*0204*/ 	.word	0xffffffff


	//----- nvinfo : EIATTR_COOP_GROUP_INSTR_OFFSETS
	.align		4
.L_626:
        /*0208*/ 	.byte	0x04, 0x28
        /*020a*/ 	.short	(.L_628 - .L_627)


	//   ....[0]....
.L_627:
        /*020c*/ 	.word	0x00000070


	//   ....[1]....
        /*0210*/ 	.word	0x00000410


	//   ....[2]....
        /*0214*/ 	.word	0x00000630


	//   ....[3]....
        /*0218*/ 	.word	0x00000720


	//   ....[4]....
        /*021c*/ 	.word	0x00000860


	//   ....[5]....
        /*0220*/ 	.word	0x000009a0


	//   ....[6]....
        /*0224*/ 	.word	0x00000ae0


	//   ....[7]....
        /*0228*/ 	.word	0x00000c20


	//   ....[8]....
        /*022c*/ 	.word	0x00000d60


	//   ....[9]....
        /*0230*/ 	.word	0x00000ea0


	//   ....[10]....
        /*0234*/ 	.word	0x00000fe0


	//   ....[11]....
        /*0238*/ 	.word	0x000048b0


	//   ....[12]....
        /*023c*/ 	.word	0x00004ab0


	//   ....[13]....
        /*0240*/ 	.word	0x00004de0


	//   ....[14]....
        /*0244*/ 	.word	0x00011fe0


	//   ....[15]....
        /*0248*/ 	.word	0x00012200


	//----- nvinfo : EIATTR_REG_RECONFIG
	.align		4
.L_628:
        /*024c*/ 	.byte	0x01, 0x54
	.zero		2


	//----- nvinfo : EIATTR_VRC_CTA_INIT_COUNT
	.align		4
        /*0250*/ 	.byte	0x02, 0x4a
        /*0252*/ 	.byte	0x80
	.zero		1


	//----- nvinfo : EIATTR_SYSCALL_OFFSETS
	.align		4
        /*0254*/ 	.byte	0x04, 0x46
        /*0256*/ 	.short	(.L_630 - .L_629)


	//   ....[0]....
.L_629:
        /*0258*/ 	.word	0x0000a6b0


	//   ....[1]....
        /*025c*/ 	.word	0x0000a810


	//   ....[2]....
        /*0260*/ 	.word	0x0000a970


	//   ....[3]....
        /*0264*/ 	.word	0x0000aad0


	//   ....[4]....
        /*0268*/ 	.word	0x0000ac30


	//   ....[5]....
        /*026c*/ 	.word	0x0000ad90


	//   ....[6]....
        /*0270*/ 	.word	0x0000c2f0


	//   ....[7]....
        /*0274*/ 	.word	0x0000d050


	//   ....[8]....
        /*0278*/ 	.word	0x0000d760


	//   ....[9]....
        /*027c*/ 	.word	0x0000dca0


	//   ....[10]....
        /*0280*/ 	.word	0x0000e3e0


	//   ....[11]....
        /*0284*/ 	.word	0x0000e550


	//   ....[12]....
        /*0288*/ 	.word	0x0000e6c0


	//   ....[13]....
        /*028c*/ 	.word	0x0000e830


	//   ....[14]....
        /*0290*/ 	.word	0x0000f9c0


	//   ....[15]....
        /*0294*/ 	.word	0x0000fb30


	//   ....[16]....
        /*0298*/ 	.word	0x0000fca0


	//   ....[17]....
        /*029c*/ 	.word	0x0000fe10


	//   ....[18]....
        /*02a0*/ 	.word	0x0000ff80


	//   ....[19]....
        /*02a4*/ 	.word	0x000100f0


	//----- nvinfo : EIATTR_MBARRIER_INSTR_OFFSETS
	.align		4
.L_630:
        /*02a8*/ 	.byte	0x04, 0x39
        /*02aa*/ 	.short	(.L_632 - .L_631)


	//   ....[0]....
.L_631:
        /*02ac*/ 	.word	0x000004e0
        /*02b0*/ 	.word	0x000000ff
        /*02b4*/ 	.word	0x00030800
        /*02b8*/ 	.short	0x0100
        /*02ba*/ 	.byte	0x04
	.zero		1


	//   ....[1]....
        /*02bc*/ 	.word	0x000004f0
        /*02c0*/ 	.word	0x000000ff
        /*02c4*/ 	.word	0x00030810
        /*02c8*/ 	.short	0x0100
        /*02ca*/ 	.byte	0x04
	.zero		1


	//   ....[2]....
        /*02cc*/ 	.word	0x00000500
        /*02d0*/ 	.word	0x000000ff
        /*02d4*/ 	.word	0x00030808
        /*02d8*/ 	.short	0x0100
        /*02da*/ 	.byte	0x04
	.zero		1


	//   ....[3]....
        /*02dc*/ 	.word	0x00000510
        /*02e0*/ 	.word	0x000000ff
        /*02e4*/ 	.word	0x00030818
        /*02e8*/ 	.short	0x0100
        /*02ea*/ 	.byte	0x04
	.zero		1


	//   ....[4]....
        /*02ec*/ 	.word	0x000006f0
        /*02f0*/ 	.word	0x000000ff
        /*02f4*/ 	.word	0x00030820
        /*02f8*/ 	.short	0x0100
        /*02fa*/ 	.byte	0x06
	.zero		1


	//   ....[5]....
        /*02fc*/ 	.word	0x00000700
        /*0300*/ 	.word	0x000000ff
        /*0304*/ 	.word	0x00030828
        /*0308*/ 	.short	0x0100
        /*030a*/ 	.byte	0x06
	.zero		1


	//   ....[6]....
        /*030c*/ 	.word	0x00000830
        /*0310*/ 	.word	0x000000ff
        /*0314*/ 	.word	0x00030830
        /*0318*/ 	.short	0x0100
        /*031a*/ 	.byte	0x04
	.zero		1


	//   ....[7]....
        /*031c*/ 	.word	0x00000840
        /*0320*/ 	.word	0x000000ff
        /*0324*/ 	.word	0x00030838
        /*0328*/ 	.short	0x0100
        /*032a*/ 	.byte	0x04
	.zero		1


	//   ....[8]....
        /*032c*/ 	.word	0x00000970
        /*0330*/ 	.word	0x000000ff
        /*0334*/ 	.word	0x00030840
        /*0338*/ 	.short	0x0100
        /*033a*/ 	.byte	0x04
	.zero		1


	//   ....[9]....
        /*033c*/ 	.word	0x00000980
        /*0340*/ 	.word	0x000000ff
        /*0344*/ 	.word	0x00030848
        /*0348*/ 	.short	0x0100
        /*034a*/ 	.byte	0x04
	.zero		1


	//   ....[10]....
        /*034c*/ 	.word	0x00000ab0
        /*0350*/ 	.word	0x000000ff
        /*0354*/ 	.word	0x00030850
        /*0358*/ 	.short	0x0100
        /*035a*/ 	.byte	0x04
	.zero		1


	//   ....[11]....
        /*035c*/ 	.word	0x00000ac0
        /*0360*/ 	.word	0x000000ff
        /*0364*/ 	.word	0x00030858
        /*0368*/ 	.short	0x0100
        /*036a*/ 	.byte	0x04
	.zero		1


	//   ....[12]....
        /*036c*/ 	.word	0x00000bf0
        /*0370*/ 	.word	0x000000ff
        /*0374*/ 	.word	0x00030860
        /*0378*/ 	.short	0x0100
        /*037a*/ 	.byte	0x04
	.zero		1


	//   ....[13]....
        /*037c*/ 	.word	0x00000c00
        /*0380*/ 	.word	0x000000ff
        /*0384*/ 	.word	0x00030868
        /*0388*/ 	.short	0x0100
        /*038a*/ 	.byte	0x04
	.zero		1


	//   ....[14]....
        /*038c*/ 	.word	0x00000d30
        /*0390*/ 	.word	0x000000ff
        /*0394*/ 	.word	0x00030870
        /*0398*/ 	.short	0x0100
        /*039a*/ 	.byte	0x04
	.zero		1


	//   ....[15]....
        /*039c*/ 	.word	0x00000d40
        /*03a0*/ 	.word	0x000000ff
        /*03a4*/ 	.word	0x00030878
        /*03a8*/ 	.short	0x0100
        /*03aa*/ 	.byte	0x04
	.zero		1


	//   ....[16]....
        /*03ac*/ 	.word	0x00000e70
        /*03b0*/ 	.word	0x000000ff
        /*03b4*/ 	.word	0x00030880
        /*03b8*/ 	.short	0x0100
        /*03ba*/ 	.byte	0x04
	.zero		1


	//   ....[17]....
        /*03bc*/ 	.word	0x00000e80
        /*03c0*/ 	.word	0x000000ff
        /*03c4*/ 	.word	0x00030888
        /*03c8*/ 	.short	0x0100
        /*03ca*/ 	.byte	0x04
	.zero		1


	//   ....[18]....
        /*03cc*/ 	.word	0x00000fb0
        /*03d0*/ 	.word	0x000000ff
        /*03d4*/ 	.word	0x00030890
        /*03d8*/ 	.short	0x0100
        /*03da*/ 	.byte	0x04
	.zero		1


	//   ....[19]....
        /*03dc*/ 	.word	0x00000fc0
        /*03e0*/ 	.word	0x000000ff
        /*03e4*/ 	.word	0x00030898
        /*03e8*/ 	.short	0x0100
        /*03ea*/ 	.byte	0x04
	.zero		1


	//   ....[20]....
        /*03ec*/ 	.word	0x000010f0
        /*03f0*/ 	.word	0x000000ff
        /*03f4*/ 	.word	0x000308a0
        /*03f8*/ 	.short	0x0100
        /*03fa*/ 	.byte	0x04
	.zero		1


	//   ....[21]....
        /*03fc*/ 	.word	0x00001100
        /*0400*/ 	.word	0x000000ff
        /*0404*/ 	.word	0x000308b0
        /*0408*/ 	.short	0x0100
        /*040a*/ 	.byte	0x04
	.zero		1


	//   ....[22]....
        /*040c*/ 	.word	0x00001110
        /*0410*/ 	.word	0x000000ff
        /*0414*/ 	.word	0x000308a8
        /*0418*/ 	.short	0x0100
        /*041a*/ 	.byte	0x04
	.zero		1


	//   ....[23]....
        /*041c*/ 	.word	0x00001120
        /*0420*/ 	.word	0x000000ff
        /*0424*/ 	.word	0x000308b8
        /*0428*/ 	.short	0x0100
        /*042a*/ 	.byte	0x04
	.zero		1


	//   ....[24]....
        /*042c*/ 	.word	0x00002480
        /*0430*/ 	.word	0x000000ff
        /*0434*/ 	.word	0x00030810
        /*0438*/ 	.short	0x010a
        /*043a*/ 	.byte	0x28
	.zero		1


	//   ....[25]....
        /*043c*/ 	.word	0x00002600
        /*0440*/ 	.word	0x000000ff
        /*0444*/ 	.word	0x00030800
        /*0448*/ 	.short	0x010b
        /*044a*/ 	.byte	0x28
	.zero		1


	//   ....[26]....
        /*044c*/ 	.word	0x00002900
        /*0450*/ 	.word	0x000000ff
        /*0454*/ 	.word	0x00030838
        /*0458*/ 	.short	0x010a
        /*045a*/ 	.byte	0x28
	.zero		1


	//   ....[27]....
        /*045c*/ 	.word	0x00002a60
        /*0460*/ 	.word	0x000000ff
        /*0464*/ 	.word	0x00030830
        /*0468*/ 	.short	0x0107
        /*046a*/ 	.byte	0x28
	.zero		1


	//   ....[28]....
        /*046c*/ 	.word	0x00002ac0
        /*0470*/ 	.word	0x000000ff
        /*0474*/ 	.word	0x00030830
        /*0478*/ 	.short	0x0101
        /*047a*/ 	.byte	0x28
	.zero		1


	//   ....[29]....
        /*047c*/ 	.word	0x00002af0
        /*0480*/ 	.word	0x000000ff
        /*0484*/ 	.word	0x00030828
        /*0488*/ 	.short	0x010a
        /*048a*/ 	.byte	0x28
	.zero		1


	//   ....[30]....
        /*048c*/ 	.word	0x00002c10
        /*0490*/ 	.word	0x000000ff
        /*0494*/ 	.word	0x00030820
        /*0498*/ 	.short	0x010b
        /*049a*/ 	.byte	0x28
	.zero		1


	//   ....[31]....
        /*049c*/ 	.word	0x00002e40
        /*04a0*/ 	.word	0x000000ff
        /*04a4*/ 	.word	0x00030848
        /*04a8*/ 	.short	0x010a
        /*04aa*/ 	.byte	0x28
	.zero		1


	//   ....[32]....
        /*04ac*/ 	.word	0x00002f50
        /*04b0*/ 	.word	0x000000ff
        /*04b4*/ 	.word	0x00030840
        /*04b8*/ 	.short	0x0107
        /*04ba*/ 	.byte	0x28
	.zero		1


	//   ....[33]....
        /*04bc*/ 	.word	0x00002fb0
        /*04c0*/ 	.word	0x000000ff
        /*04c4*/ 	.word	0x00030840
        /*04c8*/ 	.short	0x0101
        /*04ca*/ 	.byte	0x28
	.zero		1


	//   ....[34]....
        /*04cc*/ 	.word	0x000031a0
        /*04d0*/ 	.word	0x000000ff
        /*04d4*/ 	.word	0x00030818
        /*04d8*/ 	.short	0x010a
        /*04da*/ 	.byte	0x28
	.zero		1


	//   ....[35]....
        /*04dc*/ 	.word	0x00003450
        /*04e0*/ 	.word	0x000000ff
        /*04e4*/ 	.word	0x00030838
        /*04e8*/ 	.short	0x010a
        /*04ea*/ 	.byte	0x28
	.zero		1


	//   ....[36]....
        /*04ec*/ 	.word	0x00003550
        /*04f0*/ 	.word	0x000000ff
        /*04f4*/ 	.word	0x00030830
        /*04f8*/ 	.short	0x0107
        /*04fa*/ 	.byte	0x28
	.zero		1


	//   ....[37]....
        /*04fc*/ 	.word	0x000035b0
        /*0500*/ 	.word	0x000000ff
        /*0504*/ 	.word	0x00030830
        /*0508*/ 	.short	0x0101
        /*050a*/ 	.byte	0x28
	.zero		1


	//   ....[38]....
        /*050c*/ 	.word	0x000035e0
        /*0510*/ 	.word	0x000000ff
        /*0514*/ 	.word	0x00030828
        /*0518*/ 	.short	0x010a
        /*051a*/ 	.byte	0x28
	.zero		1


	//   ....[39]....
        /*051c*/ 	.word	0x000037b0
        /*0520*/ 	.word	0x000000ff
        /*0524*/ 	.word	0x00030848
        /*0528*/ 	.short	0x010a
        /*052a*/ 	.byte	0x28
	.zero		1


	//   ....[40]....
        /*052c*/ 	.word	0x00003860
        /*0530*/ 	.word	0x000000ff
        /*0534*/ 	.word	0x00030840
        /*0538*/ 	.short	0x0107
        /*053a*/ 	.byte	0x28
	.zero		1


	//   ....[41]....
        /*053c*/ 	.word	0x000038d0
        /*0540*/ 	.word	0x000000ff
        /*0544*/ 	.word	0x00030840
        /*0548*/ 	.short	0x0101
        /*054a*/ 	.byte	0x28
	.zero		1


	//   ....[42]....
        /*054c*/ 	.word	0x00003950
        /*0550*/ 	.word	0x000000ff
        /*0554*/ 	.word	0x00030810
        /*0558*/ 	.short	0x010a
        /*055a*/ 	.byte	0x28
	.zero		1


	//   ....[43]....
        /*055c*/ 	.word	0x00003bd0
        /*0560*/ 	.word	0x000000ff
        /*0564*/ 	.word	0x00030838
        /*0568*/ 	.short	0x010a
        /*056a*/ 	.byte	0x28
	.zero		1


	//   ....[44]....
        /*056c*/ 	.word	0x00003cc0
        /*0570*/ 	.word	0x000000ff
        /*0574*/ 	.word	0x00030830
        /*0578*/ 	.short	0x0107
        /*057a*/ 	.byte	0x28
	.zero		1


	//   ....[45]....
        /*057c*/ 	.word	0x00003d20
        /*0580*/ 	.word	0x000000ff
        /*0584*/ 	.word	0x00030830
        /*0588*/ 	.short	0x0101
        /*058a*/ 	.byte	0x28
	.zero		1


	//   ....[46]....
        /*058c*/ 	.word	0x00003d50
        /*0590*/ 	.word	0x000000ff
        /*0594*/ 	.word	0x00030828
        /*0598*/ 	.short	0x010a
        /*059a*/ 	.byte	0x28
	.zero		1


	//   ....[47]....
        /*059c*/ 	.word	0x00003f30
        /*05a0*/ 	.word	0x000000ff
        /*05a4*/ 	.word	0x00030848
        /*05a8*/ 	.short	0x010a
        /*05aa*/ 	.byte	0x28
	.zero		1


	//   ....[48]....
        /*05ac*/ 	.word	0x00003fe0
        /*05b0*/ 	.word	0x000000ff
        /*05b4*/ 	.word	0x00030840
        /*05b8*/ 	.short	0x0107
        /*05ba*/ 	.byte	0x28
	.zero		1


	//   ....[49]....
        /*05bc*/ 	.word	0x00004050
        /*05c0*/ 	.word	0x000000ff
        /*05c4*/ 	.word	0x00030840
        /*05c8*/ 	.short	0x0101
        /*05ca*/ 	.byte	0x28
	.zero		1


	//   ....[50]....
        /*05cc*/ 	.word	0x00004180
        /*05d0*/ 	.word	0x000000ff
        /*05d4*/ 	.word	0x00030818
        /*05d8*/ 	.short	0x010a
        /*05da*/ 	.byte	0x28
	.zero		1


	//   ....[51]....
        /*05dc*/ 	.word	0x000043e0
        /*05e0*/ 	.word	0x000000ff
        /*05e4*/ 	.word	0x00030838
        /*05e8*/ 	.short	0x010a
        /*05ea*/ 	.byte	0x28
	.zero		1


	//   ....[52]....
        /*05ec*/ 	.word	0x000044d0
        /*05f0*/ 	.word	0x000000ff
        /*05f4*/ 	.word	0x00030830
        /*05f8*/ 	.short	0x0107
        /*05fa*/ 	.byte	0x28
	.zero		1


	//   ....[53]....
        /*05fc*/ 	.word	0x00004530
        /*0600*/ 	.word	0x000000ff
        /*0604*/ 	.word	0x00030830
        /*0608*/ 	.short	0x0101
        /*060a*/ 	.byte	0x28
	.zero		1


	//   ....[54]....
        /*060c*/ 	.word	0x00004560
        /*0610*/ 	.word	0x000000ff
        /*0614*/ 	.word	0x00030828
        /*0618*/ 	.short	0x010a
        /*061a*/ 	.byte	0x28
	.zero		1


	//   ....[55]....
        /*061c*/ 	.word	0x00004740
        /*0620*/ 	.word	0x000000ff
        /*0624*/ 	.word	0x00030848
        /*0628*/ 	.short	0x010a
        /*062a*/ 	.byte	0x28
	.zero		1


	//   ....[56]....
        /*062c*/ 	.word	0x000047f0
        /*0630*/ 	.word	0x000000ff
        /*0634*/ 	.word	0x00030840
        /*0638*/ 	.short	0x0107
        /*063a*/ 	.byte	0x28
	.zero		1


	//   ....[57]....
        /*063c*/ 	.word	0x00004850
        /*0640*/ 	.word	0x000000ff
        /*0644*/ 	.word	0x00030840
        /*0648*/ 	.short	0x0101
        /*064a*/ 	.byte	0x28
	.zero		1


	//   ....[58]....
        /*064c*/ 	.word	0x00004e70
        /*0650*/ 	.word	0x00000004
        /*0654*/ 	.word	0x00030800
        /*0658*/ 	.short	0x010a
        /*065a*/ 	.byte	0xff
	.zero		1


	//   ....[59]....
        /*065c*/ 	.word	0x00004ea0
        /*0660*/ 	.word	0x00000004
        /*0664*/ 	.word	0x00030858
        /*0668*/ 	.short	0x010a
        /*066a*/ 	.byte	0xff
	.zero		1


	//   ....[60]....
        /*066c*/ 	.word	0x00005c30
        /*0670*/ 	.word	0x00000004
        /*0674*/ 	.word	0x00030820
        /*0678*/ 	.short	0x010a
        /*067a*/ 	.byte	0xff
	.zero		1


	//   ....[61]....
        /*067c*/ 	.word	0x00005c90
        /*0680*/ 	.word	0x00000004
        /*0684*/ 	.word	0x00030868
        /*0688*/ 	.short	0x010a
        /*068a*/ 	.byte	0xff
	.zero		1


	//   ....[62]....
        /*068c*/ 	.word	0x00005cf0
        /*0690*/ 	.word	0x00000004
        /*0694*/ 	.word	0x00030878
        /*0698*/ 	.short	0x010a
        /*069a*/ 	.byte	0xff
	.zero		1


	//   ....[63]....
        /*069c*/ 	.word	0x00006590
        /*06a0*/ 	.word	0x00000004
        /*06a4*/ 	.word	0x00030880
        /*06a8*/ 	.short	0x010a
        /*06aa*/ 	.byte	0xff
	.zero		1


	//   ....[64]....
        /*06ac*/ 	.word	0x00006e60
        /*06b0*/ 	.word	0x00000003
        /*06b4*/ 	.word	0x00030800
        /*06b8*/ 	.short	0x010a
        /*06ba*/ 	.byte	0xff
	.zero		1


	//   ....[65]....
        /*06bc*/ 	.word	0x00006f20
        /*06c0*/ 	.word	0x00000004
        /*06c4*/ 	.word	0x00030858
        /*06c8*/ 	.short	0x010a
        /*06ca*/ 	.byte	0xff
	.zero		1


	//   ....[66]....
        /*06cc*/ 	.word	0x00007a50
        /*06d0*/ 	.word	0x00000004
        /*06d4*/ 	.word	0x00030890
        /*06d8*/ 	.short	0x010a
        /*06da*/ 	.byte	0xff
	.zero		1


	//   ....[67]....
        /*06dc*/ 	.word	0x00007ad0
        /*06e0*/ 	.word	0x00000004
        /*06e4*/ 	.word	0x00030868
        /*06e8*/ 	.short	0x010a
        /*06ea*/ 	.byte	0xff
	.zero		1


	//   ....[68]....
        /*06ec*/ 	.word	0x00008930
        /*06f0*/ 	.word	0x00000004
        /*06f4*/ 	.word	0x00030878
        /*06f8*/ 	.short	0x010a
        /*06fa*/ 	.byte	0xff
	.zero		1


	//   ....[69]....
        /*06fc*/ 	.word	0x00008980
        /*0700*/ 	.word	0x00000004
        /*0704*/ 	.word	0x00030820
        /*0708*/ 	.short	0x010a
        /*070a*/ 	.byte	0xff
	.zero		1


	//   ....[70]....
        /*070c*/ 	.word	0x00008e70
        /*0710*/ 	.word	0x00000004
        /*0714*/ 	.word	0x00030880
        /*0718*/ 	.short	0x010a
        /*071a*/ 	.byte	0xff
	.zero		1


	//   ....[71]....
        /*071c*/ 	.word	0x000092d0
        /*0720*/ 	.word	0x00000004
        /*0724*/ 	.word	0x000308b0
        /*0728*/ 	.short	0x010a
        /*072a*/ 	.byte	0xff
	.zero		1


	//   ....[72]....
        /*072c*/ 	.word	0x00009390
        /*0730*/ 	.word	0x00000004
        /*0734*/ 	.word	0x000308b8
        /*0738*/ 	.short	0x010a
        /*073a*/ 	.byte	0xff
	.zero		1


	//   ....[73]....
        /*073c*/ 	.word	0x00009410
        /*0740*/ 	.word	0x00000004
        /*0744*/ 	.word	0x00030890
        /*0748*/ 	.short	0x010a
        /*074a*/ 	.byte	0xff
	.zero		1


	//   ....[74]....
        /*074c*/ 	.word	0x0000a590
        /*0750*/ 	.word	0x000000ff
        /*0754*/ 	.word	0x00030870
        /*0758*/ 	.short	0x010a
        /*075a*/ 	.byte	0x26
	.zero		1


	//   ....[75]....
        /*075c*/ 	.word	0x0000ae90
        /*0760*/ 	.word	0x000000ff
        /*0764*/ 	.word	0x00000000
        /*0768*/ 	.short	0x0101
        /*076a*/ 	.byte	0x04
	.zero		1


	//   ....[76]....
        /*076c*/ 	.word	0x0000c0c0
        /*0770*/ 	.word	0x00000068
        /*0774*/ 	.word	0x00030850
        /*0778*/ 	.short	0x010a
        /*077a*/ 	.byte	0xff
	.zero		1


	//   ....[77]....
        /*077c*/ 	.word	0x0000c130
        /*0780*/ 	.word	0x00000068
        /*0784*/ 	.word	0x00030888
        /*0788*/ 	.short	0x010a
        /*078a*/ 	.byte	0xff
	.zero		1


	//   ....[78]....
        /*078c*/ 	.word	0x0000c1b0
        /*0790*/ 	.word	0x00000068
        /*0794*/ 	.word	0x00030830
        /*0798*/ 	.short	0x010a
        /*079a*/ 	.byte	0xff
	.zero		1


	//   ....[79]....
        /*079c*/ 	.word	0x0000d430
        /*07a0*/ 	.word	0x00000068
        /*07a4*/ 	.word	0x00030880
        /*07a8*/ 	.short	0x0101
        /*07aa*/ 	.byte	0xff
	.zero		1


	//   ....[80]....
        /*07ac*/ 	.word	0x0000d490
        /*07b0*/ 	.word	0x00000000
        /*07b4*/ 	.word	0x00000000
        /*07b8*/ 	.short	0x0101
        /*07ba*/ 	.byte	0xff
	.zero		1


	//   ....[81]....
        /*07bc*/ 	.word	0x0000d4e0
        /*07c0*/ 	.word	0x00000000
        /*07c4*/ 	.word	0x00000000
        /*07c8*/ 	.short	0x0101
        /*07ca*/ 	.byte	0xff
	.zero		1


	//   ....[82]....
        /*07cc*/ 	.word	0x0000d530
        /*07d0*/ 	.word	0x00000068
        /*07d4*/ 	.word	0x00030840
        /*07d8*/ 	.short	0x010a
        /*07da*/ 	.byte	0xff
	.zero		1


	//   ....[83]....
        /*07dc*/ 	.word	0x0000d5a0
        /*07e0*/ 	.word	0x00000068
        /*07e4*/ 	.word	0x00030860
        /*07e8*/ 	.short	0x010a
        /*07ea*/ 	.byte	0xff
	.zero		1


	//   ....[84]....
        /*07ec*/ 	.word	0x0000d620
        /*07f0*/ 	.word	0x00000068
        /*07f4*/ 	.word	0x00030898
        /*07f8*/ 	.short	0x010a
        /*07fa*/ 	.byte	0xff
	.zero		1


	//   ....[85]....
        /*07fc*/ 	.word	0x0000db90
        /*0800*/ 	.word	0x00000000
        /*0804*/ 	.word	0x00000000
        /*0808*/ 	.short	0x0101
        /*080a*/ 	.byte	0xff
	.zero		1


	//   ....[86]....
        /*080c*/ 	.word	0x0000e040
        /*0810*/ 	.word	0x00000068
        /*0814*/ 	.word	0x00030890
        /*0818*/ 	.short	0x0101
        /*081a*/ 	.byte	0xff
	.zero		1


	//   ....[87]....
        /*081c*/ 	.word	0x0000e0e0
        /*0820*/ 	.word	0x00000000
        /*0824*/ 	.word	0x00000000
        /*0828*/ 	.short	0x0101
        /*082a*/ 	.byte	0xff
	.zero		1


	//   ....[88]....
        /*082c*/ 	.word	0x0000e2b0
        /*0830*/ 	.word	0x00000068
        /*0834*/ 	.word	0x000308a0
        /*0838*/ 	.short	0x010a
        /*083a*/ 	.byte	0xff
	.zero		1


	//   ....[89]....
        /*083c*/ 	.word	0x0000f840
        /*0840*/ 	.word	0x00000000
        /*0844*/ 	.word	0x00000000
        /*0848*/ 	.short	0x0101
        /*084a*/ 	.byte	0xff
	.zero		1


	//   ....[90]....
        /*084c*/ 	.word	0x0000f890
        /*0850*/ 	.word	0x00000068
        /*0854*/ 	.word	0x000308a8
        /*0858*/ 	.short	0x010a
        /*085a*/ 	.byte	0xff
	.zero		1


	//   ....[91]....
        /*085c*/ 	.word	0x00011f30
        /*0860*/ 	.word	0x00000000
        /*0864*/ 	.word	0x00000000
        /*0868*/ 	.short	0x0101
        /*086a*/ 	.byte	0xff
	.zero		1


	//   ....[92]....
        /*086c*/ 	.word	0x00012230
        /*0870*/ 	.word	0x00000003
        /*0874*/ 	.word	0x00030810
        /*0878*/ 	.short	0x010a
        /*087a*/ 	.byte	0xff
	.zero		1


	//   ....[93]....
        /*087c*/ 	.word	0x00012290
        /*0880*/ 	.word	0x00000003
        /*0884*/ 	.word	0x00030838
        /*0888*/ 	.short	0x010a
        /*088a*/ 	.byte	0xff
	.zero		1


	//   ....[94]....
        /*088c*/ 	.word	0x000122f0
        /*0890*/ 	.word	0x00000009
        /*0894*/ 	.word	0x00030828
        /*0898*/ 	.short	0x010a
        /*089a*/ 	.byte	0xff
	.zero		1


	//   ....[95]....
        /*089c*/ 	.word	0x00012350
        /*08a0*/ 	.word	0x00000009
        /*08a4*/ 	.word	0x00030848
        /*08a8*/ 	.short	0x010a
        /*08aa*/ 	.byte	0xff
	.zero		1


	//   ....[96]....
        /*08ac*/ 	.word	0x000123b0
        /*08b0*/ 	.word	0x00000009
        /*08b4*/ 	.word	0x00030818
        /*08b8*/ 	.short	0x010a
        /*08ba*/ 	.byte	0xff
	.zero		1


	//   ....[97]....
        /*08bc*/ 	.word	0x00012410
        /*08c0*/ 	.word	0x00000009
        /*08c4*/ 	.word	0x00030838
        /*08c8*/ 	.short	0x010a
        /*08ca*/ 	.byte	0xff
	.zero		1


	//   ....[98]....
        /*08cc*/ 	.word	0x00012470
        /*08d0*/ 	.word	0x00000009
        /*08d4*/ 	.word	0x00030828
        /*08d8*/ 	.short	0x010a
        /*08da*/ 	.byte	0xff
	.zero		1


	//   ....[99]....
        /*08dc*/ 	.word	0x000124d0
        /*08e0*/ 	.word	0x00000009
        /*08e4*/ 	.word	0x00030848
        /*08e8*/ 	.short	0x010a
        /*08ea*/ 	.byte	0xff
	.zero		1


	//   ....[100]....
        /*08ec*/ 	.word	0x00012530
        /*08f0*/ 	.word	0x00000009
        /*08f4*/ 	.word	0x00030810
        /*08f8*/ 	.short	0x010a
        /*08fa*/ 	.byte	0xff
	.zero		1


	//   ....[101]....
        /*08fc*/ 	.word	0x00012590
        /*0900*/ 	.word	0x0000000a
        /*0904*/ 	.word	0x00030838
        /*0908*/ 	.short	0x010a
        /*090a*/ 	.byte	0xff
	.zero		1


	//   ....[102]....
        /*090c*/ 	.word	0x000125f0
        /*0910*/ 	.word	0x00000006
        /*0914*/ 	.word	0x00030828
        /*0918*/ 	.short	0x010a
        /*091a*/ 	.byte	0xff
	.zero		1


	//   ....[103]....
        /*091c*/ 	.word	0x00012650
        /*0920*/ 	.word	0x00000006
        /*0924*/ 	.word	0x00030848
        /*0928*/ 	.short	0x010a
        /*092a*/ 	.byte	0xff
	.zero		1


	//   ....[104]....
        /*092c*/ 	.word	0x000126b0
        /*0930*/ 	.word	0x00000006
        /*0934*/ 	.word	0x00030818
        /*0938*/ 	.short	0x010a
        /*093a*/ 	.byte	0xff
	.zero		1


	//   ....[105]....
        /*093c*/ 	.word	0x00012710
        /*0940*/ 	.word	0x00000006
        /*0944*/ 	.word	0x00030838
        /*0948*/ 	.short	0x010a
        /*094a*/ 	.byte	0xff
	.zero		1


	//   ....[106]....
        /*094c*/ 	.word	0x00012770
        /*0950*/ 	.word	0x00000004
        /*0954*/ 	.word	0x00030828
        /*0958*/ 	.short	0x010a
        /*095a*/ 	.byte	0xff
	.zero		1


	//   ....[107]....
        /*095c*/ 	.word	0x000127d0
        /*0960*/ 	.word	0x00000004
        /*0964*/ 	.word	0x00030848
        /*0968*/ 	.short	0x010a
        /*096a*/ 	.byte	0xff
	.zero		1


	//   ....[108]....
        /*096c*/ 	.word	0x00012820
        /*0970*/ 	.word	0x00000004
        /*0974*/ 	.word	0x00030800
        /*0978*/ 	.short	0x010a
        /*097a*/ 	.byte	0xff
	.zero		1


	//   ....[109]....
        /*097c*/ 	.word	0x00012870
        /*0980*/ 	.word	0x00000004
        /*0984*/ 	.word	0x00030858
        /*0988*/ 	.short	0x010a
        /*098a*/ 	.byte	0xff
	.zero		1


	//   ....[110]....
        /*098c*/ 	.word	0x000128c0
        /*0990*/ 	.word	0x00000004
        /*0994*/ 	.word	0x00030820
        /*0998*/ 	.short	0x010a
        /*099a*/ 	.byte	0xff
	.zero		1


	//   ....[111]....
        /*099c*/ 	.word	0x00012910
        /*09a0*/ 	.word	0x00000004
        /*09a4*/ 	.word	0x00030868
        /*09a8*/ 	.short	0x010a
        /*09aa*/ 	.byte	0xff
	.zero		1


	//   ....[112]....
        /*09ac*/ 	.word	0x00012960
        /*09b0*/ 	.word	0x00000004
        /*09b4*/ 	.word	0x00030878
        /*09b8*/ 	.short	0x010a
        /*09ba*/ 	.byte	0xff
	.zero		1


	//   ....[113]....
        /*09bc*/ 	.word	0x000129b0
        /*09c0*/ 	.word	0x00000004
        /*09c4*/ 	.word	0x00030880
        /*09c8*/ 	.short	0x010a
        /*09ca*/ 	.byte	0xff
	.zero		1


	//   ....[114]....
        /*09cc*/ 	.word	0x00012a00
        /*09d0*/ 	.word	0x00000003
        /*09d4*/ 	.word	0x00030800
        /*09d8*/ 	.short	0x010a
        /*09da*/ 	.byte	0xff
	.zero		1


	//   ....[115]....
        /*09dc*/ 	.word	0x00012a50
        /*09e0*/ 	.word	0x00000004
        /*09e4*/ 	.word	0x00030858
        /*09e8*/ 	.short	0x010a
        /*09ea*/ 	.byte	0xff
	.zero		1


	//   ....[116]....
        /*09ec*/ 	.word	0x00012aa0
        /*09f0*/ 	.word	0x00000004
        /*09f4*/ 	.word	0x00030890
        /*09f8*/ 	.short	0x010a
        /*09fa*/ 	.byte	0xff
	.zero		1


	//   ....[117]....
        /*09fc*/ 	.word	0x00012af0
        /*0a00*/ 	.word	0x00000004
        /*0a04*/ 	.word	0x00030868
        /*0a08*/ 	.short	0x010a
        /*0a0a*/ 	.byte	0xff
	.zero		1


	//   ....[118]....
        /*0a0c*/ 	.word	0x00012b40
        /*0a10*/ 	.word	0x00000004
        /*0a14*/ 	.word	0x00030878
        /*0a18*/ 	.short	0x010a
        /*0a1a*/ 	.byte	0xff
	.zero		1


	//   ....[119]....
        /*0a1c*/ 	.word	0x00012b90
        /*0a20*/ 	.word	0x00000004
        /*0a24*/ 	.word	0x00030820
        /*0a28*/ 	.short	0x010a
        /*0a2a*/ 	.byte	0xff
	.zero		1


	//   ....[120]....
        /*0a2c*/ 	.word	0x00012be0
        /*0a30*/ 	.word	0x00000004
        /*0a34*/ 	.word	0x00030880
        /*0a38*/ 	.short	0x010a
        /*0a3a*/ 	.byte	0xff
	.zero		1


	//   ....[121]....
        /*0a3c*/ 	.word	0x00012c30
        /*0a40*/ 	.word	0x00000004
        /*0a44*/ 	.word	0x000308b0
        /*0a48*/ 	.short	0x010a
        /*0a4a*/ 	.byte	0xff
	.zero		1


	//   ....[122]....
        /*0a4c*/ 	.word	0x00012c80
        /*0a50*/ 	.word	0x00000004
        /*0a54*/ 	.word	0x000308b8
        /*0a58*/ 	.short	0x010a
        /*0a5a*/ 	.byte	0xff
	.zero		1


	//   ....[123]....
        /*0a5c*/ 	.word	0x00012cd0
        /*0a60*/ 	.word	0x00000004
        /*0a64*/ 	.word	0x00030890
        /*0a68*/ 	.short	0x010a
        /*0a6a*/ 	.byte	0xff
	.zero		1


	//   ....[124]....
        /*0a6c*/ 	.word	0x00012d30
        /*0a70*/ 	.word	0x00000000
        /*0a74*/ 	.word	0x00030870
        /*0a78*/ 	.short	0x010a
        /*0a7a*/ 	.byte	0xff
	.zero		1


	//   ....[125]....
        /*0a7c*/ 	.word	0x00012d80
        /*0a80*/ 	.word	0x00000068
        /*0a84*/ 	.word	0x00030850
        /*0a88*/ 	.short	0x010a
        /*0a8a*/ 	.byte	0xff
	.zero		1


	//   ....[126]....
        /*0a8c*/ 	.word	0x00012dd0
        /*0a90*/ 	.word	0x00000068
        /*0a94*/ 	.word	0x00030888
        /*0a98*/ 	.short	0x010a
        /*0a9a*/ 	.byte	0xff
	.zero		1


	//   ....[127]....
        /*0a9c*/ 	.word	0x00012e20
        /*0aa0*/ 	.word	0x00000068
        /*0aa4*/ 	.word	0x00030830
        /*0aa8*/ 	.short	0x010a
        /*0aaa*/ 	.byte	0xff
	.zero		1


	//   ....[128]....
        /*0aac*/ 	.word	0x00012e70
        /*0ab0*/ 	.word	0x00000068
        /*0ab4*/ 	.word	0x00030840
        /*0ab8*/ 	.short	0x010a
        /*0aba*/ 	.byte	0xff
	.zero		1


	//   ....[129]....
        /*0abc*/ 	.word	0x00012ec0
        /*0ac0*/ 	.word	0x00000068
        /*0ac4*/ 	.word	0x00030860
        /*0ac8*/ 	.short	0x010a
        /*0aca*/ 	.byte	0xff
	.zero		1


	//   ....[130]....
        /*0acc*/ 	.word	0x00012f10
        /*0ad0*/ 	.word	0x00000068
        /*0ad4*/ 	.word	0x00030898
        /*0ad8*/ 	.short	0x010a
        /*0ada*/ 	.byte	0xff
	.zero		1


	//   ....[131]....
        /*0adc*/ 	.word	0x00012f60
        /*0ae0*/ 	.word	0x00000068
        /*0ae4*/ 	.word	0x000308a0
        /*0ae8*/ 	.short	0x010a
        /*0aea*/ 	.byte	0xff
	.zero		1


	//   ....[132]....
        /*0aec*/ 	.word	0x00012fb0
        /*0af0*/ 	.word	0x00000068
        /*0af4*/ 	.word	0x000308a8
        /*0af8*/ 	.short	0x010a
        /*0afa*/ 	.byte	0xff
	.zero		1


	//----- nvinfo : EIATTR_NUM_MBARRIERS
	.align		4
.L_632:
        /*0afc*/ 	.byte	0x03, 0x38
        /*0afe*/ 	.short	0x0018


	//----- nvinfo : EIATTR_EXIT_INSTR_OFFSETS
	.align		4
        /*0b00*/ 	.byte	0x04, 0x1c
        /*0b02*/ 	.short	(.L_634 - .L_633)


	//   ....[0]....
.L_633:
        /*0b04*/ 	.word	0x00001210


	//   ....[1]....
        /*0b08*/ 	.word	0x00002300


	//   ....[2]....
        /*0b0c*/ 	.word	0x00002fd0


	//   ....[3]....
        /*0b10*/ 	.word	0x000040f0


	//   ....[4]....
        /*0b14*/ 	.word	0x00004860


	//   ....[5]....
        /*0b18*/ 	.word	0x0000a240


	//   ....[6]....
        /*0b1c*/ 	.word	0x0000a290


	//   ....[7]....
        /*0b20*/ 	.word	0x0000bcf0


	//   ....[8]....
        /*0b24*/ 	.word	0x0000bd20


	//   ....[9]....
        /*0b28*/ 	.word	0x00011f50


	//   ....[10]....
        /*0b2c*/ 	.word	0x00012210


	//----- nvinfo : EIATTR_INDIRECT_BRANCH_TARGETS
	.align		4
.L_634:
        /*0b30*/ 	.byte	0x04, 0x34
        /*0b32*/ 	.short	(.L_636 - .L_635)


	//   ....[0]....
.L_635:
        /*0b34*/ 	.word	.L_x_7098@srel
        /*0b38*/ 	.short	0x0
        /*0b3a*/ 	.short	0x0
        /*0b3c*/ 	.word	0x3
        /*0b40*/ 	.word	.L_x_7099@srel
        /*0b44*/ 	.word	.L_x_7100@srel
        /*0b48*/ 	.word	.L_x_7101@srel


	//   ....[1]....
        /*0b4c*/ 	.word	.L_x_7102@srel
        /*0b50*/ 	.short	0x0
        /*0b52*/ 	.short	0x0
        /*0b54*/ 	.word	0x3
        /*0b58*/ 	.word	.L_x_264@srel
        /*0b5c*/ 	.word	.L_x_231@srel
        /*0b60*/ 	.word	.L_x_7101@srel


	//----- nvinfo : EIATTR_MAX_THREADS
	.align		4
.L_636:
        /*0b64*/ 	.byte	0x04, 0x05
        /*0b66*/ 	.short	(.L_638 - .L_637)
.L_637:
        /*0b68*/ 	.word	0x00000200
        /*0b6c*/ 	.word	0x00000001
        /*0b70*/ 	.word	0x00000001


	//----- nvinfo : EIATTR_CRS_STACK_SIZE
	.align		4
.L_638:
        /*0b74*/ 	.byte	0x04, 0x1e
        /*0b76*/ 	.short	(.L_640 - .L_639)
.L_639:
        /*0b78*/ 	.word	0x00000000


	//----- nvinfo : EIATTR_CBANK_PARAM_SIZE
	.align		4
.L_640:
        /*0b7c*/ 	.byte	0x03, 0x19
        /*0b7e*/ 	.short	0x0680


	//----- nvinfo : EIATTR_PARAM_CBANK
	.align		4
        /*0b80*/ 	.byte	0x04, 0x0a
        /*0b82*/ 	.short	(.L_642 - .L_641)
	.align		4
.L_641:
        /*0b84*/ 	.word	index@(.nv.constant0._ZN7cutlass13device_kernelINS_4fmha6kernel39Sm100FmhaBwdMlaKernelTmaWarpSpecializedIN4cute5tupleIJiiiiNS5_IJiiEEEEEENS_6half_tEfNS5_IJNS4_1CILi64EEENS9_ILi128EEENS9_ILi192EEESB_EEENS1_10collective6NoMaskEEEEEvNT_6ParamsE)
        /*0b88*/ 	.short	0x0380
        /*0b8a*/ 	.short	0x0680


	//----- nvinfo : EIATTR_SW_WAR
	.align		4
.L_642:
        /*0b8c*/ 	.byte	0x04, 0x36
        /*0b8e*/ 	.short	(.L_644 - .L_643)
.L_643:
        /*0b90*/ 	.word	0x00000008
.L_644:


//--------------------- .nv.info._ZN7cutlass13device_kernelINS_4fmha6kernel39Sm100FmhaBwdMlaKernelTmaWarpSpecializedIN4cute5tupleIJNS1_10collective14VariableLengthES7_iiNS5_IJiiEEEEEENS_6half_tEfNS5_IJNS4_1CILi64EEENSB_ILi128EEENSB_ILi192EEESD_EEENS6_6NoMaskEEEEEvNT_6ParamsE --------------------------
	.section	.nv.info._ZN7cutlass13device_kernelINS_4fmha6kernel39Sm100FmhaBwdMlaKernelTmaWarpSpecializedIN4cute5tupleIJNS1_10collective14VariableLengthES7_iiNS5_IJiiEEEEEENS_6half_tEfNS5_IJNS4_1CILi64EEENSB_ILi128EEENSB_ILi192EEESD_EEENS6_6NoMaskEEEEEvNT_6ParamsE,"",@"SHT_CUDA_INFO"
	.sectionflags	@""
	.align	4


	//----- nvinfo : EIATTR_CUDA_API_VERSION
	.align		4
        /*0000*/ 	.byte	0x04, 0x37
        /*0002*/ 	.short	(.L_646 - .L_645)
.L_645:
        /*0004*/ 	.word	0x00000082


	//----- nvinfo : EIATTR_KPARAM_INFO
	.align		4
.L_646:
        /*0008*/ 	.byte	0x04, 0x17
        /*000a*/ 	.short	(.L_648 - .L_647)
.L_647:
        /*000c*/ 	.word	0x00000000
        /*0010*/ 	.short	0x0000
        /*0012*/ 	.short	0x0000
        /*0014*/ 	.byte	0x00, 0xf0, 0x01, 0x1a


	//----- nvinfo : EIATTR_AT_ENTRY_FRAGMENTS
	.align		4
.L_648:
        /*0018*/ 	.byte	0x04, 0x4f
        /*001a*/ 	.short	(.L_650 - .L_649)


	//   ....[0]....
.L_649:
        /*001c*/ 	.word	0x00000006


	//----- nvinfo : EIATTR_RESERVED_SMEM_USED
	.align		4
.L_650:
        /*0020*/ 	.byte	0x01, 0x41
	.zero		2


	//----- nvinfo : EIATTR_SPARSE_MMA_MASK
	.align		4
        /*0024*/ 	.byte	0x03, 0x50
        /*0026*/ 	.short	0x0000


	//----- nvinfo : EIATTR_TCGEN05_1CTA_USED
	.align		4
        /*0028*/ 	.byte	0x01, 0x51
	.zero		2


	//----- nvinfo : EIATTR_MAXREG_COUNT
	.align		4
        /*002c*/ 	.byte	0x03, 0x1b
        /*002e*/ 	.short	0x0080


	//----- nvinfo : EIATTR_NUM_BARRIERS
	.align		4
        /*0030*/ 	.byte	0x02, 0x4c
        /*0032*/ 	.byte	0x04
	.zero		1


	//----- nvinfo : EIATTR_EXTERNS
	.align		4
        /*0034*/ 	.byte	0x04, 0x0f
        /*0036*/ 	.short	(.L_652 - .L_651)


	//   ....[0]....
	.align		4
.L_651:
        /*0038*/ 	.word	index@(__assertfail)


	//----- nvinfo : EIATTR_MERCURY_ISA_VERSION
	.align		4
.L_652:
        /*003c*/ 	.byte	0x03, 0x5f
        /*003e*/ 	.short	0x0101


	//----- nvinfo : EIATTR_INT_WARP_WIDE_INSTR_OFFSETS
	.align		4
        /*0040*/ 	.byte	0x04, 0x31
        /*0042*/ 	.short	(.L_654 - .L_653)


	//   ....[0]....
.L_653:
        /*0044*/ 	.word	0x00011bf0


	//   ....[1]....
        /*0048*/ 	.word	0x00011c10


	//   ....[2]....
        /*004c*/ 	.word	0x00011c40


	//----- nvinfo : EIATTR_COOP_GROUP_MASK_REGIDS
	.align		4
.L_654:
        /*0050*/ 	.byte	0x04, 0x29
        /*0052*/ 	.short	(.L_656 - .L_655)


	//   ....[0]....
.L_655:
        /*0054*/ 	.word	0xffffffff


	//   ....[1]....
        /*0058*/ 	.word	0xffffffff


	//   ....[2]....
        /*005c*/ 	.word	0xffffffff


	//   ....[3]....
        /*0060*/ 	.word	0xffffffff


	//   ....[4]....
        /*0064*/ 	.word	0xffffffff


	//   ....[5]....
        /*0068*/ 	.word	0xffffffff


	//   ....[6]....
        /*006c*/ 	.word	0xffffffff


	//   ....[7]....
        /*0070*/ 	.word	0xffffffff


	//   ....[8]....
        /*0074*/ 	.word	0xffffffff


	//   ....[9]....
        /*0078*/ 	.word	0xffffffff


	//   ....[10]....
        /*007c*/ 	.word	0xffffffff


	//   ....[11]....
        /*0080*/ 	.word	0xffffffff


	//   ....[12]....
        /*0084*/ 	.word	0xffffffff


	//   ....[13]....
        /*0088*/ 	.word	0xffffffff


	//   ....[14]....
        /*008c*/ 	.word	0xffffffff


	//   ....[15]....
        /*0090*/ 	.word	0xffffffff


	//----- nvinfo : EIATTR_COOP_GROUP_INSTR_OFFSETS
	.align		4
.L_656:
        /*0094*/ 	.byte	0x04, 0x28
        /*0096*/ 	.short	(.L_658 - .L_657)


	//   ....[0]....
.L_657:
        /*0098*/ 	.word	0x00000070


	//   ....[1]....
        /*009c*/ 	.word	0x000002f0


	//   ....[2]....
        /*00a0*/ 	.word	0x00000510


	//   ....[3]....
        /*00a4*/ 	.word	0x00000600


	//   ....[4]....
        /*00a8*/ 	.word	0x00000740


	//   ....[5]....
        /*00ac*/ 	.word	0x00000880


	//   ....[6]....
        /*00b0*/ 	.word	0x000009c0


	//   ....[7]....
        /*00b4*/ 	.word	0x00000b00


	//   ....[8]....
        /*00b8*/ 	.word	0x00000c40


	//   ....[9]....
        /*00bc*/ 	.word	0x00000d80


	//   ....[10]....
        /*00c0*/ 	.word	0x00000ec0


	//   ....[11]....
        /*00c4*/ 	.word	0x00004c90


	//   ....[12]....
        /*00c8*/ 	.word	0x00004e90


	//   ....[13]....
        /*00cc*/ 	.word	0x00005020


	//   ....[14]....
        /*00d0*/ 	.word	0x00011af0


	//   ....[15]....
        /*00d4*/ 	.word	0x00011d10


	//----- nvinfo : EIATTR_REG_RECONFIG
	.align		4
.L_658:
        /*00d8*/ 	.byte	0x01, 0x54
	.zero		2


	//----- nvinfo : EIATTR_VRC_CTA_INIT_COUNT
	.align		4
        /*00dc*/ 	.byte	0x02, 0x4a
        /*00de*/ 	.byte	0x80
	.zero		1


	//----- nvinfo : EIATTR_SYSCALL_OFFSETS
	.align		4
        /*00e0*/ 	.byte	0x04, 0x46
        /*00e2*/ 	.short	(.L_660 - .L_659)


	//   ....[0]....
.L_659:
        /*00e4*/ 	.word	0x00009e30


	//   ....[1]....
        /*00e8*/ 	.word	0x00009f90


	//   ....[2]....
        /*00ec*/ 	.word	0x0000a0f0


	//   ....[3]....
        /*00f0*/ 	.word	0x0000a250


	//   ....[4]....
        /*00f4*/ 	.word	0x0000a3b0


	//   ....[5]....
        /*00f8*/ 	.word	0x0000a510


	//   ....[6]....
        /*00fc*/ 	.word	0x0000bd70


	//   ....[7]....
        /*0100*/ 	.word	0x0000cad0


	//   ....[8]....
        /*0104*/ 	.word	0x0000d1b0


	//   ....[9]....
        /*0108*/ 	.word	0x0000d6c0


	//   ....[10]....
        /*010c*/ 	.word	0x0000de10


	//   ....[11]....
        /*0110*/ 	.word	0x0000df80


	//   ....[12]....
        /*0114*/ 	.word	0x0000e0f0


	//   ....[13]....
        /*0118*/ 	.word	0x0000e290


	//   ....[14]....
        /*011c*/ 	.word	0x0000f500


	//   ....[15]....
        /*0120*/ 	.word	0x0000f670


	//   ....[16]....
        /*0124*/ 	.word	0x0000f7e0


	//   ....[17]....
        /*0128*/ 	.word	0x0000f950


	//   ....[18]....
        /*012c*/ 	.word	0x0000fac0


	//   ....[19]....
        /*0130*/ 	.word	0x0000fc60


	//----- nvinfo : EIATTR_MBARRIER_INSTR_OFFSETS
	.align		4
.L_660:
        /*0134*/ 	.byte	0x04, 0x39
        /*0136*/ 	.short	(.L_662 - .L_661)


	//   ....[0]....
.L_661:
        /*0138*/ 	.word	0x000003c0
        /*013c*/ 	.word	0x000000ff
        /*0140*/ 	.word	0x00030800
        /*0144*/ 	.short	0x0100
        /*0146*/ 	.byte	0x04
	.zero		1


	//   ....[1]....
        /*0148*/ 	.word	0x000003d0
        /*014c*/ 	.word	0x000000ff
        /*0150*/ 	.word	0x00030810
        /*0154*/ 	.short	0x0100
        /*0156*/ 	.byte	0x04
	.zero		1


	//   ....[2]....
        /*0158*/ 	.word	0x000003e0
        /*015c*/ 	.word	0x000000ff
        /*0160*/ 	.word	0x00030808
        /*0164*/ 	.short	0x0100
        /*0166*/ 	.byte	0x04
	.zero		1


	//   ....[3]....
        /*0168*/ 	.word	0x000003f0
        /*016c*/ 	.word	0x000000ff
        /*0170*/ 	.word	0x00030818
        /*0174*/ 	.short	0x0100
        /*0176*/ 	.byte	0x04
	.zero		1


	//   ....[4]....
        /*0178*/ 	.word	0x000005d0
        /*017c*/ 	.word	0x000000ff
        /*0180*/ 	.word	0x00030820
        /*0184*/ 	.short	0x0100
        /*0186*/ 	.byte	0x06
	.zero		1


	//   ....[5]....
        /*0188*/ 	.word	0x000005e0
        /*018c*/ 	.word	0x000000ff
        /*0190*/ 	.word	0x00030828
        /*0194*/ 	.short	0x0100
        /*0196*/ 	.byte	0x06
	.zero		1


	//   ....[6]....
        /*0198*/ 	.word	0x00000710
        /*019c*/ 	.word	0x000000ff
        /*01a0*/ 	.word	0x00030830
        /*01a4*/ 	.short	0x0100
        /*01a6*/ 	.byte	0x04
	.zero		1


	//   ....[7]....
        /*01a8*/ 	.word	0x00000720
        /*01ac*/ 	.word	0x000000ff
        /*01b0*/ 	.word	0x00030838
        /*01b4*/ 	.short	0x0100
        /*01b6*/ 	.byte	0x04
	.zero		1


	//   ....[8]....
        /*01b8*/ 	.word	0x00000850
        /*01bc*/ 	.word	0x000000ff
        /*01c0*/ 	.word	0x00030840
        /*01c4*/ 	.short	0x0100
        /*01c6*/ 	.byte	0x04
	.zero		1


	//   ....[9]....
        /*01c8*/ 	.word	0x00000860
        /*01cc*/ 	.word	0x000000ff
        /*01d0*/ 	.word	0x00030848
        /*01d4*/ 	.short	0x0100
        /*01d6*/ 	.byte	0x04
	.zero		1


	//   ....[10]....
        /*01d8*/ 	.word	0x00000990
        /*01dc*/ 	.word	0x000000ff
        /*01e0*/ 	.word	0x00030850
        /*01e4*/ 	.short	0x0100
        /*01e6*/ 	.byte	0x04
	.zero		1


	//   ....[11]....
        /*01e8*/ 	.word	0x000009a0
        /*01ec*/ 	.word	0x000000ff
        /*01f0*/ 	.word	0x00030858
        /*01f4*/ 	.short	0x0100
        /*01f6*/ 	.byte	0x04
	.zero		1


	//   ....[12]....
        /*01f8*/ 	.word	0x00000ad0
        /*01fc*/ 	.word	0x000000ff
        /*0200*/ 	.word	0x00030860
        /*0204*/ 	.short	0x0100
        /*0206*/ 	.byte	0x04
	.zero		1


	//   ....[13]....
        /*0208*/ 	.word	0x00000ae0
        /*020c*/ 	.word	0x000000ff
        /*0210*/ 	.word	0x00030868
        /*0214*/ 	.short	0x0100
        /*0216*/ 	.byte	0x04
	.zero		1


	//   ....[14]....
        /*0218*/ 	.word	0x00000c10
        /*021c*/ 	.word	0x000000ff
        /*0220*/ 	.word	0x00030870
        /*0224*/ 	.short	0x0100
        /*0226*/ 	.byte	0x04
	.zero		1


	//   ....[15]....
        /*0228*/ 	.word	0x00000c20
        /*022c*/ 	.word	0x000000ff
        /*0230*/ 	.word	0x00030878
        /*0234*/ 	.short	0x0100
        /*0236*/ 	.byte	0x04
	.zero		1


	//   ....[16]....
        /*0238*/ 	.word	0x00000d50
        /*023c*/ 	.word	0x000000ff
        /*0240*/ 	.word	0x00030880
        /*0244*/ 	.short	0x0100
        /*0246*/ 	.byte	0x04
	.zero		1


	//   ....[17]....
        /*0248*/ 	.word	0x00000d60
        /*024c*/ 	.word	0x000000ff
        /*0250*/ 	.word	0x00030888
        /*0254*/ 	.short	0x0100
        /*0256*/ 	.byte	0x04
	.zero		1


	//   ....[18]....
        /*0258*/ 	.word	0x00000e90
        /*025c*/ 	.word	0x000000ff
        /*0260*/ 	.word	0x00030890
        /*0264*/ 	.short	0x0100
        /*0266*/ 	.byte	0x04
	.zero		1


	//   ....[19]....
        /*0268*/ 	.word	0x00000ea0
        /*026c*/ 	.word	0x000000ff
        /*0270*/ 	.word	0x00030898
        /*0274*/ 	.short	0x0100
        /*0276*/ 	.byte	0x04
	.zero		1


	//   ....[20]....
        /*0278*/ 	.word	0x00000fe0
        /*027c*/ 	.word	0x000000ff
        /*0280*/ 	.word	0x000308a0
        /*0284*/ 	.short	0x0100
        /*0286*/ 	.byte	0x04
	.zero		1


	//   ....[21]....
        /*0288*/ 	.word	0x00000ff0
        /*028c*/ 	.word	0x000000ff
        /*0290*/ 	.word	0x000308b0
        /*0294*/ 	.short	0x0100
        /*0296*/ 	.byte	0x04
	.zero		1


	//   ....[22]....
        /*0298*/ 	.word	0x00001000
        /*029c*/ 	.word	0x000000ff
        /*02a0*/ 	.word	0x000308a8
        /*02a4*/ 	.short	0x0100
        /*02a6*/ 	.byte	0x04
	.zero		1


	//   ....[23]....
        /*02a8*/ 	.word	0x00001010
        /*02ac*/ 	.word	0x000000ff
        /*02b0*/ 	.word	0x000308b8
        /*02b4*/ 	.short	0x0100
        /*02b6*/ 	.byte	0x04
	.zero		1


	//   ....[24]....
        /*02b8*/ 	.word	0x00002670
        /*02bc*/ 	.word	0x000000ff
        /*02c0*/ 	.word	0x00030810
        /*02c4*/ 	.short	0x010a
        /*02c6*/ 	.byte	0x20
	.zero		1


	//   ....[25]....
        /*02c8*/ 	.word	0x000027c0
        /*02cc*/ 	.word	0x000000ff
        /*02d0*/ 	.word	0x00030800
        /*02d4*/ 	.short	0x010b
        /*02d6*/ 	.byte	0x20
	.zero		1


	//   ....[26]....
        /*02d8*/ 	.word	0x00002ac0
        /*02dc*/ 	.word	0x000000ff
        /*02e0*/ 	.word	0x00030838
        /*02e4*/ 	.short	0x010a
        /*02e6*/ 	.byte	0x20
	.zero		1


	//   ....[27]....
        /*02e8*/ 	.word	0x00002c70
        /*02ec*/ 	.word	0x000000ff
        /*02f0*/ 	.word	0x00030830
        /*02f4*/ 	.short	0x0107
        /*02f6*/ 	.byte	0x20
	.zero		1


	//   ....[28]....
        /*02f8*/ 	.word	0x00002cd0
        /*02fc*/ 	.word	0x000000ff
        /*0300*/ 	.word	0x00030830
        /*0304*/ 	.short	0x0101
        /*0306*/ 	.byte	0x20
	.zero		1


	//   ....[29]....
        /*0308*/ 	.word	0x00002d00
        /*030c*/ 	.word	0x000000ff
        /*0310*/ 	.word	0x00030828
        /*0314*/ 	.short	0x010a
        /*0316*/ 	.byte	0x20
	.zero		1


	//   ....[30]....
        /*0318*/ 	.word	0x00002e20
        /*031c*/ 	.word	0x000000ff
        /*0320*/ 	.word	0x00030820
        /*0324*/ 	.short	0x010b
        /*0326*/ 	.byte	0x20
	.zero		1


	//   ....[31]....
        /*0328*/ 	.word	0x00003050
        /*032c*/ 	.word	0x000000ff
        /*0330*/ 	.word	0x00030848
        /*0334*/ 	.short	0x010a
        /*0336*/ 	.byte	0x20
	.zero		1


	//   ....[32]....
        /*0338*/ 	.word	0x000031b0
        /*033c*/ 	.word	0x000000ff
        /*0340*/ 	.word	0x00030840
        /*0344*/ 	.short	0x0107
        /*0346*/ 	.byte	0x20
	.zero		1


	//   ....[33]....
        /*0348*/ 	.word	0x00003210
        /*034c*/ 	.word	0x000000ff
        /*0350*/ 	.word	0x00030840
        /*0354*/ 	.short	0x0101
        /*0356*/ 	.byte	0x20
	.zero		1


	//   ....[34]....
        /*0358*/ 	.word	0x000033e0
        /*035c*/ 	.word	0x000000ff
        /*0360*/ 	.word	0x00030818
        /*0364*/ 	.short	0x010a
        /*0366*/ 	.byte	0x20
	.zero		1


	//   ....[35]....
        /*0368*/ 	.word	0x00003680
        /*036c*/ 	.word	0x000000ff
        /*0370*/ 	.word	0x00030838
        /*0374*/ 	.short	0x010a
        /*0376*/ 	.byte	0x20
	.zero		1


	//   ....[36]....
        /*0378*/ 	.word	0x000037c0
        /*037c*/ 	.word	0x000000ff
        /*0380*/ 	.word	0x00030830
        /*0384*/ 	.short	0x0107
        /*0386*/ 	.byte	0x20
	.zero		1


	//   ....[37]....
        /*0388*/ 	.word	0x00003820
        /*038c*/ 	.word	0x000000ff
        /*0390*/ 	.word	0x00030830
        /*0394*/ 	.short	0x0101
        /*0396*/ 	.byte	0x20
	.zero		1


	//   ....[38]....
        /*0398*/ 	.word	0x00003850
        /*039c*/ 	.word	0x000000ff
        /*03a0*/ 	.word	0x00030828
        /*03a4*/ 	.short	0x010a
        /*03a6*/ 	.byte	0x20
	.zero		1


	//   ....[39]....
        /*03a8*/ 	.word	0x00003a30
        /*03ac*/ 	.word	0x000000ff
        /*03b0*/ 	.word	0x00030848
        /*03b4*/ 	.short	0x010a
        /*03b6*/ 	.byte	0x20
	.zero		1


	//   ....[40]....
        /*03b8*/ 	.word	0x00003b30
        /*03bc*/ 	.word	0x000000ff
        /*03c0*/ 	.word	0x00030840
        /*03c4*/ 	.short	0x0107
        /*03c6*/ 	.byte	0x20
	.zero		1


	//   ....[41]....
        /*03c8*/ 	.word	0x00003b90
        /*03cc*/ 	.word	0x000000ff
        /*03d0*/ 	.word	0x00030840
        /*03d4*/ 	.short	0x0101
        /*03d6*/ 	.byte	0x20
	.zero		1


	//   ....[42]....
        /*03d8*/ 	.word	0x00003c00
        /*03dc*/ 	.word	0x000000ff
        /*03e0*/ 	.word	0x00030810
        /*03e4*/ 	.short	0x010a
        /*03e6*/ 	.byte	0x20
	.zero		1


	//   ....[43]....
        /*03e8*/ 	.word	0x00003e80
        /*03ec*/ 	.word	0x000000ff
        /*03f0*/ 	.word	0x00030838
        /*03f4*/ 	.short	0x010a
        /*03f6*/ 	.byte	0x20
	.zero		1


	//   ....[44]....
        /*03f8*/ 	.word	0x00003fc0
        /*03fc*/ 	.word	0x000000ff
        /*0400*/ 	.word	0x00030830
        /*0404*/ 	.short	0x0107
        /*0406*/ 	.byte	0x20
	.zero		1


	//   ....[45]....
        /*0408*/ 	.word	0x00004020
        /*040c*/ 	.word	0x000000ff
        /*0410*/ 	.word	0x00030830
        /*0414*/ 	.short	0x0101
        /*0416*/ 	.byte	0x20
	.zero		1


	//   ....[46]....
        /*0418*/ 	.word	0x00004050
        /*041c*/ 	.word	0x000000ff
        /*0420*/ 	.word	0x00030828
        /*0424*/ 	.short	0x010a
        /*0426*/ 	.byte	0x20
	.zero		1


	//   ....[47]....
        /*0428*/ 	.word	0x00004230
        /*042c*/ 	.word	0x000000ff
        /*0430*/ 	.word	0x00030848
        /*0434*/ 	.short	0x010a
        /*0436*/ 	.byte	0x20
	.zero		1


	//   ....[48]....
        /*0438*/ 	.word	0x00004330
        /*043c*/ 	.word	0x000000ff
        /*0440*/ 	.word	0x00030840
        /*0444*/ 	.short	0x0107
        /*0446*/ 	.byte	0x20
	.zero		1


	//   ....[49]....
        /*0448*/ 	.word	0x000043a0
        /*044c*/ 	.word	0x000000ff
        /*0450*/ 	.word	0x00030840
        /*0454*/ 	.short	0x0101
        /*0456*/ 	.byte	0x20
	.zero		1


	//   ....[50]....
        /*0458*/ 	.word	0x000044b0
        /*045c*/ 	.word	0x000000ff
        /*0460*/ 	.word	0x00030818
        /*0464*/ 	.short	0x010a
        /*0466*/ 	.byte	0x20
	.zero		1


	//   ....[51]....
        /*0468*/ 	.word	0x00004720
        /*046c*/ 	.word	0x000000ff
        /*0470*/ 	.word	0x00030838
        /*0474*/ 	.short	0x010a
        /*0476*/ 	.byte	0x20
	.zero		1


	//   ....[52]....
        /*0478*/ 	.word	0x00004860
        /*047c*/ 	.word	0x000000ff
        /*0480*/ 	.word	0x00030830
        /*0484*/ 	.short	0x0107
        /*0486*/ 	.byte	0x20
	.zero		1


	//   ....[53]....
        /*0488*/ 	.word	0x000048c0
        /*048c*/ 	.word	0x000000ff
        /*0490*/ 	.word	0x00030830
        /*0494*/ 	.short	0x0101
        /*0496*/ 	.byte	0x20
	.zero		1


	//   ....[54]....
        /*0498*/ 	.word	0x000048f0
        /*049c*/ 	.word	0x000000ff
        /*04a0*/ 	.word	0x00030828
        /*04a4*/ 	.short	0x010a
        /*04a6*/ 	.byte	0x20
	.zero		1


	//   ....[55]....
        /*04a8*/ 	.word	0x00004ad0
        /*04ac*/ 	.word	0x000000ff
        /*04b0*/ 	.word	0x00030848
        /*04b4*/ 	.short	0x010a
        /*04b6*/ 	.byte	0x20
	.zero		1


	//   ....[56]....
        /*04b8*/ 	.word	0x00004bd0
        /*04bc*/ 	.word	0x000000ff
        /*04c0*/ 	.word	0x00030840
        /*04c4*/ 	.short	0x0107
        /*04c6*/ 	.byte	0x20
	.zero		1


	//   ....[57]....
        /*04c8*/ 	.word	0x00004c30
        /*04cc*/ 	.word	0x000000ff
        /*04d0*/ 	.word	0x00030840
        /*04d4*/ 	.short	0x0101
        /*04d6*/ 	.byte	0x20
	.zero		1


	//   ....[58]....
        /*04d8*/ 	.word	0x00005260
        /*04dc*/ 	.word	0x00000003
        /*04e0*/ 	.word	0x00030800
        /*04e4*/ 	.short	0x010a
        /*04e6*/ 	.byte	0xff
	.zero		1


	//   ....[59]....
        /*04e8*/ 	.word	0x00005290
        /*04ec*/ 	.word	0x00000003
        /*04f0*/ 	.word	0x00030858
        /*04f4*/ 	.short	0x010a
        /*04f6*/ 	.byte	0xff
	.zero		1


	//   ....[60]....
        /*04f8*/ 	.word	0x00005c90
        /*04fc*/ 	.word	0x00000003
        /*0500*/ 	.word	0x00030820
        /*0504*/ 	.short	0x010a
        /*0506*/ 	.byte	0xff
	.zero		1


	//   ....[61]....
        /*0508*/ 	.word	0x00005cd0
        /*050c*/ 	.word	0x00000003
        /*0510*/ 	.word	0x00030868
        /*0514*/ 	.short	0x010a
        /*0516*/ 	.byte	0xff
	.zero		1


	//   ....[62]....
        /*0518*/ 	.word	0x00005d10
        /*051c*/ 	.word	0x00000003
        /*0520*/ 	.word	0x00030878
        /*0524*/ 	.short	0x010a
        /*0526*/ 	.byte	0xff
	.zero		1


	//   ....[63]....
        /*0528*/ 	.word	0x000065b0
        /*052c*/ 	.word	0x00000003
        /*0530*/ 	.word	0x00030880
        /*0534*/ 	.short	0x010a
        /*0536*/ 	.byte	0xff
	.zero		1


	//   ....[64]....
        /*0538*/ 	.word	0x00006e30
        /*053c*/ 	.word	0x0000000b
        /*0540*/ 	.word	0x00030800
        /*0544*/ 	.short	0x010a
        /*0546*/ 	.byte	0xff
	.zero		1


	//   ....[65]....
        /*0548*/ 	.word	0x00006e80
        /*054c*/ 	.word	0x00000003
        /*0550*/ 	.word	0x00030858
        /*0554*/ 	.short	0x010a
        /*0556*/ 	.byte	0xff
	.zero		1


	//   ....[66]....
        /*0558*/ 	.word	0x000075b0
        /*055c*/ 	.word	0x00000003
        /*0560*/ 	.word	0x00030890
        /*0564*/ 	.short	0x010a
        /*0566*/ 	.byte	0xff
	.zero		1


	//   ....[67]....
        /*0568*/ 	.word	0x00007600
        /*056c*/ 	.word	0x00000003
        /*0570*/ 	.word	0x00030868
        /*0574*/ 	.short	0x010a
        /*0576*/ 	.byte	0xff
	.zero		1


	//   ....[68]....
        /*0578*/ 	.word	0x000082d0
        /*057c*/ 	.word	0x00000003
        /*0580*/ 	.word	0x00030878
        /*0584*/ 	.short	0x010a
        /*0586*/ 	.byte	0xff
	.zero		1


	//   ....[69]....
        /*0588*/ 	.word	0x00008320
        /*058c*/ 	.word	0x00000003
        /*0590*/ 	.word	0x00030820
        /*0594*/ 	.short	0x010a
        /*0596*/ 	.byte	0xff
	.zero		1


	//   ....[70]....
        /*0598*/ 	.word	0x00008820
        /*059c*/ 	.word	0x00000003
        /*05a0*/ 	.word	0x00030880
        /*05a4*/ 	.short	0x010a
        /*05a6*/ 	.byte	0xff
	.zero		1


	//   ....[71]....
        /*05a8*/ 	.word	0x00008c20
        /*05ac*/ 	.word	0x00000003
        /*05b0*/ 	.word	0x000308b0
        /*05b4*/ 	.short	0x010a
        /*05b6*/ 	.byte	0xff
	.zero		1


	//   ....[72]....
        /*05b8*/ 	.word	0x00008cc0
        /*05bc*/ 	.word	0x00000003
        /*05c0*/ 	.word	0x000308b8
        /*05c4*/ 	.short	0x010a
        /*05c6*/ 	.byte	0xff
	.zero		1


	//   ....[73]....
        /*05c8*/ 	.word	0x00008d10
        /*05cc*/ 	.word	0x00000003
        /*05d0*/ 	.word	0x00030890
        /*05d4*/ 	.short	0x010a
        /*05d6*/ 	.byte	0xff
	.zero		1


	//   ....[74]....
        /*05d8*/ 	.word	0x00009d10
        /*05dc*/ 	.word	0x000000ff
        /*05e0*/ 	.word	0x00030870
        /*05e4*/ 	.short	0x010a
        /*05e6*/ 	.byte	0x24
	.zero		1


	//   ....[75]....
        /*05e8*/ 	.word	0x0000a610
        /*05ec*/ 	.word	0x000000ff
        /*05f0*/ 	.word	0x00000000
        /*05f4*/ 	.short	0x0101
        /*05f6*/ 	.byte	0x04
	.zero		1


	//   ....[76]....
        /*05f8*/ 	.word	0x0000bb40
        /*05fc*/ 	.word	0x000000ff
        /*0600*/ 	.word	0x00030850
        /*0604*/ 	.short	0x010a
        /*0606*/ 	.byte	0x25
	.zero		1


	//   ....[77]....
        /*0608*/ 	.word	0x0000bbb0
        /*060c*/ 	.word	0x000000ff
        /*0610*/ 	.word	0x00030888
        /*0614*/ 	.short	0x010a
        /*0616*/ 	.byte	0x25
	.zero		1


	//   ....[78]....
        /*0618*/ 	.word	0x0000bc30
        /*061c*/ 	.word	0x000000ff
        /*0620*/ 	.word	0x00030830
        /*0624*/ 	.short	0x010a
        /*0626*/ 	.byte	0x25
	.zero		1


	//   ....[79]....
        /*0628*/ 	.word	0x0000ce80
        /*062c*/ 	.word	0x000000ff
        /*0630*/ 	.word	0x00030880
        /*0634*/ 	.short	0x0101
        /*0636*/ 	.byte	0x25
	.zero		1


	//   ....[80]....
        /*0638*/ 	.word	0x0000cee0
        /*063c*/ 	.word	0x000000ff
        /*0640*/ 	.word	0x00000000
        /*0644*/ 	.short	0x0101
        /*0646*/ 	.byte	0x04
	.zero		1


	//   ....[81]....
        /*0648*/ 	.word	0x0000cf30
        /*064c*/ 	.word	0x000000ff
        /*0650*/ 	.word	0x00000000
        /*0654*/ 	.short	0x0101
        /*0656*/ 	.byte	0x04
	.zero		1


	//   ....[82]....
        /*0658*/ 	.word	0x0000cf80
        /*065c*/ 	.word	0x000000ff
        /*0660*/ 	.word	0x00030840
        /*0664*/ 	.short	0x010a
        /*0666*/ 	.byte	0x25
	.zero		1


	//   ....[83]....
        /*0668*/ 	.word	0x0000cff0
        /*066c*/ 	.word	0x000000ff
        /*0670*/ 	.word	0x00030860
        /*0674*/ 	.short	0x010a
        /*0676*/ 	.byte	0x25
	.zero		1


	//   ....[84]....
        /*0678*/ 	.word	0x0000d070
        /*067c*/ 	.word	0x000000ff
        /*0680*/ 	.word	0x00030898
        /*0684*/ 	.short	0x010a
        /*0686*/ 	.byte	0x25
	.zero		1


	//   ....[85]....
        /*0688*/ 	.word	0x0000d5b0
        /*068c*/ 	.word	0x000000ff
        /*0690*/ 	.word	0x00000000
        /*0694*/ 	.short	0x0101
        /*0696*/ 	.byte	0x04
	.zero		1


	//   ....[86]....
        /*0698*/ 	.word	0x0000da70
        /*069c*/ 	.word	0x000000ff
        /*06a0*/ 	.word	0x00030890
        /*06a4*/ 	.short	0x0101
        /*06a6*/ 	.byte	0x25
	.zero		1


	//   ....[87]....
        /*06a8*/ 	.word	0x0000db30
        /*06ac*/ 	.word	0x000000ff
        /*06b0*/ 	.word	0x00000000
        /*06b4*/ 	.short	0x0101
        /*06b6*/ 	.byte	0x04
	.zero		1


	//   ....[88]....
        /*06b8*/ 	.word	0x0000dce0
        /*06bc*/ 	.word	0x000000ff
        /*06c0*/ 	.word	0x000308a0
        /*06c4*/ 	.short	0x010a
        /*06c6*/ 	.byte	0x25
	.zero		1


	//   ....[89]....
        /*06c8*/ 	.word	0x0000f380
        /*06cc*/ 	.word	0x000000ff
        /*06d0*/ 	.word	0x00000000
        /*06d4*/ 	.short	0x0101
        /*06d6*/ 	.byte	0x04
	.zero		1


	//   ....[90]....
        /*06d8*/ 	.word	0x0000f3d0
        /*06dc*/ 	.word	0x000000ff
        /*06e0*/ 	.word	0x000308a8
        /*06e4*/ 	.short	0x010a
        /*06e6*/ 	.byte	0x25
	.zero		1


	//   ....[91]....
        /*06e8*/ 	.word	0x00011a30
        /*06ec*/ 	.word	0x000000ff
        /*06f0*/ 	.word	0x00000000
        /*06f4*/ 	.short	0x0101
        /*06f6*/ 	.byte	0x04
	.zero		1


	//   ....[92]....
        /*06f8*/ 	.word	0x00011d40
        /*06fc*/ 	.word	0x00000003
        /*0700*/ 	.word	0x00030810
        /*0704*/ 	.short	0x010a
        /*0706*/ 	.byte	0xff
	.zero		1


	//   ....[93]....
        /*0708*/ 	.word	0x00011da0
        /*070c*/ 	.word	0x00000003
        /*0710*/ 	.word	0x00030838
        /*0714*/ 	.short	0x010a
        /*0716*/ 	.byte	0xff
	.zero		1


	//   ....[94]....
        /*0718*/ 	.word	0x00011e00
        /*071c*/ 	.word	0x00000009
        /*0720*/ 	.word	0x00030828
        /*0724*/ 	.short	0x010a
        /*0726*/ 	.byte	0xff
	.zero		1


	//   ....[95]....
        /*0728*/ 	.word	0x00011e60
        /*072c*/ 	.word	0x00000009
        /*0730*/ 	.word	0x00030848
        /*0734*/ 	.short	0x010a
        /*0736*/ 	.byte	0xff
	.zero		1


	//   ....[96]....
        /*0738*/ 	.word	0x00011ec0
        /*073c*/ 	.word	0x00000008
        /*0740*/ 	.word	0x00030818
        /*0744*/ 	.short	0x010a
        /*0746*/ 	.byte	0xff
	.zero		1


	//   ....[97]....
        /*0748*/ 	.word	0x00011f20
        /*074c*/ 	.word	0x00000008
        /*0750*/ 	.word	0x00030838
        /*0754*/ 	.short	0x010a
        /*0756*/ 	.byte	0xff
	.zero		1


	//   ....[98]....
        /*0758*/ 	.word	0x00011f80
        /*075c*/ 	.word	0x00000008
        /*0760*/ 	.word	0x00030828
        /*0764*/ 	.short	0x010a
        /*0766*/ 	.byte	0xff
	.zero		1


	//   ....[99]....
        /*0768*/ 	.word	0x00011fe0
        /*076c*/ 	.word	0x00000008
        /*0770*/ 	.word	0x00030848
        /*0774*/ 	.short	0x010a
        /*0776*/ 	.byte	0xff
	.zero		1


	//   ....[100]....
        /*0778*/ 	.word	0x00012040
        /*077c*/ 	.word	0x00000008
        /*0780*/ 	.word	0x00030810
        /*0784*/ 	.short	0x010a
        /*0786*/ 	.byte	0xff
	.zero		1


	//   ....[101]....
        /*0788*/ 	.word	0x000120a0
        /*078c*/ 	.word	0x00000008
        /*0790*/ 	.word	0x00030838
        /*0794*/ 	.short	0x010a
        /*0796*/ 	.byte	0xff
	.zero		1


	//   ....[102]....
        /*0798*/ 	.word	0x00012100
        /*079c*/ 	.word	0x00000006
        /*07a0*/ 	.word	0x00030828
        /*07a4*/ 	.short	0x010a
        /*07a6*/ 	.byte	0xff
	.zero		1


	//   ....[103]....
        /*07a8*/ 	.word	0x00012160
        /*07ac*/ 	.word	0x00000006
        /*07b0*/ 	.word	0x00030848
        /*07b4*/ 	.short	0x010a
        /*07b6*/ 	.byte	0xff
	.zero		1


	//   ....[104]....
        /*07b8*/ 	.word	0x000121c0
        /*07bc*/ 	.word	0x00000006
        /*07c0*/ 	.word	0x00030818
        /*07c4*/ 	.short	0x010a
        /*07c6*/ 	.byte	0xff
	.zero		1


	//   ....[105]....
        /*07c8*/ 	.word	0x00012220
        /*07cc*/ 	.word	0x00000006
        /*07d0*/ 	.word	0x00030838
        /*07d4*/ 	.short	0x010a
        /*07d6*/ 	.byte	0xff
	.zero		1


	//   ....[106]....
        /*07d8*/ 	.word	0x00012280
        /*07dc*/ 	.word	0x00000000
        /*07e0*/ 	.word	0x00030828
        /*07e4*/ 	.short	0x010a
        /*07e6*/ 	.byte	0xff
	.zero		1


	//   ....[107]....
        /*07e8*/ 	.word	0x000122e0
        /*07ec*/ 	.word	0x00000000
        /*07f0*/ 	.word	0x00030848
        /*07f4*/ 	.short	0x010a
        /*07f6*/ 	.byte	0xff
	.zero		1


	//   ....[108]....
        /*07f8*/ 	.word	0x00012330
        /*07fc*/ 	.word	0x00000003
        /*0800*/ 	.word	0x00030800
        /*0804*/ 	.short	0x010a
        /*0806*/ 	.byte	0xff
	.zero		1


	//   ....[109]....
        /*0808*/ 	.word	0x00012380
        /*080c*/ 	.word	0x00000003
        /*0810*/ 	.word	0x00030858
        /*0814*/ 	.short	0x010a
        /*0816*/ 	.byte	0xff
	.zero		1


	//   ....[110]....
        /*0818*/ 	.word	0x000123d0
        /*081c*/ 	.word	0x00000003
        /*0820*/ 	.word	0x00030820
        /*0824*/ 	.short	0x010a
        /*0826*/ 	.byte	0xff
	.zero		1


	//   ....[111]....
        /*0828*/ 	.word	0x00012420
        /*082c*/ 	.word	0x00000003
        /*0830*/ 	.word	0x00030868
        /*0834*/ 	.short	0x010a
        /*0836*/ 	.byte	0xff
	.zero		1


	//   ....[112]....
        /*0838*/ 	.word	0x00012470
        /*083c*/ 	.word	0x00000003
        /*0840*/ 	.word	0x00030878
        /*0844*/ 	.short	0x010a
        /*0846*/ 	.byte	0xff
	.zero		1


	//   ....[113]....
        /*0848*/ 	.word	0x000124c0
        /*084c*/ 	.word	0x00000003
        /*0850*/ 	.word	0x00030880
        /*0854*/ 	.short	0x010a
        /*0856*/ 	.byte	0xff
	.zero		1


	//   ....[114]....
        /*0858*/ 	.word	0x00012510
        /*085c*/ 	.word	0x0000000b
        /*0860*/ 	.word	0x00030800
        /*0864*/ 	.short	0x010a
        /*0866*/ 	.byte	0xff
	.zero		1


	//   ....[115]....
        /*0868*/ 	.word	0x00012560
        /*086c*/ 	.word	0x00000003
        /*0870*/ 	.word	0x00030858
        /*0874*/ 	.short	0x010a
        /*0876*/ 	.byte	0xff
	.zero		1


	//   ....[116]....
        /*0878*/ 	.word	0x000125b0
        /*087c*/ 	.word	0x00000003
        /*0880*/ 	.word	0x00030890
        /*0884*/ 	.short	0x010a
        /*0886*/ 	.byte	0xff
	.zero		1


	//   ....[117]....
        /*0888*/ 	.word	0x00012600
        /*088c*/ 	.word	0x00000003
        /*0890*/ 	.word	0x00030868
        /*0894*/ 	.short	0x010a
        /*0896*/ 	.byte	0xff
	.zero		1


	//   ....[118]....
        /*0898*/ 	.word	0x00012650
        /*089c*/ 	.word	0x00000003
        /*08a0*/ 	.word	0x00030878
        /*08a4*/ 	.short	0x010a
        /*08a6*/ 	.byte	0xff
	.zero		1


	//   ....[119]....
        /*08a8*/ 	.word	0x000126a0
        /*08ac*/ 	.word	0x00000003
        /*08b0*/ 	.word	0x00030820
        /*08b4*/ 	.short	0x010a
        /*08b6*/ 	.byte	0xff
	.zero		1


	//   ....[120]....
        /*08b8*/ 	.word	0x000126f0
        /*08bc*/ 	.word	0x00000003
        /*08c0*/ 	.word	0x00030880
        /*08c4*/ 	.short	0x010a
        /*08c6*/ 	.byte	0xff
	.zero		1


	//   ....[121]....
        /*08c8*/ 	.word	0x00012740
        /*08cc*/ 	.word	0x00000003
        /*08d0*/ 	.word	0x000308b0
        /*08d4*/ 	.short	0x010a
        /*08d6*/ 	.byte	0xff
	.zero		1


	//   ....[122]....
        /*08d8*/ 	.word	0x00012790
        /*08dc*/ 	.word	0x00000003
        /*08e0*/ 	.word	0x000308b8
        /*08e4*/ 	.short	0x010a
        /*08e6*/ 	.byte	0xff
	.zero		1


	//   ....[123]....
        /*08e8*/ 	.word	0x000127e0
        /*08ec*/ 	.word	0x00000003
        /*08f0*/ 	.word	0x00030890
        /*08f4*/ 	.short	0x010a
        /*08f6*/ 	.byte	0xff
	.zero		1


	//   ....[124]....
        /*08f8*/ 	.word	0x00012840
        /*08fc*/ 	.word	0x00000000
        /*0900*/ 	.word	0x00030870
        /*0904*/ 	.short	0x010a
        /*0906*/ 	.byte	0xff
	.zero		1


	//   ....[125]....
        /*0908*/ 	.word	0x000128a0
        /*090c*/ 	.word	0x00000000
        /*0910*/ 	.word	0x00030850
        /*0914*/ 	.short	0x010a
        /*0916*/ 	.byte	0xff
	.zero		1


	//   ....[126]....
        /*0918*/ 	.word	0x00012900
        /*091c*/ 	.word	0x00000000
        /*0920*/ 	.word	0x00030888
        /*0924*/ 	.short	0x010a
        /*0926*/ 	.byte	0xff
	.zero		1


	//   ....[127]....
        /*0928*/ 	.word	0x00012960
        /*092c*/ 	.word	0x00000000
        /*0930*/ 	.word	0x00030830
        /*0934*/ 	.short	0x010a
        /*0936*/ 	.byte	0xff
	.zero		1


	//   ....[128]....
        /*0938*/ 	.word	0x000129c0
        /*093c*/ 	.word	0x00000000
        /*0940*/ 	.word	0x00030840
        /*0944*/ 	.short	0x010a
        /*0946*/ 	.byte	0xff
	.zero		1


	//   ....[129]....
        /*0948*/ 	.word	0x00012a20
        /*094c*/ 	.word	0x00000000
        /*0950*/ 	.word	0x00030860
        /*0954*/ 	.short	0x010a
        /*0956*/ 	.byte	0xff
	.zero		1


	//   ....[130]....
        /*0958*/ 	.word	0x00012a80
        /*095c*/ 	.word	0x00000000
        /*0960*/ 	.word	0x00030898
        /*0964*/ 	.short	0x010a
        /*0966*/ 	.byte	0xff
	.zero		1


	//   ....[131]....
        /*0968*/ 	.word	0x00012ae0
        /*096c*/ 	.word	0x00000000
        /*0970*/ 	.word	0x000308a0
        /*0974*/ 	.short	0x010a
        /*0976*/ 	.byte	0xff
	.zero		1


	//   ....[132]....
        /*0978*/ 	.word	0x00012b40
        /*097c*/ 	.word	0x00000000
        /*0980*/ 	.word	0x000308a8
        /*0984*/ 	.short	0x010a
        /*0986*/ 	.byte	0xff
	.zero		1


	//----- nvinfo : EIATTR_NUM_MBARRIERS
	.align		4
.L_662:
        /*0988*/ 	.byte	0x03, 0x38
        /*098a*/ 	.short	0x0018


	//----- nvinfo : EIATTR_EXIT_INSTR_OFFSETS
	.align		4
        /*098c*/ 	.byte	0x04, 0x1c
        /*098e*/ 	.short	(.L_664 - .L_663)


	//   ....[0]....
.L_663:
        /*0990*/ 	.word	0x00001290


	//   ....[1]....
        /*0994*/ 	.word	0x00002510


	//   ....[2]....
        /*0998*/ 	.word	0x00003230


	//   ....[3]....
        /*099c*/ 	.word	0x00004440


	//   ....[4]....
        /*09a0*/ 	.word	0x00004c40


	//   ....[5]....
        /*09a4*/ 	.word	0x00009a00


	//   ....[6]....
        /*09a8*/ 	.word	0x00009a50


	//   ....[7]....
        /*09ac*/ 	.word	0x0000b790


	//   ....[8]....
        /*09b0*/ 	.word	0x0000b7c0


	//   ....[9]....
        /*09b4*/ 	.word	0x00011a60


	//   ....[10]....
        /*09b8*/ 	.word	0x00011d20


	//----- nvinfo : EIATTR_INDIRECT_BRANCH_TARGETS
	.align		4
.L_664:
        /*09bc*/ 	.byte	0x04, 0x34
        /*09be*/ 	.short	(.L_666 - .L_665)


	//   ....[0]....
.L_665:
        /*09c0*/ 	.word	.L_x_7106@srel
        /*09c4*/ 	.short	0x0
        /*09c6*/ 	.short	0x0
        /*09c8*/ 	.word	0x3
        /*09cc*/ 	.word	.L_x_7107@srel
        /*09d0*/ 	.word	.L_x_7108@srel
        /*09d4*/ 	.word	.L_x_7109@srel


	//   ....[1]....
        /*09d8*/ 	.word	.L_x_7110@srel
        /*09dc*/ 	.short	0x0
        /*09de*/ 	.short	0x0
        /*09e0*/ 	.word	0x3
        /*09e4*/ 	.word	.L_x_630@srel
        /*09e8*/ 	.word	.L_x_597@srel
        /*09ec*/ 	.word	.L_x_7109@srel


	//----- nvinfo : EIATTR_MAX_THREADS
	.align		4
.L_666:
        /*09f0*/ 	.byte	0x04, 0x05
        /*09f2*/ 	.short	(.L_668 - .L_667)
.L_667:
        /*09f4*/ 	.word	0x00000200
        /*09f8*/ 	.word	0x00000001
        /*09fc*/ 	.word	0x00000001


	//----- nvinfo : EIATTR_CRS_STACK_SIZE
	.align		4
.L_668:
        /*0a00*/ 	.byte	0x04, 0x1e
        /*0a02*/ 	.short	(.L_670 - .L_669)
.L_669:
        /*0a04*/ 	.word	0x00000000


	//----- nvinfo : EIATTR_CBANK_PARAM_SIZE
	.align		4
.L_670:
        /*0a08*/ 	.byte	0x03, 0x19
        /*0a0a*/ 	.short	0x0680


	//----- nvinfo : EIATTR_PARAM_CBANK
	.align		4
        /*0a0c*/ 	.byte	0x04, 0x0a
        /*0a0e*/ 	.short	(.L_672 - .L_671)
	.align		4
.L_671:
        /*0a10*/ 	.word	index@(.nv.constant0._ZN7cutlass13device_kernelINS_4fmha6kernel39Sm100FmhaBwdMlaKernelTmaWarpSpecializedIN4cute5tupleIJNS1_10collective14VariableLengthES7_iiNS5_IJiiEEEEEENS_6half_tEfNS5_IJNS4_1CILi64EEENSB_ILi128EEENSB_ILi192EEESD_EEENS6_6NoMaskEEEEEvNT_6ParamsE)
        /*0a14*/ 	.short	0x0380
        /*0a16*/ 	.short	0x0680


	//----- nvinfo : EIATTR_SW_WAR
	.align		4
.L_672:
        /*0a18*/ 	.byte	0x04, 0x36
        /*0a1a*/ 	.short	(.L_674 - .L_673)
.L_673:
        /*0a1c*/ 	.word	0x00000008
.L_674:


//--------------------- .nv.info._ZN7cutlass13device_kernelINS_4fmha6kernel36Sm100FmhaBwdKernelTmaWarpSpecializedIN4cute5tupleIJiiiiNS5_IJNS5_IJiiEEEiEEEEEENS_6half_tEfNS5_IJNS4_1CILi128EEESB_SB_SB_EEENS1_10collective6NoMaskEEEEEvNT_6ParamsE --------------------------
	.section	.nv.info._ZN7cutlass13device_kernelINS_4fmha6kernel36Sm100FmhaBwdKernelTmaWarpSpecializedIN4cute5tupleIJiiiiNS5_IJNS5_IJiiEEEiEEEEEENS_6half_tEfNS5_IJNS4_1CILi128EEESB_SB_SB_EEENS1_10collective6NoMaskEEEEEvNT_6ParamsE,"",@"SHT_CUDA_INFO"
	.sectionflags	@""
	.align	4


	//----- nvinfo : EIATTR_CUDA_API_VERSION
	.align		4
        /*0000*/ 	.byte	0x04, 0x37
        /*0002*/ 	.short	(.L_676 - .L_675)
.L_675:
        /*0004*/ 	.word	0x00000082


	//----- nvinfo : EIATTR_KPARAM_INFO
	.align		4
.L_676:
        /*0008*/ 	.byte	0x04, 0x17
        /*000a*/ 	.short	(.L_678 - .L_677)
.L_677:
        /*000c*/ 	.word	0x00000000
        /*0010*/ 	.short	0x0000
        /*0012*/ 	.short	0x0000
        /*0014*/ 	.byte	0x00, 0xf0, 0x01, 0x1a


	//----- nvinfo : EIATTR_AT_ENTRY_FRAGMENTS
	.align		4
.L_678:
        /*0018*/ 	.byte	0x04, 0x4f
        /*001a*/ 	.short	(.L_680 - .L_679)


	//   ....[0]....
.L_679:
        /*001c*/ 	.word	0x00000006


	//----- nvinfo : EIATTR_RESERVED_SMEM_USED
	.align		4
.L_680:
        /*0020*/ 	.byte	0x01, 0x41
	.zero		2


	//----- nvinfo : EIATTR_SPARSE_MMA_MASK
	.align		4
        /*0024*/ 	.byte	0x03, 0x50
        /*0026*/ 	.short	0x0000


	//----- nvinfo : EIATTR_TCGEN05_1CTA_USED
	.align		4
        /*0028*/ 	.byte	0x01, 0x51
	.zero		2


	//----- nvinfo : EIATTR_MAXREG_COUNT
	.align		4
        /*002c*/ 	.byte	0x03, 0x1b
        /*002e*/ 	.short	0x0080


	//----- nvinfo : EIATTR_NUM_BARRIERS
	.align		4
        /*0030*/ 	.byte	0x02, 0x4c
        /*0032*/ 	.byte	0x04
	.zero		1


	//----- nvinfo : EIATTR_EXTERNS
	.align		4
        /*0034*/ 	.byte	0x04, 0x0f
        /*0036*/ 	.short	(.L_682 - .L_681)


	//   ....[0]....
	.align		4
.L_681:
        /*0038*/ 	.word	index@(__assertfail)


	//----- nvinfo : EIATTR_ANNOTATIONS
	.align		4
.L_682:
        /*003c*/ 	.byte	0x04, 0x55
        /*003e*/ 	.short	(.L_684 - .L_683)


	//   ....[0]....
.L_683:
        /* <DEDUP_REMOVED lines=16> */
        /*0134*/ 	.byte	0xc0, 0xce, 0x00, 0x00


	//----- nvinfo : EIATTR_MERCURY_ISA_VERSION
	.align		4
.L_684:
        /*0138*/ 	.byte	0x03, 0x5f
        /*013a*/ 	.short	0x0101


	//----- nvinfo : EIATTR_INT_WARP_WIDE_INSTR_OFFSETS
	.align		4
        /*013c*/ 	.byte	0x04, 0x31
        /*013e*/ 	.short	(.L_686 - .L_685)


	//   ....[0]....
.L_685:
        /*0140*/ 	.word	0x00010300


	//   ....[1]....
        /*0144*/ 	.word	0x00010320


	//   ....[2]....
        /*0148*/ 	.word	0x00010350


	//----- nvinfo : EIATTR_COOP_GROUP_MASK_REGIDS
	.align		4
.L_686:
        /*014c*/ 	.byte	0x04, 0x29
        /*014e*/ 	.short	(.L_688 - .L_687)


	//   ....[0]....
.L_687:
        /*0150*/ 	.word	0xffffffff


	//   ....[1]....
        /*0154*/ 	.word	0xffffffff


	//   ....[2]....
        /*0158*/ 	.word	0xffffffff


	//   ....[3]....
        /*015c*/ 	.word	0xffffffff


	//   ....[4]....
        /*0160*/ 	.word	0xffffffff


	//   ....[5]....
        /*0164*/ 	.word	0xffffffff


	//   ....[6]....
        /*0168*/ 	.word	0xffffffff


	//   ....[7]....
        /*016c*/ 	.word	0xffffffff


	//   ....[8]....
        /*0170*/ 	.word	0xffffffff


	//   ....[9]....
        /*0174*/ 	.word	0xffffffff


	//   ....[10]....
        /*0178*/ 	.word	0xffffffff


	//   ....[11]....
        /*017c*/ 	.word	0xffffffff


	//   ....[12]....
        /*0180*/ 	.word	0xffffffff


	//   ....[13]....
        /*0184*/ 	.word	0xffffffff


	//   ....[14]....
        /*0188*/ 	.word	0xffffffff


	//   ....[15]....
        /*018c*/ 	.word	0xffffffff


	//----- nvinfo : EIATTR_COOP_GROUP_INSTR_OFFSETS
	.align		4
.L_688:
        /*0190*/ 	.byte	0x04, 0x28
        /*0192*/ 	.short	(.L_690 - .L_689)


	//   ....[0]....
.L_689:
        /*0194*/ 	.word	0x00000080


	//   ....[1]....
        /*0198*/ 	.word	0x00000360


	//   ....[2]....
        /*019c*/ 	.word	0x00000580


	//   ....[3]....
        /*01a0*/ 	.word	0x00000670


	//   ....[4]....
        /*01a4*/ 	.word	0x000007b0


	//   ....[5]....
        /*01a8*/ 	.word	0x000008f0


	//   ....[6]....
        /*01ac*/ 	.word	0x00000a30


	//   ....[7]....
        /*01b0*/ 	.word	0x00000b70


	//   ....[8]....
        /*01b4*/ 	.word	0x00000cb0


	//   ....[9]....
        /*01b8*/ 	.word	0x00000df0


	//   ....[10]....
        /*01bc*/ 	.word	0x00000f30


	//   ....[11]....
        /*01c0*/ 	.word	0x000039a0


	//   ....[12]....
        /*01c4*/ 	.word	0x00003ba0


	//   ....[13]....
        /*01c8*/ 	.word	0x00003bc0


	//   ....[14]....
        /*01cc*/ 	.word	0x000101f0


	//   ....[15]....
        /*01d0*/ 	.word	0x00010420


	//----- nvinfo : EIATTR_REG_RECONFIG
	.align		4
.L_690:
        /*01d4*/ 	.byte	0x01, 0x54
	.zero		2


	//----- nvinfo : EIATTR_VRC_CTA_INIT_COUNT
	.align		4
        /*01d8*/ 	.byte	0x02, 0x4a
        /*01da*/ 	.byte	0x80
	.zero		1


	//----- nvinfo : EIATTR_SYSCALL_OFFSETS
	.align		4
        /*01dc*/ 	.byte	0x04, 0x46
        /*01de*/ 	.short	(.L_692 - .L_691)


	//   ....[0]....
.L_691:
        /*01e0*/ 	.word	0x00008d80


	//   ....[1]....
        /*01e4*/ 	.word	0x00008ef0


	//   ....[2]....
        /*01e8*/ 	.word	0x00009070


	//   ....[3]....
        /*01ec*/ 	.word	0x0000a940


	//   ....[4]....
        /*01f0*/ 	.word	0x0000aab0


	//   ....[5]....
        /*01f4*/ 	.word	0x0000ac20


	//   ....[6]....
        /*01f8*/ 	.word	0x0000ad90


	//   ....[7]....
        /*01fc*/ 	.word	0x0000b1d0


	//   ....[8]....
        /*0200*/ 	.word	0x0000b380


	//   ....[9]....
        /*0204*/ 	.word	0x0000b4f0


	//   ....[10]....
        /*0208*/ 	.word	0x0000c220


	//   ....[11]....
        /*020c*/ 	.word	0x0000d220


	//   ....[12]....
        /*0210*/ 	.word	0x0000d390


	//   ....[13]....
        /*0214*/ 	.word	0x0000d500


	//   ....[14]....
        /*0218*/ 	.word	0x0000d670


	//   ....[15]....
        /*021c*/ 	.word	0x0000e800


	//   ....[16]....
        /*0220*/ 	.word	0x0000e970


	//   ....[17]....
        /*0224*/ 	.word	0x0000eae0


	//   ....[18]....
        /*0228*/ 	.word	0x0000ec50


	//----- nvinfo : EIATTR_MBARRIER_INSTR_OFFSETS
	.align		4
.L_692:
        /*022c*/ 	.byte	0x04, 0x39
        /*022e*/ 	.short	(.L_694 - .L_693)


	//   ....[0]....
.L_693:
        /*0230*/ 	.word	0x00000430
        /*0234*/ 	.word	0x000000ff
        /*0238*/ 	.word	0x00038800
        /*023c*/ 	.short	0x0100
        /*023e*/ 	.byte	0x04
	.zero		1


	//   ....[1]....
        /*0240*/ 	.word	0x00000440
        /*0244*/ 	.word	0x000000ff
        /*0248*/ 	.word	0x00038810
        /*024c*/ 	.short	0x0100
        /*024e*/ 	.byte	0x04
	.zero		1


	//   ....[2]....
        /*0250*/ 	.word	0x00000450
        /*0254*/ 	.word	0x000000ff
        /*0258*/ 	.word	0x00038808
        /*025c*/ 	.short	0x0100
        /*025e*/ 	.byte	0x04
	.zero		1


	//   ....[3]....
        /*0260*/ 	.word	0x00000460
        /*0264*/ 	.word	0x000000ff
        /*0268*/ 	.word	0x00038818
        /*026c*/ 	.short	0x0100
        /*026e*/ 	.byte	0x04
	.zero		1


	//   ....[4]....
        /*0270*/ 	.word	0x00000640
        /*0274*/ 	.word	0x000000ff
        /*0278*/ 	.word	0x00038820
        /*027c*/ 	.short	0x0100
        /*027e*/ 	.byte	0x06
	.zero		1


	//   ....[5]....
        /*0280*/ 	.word	0x00000650
        /*0284*/ 	.word	0x000000ff
        /*0288*/ 	.word	0x00038828
        /*028c*/ 	.short	0x0100
        /*028e*/ 	.byte	0x06
	.zero		1


	//   ....[6]....
        /*0290*/ 	.word	0x00000780
        /*0294*/ 	.word	0x000000ff
        /*0298*/ 	.word	0x00038830
        /*029c*/ 	.short	0x0100
        /*029e*/ 	.byte	0x04
	.zero		1


	//   ....[7]....
        /*02a0*/ 	.word	0x00000790
        /*02a4*/ 	.word	0x000000ff
        /*02a8*/ 	.word	0x00038838
        /*02ac*/ 	.short	0x0100
        /*02ae*/ 	.byte	0x04
	.zero		1


	//   ....[8]....
        /*02b0*/ 	.word	0x000008c0
        /*02b4*/ 	.word	0x000000ff
        /*02b8*/ 	.word	0x00038840
        /*02bc*/ 	.short	0x0100
        /*02be*/ 	.byte	0x04
	.zero		1


	//   ....[9]....
        /*02c0*/ 	.word	0x000008d0
        /*02c4*/ 	.word	0x000000ff
        /*02c8*/ 	.word	0x00038848
        /*02cc*/ 	.short	0x0100
        /*02ce*/ 	.byte	0x04
	.zero		1


	//   ....[10]....
        /*02d0*/ 	.word	0x00000a00
        /*02d4*/ 	.word	0x000000ff
        /*02d8*/ 	.word	0x00038850
        /*02dc*/ 	.short	0x0100
        /*02de*/ 	.byte	0x04
	.zero		1


	//   ....[11]....
        /*02e0*/ 	.word	0x00000a10
        /*02e4*/ 	.word	0x000000ff
        /*02e8*/ 	.word	0x00038858
        /*02ec*/ 	.short	0x0100
        /*02ee*/ 	.byte	0x04
	.zero		1


	//   ....[12]....
        /*02f0*/ 	.word	0x00000b40
        /*02f4*/ 	.word	0x000000ff
        /*02f8*/ 	.word	0x00038860
        /*02fc*/ 	.short	0x0100
        /*02fe*/ 	.byte	0x04
	.zero		1


	//   ....[13]....
        /*0300*/ 	.word	0x00000b50
        /*0304*/ 	.word	0x000000ff
        /*0308*/ 	.word	0x00038868
        /*030c*/ 	.short	0x0100
        /*030e*/ 	.byte	0x04
	.zero		1


	//   ....[14]....
        /*0310*/ 	.word	0x00000c80
        /*0314*/ 	.word	0x000000ff
        /*0318*/ 	.word	0x00038870
        /*031c*/ 	.short	0x0100
        /*031e*/ 	.byte	0x04
	.zero		1


	//   ....[15]....
        /*0320*/ 	.word	0x00000c90
        /*0324*/ 	.word	0x000000ff
        /*0328*/ 	.word	0x00038878
        /*032c*/ 	.short	0x0100
        /*032e*/ 	.byte	0x04
	.zero		1


	//   ....[16]....
        /*0330*/ 	.word	0x00000dc0
        /*0334*/ 	.word	0x000000ff
        /*0338*/ 	.word	0x00038880
        /*033c*/ 	.short	0x0100
        /*033e*/ 	.byte	0x04
	.zero		1


	//   ....[17]....
        /*0340*/ 	.word	0x00000dd0
        /*0344*/ 	.word	0x000000ff
        /*0348*/ 	.word	0x00038888
        /*034c*/ 	.short	0x0100
        /*034e*/ 	.byte	0x04
	.zero		1


	//   ....[18]....
        /*0350*/ 	.word	0x00000f00
        /*0354*/ 	.word	0x000000ff
        /*0358*/ 	.word	0x00038890
        /*035c*/ 	.short	0x0100
        /*035e*/ 	.byte	0x04
	.zero		1


	//   ....[19]....
        /*0360*/ 	.word	0x00000f10
        /*0364*/ 	.word	0x000000ff
        /*0368*/ 	.word	0x00038898
        /*036c*/ 	.short	0x0100
        /*036e*/ 	.byte	0x04
	.zero		1


	//   ....[20]....
        /*0370*/ 	.word	0x00001040
        /*0374*/ 	.word	0x000000ff
        /*0378*/ 	.word	0x000388a0
        /*037c*/ 	.short	0x0100
        /*037e*/ 	.byte	0x04
	.zero		1


	//   ....[21]....
        /*0380*/ 	.word	0x00001050
        /*0384*/ 	.word	0x000000ff
        /*0388*/ 	.word	0x000388b0
        /*038c*/ 	.short	0x0100
        /*038e*/ 	.byte	0x04
	.zero		1


	//   ....[22]....
        /*0390*/ 	.word	0x00001060
        /*0394*/ 	.word	0x000000ff
        /*0398*/ 	.word	0x000388a8
        /*039c*/ 	.short	0x0100
        /*039e*/ 	.byte	0x04
	.zero		1


	//   ....[23]....
        /*03a0*/ 	.word	0x00001070
        /*03a4*/ 	.word	0x000000ff
        /*03a8*/ 	.word	0x000388b8
        /*03ac*/ 	.short	0x0100
        /*03ae*/ 	.byte	0x04
	.zero		1


	//   ....[24]....
        /*03b0*/ 	.word	0x000022b0
        /*03b4*/ 	.word	0x000000ff
        /*03b8*/ 	.word	0x00038810
        /*03bc*/ 	.short	0x010a
        /*03be*/ 	.byte	0x18
	.zero		1


	//   ....[25]....
        /*03c0*/ 	.word	0x00002430
        /*03c4*/ 	.word	0x000000ff
        /*03c8*/ 	.word	0x00038800
        /*03cc*/ 	.short	0x010b
        /*03ce*/ 	.byte	0x18
	.zero		1


	//   ....[26]....
        /*03d0*/ 	.word	0x00002670
        /*03d4*/ 	.word	0x000000ff
        /*03d8*/ 	.word	0x00038838
        /*03dc*/ 	.short	0x010a
        /*03de*/ 	.byte	0x18
	.zero		1


	//   ....[27]....
        /*03e0*/ 	.word	0x00002860
        /*03e4*/ 	.word	0x000000ff
        /*03e8*/ 	.word	0x00038830
        /*03ec*/ 	.short	0x0107
        /*03ee*/ 	.byte	0x18
	.zero		1


	//   ....[28]....
        /*03f0*/ 	.word	0x000028c0
        /*03f4*/ 	.word	0x000000ff
        /*03f8*/ 	.word	0x00038830
        /*03fc*/ 	.short	0x0101
        /*03fe*/ 	.byte	0x18
	.zero		1


	//   ....[29]....
        /*0400*/ 	.word	0x000028f0
        /*0404*/ 	.word	0x000000ff
        /*0408*/ 	.word	0x00038828
        /*040c*/ 	.short	0x010a
        /*040e*/ 	.byte	0x18
	.zero		1


	//   ....[30]....
        /*0410*/ 	.word	0x00002a10
        /*0414*/ 	.word	0x000000ff
        /*0418*/ 	.word	0x00038820
        /*041c*/ 	.short	0x010b
        /*041e*/ 	.byte	0x18
	.zero		1


	//   ....[31]....
        /*0420*/ 	.word	0x00002c60
        /*0424*/ 	.word	0x000000ff
        /*0428*/ 	.word	0x00038848
        /*042c*/ 	.short	0x010a
        /*042e*/ 	.byte	0x18
	.zero		1


	//   ....[32]....
        /*0430*/ 	.word	0x00002dc0
        /*0434*/ 	.word	0x000000ff
        /*0438*/ 	.word	0x00038840
        /*043c*/ 	.short	0x0107
        /*043e*/ 	.byte	0x18
	.zero		1


	//   ....[33]....
        /*0440*/ 	.word	0x00002e30
        /*0444*/ 	.word	0x000000ff
        /*0448*/ 	.word	0x00038840
        /*044c*/ 	.short	0x0101
        /*044e*/ 	.byte	0x18
	.zero		1


	//   ....[34]....
        /*0450*/ 	.word	0x00003000
        /*0454*/ 	.word	0x000000ff
        /*0458*/ 	.word	0x00038810
        /*045c*/ 	.short	0x010a
        /*045e*/ 	.byte	0x11
	.zero		1


	//   ....[35]....
        /*0460*/ 	.word	0x00003260
        /*0464*/ 	.word	0x000000ff
        /*0468*/ 	.word	0x00038838
        /*046c*/ 	.short	0x010a
        /*046e*/ 	.byte	0x18
	.zero		1


	//   ....[36]....
        /*0470*/ 	.word	0x00003450
        /*0474*/ 	.word	0x000000ff
        /*0478*/ 	.word	0x00038830
        /*047c*/ 	.short	0x0107
        /*047e*/ 	.byte	0x18
	.zero		1


	//   ....[37]....
        /*0480*/ 	.word	0x000034b0
        /*0484*/ 	.word	0x000000ff
        /*0488*/ 	.word	0x00038830
        /*048c*/ 	.short	0x0101
        /*048e*/ 	.byte	0x18
	.zero		1


	//   ....[38]....
        /*0490*/ 	.word	0x00003500
        /*0494*/ 	.word	0x000000ff
        /*0498*/ 	.word	0x00038828
        /*049c*/ 	.short	0x010a
        /*049e*/ 	.byte	0x18
	.zero		1


	//   ....[39]....
        /*04a0*/ 	.word	0x000036c0
        /*04a4*/ 	.word	0x000000ff
        /*04a8*/ 	.word	0x00038848
        /*04ac*/ 	.short	0x010a
        /*04ae*/ 	.byte	0x18
	.zero		1


	//   ....[40]....
        /*04b0*/ 	.word	0x00003820
        /*04b4*/ 	.word	0x000000ff
        /*04b8*/ 	.word	0x00038840
        /*04bc*/ 	.short	0x0107
        /*04be*/ 	.byte	0x18
	.zero		1


	//   ....[41]....
        /*04c0*/ 	.word	0x00003890
        /*04c4*/ 	.word	0x000000ff
        /*04c8*/ 	.word	0x00038840
        /*04cc*/ 	.short	0x0101
        /*04ce*/ 	.byte	0x18
	.zero		1


	//   ....[42]....
        /*04d0*/ 	.word	0x00003e00
        /*04d4*/ 	.word	0x000000ff
        /*04d8*/ 	.word	0x00038800
        /*04dc*/ 	.short	0x010a
        /*04de*/ 	.byte	0x16
	.zero		1


	//   ....[43]....
        /*04e0*/ 	.word	0x00003e30
        /*04e4*/ 	.word	0x000000ff
        /*04e8*/ 	.word	0x00038858
        /*04ec*/ 	.short	0x010a
        /*04ee*/ 	.byte	0x16
	.zero		1


	//   ....[44]....
        /*04f0*/ 	.word	0x00004300
        /*04f4*/ 	.word	0x000000ff
        /*04f8*/ 	.word	0x00038820
        /*04fc*/ 	.short	0x010a
        /*04fe*/ 	.byte	0x16
	.zero		1


	//   ....[45]....
        /*0500*/ 	.word	0x00004340
        /*0504*/ 	.word	0x000000ff
        /*0508*/ 	.word	0x00038868
        /*050c*/ 	.short	0x010a
        /*050e*/ 	.byte	0x16
	.zero		1


	//   ....[46]....
        /*0510*/ 	.word	0x00004380
        /*0514*/ 	.word	0x000000ff
        /*0518*/ 	.word	0x00038878
        /*051c*/ 	.short	0x010a
        /*051e*/ 	.byte	0x16
	.zero		1


	//   ....[47]....
        /*0520*/ 	.word	0x00004880
        /*0524*/ 	.word	0x000000ff
        /*0528*/ 	.word	0x00038880
        /*052c*/ 	.short	0x010a
        /*052e*/ 	.byte	0x16
	.zero		1


	//   ....[48]....
        /*0530*/ 	.word	0x000051d0
        /*0534*/ 	.word	0x000000ff
        /*0538*/ 	.word	0x00038800
        /*053c*/ 	.short	0x010a
        /*053e*/ 	.byte	0x04
	.zero		1


	//   ....[49]....
        /*0540*/ 	.word	0x00005240
        /*0544*/ 	.word	0x000000ff
        /*0548*/ 	.word	0x00038858
        /*054c*/ 	.short	0x010a
        /*054e*/ 	.byte	0x16
	.zero		1


	//   ....[50]....
        /*0550*/ 	.word	0x00005700
        /*0554*/ 	.word	0x000000ff
        /*0558*/ 	.word	0x00038890
        /*055c*/ 	.short	0x010a
        /*055e*/ 	.byte	0x16
	.zero		1


	//   ....[51]....
        /*0560*/ 	.word	0x00005750
        /*0564*/ 	.word	0x000000ff
        /*0568*/ 	.word	0x00038868
        /*056c*/ 	.short	0x010a
        /*056e*/ 	.byte	0x16
	.zero		1


	//   ....[52]....
        /*0570*/ 	.word	0x00006140
        /*0574*/ 	.word	0x000000ff
        /*0578*/ 	.word	0x00038878
        /*057c*/ 	.short	0x010a
        /*057e*/ 	.byte	0x16
	.zero		1


	//   ....[53]....
        /*0580*/ 	.word	0x000061b0
        /*0584*/ 	.word	0x000000ff
        /*0588*/ 	.word	0x00038820
        /*058c*/ 	.short	0x010a
        /*058e*/ 	.byte	0x16
	.zero		1


	//   ....[54]....
        /*0590*/ 	.word	0x000065f0
        /*0594*/ 	.word	0x000000ff
        /*0598*/ 	.word	0x00038880
        /*059c*/ 	.short	0x010a
        /*059e*/ 	.byte	0x16
	.zero		1


	//   ....[55]....
        /*05a0*/ 	.word	0x00006af0
        /*05a4*/ 	.word	0x000000ff
        /*05a8*/ 	.word	0x000388b0
        /*05ac*/ 	.short	0x010a
        /*05ae*/ 	.byte	0x16
	.zero		1


	//   ....[56]....
        /*05b0*/ 	.word	0x00006b70
        /*05b4*/ 	.word	0x000000ff
        /*05b8*/ 	.word	0x000388b8
        /*05bc*/ 	.short	0x010a
        /*05be*/ 	.byte	0x16
	.zero		1


	//   ....[57]....
        /*05c0*/ 	.word	0x00006be0
        /*05c4*/ 	.word	0x000000ff
        /*05c8*/ 	.word	0x00038890
        /*05cc*/ 	.short	0x010a
        /*05ce*/ 	.byte	0x16
	.zero		1


	//   ....[58]....
        /*05d0*/ 	.word	0x00007960
        /*05d4*/ 	.word	0x000000ff
        /*05d8*/ 	.word	0x00038870
        /*05dc*/ 	.short	0x010a
        /*05de*/ 	.byte	0x0e
	.zero		1


	//   ....[59]....
        /*05e0*/ 	.word	0x00007b10
        /*05e4*/ 	.word	0x000000ff
        /*05e8*/ 	.word	0x00000000
        /*05ec*/ 	.short	0x0101
        /*05ee*/ 	.byte	0x04
	.zero		1


	//   ....[60]....
        /*05f0*/ 	.word	0x00008ab0
        /*05f4*/ 	.word	0x00000002
        /*05f8*/ 	.word	0x00038850
        /*05fc*/ 	.short	0x010a
        /*05fe*/ 	.byte	0xff
	.zero		1


	//   ....[61]....
        /*0600*/ 	.word	0x00008b30
        /*0604*/ 	.word	0x00000002
        /*0608*/ 	.word	0x00038888
        /*060c*/ 	.short	0x010a
        /*060e*/ 	.byte	0xff
	.zero		1


	//   ....[62]....
        /*0610*/ 	.word	0x00008ba0
        /*0614*/ 	.word	0x00000002
        /*0618*/ 	.word	0x00038830
        /*061c*/ 	.short	0x010a
        /*061e*/ 	.byte	0xff
	.zero		1


	//   ....[63]....
        /*0620*/ 	.word	0x0000ae20
        /*0624*/ 	.word	0x00000002
        /*0628*/ 	.word	0x00038880
        /*062c*/ 	.short	0x0101
        /*062e*/ 	.byte	0xff
	.zero		1


	//   ....[64]....
        /*0630*/ 	.word	0x0000ae80
        /*0634*/ 	.word	0x00000000
        /*0638*/ 	.word	0x00000000
        /*063c*/ 	.short	0x0101
        /*063e*/ 	.byte	0xff
	.zero		1


	//   ....[65]....
        /*0640*/ 	.word	0x0000aed0
        /*0644*/ 	.word	0x00000000
        /*0648*/ 	.word	0x00000000
        /*064c*/ 	.short	0x0101
        /*064e*/ 	.byte	0xff
	.zero		1


	//   ....[66]....
        /*0650*/ 	.word	0x0000af30
        /*0654*/ 	.word	0x00000002
        /*0658*/ 	.word	0x00038840
        /*065c*/ 	.short	0x010a
        /*065e*/ 	.byte	0xff
	.zero		1


	//   ....[67]....
        /*0660*/ 	.word	0x0000afb0
        /*0664*/ 	.word	0x00000002
        /*0668*/ 	.word	0x00038860
        /*066c*/ 	.short	0x010a
        /*066e*/ 	.byte	0xff
	.zero		1


	//   ....[68]....
        /*0670*/ 	.word	0x0000b070
        /*0674*/ 	.word	0x00000002
        /*0678*/ 	.word	0x00038898
        /*067c*/ 	.short	0x010a
        /*067e*/ 	.byte	0xff
	.zero		1


	//   ....[69]....
        /*0680*/ 	.word	0x0000c0f0
        /*0684*/ 	.word	0x000000ff
        /*0688*/ 	.word	0x00000000
        /*068c*/ 	.short	0x0101
        /*068e*/ 	.byte	0x04
	.zero		1


	//   ....[70]....
        /*0690*/ 	.word	0x0000cd30
        /*0694*/ 	.word	0x000000ff
        /*0698*/ 	.word	0x00038890
        /*069c*/ 	.short	0x0101
        /*069e*/ 	.byte	0x24
	.zero		1


	//   ....[71]....
        /*06a0*/ 	.word	0x0000cdd0
        /*06a4*/ 	.word	0x000000ff
        /*06a8*/ 	.word	0x00000000
        /*06ac*/ 	.short	0x0101
        /*06ae*/ 	.byte	0x04
	.zero		1


	//   ....[72]....
        /*06b0*/ 	.word	0x0000d0d0
        /*06b4*/ 	.word	0x000000ff
        /*06b8*/ 	.word	0x000388a0
        /*06bc*/ 	.short	0x010a
        /*06be*/ 	.byte	0x24
	.zero		1


	//   ....[73]....
        /*06c0*/ 	.word	0x0000e680
        /*06c4*/ 	.word	0x000000ff
        /*06c8*/ 	.word	0x00000000
        /*06cc*/ 	.short	0x0101
        /*06ce*/ 	.byte	0x04
	.zero		1


	//   ....[74]....
        /*06d0*/ 	.word	0x0000e6d0
        /*06d4*/ 	.word	0x000000ff
        /*06d8*/ 	.word	0x000388a8
        /*06dc*/ 	.short	0x010a
        /*06de*/ 	.byte	0x24
	.zero		1


	//   ....[75]....
        /*06e0*/ 	.word	0x00010140
        /*06e4*/ 	.word	0x000000ff
        /*06e8*/ 	.word	0x00000000
        /*06ec*/ 	.short	0x0101
        /*06ee*/ 	.byte	0x04
	.zero		1


	//   ....[76]....
        /*06f0*/ 	.word	0x00010450
        /*06f4*/ 	.word	0x00000003
        /*06f8*/ 	.word	0x00038810
        /*06fc*/ 	.short	0x010a
        /*06fe*/ 	.byte	0xff
	.zero		1


	//   ....[77]....
        /*0700*/ 	.word	0x000104b0
        /*0704*/ 	.word	0x00000003
        /*0708*/ 	.word	0x00038838
        /*070c*/ 	.short	0x010a
        /*070e*/ 	.byte	0xff
	.zero		1


	//   ....[78]....
        /*0710*/ 	.word	0x00010510
        /*0714*/ 	.word	0x00000004
        /*0718*/ 	.word	0x00038828
        /*071c*/ 	.short	0x010a
        /*071e*/ 	.byte	0xff
	.zero		1


	//   ....[79]....
        /*0720*/ 	.word	0x00010570
        /*0724*/ 	.word	0x00000004
        /*0728*/ 	.word	0x00038848
        /*072c*/ 	.short	0x010a
        /*072e*/ 	.byte	0xff
	.zero		1


	//   ....[80]....
        /*0730*/ 	.word	0x000105d0
        /*0734*/ 	.word	0x00000000
        /*0738*/ 	.word	0x00038810
        /*073c*/ 	.short	0x010a
        /*073e*/ 	.byte	0xff
	.zero		1


	//   ....[81]....
        /*0740*/ 	.word	0x00010630
        /*0744*/ 	.word	0x00000000
        /*0748*/ 	.word	0x00038838
        /*074c*/ 	.short	0x010a
        /*074e*/ 	.byte	0xff
	.zero		1


	//   ....[82]....
        /*0750*/ 	.word	0x00010690
        /*0754*/ 	.word	0x00000004
        /*0758*/ 	.word	0x00038828
        /*075c*/ 	.short	0x010a
        /*075e*/ 	.byte	0xff
	.zero		1


	//   ....[83]....
        /*0760*/ 	.word	0x000106f0
        /*0764*/ 	.word	0x00000004
        /*0768*/ 	.word	0x00038848
        /*076c*/ 	.short	0x010a
        /*076e*/ 	.byte	0xff
	.zero		1


	//   ....[84]....
        /*0770*/ 	.word	0x00010750
        /*0774*/ 	.word	0x00000002
        /*0778*/ 	.word	0x00038800
        /*077c*/ 	.short	0x010a
        /*077e*/ 	.byte	0xff
	.zero		1


	//   ....[85]....
        /*0780*/ 	.word	0x000107b0
        /*0784*/ 	.word	0x00000008
        /*0788*/ 	.word	0x00038858
        /*078c*/ 	.short	0x010a
        /*078e*/ 	.byte	0xff
	.zero		1


	//   ....[86]....
        /*0790*/ 	.word	0x00010810
        /*0794*/ 	.word	0x00000002
        /*0798*/ 	.word	0x00038820
        /*079c*/ 	.short	0x010a
        /*079e*/ 	.byte	0xff
	.zero		1


	//   ....[87]....
        /*07a0*/ 	.word	0x00010870
        /*07a4*/ 	.word	0x00000002
        /*07a8*/ 	.word	0x00038868
        /*07ac*/ 	.short	0x010a
        /*07ae*/ 	.byte	0xff
	.zero		1


	//   ....[88]....
        /*07b0*/ 	.word	0x000108d0
        /*07b4*/ 	.word	0x00000007
        /*07b8*/ 	.word	0x00038878
        /*07bc*/ 	.short	0x010a
        /*07be*/ 	.byte	0xff
	.zero		1


	//   ....[89]....
        /*07c0*/ 	.word	0x00010930
        /*07c4*/ 	.word	0x00000003
        /*07c8*/ 	.word	0x00038880
        /*07cc*/ 	.short	0x010a
        /*07ce*/ 	.byte	0xff
	.zero		1


	//   ....[90]....
        /*07d0*/ 	.word	0x00010990
        /*07d4*/ 	.word	0x00000000
        /*07d8*/ 	.word	0x00038800
        /*07dc*/ 	.short	0x010a
        /*07de*/ 	.byte	0xff
	.zero		1


	//   ....[91]....
        /*07e0*/ 	.word	0x000109f0
        /*07e4*/ 	.word	0x00000003
        /*07e8*/ 	.word	0x00038858
        /*07ec*/ 	.short	0x010a
        /*07ee*/ 	.byte	0xff
	.zero		1


	//   ....[92]....
        /*07f0*/ 	.word	0x00010a50
        /*07f4*/ 	.word	0x00000000
        /*07f8*/ 	.word	0x00038890
        /*07fc*/ 	.short	0x010a
        /*07fe*/ 	.byte	0xff
	.zero		1


	//   ....[93]....
        /*0800*/ 	.word	0x00010ab0
        /*0804*/ 	.word	0x00000000
        /*0808*/ 	.word	0x00038868
        /*080c*/ 	.short	0x010a
        /*080e*/ 	.byte	0xff
	.zero		1


	//   ....[94]....
        /*0810*/ 	.word	0x00010b10
        /*0814*/ 	.word	0x00000000
        /*0818*/ 	.word	0x00038878
        /*081c*/ 	.short	0x010a
        /*081e*/ 	.byte	0xff
	.zero		1


	//   ....[95]....
        /*0820*/ 	.word	0x00010b70
        /*0824*/ 	.word	0x00000003
        /*0828*/ 	.word	0x00038820
        /*082c*/ 	.short	0x010a
        /*082e*/ 	.byte	0xff
	.zero		1


	//   ....[96]....
        /*0830*/ 	.word	0x00010bd0
        /*0834*/ 	.word	0x00000003
        /*0838*/ 	.word	0x00038880
        /*083c*/ 	.short	0x010a
        /*083e*/ 	.byte	0xff
	.zero		1


	//   ....[97]....
        /*0840*/ 	.word	0x00010c30
        /*0844*/ 	.word	0x00000000
        /*0848*/ 	.word	0x000388b0
        /*084c*/ 	.short	0x010a
        /*084e*/ 	.byte	0xff
	.zero		1


	//   ....[98]....
        /*0850*/ 	.word	0x00010c90
        /*0854*/ 	.word	0x00000000
        /*0858*/ 	.word	0x000388b8
        /*085c*/ 	.short	0x010a
        /*085e*/ 	.byte	0xff
	.zero		1


	//   ....[99]....
        /*0860*/ 	.word	0x00010cf0
        /*0864*/ 	.word	0x00000003
        /*0868*/ 	.word	0x00038890
        /*086c*/ 	.short	0x010a
        /*086e*/ 	.byte	0xff
	.zero		1


	//   ....[100]....
        /*0870*/ 	.word	0x00010d50
        /*0874*/ 	.word	0x00000002
        /*0878*/ 	.word	0x00038870
        /*087c*/ 	.short	0x010a
        /*087e*/ 	.byte	0xff
	.zero		1


	//   ....[101]....
        /*0880*/ 	.word	0x00010da0
        /*0884*/ 	.word	0x00000002
        /*0888*/ 	.word	0x00038850
        /*088c*/ 	.short	0x010a
        /*088e*/ 	.byte	0xff
	.zero		1


	//   ....[102]....
        /*0890*/ 	.word	0x00010df0
        /*0894*/ 	.word	0x00000002
        /*0898*/ 	.word	0x00038888
        /*089c*/ 	.short	0x010a
        /*089e*/ 	.byte	0xff
	.zero		1


	//   ....[103]....
        /*08a0*/ 	.word	0x00010e40
        /*08a4*/ 	.word	0x00000002
        /*08a8*/ 	.word	0x00038830
        /*08ac*/ 	.short	0x010a
        /*08ae*/ 	.byte	0xff
	.zero		1


	//   ....[104]....
        /*08b0*/ 	.word	0x00010e90
        /*08b4*/ 	.word	0x00000002
        /*08b8*/ 	.word	0x00038840
        /*08bc*/ 	.short	0x010a
        /*08be*/ 	.byte	0xff
	.zero		1


	//   ....[105]....
        /*08c0*/ 	.word	0x00010ee0
        /*08c4*/ 	.word	0x00000002
        /*08c8*/ 	.word	0x00038860
        /*08cc*/ 	.short	0x010a
        /*08ce*/ 	.byte	0xff
	.zero		1


	//   ....[106]....
        /*08d0*/ 	.word	0x00010f30
        /*08d4*/ 	.word	0x00000002
        /*08d8*/ 	.word	0x00038898
        /*08dc*/ 	.short	0x010a
        /*08de*/ 	.byte	0xff
	.zero		1


	//   ....[107]....
        /*08e0*/ 	.word	0x00010f90
        /*08e4*/ 	.word	0x00000003
        /*08e8*/ 	.word	0x000388a0
        /*08ec*/ 	.short	0x010a
        /*08ee*/ 	.byte	0xff
	.zero		1


	//   ....[108]....
        /*08f0*/ 	.word	0x00010ff0
        /*08f4*/ 	.word	0x00000000
        /*08f8*/ 	.word	0x000388a8
        /*08fc*/ 	.short	0x010a
        /*08fe*/ 	.byte	0xff
	.zero		1


	//----- nvinfo : EIATTR_NUM_MBARRIERS
	.align		4
.L_694:
        /*0900*/ 	.byte	0x03, 0x38
        /*0902*/ 	.short	0x0018


	//----- nvinfo : EIATTR_EXIT_INSTR_OFFSETS
	.align		4
        /*0904*/ 	.byte	0x04, 0x1c
        /*0906*/ 	.short	(.L_696 - .L_695)


	//   ....[0]....
.L_695:
        /*0908*/ 	.word	0x00001170


	//   ....[1]....
        /*090c*/ 	.word	0x00002140


	//   ....[2]....
        /*0910*/ 	.word	0x00002e50


	//   ....[3]....
        /*0914*/ 	.word	0x00003950


	//   ....[4]....
        /*0918*/ 	.word	0x000077b0


	//   ....[5]....
        /*091c*/ 	.word	0x000077f0


	//   ....[6]....
        /*0920*/ 	.word	0x00008900


	//   ....[7]....
        /*0924*/ 	.word	0x00008930


	//   ....[8]....
        /*0928*/ 	.word	0x00010170


	//   ....[9]....
        /*092c*/ 	.word	0x00010430


	//----- nvinfo : EIATTR_INDIRECT_BRANCH_TARGETS
	.align		4
.L_696:
        /*0930*/ 	.byte	0x04, 0x34
        /*0932*/ 	.short	(.L_698 - .L_697)


	//   ....[0]....
.L_697:
        /*0934*/ 	.word	.L_x_7114@srel
        /*0938*/ 	.short	0x0
        /*093a*/ 	.short	0x0
        /*093c*/ 	.word	0x3
        /*0940*/ 	.word	.L_x_7115@srel
        /*0944*/ 	.word	.L_x_7116@srel
        /*0948*/ 	.word	.L_x_7117@srel


	//   ....[1]....
        /*094c*/ 	.word	.L_x_7118@srel
        /*0950*/ 	.short	0x0
        /*0952*/ 	.short	0x0
        /*0954*/ 	.word	0x3
        /*0958*/ 	.word	.L_x_947@srel
        /*095c*/ 	.word	.L_x_926@srel
        /*0960*/ 	.word	.L_x_7117@srel


	//----- nvinfo : EIATTR_MAX_THREADS
	.align		4
.L_698:
        /*0964*/ 	.byte	0x04, 0x05
        /*0966*/ 	.short	(.L_700 - .L_699)
.L_699:
        /*0968*/ 	.word	0x00000200
        /*096c*/ 	.word	0x00000001
        /*0970*/ 	.word	0x00000001


	//----- nvinfo : EIATTR_CRS_STACK_SIZE
	.align		4
.L_700:
        /*0974*/ 	.byte	0x04, 0x1e
        /*0976*/ 	.short	(.L_702 - .L_701)
.L_701:
        /*0978*/ 	.word	0x00000000


	//----- nvinfo : EIATTR_CBANK_PARAM_SIZE
	.align		4
.L_702:
        /*097c*/ 	.byte	0x03, 0x19
        /*097e*/ 	.short	0x0680


	//----- nvinfo : EIATTR_PARAM_CBANK
	.align		4
        /*0980*/ 	.byte	0x04, 0x0a
        /*0982*/ 	.short	(.L_704 - .L_703)
	.align		4
.L_703:
        /*0984*/ 	.word	index@(.nv.constant0._ZN7cutlass13device_kernelINS_4fmha6kernel36Sm100FmhaBwdKernelTmaWarpSpecializedIN4cute5tupleIJiiiiNS5_IJNS5_IJiiEEEiEEEEEENS_6half_tEfNS5_IJNS4_1CILi128EEESB_SB_SB_EEENS1_10collective6NoMaskEEEEEvNT_6ParamsE)
        /*0988*/ 	.short	0x0380
        /*098a*/ 	.short	0x0680


	//----- nvinfo : EIATTR_SW_WAR
	.align		4
.L_704:
        /*098c*/ 	.byte	0x04, 0x36
        /*098e*/ 	.short	(.L_706 - .L_705)
.L_705:
        /*0990*/ 	.word	0x00000008
.L_706:


//--------------------- .nv.info._ZN7cutlass13device_kernelINS_4fmha6kernel36Sm100FmhaBwdKernelTmaWarpSpecializedIN4cute5tupleIJNS1_10collective14VariableLengthES7_iiNS5_IJNS5_IJiiEEEiEEEEEENS_6half_tEfNS5_IJNS4_1CILi128EEESD_SD_SD_EEENS6_6NoMaskEEEEEvNT_6ParamsE --------------------------
	.section	.nv.info._ZN7cutlass13device_kernelINS_4fmha6kernel36Sm100FmhaBwdKernelTmaWarpSpecializedIN4cute5tupleIJNS1_10collective14VariableLengthES7_iiNS5_IJNS5_IJiiEEEiEEEEEENS_6half_tEfNS5_IJNS4_1CILi128EEESD_SD_SD_EEENS6_6NoMaskEEEEEvNT_6ParamsE,"",@"SHT_CUDA_INFO"
	.sectionflags	@""
	.align	4


	//----- nvinfo : EIATTR_CUDA_API_VERSION
	.align		4
        /*0000*/ 	.byte	0x04, 0x37
        /*0002*/ 	.short	(.L_708 - .L_707)
.L_707:
        /*0004*/ 	.word	0x00000082


	//----- nvinfo : EIATTR_KPARAM_INFO
	.align		4
.L_708:
        /*0008*/ 	.byte	0x04, 0x17
        /*000a*/ 	.short	(.L_710 - .L_709)
.L_709:
        /*000c*/ 	.word	0x00000000
        /*0010*/ 	.short	0x0000
        /*0012*/ 	.short	0x0000
        /*0014*/ 	.byte	0x00, 0xf0, 0x01, 0x1a


	//----- nvinfo : EIATTR_AT_ENTRY_FRAGMENTS
	.align		4
.L_710:
        /*0018*/ 	.byte	0x04, 0x4f
        /*001a*/ 	.short	(.L_712 - .L_711)


	//   ....[0]....
.L_711:
        /*001c*/ 	.word	0x00000006


	//----- nvinfo : EIATTR_RESERVED_SMEM_USED
	.align		4
.L_712:
        /*0020*/ 	.byte	0x01, 0x41
	.zero		2


	//----- nvinfo : EIATTR_SPARSE_MMA_MASK
	.align		4
        /*0024*/ 	.byte	0x03, 0x50
        /*0026*/ 	.short	0x0000


	//----- nvinfo : EIATTR_TCGEN05_1CTA_USED
	.align		4
        /*0028*/ 	.byte	0x01, 0x51
	.zero		2


	//----- nvinfo : EIATTR_MAXREG_COUNT
	.align		4
        /*002c*/ 	.byte	0x03, 0x1b
        /*002e*/ 	.short	0x0080


	//----- nvinfo : EIATTR_NUM_BARRIERS
	.align		4
        /*0030*/ 	.byte	0x02, 0x4c
        /*0032*/ 	.byte	0x04
	.zero		1


	//----- nvinfo : EIATTR_EXTERNS
	.align		4
        /*0034*/ 	.byte	0x04, 0x0f
        /*0036*/ 	.short	(.L_714 - .L_713)


	//   ....[0]....
	.align		4
.L_713:
        /*0038*/ 	.word	index@(__assertfail)


	//----- nvinfo : EIATTR_ANNOTATIONS
	.align		4
.L_714:
        /*003c*/ 	.byte	0x04, 0x55
        /*003e*/ 	.short	(.L_716 - .L_715)


	//   ....[0]....
.L_715:
        /* <DEDUP_REMOVED lines=19> */


	//----- nvinfo : EIATTR_MERCURY_ISA_VERSION
	.align		4
.L_716:
        /*0158*/ 	.byte	0x03, 0x5f
        /*015a*/ 	.short	0x0101


	//----- nvinfo : EIATTR_INT_WARP_WIDE_INSTR_OFFSETS
	.align		4
        /*015c*/ 	.byte	0x04, 0x31
        /*015e*/ 	.short	(.L_718 - .L_717)


	//   ....[0]....
.L_717:
        /*0160*/ 	.word	0x00010e10


	//   ....[1]....
        /*0164*/ 	.word	0x00010e30


	//   ....[2]....
        /*0168*/ 	.word	0x00010e60


	//----- nvinfo : EIATTR_COOP_GROUP_MASK_REGIDS
	.align		4
.L_718:
        /*016c*/ 	.byte	0x04, 0x29
        /*016e*/ 	.short	(.L_720 - .L_719)


	//   ....[0]....
.L_719:
        /*0170*/ 	.word	0xffffffff


	//   ....[1]....
        /*0174*/ 	.word	0xffffffff


	//   ....[2]....
        /*0178*/ 	.word	0xffffffff


	//   ....[3]....
        /*017c*/ 	.word	0xffffffff


	//   ....[4]....
        /*0180*/ 	.word	0xffffffff


	//   ....[5]....
        /*0184*/ 	.word	0xffffffff


	//   ....[6]....
        /*0188*/ 	.word	0xffffffff


	//   ....[7]....
        /*018c*/ 	.word	0xffffffff


	//   ....[8]....
        /*0190*/ 	.word	0xffffffff


	//   ....[9]....
        /*0194*/ 	.word	0xffffffff


	//   ....[10]....
        /*0198*/ 	.word	0xffffffff


	//   ....[11]....
        /*019c*/ 	.word	0xffffffff


	//   ....[12]....
        /*01a0*/ 	.word	0xffffffff


	//   ....[13]....
        /*01a4*/ 	.word	0xffffffff


	//   ....[14]....
        /*01a8*/ 	.word	0xffffffff


	//   ....[15]....
        /*01ac*/ 	.word	0xffffffff


	//----- nvinfo : EIATTR_COOP_GROUP_INSTR_OFFSETS
	.align		4
.L_720:
        /*01b0*/ 	.byte	0x04, 0x28
        /*01b2*/ 	.short	(.L_722 - .L_721)


	//   ....[0]....
.L_721:
        /*01b4*/ 	.word	0x00000080


	//   ....[1]....
        /*01b8*/ 	.word	0x00000360


	//   ....[2]....
        /*01bc*/ 	.word	0x00000580


	//   ....[3]....
        /*01c0*/ 	.word	0x00000670


	//   ....[4]....
        /*01c4*/ 	.word	0x000007b0


	//   ....[5]....
        /*01c8*/ 	.word	0x000008f0


	//   ....[6]....
        /*01cc*/ 	.word	0x00000a30


	//   ....[7]....
        /*01d0*/ 	.word	0x00000b70


	//   ....[8]....
        /*01d4*/ 	.word	0x00000cb0


	//   ....[9]....
        /*01d8*/ 	.word	0x00000df0


	//   ....[10]....
        /*01dc*/ 	.word	0x00000f30


	//   ....[11]....
        /*01e0*/ 	.word	0x00003ed0


	//   ....[12]....
        /*01e4*/ 	.word	0x000040d0


	//   ....[13]....
        /*01e8*/ 	.word	0x000040f0


	//   ....[14]....
        /*01ec*/ 	.word	0x00010d00


	//   ....[15]....
        /*01f0*/ 	.word	0x00010f30


	//----- nvinfo : EIATTR_REG_RECONFIG
	.align		4
.L_722:
        /*01f4*/ 	.byte	0x01, 0x54
	.zero		2


	//----- nvinfo : EIATTR_VRC_CTA_INIT_COUNT
	.align		4
        /*01f8*/ 	.byte	0x02, 0x4a
        /*01fa*/ 	.byte	0x80
	.zero		1


	//----- nvinfo : EIATTR_SYSCALL_OFFSETS
	.align		4
        /*01fc*/ 	.byte	0x04, 0x46
        /*01fe*/ 	.short	(.L_724 - .L_723)


	//   ....[0]....
.L_723:
        /*0200*/ 	.word	0x00009660


	//   ....[1]....
        /*0204*/ 	.word	0x000097d0


	//   ....[2]....
        /*0208*/ 	.word	0x00009950


	//   ....[3]....
        /*020c*/ 	.word	0x0000b220


	//   ....[4]....
        /*0210*/ 	.word	0x0000b390


	//   ....[5]....
        /*0214*/ 	.word	0x0000b500


	//   ....[6]....
        /*0218*/ 	.word	0x0000b670


	//   ....[7]....
        /*021c*/ 	.word	0x0000ba90


	//   ....[8]....
        /*0220*/ 	.word	0x0000bc20


	//   ....[9]....
        /*0224*/ 	.word	0x0000bd90


	//   ....[10]....
        /*0228*/ 	.word	0x0000ca80


	//   ....[11]....
        /*022c*/ 	.word	0x0000dab0


	//   ....[12]....
        /*0230*/ 	.word	0x0000dc20


	//   ....[13]....
        /*0234*/ 	.word	0x0000dd90


	//   ....[14]....
        /*0238*/ 	.word	0x0000df30


	//   ....[15]....
        /*023c*/ 	.word	0x0000f1e0


	//   ....[16]....
        /*0240*/ 	.word	0x0000f350


	//   ....[17]....
        /*0244*/ 	.word	0x0000f4c0


	//   ....[18]....
        /*0248*/ 	.word	0x0000f660


	//----- nvinfo : EIATTR_MBARRIER_INSTR_OFFSETS
	.align		4
.L_724:
        /*024c*/ 	.byte	0x04, 0x39
        /*024e*/ 	.short	(.L_726 - .L_725)


	//   ....[0]....
.L_725:
        /*0250*/ 	.word	0x00000430
        /*0254*/ 	.word	0x000000ff
        /*0258*/ 	.word	0x00038800
        /*025c*/ 	.short	0x0100
        /*025e*/ 	.byte	0x04
	.zero		1


	//   ....[1]....
        /*0260*/ 	.word	0x00000440
        /*0264*/ 	.word	0x000000ff
        /*0268*/ 	.word	0x00038810
        /*026c*/ 	.short	0x0100
        /*026e*/ 	.byte	0x04
	.zero		1


	//   ....[2]....
        /*0270*/ 	.word	0x00000450
        /*0274*/ 	.word	0x000000ff
        /*0278*/ 	.word	0x00038808
        /*027c*/ 	.short	0x0100
        /*027e*/ 	.byte	0x04
	.zero		1


	//   ....[3]....
        /*0280*/ 	.word	0x00000460
        /*0284*/ 	.word	0x000000ff
        /*0288*/ 	.word	0x00038818
        /*028c*/ 	.short	0x0100
        /*028e*/ 	.byte	0x04
	.zero		1


	//   ....[4]....
        /*0290*/ 	.word	0x00000640
        /*0294*/ 	.word	0x000000ff
        /*0298*/ 	.word	0x00038820
        /*029c*/ 	.short	0x0100
        /*029e*/ 	.byte	0x06
	.zero		1


	//   ....[5]....
        /*02a0*/ 	.word	0x00000650
        /*02a4*/ 	.word	0x000000ff
        /*02a8*/ 	.word	0x00038828
        /*02ac*/ 	.short	0x0100
        /*02ae*/ 	.byte	0x06
	.zero		1


	//   ....[6]....
        /*02b0*/ 	.word	0x00000780
        /*02b4*/ 	.word	0x000000ff
        /*02b8*/ 	.word	0x00038830
        /*02bc*/ 	.short	0x0100
        /*02be*/ 	.byte	0x04
	.zero		1


	//   ....[7]....
        /*02c0*/ 	.word	0x00000790
        /*02c4*/ 	.word	0x000000ff
        /*02c8*/ 	.word	0x00038838
        /*02cc*/ 	.short	0x0100
        /*02ce*/ 	.byte	0x04
	.zero		1


	//   ....[8]....
        /*02d0*/ 	.word	0x000008c0
        /*02d4*/ 	.word	0x000000ff
        /*02d8*/ 	.word	0x00038840
        /*02dc*/ 	.short	0x0100
        /*02de*/ 	.byte	0x04
	.zero		1


	//   ....[9]....
        /*02e0*/ 	.word	0x000008d0
        /*02e4*/ 	.word	0x000000ff
        /*02e8*/ 	.word	0x00038848
        /*02ec*/ 	.short	0x0100
        /*02ee*/ 	.byte	0x04
	.zero		1


	//   ....[10]....
        /*02f0*/ 	.word	0x00000a00
        /*02f4*/ 	.word	0x000000ff
        /*02f8*/ 	.word	0x00038850
        /*02fc*/ 	.short	0x0100
        /*02fe*/ 	.byte	0x04
	.zero		1


	//   ....[11]....
        /*0300*/ 	.word	0x00000a10
        /*0304*/ 	.word	0x000000ff
        /*0308*/ 	.word	0x00038858
        /*030c*/ 	.short	0x0100
        /*030e*/ 	.byte	0x04
	.zero		1


	//   ....[12]....
        /*0310*/ 	.word	0x00000b40
        /*0314*/ 	.word	0x000000ff
        /*0318*/ 	.word	0x00038860
        /*031c*/ 	.short	0x0100
        /*031e*/ 	.byte	0x04
	.zero		1


	//   ....[13]....
        /*0320*/ 	.word	0x00000b50
        /*0324*/ 	.word	0x000000ff
        /*0328*/ 	.word	0x00038868
        /*032c*/ 	.short	0x0100
        /*032e*/ 	.byte	0x04
	.zero		1


	//   ....[14]....
        /*0330*/ 	.word	0x00000c80
        /*0334*/ 	.word	0x000000ff
        /*0338*/ 	.word	0x00038870
        /*033c*/ 	.short	0x0100
        /*033e*/ 	.byte	0x04
	.zero		1


	//   ....[15]....
        /*0340*/ 	.word	0x00000c90
        /*0344*/ 	.word	0x000000ff
        /*0348*/ 	.word	0x00038878
        /*034c*/ 	.short	0x0100
        /*034e*/ 	.byte	0x04
	.zero		1


	//   ....[16]....
        /*0350*/ 	.word	0x00000dc0
        /*0354*/ 	.word	0x000000ff
        /*0358*/ 	.word	0x00038880
        /*035c*/ 	.short	0x0100
        /*035e*/ 	.byte	0x04
	.zero		1


	//   ....[17]....
        /*0360*/ 	.word	0x00000dd0
        /*0364*/ 	.word	0x000000ff
        /*0368*/ 	.word	0x00038888
        /*036c*/ 	.short	0x0100
        /*036e*/ 	.byte	0x04
	.zero		1


	//   ....[18]....
        /*0370*/ 	.word	0x00000f00
        /*0374*/ 	.word	0x000000ff
        /*0378*/ 	.word	0x00038890
        /*037c*/ 	.short	0x0100
        /*037e*/ 	.byte	0x04
	.zero		1


	//   ....[19]....
        /*0380*/ 	.word	0x00000f10
        /*0384*/ 	.word	0x000000ff
        /*0388*/ 	.word	0x00038898
        /*038c*/ 	.short	0x0100
        /*038e*/ 	.byte	0x04
	.zero		1


	//   ....[20]....
        /*0390*/ 	.word	0x00001050
        /*0394*/ 	.word	0x000000ff
        /*0398*/ 	.word	0x000388a0
        /*039c*/ 	.short	0x0100
        /*039e*/ 	.byte	0x04
	.zero		1


	//   ....[21]....
        /*03a0*/ 	.word	0x00001060
        /*03a4*/ 	.word	0x000000ff
        /*03a8*/ 	.word	0x000388b0
        /*03ac*/ 	.short	0x0100
        /*03ae*/ 	.byte	0x04
	.zero		1


	//   ....[22]....
        /*03b0*/ 	.word	0x00001070
        /*03b4*/ 	.word	0x000000ff
        /*03b8*/ 	.word	0x000388a8
        /*03bc*/ 	.short	0x0100
        /*03be*/ 	.byte	0x04
	.zero		1


	//   ....[23]....
        /*03c0*/ 	.word	0x00001080
        /*03c4*/ 	.word	0x000000ff
        /*03c8*/ 	.word	0x000388b8
        /*03cc*/ 	.short	0x0100
        /*03ce*/ 	.byte	0x04
	.zero		1


	//   ....[24]....
        /*03d0*/ 	.word	0x000025a0
        /*03d4*/ 	.word	0x000000ff
        /*03d8*/ 	.word	0x00038810
        /*03dc*/ 	.short	0x010a
        /*03de*/ 	.byte	0x20
	.zero		1


	//   ....[25]....
        /*03e0*/ 	.word	0x00002720
        /*03e4*/ 	.word	0x000000ff
        /*03e8*/ 	.word	0x00038800
        /*03ec*/ 	.short	0x010b
        /*03ee*/ 	.byte	0x20
	.zero		1


	//   ....[26]....
        /*03f0*/ 	.word	0x00002980
        /*03f4*/ 	.word	0x000000ff
        /*03f8*/ 	.word	0x00038838
        /*03fc*/ 	.short	0x010a
        /*03fe*/ 	.byte	0x20
	.zero		1


	//   ....[27]....
        /*0400*/ 	.word	0x00002c00
        /*0404*/ 	.word	0x000000ff
        /*0408*/ 	.word	0x00038830
        /*040c*/ 	.short	0x0107
        /*040e*/ 	.byte	0x20
	.zero		1


	//   ....[28]....
        /*0410*/ 	.word	0x00002c60
        /*0414*/ 	.word	0x000000ff
        /*0418*/ 	.word	0x00038830
        /*041c*/ 	.short	0x0101
        /*041e*/ 	.byte	0x20
	.zero		1


	//   ....[29]....
        /*0420*/ 	.word	0x00002c90
        /*0424*/ 	.word	0x000000ff
        /*0428*/ 	.word	0x00038828
        /*042c*/ 	.short	0x010a
        /*042e*/ 	.byte	0x20
	.zero		1


	//   ....[30]....
        /*0430*/ 	.word	0x00002db0
        /*0434*/ 	.word	0x000000ff
        /*0438*/ 	.word	0x00038820
        /*043c*/ 	.short	0x010b
        /*043e*/ 	.byte	0x20
	.zero		1


	//   ....[31]....
        /*0440*/ 	.word	0x00003000
        /*0444*/ 	.word	0x000000ff
        /*0448*/ 	.word	0x00038848
        /*044c*/ 	.short	0x010a
        /*044e*/ 	.byte	0x20
	.zero		1


	//   ....[32]....
        /*0450*/ 	.word	0x000031f0
        /*0454*/ 	.word	0x000000ff
        /*0458*/ 	.word	0x00038840
        /*045c*/ 	.short	0x0107
        /*045e*/ 	.byte	0x20
	.zero		1


	//   ....[33]....
        /*0460*/ 	.word	0x00003260
        /*0464*/ 	.word	0x000000ff
        /*0468*/ 	.word	0x00038840
        /*046c*/ 	.short	0x0101
        /*046e*/ 	.byte	0x20
	.zero		1


	//   ....[34]....
        /*0470*/ 	.word	0x00003420
        /*0474*/ 	.word	0x000000ff
        /*0478*/ 	.word	0x00038810
        /*047c*/ 	.short	0x010a
        /*047e*/ 	.byte	0x11
	.zero		1


	//   ....[35]....
        /*0480*/ 	.word	0x00003680
        /*0484*/ 	.word	0x000000ff
        /*0488*/ 	.word	0x00038838
        /*048c*/ 	.short	0x010a
        /*048e*/ 	.byte	0x20
	.zero		1


	//   ....[36]....
        /*0490*/ 	.word	0x000038e0
        /*0494*/ 	.word	0x000000ff
        /*0498*/ 	.word	0x00038830
        /*049c*/ 	.short	0x0107
        /*049e*/ 	.byte	0x20
	.zero		1


	//   ....[37]....
        /*04a0*/ 	.word	0x00003940
        /*04a4*/ 	.word	0x000000ff
        /*04a8*/ 	.word	0x00038830
        /*04ac*/ 	.short	0x0101
        /*04ae*/ 	.byte	0x20
	.zero		1


	//   ....[38]....
        /*04b0*/ 	.word	0x00003990
        /*04b4*/ 	.word	0x000000ff
        /*04b8*/ 	.word	0x00038828
        /*04bc*/ 	.short	0x010a
        /*04be*/ 	.byte	0x20
	.zero		1


	//   ....[39]....
        /*04c0*/ 	.word	0x00003b60
        /*04c4*/ 	.word	0x000000ff
        /*04c8*/ 	.word	0x00038848
        /*04cc*/ 	.short	0x010a
        /*04ce*/ 	.byte	0x20
	.zero		1


	//   ....[40]....
        /*04d0*/ 	.word	0x00003d50
        /*04d4*/ 	.word	0x000000ff
        /*04d8*/ 	.word	0x00038840
        /*04dc*/ 	.short	0x0107
        /*04de*/ 	.byte	0x20
	.zero		1


	//   ....[41]....
        /*04e0*/ 	.word	0x00003dc0
        /*04e4*/ 	.word	0x000000ff
        /*04e8*/ 	.word	0x00038840
        /*04ec*/ 	.short	0x0101
        /*04ee*/ 	.byte	0x20
	.zero		1


	//   ....[42]....
        /*04f0*/ 	.word	0x00004330
        /*04f4*/ 	.word	0x000000ff
        /*04f8*/ 	.word	0x00038800
        /*04fc*/ 	.short	0x010a
        /*04fe*/ 	.byte	0x16
	.zero		1


	//   ....[43]....
        /*0500*/ 	.word	0x00004360
        /*0504*/ 	.word	0x000000ff
        /*0508*/ 	.word	0x00038858
        /*050c*/ 	.short	0x010a
        /*050e*/ 	.byte	0x16
	.zero		1


	//   ....[44]....
        /*0510*/ 	.word	0x00004830
        /*0514*/ 	.word	0x000000ff
        /*0518*/ 	.word	0x00038820
        /*051c*/ 	.short	0x010a
        /*051e*/ 	.byte	0x16
	.zero		1


	//   ....[45]....
        /*0520*/ 	.word	0x00004870
        /*0524*/ 	.word	0x000000ff
        /*0528*/ 	.word	0x00038868
        /*052c*/ 	.short	0x010a
        /*052e*/ 	.byte	0x16
	.zero		1


	//   ....[46]....
        /*0530*/ 	.word	0x000048b0
        /*0534*/ 	.word	0x000000ff
        /*0538*/ 	.word	0x00038878
        /*053c*/ 	.short	0x010a
        /*053e*/ 	.byte	0x16
	.zero		1


	//   ....[47]....
        /*0540*/ 	.word	0x00004db0
        /*0544*/ 	.word	0x000000ff
        /*0548*/ 	.word	0x00038880
        /*054c*/ 	.short	0x010a
        /*054e*/ 	.byte	0x16
	.zero		1


	//   ....[48]....
        /*0550*/ 	.word	0x00005700
        /*0554*/ 	.word	0x000000ff
        /*0558*/ 	.word	0x00038800
        /*055c*/ 	.short	0x010a
        /*055e*/ 	.byte	0x04
	.zero		1


	//   ....[49]....
        /*0560*/ 	.word	0x00005770
        /*0564*/ 	.word	0x000000ff
        /*0568*/ 	.word	0x00038858
        /*056c*/ 	.short	0x010a
        /*056e*/ 	.byte	0x16
	.zero		1


	//   ....[50]....
        /*0570*/ 	.word	0x00005c30
        /*0574*/ 	.word	0x000000ff
        /*0578*/ 	.word	0x00038890
        /*057c*/ 	.short	0x010a
        /*057e*/ 	.byte	0x16
	.zero		1


	//   ....[51]....
        /*0580*/ 	.word	0x00005c80
        /*0584*/ 	.word	0x000000ff
        /*0588*/ 	.word	0x00038868
        /*058c*/ 	.short	0x010a
        /*058e*/ 	.byte	0x16
	.zero		1


	//   ....[52]....
        /*0590*/ 	.word	0x00006670
        /*0594*/ 	.word	0x000000ff
        /*0598*/ 	.word	0x00038878
        /*059c*/ 	.short	0x010a
        /*059e*/ 	.byte	0x16
	.zero		1


	//   ....[53]....
        /*05a0*/ 	.word	0x000066e0
        /*05a4*/ 	.word	0x000000ff
        /*05a8*/ 	.word	0x00038820
        /*05ac*/ 	.short	0x010a
        /*05ae*/ 	.byte	0x16
	.zero		1


	//   ....[54]....
        /*05b0*/ 	.word	0x00006b20
        /*05b4*/ 	.word	0x000000ff
        /*05b8*/ 	.word	0x00038880
        /*05bc*/ 	.short	0x010a
        /*05be*/ 	.byte	0x16
	.zero		1


	//   ....[55]....
        /*05c0*/ 	.word	0x00007020
        /*05c4*/ 	.word	0x000000ff
        /*05c8*/ 	.word	0x000388b0
        /*05cc*/ 	.short	0x010a
        /*05ce*/ 	.byte	0x16
	.zero		1


	//   ....[56]....
        /*05d0*/ 	.word	0x000070a0
        /*05d4*/ 	.word	0x000000ff
        /*05d8*/ 	.word	0x000388b8
        /*05dc*/ 	.short	0x010a
        /*05de*/ 	.byte	0x16
	.zero		1


	//   ....[57]....
        /*05e0*/ 	.word	0x00007110
        /*05e4*/ 	.word	0x000000ff
        /*05e8*/ 	.word	0x00038890
        /*05ec*/ 	.short	0x010a
        /*05ee*/ 	.byte	0x16
	.zero		1


	//   ....[58]....
        /*05f0*/ 	.word	0x00007e90
        /*05f4*/ 	.word	0x000000ff
        /*05f8*/ 	.word	0x00038870
        /*05fc*/ 	.short	0x010a
        /*05fe*/ 	.byte	0x18
	.zero		1


	//   ....[59]....
        /*0600*/ 	.word	0x00008040
        /*0604*/ 	.word	0x000000ff
        /*0608*/ 	.word	0x00000000
        /*060c*/ 	.short	0x0101
        /*060e*/ 	.byte	0x04
	.zero		1


	//   ....[60]....
        /*0610*/ 	.word	0x00009380
        /*0614*/ 	.word	0x00000048
        /*0618*/ 	.word	0x00038850
        /*061c*/ 	.short	0x010a
        /*061e*/ 	.byte	0xff
	.zero		1


	//   ....[61]....
        /*0620*/ 	.word	0x00009400
        /*0624*/ 	.word	0x00000048
        /*0628*/ 	.word	0x00038888
        /*062c*/ 	.short	0x010a
        /*062e*/ 	.byte	0xff
	.zero		1


	//   ....[62]....
        /*0630*/ 	.word	0x000094a0
        /*0634*/ 	.word	0x00000048
        /*0638*/ 	.word	0x00038830
        /*063c*/ 	.short	0x010a
        /*063e*/ 	.byte	0xff
	.zero		1


	//   ....[63]....
        /*0640*/ 	.word	0x0000b700
        /*0644*/ 	.word	0x00000048
        /*0648*/ 	.word	0x00038880
        /*064c*/ 	.short	0x0101
        /*064e*/ 	.byte	0xff
	.zero		1


	//   ....[64]....
        /*0650*/ 	.word	0x0000b760
        /*0654*/ 	.word	0x00000000
        /*0658*/ 	.word	0x00000000
        /*065c*/ 	.short	0x0101
        /*065e*/ 	.byte	0xff
	.zero		1


	//   ....[65]....
        /*0660*/ 	.word	0x0000b7b0
        /*0664*/ 	.word	0x00000000
        /*0668*/ 	.word	0x00000000
        /*066c*/ 	.short	0x0101
        /*066e*/ 	.byte	0xff
	.zero		1


	//   ....[66]....
        /*0670*/ 	.word	0x0000b810
        /*0674*/ 	.word	0x00000048
        /*0678*/ 	.word	0x00038840
        /*067c*/ 	.short	0x010a
        /*067e*/ 	.byte	0xff
	.zero		1


	//   ....[67]....
        /*0680*/ 	.word	0x0000b890
        /*0684*/ 	.word	0x00000048
        /*0688*/ 	.word	0x00038860
        /*068c*/ 	.short	0x010a
        /*068e*/ 	.byte	0xff
	.zero		1


	//   ....[68]....
        /*0690*/ 	.word	0x0000b960
        /*0694*/ 	.word	0x00000048
        /*0698*/ 	.word	0x00038898
        /*069c*/ 	.short	0x010a
        /*069e*/ 	.byte	0xff
	.zero		1


	//   ....[69]....
        /*06a0*/ 	.word	0x0000c950
        /*06a4*/ 	.word	0x000000ff
        /*06a8*/ 	.word	0x00000000
        /*06ac*/ 	.short	0x0101
        /*06ae*/ 	.byte	0x04
	.zero		1


	//   ....[70]....
        /*06b0*/ 	.word	0x0000d590
        /*06b4*/ 	.word	0x000000ff
        /*06b8*/ 	.word	0x00038890
        /*06bc*/ 	.short	0x0101
        /*06be*/ 	.byte	0x24
	.zero		1


	//   ....[71]....
        /*06c0*/ 	.word	0x0000d620
        /*06c4*/ 	.word	0x000000ff
        /*06c8*/ 	.word	0x00000000
        /*06cc*/ 	.short	0x0101
        /*06ce*/ 	.byte	0x04
	.zero		1


	//   ....[72]....
        /*06d0*/ 	.word	0x0000d960
        /*06d4*/ 	.word	0x000000ff
        /*06d8*/ 	.word	0x000388a0
        /*06dc*/ 	.short	0x010a
        /*06de*/ 	.byte	0x24
	.zero		1


	//   ....[73]....
        /*06e0*/ 	.word	0x0000f060
        /*06e4*/ 	.word	0x000000ff
        /*06e8*/ 	.word	0x00000000
        /*06ec*/ 	.short	0x0101
        /*06ee*/ 	.byte	0x04
	.zero		1


	//   ....[74]....
        /*06f0*/ 	.word	0x0000f0b0
        /*06f4*/ 	.word	0x000000ff
        /*06f8*/ 	.word	0x000388a8
        /*06fc*/ 	.short	0x010a
        /*06fe*/ 	.byte	0x24
	.zero		1


	//   ....[75]....
        /*0700*/ 	.word	0x00010c50
        /*0704*/ 	.word	0x000000ff
        /*0708*/ 	.word	0x00000000
        /*070c*/ 	.short	0x0101
        /*070e*/ 	.byte	0x04
	.zero		1


	//   ....[76]....
        /*0710*/ 	.word	0x00010f60
        /*0714*/ 	.word	0x00000003
        /*0718*/ 	.word	0x00038810
        /*071c*/ 	.short	0x010a
        /*071e*/ 	.byte	0xff
	.zero		1


	//   ....[77]....
        /*0720*/ 	.word	0x00010fc0
        /*0724*/ 	.word	0x00000003
        /*0728*/ 	.word	0x00038838
        /*072c*/ 	.short	0x010a
        /*072e*/ 	.byte	0xff
	.zero		1


	//   ....[78]....
        /*0730*/ 	.word	0x00011020
        /*0734*/ 	.word	0x00000004
        /*0738*/ 	.word	0x00038828
        /*073c*/ 	.short	0x010a
        /*073e*/ 	.byte	0xff
	.zero		1


	//   ....[79]....
        /*0740*/ 	.word	0x00011080
        /*0744*/ 	.word	0x00000004
        /*0748*/ 	.word	0x00038848
        /*074c*/ 	.short	0x010a
        /*074e*/ 	.byte	0xff
	.zero		1


	//   ....[80]....
        /*0750*/ 	.word	0x000110e0
        /*0754*/ 	.word	0x00000000
        /*0758*/ 	.word	0x00038810
        /*075c*/ 	.short	0x010a
        /*075e*/ 	.byte	0xff
	.zero		1


	//   ....[81]....
        /*0760*/ 	.word	0x00011140
        /*0764*/ 	.word	0x00000000
        /*0768*/ 	.word	0x00038838
        /*076c*/ 	.short	0x010a
        /*076e*/ 	.byte	0xff
	.zero		1


	//   ....[82]....
        /*0770*/ 	.word	0x000111a0
        /*0774*/ 	.word	0x00000004
        /*0778*/ 	.word	0x00038828
        /*077c*/ 	.short	0x010a
        /*077e*/ 	.byte	0xff
	.zero		1


	//   ....[83]....
        /*0780*/ 	.word	0x00011200
        /*0784*/ 	.word	0x00000004
        /*0788*/ 	.word	0x00038848
        /*078c*/ 	.short	0x010a
        /*078e*/ 	.byte	0xff
	.zero		1


	//   ....[84]....
        /*0790*/ 	.word	0x00011260
        /*0794*/ 	.word	0x00000002
        /*0798*/ 	.word	0x00038800
        /*079c*/ 	.short	0x010a
        /*079e*/ 	.byte	0xff
	.zero		1


	//   ....[85]....
        /*07a0*/ 	.word	0x000112c0
        /*07a4*/ 	.word	0x00000008
        /*07a8*/ 	.word	0x00038858
        /*07ac*/ 	.short	0x010a
        /*07ae*/ 	.byte	0xff
	.zero		1


	//   ....[86]....
        /*07b0*/ 	.word	0x00011320
        /*07b4*/ 	.word	0x00000002
        /*07b8*/ 	.word	0x00038820
        /*07bc*/ 	.short	0x010a
        /*07be*/ 	.byte	0xff
	.zero		1


	//   ....[87]....
        /*07c0*/ 	.word	0x00011380
        /*07c4*/ 	.word	0x00000002
        /*07c8*/ 	.word	0x00038868
        /*07cc*/ 	.short	0x010a
        /*07ce*/ 	.byte	0xff
	.zero		1


	//   ....[88]....
        /*07d0*/ 	.word	0x000113e0
        /*07d4*/ 	.word	0x00000007
        /*07d8*/ 	.word	0x00038878
        /*07dc*/ 	.short	0x010a
        /*07de*/ 	.byte	0xff
	.zero		1


	//   ....[89]....
        /*07e0*/ 	.word	0x00011440
        /*07e4*/ 	.word	0x00000003
        /*07e8*/ 	.word	0x00038880
        /*07ec*/ 	.short	0x010a
        /*07ee*/ 	.byte	0xff
	.zero		1


	//   ....[90]....
        /*07f0*/ 	.word	0x000114a0
        /*07f4*/ 	.word	0x00000000
        /*07f8*/ 	.word	0x00038800
        /*07fc*/ 	.short	0x010a
        /*07fe*/ 	.byte	0xff
	.zero		1


	//   ....[91]....
        /*0800*/ 	.word	0x00011500
        /*0804*/ 	.word	0x00000003
        /*0808*/ 	.word	0x00038858
        /*080c*/ 	.short	0x010a
        /*080e*/ 	.byte	0xff
	.zero		1


	//   ....[92]....
        /*0810*/ 	.word	0x00011560
        /*0814*/ 	.word	0x00000000
        /*0818*/ 	.word	0x00038890
        /*081c*/ 	.short	0x010a
        /*081e*/ 	.byte	0xff
	.zero		1


	//   ....[93]....
        /*0820*/ 	.word	0x000115c0
        /*0824*/ 	.word	0x00000000
        /*0828*/ 	.word	0x00038868
        /*082c*/ 	.short	0x010a
        /*082e*/ 	.byte	0xff
	.zero		1


	//   ....[94]....
        /*0830*/ 	.word	0x00011620
        /*0834*/ 	.word	0x00000000
        /*0838*/ 	.word	0x00038878
        /*083c*/ 	.short	0x010a
        /*083e*/ 	.byte	0xff
	.zero		1


	//   ....[95]....
        /*0840*/ 	.word	0x00011680
        /*0844*/ 	.word	0x00000003
        /*0848*/ 	.word	0x00038820
        /*084c*/ 	.short	0x010a
        /*084e*/ 	.byte	0xff
	.zero		1


	//   ....[96]....
        /*0850*/ 	.word	0x000116e0
        /*0854*/ 	.word	0x00000003
        /*0858*/ 	.word	0x00038880
        /*085c*/ 	.short	0x010a
        /*085e*/ 	.byte	0xff
	.zero		1


	//   ....[97]....
        /*0860*/ 	.word	0x00011740
        /*0864*/ 	.word	0x00000000
        /*0868*/ 	.word	0x000388b0
        /*086c*/ 	.short	0x010a
        /*086e*/ 	.byte	0xff
	.zero		1


	//   ....[98]....
        /*0870*/ 	.word	0x000117a0
        /*0874*/ 	.word	0x00000000
        /*0878*/ 	.word	0x000388b8
        /*087c*/ 	.short	0x010a
        /*087e*/ 	.byte	0xff
	.zero		1


	//   ....[99]....
        /*0880*/ 	.word	0x00011800
        /*0884*/ 	.word	0x00000003
        /*0888*/ 	.word	0x00038890
        /*088c*/ 	.short	0x010a
        /*088e*/ 	.byte	0xff
	.zero		1


	//   ....[100]....
        /*0890*/ 	.word	0x00011860
        /*0894*/ 	.word	0x00000002
        /*0898*/ 	.word	0x00038870
        /*089c*/ 	.short	0x010a
        /*089e*/ 	.byte	0xff
	.zero		1


	//   ....[101]....
        /*08a0*/ 	.word	0x000118b0
        /*08a4*/ 	.word	0x00000048
        /*08a8*/ 	.word	0x00038850
        /*08ac*/ 	.short	0x010a
        /*08ae*/ 	.byte	0xff
	.zero		1


	//   ....[102]....
        /*08b0*/ 	.word	0x00011900
        /*08b4*/ 	.word	0x00000048
        /*08b8*/ 	.word	0x00038888
        /*08bc*/ 	.short	0x010a
        /*08be*/ 	.byte	0xff
	.zero		1


	//   ....[103]....
        /*08c0*/ 	.word	0x00011950
        /*08c4*/ 	.word	0x00000048
        /*08c8*/ 	.word	0x00038830
        /*08cc*/ 	.short	0x010a
        /*08ce*/ 	.byte	0xff
	.zero		1


	//   ....[104]....
        /*08d0*/ 	.word	0x000119a0
        /*08d4*/ 	.word	0x00000048
        /*08d8*/ 	.word	0x00038840
        /*08dc*/ 	.short	0x010a
        /*08de*/ 	.byte	0xff
	.zero		1


	//   ....[105]....
        /*08e0*/ 	.word	0x000119f0
        /*08e4*/ 	.word	0x00000048
        /*08e8*/ 	.word	0x00038860
        /*08ec*/ 	.short	0x010a
        /*08ee*/ 	.byte	0xff
	.zero		1


	//   ....[106]....
        /*08f0*/ 	.word	0x00011a40
        /*08f4*/ 	.word	0x00000048
        /*08f8*/ 	.word	0x00038898
        /*08fc*/ 	.short	0x010a
        /*08fe*/ 	.byte	0xff
	.zero		1


	//   ....[107]....
        /*0900*/ 	.word	0x00011aa0
        /*0904*/ 	.word	0x00000003
        /*0908*/ 	.word	0x000388a0
        /*090c*/ 	.short	0x010a
        /*090e*/ 	.byte	0xff
	.zero		1


	//   ....[108]....
        /*0910*/ 	.word	0x00011b00
        /*0914*/ 	.word	0x00000000
        /*0918*/ 	.word	0x000388a8
        /*091c*/ 	.short	0x010a
        /*091e*/ 	.byte	0xff
	.zero		1


	//----- nvinfo : EIATTR_NUM_MBARRIERS
	.align		4
.L_726:
        /*0920*/ 	.byte	0x03, 0x38
        /*0922*/ 	.short	0x0018


	//----- nvinfo : EIATTR_EXIT_INSTR_OFFSETS
	.align		4
        /*0924*/ 	.byte	0x04, 0x1c
        /*0926*/ 	.short	(.L_728 - .L_727)


	//   ....[0]....
.L_727:
        /*0928*/ 	.word	0x000012d0


	//   ....[1]....
        /*092c*/ 	.word	0x00002430


	//   ....[2]....
        /*0930*/ 	.word	0x00003280


	//   ....[3]....
        /*0934*/ 	.word	0x00003e80


	//   ....[4]....
        /*0938*/ 	.word	0x00007ce0


	//   ....[5]....
        /*093c*/ 	.word	0x00007d20


	//   ....[6]....
        /*0940*/ 	.word	0x000091d0


	//   ....[7]....
        /*0944*/ 	.word	0x00009200


	//   ....[8]....
        /*0948*/ 	.word	0x00010c80


	//   ....[9]....
        /*094c*/ 	.word	0x00010f40


	//----- nvinfo : EIATTR_INDIRECT_BRANCH_TARGETS
	.align		4
.L_728:
        /*0950*/ 	.byte	0x04, 0x34
        /*0952*/ 	.short	(.L_730 - .L_729)


	//   ....[0]....
.L_729:
        /*0954*/ 	.word	.L_x_7122@srel
        /*0958*/ 	.short	0x0
        /*095a*/ 	.short	0x0
        /*095c*/ 	.word	0x3
        /*0960*/ 	.word	.L_x_7123@srel
        /*0964*/ 	.word	.L_x_7124@srel
        /*0968*/ 	.word	.L_x_7125@srel


	//   ....[1]....
        /*096c*/ 	.word	.L_x_7126@srel
        /*0970*/ 	.short	0x0
        /*0972*/ 	.short	0x0
        /*0974*/ 	.word	0x3
        /*0978*/ 	.word	.L_x_1260@srel
        /*097c*/ 	.word	.L_x_1239@srel
        /*0980*/ 	.word	.L_x_7125@srel


	//----- nvinfo : EIATTR_MAX_THREADS
	.align		4
.L_730:
        /*0984*/ 	.byte	0x04, 0x05
        /*0986*/ 	.short	(.L_732 - .L_731)
.L_731:
        /*0988*/ 	.word	0x00000200
        /*098c*/ 	.word	0x00000001
        /*0990*/ 	.word	0x00000001


	//----- nvinfo : EIATTR_CRS_STACK_SIZE
	.align		4
.L_732:
        /*0994*/ 	.byte	0x04, 0x1e
        /*0996*/ 	.short	(.L_734 - .L_733)
.L_733:
        /*0998*/ 	.word	0x00000000


	//----- nvinfo : EIATTR_CBANK_PARAM_SIZE
	.align		4
.L_734:
        /*099c*/ 	.byte	0x03, 0x19
        /*099e*/ 	.short	0x0680


	//----- nvinfo : EIATTR_PARAM_CBANK
	.align		4
        /*09a0*/ 	.byte	0x04, 0x0a
        /*09a2*/ 	.short	(.L_736 - .L_735)
	.align		4
.L_735:
        /*09a4*/ 	.word	index@(.nv.constant0._ZN7cutlass13device_kernelINS_4fmha6kernel36Sm100FmhaBwdKernelTmaWarpSpecializedIN4cute5tupleIJNS1_10collective14VariableLengthES7_iiNS5_IJNS5_IJiiEEEiEEEEEENS_6half_tEfNS5_IJNS4_1CILi128EEESD_SD_SD_EEENS6_6NoMaskEEEEEvNT_6ParamsE)
        /*09a8*/ 	.short	0x0380
        /*09aa*/ 	.short	0x0680


	//----- nvinfo : EIATTR_SW_WAR
	.align		4
.L_736:
        /*09ac*/ 	.byte	0x04, 0x36
        /*09ae*/ 	.short	(.L_738 - .L_737)
.L_737:
        /*09b0*/ 	.word	0x00000008
.L_738:


//--------------------- .nv.info._ZN7cutlass13device_kernelINS_4fmha6kernel36Sm100FmhaBwdKernelTmaWarpSpecializedIN4cute5tupleIJiiiiNS5_IJNS5_IJiiEEEiEEEEEENS_6half_tEfNS5_IJNS4_1CILi128EEESB_NSA_ILi64EEESC_EEENS1_10collective6NoMaskEEEEEvNT_6ParamsE --------------------------
	.section	.nv.info._ZN7cutlass13device_kernelINS_4fmha6kernel36Sm100FmhaBwdKernelTmaWarpSpecializedIN4cute5tupleIJiiiiNS5_IJNS5_IJiiEEEiEEEEEENS_6half_tEfNS5_IJNS4_1CILi128EEESB_NSA_ILi64EEESC_EEENS1_10collective6NoMaskEEEEEvNT_6ParamsE,"",@"SHT_CUDA_INFO"
	.sectionflags	@""
	.align	4


	//----- nvinfo : EIATTR_CUDA_API_VERSION
	.align		4
        /*0000*/ 	.byte	0x04, 0x37
        /*0002*/ 	.short	(.L_740 - .L_739)
.L_739:
        /*0004*/ 	.word	0x00000082


	//----- nvinfo : EIATTR_KPARAM_INFO
	.align		4
.L_740:
        /*0008*/ 	.byte	0x04, 0x17
        /*000a*/ 	.short	(.L_742 - .L_741)
.L_741:
        /*000c*/ 	.word	0x00000000
        /*0010*/ 	.short	0x0000
        /*0012*/ 	.short	0x0000
        /*0014*/ 	.byte	0x00, 0xf0, 0x01, 0x1a


	//----- nvinfo : EIATTR_AT_ENTRY_FRAGMENTS
	.align		4
.L_742:
        /*0018*/ 	.byte	0x04, 0x4f
        /*001a*/ 	.short	(.L_744 - .L_743)


	//   ....[0]....
.L_743:
        /*001c*/ 	.word	0x00000006


	//----- nvinfo : EIATTR_RESERVED_SMEM_USED
	.align		4
.L_744:
        /*0020*/ 	.byte	0x01, 0x41
	.zero		2


	//----- nvinfo : EIATTR_SPARSE_MMA_MASK
	.align		4
        /*0024*/ 	.byte	0x03, 0x50
        /*0026*/ 	.short	0x0000


	//----- nvinfo : EIATTR_TCGEN05_1CTA_USED
	.align		4
        /*0028*/ 	.byte	0x01, 0x51
	.zero		2


	//----- nvinfo : EIATTR_MAXREG_COUNT
	.align		4
        /*002c*/ 	.byte	0x03, 0x1b
        /*002e*/ 	.short	0x0080


	//----- nvinfo : EIATTR_NUM_BARRIERS
	.align		4
        /*0030*/ 	.byte	0x02, 0x4c
        /*0032*/ 	.byte	0x04
	.zero		1


	//----- nvinfo : EIATTR_EXTERNS
	.align		4
        /*0034*/ 	.byte	0x04, 0x0f
        /*0036*/ 	.short	(.L_746 - .L_745)


	//   ....[0]....
	.align		4
.L_745:
        /*0038*/ 	.word	index@(__assertfail)


	//----- nvinfo : EIATTR_ANNOTATIONS
	.align		4
.L_746:
        /*003c*/ 	.byte	0x04, 0x55
        /*003e*/ 	.short	(.L_748 - .L_747)


	//   ....[0]....
.L_747:
        /* <DEDUP_REMOVED lines=18> */


	//----- nvinfo : EIATTR_MERCURY_ISA_VERSION
	.align		4
.L_748:
        /*0148*/ 	.byte	0x03, 0x5f
        /*014a*/ 	.short	0x0101


	//----- nvinfo : EIATTR_INT_WARP_WIDE_INSTR_OFFSETS
	.align		4
        /*014c*/ 	.byte	0x04, 0x31
        /*014e*/ 	.short	(.L_750 - .L_749)


	//   ....[0]....
.L_749:
        /*0150*/ 	.word	0x0000d920


	//   ....[1]....
        /*0154*/ 	.word	0x0000d940


	//   ....[2]....
        /*0158*/ 	.word	0x0000d970


	//----- nvinfo : EIATTR_COOP_GROUP_MASK_REGIDS
	.align		4
.L_750:
        /*015c*/ 	.byte	0x04, 0x29
        /*015e*/ 	.short	(.L_752 - .L_751)


	//   ....[0]....
.L_751:
        /*0160*/ 	.word	0xffffffff


	//   ....[1]....
        /*0164*/ 	.word	0xffffffff


	//   ....[2]....
        /*0168*/ 	.word	0xffffffff


	//   ....[3]....
        /*016c*/ 	.word	0xffffffff


	//   ....[4]....
        /*0170*/ 	.word	0xffffffff


	//   ....[5]....
        /*0174*/ 	.word	0xffffffff


	//   ....[6]....
        /*0178*/ 	.word	0xffffffff


	//   ....[7]....
        /*017c*/ 	.word	0xffffffff


	//   ....[8]....
        /*0180*/ 	.word	0xffffffff


	//   ....[9]....
        /*0184*/ 	.word	0xffffffff


	//   ....[10]....
        /*0188*/ 	.word	0xffffffff


	//   ....[11]....
        /*018c*/ 	.word	0xffffffff


	//   ....[12]....
        /*0190*/ 	.word	0xffffffff


	//   ....[13]....
        /*0194*/ 	.word	0xffffffff


	//   ....[14]....
        /*0198*/ 	.word	0xffffffff


	//   ....[15]....
        /*019c*/ 	.word	0xffffffff


	//----- nvinfo : EIATTR_COOP_GROUP_INSTR_OFFSETS
	.align		4
.L_752:
        /*01a0*/ 	.byte	0x04, 0x28
        /*01a2*/ 	.short	(.L_754 - .L_753)


	//   ....[0]....
.L_753:
        /*01a4*/ 	.word	0x00000070


	//   ....[1]....
        /*01a8*/ 	.word	0x00000320


	//   ....[2]....
        /*01ac*/ 	.word	0x00000540


	//   ....[3]....
        /*01b0*/ 	.word	0x00000630


	//   ....[4]....
        /*01b4*/ 	.word	0x00000770


	//   ....[5]....
        /*01b8*/ 	.word	0x000008b0


	//   ....[6]....
        /*01bc*/ 	.word	0x000009f0


	//   ....[7]....
        /*01c0*/ 	.word	0x00000b30


	//   ....[8]....
        /*01c4*/ 	.word	0x00000c70


	//   ....[9]....
        /*01c8*/ 	.word	0x00000db0


	//   ....[10]....
        /*01cc*/ 	.word	0x00000ef0


	//   ....[11]....
        /*01d0*/ 	.word	0x00003700


	//   ....[12]....
        /*01d4*/ 	.word	0x00003900


	//   ....[13]....
        /*01d8*/ 	.word	0x00003920


	//   ....[14]....
        /*01dc*/ 	.word	0x0000d810


	//   ....[15]....
        /*01e0*/ 	.word	0x0000da40


	//----- nvinfo : EIATTR_REG_RECONFIG
	.align		4
.L_754:
        /*01e4*/ 	.byte	0x01, 0x54
	.zero		2


	//----- nvinfo : EIATTR_VRC_CTA_INIT_COUNT
	.align		4
        /*01e8*/ 	.byte	0x02, 0x4a
        /*01ea*/ 	.byte	0x80
	.zero		1


	//----- nvinfo : EIATTR_SYSCALL_OFFSETS
	.align		4
        /*01ec*/ 	.byte	0x04, 0x46
        /*01ee*/ 	.short	(.L_756 - .L_755)


	//   ....[0]....
.L_755:
        /*01f0*/ 	.word	0x00007a20


	//   ....[1]....
        /*01f4*/ 	.word	0x00007b90


	//   ....[2]....
        /*01f8*/ 	.word	0x00007d10


	//   ....[3]....
        /*01fc*/ 	.word	0x00009450


	//   ....[4]....
        /*0200*/ 	.word	0x000095c0


	//   ....[5]....
        /*0204*/ 	.word	0x00009730


	//   ....[6]....
        /*0208*/ 	.word	0x000098a0


	//   ....[7]....
        /*020c*/ 	.word	0x00009dc0


	//   ....[8]....
        /*0210*/ 	.word	0x00009f70


	//   ....[9]....
        /*0214*/ 	.word	0x0000a0e0


	//   ....[10]....
        /*0218*/ 	.word	0x0000ae80


	//   ....[11]....
        /*021c*/ 	.word	0x0000be80


	//   ....[12]....
        /*0220*/ 	.word	0x0000bff0


	//   ....[13]....
        /*0224*/ 	.word	0x0000cab0


	//   ....[14]....
        /*0228*/ 	.word	0x0000cc20


	//----- nvinfo : EIATTR_MBARRIER_INSTR_OFFSETS
	.align		4
.L_756:
        /*022c*/ 	.byte	0x04, 0x39
        /*022e*/ 	.short	(.L_758 - .L_757)


	//   ....[0]....
.L_757:
        /*0230*/ 	.word	0x000003f0
        /*0234*/ 	.word	0x000000ff
        /*0238*/ 	.word	0x00024800
        /*023c*/ 	.short	0x0100
        /*023e*/ 	.byte	0x04
	.zero		1


	//   ....[1]....
        /*0240*/ 	.word	0x00000400
        /*0244*/ 	.word	0x000000ff
        /*0248*/ 	.word	0x00024810
        /*024c*/ 	.short	0x0100
        /*024e*/ 	.byte	0x04
	.zero		1


	//   ....[2]....
        /*0250*/ 	.word	0x00000410
        /*0254*/ 	.word	0x000000ff
        /*0258*/ 	.word	0x00024808
        /*025c*/ 	.short	0x0100
        /*025e*/ 	.byte	0x04
	.zero		1


	//   ....[3]....
        /*0260*/ 	.word	0x00000420
        /*0264*/ 	.word	0x000000ff
        /*0268*/ 	.word	0x00024818
        /*026c*/ 	.short	0x0100
        /*026e*/ 	.byte	0x04
	.zero		1


	//   ....[4]....
        /*0270*/ 	.word	0x00000600
        /*0274*/ 	.word	0x000000ff
        /*0278*/ 	.word	0x00024820
        /*027c*/ 	.short	0x0100
        /*027e*/ 	.byte	0x06
	.zero		1


	//   ....[5]....
        /*0280*/ 	.word	0x00000610
        /*0284*/ 	.word	0x000000ff
        /*0288*/ 	.word	0x00024828
        /*028c*/ 	.short	0x0100
        /*028e*/ 	.byte	0x06
	.zero		1


	//   ....[6]....
        /*0290*/ 	.word	0x00000740
        /*0294*/ 	.word	0x000000ff
        /*0298*/ 	.word	0x00024830
        /*029c*/ 	.short	0x0100
        /*029e*/ 	.byte	0x04
	.zero		1


	//   ....[7]....
        /*02a0*/ 	.word	0x00000750
        /*02a4*/ 	.word	0x000000ff
        /*02a8*/ 	.word	0x00024838
        /*02ac*/ 	.short	0x0100
        /*02ae*/ 	.byte	0x04
	.zero		1


	//   ....[8]....
        /*02b0*/ 	.word	0x00000880
        /*02b4*/ 	.word	0x000000ff
        /*02b8*/ 	.word	0x00024840
        /*02bc*/ 	.short	0x0100
        /*02be*/ 	.byte	0x04
	.zero		1


	//   ....[9]....
        /*02c0*/ 	.word	0x00000890
        /*02c4*/ 	.word	0x000000ff
        /*02c8*/ 	.word	0x00024848
        /*02cc*/ 	.short	0x0100
        /*02ce*/ 	.byte	0x04
	.zero		1


	//   ....[10]....
        /*02d0*/ 	.word	0x000009c0
        /*02d4*/ 	.word	0x000000ff
        /*02d8*/ 	.word	0x00024850
        /*02dc*/ 	.short	0x0100
        /*02de*/ 	.byte	0x04
	.zero		1


	//   ....[11]....
        /*02e0*/ 	.word	0x000009d0
        /*02e4*/ 	.word	0x000000ff
        /*02e8*/ 	.word	0x00024858
        /*02ec*/ 	.short	0x0100
        /*02ee*/ 	.byte	0x04
	.zero		1


	//   ....[12]....
        /*02f0*/ 	.word	0x00000b00
        /*02f4*/ 	.word	0x000000ff
        /*02f8*/ 	.word	0x00024860
        /*02fc*/ 	.short	0x0100
        /*02fe*/ 	.byte	0x04
	.zero		1


	//   ....[13]....
        /*0300*/ 	.word	0x00000b10
        /*0304*/ 	.word	0x000000ff
        /*0308*/ 	.word	0x00024868
        /*030c*/ 	.short	0x0100
        /*030e*/ 	.byte	0x04
	.zero		1


	//   ....[14]....
        /*0310*/ 	.word	0x00000c40
        /*0314*/ 	.word	0x000000ff
        /*0318*/ 	.word	0x00024870
        /*031c*/ 	.short	0x0100
        /*031e*/ 	.byte	0x04
	.zero		1


	//   ....[15]....
        /*0320*/ 	.word	0x00000c50
        /*0324*/ 	.word	0x000000ff
        /*0328*/ 	.word	0x00024878
        /*032c*/ 	.short	0x0100
        /*032e*/ 	.byte	0x04
	.zero		1


	//   ....[16]....
        /*0330*/ 	.word	0x00000d80
        /*0334*/ 	.word	0x000000ff
        /*0338*/ 	.word	0x00024880
        /*033c*/ 	.short	0x0100
        /*033e*/ 	.byte	0x04
	.zero		1


	//   ....[17]....
        /*0340*/ 	.word	0x00000d90
        /*0344*/ 	.word	0x000000ff
        /*0348*/ 	.word	0x00024888
        /*034c*/ 	.short	0x0100
        /*034e*/ 	.byte	0x04
	.zero		1


	//   ....[18]....
        /*0350*/ 	.word	0x00000ec0
        /*0354*/ 	.word	0x000000ff
        /*0358*/ 	.word	0x00024890
        /*035c*/ 	.short	0x0100
        /*035e*/ 	.byte	0x04
	.zero		1


	//   ....[19]....
        /*0360*/ 	.word	0x00000ed0
        /*0364*/ 	.word	0x000000ff
        /*0368*/ 	.word	0x00024898
        /*036c*/ 	.short	0x0100
        /*036e*/ 	.byte	0x04
	.zero		1


	//   ....[20]....
        /*0370*/ 	.word	0x00001000
        /*0374*/ 	.word	0x000000ff
        /*0378*/ 	.word	0x000248a0
        /*037c*/ 	.short	0x0100
        /*037e*/ 	.byte	0x04
	.zero		1


	//   ....[21]....
        /*0380*/ 	.word	0x00001010
        /*0384*/ 	.word	0x000000ff
        /*0388*/ 	.word	0x000248b0
        /*038c*/ 	.short	0x0100
        /*038e*/ 	.byte	0x04
	.zero		1


	//   ....[22]....
        /*0390*/ 	.word	0x00001020
        /*0394*/ 	.word	0x000000ff
        /*0398*/ 	.word	0x000248a8
        /*039c*/ 	.short	0x0100
        /*039e*/ 	.byte	0x04
	.zero		1


	//   ....[23]....
        /*03a0*/ 	.word	0x00001030
        /*03a4*/ 	.word	0x000000ff
        /*03a8*/ 	.word	0x000248b8
        /*03ac*/ 	.short	0x0100
        /*03ae*/ 	.byte	0x04
	.zero		1


	//   ....[24]....
        /*03b0*/ 	.word	0x00002250
        /*03b4*/ 	.word	0x000000ff
        /*03b8*/ 	.word	0x00024810
        /*03bc*/ 	.short	0x010a
        /*03be*/ 	.byte	0x10
	.zero		1


	//   ....[25]....
        /*03c0*/ 	.word	0x000023d0
        /*03c4*/ 	.word	0x000000ff
        /*03c8*/ 	.word	0x00024800
        /*03cc*/ 	.short	0x010b
        /*03ce*/ 	.byte	0x10
	.zero		1


	//   ....[26]....
        /*03d0*/ 	.word	0x000024f0
        /*03d4*/ 	.word	0x000000ff
        /*03d8*/ 	.word	0x00024838
        /*03dc*/ 	.short	0x010a
        /*03de*/ 	.byte	0x10
	.zero		1


	//   ....[27]....
        /*03e0*/ 	.word	0x000026e0
        /*03e4*/ 	.word	0x000000ff
        /*03e8*/ 	.word	0x00024830
        /*03ec*/ 	.short	0x0107
        /*03ee*/ 	.byte	0x10
	.zero		1


	//   ....[28]....
        /*03f0*/ 	.word	0x00002740
        /*03f4*/ 	.word	0x000000ff
        /*03f8*/ 	.word	0x00024830
        /*03fc*/ 	.short	0x0101
        /*03fe*/ 	.byte	0x10
	.zero		1


	//   ....[29]....
        /*0400*/ 	.word	0x00002790
        /*0404*/ 	.word	0x000000ff
        /*0408*/ 	.word	0x00024828
        /*040c*/ 	.short	0x010a
        /*040e*/ 	.byte	0x10
	.zero		1


	//   ....[30]....
        /*0410*/ 	.word	0x00002960
        /*0414*/ 	.word	0x000000ff
        /*0418*/ 	.word	0x00024820
        /*041c*/ 	.short	0x010b
        /*041e*/ 	.byte	0x10
	.zero		1


	//   ....[31]....
        /*0420*/ 	.word	0x00002a50
        /*0424*/ 	.word	0x000000ff
        /*0428*/ 	.word	0x00024848
        /*042c*/ 	.short	0x010a
        /*042e*/ 	.byte	0x10
	.zero		1


	//   ....[32]....
        /*0430*/ 	.word	0x00002bb0
        /*0434*/ 	.word	0x000000ff
        /*0438*/ 	.word	0x00024840
        /*043c*/ 	.short	0x0107
        /*043e*/ 	.byte	0x10
	.zero		1


	//   ....[33]....
        /*0440*/ 	.word	0x00002c20
        /*0444*/ 	.word	0x000000ff
        /*0448*/ 	.word	0x00024840
        /*044c*/ 	.short	0x0101
        /*044e*/ 	.byte	0x10
	.zero		1


	//   ....[34]....
        /*0450*/ 	.word	0x00002e00
        /*0454*/ 	.word	0x000000ff
        /*0458*/ 	.word	0x00024810
        /*045c*/ 	.short	0x010a
        /*045e*/ 	.byte	0x09
	.zero		1


	//   ....[35]....
        /*0460*/ 	.word	0x00002ff0
        /*0464*/ 	.word	0x000000ff
        /*0468*/ 	.word	0x00024838
        /*046c*/ 	.short	0x010a
        /*046e*/ 	.byte	0x10
	.zero		1


	//   ....[36]....
        /*0470*/ 	.word	0x000031e0
        /*0474*/ 	.word	0x000000ff
        /*0478*/ 	.word	0x00024830
        /*047c*/ 	.short	0x0107
        /*047e*/ 	.byte	0x10
	.zero		1


	//   ....[37]....
        /*0480*/ 	.word	0x00003240
        /*0484*/ 	.word	0x000000ff
        /*0488*/ 	.word	0x00024830
        /*048c*/ 	.short	0x0101
        /*048e*/ 	.byte	0x10
	.zero		1


	//   ....[38]....
        /*0490*/ 	.word	0x000032a0
        /*0494*/ 	.word	0x000000ff
        /*0498*/ 	.word	0x00024828
        /*049c*/ 	.short	0x010a
        /*049e*/ 	.byte	0x10
	.zero		1


	//   ....[39]....
        /*04a0*/ 	.word	0x00003420
        /*04a4*/ 	.word	0x000000ff
        /*04a8*/ 	.word	0x00024848
        /*04ac*/ 	.short	0x010a
        /*04ae*/ 	.byte	0x10
	.zero		1


	//   ....[40]....
        /*04b0*/ 	.word	0x00003580
        /*04b4*/ 	.word	0x000000ff
        /*04b8*/ 	.word	0x00024840
        /*04bc*/ 	.short	0x0107
        /*04be*/ 	.byte	0x10
	.zero		1


	//   ....[41]....
        /*04c0*/ 	.word	0x000035f0
        /*04c4*/ 	.word	0x000000ff
        /*04c8*/ 	.word	0x00024840
        /*04cc*/ 	.short	0x0101
        /*04ce*/ 	.byte	0x10
	.zero		1


	//   ....[42]....
        /*04d0*/ 	.word	0x00003b60
        /*04d4*/ 	.word	0x000000ff
        /*04d8*/ 	.word	0x00024800
        /*04dc*/ 	.short	0x010a
        /*04de*/ 	.byte	0x11
	.zero		1


	//   ....[43]....
        /*04e0*/ 	.word	0x00003b90
        /*04e4*/ 	.word	0x000000ff
        /*04e8*/ 	.word	0x00024858
        /*04ec*/ 	.short	0x010a
        /*04ee*/ 	.byte	0x11
	.zero		1


	//   ....[44]....
        /*04f0*/ 	.word	0x00003e50
        /*04f4*/ 	.word	0x000000ff
        /*04f8*/ 	.word	0x00024820
        /*04fc*/ 	.short	0x010a
        /*04fe*/ 	.byte	0x11
	.zero		1


	//   ....[45]....
        /*0500*/ 	.word	0x00003e90
        /*0504*/ 	.word	0x000000ff
        /*0508*/ 	.word	0x00024868
        /*050c*/ 	.short	0x010a
        /*050e*/ 	.byte	0x11
	.zero		1


	//   ....[46]....
        /*0510*/ 	.word	0x00003ed0
        /*0514*/ 	.word	0x000000ff
        /*0518*/ 	.word	0x00024878
        /*051c*/ 	.short	0x010a
        /*051e*/ 	.byte	0x11
	.zero		1


	//   ....[47]....
        /*0520*/ 	.word	0x00004150
        /*0524*/ 	.word	0x000000ff
        /*0528*/ 	.word	0x00024880
        /*052c*/ 	.short	0x010a
        /*052e*/ 	.byte	0x11
	.zero		1


	//   ....[48]....
        /*0530*/ 	.word	0x00004a40
        /*0534*/ 	.word	0x000000ff
        /*0538*/ 	.word	0x00024800
        /*053c*/ 	.short	0x010a
        /*053e*/ 	.byte	0x04
	.zero		1


	//   ....[49]....
        /*0540*/ 	.word	0x00004aa0
        /*0544*/ 	.word	0x000000ff
        /*0548*/ 	.word	0x00024858
        /*054c*/ 	.short	0x010a
        /*054e*/ 	.byte	0x11
	.zero		1


	//   ....[50]....
        /*0550*/ 	.word	0x00004d30
        /*0554*/ 	.word	0x000000ff
        /*0558*/ 	.word	0x00024890
        /*055c*/ 	.short	0x010a
        /*055e*/ 	.byte	0x11
	.zero		1


	//   ....[51]....
        /*0560*/ 	.word	0x00004d80
        /*0564*/ 	.word	0x000000ff
        /*0568*/ 	.word	0x00024868
        /*056c*/ 	.short	0x010a
        /*056e*/ 	.byte	0x11
	.zero		1


	//   ....[52]....
        /*0570*/ 	.word	0x00005520
        /*0574*/ 	.word	0x000000ff
        /*0578*/ 	.word	0x00024878
        /*057c*/ 	.short	0x010a
        /*057e*/ 	.byte	0x11
	.zero		1


	//   ....[53]....
        /*0580*/ 	.word	0x00005590
        /*0584*/ 	.word	0x000000ff
        /*0588*/ 	.word	0x00024820
        /*058c*/ 	.short	0x010a
        /*058e*/ 	.byte	0x11
	.zero		1


	//   ....[54]....
        /*0590*/ 	.word	0x000057c0
        /*0594*/ 	.word	0x000000ff
        /*0598*/ 	.word	0x00024880
        /*059c*/ 	.short	0x010a
        /*059e*/ 	.byte	0x11
	.zero		1


	//   ....[55]....
        /*05a0*/ 	.word	0x00005d10
        /*05a4*/ 	.word	0x000000ff
        /*05a8*/ 	.word	0x000248b0
        /*05ac*/ 	.short	0x010a
        /*05ae*/ 	.byte	0x11
	.zero		1


	//   ....[56]....
        /*05b0*/ 	.word	0x00005d90
        /*05b4*/ 	.word	0x000000ff
        /*05b8*/ 	.word	0x000248b8
        /*05bc*/ 	.short	0x010a
        /*05be*/ 	.byte	0x11
	.zero		1


	//   ....[57]....
        /*05c0*/ 	.word	0x00005e00
        /*05c4*/ 	.word	0x000000ff
        /*05c8*/ 	.word	0x00024890
        /*05cc*/ 	.short	0x010a
        /*05ce*/ 	.byte	0x11
	.zero		1


	//   ....[58]....
        /*05d0*/ 	.word	0x00006a20
        /*05d4*/ 	.word	0x000000ff
        /*05d8*/ 	.word	0x00024870
        /*05dc*/ 	.short	0x010a
        /*05de*/ 	.byte	0x06
	.zero		1


	//   ....[59]....
        /*05e0*/ 	.word	0x00006b10
        /*05e4*/ 	.word	0x000000ff
        /*05e8*/ 	.word	0x00000000
        /*05ec*/ 	.short	0x0101
        /*05ee*/ 	.byte	0x04
	.zero		1


	//   ....[60]....
        /*05f0*/ 	.word	0x00007710
        /*05f4*/ 	.word	0x00000002
        /*05f8*/ 	.word	0x00024850
        /*05fc*/ 	.short	0x010a
        /*05fe*/ 	.byte	0xff
	.zero		1


	//   ....[61]....
        /*0600*/ 	.word	0x000077b0
        /*0604*/ 	.word	0x00000002
        /*0608*/ 	.word	0x00024888
        /*060c*/ 	.short	0x010a
        /*060e*/ 	.byte	0xff
	.zero		1


	//   ....[62]....
        /*0610*/ 	.word	0x00007840
        /*0614*/ 	.word	0x00000002
        /*0618*/ 	.word	0x00024830
        /*061c*/ 	.short	0x010a
        /*061e*/ 	.byte	0xff
	.zero		1


	//   ....[63]....
        /*0620*/ 	.word	0x00009970
        /*0624*/ 	.word	0x00000002
        /*0628*/ 	.word	0x00024880
        /*062c*/ 	.short	0x0101
        /*062e*/ 	.byte	0xff
	.zero		1


	//   ....[64]....
        /*0630*/ 	.word	0x00009a00
        /*0634*/ 	.word	0x00000000
        /*0638*/ 	.word	0x00000000
        /*063c*/ 	.short	0x0101
        /*063e*/ 	.byte	0xff
	.zero		1


	//   ....[65]....
        /*0640*/ 	.word	0x00009a70
        /*0644*/ 	.word	0x00000000
        /*0648*/ 	.word	0x00000000
        /*064c*/ 	.short	0x0101
        /*064e*/ 	.byte	0xff
	.zero		1


	//   ....[66]....
        /*0650*/ 	.word	0x00009ae0
        /*0654*/ 	.word	0x00000002
        /*0658*/ 	.word	0x00024840
        /*065c*/ 	.short	0x010a
        /*065e*/ 	.byte	0xff
	.zero		1


	//   ....[67]....
        /*0660*/ 	.word	0x00009b80
        /*0664*/ 	.word	0x00000002
        /*0668*/ 	.word	0x00024860
        /*066c*/ 	.short	0x010a
        /*066e*/ 	.byte	0xff
	.zero		1


	//   ....[68]....
        /*0670*/ 	.word	0x00009c60
        /*0674*/ 	.word	0x00000002
        /*0678*/ 	.word	0x00024898
        /*067c*/ 	.short	0x010a
        /*067e*/ 	.byte	0xff
	.zero		1


	//   ....[69]....
        /*0680*/ 	.word	0x0000ad50
        /*0684*/ 	.word	0x000000ff
        /*0688*/ 	.word	0x00000000
        /*068c*/ 	.short	0x0101
        /*068e*/ 	.byte	0x04
	.zero		1


	//   ....[70]....
        /*0690*/ 	.word	0x0000b970
        /*0694*/ 	.word	0x000000ff
        /*0698*/ 	.word	0x00024890
        /*069c*/ 	.short	0x0101
        /*069e*/ 	.byte	0x24
	.zero		1


	//   ....[71]....
        /*06a0*/ 	.word	0x0000ba10
        /*06a4*/ 	.word	0x000000ff
        /*06a8*/ 	.word	0x00000000
        /*06ac*/ 	.short	0x0101
        /*06ae*/ 	.byte	0x04
	.zero		1


	//   ....[72]....
        /*06b0*/ 	.word	0x0000bd30
        /*06b4*/ 	.word	0x000000ff
        /*06b8*/ 	.word	0x000248a0
        /*06bc*/ 	.short	0x010a
        /*06be*/ 	.byte	0x24
	.zero		1


	//   ....[73]....
        /*06c0*/ 	.word	0x0000c930
        /*06c4*/ 	.word	0x000000ff
        /*06c8*/ 	.word	0x00000000
        /*06cc*/ 	.short	0x0101
        /*06ce*/ 	.byte	0x04
	.zero		1


	//   ....[74]....
        /*06d0*/ 	.word	0x0000c980
        /*06d4*/ 	.word	0x000000ff
        /*06d8*/ 	.word	0x000248a8
        /*06dc*/ 	.short	0x010a
        /*06de*/ 	.byte	0x24
	.zero		1


	//   ....[75]....
        /*06e0*/ 	.word	0x0000d770
        /*06e4*/ 	.word	0x000000ff
        /*06e8*/ 	.word	0x00000000
        /*06ec*/ 	.short	0x0101
        /*06ee*/ 	.byte	0x04
	.zero		1


	//   ....[76]....
        /*06f0*/ 	.word	0x0000da70
        /*06f4*/ 	.word	0x00000005
        /*06f8*/ 	.word	0x00024810
        /*06fc*/ 	.short	0x010a
        /*06fe*/ 	.byte	0xff
	.zero		1


	//   ....[77]....
        /*0700*/ 	.word	0x0000dad0
        /*0704*/ 	.word	0x00000005
        /*0708*/ 	.word	0x00024838
        /*070c*/ 	.short	0x010a
        /*070e*/ 	.byte	0xff
	.zero		1


	//   ....[78]....
        /*0710*/ 	.word	0x0000db30
        /*0714*/ 	.word	0x00000004
        /*0718*/ 	.word	0x00024828
        /*071c*/ 	.short	0x010a
        /*071e*/ 	.byte	0xff
	.zero		1


	//   ....[79]....
        /*0720*/ 	.word	0x0000db90
        /*0724*/ 	.word	0x00000004
        /*0728*/ 	.word	0x00024848
        /*072c*/ 	.short	0x010a
        /*072e*/ 	.byte	0xff
	.zero		1


	//   ....[80]....
        /*0730*/ 	.word	0x0000dbf0
        /*0734*/ 	.word	0x00000004
        /*0738*/ 	.word	0x00024810
        /*073c*/ 	.short	0x010a
        /*073e*/ 	.byte	0xff
	.zero		1


	//   ....[81]....
        /*0740*/ 	.word	0x0000dc50
        /*0744*/ 	.word	0x00000004
        /*0748*/ 	.word	0x00024838
        /*074c*/ 	.short	0x010a
        /*074e*/ 	.byte	0xff
	.zero		1


	//   ....[82]....
        /*0750*/ 	.word	0x0000dcb0
        /*0754*/ 	.word	0x00000008
        /*0758*/ 	.word	0x00024828
        /*075c*/ 	.short	0x010a
        /*075e*/ 	.byte	0xff
	.zero		1


	//   ....[83]....
        /*0760*/ 	.word	0x0000dd10
        /*0764*/ 	.word	0x00000008
        /*0768*/ 	.word	0x00024848
        /*076c*/ 	.short	0x010a
        /*076e*/ 	.byte	0xff
	.zero		1


	//   ....[84]....
        /*0770*/ 	.word	0x0000dd70
        /*0774*/ 	.word	0x00000000
        /*0778*/ 	.word	0x00024800
        /*077c*/ 	.short	0x010a
        /*077e*/ 	.byte	0xff
	.zero		1


	//   ....[85]....
        /*0780*/ 	.word	0x0000ddd0
        /*0784*/ 	.word	0x00000005
        /*0788*/ 	.word	0x00024858
        /*078c*/ 	.short	0x010a
        /*078e*/ 	.byte	0xff
	.zero		1


	//   ....[86]....
        /*0790*/ 	.word	0x0000de30
        /*0794*/ 	.word	0x00000000
        /*0798*/ 	.word	0x00024820
        /*079c*/ 	.short	0x010a
        /*079e*/ 	.byte	0xff
	.zero		1


	//   ....[87]....
        /*07a0*/ 	.word	0x0000de90
        /*07a4*/ 	.word	0x00000000
        /*07a8*/ 	.word	0x00024868
        /*07ac*/ 	.short	0x010a
        /*07ae*/ 	.byte	0xff
	.zero		1


	//   ....[88]....
        /*07b0*/ 	.word	0x0000def0
        /*07b4*/ 	.word	0x00000004
        /*07b8*/ 	.word	0x00024878
        /*07bc*/ 	.short	0x010a
        /*07be*/ 	.byte	0xff
	.zero		1


	//   ....[89]....
        /*07c0*/ 	.word	0x0000df50
        /*07c4*/ 	.word	0x00000004
        /*07c8*/ 	.word	0x00024880
        /*07cc*/ 	.short	0x010a
        /*07ce*/ 	.byte	0xff
	.zero		1


	//   ....[90]....
        /*07d0*/ 	.word	0x0000dfb0
        /*07d4*/ 	.word	0x00000000
        /*07d8*/ 	.word	0x00024800
        /*07dc*/ 	.short	0x010a
        /*07de*/ 	.byte	0xff
	.zero		1


	//   ....[91]....
        /*07e0*/ 	.word	0x0000e010
        /*07e4*/ 	.word	0x00000002
        /*07e8*/ 	.word	0x00024858
        /*07ec*/ 	.short	0x010a
        /*07ee*/ 	.byte	0xff
	.zero		1


	//   ....[92]....
        /*07f0*/ 	.word	0x0000e070
        /*07f4*/ 	.word	0x00000000
        /*07f8*/ 	.word	0x00024890
        /*07fc*/ 	.short	0x010a
        /*07fe*/ 	.byte	0xff
	.zero		1


	//   ....[93]....
        /*0800*/ 	.word	0x0000e0d0
        /*0804*/ 	.word	0x00000000
        /*0808*/ 	.word	0x00024868
        /*080c*/ 	.short	0x010a
        /*080e*/ 	.byte	0xff
	.zero		1


	//   ....[94]....
        /*0810*/ 	.word	0x0000e130
        /*0814*/ 	.word	0x00000000
        /*0818*/ 	.word	0x00024878
        /*081c*/ 	.short	0x010a
        /*081e*/ 	.byte	0xff
	.zero		1


	//   ....[95]....
        /*0820*/ 	.word	0x0000e190
        /*0824*/ 	.word	0x00000004
        /*0828*/ 	.word	0x00024820
        /*082c*/ 	.short	0x010a
        /*082e*/ 	.byte	0xff
	.zero		1


	//   ....[96]....
        /*0830*/ 	.word	0x0000e1f0
        /*0834*/ 	.word	0x00000004
        /*0838*/ 	.word	0x00024880
        /*083c*/ 	.short	0x010a
        /*083e*/ 	.byte	0xff
	.zero		1


	//   ....[97]....
        /*0840*/ 	.word	0x0000e250
        /*0844*/ 	.word	0x00000000
        /*0848*/ 	.word	0x000248b0
        /*084c*/ 	.short	0x010a
        /*084e*/ 	.byte	0xff
	.zero		1


	//   ....[98]....
        /*0850*/ 	.word	0x0000e2b0
        /*0854*/ 	.word	0x00000000
        /*0858*/ 	.word	0x000248b8
        /*085c*/ 	.short	0x010a
        /*085e*/ 	.byte	0xff
	.zero		1


	//   ....[99]....
        /*0860*/ 	.word	0x0000e310
        /*0864*/ 	.word	0x00000003
        /*0868*/ 	.word	0x00024890
        /*086c*/ 	.short	0x010a
        /*086e*/ 	.byte	0xff
	.zero		1


	//   ....[100]....
        /*0870*/ 	.word	0x0000e370
        /*0874*/ 	.word	0x00000004
        /*0878*/ 	.word	0x00024870
        /*087c*/ 	.short	0x010a
        /*087e*/ 	.byte	0xff
	.zero		1


	//   ....[101]....
        /*0880*/ 	.word	0x0000e3c0
        /*0884*/ 	.word	0x00000002
        /*0888*/ 	.word	0x00024850
        /*088c*/ 	.short	0x010a
        /*088e*/ 	.byte	0xff
	.zero		1


	//   ....[102]....
        /*0890*/ 	.word	0x0000e410
        /*0894*/ 	.word	0x00000002
        /*0898*/ 	.word	0x00024888
        /*089c*/ 	.short	0x010a
        /*089e*/ 	.byte	0xff
	.zero		1


	//   ....[103]....
        /*08a0*/ 	.word	0x0000e460
        /*08a4*/ 	.word	0x00000002
        /*08a8*/ 	.word	0x00024830
        /*08ac*/ 	.short	0x010a
        /*08ae*/ 	.byte	0xff
	.zero		1


	//   ....[104]....
        /*08b0*/ 	.word	0x0000e4b0
        /*08b4*/ 	.word	0x00000002
        /*08b8*/ 	.word	0x00024840
        /*08bc*/ 	.short	0x010a
        /*08be*/ 	.byte	0xff
	.zero		1


	//   ....[105]....
        /*08c0*/ 	.word	0x0000e500
        /*08c4*/ 	.word	0x00000002
        /*08c8*/ 	.word	0x00024860
        /*08cc*/ 	.short	0x010a
        /*08ce*/ 	.byte	0xff
	.zero		1


	//   ....[106]....
        /*08d0*/ 	.word	0x0000e550
        /*08d4*/ 	.word	0x00000002
        /*08d8*/ 	.word	0x00024898
        /*08dc*/ 	.short	0x010a
        /*08de*/ 	.byte	0xff
	.zero		1


	//   ....[107]....
        /*08e0*/ 	.word	0x0000e5b0
        /*08e4*/ 	.word	0x00000003
        /*08e8*/ 	.word	0x000248a0
        /*08ec*/ 	.short	0x010a
        /*08ee*/ 	.byte	0xff
	.zero		1


	//   ....[108]....
        /*08f0*/ 	.word	0x0000e610
        /*08f4*/ 	.word	0x00000000
        /*08f8*/ 	.word	0x000248a8
        /*08fc*/ 	.short	0x010a
        /*08fe*/ 	.byte	0xff
	.zero		1


	//----- nvinfo : EIATTR_NUM_MBARRIERS
	.align		4
.L_758:
        /*0900*/ 	.byte	0x03, 0x38
        /*0902*/ 	.short	0x0018


	//----- nvinfo : EIATTR_EXIT_INSTR_OFFSETS
	.align		4
        /*0904*/ 	.byte	0x04, 0x1c
        /*0906*/ 	.short	(.L_760 - .L_759)


	//   ....[0]....
.L_759:
        /*0908*/ 	.word	0x00001120


	//   ....[1]....
        /*090c*/ 	.word	0x000020e0


	//   ....[2]....
        /*0910*/ 	.word	0x00002c40


	//   ....[3]....
        /*0914*/ 	.word	0x000036b0


	//   ....[4]....
        /*0918*/ 	.word	0x00006810


	//   ....[5]....
        /*091c*/ 	.word	0x00006850


	//   ....[6]....
        /*0920*/ 	.word	0x00007500


	//   ....[7]....
        /*0924*/ 	.word	0x00007530


	//   ....[8]....
        /*0928*/ 	.word	0x0000d790


	//   ....[9]....
        /*092c*/ 	.word	0x0000da50


	//----- nvinfo : EIATTR_INDIRECT_BRANCH_TARGETS
	.align		4
.L_760:
        /*0930*/ 	.byte	0x04, 0x34
        /*0932*/ 	.short	(.L_762 - .L_761)


	//   ....[0]....
.L_761:
        /*0934*/ 	.word	.L_x_7130@srel
        /*0938*/ 	.short	0x0
        /*093a*/ 	.short	0x0
        /*093c*/ 	.word	0x3
        /*0940*/ 	.word	.L_x_7131@srel
        /*0944*/ 	.word	.L_x_7132@srel
        /*0948*/ 	.word	.L_x_7133@srel


	//   ....[1]....
        /*094c*/ 	.word	.L_x_7134@srel
        /*0950*/ 	.short	0x0
        /*0952*/ 	.short	0x0
        /*0954*/ 	.word	0x3
        /*0958*/ 	.word	.L_x_1566@srel
        /*095c*/ 	.word	.L_x_1551@srel
        /*0960*/ 	.word	.L_x_7133@srel


	//----- nvinfo : EIATTR_MAX_THREADS
	.align		4
.L_762:
        /*0964*/ 	.byte	0x04, 0x05
        /*0966*/ 	.short	(.L_764 - .L_763)
.L_763:
        /*0968*/ 	.word	0x00000200
        /*096c*/ 	.word	0x00000001
        /*0970*/ 	.word	0x00000001


	//----- nvinfo : EIATTR_CRS_STACK_SIZE
	.align		4
.L_764:
        /*0974*/ 	.byte	0x04, 0x1e
        /*0976*/ 	.short	(.L_766 - .L_765)
.L_765:
        /*0978*/ 	.word	0x00000000


	//----- nvinfo : EIATTR_CBANK_PARAM_SIZE
	.align		4
.L_766:
        /*097c*/ 	.byte	0x03, 0x19
        /*097e*/ 	.short	0x0680


	//----- nvinfo : EIATTR_PARAM_CBANK
	.align		4
        /*0980*/ 	.byte	0x04, 0x0a
        /*0982*/ 	.short	(.L_768 - .L_767)
	.align		4
.L_767:
        /*0984*/ 	.word	index@(.nv.constant0._ZN7cutlass13device_kernelINS_4fmha6kernel36Sm100FmhaBwdKernelTmaWarpSpecializedIN4cute5tupleIJiiiiNS5_IJNS5_IJiiEEEiEEEEEENS_6half_tEfNS5_IJNS4_1CILi128EEESB_NSA_ILi64EEESC_EEENS1_10collective6NoMaskEEEEEvNT_6ParamsE)
        /*0988*/ 	.short	0x0380
        /*098a*/ 	.short	0x0680


	//----- nvinfo : EIATTR_SW_WAR
	.align		4
.L_768:
        /*098c*/ 	.byte	0x04, 0x36
        /*098e*/ 	.short	(.L_770 - .L_769)
.L_769:
        /*0990*/ 	.word	0x00000008
.L_770:


//--------------------- .nv.info._ZN7cutlass13device_kernelINS_4fmha6kernel36Sm100FmhaBwdKernelTmaWarpSpecializedIN4cute5tupleIJNS1_10collective14VariableLengthES7_iiNS5_IJNS5_IJiiEEEiEEEEEENS_6half_tEfNS5_IJNS4_1CILi128EEESD_NSC_ILi64EEESE_EEENS6_6NoMaskEEEEEvNT_6ParamsE --------------------------
	.section	.nv.info._ZN7cutlass13device_kernelINS_4fmha6kernel36Sm100FmhaBwdKernelTmaWarpSpecializedIN4cute5tupleIJNS1_10collective14VariableLengthES7_iiNS5_IJNS5_IJiiEEEiEEEEEENS_6half_tEfNS5_IJNS4_1CILi128EEESD_NSC_ILi64EEESE_EEENS6_6NoMaskEEEEEvNT_6ParamsE,"",@"SHT_CUDA_INFO"
	.sectionflags	@""
	.align	4


	//----- nvinfo : EIATTR_CUDA_API_VERSION
	.align		4
        /*0000*/ 	.byte	0x04, 0x37
        /*0002*/ 	.short	(.L_772 - .L_771)
.L_771:
        /*0004*/ 	.word	0x00000082


	//----- nvinfo : EIATTR_KPARAM_INFO
	.align		4
.L_772:
        /*0008*/ 	.byte	0x04, 0x17
        /*000a*/ 	.short	(.L_774 - .L_773)
.L_773:
        /*000c*/ 	.word	0x00000000
        /*0010*/ 	.short	0x0000
        /*0012*/ 	.short	0x0000
        /*0014*/ 	.byte	0x00, 0xf0, 0x01, 0x1a


	//----- nvinfo : EIATTR_AT_ENTRY_FRAGMENTS
	.align		4
.L_774:
        /*0018*/ 	.byte	0x04, 0x4f
        /*001a*/ 	.short	(.L_776 - .L_775)


	//   ....[0]....
.L_775:
        /*001c*/ 	.word	0x00000006


	//----- nvinfo : EIATTR_RESERVED_SMEM_USED
	.align		4
.L_776:
        /*0020*/ 	.byte	0x01, 0x41
	.zero		2


	//----- nvinfo : EIATTR_SPARSE_MMA_MASK
	.align		4
        /*0024*/ 	.byte	0x03, 0x50
        /*0026*/ 	.short	0x0000


	//----- nvinfo : EIATTR_TCGEN05_1CTA_USED
	.align		4
        /*0028*/ 	.byte	0x01, 0x51
	.zero		2


	//----- nvinfo : EIATTR_MAXREG_COUNT
	.align		4
        /*002c*/ 	.byte	0x03, 0x1b
        /*002e*/ 	.short	0x0080


	//----- nvinfo : EIATTR_NUM_BARRIERS
	.align		4
        /*0030*/ 	.byte	0x02, 0x4c
        /*0032*/ 	.byte	0x04
	.zero		1


	//----- nvinfo : EIATTR_EXTERNS
	.align		4
        /*0034*/ 	.byte	0x04, 0x0f
        /*0036*/ 	.short	(.L_778 - .L_777)


	//   ....[0]....
	.align		4
.L_777:
        /*0038*/ 	.word	index@(__assertfail)


	//----- nvinfo : EIATTR_ANNOTATIONS
	.align		4
.L_778:
        /*003c*/ 	.byte	0x04, 0x55
        /*003e*/ 	.short	(.L_780 - .L_779)


	//   ....[0]....
.L_779:
        /* <DEDUP_REMOVED lines=22> */


	//----- nvinfo : EIATTR_MERCURY_ISA_VERSION
	.align		4
.L_780:
        /*0190*/ 	.byte	0x03, 0x5f
        /*0192*/ 	.short	0x0101


	//----- nvinfo : EIATTR_INT_WARP_WIDE_INSTR_OFFSETS
	.align		4
        /*0194*/ 	.byte	0x04, 0x31
        /*0196*/ 	.short	(.L_782 - .L_781)


	//   ....[0]....
.L_781:
        /*0198*/ 	.word	0x0000de60


	//   ....[1]....
        /*019c*/ 	.word	0x0000de80


	//   ....[2]....
        /*01a0*/ 	.word	0x0000deb0


	//----- nvinfo : EIATTR_COOP_GROUP_MASK_REGIDS
	.align		4
.L_782:
        /*01a4*/ 	.byte	0x04, 0x29
        /*01a6*/ 	.short	(.L_784 - .L_783)


	//   ....[0]....
.L_783:
        /*01a8*/ 	.word	0xffffffff


	//   ....[1]....
        /*01ac*/ 	.word	0xffffffff


	//   ....[2]....
        /*01b0*/ 	.word	0xffffffff


	//   ....[3]....
        /*01b4*/ 	.word	0xffffffff


	//   ....[4]....
        /*01b8*/ 	.word	0xffffffff


	//   ....[5]....
        /*01bc*/ 	.word	0xffffffff


	//   ....[6]....
        /*01c0*/ 	.word	0xffffffff


	//   ....[7]....
        /*01c4*/ 	.word	0xffffffff


	//   ....[8]....
        /*01c8*/ 	.word	0xffffffff


	//   ....[9]....
        /*01cc*/ 	.word	0xffffffff


	//   ....[10]....
        /*01d0*/ 	.word	0xffffffff


	//   ....[11]....
        /*01d4*/ 	.word	0xffffffff


	//   ....[12]....
        /*01d8*/ 	.word	0xffffffff


	//   ....[13]....
        /*01dc*/ 	.word	0xffffffff


	//   ....[14]....
        /*01e0*/ 	.word	0xffffffff


	//   ....[15]....
        /*01e4*/ 	.word	0xffffffff


	//----- nvinfo : EIATTR_COOP_GROUP_INSTR_OFFSETS
	.align		4
.L_784:
        /*01e8*/ 	.byte	0x04, 0x28
        /*01ea*/ 	.short	(.L_786 - .L_785)


	//   ....[0]....
.L_785:
        /*01ec*/ 	.word	0x00000070


	//   ....[1]....
        /*01f0*/ 	.word	0x00000320


	//   ....[2]....
        /*01f4*/ 	.word	0x00000540


	//   ....[3]....
        /*01f8*/ 	.word	0x00000630


	//   ....[4]....
        /*01fc*/ 	.word	0x00000770


	//   ....[5]....
        /*0200*/ 	.word	0x000008b0


	//   ....[6]....
        /*0204*/ 	.word	0x000009f0


	//   ....[7]....
        /*0208*/ 	.word	0x00000b30


	//   ....[8]....
        /*020c*/ 	.word	0x00000c70


	//   ....[9]....
        /*0210*/ 	.word	0x00000db0


	//   ....[10]....
        /*0214*/ 	.word	0x00000ef0


	//   ....[11]....
        /*0218*/ 	.word	0x00003b90


	//   ....[12]....
        /*021c*/ 	.word	0x00003d90


	//   ....[13]....
        /*0220*/ 	.word	0x00003db0


	//   ....[14]....
        /*0224*/ 	.word	0x0000dd50


	//   ....[15]....
        /*0228*/ 	.word	0x0000df80


	//----- nvinfo : EIATTR_REG_RECONFIG
	.align		4
.L_786:
        /*022c*/ 	.byte	0x01, 0x54
	.zero		2


	//----- nvinfo : EIATTR_VRC_CTA_INIT_COUNT
	.align		4
        /*0230*/ 	.byte	0x02, 0x4a
        /*0232*/ 	.byte	0x80
	.zero		1


	//----- nvinfo : EIATTR_SYSCALL_OFFSETS
	.align		4
        /*0234*/ 	.byte	0x04, 0x46
        /*0236*/ 	.short	(.L_788 - .L_787)


	//   ....[0]....
.L_787:
        /*0238*/ 	.word	0x00008080


	//   ....[1]....
        /*023c*/ 	.word	0x000081f0


	//   ....[2]....
        /*0240*/ 	.word	0x00008370


	//   ....[3]....
        /*0244*/ 	.word	0x00009ab0


	//   ....[4]....
        /*0248*/ 	.word	0x00009c20


	//   ....[5]....
        /*024c*/ 	.word	0x00009d90


	//   ....[6]....
        /*0250*/ 	.word	0x00009f00


	//   ....[7]....
        /*0254*/ 	.word	0x0000a400


	//   ....[8]....
        /*0258*/ 	.word	0x0000a590


	//   ....[9]....
        /*025c*/ 	.word	0x0000b340


	//   ....[10]....
        /*0260*/ 	.word	0x0000c320


	//   ....[11]....
        /*0264*/ 	.word	0x0000c4d0


	//   ....[12]....
        /*0268*/ 	.word	0x0000cfa0


	//   ....[13]....
        /*026c*/ 	.word	0x0000d150


	//----- nvinfo : EIATTR_MBARRIER_INSTR_OFFSETS
	.align		4
.L_788:
        /*0270*/ 	.byte	0x04, 0x39
        /*0272*/ 	.short	(.L_790 - .L_789)


	//   ....[0]....
.L_789:
        /*0274*/ 	.word	0x000003f0
        /*0278*/ 	.word	0x000000ff
        /*027c*/ 	.word	0x00024800
        /*0280*/ 	.short	0x0100
        /*0282*/ 	.byte	0x04
	.zero		1


	//   ....[1]....
        /*0284*/ 	.word	0x00000400
        /*0288*/ 	.word	0x000000ff
        /*028c*/ 	.word	0x00024810
        /*0290*/ 	.short	0x0100
        /*0292*/ 	.byte	0x04
	.zero		1


	//   ....[2]....
        /*0294*/ 	.word	0x00000410
        /*0298*/ 	.word	0x000000ff
        /*029c*/ 	.word	0x00024808
        /*02a0*/ 	.short	0x0100
        /*02a2*/ 	.byte	0x04
	.zero		1


	//   ....[3]....
        /*02a4*/ 	.word	0x00000420
        /*02a8*/ 	.word	0x000000ff
        /*02ac*/ 	.word	0x00024818
        /*02b0*/ 	.short	0x0100
        /*02b2*/ 	.byte	0x04
	.zero		1


	//   ....[4]....
        /*02b4*/ 	.word	0x00000600
        /*02b8*/ 	.word	0x000000ff
        /*02bc*/ 	.word	0x00024820
        /*02c0*/ 	.short	0x0100
        /*02c2*/ 	.byte	0x06
	.zero		1


	//   ....[5]....
        /*02c4*/ 	.word	0x00000610
        /*02c8*/ 	.word	0x000000ff
        /*02cc*/ 	.word	0x00024828
        /*02d0*/ 	.short	0x0100
        /*02d2*/ 	.byte	0x06
	.zero		1


	//   ....[6]....
        /*02d4*/ 	.word	0x00000740
        /*02d8*/ 	.word	0x000000ff
        /*02dc*/ 	.word	0x00024830
        /*02e0*/ 	.short	0x0100
        /*02e2*/ 	.byte	0x04
	.zero		1


	//   ....[7]....
        /*02e4*/ 	.word	0x00000750
        /*02e8*/ 	.word	0x000000ff
        /*02ec*/ 	.word	0x00024838
        /*02f0*/ 	.short	0x0100
        /*02f2*/ 	.byte	0x04
	.zero		1


	//   ....[8]....
        /*02f4*/ 	.word	0x00000880
        /*02f8*/ 	.word	0x000000ff
        /*02fc*/ 	.word	0x00024840
        /*0300*/ 	.short	0x0100
        /*0302*/ 	.byte	0x04
	.zero		1


	//   ....[9]....
        /*0304*/ 	.word	0x00000890
        /*0308*/ 	.word	0x000000ff
        /*030c*/ 	.word	0x00024848
        /*0310*/ 	.short	0x0100
        /*0312*/ 	.byte	0x04
	.zero		1


	//   ....[10]....
        /*0314*/ 	.word	0x000009c0
        /*0318*/ 	.word	0x000000ff
        /*031c*/ 	.word	0x00024850
        /*0320*/ 	.short	0x0100
        /*0322*/ 	.byte	0x04
	.zero		1


	//   ....[11]....
        /*0324*/ 	.word	0x000009d0
        /*0328*/ 	.word	0x000000ff
        /*032c*/ 	.word	0x00024858
        /*0330*/ 	.short	0x0100
        /*0332*/ 	.byte	0x04
	.zero		1


	//   ....[12]....
        /*0334*/ 	.word	0x00000b00
        /*0338*/ 	.word	0x000000ff
        /*033c*/ 	.word	0x00024860
        /*0340*/ 	.short	0x0100
        /*0342*/ 	.byte	0x04
	.zero		1


	//   ....[13]....
        /*0344*/ 	.word	0x00000b10
        /*0348*/ 	.word	0x000000ff
        /*034c*/ 	.word	0x00024868
        /*0350*/ 	.short	0x0100
        /*0352*/ 	.byte	0x04
	.zero		1


	//   ....[14]....
        /*0354*/ 	.word	0x00000c40
        /*0358*/ 	.word	0x000000ff
        /*035c*/ 	.word	0x00024870
        /*0360*/ 	.short	0x0100
        /*0362*/ 	.byte	0x04
	.zero		1


	//   ....[15]....
        /*0364*/ 	.word	0x00000c50
        /*0368*/ 	.word	0x000000ff
        /*036c*/ 	.word	0x00024878
        /*0370*/ 	.short	0x0100
        /*0372*/ 	.byte	0x04
	.zero		1


	//   ....[16]....
        /*0374*/ 	.word	0x00000d80
        /*0378*/ 	.word	0x000000ff
        /*037c*/ 	.word	0x00024880
        /*0380*/ 	.short	0x0100
        /*0382*/ 	.byte	0x04
	.zero		1


	//   ....[17]....
        /*0384*/ 	.word	0x00000d90
        /*0388*/ 	.word	0x000000ff
        /*038c*/ 	.word	0x00024888
        /*0390*/ 	.short	0x0100
        /*0392*/ 	.byte	0x04
	.zero		1


	//   ....[18]....
        /*0394*/ 	.word	0x00000ec0
        /*0398*/ 	.word	0x000000ff
        /*039c*/ 	.word	0x00024890
        /*03a0*/ 	.short	0x0100
        /*03a2*/ 	.byte	0x04
	.zero		1


	//   ....[19]....
        /*03a4*/ 	.word	0x00000ed0
        /*03a8*/ 	.word	0x000000ff
        /*03ac*/ 	.word	0x00024898
        /*03b0*/ 	.short	0x0100
        /*03b2*/ 	.byte	0x04
	.zero		1


	//   ....[20]....
        /*03b4*/ 	.word	0x00001010
        /*03b8*/ 	.word	0x000000ff
        /*03bc*/ 	.word	0x000248a0
        /*03c0*/ 	.short	0x0100
        /*03c2*/ 	.byte	0x04
	.zero		1


	//   ....[21]....
        /*03c4*/ 	.word	0x00001020
        /*03c8*/ 	.word	0x000000ff
        /*03cc*/ 	.word	0x000248b0
        /*03d0*/ 	.short	0x0100
        /*03d2*/ 	.byte	0x04
	.zero		1


	//   ....[22]....
        /*03d4*/ 	.word	0x00001030
        /*03d8*/ 	.word	0x000000ff
        /*03dc*/ 	.word	0x000248a8
        /*03e0*/ 	.short	0x0100
        /*03e2*/ 	.byte	0x04
	.zero		1


	//   ....[23]....
        /*03e4*/ 	.word	0x00001040
        /*03e8*/ 	.word	0x000000ff
        /*03ec*/ 	.word	0x000248b8
        /*03f0*/ 	.short	0x0100
        /*03f2*/ 	.byte	0x04
	.zero		1


	//   ....[24]....
        /*03f4*/ 	.word	0x00002500
        /*03f8*/ 	.word	0x000000ff
        /*03fc*/ 	.word	0x00024810
        /*0400*/ 	.short	0x010a
        /*0402*/ 	.byte	0x18
	.zero		1


	//   ....[25]....
        /*0404*/ 	.word	0x000027c0
        /*0408*/ 	.word	0x000000ff
        /*040c*/ 	.word	0x00024800
        /*0410*/ 	.short	0x010b
        /*0412*/ 	.byte	0x18
	.zero		1


	//   ....[26]....
        /*0414*/ 	.word	0x000027f0
        /*0418*/ 	.word	0x000000ff
        /*041c*/ 	.word	0x00024838
        /*0420*/ 	.short	0x010a
        /*0422*/ 	.byte	0x18
	.zero		1


	//   ....[27]....
        /*0424*/ 	.word	0x00002a40
        /*0428*/ 	.word	0x000000ff
        /*042c*/ 	.word	0x00024830
        /*0430*/ 	.short	0x0107
        /*0432*/ 	.byte	0x18
	.zero		1


	//   ....[28]....
        /*0434*/ 	.word	0x00002aa0
        /*0438*/ 	.word	0x000000ff
        /*043c*/ 	.word	0x00024830
        /*0440*/ 	.short	0x0101
        /*0442*/ 	.byte	0x18
	.zero		1


	//   ....[29]....
        /*0444*/ 	.word	0x00002af0
        /*0448*/ 	.word	0x000000ff
        /*044c*/ 	.word	0x00024828
        /*0450*/ 	.short	0x010a
        /*0452*/ 	.byte	0x18
	.zero		1


	//   ....[30]....
        /*0454*/ 	.word	0x00002d90
        /*0458*/ 	.word	0x000000ff
        /*045c*/ 	.word	0x00024820
        /*0460*/ 	.short	0x010b
        /*0462*/ 	.byte	0x18
	.zero		1


	//   ....[31]....
        /*0464*/ 	.word	0x00002de0
        /*0468*/ 	.word	0x000000ff
        /*046c*/ 	.word	0x00024848
        /*0470*/ 	.short	0x010a
        /*0472*/ 	.byte	0x18
	.zero		1


	//   ....[32]....
        /*0474*/ 	.word	0x00002fa0
        /*0478*/ 	.word	0x000000ff
        /*047c*/ 	.word	0x00024840
        /*0480*/ 	.short	0x0107
        /*0482*/ 	.byte	0x18
	.zero		1


	//   ....[33]....
        /*0484*/ 	.word	0x00003010
        /*0488*/ 	.word	0x000000ff
        /*048c*/ 	.word	0x00024840
        /*0490*/ 	.short	0x0101
        /*0492*/ 	.byte	0x18
	.zero		1


	//   ....[34]....
        /*0494*/ 	.word	0x000031e0
        /*0498*/ 	.word	0x000000ff
        /*049c*/ 	.word	0x00024810
        /*04a0*/ 	.short	0x010a
        /*04a2*/ 	.byte	0x09
	.zero		1


	//   ....[35]....
        /*04a4*/ 	.word	0x000033d0
        /*04a8*/ 	.word	0x000000ff
        /*04ac*/ 	.word	0x00024838
        /*04b0*/ 	.short	0x010a
        /*04b2*/ 	.byte	0x18
	.zero		1


	//   ....[36]....
        /*04b4*/ 	.word	0x00003600
        /*04b8*/ 	.word	0x000000ff
        /*04bc*/ 	.word	0x00024830
        /*04c0*/ 	.short	0x0107
        /*04c2*/ 	.byte	0x18
	.zero		1


	//   ....[37]....
        /*04c4*/ 	.word	0x00003660
        /*04c8*/ 	.word	0x000000ff
        /*04cc*/ 	.word	0x00024830
        /*04d0*/ 	.short	0x0101
        /*04d2*/ 	.byte	0x18
	.zero		1


	//   ....[38]....
        /*04d4*/ 	.word	0x000036c0
        /*04d8*/ 	.word	0x000000ff
        /*04dc*/ 	.word	0x00024828
        /*04e0*/ 	.short	0x010a
        /*04e2*/ 	.byte	0x18
	.zero		1


	//   ....[39]....
        /*04e4*/ 	.word	0x00003850
        /*04e8*/ 	.word	0x000000ff
        /*04ec*/ 	.word	0x00024848
        /*04f0*/ 	.short	0x010a
        /*04f2*/ 	.byte	0x18
	.zero		1


	//   ....[40]....
        /*04f4*/ 	.word	0x00003a10
        /*04f8*/ 	.word	0x000000ff
        /*04fc*/ 	.word	0x00024840
        /*0500*/ 	.short	0x0107
        /*0502*/ 	.byte	0x18
	.zero		1


	//   ....[41]....
        /*0504*/ 	.word	0x00003a80
        /*0508*/ 	.word	0x000000ff
        /*050c*/ 	.word	0x00024840
        /*0510*/ 	.short	0x0101
        /*0512*/ 	.byte	0x18
	.zero		1


	//   ....[42]....
        /*0514*/ 	.word	0x00003ff0
        /*0518*/ 	.word	0x000000ff
        /*051c*/ 	.word	0x00024800
        /*0520*/ 	.short	0x010a
        /*0522*/ 	.byte	0x11
	.zero		1


	//   ....[43]....
        /*0524*/ 	.word	0x00004020
        /*0528*/ 	.word	0x000000ff
        /*052c*/ 	.word	0x00024858
        /*0530*/ 	.short	0x010a
        /*0532*/ 	.byte	0x11
	.zero		1


	//   ....[44]....
        /*0534*/ 	.word	0x000042e0
        /*0538*/ 	.word	0x000000ff
        /*053c*/ 	.word	0x00024820
        /*0540*/ 	.short	0x010a
        /*0542*/ 	.byte	0x11
	.zero		1


	//   ....[45]....
        /*0544*/ 	.word	0x00004320
        /*0548*/ 	.word	0x000000ff
        /*054c*/ 	.word	0x00024868
        /*0550*/ 	.short	0x010a
        /*0552*/ 	.byte	0x11
	.zero		1


	//   ....[46]....
        /*0554*/ 	.word	0x00004360
        /*0558*/ 	.word	0x000000ff
        /*055c*/ 	.word	0x00024878
        /*0560*/ 	.short	0x010a
        /*0562*/ 	.byte	0x11
	.zero		1


	//   ....[47]....
        /*0564*/ 	.word	0x000045e0
        /*0568*/ 	.word	0x000000ff
        /*056c*/ 	.word	0x00024880
        /*0570*/ 	.short	0x010a
        /*0572*/ 	.byte	0x11
	.zero		1


	//   ....[48]....
        /*0574*/ 	.word	0x00004ed0
        /*0578*/ 	.word	0x000000ff
        /*057c*/ 	.word	0x00024800
        /*0580*/ 	.short	0x010a
        /*0582*/ 	.byte	0x04
	.zero		1


	//   ....[49]....
        /*0584*/ 	.word	0x00004f30
        /*0588*/ 	.word	0x000000ff
        /*058c*/ 	.word	0x00024858
        /*0590*/ 	.short	0x010a
        /*0592*/ 	.byte	0x11
	.zero		1


	//   ....[50]....
        /*0594*/ 	.word	0x000051c0
        /*0598*/ 	.word	0x000000ff
        /*059c*/ 	.word	0x00024890
        /*05a0*/ 	.short	0x010a
        /*05a2*/ 	.byte	0x11
	.zero		1


	//   ....[51]....
        /*05a4*/ 	.word	0x00005210
        /*05a8*/ 	.word	0x000000ff
        /*05ac*/ 	.word	0x00024868
        /*05b0*/ 	.short	0x010a
        /*05b2*/ 	.byte	0x11
	.zero		1


	//   ....[52]....
        /*05b4*/ 	.word	0x000059b0
        /*05b8*/ 	.word	0x000000ff
        /*05bc*/ 	.word	0x00024878
        /*05c0*/ 	.short	0x010a
        /*05c2*/ 	.byte	0x11
	.zero		1


	//   ....[53]....
        /*05c4*/ 	.word	0x00005a20
        /*05c8*/ 	.word	0x000000ff
        /*05cc*/ 	.word	0x00024820
        /*05d0*/ 	.short	0x010a
        /*05d2*/ 	.byte	0x11
	.zero		1


	//   ....[54]....
        /*05d4*/ 	.word	0x00005c50
        /*05d8*/ 	.word	0x000000ff
        /*05dc*/ 	.word	0x00024880
        /*05e0*/ 	.short	0x010a
        /*05e2*/ 	.byte	0x11
	.zero		1


	//   ....[55]....
        /*05e4*/ 	.word	0x000061a0
        /*05e8*/ 	.word	0x000000ff
        /*05ec*/ 	.word	0x000248b0
        /*05f0*/ 	.short	0x010a
        /*05f2*/ 	.byte	0x11
	.zero		1


	//   ....[56]....
        /*05f4*/ 	.word	0x00006220
        /*05f8*/ 	.word	0x000000ff
        /*05fc*/ 	.word	0x000248b8
        /*0600*/ 	.short	0x010a
        /*0602*/ 	.byte	0x11
	.zero		1


	//   ....[57]....
        /*0604*/ 	.word	0x00006290
        /*0608*/ 	.word	0x000000ff
        /*060c*/ 	.word	0x00024890
        /*0610*/ 	.short	0x010a
        /*0612*/ 	.byte	0x11
	.zero		1


	//   ....[58]....
        /*0614*/ 	.word	0x00006eb0
        /*0618*/ 	.word	0x000000ff
        /*061c*/ 	.word	0x00024870
        /*0620*/ 	.short	0x010a
        /*0622*/ 	.byte	0x06
	.zero		1


	//   ....[59]....
        /*0624*/ 	.word	0x00006fa0
        /*0628*/ 	.word	0x000000ff
        /*062c*/ 	.word	0x00000000
        /*0630*/ 	.short	0x0101
        /*0632*/ 	.byte	0x04
	.zero		1


	//   ....[60]....
        /*0634*/ 	.word	0x00007d60
        /*0638*/ 	.word	0x00000048
        /*063c*/ 	.word	0x00024850
        /*0640*/ 	.short	0x010a
        /*0642*/ 	.byte	0xff
	.zero		1


	//   ....[61]....
        /*0644*/ 	.word	0x00007e00
        /*0648*/ 	.word	0x00000048
        /*064c*/ 	.word	0x00024888
        /*0650*/ 	.short	0x010a
        /*0652*/ 	.byte	0xff
	.zero		1


	//   ....[62]....
        /*0654*/ 	.word	0x00007ec0
        /*0658*/ 	.word	0x00000048
        /*065c*/ 	.word	0x00024830
        /*0660*/ 	.short	0x010a
        /*0662*/ 	.byte	0xff
	.zero		1


	//   ....[63]....
        /*0664*/ 	.word	0x00009fd0
        /*0668*/ 	.word	0x00000048
        /*066c*/ 	.word	0x00024880
        /*0670*/ 	.short	0x0101
        /*0672*/ 	.byte	0xff
	.zero		1


	//   ....[64]....
        /*0674*/ 	.word	0x0000a060
        /*0678*/ 	.word	0x00000000
        /*067c*/ 	.word	0x00000000
        /*0680*/ 	.short	0x0101
        /*0682*/ 	.byte	0xff
	.zero		1


	//   ....[65]....
        /*0684*/ 	.word	0x0000a0d0
        /*0688*/ 	.word	0x00000000
        /*068c*/ 	.word	0x00000000
        /*0690*/ 	.short	0x0101
        /*0692*/ 	.byte	0xff
	.zero		1


	//   ....[66]....
        /*0694*/ 	.word	0x0000a140
        /*0698*/ 	.word	0x00000048
        /*069c*/ 	.word	0x00024840
        /*06a0*/ 	.short	0x010a
        /*06a2*/ 	.byte	0xff
	.zero		1


	//   ....[67]....
        /*06a4*/ 	.word	0x0000a1e0
        /*06a8*/ 	.word	0x00000048
        /*06ac*/ 	.word	0x00024860
        /*06b0*/ 	.short	0x010a
        /*06b2*/ 	.byte	0xff
	.zero		1


	//   ....[68]....
        /*06b4*/ 	.word	0x0000a2d0
        /*06b8*/ 	.word	0x00000048
        /*06bc*/ 	.word	0x00024898
        /*06c0*/ 	.short	0x010a
        /*06c2*/ 	.byte	0xff
	.zero		1


	//   ....[69]....
        /*06c4*/ 	.word	0x0000b210
        /*06c8*/ 	.word	0x000000ff
        /*06cc*/ 	.word	0x00000000
        /*06d0*/ 	.short	0x0101
        /*06d2*/ 	.byte	0x04
	.zero		1


	//   ....[70]....
        /*06d4*/ 	.word	0x0000bdf0
        /*06d8*/ 	.word	0x000000ff
        /*06dc*/ 	.word	0x00024890
        /*06e0*/ 	.short	0x0101
        /*06e2*/ 	.byte	0x24
	.zero		1


	//   ....[71]....
        /*06e4*/ 	.word	0x0000be80
        /*06e8*/ 	.word	0x000000ff
        /*06ec*/ 	.word	0x00000000
        /*06f0*/ 	.short	0x0101
        /*06f2*/ 	.byte	0x04
	.zero		1


	//   ....[72]....
        /*06f4*/ 	.word	0x0000c1d0
        /*06f8*/ 	.word	0x000000ff
        /*06fc*/ 	.word	0x000248a0
        /*0700*/ 	.short	0x010a
        /*0702*/ 	.byte	0x24
	.zero		1


	//   ....[73]....
        /*0704*/ 	.word	0x0000ce20
        /*0708*/ 	.word	0x000000ff
        /*070c*/ 	.word	0x00000000
        /*0710*/ 	.short	0x0101
        /*0712*/ 	.byte	0x04
	.zero		1


	//   ....[74]....
        /*0714*/ 	.word	0x0000ce70
        /*0718*/ 	.word	0x000000ff
        /*071c*/ 	.word	0x000248a8
        /*0720*/ 	.short	0x010a
        /*0722*/ 	.byte	0x24
	.zero		1


	//   ....[75]....
        /*0724*/ 	.word	0x0000dcb0
        /*0728*/ 	.word	0x000000ff
        /*072c*/ 	.word	0x00000000
        /*0730*/ 	.short	0x0101
        /*0732*/ 	.byte	0x04
	.zero		1


	//   ....[76]....
        /*0734*/ 	.word	0x0000dfb0
        /*0738*/ 	.word	0x00000007
        /*073c*/ 	.word	0x00024810
        /*0740*/ 	.short	0x010a
        /*0742*/ 	.byte	0xff
	.zero		1


	//   ....[77]....
        /*0744*/ 	.word	0x0000e010
        /*0748*/ 	.word	0x00000007
        /*074c*/ 	.word	0x00024838
        /*0750*/ 	.short	0x010a
        /*0752*/ 	.byte	0xff
	.zero		1


	//   ....[78]....
        /*0754*/ 	.word	0x0000e070
        /*0758*/ 	.word	0x0000000a
        /*075c*/ 	.word	0x00024828
        /*0760*/ 	.short	0x010a
        /*0762*/ 	.byte	0xff
	.zero		1


	//   ....[79]....
        /*0764*/ 	.word	0x0000e0d0
        /*0768*/ 	.word	0x0000000a
        /*076c*/ 	.word	0x00024848
        /*0770*/ 	.short	0x010a
        /*0772*/ 	.byte	0xff
	.zero		1


	//   ....[80]....
        /*0774*/ 	.word	0x0000e130
        /*0778*/ 	.word	0x00000009
        /*077c*/ 	.word	0x00024810
        /*0780*/ 	.short	0x010a
        /*0782*/ 	.byte	0xff
	.zero		1


	//   ....[81]....
        /*0784*/ 	.word	0x0000e190
        /*0788*/ 	.word	0x00000009
        /*078c*/ 	.word	0x00024838
        /*0790*/ 	.short	0x010a
        /*0792*/ 	.byte	0xff
	.zero		1


	//   ....[82]....
        /*0794*/ 	.word	0x0000e1f0
        /*0798*/ 	.word	0x0000000a
        /*079c*/ 	.word	0x00024828
        /*07a0*/ 	.short	0x010a
        /*07a2*/ 	.byte	0xff
	.zero		1


	//   ....[83]....
        /*07a4*/ 	.word	0x0000e250
        /*07a8*/ 	.word	0x0000000a
        /*07ac*/ 	.word	0x00024848
        /*07b0*/ 	.short	0x010a
        /*07b2*/ 	.byte	0xff
	.zero		1


	//   ....[84]....
        /*07b4*/ 	.word	0x0000e2b0
        /*07b8*/ 	.word	0x00000000
        /*07bc*/ 	.word	0x00024800
        /*07c0*/ 	.short	0x010a
        /*07c2*/ 	.byte	0xff
	.zero		1


	//   ....[85]....
        /*07c4*/ 	.word	0x0000e310
        /*07c8*/ 	.word	0x00000005
        /*07cc*/ 	.word	0x00024858
        /*07d0*/ 	.short	0x010a
        /*07d2*/ 	.byte	0xff
	.zero		1


	//   ....[86]....
        /*07d4*/ 	.word	0x0000e370
        /*07d8*/ 	.word	0x00000000
        /*07dc*/ 	.word	0x00024820
        /*07e0*/ 	.short	0x010a
        /*07e2*/ 	.byte	0xff
	.zero		1


	//   ....[87]....
        /*07e4*/ 	.word	0x0000e3d0
        /*07e8*/ 	.word	0x00000000
        /*07ec*/ 	.word	0x00024868
        /*07f0*/ 	.short	0x010a
        /*07f2*/ 	.byte	0xff
	.zero		1


	//   ....[88]....
        /*07f4*/ 	.word	0x0000e430
        /*07f8*/ 	.word	0x00000004
        /*07fc*/ 	.word	0x00024878
        /*0800*/ 	.short	0x010a
        /*0802*/ 	.byte	0xff
	.zero		1


	//   ....[89]....
        /*0804*/ 	.word	0x0000e490
        /*0808*/ 	.word	0x00000004
        /*080c*/ 	.word	0x00024880
        /*0810*/ 	.short	0x010a
        /*0812*/ 	.byte	0xff
	.zero		1


	//   ....[90]....
        /*0814*/ 	.word	0x0000e4f0
        /*0818*/ 	.word	0x00000000
        /*081c*/ 	.word	0x00024800
        /*0820*/ 	.short	0x010a
        /*0822*/ 	.byte	0xff
	.zero		1


	//   ....[91]....
        /*0824*/ 	.word	0x0000e550
        /*0828*/ 	.word	0x00000002
        /*082c*/ 	.word	0x00024858
        /*0830*/ 	.short	0x010a
        /*0832*/ 	.byte	0xff
	.zero		1


	//   ....[92]....
        /*0834*/ 	.word	0x0000e5b0
        /*0838*/ 	.word	0x00000000
        /*083c*/ 	.word	0x00024890
        /*0840*/ 	.short	0x010a
        /*0842*/ 	.byte	0xff
	.zero		1


	//   ....[93]....
        /*0844*/ 	.word	0x0000e610
        /*0848*/ 	.word	0x00000000
        /*084c*/ 	.word	0x00024868
        /*0850*/ 	.short	0x010a
        /*0852*/ 	.byte	0xff
	.zero		1


	//   ....[94]....
        /*0854*/ 	.word	0x0000e670
        /*0858*/ 	.word	0x00000000
        /*085c*/ 	.word	0x00024878
        /*0860*/ 	.short	0x010a
        /*0862*/ 	.byte	0xff
	.zero		1


	//   ....[95]....
        /*0864*/ 	.word	0x0000e6d0
        /*0868*/ 	.word	0x00000004
        /*086c*/ 	.word	0x00024820
        /*0870*/ 	.short	0x010a
        /*0872*/ 	.byte	0xff
	.zero		1


	//   ....[96]....
        /*0874*/ 	.word	0x0000e730
        /*0878*/ 	.word	0x00000004
        /*087c*/ 	.word	0x00024880
        /*0880*/ 	.short	0x010a
        /*0882*/ 	.byte	0xff
	.zero		1


	//   ....[97]....
        /*0884*/ 	.word	0x0000e790
        /*0888*/ 	.word	0x00000000
        /*088c*/ 	.word	0x000248b0
        /*0890*/ 	.short	0x010a
        /*0892*/ 	.byte	0xff
	.zero		1


	//   ....[98]....
        /*0894*/ 	.word	0x0000e7f0
        /*0898*/ 	.word	0x00000000
        /*089c*/ 	.word	0x000248b8
        /*08a0*/ 	.short	0x010a
        /*08a2*/ 	.byte	0xff
	.zero		1


	//   ....[99]....
        /*08a4*/ 	.word	0x0000e850
        /*08a8*/ 	.word	0x00000003
        /*08ac*/ 	.word	0x00024890
        /*08b0*/ 	.short	0x010a
        /*08b2*/ 	.byte	0xff
	.zero		1


	//   ....[100]....
        /*08b4*/ 	.word	0x0000e8b0
        /*08b8*/ 	.word	0x00000004
        /*08bc*/ 	.word	0x00024870
        /*08c0*/ 	.short	0x010a
        /*08c2*/ 	.byte	0xff
	.zero		1


	//   ....[101]....
        /*08c4*/ 	.word	0x0000e900
        /*08c8*/ 	.word	0x00000048
        /*08cc*/ 	.word	0x00024850
        /*08d0*/ 	.short	0x010a
        /*08d2*/ 	.byte	0xff
	.zero		1


	//   ....[102]....
        /*08d4*/ 	.word	0x0000e950
        /*08d8*/ 	.word	0x00000048
        /*08dc*/ 	.word	0x00024888
        /*08e0*/ 	.short	0x010a
        /*08e2*/ 	.byte	0xff
	.zero		1


	//   ....[103]....
        /*08e4*/ 	.word	0x0000e9a0
        /*08e8*/ 	.word	0x00000048
        /*08ec*/ 	.word	0x00024830
        /*08f0*/ 	.short	0x010a
        /*08f2*/ 	.byte	0xff
	.zero		1


	//   ....[104]....
        /*08f4*/ 	.word	0x0000e9f0
        /*08f8*/ 	.word	0x00000048
        /*08fc*/ 	.word	0x00024840
        /*0900*/ 	.short	0x010a
        /*0902*/ 	.byte	0xff
	.zero		1


	//   ....[105]....
        /*0904*/ 	.word	0x0000ea40
        /*0908*/ 	.word	0x00000048
        /*090c*/ 	.word	0x00024860
        /*0910*/ 	.short	0x010a
        /*0912*/ 	.byte	0xff
	.zero		1


	//   ....[106]....
        /*0914*/ 	.word	0x0000ea90
        /*0918*/ 	.word	0x00000048
        /*091c*/ 	.word	0x00024898
        /*0920*/ 	.short	0x010a
        /*0922*/ 	.byte	0xff
	.zero		1


	//   ....[107]....
        /*0924*/ 	.word	0x0000eaf0
        /*0928*/ 	.word	0x00000003
        /*092c*/ 	.word	0x000248a0
        /*0930*/ 	.short	0x010a
        /*0932*/ 	.byte	0xff
	.zero		1


	//   ....[108]....
        /*0934*/ 	.word	0x0000eb50
        /*0938*/ 	.word	0x00000000
        /*093c*/ 	.word	0x000248a8
        /*0940*/ 	.short	0x010a
        /*0942*/ 	.byte	0xff
	.zero		1


	//----- nvinfo : EIATTR_NUM_MBARRIERS
	.align		4
.L_790:
        /*0944*/ 	.byte	0x03, 0x38
        /*0946*/ 	.short	0x0018


	//----- nvinfo : EIATTR_EXIT_INSTR_OFFSETS
	.align		4
        /*0948*/ 	.byte	0x04, 0x1c
        /*094a*/ 	.short	(.L_792 - .L_791)


	//   ....[0]....
.L_791:
        /*094c*/ 	.word	0x00001280


	//   ....[1]....
        /*0950*/ 	.word	0x00002390


	//   ....[2]....
        /*0954*/ 	.word	0x00003030


	//   ....[3]....
        /*0958*/ 	.word	0x00003b40


	//   ....[4]....
        /*095c*/ 	.word	0x00006ca0


	//   ....[5]....
        /*0960*/ 	.word	0x00006ce0


	//   ....[6]....
        /*0964*/ 	.word	0x00007b50


	//   ....[7]....
        /*0968*/ 	.word	0x00007b80


	//   ....[8]....
        /*096c*/ 	.word	0x0000dcd0


	//   ....[9]....
        /*0970*/ 	.word	0x0000df90


	//----- nvinfo : EIATTR_INDIRECT_BRANCH_TARGETS
	.align		4
.L_792:
        /*0974*/ 	.byte	0x04, 0x34
        /*0976*/ 	.short	(.L_794 - .L_793)


	//   ....[0]....
.L_793:
        /*0978*/ 	.word	.L_x_7138@srel
        /*097c*/ 	.short	0x0
        /*097e*/ 	.short	0x0
        /*0980*/ 	.word	0x3
        /*0984*/ 	.word	.L_x_7139@srel
        /*0988*/ 	.word	.L_x_7140@srel
        /*098c*/ 	.word	.L_x_7141@srel


	//   ....[1]....
        /*0990*/ 	.word	.L_x_7142@srel
        /*0994*/ 	.short	0x0
        /*0996*/ 	.short	0x0
        /*0998*/ 	.word	0x3
        /*099c*/ 	.word	.L_x_1862@srel
        /*09a0*/ 	.word	.L_x_1847@srel
        /*09a4*/ 	.word	.L_x_7141@srel


	//----- nvinfo : EIATTR_MAX_THREADS
	.align		4
.L_794:
        /*09a8*/ 	.byte	0x04, 0x05
        /*09aa*/ 	.short	(.L_796 - .L_795)
.L_795:
        /*09ac*/ 	.word	0x00000200
        /*09b0*/ 	.word	0x00000001
        /*09b4*/ 	.word	0x00000001


	//----- nvinfo : EIATTR_CRS_STACK_SIZE
	.align		4
.L_796:
        /*09b8*/ 	.byte	0x04, 0x1e
        /*09ba*/ 	.short	(.L_798 - .L_797)
.L_797:
        /*09bc*/ 	.word	0x00000000


	//----- nvinfo : EIATTR_CBANK_PARAM_SIZE
	.align		4
.L_798:
        /*09c0*/ 	.byte	0x03, 0x19
        /*09c2*/ 	.short	0x0680


	//----- nvinfo : EIATTR_PARAM_CBANK
	.align		4
        /*09c4*/ 	.byte	0x04, 0x0a
        /*09c6*/ 	.short	(.L_800 - .L_799)
	.align		4
.L_799:
        /*09c8*/ 	.word	index@(.nv.constant0._ZN7cutlass13device_kernelINS_4fmha6kernel36Sm100FmhaBwdKernelTmaWarpSpecializedIN4cute5tupleIJNS1_10collective14VariableLengthES7_iiNS5_IJNS5_IJiiEEEiEEEEEENS_6half_tEfNS5_IJNS4_1CILi128EEESD_NSC_ILi64EEESE_EEENS6_6NoMaskEEEEEvNT_6ParamsE)
        /*09cc*/ 	.short	0x0380
        /*09ce*/ 	.short	0x0680


	//----- nvinfo : EIATTR_SW_WAR
	.align		4
.L_800:
        /*09d0*/ 	.byte	0x04, 0x36
        /*09d2*/ 	.short	(.L_802 - .L_801)
.L_801:
        /*09d4*/ 	.word	0x00000008
.L_802:


//--------------------- .nv.info._ZN7cutlass13device_kernelINS_4fmha6kernel39Sm100FmhaBwdMlaKernelTmaWarpSpecializedIN4cute5tupleIJiiiiNS5_IJiiEEEEEENS_6half_tEfNS5_IJNS4_1CILi64EEENS9_ILi128EEENS9_ILi192EEESB_EEENS1_10collective23ResidualMaskForBackwardEEEEEvNT_6ParamsE --------------------------
	.section	.nv.info._ZN7cutlass13device_kernelINS_4fmha6kernel39Sm100FmhaBwdMlaKernelTmaWarpSpecializedIN4cute5tupleIJiiiiNS5_IJiiEEEEEENS_6half_tEfNS5_IJNS4_1CILi64EEENS9_ILi128EEENS9_ILi192EEESB_EEENS1_10collective23ResidualMaskForBackwardEEEEEvNT_6ParamsE,"",@"SHT_CUDA_INFO"
	.sectionflags	@""
	.align	4


	//----- nvinfo : EIATTR_CUDA_API_VERSION
	.align		4
        /*0000*/ 	.byte	0x04, 0x37
        /*0002*/ 	.short	(.L_804 - .L_803)
.L_803:
        /*0004*/ 	.word	0x00000082


	//----- nvinfo : EIATTR_KPARAM_INFO
	.align		4
.L_804:
        /*0008*/ 	.byte	0x04, 0x17
        /*000a*/ 	.short	(.L_806 - .L_805)
.L_805:
        /*000c*/ 	.word	0x00000000
        /*0010*/ 	.short	0x0000
        /*0012*/ 	.short	0x0000
        /*0014*/ 	.byte	0x00, 0xf0, 0x01, 0x1a


	//----- nvinfo : EIATTR_AT_ENTRY_FRAGMENTS
	.align		4
.L_806:
        /*0018*/ 	.byte	0x04, 0x4f
        /*001a*/ 	.short	(.L_808 - .L_807)


	//   ....[0]....
.L_807:
        /*001c*/ 	.word	0x00000006


	//----- nvinfo : EIATTR_RESERVED_SMEM_USED
	.align		4
.L_808:
        /*0020*/ 	.byte	0x01, 0x41
	.zero		2


	//----- nvinfo : EIATTR_SPARSE_MMA_MASK
	.align		4
        /*0024*/ 	.byte	0x03, 0x50
        /*0026*/ 	.short	0x0000


	//----- nvinfo : EIATTR_TCGEN05_1CTA_USED
	.align		4
        /*0028*/ 	.byte	0x01, 0x51
	.zero		2


	//----- nvinfo : EIATTR_MAXREG_COUNT
	.align		4
        /*002c*/ 	.byte	0x03, 0x1b
        /*002e*/ 	.short	0x0080


	//----- nvinfo : EIATTR_NUM_BARRIERS
	.align		4
        /*0030*/ 	.byte	0x02, 0x4c
        /*0032*/ 	.byte	0x04
	.zero		1


	//----- nvinfo : EIATTR_EXTERNS
	.align		4
        /*0034*/ 	.byte	0x04, 0x0f
        /*0036*/ 	.short	(.L_810 - .L_809)


	//   ....[0]....
	.align		4
.L_809:
        /*0038*/ 	.word	index@(__assertfail)


	//----- nvinfo : EIATTR_ANNOTATIONS
	.align		4
.L_810:
        /*003c*/ 	.byte	0x04, 0x55
        /*003e*/ 	.short	(.L_812 - .L_811)


	//   ....[0]....
.L_811:
        /* <DEDUP_REMOVED lines=18> */


	//----- nvinfo : EIATTR_MERCURY_ISA_VERSION
	.align		4
.L_812:
        /*0148*/ 	.byte	0x03, 0x5f
        /*014a*/ 	.short	0x0101


	//----- nvinfo : EIATTR_INT_WARP_WIDE_INSTR_OFFSETS
	.align		4
        /*014c*/ 	.byte	0x04, 0x31
        /*014e*/ 	.short	(.L_814 - .L_813)


	//   ....[0]....
.L_813:
        /*0150*/ 	.word	0x00013b90


	//   ....[1]....
        /*0154*/ 	.word	0x00013bb0


	//   ....[2]....
        /*0158*/ 	.word	0x00013be0


	//----- nvinfo : EIATTR_COOP_GROUP_MASK_REGIDS
	.align		4
.L_814:
        /*015c*/ 	.byte	0x04, 0x29
        /*015e*/ 	.short	(.L_816 - .L_815)


	//   ....[0]....
.L_815:
        /*0160*/ 	.word	0xffffffff


	//   ....[1]....
        /*0164*/ 	.word	0xffffffff


	//   ....[2]....
        /*0168*/ 	.word	0xffffffff


	//   ....[3]....
        /*016c*/ 	.word	0xffffffff


	//   ....[4]....
        /*0170*/ 	.word	0xffffffff


	//   ....[5]....
        /*0174*/ 	.word	0xffffffff


	//   ....[6]....
        /*0178*/ 	.word	0xffffffff


	//   ....[7]....
        /*017c*/ 	.word	0xffffffff


	//   ....[8]....
        /*0180*/ 	.word	0xffffffff


	//   ....[9]....
        /*0184*/ 	.word	0xffffffff


	//   ....[10]....
        /*0188*/ 	.word	0xffffffff


	//   ....[11]....
        /*018c*/ 	.word	0xffffffff


	//   ....[12]....
        /*0190*/ 	.word	0xffffffff


	//   ....[13]....
        /*0194*/ 	.word	0xffffffff


	//   ....[14]....
        /*0198*/ 	.word	0xffffffff


	//   ....[15]....
        /*019c*/ 	.word	0xffffffff


	//   ....[16]....
        /*01a0*/ 	.word	0xffffffff


	//   ....[17]....
        /*01a4*/ 	.word	0x0500000f


	//----- nvinfo : EIATTR_COOP_GROUP_INSTR_OFFSETS
	.align		4
.L_816:
        /*01a8*/ 	.byte	0x04, 0x28
        /*01aa*/ 	.short	(.L_818 - .L_817)


	//   ....[0]....
.L_817:
        /*01ac*/ 	.word	0x00000070


	//   ....[1]....
        /*01b0*/ 	.word	0x00000400


	//   ....[2]....
        /*01b4*/ 	.word	0x00000620


	//   ....[3]....
        /*01b8*/ 	.word	0x00000710


	//   ....[4]....
        /*01bc*/ 	.word	0x00000850


	//   ....[5]....
        /*01c0*/ 	.word	0x00000990


	//   ....[6]....
        /*01c4*/ 	.word	0x00000ad0


	//   ....[7]....
        /*01c8*/ 	.word	0x00000c10


	//   ....[8]....
        /*01cc*/ 	.word	0x00000d50


	//   ....[9]....
        /*01d0*/ 	.word	0x00000e90


	//   ....[10]....
        /*01d4*/ 	.word	0x00000fd0


	//   ....[11]....
        /*01d8*/ 	.word	0x000048a0


	//   ....[12]....
        /*01dc*/ 	.word	0x00004aa0


	//   ....[13]....
        /*01e0*/ 	.word	0x00004df0


	//   ....[14]....
        /*01e4*/ 	.word	0x0000c0e0


	//   ....[15]....
        /*01e8*/ 	.word	0x00013a90


	//   ....[16]....
        /*01ec*/ 	.word	0x00013cb0


	//   ....[17]....
        /*01f0*/ 	.word	0x00014970


	//----- nvinfo : EIATTR_REG_RECONFIG
	.align		4
.L_818:
        /*01f4*/ 	.byte	0x01, 0x54
	.zero		2


	//----- nvinfo : EIATTR_VRC_CTA_INIT_COUNT
	.align		4
        /*01f8*/ 	.byte	0x02, 0x4a
        /*01fa*/ 	.byte	0x80
	.zero		1


	//----- nvinfo : EIATTR_SYSCALL_OFFSETS
	.align		4
        /*01fc*/ 	.byte	0x04, 0x46
        /*01fe*/ 	.short	(.L_820 - .L_819)


	//   ....[0]....
.L_819:
        /*0200*/ 	.word	0x0000a500


	//   ....[1]....
        /*0204*/ 	.word	0x0000a660


	//   ....[2]....
        /*0208*/ 	.word	0x0000a7c0


	//   ....[3]....
        /*020c*/ 	.word	0x0000a920


	//   ....[4]....
        /*0210*/ 	.word	0x0000aa80


	//   ....[5]....
        /*0214*/ 	.word	0x0000abe0


	//   ....[6]....
        /*0218*/ 	.word	0x0000c260


	//   ....[7]....
        /*021c*/ 	.word	0x0000d730


	//   ....[8]....
        /*0220*/ 	.word	0x0000dbb0


	//   ....[9]....
        /*0224*/ 	.word	0x0000e910


	//   ....[10]....
        /*0228*/ 	.word	0x0000f090


	//   ....[11]....
        /*022c*/ 	.word	0x0000f610


	//   ....[12]....
        /*0230*/ 	.word	0x0000fd50


	//   ....[13]....
        /*0234*/ 	.word	0x0000fec0


	//   ....[14]....
        /*0238*/ 	.word	0x00010030


	//   ....[15]....
        /*023c*/ 	.word	0x000101a0


	//   ....[16]....
        /*0240*/ 	.word	0x00011440


	//   ....[17]....
        /*0244*/ 	.word	0x000115b0


	//   ....[18]....
        /*0248*/ 	.word	0x00011720


	//   ....[19]....
        /*024c*/ 	.word	0x00011890


	//   ....[20]....
        /*0250*/ 	.word	0x00011a00


	//   ....[21]....
        /*0254*/ 	.word	0x00011b70


	//----- nvinfo : EIATTR_MBARRIER_INSTR_OFFSETS
	.align		4
.L_820:
        /*0258*/ 	.byte	0x04, 0x39
        /*025a*/ 	.short	(.L_822 - .L_821)


	//   ....[0]....
.L_821:
        /*025c*/ 	.word	0x000004d0
        /*0260*/ 	.word	0x000000ff
        /*0264*/ 	.word	0x00030800
        /*0268*/ 	.short	0x0100
        /*026a*/ 	.byte	0x04
	.zero		1


	//   ....[1]....
        /*026c*/ 	.word	0x000004e0
        /*0270*/ 	.word	0x000000ff
        /*0274*/ 	.word	0x00030810
        /*0278*/ 	.short	0x0100
        /*027a*/ 	.byte	0x04
	.zero		1


	//   ....[2]....
        /*027c*/ 	.word	0x000004f0
        /*0280*/ 	.word	0x000000ff
        /*0284*/ 	.word	0x00030808
        /*0288*/ 	.short	0x0100
        /*028a*/ 	.byte	0x04
	.zero		1


	//   ....[3]....
        /*028c*/ 	.word	0x00000500
        /*0290*/ 	.word	0x000000ff
        /*0294*/ 	.word	0x00030818
        /*0298*/ 	.short	0x0100
        /*029a*/ 	.byte	0x04
	.zero		1


	//   ....[4]....
        /*029c*/ 	.word	0x000006e0
        /*02a0*/ 	.word	0x000000ff
        /*02a4*/ 	.word	0x00030820
        /*02a8*/ 	.short	0x0100
        /*02aa*/ 	.byte	0x06
	.zero		1


	//   ....[5]....
        /*02ac*/ 	.word	0x000006f0
        /*02b0*/ 	.word	0x000000ff
        /*02b4*/ 	.word	0x00030828
        /*02b8*/ 	.short	0x0100
        /*02ba*/ 	.byte	0x06
	.zero		1


	//   ....[6]....
        /*02bc*/ 	.word	0x00000820
        /*02c0*/ 	.word	0x000000ff
        /*02c4*/ 	.word	0x00030830
        /*02c8*/ 	.short	0x0100
        /*02ca*/ 	.byte	0x04
	.zero		1


	//   ....[7]....
        /*02cc*/ 	.word	0x00000830
        /*02d0*/ 	.word	0x000000ff
        /*02d4*/ 	.word	0x00030838
        /*02d8*/ 	.short	0x0100
        /*02da*/ 	.byte	0x04
	.zero		1


	//   ....[8]....
        /*02dc*/ 	.word	0x00000960
        /*02e0*/ 	.word	0x000000ff
        /*02e4*/ 	.word	0x00030840
        /*02e8*/ 	.short	0x0100
        /*02ea*/ 	.byte	0x04
	.zero		1


	//   ....[9]....
        /*02ec*/ 	.word	0x00000970
        /*02f0*/ 	.word	0x000000ff
        /*02f4*/ 	.word	0x00030848
        /*02f8*/ 	.short	0x0100
        /*02fa*/ 	.byte	0x04
	.zero		1


	//   ....[10]....
        /*02fc*/ 	.word	0x00000aa0
        /*0300*/ 	.word	0x000000ff
        /*0304*/ 	.word	0x00030850
        /*0308*/ 	.short	0x0100
        /*030a*/ 	.byte	0x04
	.zero		1


	//   ....[11]....
        /*030c*/ 	.word	0x00000ab0
        /*0310*/ 	.word	0x000000ff
        /*0314*/ 	.word	0x00030858
        /*0318*/ 	.short	0x0100
        /*031a*/ 	.byte	0x04
	.zero		1


	//   ....[12]....
        /*031c*/ 	.word	0x00000be0
        /*0320*/ 	.word	0x000000ff
        /*0324*/ 	.word	0x00030860
        /*0328*/ 	.short	0x0100
        /*032a*/ 	.byte	0x04
	.zero		1


	//   ....[13]....
        /*032c*/ 	.word	0x00000bf0
        /*0330*/ 	.word	0x000000ff
        /*0334*/ 	.word	0x00030868
        /*0338*/ 	.short	0x0100
        /*033a*/ 	.byte	0x04
	.zero		1


	//   ....[14]....
        /*033c*/ 	.word	0x00000d20
        /*0340*/ 	.word	0x000000ff
        /*0344*/ 	.word	0x00030870
        /*0348*/ 	.short	0x0100
        /*034a*/ 	.byte	0x04
	.zero		1


	//   ....[15]....
        /*034c*/ 	.word	0x00000d30
        /*0350*/ 	.word	0x000000ff
        /*0354*/ 	.word	0x00030878
        /*0358*/ 	.short	0x0100
        /*035a*/ 	.byte	0x04
	.zero		1


	//   ....[16]....
        /*035c*/ 	.word	0x00000e60
        /*0360*/ 	.word	0x000000ff
        /*0364*/ 	.word	0x00030880
        /*0368*/ 	.short	0x0100
        /*036a*/ 	.byte	0x04
	.zero		1


	//   ....[17]....
        /*036c*/ 	.word	0x00000e70
        /*0370*/ 	.word	0x000000ff
        /*0374*/ 	.word	0x00030888
        /*0378*/ 	.short	0x0100
        /*037a*/ 	.byte	0x04
	.zero		1


	//   ....[18]....
        /*037c*/ 	.word	0x00000fa0
        /*0380*/ 	.word	0x000000ff
        /*0384*/ 	.word	0x00030890
        /*0388*/ 	.short	0x0100
        /*038a*/ 	.byte	0x04
	.zero		1


	//   ....[19]....
        /*038c*/ 	.word	0x00000fb0
        /*0390*/ 	.word	0x000000ff
        /*0394*/ 	.word	0x00030898
        /*0398*/ 	.short	0x0100
        /*039a*/ 	.byte	0x04
	.zero		1


	//   ....[20]....
        /*039c*/ 	.word	0x000010e0
        /*03a0*/ 	.word	0x000000ff
        /*03a4*/ 	.word	0x000308a0
        /*03a8*/ 	.short	0x0100
        /*03aa*/ 	.byte	0x04
	.zero		1


	//   ....[21]....
        /*03ac*/ 	.word	0x000010f0
        /*03b0*/ 	.word	0x000000ff
        /*03b4*/ 	.word	0x000308b0
        /*03b8*/ 	.short	0x0100
        /*03ba*/ 	.byte	0x04
	.zero		1


	//   ....[22]....
        /*03bc*/ 	.word	0x00001100
        /*03c0*/ 	.word	0x000000ff
        /*03c4*/ 	.word	0x000308a8
        /*03c8*/ 	.short	0x0100
        /*03ca*/ 	.byte	0x04
	.zero		1


	//   ....[23]....
        /*03cc*/ 	.word	0x00001110
        /*03d0*/ 	.word	0x000000ff
        /*03d4*/ 	.word	0x000308b8
        /*03d8*/ 	.short	0x0100
        /*03da*/ 	.byte	0x04
	.zero		1


	//   ....[24]....
        /*03dc*/ 	.word	0x00002470
        /*03e0*/ 	.word	0x000000ff
        /*03e4*/ 	.word	0x00030810
        /*03e8*/ 	.short	0x010a
        /*03ea*/ 	.byte	0x28
	.zero		1


	//   ....[25]....
        /*03ec*/ 	.word	0x000025f0
        /*03f0*/ 	.word	0x000000ff
        /*03f4*/ 	.word	0x00030800
        /*03f8*/ 	.short	0x010b
        /*03fa*/ 	.byte	0x28
	.zero		1


	//   ....[26]....
        /*03fc*/ 	.word	0x000028f0
        /*0400*/ 	.word	0x000000ff
        /*0404*/ 	.word	0x00030838
        /*0408*/ 	.short	0x010a
        /*040a*/ 	.byte	0x28
	.zero		1


	//   ....[27]....
        /*040c*/ 	.word	0x00002a50
        /*0410*/ 	.word	0x000000ff
        /*0414*/ 	.word	0x00030830
        /*0418*/ 	.short	0x0107
        /*041a*/ 	.byte	0x28
	.zero		1


	//   ....[28]....
        /*041c*/ 	.word	0x00002ab0
        /*0420*/ 	.word	0x000000ff
        /*0424*/ 	.word	0x00030830
        /*0428*/ 	.short	0x0101
        /*042a*/ 	.byte	0x28
	.zero		1


	//   ....[29]....
        /*042c*/ 	.word	0x00002ae0
        /*0430*/ 	.word	0x000000ff
        /*0434*/ 	.word	0x00030828
        /*0438*/ 	.short	0x010a
        /*043a*/ 	.byte	0x28
	.zero		1


	//   ....[30]....
        /*043c*/ 	.word	0x00002c00
        /*0440*/ 	.word	0x000000ff
        /*0444*/ 	.word	0x00030820
        /*0448*/ 	.short	0x010b
        /*044a*/ 	.byte	0x28
	.zero		1


	//   ....[31]....
        /*044c*/ 	.word	0x00002e30
        /*0450*/ 	.word	0x000000ff
        /*0454*/ 	.word	0x00030848
        /*0458*/ 	.short	0x010a
        /*045a*/ 	.byte	0x28
	.zero		1


	//   ....[32]....
        /*045c*/ 	.word	0x00002f40
        /*0460*/ 	.word	0x000000ff
        /*0464*/ 	.word	0x00030840
        /*0468*/ 	.short	0x0107
        /*046a*/ 	.byte	0x28
	.zero		1


	//   ....[33]....
        /*046c*/ 	.word	0x00002fa0
        /*0470*/ 	.word	0x000000ff
        /*0474*/ 	.word	0x00030840
        /*0478*/ 	.short	0x0101
        /*047a*/ 	.byte	0x28
	.zero		1


	//   ....[34]....
        /*047c*/ 	.word	0x00003190
        /*0480*/ 	.word	0x000000ff
        /*0484*/ 	.word	0x00030818
        /*0488*/ 	.short	0x010a
        /*048a*/ 	.byte	0x28
	.zero		1


	//   ....[35]....
        /*048c*/ 	.word	0x00003440
        /*0490*/ 	.word	0x000000ff
        /*0494*/ 	.word	0x00030838
        /*0498*/ 	.short	0x010a
        /*049a*/ 	.byte	0x28
	.zero		1


	//   ....[36]....
        /*049c*/ 	.word	0x00003540
        /*04a0*/ 	.word	0x000000ff
        /*04a4*/ 	.word	0x00030830
        /*04a8*/ 	.short	0x0107
        /*04aa*/ 	.byte	0x28
	.zero		1


	//   ....[37]....
        /*04ac*/ 	.word	0x000035a0
        /*04b0*/ 	.word	0x000000ff
        /*04b4*/ 	.word	0x00030830
        /*04b8*/ 	.short	0x0101
        /*04ba*/ 	.byte	0x28
	.zero		1


	//   ....[38]....
        /*04bc*/ 	.word	0x000035d0
        /*04c0*/ 	.word	0x000000ff
        /*04c4*/ 	.word	0x00030828
        /*04c8*/ 	.short	0x010a
        /*04ca*/ 	.byte	0x28
	.zero		1


	//   ....[39]....
        /*04cc*/ 	.word	0x000037a0
        /*04d0*/ 	.word	0x000000ff
        /*04d4*/ 	.word	0x00030848
        /*04d8*/ 	.short	0x010a
        /*04da*/ 	.byte	0x28
	.zero		1


	//   ....[40]....
        /*04dc*/ 	.word	0x00003850
        /*04e0*/ 	.word	0x000000ff
        /*04e4*/ 	.word	0x00030840
        /*04e8*/ 	.short	0x0107
        /*04ea*/ 	.byte	0x28
	.zero		1


	//   ....[41]....
        /*04ec*/ 	.word	0x000038c0
        /*04f0*/ 	.word	0x000000ff
        /*04f4*/ 	.word	0x00030840
        /*04f8*/ 	.short	0x0101
        /*04fa*/ 	.byte	0x28
	.zero		1


	//   ....[42]....
        /*04fc*/ 	.word	0x00003940
        /*0500*/ 	.word	0x000000ff
        /*0504*/ 	.word	0x00030810
        /*0508*/ 	.short	0x010a
        /*050a*/ 	.byte	0x28
	.zero		1


	//   ....[43]....
        /*050c*/ 	.word	0x00003bc0
        /*0510*/ 	.word	0x000000ff
        /*0514*/ 	.word	0x00030838
        /*0518*/ 	.short	0x010a
        /*051a*/ 	.byte	0x28
	.zero		1


	//   ....[44]....
        /*051c*/ 	.word	0x00003cb0
        /*0520*/ 	.word	0x000000ff
        /*0524*/ 	.word	0x00030830
        /*0528*/ 	.short	0x0107
        /*052a*/ 	.byte	0x28
	.zero		1


	//   ....[45]....
        /*052c*/ 	.word	0x00003d10
        /*0530*/ 	.word	0x000000ff
        /*0534*/ 	.word	0x00030830
        /*0538*/ 	.short	0x0101
        /*053a*/ 	.byte	0x28
	.zero		1


	//   ....[46]....
        /*053c*/ 	.word	0x00003d40
        /*0540*/ 	.word	0x000000ff
        /*0544*/ 	.word	0x00030828
        /*0548*/ 	.short	0x010a
        /*054a*/ 	.byte	0x28
	.zero		1


	//   ....[47]....
        /*054c*/ 	.word	0x00003f20
        /*0550*/ 	.word	0x000000ff
        /*0554*/ 	.word	0x00030848
        /*0558*/ 	.short	0x010a
        /*055a*/ 	.byte	0x28
	.zero		1


	//   ....[48]....
        /*055c*/ 	.word	0x00003fd0
        /*0560*/ 	.word	0x000000ff
        /*0564*/ 	.word	0x00030840
        /*0568*/ 	.short	0x0107
        /*056a*/ 	.byte	0x28
	.zero		1


	//   ....[49]....
        /*056c*/ 	.word	0x00004040
        /*0570*/ 	.word	0x000000ff
        /*0574*/ 	.word	0x00030840
        /*0578*/ 	.short	0x0101
        /*057a*/ 	.byte	0x28
	.zero		1


	//   ....[50]....
        /*057c*/ 	.word	0x00004170
        /*0580*/ 	.word	0x000000ff
        /*0584*/ 	.word	0x00030818
        /*0588*/ 	.short	0x010a
        /*058a*/ 	.byte	0x28
	.zero		1


	//   ....[51]....
        /*058c*/ 	.word	0x000043d0
        /*0590*/ 	.word	0x000000ff
        /*0594*/ 	.word	0x00030838
        /*0598*/ 	.short	0x010a
        /*059a*/ 	.byte	0x28
	.zero		1


	//   ....[52]....
        /*059c*/ 	.word	0x000044c0
        /*05a0*/ 	.word	0x000000ff
        /*05a4*/ 	.word	0x00030830
        /*05a8*/ 	.short	0x0107
        /*05aa*/ 	.byte	0x28
	.zero		1


	//   ....[53]....
        /*05ac*/ 	.word	0x00004520
        /*05b0*/ 	.word	0x000000ff
        /*05b4*/ 	.word	0x00030830
        /*05b8*/ 	.short	0x0101
        /*05ba*/ 	.byte	0x28
	.zero		1


	//   ....[54]....
        /*05bc*/ 	.word	0x00004550
        /*05c0*/ 	.word	0x000000ff
        /*05c4*/ 	.word	0x00030828
        /*05c8*/ 	.short	0x010a
        /*05ca*/ 	.byte	0x28
	.zero		1


	//   ....[55]....
        /*05cc*/ 	.word	0x00004730
        /*05d0*/ 	.word	0x000000ff
        /*05d4*/ 	.word	0x00030848
        /*05d8*/ 	.short	0x010a
        /*05da*/ 	.byte	0x28
	.zero		1


	//   ....[56]....
        /*05dc*/ 	.word	0x000047e0
        /*05e0*/ 	.word	0x000000ff
        /*05e4*/ 	.word	0x00030840
        /*05e8*/ 	.short	0x0107
        /*05ea*/ 	.byte	0x28
	.zero		1


	//   ....[57]....
        /*05ec*/ 	.word	0x00004840
        /*05f0*/ 	.word	0x000000ff
        /*05f4*/ 	.word	0x00030840
        /*05f8*/ 	.short	0x0101
        /*05fa*/ 	.byte	0x28
	.zero		1


	//   ....[58]....
        /*05fc*/ 	.word	0x00004e80
        /*0600*/ 	.word	0x00000004
        /*0604*/ 	.word	0x00030800
        /*0608*/ 	.short	0x010a
        /*060a*/ 	.byte	0xff
	.zero		1


	//   ....[59]....
        /*060c*/ 	.word	0x00004eb0
        /*0610*/ 	.word	0x00000004
        /*0614*/ 	.word	0x00030858
        /*0618*/ 	.short	0x010a
        /*061a*/ 	.byte	0xff
	.zero		1


	//   ....[60]....
        /*061c*/ 	.word	0x00005bc0
        /*0620*/ 	.word	0x00000004
        /*0624*/ 	.word	0x00030820
        /*0628*/ 	.short	0x010a
        /*062a*/ 	.byte	0xff
	.zero		1


	//   ....[61]....
        /*062c*/ 	.word	0x00005c00
        /*0630*/ 	.word	0x00000004
        /*0634*/ 	.word	0x00030868
        /*0638*/ 	.short	0x010a
        /*063a*/ 	.byte	0xff
	.zero		1


	//   ....[62]....
        /*063c*/ 	.word	0x00005c40
        /*0640*/ 	.word	0x00000004
        /*0644*/ 	.word	0x00030878
        /*0648*/ 	.short	0x010a
        /*064a*/ 	.byte	0xff
	.zero		1


	//   ....[63]....
        /*064c*/ 	.word	0x000064d0
        /*0650*/ 	.word	0x00000004
        /*0654*/ 	.word	0x00030880
        /*0658*/ 	.short	0x010a
        /*065a*/ 	.byte	0xff
	.zero		1


	//   ....[64]....
        /*065c*/ 	.word	0x00006d70
        /*0660*/ 	.word	0x00000003
        /*0664*/ 	.word	0x00030800
        /*0668*/ 	.short	0x010a
        /*066a*/ 	.byte	0xff
	.zero		1


	//   ....[65]....
        /*066c*/ 	.word	0x00006de0
        /*0670*/ 	.word	0x00000004
        /*0674*/ 	.word	0x00030858
        /*0678*/ 	.short	0x010a
        /*067a*/ 	.byte	0xff
	.zero		1


	//   ....[66]....
        /*067c*/ 	.word	0x00007a20
        /*0680*/ 	.word	0x00000004
        /*0684*/ 	.word	0x00030890
        /*0688*/ 	.short	0x010a
        /*068a*/ 	.byte	0xff
	.zero		1


	//   ....[67]....
        /*068c*/ 	.word	0x00007a70
        /*0690*/ 	.word	0x00000004
        /*0694*/ 	.word	0x00030868
        /*0698*/ 	.short	0x010a
        /*069a*/ 	.byte	0xff
	.zero		1


	//   ....[68]....
        /*069c*/ 	.word	0x00008920
        /*06a0*/ 	.word	0x00000004
        /*06a4*/ 	.word	0x00030878
        /*06a8*/ 	.short	0x010a
        /*06aa*/ 	.byte	0xff
	.zero		1


	//   ....[69]....
        /*06ac*/ 	.word	0x00008970
        /*06b0*/ 	.word	0x00000004
        /*06b4*/ 	.word	0x00030820
        /*06b8*/ 	.short	0x010a
        /*06ba*/ 	.byte	0xff
	.zero		1


	//   ....[70]....
        /*06bc*/ 	.word	0x00008e50
        /*06c0*/ 	.word	0x00000004
        /*06c4*/ 	.word	0x00030880
        /*06c8*/ 	.short	0x010a
        /*06ca*/ 	.byte	0xff
	.zero		1


	//   ....[71]....
        /*06cc*/ 	.word	0x00009170
        /*06d0*/ 	.word	0x00000004
        /*06d4*/ 	.word	0x000308b0
        /*06d8*/ 	.short	0x010a
        /*06da*/ 	.byte	0xff
	.zero		1


	//   ....[72]....
        /*06dc*/ 	.word	0x00009210
        /*06e0*/ 	.word	0x00000004
        /*06e4*/ 	.word	0x000308b8
        /*06e8*/ 	.short	0x010a
        /*06ea*/ 	.byte	0xff
	.zero		1


	//   ....[73]....
        /*06ec*/ 	.word	0x00009270
        /*06f0*/ 	.word	0x00000004
        /*06f4*/ 	.word	0x00030890
        /*06f8*/ 	.short	0x010a
        /*06fa*/ 	.byte	0xff
	.zero		1


	//   ....[74]....
        /*06fc*/ 	.word	0x0000a3e0
        /*0700*/ 	.word	0x000000ff
        /*0704*/ 	.word	0x00030870
        /*0708*/ 	.short	0x010a
        /*070a*/ 	.byte	0x26
	.zero		1


	//   ....[75]....
        /*070c*/ 	.word	0x0000ace0
        /*0710*/ 	.word	0x000000ff
        /*0714*/ 	.word	0x00000000
        /*0718*/ 	.short	0x0101
        /*071a*/ 	.byte	0x04
	.zero		1


	//   ....[76]....
        /*071c*/ 	.word	0x0000bf50
        /*0720*/ 	.word	0x00000003
        /*0724*/ 	.word	0x00030850
        /*0728*/ 	.short	0x010a
        /*072a*/ 	.byte	0xff
	.zero		1


	//   ....[77]....
        /*072c*/ 	.word	0x0000bfc0
        /*0730*/ 	.word	0x00000003
        /*0734*/ 	.word	0x00030888
        /*0738*/ 	.short	0x010a
        /*073a*/ 	.byte	0xff
	.zero		1


	//   ....[78]....
        /*073c*/ 	.word	0x0000c050
        /*0740*/ 	.word	0x00000003
        /*0744*/ 	.word	0x00030830
        /*0748*/ 	.short	0x010a
        /*074a*/ 	.byte	0xff
	.zero		1


	//   ....[79]....
        /*074c*/ 	.word	0x0000ed20
        /*0750*/ 	.word	0x0000006a
        /*0754*/ 	.word	0x00030880
        /*0758*/ 	.short	0x0101
        /*075a*/ 	.byte	0xff
	.zero		1


	//   ....[80]....
        /*075c*/ 	.word	0x0000ed80
        /*0760*/ 	.word	0x00000000
        /*0764*/ 	.word	0x00000000
        /*0768*/ 	.short	0x0101
        /*076a*/ 	.byte	0xff
	.zero		1


	//   ....[81]....
        /*076c*/ 	.word	0x0000edd0
        /*0770*/ 	.word	0x00000000
        /*0774*/ 	.word	0x00000000
        /*0778*/ 	.short	0x0101
        /*077a*/ 	.byte	0xff
	.zero		1


	//   ....[82]....
        /*077c*/ 	.word	0x0000ee20
        /*0780*/ 	.word	0x0000006a
        /*0784*/ 	.word	0x00030840
        /*0788*/ 	.short	0x010a
        /*078a*/ 	.byte	0xff
	.zero		1


	//   ....[83]....
        /*078c*/ 	.word	0x0000ee90
        /*0790*/ 	.word	0x0000006a
        /*0794*/ 	.word	0x00030860
        /*0798*/ 	.short	0x010a
        /*079a*/ 	.byte	0xff
	.zero		1


	//   ....[84]....
        /*079c*/ 	.word	0x0000ef20
        /*07a0*/ 	.word	0x0000006a
        /*07a4*/ 	.word	0x00030898
        /*07a8*/ 	.short	0x010a
        /*07aa*/ 	.byte	0xff
	.zero		1


	//   ....[85]....
        /*07ac*/ 	.word	0x0000f4d0
        /*07b0*/ 	.word	0x00000000
        /*07b4*/ 	.word	0x00000000
        /*07b8*/ 	.short	0x0101
        /*07ba*/ 	.byte	0xff
	.zero		1


	//   ....[86]....
        /*07bc*/ 	.word	0x0000f9b0
        /*07c0*/ 	.word	0x0000006a
        /*07c4*/ 	.word	0x00030890
        /*07c8*/ 	.short	0x0101
        /*07ca*/ 	.byte	0xff
	.zero		1


	//   ....[87]....
        /*07cc*/ 	.word	0x0000fa60
        /*07d0*/ 	.word	0x00000000
        /*07d4*/ 	.word	0x00000000
        /*07d8*/ 	.short	0x0101
        /*07da*/ 	.byte	0xff
	.zero		1


	//   ....[88]....
        /*07dc*/ 	.word	0x0000fc20
        /*07e0*/ 	.word	0x0000006a
        /*07e4*/ 	.word	0x000308a0
        /*07e8*/ 	.short	0x010a
        /*07ea*/ 	.byte	0xff
	.zero		1


	//   ....[89]....
        /*07ec*/ 	.word	0x000112c0
        /*07f0*/ 	.word	0x00000000
        /*07f4*/ 	.word	0x00000000
        /*07f8*/ 	.short	0x0101
        /*07fa*/ 	.byte	0xff
	.zero		1


	//   ....[90]....
        /*07fc*/ 	.word	0x00011310
        /*0800*/ 	.word	0x0000006a
        /*0804*/ 	.word	0x000308a8
        /*0808*/ 	.short	0x010a
        /*080a*/ 	.byte	0xff
	.zero		1


	//   ....[91]....
        /*080c*/ 	.word	0x000139e0
        /*0810*/ 	.word	0x00000000
        /*0814*/ 	.word	0x00000000
        /*0818*/ 	.short	0x0101
        /*081a*/ 	.byte	0xff
	.zero		1


	//   ....[92]....
        /*081c*/ 	.word	0x00013ce0
        /*0820*/ 	.word	0x00000003
        /*0824*/ 	.word	0x00030810
        /*0828*/ 	.short	0x010a
        /*082a*/ 	.byte	0xff
	.zero		1


	//   ....[93]....
        /*082c*/ 	.word	0x00013d40
        /*0830*/ 	.word	0x00000003
        /*0834*/ 	.word	0x00030838
        /*0838*/ 	.short	0x010a
        /*083a*/ 	.byte	0xff
	.zero		1


	//   ....[94]....
        /*083c*/ 	.word	0x00013da0
        /*0840*/ 	.word	0x0000000b
        /*0844*/ 	.word	0x00030828
        /*0848*/ 	.short	0x010a
        /*084a*/ 	.byte	0xff
	.zero		1


	//   ....[95]....
        /*084c*/ 	.word	0x00013e00
        /*0850*/ 	.word	0x0000000b
        /*0854*/ 	.word	0x00030848
        /*0858*/ 	.short	0x010a
        /*085a*/ 	.byte	0xff
	.zero		1


	//   ....[96]....
        /*085c*/ 	.word	0x00013e60
        /*0860*/ 	.word	0x0000000b
        /*0864*/ 	.word	0x00030818
        /*0868*/ 	.short	0x010a
        /*086a*/ 	.byte	0xff
	.zero		1


	//   ....[97]....
        /*086c*/ 	.word	0x00013ec0
        /*0870*/ 	.word	0x0000000b
        /*0874*/ 	.word	0x00030838
        /*0878*/ 	.short	0x010a
        /*087a*/ 	.byte	0xff
	.zero		1


	//   ....[98]....
        /*087c*/ 	.word	0x00013f20
        /*0880*/ 	.word	0x0000000b
        /*0884*/ 	.word	0x00030828
        /*0888*/ 	.short	0x010a
        /*088a*/ 	.byte	0xff
	.zero		1


	//   ....[99]....
        /*088c*/ 	.word	0x00013f80
        /*0890*/ 	.word	0x0000000b
        /*0894*/ 	.word	0x00030848
        /*0898*/ 	.short	0x010a
        /*089a*/ 	.byte	0xff
	.zero		1


	//   ....[100]....
        /*089c*/ 	.word	0x00013fe0
        /*08a0*/ 	.word	0x0000000b
        /*08a4*/ 	.word	0x00030810
        /*08a8*/ 	.short	0x010a
        /*08aa*/ 	.byte	0xff
	.zero		1


	//   ....[101]....
        /*08ac*/ 	.word	0x00014040
        /*08b0*/ 	.word	0x00000014
        /*08b4*/ 	.word	0x00030838
        /*08b8*/ 	.short	0x010a
        /*08ba*/ 	.byte	0xff
	.zero		1


	//   ....[102]....
        /*08bc*/ 	.word	0x000140a0
        /*08c0*/ 	.word	0x00000006
        /*08c4*/ 	.word	0x00030828
        /*08c8*/ 	.short	0x010a
        /*08ca*/ 	.byte	0xff
	.zero		1


	//   ....[103]....
        /*08cc*/ 	.word	0x00014100
        /*08d0*/ 	.word	0x00000006
        /*08d4*/ 	.word	0x00030848
        /*08d8*/ 	.short	0x010a
        /*08da*/ 	.byte	0xff
	.zero		1


	//   ....[104]....
        /*08dc*/ 	.word	0x00014160
        /*08e0*/ 	.word	0x00000006
        /*08e4*/ 	.word	0x00030818
        /*08e8*/ 	.short	0x010a
        /*08ea*/ 	.byte	0xff
	.zero		1


	//   ....[105]....
        /*08ec*/ 	.word	0x000141c0
        /*08f0*/ 	.word	0x00000006
        /*08f4*/ 	.word	0x00030838
        /*08f8*/ 	.short	0x010a
        /*08fa*/ 	.byte	0xff
	.zero		1


	//   ....[106]....
        /*08fc*/ 	.word	0x00014220
        /*0900*/ 	.word	0x00000004
        /*0904*/ 	.word	0x00030828
        /*0908*/ 	.short	0x010a
        /*090a*/ 	.byte	0xff
	.zero		1


	//   ....[107]....
        /*090c*/ 	.word	0x00014280
        /*0910*/ 	.word	0x00000004
        /*0914*/ 	.word	0x00030848
        /*0918*/ 	.short	0x010a
        /*091a*/ 	.byte	0xff
	.zero		1


	//   ....[108]....
        /*091c*/ 	.word	0x000142d0
        /*0920*/ 	.word	0x00000004
        /*0924*/ 	.word	0x00030800
        /*0928*/ 	.short	0x010a
        /*092a*/ 	.byte	0xff
	.zero		1


	//   ....[109]....
        /*092c*/ 	.word	0x00014320
        /*0930*/ 	.word	0x00000004
        /*0934*/ 	.word	0x00030858
        /*0938*/ 	.short	0x010a
        /*093a*/ 	.byte	0xff
	.zero		1


	//   ....[110]....
        /*093c*/ 	.word	0x00014370
        /*0940*/ 	.word	0x00000004
        /*0944*/ 	.word	0x00030820
        /*0948*/ 	.short	0x010a
        /*094a*/ 	.byte	0xff
	.zero		1


	//   ....[111]....
        /*094c*/ 	.word	0x000143c0
        /*0950*/ 	.word	0x00000004
        /*0954*/ 	.word	0x00030868
        /*0958*/ 	.short	0x010a
        /*095a*/ 	.byte	0xff
	.zero		1


	//   ....[112]....
        /*095c*/ 	.word	0x00014410
        /*0960*/ 	.word	0x00000004
        /*0964*/ 	.word	0x00030878
        /*0968*/ 	.short	0x010a
        /*096a*/ 	.byte	0xff
	.zero		1


	//   ....[113]....
        /*096c*/ 	.word	0x00014460
        /*0970*/ 	.word	0x00000004
        /*0974*/ 	.word	0x00030880
        /*0978*/ 	.short	0x010a
        /*097a*/ 	.byte	0xff
	.zero		1


	//   ....[114]....
        /*097c*/ 	.word	0x000144b0
        /*0980*/ 	.word	0x00000003
        /*0984*/ 	.word	0x00030800
        /*0988*/ 	.short	0x010a
        /*098a*/ 	.byte	0xff
	.zero		1


	//   ....[115]....
        /*098c*/ 	.word	0x00014500
        /*0990*/ 	.word	0x00000004
        /*0994*/ 	.word	0x00030858
        /*0998*/ 	.short	0x010a
        /*099a*/ 	.byte	0xff
	.zero		1


	//   ....[116]....
        /*099c*/ 	.word	0x00014550
        /*09a0*/ 	.word	0x00000004
        /*09a4*/ 	.word	0x00030890
        /*09a8*/ 	.short	0x010a
        /*09aa*/ 	.byte	0xff
	.zero		1


	//   ....[117]....
        /*09ac*/ 	.word	0x000145a0
        /*09b0*/ 	.word	0x00000004
        /*09b4*/ 	.word	0x00030868
        /*09b8*/ 	.short	0x010a
        /*09ba*/ 	.byte	0xff
	.zero		1


	//   ....[118]....
        /*09bc*/ 	.word	0x000145f0
        /*09c0*/ 	.word	0x00000004
        /*09c4*/ 	.word	0x00030878
        /*09c8*/ 	.short	0x010a
        /*09ca*/ 	.byte	0xff
	.zero		1


	//   ....[119]....
        /*09cc*/ 	.word	0x00014640
        /*09d0*/ 	.word	0x00000004
        /*09d4*/ 	.word	0x00030820
        /*09d8*/ 	.short	0x010a
        /*09da*/ 	.byte	0xff
	.zero		1


	//   ....[120]....
        /*09dc*/ 	.word	0x00014690
        /*09e0*/ 	.word	0x00000004
        /*09e4*/ 	.word	0x00030880
        /*09e8*/ 	.short	0x010a
        /*09ea*/ 	.byte	0xff
	.zero		1


	//   ....[121]....
        /*09ec*/ 	.word	0x000146e0
        /*09f0*/ 	.word	0x00000004
        /*09f4*/ 	.word	0x000308b0
        /*09f8*/ 	.short	0x010a
        /*09fa*/ 	.byte	0xff
	.zero		1


	//   ....[122]....
        /*09fc*/ 	.word	0x00014730
        /*0a00*/ 	.word	0x00000004
        /*0a04*/ 	.word	0x000308b8
        /*0a08*/ 	.short	0x010a
        /*0a0a*/ 	.byte	0xff
	.zero		1


	//   ....[123]....
        /*0a0c*/ 	.word	0x00014780
        /*0a10*/ 	.word	0x00000004
        /*0a14*/ 	.word	0x00030890
        /*0a18*/ 	.short	0x010a
        /*0a1a*/ 	.byte	0xff
	.zero		1


	//   ....[124]....
        /*0a1c*/ 	.word	0x000147e0
        /*0a20*/ 	.word	0x00000000
        /*0a24*/ 	.word	0x00030870
        /*0a28*/ 	.short	0x010a
        /*0a2a*/ 	.byte	0xff
	.zero		1


	//   ....[125]....
        /*0a2c*/ 	.word	0x00014830
        /*0a30*/ 	.word	0x00000003
        /*0a34*/ 	.word	0x00030850
        /*0a38*/ 	.short	0x010a
        /*0a3a*/ 	.byte	0xff
	.zero		1


	//   ....[126]....
        /*0a3c*/ 	.word	0x00014880
        /*0a40*/ 	.word	0x00000003
        /*0a44*/ 	.word	0x00030888
        /*0a48*/ 	.short	0x010a
        /*0a4a*/ 	.byte	0xff
	.zero		1


	//   ....[127]....
        /*0a4c*/ 	.word	0x000148d0
        /*0a50*/ 	.word	0x00000003
        /*0a54*/ 	.word	0x00030830
        /*0a58*/ 	.short	0x010a
        /*0a5a*/ 	.byte	0xff
	.zero		1


	//   ....[128]....
        /*0a5c*/ 	.word	0x000149b0
        /*0a60*/ 	.word	0x0000006a
        /*0a64*/ 	.word	0x00030840
        /*0a68*/ 	.short	0x010a
        /*0a6a*/ 	.byte	0xff
	.zero		1


	//   ....[129]....
        /*0a6c*/ 	.word	0x00014a00
        /*0a70*/ 	.word	0x0000006a
        /*0a74*/ 	.word	0x00030860
        /*0a78*/ 	.short	0x010a
        /*0a7a*/ 	.byte	0xff
	.zero		1


	//   ....[130]....
        /*0a7c*/ 	.word	0x00014a50
        /*0a80*/ 	.word	0x0000006a
        /*0a84*/ 	.word	0x00030898
        /*0a88*/ 	.short	0x010a
        /*0a8a*/ 	.byte	0xff
	.zero		1


	//   ....[131]....
        /*0a8c*/ 	.word	0x00014aa0
        /*0a90*/ 	.word	0x0000006a
        /*0a94*/ 	.word	0x000308a0
        /*0a98*/ 	.short	0x010a
        /*0a9a*/ 	.byte	0xff
	.zero		1


	//   ....[132]....
        /*0a9c*/ 	.word	0x00014af0
        /*0aa0*/ 	.word	0x0000006a
        /*0aa4*/ 	.word	0x000308a8
        /*0aa8*/ 	.short	0x010a
        /*0aaa*/ 	.byte	0xff
	.zero		1


	//----- nvinfo : EIATTR_NUM_MBARRIERS
	.align		4
.L_822:
        /*0aac*/ 	.byte	0x03, 0x38
        /*0aae*/ 	.short	0x0018


	//----- nvinfo : EIATTR_EXIT_INSTR_OFFSETS
	.align		4
        /*0ab0*/ 	.byte	0x04, 0x1c
        /*0ab2*/ 	.short	(.L_824 - .L_823)


	//   ....[0]....
.L_823:
        /*0ab4*/ 	.word	0x00001200


	//   ....[1]....
        /*0ab8*/ 	.word	0x000022f0


	//   ....[2]....
        /*0abc*/ 	.word	0x00002fc0


	//   ....[3]....
        /*0ac0*/ 	.word	0x000040e0


	//   ....[4]....
        /*0ac4*/ 	.word	0x00004850


	//   ....[5]....
        /*0ac8*/ 	.word	0x0000a090


	//   ....[6]....
        /*0acc*/ 	.word	0x0000a0e0


	//   ....[7]....
        /*0ad0*/ 	.word	0x0000bb40


	//   ....[8]....
        /*0ad4*/ 	.word	0x0000bb70


	//   ....[9]....
        /*0ad8*/ 	.word	0x00013a00


	//   ....[10]....
        /*0adc*/ 	.word	0x00013cc0


	//----- nvinfo : EIATTR_INDIRECT_BRANCH_TARGETS
	.align		4
.L_824:
        /*0ae0*/ 	.byte	0x04, 0x34
        /*0ae2*/ 	.short	(.L_826 - .L_825)


	//   ....[0]....
.L_825:
        /*0ae4*/ 	.word	.L_x_7146@srel
        /*0ae8*/ 	.short	0x0
        /*0aea*/ 	.short	0x0
        /*0aec*/ 	.word	0x3
        /*0af0*/ 	.word	.L_x_7147@srel
        /*0af4*/ 	.word	.L_x_7148@srel
        /*0af8*/ 	.word	.L_x_7149@srel


	//   ....[1]....
        /*0afc*/ 	.word	.L_x_7150@srel
        /*0b00*/ 	.short	0x0
        /*0b02*/ 	.short	0x0
        /*0b04*/ 	.word	0x3
        /*0b08*/ 	.word	.L_x_2213@srel
        /*0b0c*/ 	.word	.L_x_2180@srel
        /*0b10*/ 	.word	.L_x_7149@srel


	//----- nvinfo : EIATTR_MAX_THREADS
	.align		4
.L_826:
        /*0b14*/ 	.byte	0x04, 0x05
        /*0b16*/ 	.short	(.L_828 - .L_827)
.L_827:
        /*0b18*/ 	.word	0x00000200
        /*0b1c*/ 	.word	0x00000001
        /*0b20*/ 	.word	0x00000001


	//----- nvinfo : EIATTR_CRS_STACK_SIZE
	.align		4
.L_828:
        /*0b24*/ 	.byte	0x04, 0x1e
        /*0b26*/ 	.short	(.L_830 - .L_829)
.L_829:
        /*0b28*/ 	.word	0x00000000


	//----- nvinfo : EIATTR_CBANK_PARAM_SIZE
	.align		4
.L_830:
        /*0b2c*/ 	.byte	0x03, 0x19
        /*0b2e*/ 	.short	0x0680


	//----- nvinfo : EIATTR_PARAM_CBANK
	.align		4
        /*0b30*/ 	.byte	0x04, 0x0a
        /*0b32*/ 	.short	(.L_832 - .L_831)
	.align		4
.L_831:
        /*0b34*/ 	.word	index@(.nv.constant0._ZN7cutlass13device_kernelINS_4fmha6kernel39Sm100FmhaBwdMlaKernelTmaWarpSpecializedIN4cute5tupleIJiiiiNS5_IJiiEEEEEENS_6half_tEfNS5_IJNS4_1CILi64EEENS9_ILi128EEENS9_ILi192EEESB_EEENS1_10collective23ResidualMaskForBackwardEEEEEvNT_6ParamsE)
        /*0b38*/ 	.short	0x0380
        /*0b3a*/ 	.short	0x0680


	//----- nvinfo : EIATTR_SW_WAR
	.align		4
.L_832:
        /*0b3c*/ 	.byte	0x04, 0x36
        /*0b3e*/ 	.short	(.L_834 - .L_833)
.L_833:
        /*0b40*/ 	.word	0x00000008
.L_834:


//--------------------- .nv.info._ZN7cutlass13device_kernelINS_4fmha6kernel39Sm100FmhaBwdMlaKernelTmaWarpSpecializedIN4cute5tupleIJNS1_10collective14VariableLengthES7_iiNS5_IJiiEEEEEENS_6half_tEfNS5_IJNS4_1CILi64EEENSB_ILi128EEENSB_ILi192EEESD_EEENS6_23ResidualMaskForBackwardEEEEEvNT_6ParamsE --------------------------
	.section	.nv.info._ZN7cutlass13device_kernelINS_4fmha6kernel39Sm100FmhaBwdMlaKernelTmaWarpSpecializedIN4cute5tupleIJNS1_10collective14VariableLengthES7_iiNS5_IJiiEEEEEENS_6half_tEfNS5_IJNS4_1CILi64EEENSB_ILi128EEENSB_ILi192EEESD_EEENS6_23ResidualMaskForBackwardEEEEEvNT_6ParamsE,"",@"SHT_CUDA_INFO"
	.sectionflags	@""
	.align	4


	//----- nvinfo : EIATTR_CUDA_API_VERSION
	.align		4
        /*0000*/ 	.byte	0x04, 0x37
        /*0002*/ 	.short	(.L_836 - .L_835)
.L_835:
        /*0004*/ 	.word	0x00000082


	//----- nvinfo : EIATTR_KPARAM_INFO
	.align		4
.L_836:
        /*0008*/ 	.byte	0x04, 0x17
        /*000a*/ 	.short	(.L_838 - .L_837)
.L_837:
        /*000c*/ 	.word	0x00000000
        /*0010*/ 	.short	0x0000
        /*0012*/ 	.short	0x0000
        /*0014*/ 	.byte	0x00, 0xf0, 0x01, 0x1a


	//----- nvinfo : EIATTR_AT_ENTRY_FRAGMENTS
	.align		4
.L_838:
        /*0018*/ 	.byte	0x04, 0x4f
        /*001a*/ 	.short	(.L_840 - .L_839)


	//   ....[0]....
.L_839:
        /*001c*/ 	.word	0x00000006


	//----- nvinfo : EIATTR_RESERVED_SMEM_USED
	.align		4
.L_840:
        /*0020*/ 	.byte	0x01, 0x41
	.zero		2


	//----- nvinfo : EIATTR_SPARSE_MMA_MASK
	.align		4
        /*0024*/ 	.byte	0x03, 0x50
        /*0026*/ 	.short	0x0000


	//----- nvinfo : EIATTR_TCGEN05_1CTA_USED
	.align		4
        /*0028*/ 	.byte	0x01, 0x51
	.zero		2


	//----- nvinfo : EIATTR_MAXREG_COUNT
	.align		4
        /*002c*/ 	.byte	0x03, 0x1b
        /*002e*/ 	.short	0x0080


	//----- nvinfo : EIATTR_NUM_BARRIERS
	.align		4
        /*0030*/ 	.byte	0x02, 0x4c
        /*0032*/ 	.byte	0x04
	.zero		1


	//----- nvinfo : EIATTR_EXTERNS
	.align		4
        /*0034*/ 	.byte	0x04, 0x0f
        /*0036*/ 	.short	(.L_842 - .L_841)


	//   ....[0]....
	.align		4
.L_841:
        /*0038*/ 	.word	index@(__assertfail)


	//----- nvinfo : EIATTR_ANNOTATIONS
	.align		4
.L_842:
        /*003c*/ 	.byte	0x04, 0x55
        /*003e*/ 	.short	(.L_844 - .L_843)


	//   ....[0]....
.L_843:
        /* <DEDUP_REMOVED lines=20> */


	//----- nvinfo : EIATTR_MERCURY_ISA_VERSION
	.align		4
.L_844:
        /*0170*/ 	.byte	0x03, 0x5f
        /*0172*/ 	.short	0x0101


	//----- nvinfo : EIATTR_INT_WARP_WIDE_INSTR_OFFSETS
	.align		4
        /*0174*/ 	.byte	0x04, 0x31
        /*0176*/ 	.short	(.L_846 - .L_845)


	//   ....[0]....
.L_845:
        /*0178*/ 	.word	0x00014450


	//   ....[1]....
        /*017c*/ 	.word	0x00014470


	//   ....[2]....
        /*0180*/ 	.word	0x000144a0


	//----- nvinfo : EIATTR_COOP_GROUP_MASK_REGIDS
	.align		4
.L_846:
        /*0184*/ 	.byte	0x04, 0x29
        /*0186*/ 	.short	(.L_848 - .L_847)


	//   ....[0]....
.L_847:
        /*0188*/ 	.word	0xffffffff


	//   ....[1]....
        /*018c*/ 	.word	0xffffffff


	//   ....[2]....
        /*0190*/ 	.word	0xffffffff


	//   ....[3]....
        /*0194*/ 	.word	0xffffffff


	//   ....[4]....
        /*0198*/ 	.word	0xffffffff


	//   ....[5]....
        /*019c*/ 	.word	0xffffffff


	//   ....[6]....
        /*01a0*/ 	.word	0xffffffff


	//   ....[7]....
        /*01a4*/ 	.word	0xffffffff


	//   ....[8]....
        /*01a8*/ 	.word	0xffffffff


	//   ....[9]....
        /*01ac*/ 	.word	0xffffffff


	//   ....[10]....
        /*01b0*/ 	.word	0xffffffff


	//   ....[11]....
        /*01b4*/ 	.word	0xffffffff


	//   ....[12]....
        /*01b8*/ 	.word	0xffffffff


	//   ....[13]....
        /*01bc*/ 	.word	0xffffffff


	//   ....[14]....
        /*01c0*/ 	.word	0xffffffff


	//   ....[15]....
        /*01c4*/ 	.word	0xffffffff


	//   ....[16]....
        /*01c8*/ 	.word	0xffffffff


	//   ....[17]....
        /*01cc*/ 	.word	0x0500000f


	//----- nvinfo : EIATTR_COOP_GROUP_INSTR_OFFSETS
	.align		4
.L_848:
        /*01d0*/ 	.byte	0x04, 0x28
        /*01d2*/ 	.short	(.L_850 - .L_849)


	//   ....[0]....
.L_849:
        /*01d4*/ 	.word	0x00000070


	//   ....[1]....
        /*01d8*/ 	.word	0x00000400


	//   ....[2]....
        /*01dc*/ 	.word	0x00000620


	//   ....[3]....
        /*01e0*/ 	.word	0x00000710


	//   ....[4]....
        /*01e4*/ 	.word	0x00000850


	//   ....[5]....
        /*01e8*/ 	.word	0x00000990


	//   ....[6]....
        /*01ec*/ 	.word	0x00000ad0


	//   ....[7]....
        /*01f0*/ 	.word	0x00000c10


	//   ....[8]....
        /*01f4*/ 	.word	0x00000d50


	//   ....[9]....
        /*01f8*/ 	.word	0x00000e90


	//   ....[10]....
        /*01fc*/ 	.word	0x00000fd0


	//   ....[11]....
        /*0200*/ 	.word	0x00004dc0


	//   ....[12]....
        /*0204*/ 	.word	0x00004fc0


	//   ....[13]....
        /*0208*/ 	.word	0x00005310


	//   ....[14]....
        /*020c*/ 	.word	0x0000c8f0


	//   ....[15]....
        /*0210*/ 	.word	0x00014350


	//   ....[16]....
        /*0214*/ 	.word	0x00014570


	//   ....[17]....
        /*0218*/ 	.word	0x00015230


	//----- nvinfo : EIATTR_REG_RECONFIG
	.align		4
.L_850:
        /*021c*/ 	.byte	0x01, 0x54
	.zero		2


	//----- nvinfo : EIATTR_VRC_CTA_INIT_COUNT
	.align		4
        /*0220*/ 	.byte	0x02, 0x4a
        /*0222*/ 	.byte	0x80
	.zero		1


	//----- nvinfo : EIATTR_SYSCALL_OFFSETS
	.align		4
        /*0224*/ 	.byte	0x04, 0x46
        /*0226*/ 	.short	(.L_852 - .L_851)


	//   ....[0]....
.L_851:
        /*0228*/ 	.word	0x0000aa10


	//   ....[1]....
        /*022c*/ 	.word	0x0000ab70


	//   ....[2]....
        /*0230*/ 	.word	0x0000acd0


	//   ....[3]....
        /*0234*/ 	.word	0x0000ae30


	//   ....[4]....
        /*0238*/ 	.word	0x0000af90


	//   ....[5]....
        /*023c*/ 	.word	0x0000b0f0


	//   ....[6]....
        /*0240*/ 	.word	0x0000ca70


	//   ....[7]....
        /*0244*/ 	.word	0x0000df70


	//   ....[8]....
        /*0248*/ 	.word	0x0000e3f0


	//   ....[9]....
        /*024c*/ 	.word	0x0000f150


	//   ....[10]....
        /*0250*/ 	.word	0x0000f8d0


	//   ....[11]....
        /*0254*/ 	.word	0x0000fe10


	//   ....[12]....
        /*0258*/ 	.word	0x00010550


	//   ....[13]....
        /*025c*/ 	.word	0x000106c0


	//   ....[14]....
        /*0260*/ 	.word	0x00010830


	//   ....[15]....
        /*0264*/ 	.word	0x000109e0


	//   ....[16]....
        /*0268*/ 	.word	0x00011c90


	//   ....[17]....
        /*026c*/ 	.word	0x00011e00


	//   ....[18]....
        /*0270*/ 	.word	0x00011f70


	//   ....[19]....
        /*0274*/ 	.word	0x000120e0


	//   ....[20]....
        /*0278*/ 	.word	0x00012250


	//   ....[21]....
        /*027c*/ 	.word	0x00012400


	//----- nvinfo : EIATTR_MBARRIER_INSTR_OFFSETS
	.align		4
.L_852:
        /*0280*/ 	.byte	0x04, 0x39
        /*0282*/ 	.short	(.L_854 - .L_853)


	//   ....[0]....
.L_853:
        /*0284*/ 	.word	0x000004d0
        /*0288*/ 	.word	0x000000ff
        /*028c*/ 	.word	0x00030800
        /*0290*/ 	.short	0x0100
        /*0292*/ 	.byte	0x04
	.zero		1


	//   ....[1]....
        /*0294*/ 	.word	0x000004e0
        /*0298*/ 	.word	0x000000ff
        /*029c*/ 	.word	0x00030810
        /*02a0*/ 	.short	0x0100
        /*02a2*/ 	.byte	0x04
	.zero		1


	//   ....[2]....
        /*02a4*/ 	.word	0x000004f0
        /*02a8*/ 	.word	0x000000ff
        /*02ac*/ 	.word	0x00030808
        /*02b0*/ 	.short	0x0100
        /*02b2*/ 	.byte	0x04
	.zero		1


	//   ....[3]....
        /*02b4*/ 	.word	0x00000500
        /*02b8*/ 	.word	0x000000ff
        /*02bc*/ 	.word	0x00030818
        /*02c0*/ 	.short	0x0100
        /*02c2*/ 	.byte	0x04
	.zero		1


	//   ....[4]....
        /*02c4*/ 	.word	0x000006e0
        /*02c8*/ 	.word	0x000000ff
        /*02cc*/ 	.word	0x00030820
        /*02d0*/ 	.short	0x0100
        /*02d2*/ 	.byte	0x06
	.zero		1


	//   ....[5]....
        /*02d4*/ 	.word	0x000006f0
        /*02d8*/ 	.word	0x000000ff
        /*02dc*/ 	.word	0x00030828
        /*02e0*/ 	.short	0x0100
        /*02e2*/ 	.byte	0x06
	.zero		1


	//   ....[6]....
        /*02e4*/ 	.word	0x00000820
        /*02e8*/ 	.word	0x000000ff
        /*02ec*/ 	.word	0x00030830
        /*02f0*/ 	.short	0x0100
        /*02f2*/ 	.byte	0x04
	.zero		1


	//   ....[7]....
        /*02f4*/ 	.word	0x00000830
        /*02f8*/ 	.word	0x000000ff
        /*02fc*/ 	.word	0x00030838
        /*0300*/ 	.short	0x0100
        /*0302*/ 	.byte	0x04
	.zero		1


	//   ....[8]....
        /*0304*/ 	.word	0x00000960
        /*0308*/ 	.word	0x000000ff
        /*030c*/ 	.word	0x00030840
        /*0310*/ 	.short	0x0100
        /*0312*/ 	.byte	0x04
	.zero		1


	//   ....[9]....
        /*0314*/ 	.word	0x00000970
        /*0318*/ 	.word	0x000000ff
        /*031c*/ 	.word	0x00030848
        /*0320*/ 	.short	0x0100
        /*0322*/ 	.byte	0x04
	.zero		1


	//   ....[10]....
        /*0324*/ 	.word	0x00000aa0
        /*0328*/ 	.word	0x000000ff
        /*032c*/ 	.word	0x00030850
        /*0330*/ 	.short	0x0100
        /*0332*/ 	.byte	0x04
	.zero		1


	//   ....[11]....
        /*0334*/ 	.word	0x00000ab0
        /*0338*/ 	.word	0x000000ff
        /*033c*/ 	.word	0x00030858
        /*0340*/ 	.short	0x0100
        /*0342*/ 	.byte	0x04
	.zero		1


	//   ....[12]....
        /*0344*/ 	.word	0x00000be0
        /*0348*/ 	.word	0x000000ff
        /*034c*/ 	.word	0x00030860
        /*0350*/ 	.short	0x0100
        /*0352*/ 	.byte	0x04
	.zero		1


	//   ....[13]....
        /*0354*/ 	.word	0x00000bf0
        /*0358*/ 	.word	0x000000ff
        /*035c*/ 	.word	0x00030868
        /*0360*/ 	.short	0x0100
        /*0362*/ 	.byte	0x04
	.zero		1


	//   ....[14]....
        /*0364*/ 	.word	0x00000d20
        /*0368*/ 	.word	0x000000ff
        /*036c*/ 	.word	0x00030870
        /*0370*/ 	.short	0x0100
        /*0372*/ 	.byte	0x04
	.zero		1


	//   ....[15]....
        /*0374*/ 	.word	0x00000d30
        /*0378*/ 	.word	0x000000ff
        /*037c*/ 	.word	0x00030878
        /*0380*/ 	.short	0x0100
        /*0382*/ 	.byte	0x04
	.zero		1


	//   ....[16]....
        /*0384*/ 	.word	0x00000e60
        /*0388*/ 	.word	0x000000ff
        /*038c*/ 	.word	0x00030880
        /*0390*/ 	.short	0x0100
        /*0392*/ 	.byte	0x04
	.zero		1


	//   ....[17]....
        /*0394*/ 	.word	0x00000e70
        /*0398*/ 	.word	0x000000ff
        /*039c*/ 	.word	0x00030888
        /*03a0*/ 	.short	0x0100
        /*03a2*/ 	.byte	0x04
	.zero		1


	//   ....[18]....
        /*03a4*/ 	.word	0x00000fa0
        /*03a8*/ 	.word	0x000000ff
        /*03ac*/ 	.word	0x00030890
        /*03b0*/ 	.short	0x0100
        /*03b2*/ 	.byte	0x04
	.zero		1


	//   ....[19]....
        /*03b4*/ 	.word	0x00000fb0
        /*03b8*/ 	.word	0x000000ff
        /*03bc*/ 	.word	0x00030898
        /*03c0*/ 	.short	0x0100
        /*03c2*/ 	.byte	0x04
	.zero		1


	//   ....[20]....
        /*03c4*/ 	.word	0x000010f0
        /*03c8*/ 	.word	0x000000ff
        /*03cc*/ 	.word	0x000308a0
        /*03d0*/ 	.short	0x0100
        /*03d2*/ 	.byte	0x04
	.zero		1


	//   ....[21]....
        /*03d4*/ 	.word	0x00001100
        /*03d8*/ 	.word	0x000000ff
        /*03dc*/ 	.word	0x000308b0
        /*03e0*/ 	.short	0x0100
        /*03e2*/ 	.byte	0x04
	.zero		1


	//   ....[22]....
        /*03e4*/ 	.word	0x00001110
        /*03e8*/ 	.word	0x000000ff
        /*03ec*/ 	.word	0x000308a8
        /*03f0*/ 	.short	0x0100
        /*03f2*/ 	.byte	0x04
	.zero		1


	//   ....[23]....
        /*03f4*/ 	.word	0x00001120
        /*03f8*/ 	.word	0x000000ff
        /*03fc*/ 	.word	0x000308b8
        /*0400*/ 	.short	0x0100
        /*0402*/ 	.byte	0x04
	.zero		1


	//   ....[24]....
        /*0404*/ 	.word	0x00002720
        /*0408*/ 	.word	0x000000ff
        /*040c*/ 	.word	0x00030810
        /*0410*/ 	.short	0x010a
        /*0412*/ 	.byte	0x20
	.zero		1


	//   ....[25]....
        /*0414*/ 	.word	0x00002b20
        /*0418*/ 	.word	0x000000ff
        /*041c*/ 	.word	0x00030800
        /*0420*/ 	.short	0x010b
        /*0422*/ 	.byte	0x20
	.zero		1


	//   ....[26]....
        /*0424*/ 	.word	0x00002bd0
        /*0428*/ 	.word	0x000000ff
        /*042c*/ 	.word	0x00030838
        /*0430*/ 	.short	0x010a
        /*0432*/ 	.byte	0x20
	.zero		1


	//   ....[27]....
        /*0434*/ 	.word	0x00002d70
        /*0438*/ 	.word	0x000000ff
        /*043c*/ 	.word	0x00030830
        /*0440*/ 	.short	0x0107
        /*0442*/ 	.byte	0x20
	.zero		1


	//   ....[28]....
        /*0444*/ 	.word	0x00002dd0
        /*0448*/ 	.word	0x000000ff
        /*044c*/ 	.word	0x00030830
        /*0450*/ 	.short	0x0101
        /*0452*/ 	.byte	0x20
	.zero		1


	//   ....[29]....
        /*0454*/ 	.word	0x00002e00
        /*0458*/ 	.word	0x000000ff
        /*045c*/ 	.word	0x00030828
        /*0460*/ 	.short	0x010a
        /*0462*/ 	.byte	0x20
	.zero		1


	//   ....[30]....
        /*0464*/ 	.word	0x00003100
        /*0468*/ 	.word	0x000000ff
        /*046c*/ 	.word	0x00030820
        /*0470*/ 	.short	0x010b
        /*0472*/ 	.byte	0x20
	.zero		1


	//   ....[31]....
        /*0474*/ 	.word	0x00003180
        /*0478*/ 	.word	0x000000ff
        /*047c*/ 	.word	0x00030848
        /*0480*/ 	.short	0x010a
        /*0482*/ 	.byte	0x20
	.zero		1


	//   ....[32]....
        /*0484*/ 	.word	0x000032d0
        /*0488*/ 	.word	0x000000ff
        /*048c*/ 	.word	0x00030840
        /*0490*/ 	.short	0x0107
        /*0492*/ 	.byte	0x20
	.zero		1


	//   ....[33]....
        /*0494*/ 	.word	0x00003330
        /*0498*/ 	.word	0x000000ff
        /*049c*/ 	.word	0x00030840
        /*04a0*/ 	.short	0x0101
        /*04a2*/ 	.byte	0x20
	.zero		1


	//   ....[34]....
        /*04a4*/ 	.word	0x00003520
        /*04a8*/ 	.word	0x000000ff
        /*04ac*/ 	.word	0x00030818
        /*04b0*/ 	.short	0x010a
        /*04b2*/ 	.byte	0x20
	.zero		1


	//   ....[35]....
        /*04b4*/ 	.word	0x000037d0
        /*04b8*/ 	.word	0x000000ff
        /*04bc*/ 	.word	0x00030838
        /*04c0*/ 	.short	0x010a
        /*04c2*/ 	.byte	0x20
	.zero		1


	//   ....[36]....
        /*04c4*/ 	.word	0x00003900
        /*04c8*/ 	.word	0x000000ff
        /*04cc*/ 	.word	0x00030830
        /*04d0*/ 	.short	0x0107
        /*04d2*/ 	.byte	0x20
	.zero		1


	//   ....[37]....
        /*04d4*/ 	.word	0x00003960
        /*04d8*/ 	.word	0x000000ff
        /*04dc*/ 	.word	0x00030830
        /*04e0*/ 	.short	0x0101
        /*04e2*/ 	.byte	0x20
	.zero		1


	//   ....[38]....
        /*04e4*/ 	.word	0x00003990
        /*04e8*/ 	.word	0x000000ff
        /*04ec*/ 	.word	0x00030828
        /*04f0*/ 	.short	0x010a
        /*04f2*/ 	.byte	0x20
	.zero		1


	//   ....[39]....
        /*04f4*/ 	.word	0x00003b70
        /*04f8*/ 	.word	0x000000ff
        /*04fc*/ 	.word	0x00030848
        /*0500*/ 	.short	0x010a
        /*0502*/ 	.byte	0x20
	.zero		1


	//   ....[40]....
        /*0504*/ 	.word	0x00003c60
        /*0508*/ 	.word	0x000000ff
        /*050c*/ 	.word	0x00030840
        /*0510*/ 	.short	0x0107
        /*0512*/ 	.byte	0x20
	.zero		1


	//   ....[41]....
        /*0514*/ 	.word	0x00003cd0
        /*0518*/ 	.word	0x000000ff
        /*051c*/ 	.word	0x00030840
        /*0520*/ 	.short	0x0101
        /*0522*/ 	.byte	0x20
	.zero		1


	//   ....[42]....
        /*0524*/ 	.word	0x00003d50
        /*0528*/ 	.word	0x000000ff
        /*052c*/ 	.word	0x00030810
        /*0530*/ 	.short	0x010a
        /*0532*/ 	.byte	0x20
	.zero		1


	//   ....[43]....
        /*0534*/ 	.word	0x00003fd0
        /*0538*/ 	.word	0x000000ff
        /*053c*/ 	.word	0x00030838
        /*0540*/ 	.short	0x010a
        /*0542*/ 	.byte	0x20
	.zero		1


	//   ....[44]....
        /*0544*/ 	.word	0x00004100
        /*0548*/ 	.word	0x000000ff
        /*054c*/ 	.word	0x00030830
        /*0550*/ 	.short	0x0107
        /*0552*/ 	.byte	0x20
	.zero		1


	//   ....[45]....
        /*0554*/ 	.word	0x00004160
        /*0558*/ 	.word	0x000000ff
        /*055c*/ 	.word	0x00030830
        /*0560*/ 	.short	0x0101
        /*0562*/ 	.byte	0x20
	.zero		1


	//   ....[46]....
        /*0564*/ 	.word	0x00004190
        /*0568*/ 	.word	0x000000ff
        /*056c*/ 	.word	0x00030828
        /*0570*/ 	.short	0x010a
        /*0572*/ 	.byte	0x20
	.zero		1


	//   ....[47]....
        /*0574*/ 	.word	0x00004370
        /*0578*/ 	.word	0x000000ff
        /*057c*/ 	.word	0x00030848
        /*0580*/ 	.short	0x010a
        /*0582*/ 	.byte	0x20
	.zero		1


	//   ....[48]....
        /*0584*/ 	.word	0x00004460
        /*0588*/ 	.word	0x000000ff
        /*058c*/ 	.word	0x00030840
        /*0590*/ 	.short	0x0107
        /*0592*/ 	.byte	0x20
	.zero		1


	//   ....[49]....
        /*0594*/ 	.word	0x000044d0
        /*0598*/ 	.word	0x000000ff
        /*059c*/ 	.word	0x00030840
        /*05a0*/ 	.short	0x0101
        /*05a2*/ 	.byte	0x20
	.zero		1


	//   ....[50]....
        /*05a4*/ 	.word	0x00004600
        /*05a8*/ 	.word	0x000000ff
        /*05ac*/ 	.word	0x00030818
        /*05b0*/ 	.short	0x010a
        /*05b2*/ 	.byte	0x20
	.zero		1


	//   ....[51]....
        /*05b4*/ 	.word	0x00004870
        /*05b8*/ 	.word	0x000000ff
        /*05bc*/ 	.word	0x00030838
        /*05c0*/ 	.short	0x010a
        /*05c2*/ 	.byte	0x20
	.zero		1


	//   ....[52]....
        /*05c4*/ 	.word	0x000049a0
        /*05c8*/ 	.word	0x000000ff
        /*05cc*/ 	.word	0x00030830
        /*05d0*/ 	.short	0x0107
        /*05d2*/ 	.byte	0x20
	.zero		1


	//   ....[53]....
        /*05d4*/ 	.word	0x00004a00
        /*05d8*/ 	.word	0x000000ff
        /*05dc*/ 	.word	0x00030830
        /*05e0*/ 	.short	0x0101
        /*05e2*/ 	.byte	0x20
	.zero		1


	//   ....[54]....
        /*05e4*/ 	.word	0x00004a30
        /*05e8*/ 	.word	0x000000ff
        /*05ec*/ 	.word	0x00030828
        /*05f0*/ 	.short	0x010a
        /*05f2*/ 	.byte	0x20
	.zero		1


	//   ....[55]....
        /*05f4*/ 	.word	0x00004c10
        /*05f8*/ 	.word	0x000000ff
        /*05fc*/ 	.word	0x00030848
        /*0600*/ 	.short	0x010a
        /*0602*/ 	.byte	0x20
	.zero		1


	//   ....[56]....
        /*0604*/ 	.word	0x00004d00
        /*0608*/ 	.word	0x000000ff
        /*060c*/ 	.word	0x00030840
        /*0610*/ 	.short	0x0107
        /*0612*/ 	.byte	0x20
	.zero		1


	//   ....[57]....
        /*0614*/ 	.word	0x00004d60
        /*0618*/ 	.word	0x000000ff
        /*061c*/ 	.word	0x00030840
        /*0620*/ 	.short	0x0101
        /*0622*/ 	.byte	0x20
	.zero		1


	//   ....[58]....
        /*0624*/ 	.word	0x000053a0
        /*0628*/ 	.word	0x00000004
        /*062c*/ 	.word	0x00030800
        /*0630*/ 	.short	0x010a
        /*0632*/ 	.byte	0xff
	.zero		1


	//   ....[59]....
        /*0634*/ 	.word	0x000053d0
        /*0638*/ 	.word	0x00000004
        /*063c*/ 	.word	0x00030858
        /*0640*/ 	.short	0x010a
        /*0642*/ 	.byte	0xff
	.zero		1


	//   ....[60]....
        /*0644*/ 	.word	0x000060e0
        /*0648*/ 	.word	0x00000004
        /*064c*/ 	.word	0x00030820
        /*0650*/ 	.short	0x010a
        /*0652*/ 	.byte	0xff
	.zero		1


	//   ....[61]....
        /*0654*/ 	.word	0x00006120
        /*0658*/ 	.word	0x00000004
        /*065c*/ 	.word	0x00030868
        /*0660*/ 	.short	0x010a
        /*0662*/ 	.byte	0xff
	.zero		1


	//   ....[62]....
        /*0664*/ 	.word	0x00006160
        /*0668*/ 	.word	0x00000004
        /*066c*/ 	.word	0x00030878
        /*0670*/ 	.short	0x010a
        /*0672*/ 	.byte	0xff
	.zero		1


	//   ....[63]....
        /*0674*/ 	.word	0x000069f0
        /*0678*/ 	.word	0x00000004
        /*067c*/ 	.word	0x00030880
        /*0680*/ 	.short	0x010a
        /*0682*/ 	.byte	0xff
	.zero		1


	//   ....[64]....
        /*0684*/ 	.word	0x00007280
        /*0688*/ 	.word	0x00000003
        /*068c*/ 	.word	0x00030800
        /*0690*/ 	.short	0x010a
        /*0692*/ 	.byte	0xff
	.zero		1


	//   ....[65]....
        /*0694*/ 	.word	0x000072f0
        /*0698*/ 	.word	0x00000004
        /*069c*/ 	.word	0x00030858
        /*06a0*/ 	.short	0x010a
        /*06a2*/ 	.byte	0xff
	.zero		1


	//   ....[66]....
        /*06a4*/ 	.word	0x00007f30
        /*06a8*/ 	.word	0x00000004
        /*06ac*/ 	.word	0x00030890
        /*06b0*/ 	.short	0x010a
        /*06b2*/ 	.byte	0xff
	.zero		1


	//   ....[67]....
        /*06b4*/ 	.word	0x00007f80
        /*06b8*/ 	.word	0x00000004
        /*06bc*/ 	.word	0x00030868
        /*06c0*/ 	.short	0x010a
        /*06c2*/ 	.byte	0xff
	.zero		1


	//   ....[68]....
        /*06c4*/ 	.word	0x00008e30
        /*06c8*/ 	.word	0x00000004
        /*06cc*/ 	.word	0x00030878
        /*06d0*/ 	.short	0x010a
        /*06d2*/ 	.byte	0xff
	.zero		1


	//   ....[69]....
        /*06d4*/ 	.word	0x00008e80
        /*06d8*/ 	.word	0x00000004
        /*06dc*/ 	.word	0x00030820
        /*06e0*/ 	.short	0x010a
        /*06e2*/ 	.byte	0xff
	.zero		1


	//   ....[70]....
        /*06e4*/ 	.word	0x00009360
        /*06e8*/ 	.word	0x00000004
        /*06ec*/ 	.word	0x00030880
        /*06f0*/ 	.short	0x010a
        /*06f2*/ 	.byte	0xff
	.zero		1


	//   ....[71]....
        /*06f4*/ 	.word	0x00009680
        /*06f8*/ 	.word	0x00000004
        /*06fc*/ 	.word	0x000308b0
        /*0700*/ 	.short	0x010a
        /*0702*/ 	.byte	0xff
	.zero		1


	//   ....[72]....
        /*0704*/ 	.word	0x00009720
        /*0708*/ 	.word	0x00000004
        /*070c*/ 	.word	0x000308b8
        /*0710*/ 	.short	0x010a
        /*0712*/ 	.byte	0xff
	.zero		1


	//   ....[73]....
        /*0714*/ 	.word	0x00009780
        /*0718*/ 	.word	0x00000004
        /*071c*/ 	.word	0x00030890
        /*0720*/ 	.short	0x010a
        /*0722*/ 	.byte	0xff
	.zero		1


	//   ....[74]....
        /*0724*/ 	.word	0x0000a8f0
        /*0728*/ 	.word	0x000000ff
        /*072c*/ 	.word	0x00030870
        /*0730*/ 	.short	0x010a
        /*0732*/ 	.byte	0x24
	.zero		1


	//   ....[75]....
        /*0734*/ 	.word	0x0000b1f0
        /*0738*/ 	.word	0x000000ff
        /*073c*/ 	.word	0x00000000
        /*0740*/ 	.short	0x0101
        /*0742*/ 	.byte	0x04
	.zero		1


	//   ....[76]....
        /*0744*/ 	.word	0x0000c770
        /*0748*/ 	.word	0x00000000
        /*074c*/ 	.word	0x00030850
        /*0750*/ 	.short	0x010a
        /*0752*/ 	.byte	0xff
	.zero		1


	//   ....[77]....
        /*0754*/ 	.word	0x0000c7e0
        /*0758*/ 	.word	0x00000000
        /*075c*/ 	.word	0x00030888
        /*0760*/ 	.short	0x010a
        /*0762*/ 	.byte	0xff
	.zero		1


	//   ....[78]....
        /*0764*/ 	.word	0x0000c870
        /*0768*/ 	.word	0x00000000
        /*076c*/ 	.word	0x00030830
        /*0770*/ 	.short	0x010a
        /*0772*/ 	.byte	0xff
	.zero		1


	//   ....[79]....
        /*0774*/ 	.word	0x0000f560
        /*0778*/ 	.word	0x0000006b
        /*077c*/ 	.word	0x00030880
        /*0780*/ 	.short	0x0101
        /*0782*/ 	.byte	0xff
	.zero		1


	//   ....[80]....
        /*0784*/ 	.word	0x0000f5c0
        /*0788*/ 	.word	0x00000000
        /*078c*/ 	.word	0x00000000
        /*0790*/ 	.short	0x0101
        /*0792*/ 	.byte	0xff
	.zero		1


	//   ....[81]....
        /*0794*/ 	.word	0x0000f610
        /*0798*/ 	.word	0x00000000
        /*079c*/ 	.word	0x00000000
        /*07a0*/ 	.short	0x0101
        /*07a2*/ 	.byte	0xff
	.zero		1


	//   ....[82]....
        /*07a4*/ 	.word	0x0000f660
        /*07a8*/ 	.word	0x0000006b
        /*07ac*/ 	.word	0x00030840
        /*07b0*/ 	.short	0x010a
        /*07b2*/ 	.byte	0xff
	.zero		1


	//   ....[83]....
        /*07b4*/ 	.word	0x0000f6d0
        /*07b8*/ 	.word	0x0000006b
        /*07bc*/ 	.word	0x00030860
        /*07c0*/ 	.short	0x010a
        /*07c2*/ 	.byte	0xff
	.zero		1


	//   ....[84]....
        /*07c4*/ 	.word	0x0000f760
        /*07c8*/ 	.word	0x0000006b
        /*07cc*/ 	.word	0x00030898
        /*07d0*/ 	.short	0x010a
        /*07d2*/ 	.byte	0xff
	.zero		1


	//   ....[85]....
        /*07d4*/ 	.word	0x0000fd00
        /*07d8*/ 	.word	0x00000000
        /*07dc*/ 	.word	0x00000000
        /*07e0*/ 	.short	0x0101
        /*07e2*/ 	.byte	0xff
	.zero		1


	//   ....[86]....
        /*07e4*/ 	.word	0x000101b0
        /*07e8*/ 	.word	0x0000006b
        /*07ec*/ 	.word	0x00030890
        /*07f0*/ 	.short	0x0101
        /*07f2*/ 	.byte	0xff
	.zero		1


	//   ....[87]....
        /*07f4*/ 	.word	0x00010260
        /*07f8*/ 	.word	0x00000000
        /*07fc*/ 	.word	0x00000000
        /*0800*/ 	.short	0x0101
        /*0802*/ 	.byte	0xff
	.zero		1


	//   ....[88]....
        /*0804*/ 	.word	0x00010420
        /*0808*/ 	.word	0x0000006b
        /*080c*/ 	.word	0x000308a0
        /*0810*/ 	.short	0x010a
        /*0812*/ 	.byte	0xff
	.zero		1


	//   ....[89]....
        /*0814*/ 	.word	0x00011b10
        /*0818*/ 	.word	0x00000000
        /*081c*/ 	.word	0x00000000
        /*0820*/ 	.short	0x0101
        /*0822*/ 	.byte	0xff
	.zero		1


	//   ....[90]....
        /*0824*/ 	.word	0x00011b60
        /*0828*/ 	.word	0x0000006b
        /*082c*/ 	.word	0x000308a8
        /*0830*/ 	.short	0x010a
        /*0832*/ 	.byte	0xff
	.zero		1


	//   ....[91]....
        /*0834*/ 	.word	0x000142a0
        /*0838*/ 	.word	0x00000000
        /*083c*/ 	.word	0x00000000
        /*0840*/ 	.short	0x0101
        /*0842*/ 	.byte	0xff
	.zero		1


	//   ....[92]....
        /*0844*/ 	.word	0x000145a0
        /*0848*/ 	.word	0x00000000
        /*084c*/ 	.word	0x00030810
        /*0850*/ 	.short	0x010a
        /*0852*/ 	.byte	0xff
	.zero		1


	//   ....[93]....
        /*0854*/ 	.word	0x00014600
        /*0858*/ 	.word	0x00000000
        /*085c*/ 	.word	0x00030838
        /*0860*/ 	.short	0x010a
        /*0862*/ 	.byte	0xff
	.zero		1


	//   ....[94]....
        /*0864*/ 	.word	0x00014660
        /*0868*/ 	.word	0x0000000a
        /*086c*/ 	.word	0x00030828
        /*0870*/ 	.short	0x010a
        /*0872*/ 	.byte	0xff
	.zero		1


	//   ....[95]....
        /*0874*/ 	.word	0x000146c0
        /*0878*/ 	.word	0x00000002
        /*087c*/ 	.word	0x00030848
        /*0880*/ 	.short	0x010a
        /*0882*/ 	.byte	0xff
	.zero		1


	//   ....[96]....
        /*0884*/ 	.word	0x00014720
        /*0888*/ 	.word	0x00000007
        /*088c*/ 	.word	0x00030818
        /*0890*/ 	.short	0x010a
        /*0892*/ 	.byte	0xff
	.zero		1


	//   ....[97]....
        /*0894*/ 	.word	0x00014780
        /*0898*/ 	.word	0x00000007
        /*089c*/ 	.word	0x00030838
        /*08a0*/ 	.short	0x010a
        /*08a2*/ 	.byte	0xff
	.zero		1


	//   ....[98]....
        /*08a4*/ 	.word	0x000147e0
        /*08a8*/ 	.word	0x00000007
        /*08ac*/ 	.word	0x00030828
        /*08b0*/ 	.short	0x010a
        /*08b2*/ 	.byte	0xff
	.zero		1


	//   ....[99]....
        /*08b4*/ 	.word	0x00014840
        /*08b8*/ 	.word	0x00000007
        /*08bc*/ 	.word	0x00030848
        /*08c0*/ 	.short	0x010a
        /*08c2*/ 	.byte	0xff
	.zero		1


	//   ....[100]....
        /*08c4*/ 	.word	0x000148a0
        /*08c8*/ 	.word	0x00000007
        /*08cc*/ 	.word	0x00030810
        /*08d0*/ 	.short	0x010a
        /*08d2*/ 	.byte	0xff
	.zero		1


	//   ....[101]....
        /*08d4*/ 	.word	0x00014900
        /*08d8*/ 	.word	0x00000007
        /*08dc*/ 	.word	0x00030838
        /*08e0*/ 	.short	0x010a
        /*08e2*/ 	.byte	0xff
	.zero		1


	//   ....[102]....
        /*08e4*/ 	.word	0x00014960
        /*08e8*/ 	.word	0x00000005
        /*08ec*/ 	.word	0x00030828
        /*08f0*/ 	.short	0x010a
        /*08f2*/ 	.byte	0xff
	.zero		1


	//   ....[103]....
        /*08f4*/ 	.word	0x000149c0
        /*08f8*/ 	.word	0x00000005
        /*08fc*/ 	.word	0x00030848
        /*0900*/ 	.short	0x010a
        /*0902*/ 	.byte	0xff
	.zero		1


	//   ....[104]....
        /*0904*/ 	.word	0x00014a20
        /*0908*/ 	.word	0x00000005
        /*090c*/ 	.word	0x00030818
        /*0910*/ 	.short	0x010a
        /*0912*/ 	.byte	0xff
	.zero		1


	//   ....[105]....
        /*0914*/ 	.word	0x00014a80
        /*0918*/ 	.word	0x00000005
        /*091c*/ 	.word	0x00030838
        /*0920*/ 	.short	0x010a
        /*0922*/ 	.byte	0xff
	.zero		1


	//   ....[106]....
        /*0924*/ 	.word	0x00014ae0
        /*0928*/ 	.word	0x00000005
        /*092c*/ 	.word	0x00030828
        /*0930*/ 	.short	0x010a
        /*0932*/ 	.byte	0xff
	.zero		1


	//   ....[107]....
        /*0934*/ 	.word	0x00014b40
        /*0938*/ 	.word	0x00000005
        /*093c*/ 	.word	0x00030848
        /*0940*/ 	.short	0x010a
        /*0942*/ 	.byte	0xff
	.zero		1


	//   ....[108]....
        /*0944*/ 	.word	0x00014b90
        /*0948*/ 	.word	0x00000004
        /*094c*/ 	.word	0x00030800
        /*0950*/ 	.short	0x010a
        /*0952*/ 	.byte	0xff
	.zero		1


	//   ....[109]....
        /*0954*/ 	.word	0x00014be0
        /*0958*/ 	.word	0x00000004
        /*095c*/ 	.word	0x00030858
        /*0960*/ 	.short	0x010a
        /*0962*/ 	.byte	0xff
	.zero		1


	//   ....[110]....
        /*0964*/ 	.word	0x00014c30
        /*0968*/ 	.word	0x00000004
        /*096c*/ 	.word	0x00030820
        /*0970*/ 	.short	0x010a
        /*0972*/ 	.byte	0xff
	.zero		1


	//   ....[111]....
        /*0974*/ 	.word	0x00014c80
        /*0978*/ 	.word	0x00000004
        /*097c*/ 	.word	0x00030868
        /*0980*/ 	.short	0x010a
        /*0982*/ 	.byte	0xff
	.zero		1


	//   ....[112]....
        /*0984*/ 	.word	0x00014cd0
        /*0988*/ 	.word	0x00000004
        /*098c*/ 	.word	0x00030878
        /*0990*/ 	.short	0x010a
        /*0992*/ 	.byte	0xff
	.zero		1


	//   ....[113]....
        /*0994*/ 	.word	0x00014d20
        /*0998*/ 	.word	0x00000004
        /*099c*/ 	.word	0x00030880
        /*09a0*/ 	.short	0x010a
        /*09a2*/ 	.byte	0xff
	.zero		1


	//   ....[114]....
        /*09a4*/ 	.word	0x00014d70
        /*09a8*/ 	.word	0x00000003
        /*09ac*/ 	.word	0x00030800
        /*09b0*/ 	.short	0x010a
        /*09b2*/ 	.byte	0xff
	.zero		1


	//   ....[115]....
        /*09b4*/ 	.word	0x00014dc0
        /*09b8*/ 	.word	0x00000004
        /*09bc*/ 	.word	0x00030858
        /*09c0*/ 	.short	0x010a
        /*09c2*/ 	.byte	0xff
	.zero		1


	//   ....[116]....
        /*09c4*/ 	.word	0x00014e10
        /*09c8*/ 	.word	0x00000004
        /*09cc*/ 	.word	0x00030890
        /*09d0*/ 	.short	0x010a
        /*09d2*/ 	.byte	0xff
	.zero		1


	//   ....[117]....
        /*09d4*/ 	.word	0x00014e60
        /*09d8*/ 	.word	0x00000004
        /*09dc*/ 	.word	0x00030868
        /*09e0*/ 	.short	0x010a
        /*09e2*/ 	.byte	0xff
	.zero		1


	//   ....[118]....
        /*09e4*/ 	.word	0x00014eb0
        /*09e8*/ 	.word	0x00000004
        /*09ec*/ 	.word	0x00030878
        /*09f0*/ 	.short	0x010a
        /*09f2*/ 	.byte	0xff
	.zero		1


	//   ....[119]....
        /*09f4*/ 	.word	0x00014f00
        /*09f8*/ 	.word	0x00000004
        /*09fc*/ 	.word	0x00030820
        /*0a00*/ 	.short	0x010a
        /*0a02*/ 	.byte	0xff
	.zero		1


	//   ....[120]....
        /*0a04*/ 	.word	0x00014f50
        /*0a08*/ 	.word	0x00000004
        /*0a0c*/ 	.word	0x00030880
        /*0a10*/ 	.short	0x010a
        /*0a12*/ 	.byte	0xff
	.zero		1


	//   ....[121]....
        /*0a14*/ 	.word	0x00014fa0
        /*0a18*/ 	.word	0x00000004
        /*0a1c*/ 	.word	0x000308b0
        /*0a20*/ 	.short	0x010a
        /*0a22*/ 	.byte	0xff
	.zero		1


	//   ....[122]....
        /*0a24*/ 	.word	0x00014ff0
        /*0a28*/ 	.word	0x00000004
        /*0a2c*/ 	.word	0x000308b8
        /*0a30*/ 	.short	0x010a
        /*0a32*/ 	.byte	0xff
	.zero		1


	//   ....[123]....
        /*0a34*/ 	.word	0x00015040
        /*0a38*/ 	.word	0x00000004
        /*0a3c*/ 	.word	0x00030890
        /*0a40*/ 	.short	0x010a
        /*0a42*/ 	.byte	0xff
	.zero		1


	//   ....[124]....
        /*0a44*/ 	.word	0x000150a0
        /*0a48*/ 	.word	0x00000000
        /*0a4c*/ 	.word	0x00030870
        /*0a50*/ 	.short	0x010a
        /*0a52*/ 	.byte	0xff
	.zero		1


	//   ....[125]....
        /*0a54*/ 	.word	0x000150f0
        /*0a58*/ 	.word	0x00000000
        /*0a5c*/ 	.word	0x00030850
        /*0a60*/ 	.short	0x010a
        /*0a62*/ 	.byte	0xff
	.zero		1


	//   ....[126]....
        /*0a64*/ 	.word	0x00015140
        /*0a68*/ 	.word	0x00000000
        /*0a6c*/ 	.word	0x00030888
        /*0a70*/ 	.short	0x010a
        /*0a72*/ 	.byte	0xff
	.zero		1


	//   ....[127]....
        /*0a74*/ 	.word	0x00015190
        /*0a78*/ 	.word	0x00000000
        /*0a7c*/ 	.word	0x00030830
        /*0a80*/ 	.short	0x010a
        /*0a82*/ 	.byte	0xff
	.zero		1


	//   ....[128]....
        /*0a84*/ 	.word	0x00015270
        /*0a88*/ 	.word	0x0000006b
        /*0a8c*/ 	.word	0x00030840
        /*0a90*/ 	.short	0x010a
        /*0a92*/ 	.byte	0xff
	.zero		1


	//   ....[129]....
        /*0a94*/ 	.word	0x000152c0
        /*0a98*/ 	.word	0x0000006b
        /*0a9c*/ 	.word	0x00030860
        /*0aa0*/ 	.short	0x010a
        /*0aa2*/ 	.byte	0xff
	.zero		1


	//   ....[130]....
        /*0aa4*/ 	.word	0x00015310
        /*0aa8*/ 	.word	0x0000006b
        /*0aac*/ 	.word	0x00030898
        /*0ab0*/ 	.short	0x010a
        /*0ab2*/ 	.byte	0xff
	.zero		1


	//   ....[131]....
        /*0ab4*/ 	.word	0x00015360
        /*0ab8*/ 	.word	0x0000006b
        /*0abc*/ 	.word	0x000308a0
        /*0ac0*/ 	.short	0x010a
        /*0ac2*/ 	.byte	0xff
	.zero		1


	//   ....[132]....
        /*0ac4*/ 	.word	0x000153b0
        /*0ac8*/ 	.word	0x0000006b
        /*0acc*/ 	.word	0x000308a8
        /*0ad0*/ 	.short	0x010a
        /*0ad2*/ 	.byte	0xff
	.zero		1


	//----- nvinfo : EIATTR_NUM_MBARRIERS
	.align		4
.L_854:
        /*0ad4*/ 	.byte	0x03, 0x38
        /*0ad6*/ 	.short	0x0018


	//----- nvinfo : EIATTR_EXIT_INSTR_OFFSETS
	.align		4
        /*0ad8*/ 	.byte	0x04, 0x1c
        /*0ada*/ 	.short	(.L_856 - .L_855)


	//   ....[0]....
.L_855:
        /*0adc*/ 	.word	0x00001360


	//   ....[1]....
        /*0ae0*/ 	.word	0x000025a0


	//   ....[2]....
        /*0ae4*/ 	.word	0x00003350


	//   ....[3]....
        /*0ae8*/ 	.word	0x00004570


	//   ....[4]....
        /*0aec*/ 	.word	0x00004d70


	//   ....[5]....
        /*0af0*/ 	.word	0x0000a5a0


	//   ....[6]....
        /*0af4*/ 	.word	0x0000a5f0


	//   ....[7]....
        /*0af8*/ 	.word	0x0000c350


	//   ....[8]....
        /*0afc*/ 	.word	0x0000c380


	//   ....[9]....
        /*0b00*/ 	.word	0x000142c0


	//   ....[10]....
        /*0b04*/ 	.word	0x00014580


	//----- nvinfo : EIATTR_INDIRECT_BRANCH_TARGETS
	.align		4
.L_856:
        /*0b08*/ 	.byte	0x04, 0x34
        /*0b0a*/ 	.short	(.L_858 - .L_857)


	//   ....[0]....
.L_857:
        /*0b0c*/ 	.word	.L_x_7154@srel
        /*0b10*/ 	.short	0x0
        /*0b12*/ 	.short	0x0
        /*0b14*/ 	.word	0x3
        /*0b18*/ 	.word	.L_x_7155@srel
        /*0b1c*/ 	.word	.L_x_7156@srel
        /*0b20*/ 	.word	.L_x_7157@srel


	//   ....[1]....
        /*0b24*/ 	.word	.L_x_7158@srel
        /*0b28*/ 	.short	0x0
        /*0b2a*/ 	.short	0x0
        /*0b2c*/ 	.word	0x3
        /*0b30*/ 	.word	.L_x_2587@srel
        /*0b34*/ 	.word	.L_x_2554@srel
        /*0b38*/ 	.word	.L_x_7157@srel


	//----- nvinfo : EIATTR_MAX_THREADS
	.align		4
.L_858:
        /*0b3c*/ 	.byte	0x04, 0x05
        /*0b3e*/ 	.short	(.L_860 - .L_859)
.L_859:
        /*0b40*/ 	.word	0x00000200
        /*0b44*/ 	.word	0x00000001
        /*0b48*/ 	.word	0x00000001


	//----- nvinfo : EIATTR_CRS_STACK_SIZE
	.align		4
.L_860:
        /*0b4c*/ 	.byte	0x04, 0x1e
        /*0b4e*/ 	.short	(.L_862 - .L_861)
.L_861:
        /*0b50*/ 	.word	0x00000000


	//----- nvinfo : EIATTR_CBANK_PARAM_SIZE
	.align		4
.L_862:
        /*0b54*/ 	.byte	0x03, 0x19
        /*0b56*/ 	.short	0x0680


	//----- nvinfo : EIATTR_PARAM_CBANK
	.align		4
        /*0b58*/ 	.byte	0x04, 0x0a
        /*0b5a*/ 	.short	(.L_864 - .L_863)
	.align		4
.L_863:
        /*0b5c*/ 	.word	index@(.nv.constant0._ZN7cutlass13device_kernelINS_4fmha6kernel39Sm100FmhaBwdMlaKernelTmaWarpSpecializedIN4cute5tupleIJNS1_10collective14VariableLengthES7_iiNS5_IJiiEEEEEENS_6half_tEfNS5_IJNS4_1CILi64EEENSB_ILi128EEENSB_ILi192EEESD_EEENS6_23ResidualMaskForBackwardEEEEEvNT_6ParamsE)
        /*0b60*/ 	.short	0x0380
        /*0b62*/ 	.short	0x0680


	//----- nvinfo : EIATTR_SW_WAR
	.align		4
.L_864:
        /*0b64*/ 	.byte	0x04, 0x36
        /*0b66*/ 	.short	(.L_866 - .L_865)
.L_865:
        /*0b68*/ 	.word	0x00000008
.L_866:


//--------------------- .nv.info._ZN7cutlass13device_kernelINS_4fmha6kernel36Sm100FmhaBwdKernelTmaWarpSpecializedIN4cute5tupleIJiiiiNS5_IJNS5_IJiiEEEiEEEEEENS_6half_tEfNS5_IJNS4_1CILi128EEESB_SB_SB_EEENS1_10collective23ResidualMaskForBackwardEEEEEvNT_6ParamsE --------------------------
	.section	.nv.info._ZN7cutlass13device_kernelINS_4fmha6kernel36Sm100FmhaBwdKernelTmaWarpSpecializedIN4cute5tupleIJiiiiNS5_IJNS5_IJiiEEEiEEEEEENS_6half_tEfNS5_IJNS4_1CILi128EEESB_SB_SB_EEENS1_10collective23ResidualMaskForBackwardEEEEEvNT_6ParamsE,"",@"SHT_CUDA_INFO"
	.sectionflags	@""
	.align	4


	//----- nvinfo : EIATTR_CUDA_API_VERSION
	.align		4
        /*0000*/ 	.byte	0x04, 0x37
        /*0002*/ 	.short	(.L_868 - .L_867)
.L_867:
        /*0004*/ 	.word	0x00000082


	//----- nvinfo : EIATTR_KPARAM_INFO
	.align		4
.L_868:
        /*0008*/ 	.byte	0x04, 0x17
        /*000a*/ 	.short	(.L_870 - .L_869)
.L_869:
        /*000c*/ 	.word	0x00000000
        /*0010*/ 	.short	0x0000
        /*0012*/ 	.short	0x0000
        /*0014*/ 	.byte	0x00, 0xf0, 0x01, 0x1a


	//----- nvinfo : EIATTR_AT_ENTRY_FRAGMENTS
	.align		4
.L_870:
        /*0018*/ 	.byte	0x04, 0x4f
        /*001a*/ 	.short	(.L_872 - .L_871)


	//   ....[0]....
.L_871:
        /*001c*/ 	.word	0x00000006


	//----- nvinfo : EIATTR_RESERVED_SMEM_USED
	.align		4
.L_872:
        /*0020*/ 	.byte	0x01, 0x41
	.zero		2


	//----- nvinfo : EIATTR_SPARSE_MMA_MASK
	.align		4
        /*0024*/ 	.byte	0x03, 0x50
        /*0026*/ 	.short	0x0000


	//----- nvinfo : EIATTR_TCGEN05_1CTA_USED
	.align		4
        /*0028*/ 	.byte	0x01, 0x51
	.zero		2


	//----- nvinfo : EIATTR_MAXREG_COUNT
	.align		4
        /*002c*/ 	.byte	0x03, 0x1b
        /*002e*/ 	.short	0x0080


	//----- nvinfo : EIATTR_NUM_BARRIERS
	.align		4
        /*0030*/ 	.byte	0x02, 0x4c
        /*0032*/ 	.byte	0x04
	.zero		1


	//----- nvinfo : EIATTR_EXTERNS
	.align		4
        /*0034*/ 	.byte	0x04, 0x0f
        /*0036*/ 	.short	(.L_874 - .L_873)


	//   ....[0]....
	.align		4
.L_873:
        /*0038*/ 	.word	index@(__assertfail)


	//----- nvinfo : EIATTR_ANNOTATIONS
	.align		4
.L_874:
        /*003c*/ 	.byte	0x04, 0x55
        /*003e*/ 	.short	(.L_876 - .L_875)


	//   ....[0]....
.L_875:
        /* <DEDUP_REMOVED lines=19> */


	//----- nvinfo : EIATTR_MERCURY_ISA_VERSION
	.align		4
.L_876:
        /*0158*/ 	.byte	0x03, 0x5f
        /*015a*/ 	.short	0x0101


	//----- nvinfo : EIATTR_INT_WARP_WIDE_INSTR_OFFSETS
	.align		4
        /*015c*/ 	.byte	0x04, 0x31
        /*015e*/ 	.short	(.L_878 - .L_877)


	//   ....[0]....
.L_877:
        /*0160*/ 	.word	0x00013170


	//   ....[1]....
        /*0164*/ 	.word	0x00013190


	//   ....[2]....
        /*0168*/ 	.word	0x000131c0


	//----- nvinfo : EIATTR_COOP_GROUP_MASK_REGIDS
	.align		4
.L_878:
        /*016c*/ 	.byte	0x04, 0x29
        /*016e*/ 	.short	(.L_880 - .L_879)


	//   ....[0]....
.L_879:
        /*0170*/ 	.word	0xffffffff


	//   ....[1]....
        /*0174*/ 	.word	0xffffffff


	//   ....[2]....
        /*0178*/ 	.word	0xffffffff


	//   ....[3]....
        /*017c*/ 	.word	0xffffffff


	//   ....[4]....
        /*0180*/ 	.word	0xffffffff


	//   ....[5]....
        /*0184*/ 	.word	0xffffffff


	//   ....[6]....
        /*0188*/ 	.word	0xffffffff


	//   ....[7]....
        /*018c*/ 	.word	0xffffffff


	//   ....[8]....
        /*0190*/ 	.word	0xffffffff


	//   ....[9]....
        /*0194*/ 	.word	0xffffffff


	//   ....[10]....
        /*0198*/ 	.word	0xffffffff


	//   ....[11]....
        /*019c*/ 	.word	0xffffffff


	//   ....[12]....
        /*01a0*/ 	.word	0xffffffff


	//   ....[13]....
        /*01a4*/ 	.word	0xffffffff


	//   ....[14]....
        /*01a8*/ 	.word	0xffffffff


	//   ....[15]....
        /*01ac*/ 	.word	0xffffffff


	//   ....[16]....
        /*01b0*/ 	.word	0xffffffff


	//   ....[17]....
        /*01b4*/ 	.word	0x0500000f


	//----- nvinfo : EIATTR_COOP_GROUP_INSTR_OFFSETS
	.align		4
.L_880:
        /*01b8*/ 	.byte	0x04, 0x28
        /*01ba*/ 	.short	(.L_882 - .L_881)


	//   ....[0]....
.L_881:
        /*01bc*/ 	.word	0x00000080


	//   ....[1]....
        /*01c0*/ 	.word	0x000003c0


	//   ....[2]....
        /*01c4*/ 	.word	0x000005e0


	//   ....[3]....
        /*01c8*/ 	.word	0x000006d0


	//   ....[4]....
        /*01cc*/ 	.word	0x00000810


	//   ....[5]....
        /*01d0*/ 	.word	0x00000950


	//   ....[6]....
        /*01d4*/ 	.word	0x00000a90


	//   ....[7]....
        /*01d8*/ 	.word	0x00000bd0


	//   ....[8]....
        /*01dc*/ 	.word	0x00000d10


	//   ....[9]....
        /*01e0*/ 	.word	0x00000e50


	//   ....[10]....
        /*01e4*/ 	.word	0x00000f90


	//   ....[11]....
        /*01e8*/ 	.word	0x00003a60


	//   ....[12]....
        /*01ec*/ 	.word	0x00003c60


	//   ....[13]....
        /*01f0*/ 	.word	0x00003c80


	//   ....[14]....
        /*01f4*/ 	.word	0x00008e50


	//   ....[15]....
        /*01f8*/ 	.word	0x00013060


	//   ....[16]....
        /*01fc*/ 	.word	0x00013290


	//   ....[17]....
        /*0200*/ 	.word	0x00013d50


	//----- nvinfo : EIATTR_REG_RECONFIG
	.align		4
.L_882:
        /*0204*/ 	.byte	0x01, 0x54
	.zero		2


	//----- nvinfo : EIATTR_VRC_CTA_INIT_COUNT
	.align		4
        /*0208*/ 	.byte	0x02, 0x4a
        /*020a*/ 	.byte	0x80
	.zero		1


	//----- nvinfo : EIATTR_SYSCALL_OFFSETS
	.align		4
        /*020c*/ 	.byte	0x04, 0x46
        /*020e*/ 	.short	(.L_884 - .L_883)


	//   ....[0]....
.L_883:
        /*0210*/ 	.word	0x0000bb60


	//   ....[1]....
        /*0214*/ 	.word	0x0000bd10


	//   ....[2]....
        /*0218*/ 	.word	0x0000be80


	//   ....[3]....
        /*021c*/ 	.word	0x0000bff0


	//   ....[4]....
        /*0220*/ 	.word	0x0000da30


	//   ....[5]....
        /*0224*/ 	.word	0x0000dc10


	//   ....[6]....
        /*0228*/ 	.word	0x0000dd80


	//   ....[7]....
        /*022c*/ 	.word	0x0000def0


	//   ....[8]....
        /*0230*/ 	.word	0x0000e380


	//   ....[9]....
        /*0234*/ 	.word	0x0000f0d0


	//   ....[10]....
        /*0238*/ 	.word	0x00010030


	//   ....[11]....
        /*023c*/ 	.word	0x000101a0


	//   ....[12]....
        /*0240*/ 	.word	0x00010310


	//   ....[13]....
        /*0244*/ 	.word	0x00010480


	//   ....[14]....
        /*0248*/ 	.word	0x00011640


	//   ....[15]....
        /*024c*/ 	.word	0x000117b0


	//   ....[16]....
        /*0250*/ 	.word	0x00011920


	//   ....[17]....
        /*0254*/ 	.word	0x00011a90


	//----- nvinfo : EIATTR_MBARRIER_INSTR_OFFSETS
	.align		4
.L_884:
        /*0258*/ 	.byte	0x04, 0x39
        /*025a*/ 	.short	(.L_886 - .L_885)


	//   ....[0]....
.L_885:
        /*025c*/ 	.word	0x00000490
        /*0260*/ 	.word	0x000000ff
        /*0264*/ 	.word	0x00038800
        /*0268*/ 	.short	0x0100
        /*026a*/ 	.byte	0x04
	.zero		1


	//   ....[1]....
        /*026c*/ 	.word	0x000004a0
        /*0270*/ 	.word	0x000000ff
        /*0274*/ 	.word	0x00038810
        /*0278*/ 	.short	0x0100
        /*027a*/ 	.byte	0x04
	.zero		1


	//   ....[2]....
        /*027c*/ 	.word	0x000004b0
        /*0280*/ 	.word	0x000000ff
        /*0284*/ 	.word	0x00038808
        /*0288*/ 	.short	0x0100
        /*028a*/ 	.byte	0x04
	.zero		1


	//   ....[3]....
        /*028c*/ 	.word	0x000004c0
        /*0290*/ 	.word	0x000000ff
        /*0294*/ 	.word	0x00038818
        /*0298*/ 	.short	0x0100
        /*029a*/ 	.byte	0x04
	.zero		1


	//   ....[4]....
        /*029c*/ 	.word	0x000006a0
        /*02a0*/ 	.word	0x000000ff
        /*02a4*/ 	.word	0x00038820
        /*02a8*/ 	.short	0x0100
        /*02aa*/ 	.byte	0x06
	.zero		1


	//   ....[5]....
        /*02ac*/ 	.word	0x000006b0
        /*02b0*/ 	.word	0x000000ff
        /*02b4*/ 	.word	0x00038828
        /*02b8*/ 	.short	0x0100
        /*02ba*/ 	.byte	0x06
	.zero		1


	//   ....[6]....
        /*02bc*/ 	.word	0x000007e0
        /*02c0*/ 	.word	0x000000ff
        /*02c4*/ 	.word	0x00038830
        /*02c8*/ 	.short	0x0100
        /*02ca*/ 	.byte	0x04
	.zero		1


	//   ....[7]....
        /*02cc*/ 	.word	0x000007f0
        /*02d0*/ 	.word	0x000000ff
        /*02d4*/ 	.word	0x00038838
        /*02d8*/ 	.short	0x0100
        /*02da*/ 	.byte	0x04
	.zero		1


	//   ....[8]....
        /*02dc*/ 	.word	0x00000920
        /*02e0*/ 	.word	0x000000ff
        /*02e4*/ 	.word	0x00038840
        /*02e8*/ 	.short	0x0100
        /*02ea*/ 	.byte	0x04
	.zero		1


	//   ....[9]....
        /*02ec*/ 	.word	0x00000930
        /*02f0*/ 	.word	0x000000ff
        /*02f4*/ 	.word	0x00038848
        /*02f8*/ 	.short	0x0100
        /*02fa*/ 	.byte	0x04
	.zero		1


	//   ....[10]....
        /*02fc*/ 	.word	0x00000a60
        /*0300*/ 	.word	0x000000ff
        /*0304*/ 	.word	0x00038850
        /*0308*/ 	.short	0x0100
        /*030a*/ 	.byte	0x04
	.zero		1


	//   ....[11]....
        /*030c*/ 	.word	0x00000a70
        /*0310*/ 	.word	0x000000ff
        /*0314*/ 	.word	0x00038858
        /*0318*/ 	.short	0x0100
        /*031a*/ 	.byte	0x04
	.zero		1


	//   ....[12]....
        /*031c*/ 	.word	0x00000ba0
        /*0320*/ 	.word	0x000000ff
        /*0324*/ 	.word	0x00038860
        /*0328*/ 	.short	0x0100
        /*032a*/ 	.byte	0x04
	.zero		1


	//   ....[13]....
        /*032c*/ 	.word	0x00000bb0
        /*0330*/ 	.word	0x000000ff
        /*0334*/ 	.word	0x00038868
        /*0338*/ 	.short	0x0100
        /*033a*/ 	.byte	0x04
	.zero		1


	//   ....[14]....
        /*033c*/ 	.word	0x00000ce0
        /*0340*/ 	.word	0x000000ff
        /*0344*/ 	.word	0x00038870
        /*0348*/ 	.short	0x0100
        /*034a*/ 	.byte	0x04
	.zero		1


	//   ....[15]....
        /*034c*/ 	.word	0x00000cf0
        /*0350*/ 	.word	0x000000ff
        /*0354*/ 	.word	0x00038878
        /*0358*/ 	.short	0x0100
        /*035a*/ 	.byte	0x04
	.zero		1


	//   ....[16]....
        /*035c*/ 	.word	0x00000e20
        /*0360*/ 	.word	0x000000ff
        /*0364*/ 	.word	0x00038880
        /*0368*/ 	.short	0x0100
        /*036a*/ 	.byte	0x04
	.zero		1


	//   ....[17]....
        /*036c*/ 	.word	0x00000e30
        /*0370*/ 	.word	0x000000ff
        /*0374*/ 	.word	0x00038888
        /*0378*/ 	.short	0x0100
        /*037a*/ 	.byte	0x04
	.zero		1


	//   ....[18]....
        /*037c*/ 	.word	0x00000f60
        /*0380*/ 	.word	0x000000ff
        /*0384*/ 	.word	0x00038890
        /*0388*/ 	.short	0x0100
        /*038a*/ 	.byte	0x04
	.zero		1


	//   ....[19]....
        /*038c*/ 	.word	0x00000f70
        /*0390*/ 	.word	0x000000ff
        /*0394*/ 	.word	0x00038898
        /*0398*/ 	.short	0x0100
        /*039a*/ 	.byte	0x04
	.zero		1


	//   ....[20]....
        /*039c*/ 	.word	0x000010a0
        /*03a0*/ 	.word	0x000000ff
        /*03a4*/ 	.word	0x000388a0
        /*03a8*/ 	.short	0x0100
        /*03aa*/ 	.byte	0x04
	.zero		1


	//   ....[21]....
        /*03ac*/ 	.word	0x000010b0
        /*03b0*/ 	.word	0x000000ff
        /*03b4*/ 	.word	0x000388b0
        /*03b8*/ 	.short	0x0100
        /*03ba*/ 	.byte	0x04
	.zero		1


	//   ....[22]....
        /*03bc*/ 	.word	0x000010c0
        /*03c0*/ 	.word	0x000000ff
        /*03c4*/ 	.word	0x000388a8
        /*03c8*/ 	.short	0x0100
        /*03ca*/ 	.byte	0x04
	.zero		1


	//   ....[23]....
        /*03cc*/ 	.word	0x000010d0
        /*03d0*/ 	.word	0x000000ff
        /*03d4*/ 	.word	0x000388b8
        /*03d8*/ 	.short	0x0100
        /*03da*/ 	.byte	0x04
	.zero		1


	//   ....[24]....
        /*03dc*/ 	.word	0x00002320
        /*03e0*/ 	.word	0x000000ff
        /*03e4*/ 	.word	0x00038810
        /*03e8*/ 	.short	0x010a
        /*03ea*/ 	.byte	0x28
	.zero		1


	//   ....[25]....
        /*03ec*/ 	.word	0x000024c0
        /*03f0*/ 	.word	0x000000ff
        /*03f4*/ 	.word	0x00038800
        /*03f8*/ 	.short	0x010b
        /*03fa*/ 	.byte	0x28
	.zero		1


	//   ....[26]....
        /*03fc*/ 	.word	0x00002700
        /*0400*/ 	.word	0x000000ff
        /*0404*/ 	.word	0x00038838
        /*0408*/ 	.short	0x010a
        /*040a*/ 	.byte	0x28
	.zero		1


	//   ....[27]....
        /*040c*/ 	.word	0x000028f0
        /*0410*/ 	.word	0x000000ff
        /*0414*/ 	.word	0x00038830
        /*0418*/ 	.short	0x0107
        /*041a*/ 	.byte	0x28
	.zero		1


	//   ....[28]....
        /*041c*/ 	.word	0x00002950
        /*0420*/ 	.word	0x000000ff
        /*0424*/ 	.word	0x00038830
        /*0428*/ 	.short	0x0101
        /*042a*/ 	.byte	0x28
	.zero		1


	//   ....[29]....
        /*042c*/ 	.word	0x00002980
        /*0430*/ 	.word	0x000000ff
        /*0434*/ 	.word	0x00038828
        /*0438*/ 	.short	0x010a
        /*043a*/ 	.byte	0x28
	.zero		1


	//   ....[30]....
        /*043c*/ 	.word	0x00002aa0
        /*0440*/ 	.word	0x000000ff
        /*0444*/ 	.word	0x00038820
        /*0448*/ 	.short	0x010b
        /*044a*/ 	.byte	0x28
	.zero		1


	//   ....[31]....
        /*044c*/ 	.word	0x00002cf0
        /*0450*/ 	.word	0x000000ff
        /*0454*/ 	.word	0x00038848
        /*0458*/ 	.short	0x010a
        /*045a*/ 	.byte	0x28
	.zero		1


	//   ....[32]....
        /*045c*/ 	.word	0x00002e50
        /*0460*/ 	.word	0x000000ff
        /*0464*/ 	.word	0x00038840
        /*0468*/ 	.short	0x0107
        /*046a*/ 	.byte	0x28
	.zero		1


	//   ....[33]....
        /*046c*/ 	.word	0x00002ec0
        /*0470*/ 	.word	0x000000ff
        /*0474*/ 	.word	0x00038840
        /*0478*/ 	.short	0x0101
        /*047a*/ 	.byte	0x28
	.zero		1


	//   ....[34]....
        /*047c*/ 	.word	0x000030b0
        /*0480*/ 	.word	0x000000ff
        /*0484*/ 	.word	0x00038810
        /*0488*/ 	.short	0x010a
        /*048a*/ 	.byte	0x11
	.zero		1


	//   ....[35]....
        /*048c*/ 	.word	0x00003320
        /*0490*/ 	.word	0x000000ff
        /*0494*/ 	.word	0x00038838
        /*0498*/ 	.short	0x010a
        /*049a*/ 	.byte	0x28
	.zero		1


	//   ....[36]....
        /*049c*/ 	.word	0x00003510
        /*04a0*/ 	.word	0x000000ff
        /*04a4*/ 	.word	0x00038830
        /*04a8*/ 	.short	0x0107
        /*04aa*/ 	.byte	0x28
	.zero		1


	//   ....[37]....
        /*04ac*/ 	.word	0x00003570
        /*04b0*/ 	.word	0x000000ff
        /*04b4*/ 	.word	0x00038830
        /*04b8*/ 	.short	0x0101
        /*04ba*/ 	.byte	0x28
	.zero		1


	//   ....[38]....
        /*04bc*/ 	.word	0x000035c0
        /*04c0*/ 	.word	0x000000ff
        /*04c4*/ 	.word	0x00038828
        /*04c8*/ 	.short	0x010a
        /*04ca*/ 	.byte	0x28
	.zero		1


	//   ....[39]....
        /*04cc*/ 	.word	0x00003780
        /*04d0*/ 	.word	0x000000ff
        /*04d4*/ 	.word	0x00038848
        /*04d8*/ 	.short	0x010a
        /*04da*/ 	.byte	0x28
	.zero		1


	//   ....[40]....
        /*04dc*/ 	.word	0x000038e0
        /*04e0*/ 	.word	0x000000ff
        /*04e4*/ 	.word	0x00038840
        /*04e8*/ 	.short	0x0107
        /*04ea*/ 	.byte	0x28
	.zero		1


	//   ....[41]....
        /*04ec*/ 	.word	0x00003950
        /*04f0*/ 	.word	0x000000ff
        /*04f4*/ 	.word	0x00038840
        /*04f8*/ 	.short	0x0101
        /*04fa*/ 	.byte	0x28
	.zero		1


	//   ....[42]....
        /*04fc*/ 	.word	0x00003ed0
        /*0500*/ 	.word	0x000000ff
        /*0504*/ 	.word	0x00038800
        /*0508*/ 	.short	0x010a
        /*050a*/ 	.byte	0x16
	.zero		1


	//   ....[43]....
        /*050c*/ 	.word	0x00003f00
        /*0510*/ 	.word	0x000000ff
        /*0514*/ 	.word	0x00038858
        /*0518*/ 	.short	0x010a
        /*051a*/ 	.byte	0x16
	.zero		1


	//   ....[44]....
        /*051c*/ 	.word	0x000043d0
        /*0520*/ 	.word	0x000000ff
        /*0524*/ 	.word	0x00038820
        /*0528*/ 	.short	0x010a
        /*052a*/ 	.byte	0x16
	.zero		1


	//   ....[45]....
        /*052c*/ 	.word	0x00004410
        /*0530*/ 	.word	0x000000ff
        /*0534*/ 	.word	0x00038868
        /*0538*/ 	.short	0x010a
        /*053a*/ 	.byte	0x16
	.zero		1


	//   ....[46]....
        /*053c*/ 	.word	0x00004450
        /*0540*/ 	.word	0x000000ff
        /*0544*/ 	.word	0x00038878
        /*0548*/ 	.short	0x010a
        /*054a*/ 	.byte	0x16
	.zero		1


	//   ....[47]....
        /*054c*/ 	.word	0x00004910
        /*0550*/ 	.word	0x000000ff
        /*0554*/ 	.word	0x00038880
        /*0558*/ 	.short	0x010a
        /*055a*/ 	.byte	0x16
	.zero		1


	//   ....[48]....
        /*055c*/ 	.word	0x00005250
        /*0560*/ 	.word	0x000000ff
        /*0564*/ 	.word	0x00038800
        /*0568*/ 	.short	0x010a
        /*056a*/ 	.byte	0x04
	.zero		1


	//   ....[49]....
        /*056c*/ 	.word	0x000052c0
        /*0570*/ 	.word	0x000000ff
        /*0574*/ 	.word	0x00038858
        /*0578*/ 	.short	0x010a
        /*057a*/ 	.byte	0x16
	.zero		1


	//   ....[50]....
        /*057c*/ 	.word	0x000056f0
        /*0580*/ 	.word	0x000000ff
        /*0584*/ 	.word	0x00038890
        /*0588*/ 	.short	0x010a
        /*058a*/ 	.byte	0x16
	.zero		1


	//   ....[51]....
        /*058c*/ 	.word	0x00005740
        /*0590*/ 	.word	0x000000ff
        /*0594*/ 	.word	0x00038868
        /*0598*/ 	.short	0x010a
        /*059a*/ 	.byte	0x16
	.zero		1


	//   ....[52]....
        /*059c*/ 	.word	0x00006270
        /*05a0*/ 	.word	0x000000ff
        /*05a4*/ 	.word	0x00038878
        /*05a8*/ 	.short	0x010a
        /*05aa*/ 	.byte	0x16
	.zero		1


	//   ....[53]....
        /*05ac*/ 	.word	0x000062e0
        /*05b0*/ 	.word	0x000000ff
        /*05b4*/ 	.word	0x00038820
        /*05b8*/ 	.short	0x010a
        /*05ba*/ 	.byte	0x16
	.zero		1


	//   ....[54]....
        /*05bc*/ 	.word	0x00006760
        /*05c0*/ 	.word	0x000000ff
        /*05c4*/ 	.word	0x00038880
        /*05c8*/ 	.short	0x010a
        /*05ca*/ 	.byte	0x16
	.zero		1


	//   ....[55]....
        /*05cc*/ 	.word	0x00006bc0
        /*05d0*/ 	.word	0x000000ff
        /*05d4*/ 	.word	0x000388b0
        /*05d8*/ 	.short	0x010a
        /*05da*/ 	.byte	0x16
	.zero		1


	//   ....[56]....
        /*05dc*/ 	.word	0x00006c40
        /*05e0*/ 	.word	0x000000ff
        /*05e4*/ 	.word	0x000388b8
        /*05e8*/ 	.short	0x010a
        /*05ea*/ 	.byte	0x16
	.zero		1


	//   ....[57]....
        /*05ec*/ 	.word	0x00006c90
        /*05f0*/ 	.word	0x000000ff
        /*05f4*/ 	.word	0x00038890
        /*05f8*/ 	.short	0x010a
        /*05fa*/ 	.byte	0x16
	.zero		1


	//   ....[58]....
        /*05fc*/ 	.word	0x00007ae0
        /*0600*/ 	.word	0x000000ff
        /*0604*/ 	.word	0x00038870
        /*0608*/ 	.short	0x010a
        /*060a*/ 	.byte	0x0e
	.zero		1


	//   ....[59]....
        /*060c*/ 	.word	0x00007c90
        /*0610*/ 	.word	0x000000ff
        /*0614*/ 	.word	0x00000000
        /*0618*/ 	.short	0x0101
        /*061a*/ 	.byte	0x04
	.zero		1


	//   ....[60]....
        /*061c*/ 	.word	0x00008c10
        /*0620*/ 	.word	0x00000038
        /*0624*/ 	.word	0x00038850
        /*0628*/ 	.short	0x010a
        /*062a*/ 	.byte	0xff
	.zero		1


	//   ....[61]....
        /*062c*/ 	.word	0x00008c80
        /*0630*/ 	.word	0x00000038
        /*0634*/ 	.word	0x00038888
        /*0638*/ 	.short	0x010a
        /*063a*/ 	.byte	0xff
	.zero		1


	//   ....[62]....
        /*063c*/ 	.word	0x00008d10
        /*0640*/ 	.word	0x00000038
        /*0644*/ 	.word	0x00038830
        /*0648*/ 	.short	0x010a
        /*064a*/ 	.byte	0xff
	.zero		1


	//   ....[63]....
        /*064c*/ 	.word	0x0000df90
        /*0650*/ 	.word	0x00000038
        /*0654*/ 	.word	0x00038880
        /*0658*/ 	.short	0x0101
        /*065a*/ 	.byte	0xff
	.zero		1


	//   ....[64]....
        /*065c*/ 	.word	0x0000e010
        /*0660*/ 	.word	0x00000000
        /*0664*/ 	.word	0x00000000
        /*0668*/ 	.short	0x0101
        /*066a*/ 	.byte	0xff
	.zero		1


	//   ....[65]....
        /*066c*/ 	.word	0x0000e070
        /*0670*/ 	.word	0x00000000
        /*0674*/ 	.word	0x00000000
        /*0678*/ 	.short	0x0101
        /*067a*/ 	.byte	0xff
	.zero		1


	//   ....[66]....
        /*067c*/ 	.word	0x0000e0c0
        /*0680*/ 	.word	0x00000038
        /*0684*/ 	.word	0x00038840
        /*0688*/ 	.short	0x010a
        /*068a*/ 	.byte	0xff
	.zero		1


	//   ....[67]....
        /*068c*/ 	.word	0x0000e140
        /*0690*/ 	.word	0x00000038
        /*0694*/ 	.word	0x00038860
        /*0698*/ 	.short	0x010a
        /*069a*/ 	.byte	0xff
	.zero		1


	//   ....[68]....
        /*069c*/ 	.word	0x0000e1c0
        /*06a0*/ 	.word	0x00000038
        /*06a4*/ 	.word	0x00038898
        /*06a8*/ 	.short	0x010a
        /*06aa*/ 	.byte	0xff
	.zero		1


	//   ....[69]....
        /*06ac*/ 	.word	0x0000efa0
        /*06b0*/ 	.word	0x000000ff
        /*06b4*/ 	.word	0x00000000
        /*06b8*/ 	.short	0x0101
        /*06ba*/ 	.byte	0x04
	.zero		1


	//   ....[70]....
        /*06bc*/ 	.word	0x0000fbd0
        /*06c0*/ 	.word	0x000000ff
        /*06c4*/ 	.word	0x00038890
        /*06c8*/ 	.short	0x0101
        /*06ca*/ 	.byte	0x25
	.zero		1


	//   ....[71]....
        /*06cc*/ 	.word	0x0000fcc0
        /*06d0*/ 	.word	0x000000ff
        /*06d4*/ 	.word	0x00000000
        /*06d8*/ 	.short	0x0101
        /*06da*/ 	.byte	0x04
	.zero		1


	//   ....[72]....
        /*06dc*/ 	.word	0x0000fee0
        /*06e0*/ 	.word	0x000000ff
        /*06e4*/ 	.word	0x000388a0
        /*06e8*/ 	.short	0x010a
        /*06ea*/ 	.byte	0x25
	.zero		1


	//   ....[73]....
        /*06ec*/ 	.word	0x000114c0
        /*06f0*/ 	.word	0x000000ff
        /*06f4*/ 	.word	0x00000000
        /*06f8*/ 	.short	0x0101
        /*06fa*/ 	.byte	0x04
	.zero		1


	//   ....[74]....
        /*06fc*/ 	.word	0x00011510
        /*0700*/ 	.word	0x000000ff
        /*0704*/ 	.word	0x000388a8
        /*0708*/ 	.short	0x010a
        /*070a*/ 	.byte	0x25
	.zero		1


	//   ....[75]....
        /*070c*/ 	.word	0x00012fb0
        /*0710*/ 	.word	0x000000ff
        /*0714*/ 	.word	0x00000000
        /*0718*/ 	.short	0x0101
        /*071a*/ 	.byte	0x04
	.zero		1


	//   ....[76]....
        /*071c*/ 	.word	0x000132c0
        /*0720*/ 	.word	0x00000003
        /*0724*/ 	.word	0x00038810
        /*0728*/ 	.short	0x010a
        /*072a*/ 	.byte	0xff
	.zero		1


	//   ....[77]....
        /*072c*/ 	.word	0x00013320
        /*0730*/ 	.word	0x00000003
        /*0734*/ 	.word	0x00038838
        /*0738*/ 	.short	0x010a
        /*073a*/ 	.byte	0xff
	.zero		1


	//   ....[78]....
        /*073c*/ 	.word	0x00013380
        /*0740*/ 	.word	0x00000004
        /*0744*/ 	.word	0x00038828
        /*0748*/ 	.short	0x010a
        /*074a*/ 	.byte	0xff
	.zero		1


	//   ....[79]....
        /*074c*/ 	.word	0x000133e0
        /*0750*/ 	.word	0x00000004
        /*0754*/ 	.word	0x00038848
        /*0758*/ 	.short	0x010a
        /*075a*/ 	.byte	0xff
	.zero		1


	//   ....[80]....
        /*075c*/ 	.word	0x00013440
        /*0760*/ 	.word	0x00000000
        /*0764*/ 	.word	0x00038810
        /*0768*/ 	.short	0x010a
        /*076a*/ 	.byte	0xff
	.zero		1


	//   ....[81]....
        /*076c*/ 	.word	0x000134a0
        /*0770*/ 	.word	0x00000000
        /*0774*/ 	.word	0x00038838
        /*0778*/ 	.short	0x010a
        /*077a*/ 	.byte	0xff
	.zero		1


	//   ....[82]....
        /*077c*/ 	.word	0x00013500
        /*0780*/ 	.word	0x00000004
        /*0784*/ 	.word	0x00038828
        /*0788*/ 	.short	0x010a
        /*078a*/ 	.byte	0xff
	.zero		1


	//   ....[83]....
        /*078c*/ 	.word	0x00013560
        /*0790*/ 	.word	0x00000004
        /*0794*/ 	.word	0x00038848
        /*0798*/ 	.short	0x010a
        /*079a*/ 	.byte	0xff
	.zero		1


	//   ....[84]....
        /*079c*/ 	.word	0x000135c0
        /*07a0*/ 	.word	0x00000000
        /*07a4*/ 	.word	0x00038800
        /*07a8*/ 	.short	0x010a
        /*07aa*/ 	.byte	0xff
	.zero		1


	//   ....[85]....
        /*07ac*/ 	.word	0x00013620
        /*07b0*/ 	.word	0x00000007
        /*07b4*/ 	.word	0x00038858
        /*07b8*/ 	.short	0x010a
        /*07ba*/ 	.byte	0xff
	.zero		1


	//   ....[86]....
        /*07bc*/ 	.word	0x00013680
        /*07c0*/ 	.word	0x00000000
        /*07c4*/ 	.word	0x00038820
        /*07c8*/ 	.short	0x010a
        /*07ca*/ 	.byte	0xff
	.zero		1


	//   ....[87]....
        /*07cc*/ 	.word	0x000136e0
        /*07d0*/ 	.word	0x00000000
        /*07d4*/ 	.word	0x00038868
        /*07d8*/ 	.short	0x010a
        /*07da*/ 	.byte	0xff
	.zero		1


	//   ....[88]....
        /*07dc*/ 	.word	0x00013740
        /*07e0*/ 	.word	0x00000003
        /*07e4*/ 	.word	0x00038878
        /*07e8*/ 	.short	0x010a
        /*07ea*/ 	.byte	0xff
	.zero		1


	//   ....[89]....
        /*07ec*/ 	.word	0x000137a0
        /*07f0*/ 	.word	0x00000003
        /*07f4*/ 	.word	0x00038880
        /*07f8*/ 	.short	0x010a
        /*07fa*/ 	.byte	0xff
	.zero		1


	//   ....[90]....
        /*07fc*/ 	.word	0x00013800
        /*0800*/ 	.word	0x00000000
        /*0804*/ 	.word	0x00038800
        /*0808*/ 	.short	0x010a
        /*080a*/ 	.byte	0xff
	.zero		1


	//   ....[91]....
        /*080c*/ 	.word	0x00013860
        /*0810*/ 	.word	0x00000002
        /*0814*/ 	.word	0x00038858
        /*0818*/ 	.short	0x010a
        /*081a*/ 	.byte	0xff
	.zero		1


	//   ....[92]....
        /*081c*/ 	.word	0x000138c0
        /*0820*/ 	.word	0x00000000
        /*0824*/ 	.word	0x00038890
        /*0828*/ 	.short	0x010a
        /*082a*/ 	.byte	0xff
	.zero		1


	//   ....[93]....
        /*082c*/ 	.word	0x00013920
        /*0830*/ 	.word	0x00000000
        /*0834*/ 	.word	0x00038868
        /*0838*/ 	.short	0x010a
        /*083a*/ 	.byte	0xff
	.zero		1


	//   ....[94]....
        /*083c*/ 	.word	0x00013980
        /*0840*/ 	.word	0x00000000
        /*0844*/ 	.word	0x00038878
        /*0848*/ 	.short	0x010a
        /*084a*/ 	.byte	0xff
	.zero		1


	//   ....[95]....
        /*084c*/ 	.word	0x000139e0
        /*0850*/ 	.word	0x00000000
        /*0854*/ 	.word	0x00038820
        /*0858*/ 	.short	0x010a
        /*085a*/ 	.byte	0xff
	.zero		1


	//   ....[96]....
        /*085c*/ 	.word	0x00013a40
        /*0860*/ 	.word	0x00000002
        /*0864*/ 	.word	0x00038880
        /*0868*/ 	.short	0x010a
        /*086a*/ 	.byte	0xff
	.zero		1


	//   ....[97]....
        /*086c*/ 	.word	0x00013aa0
        /*0870*/ 	.word	0x00000000
        /*0874*/ 	.word	0x000388b0
        /*0878*/ 	.short	0x010a
        /*087a*/ 	.byte	0xff
	.zero		1


	//   ....[98]....
        /*087c*/ 	.word	0x00013b00
        /*0880*/ 	.word	0x00000000
        /*0884*/ 	.word	0x000388b8
        /*0888*/ 	.short	0x010a
        /*088a*/ 	.byte	0xff
	.zero		1


	//   ....[99]....
        /*088c*/ 	.word	0x00013b60
        /*0890*/ 	.word	0x00000000
        /*0894*/ 	.word	0x00038890
        /*0898*/ 	.short	0x010a
        /*089a*/ 	.byte	0xff
	.zero		1


	//   ....[100]....
        /*089c*/ 	.word	0x00013bc0
        /*08a0*/ 	.word	0x00000002
        /*08a4*/ 	.word	0x00038870
        /*08a8*/ 	.short	0x010a
        /*08aa*/ 	.byte	0xff
	.zero		1


	//   ....[101]....
        /*08ac*/ 	.word	0x00013c10
        /*08b0*/ 	.word	0x00000038
        /*08b4*/ 	.word	0x00038850
        /*08b8*/ 	.short	0x010a
        /*08ba*/ 	.byte	0xff
	.zero		1


	//   ....[102]....
        /*08bc*/ 	.word	0x00013c60
        /*08c0*/ 	.word	0x00000038
        /*08c4*/ 	.word	0x00038888
        /*08c8*/ 	.short	0x010a
        /*08ca*/ 	.byte	0xff
	.zero		1


	//   ....[103]....
        /*08cc*/ 	.word	0x00013cb0
        /*08d0*/ 	.word	0x00000038
        /*08d4*/ 	.word	0x00038830
        /*08d8*/ 	.short	0x010a
        /*08da*/ 	.byte	0xff
	.zero		1


	//   ....[104]....
        /*08dc*/ 	.word	0x00013d90
        /*08e0*/ 	.word	0x00000038
        /*08e4*/ 	.word	0x00038840
        /*08e8*/ 	.short	0x010a
        /*08ea*/ 	.byte	0xff
	.zero		1


	//   ....[105]....
        /*08ec*/ 	.word	0x00013de0
        /*08f0*/ 	.word	0x00000038
        /*08f4*/ 	.word	0x00038860
        /*08f8*/ 	.short	0x010a
        /*08fa*/ 	.byte	0xff
	.zero		1


	//   ....[106]....
        /*08fc*/ 	.word	0x00013e30
        /*0900*/ 	.word	0x00000038
        /*0904*/ 	.word	0x00038898
        /*0908*/ 	.short	0x010a
        /*090a*/ 	.byte	0xff
	.zero		1


	//   ....[107]....
        /*090c*/ 	.word	0x00013e90
        /*0910*/ 	.word	0x00000000
        /*0914*/ 	.word	0x000388a0
        /*0918*/ 	.short	0x010a
        /*091a*/ 	.byte	0xff
	.zero		1


	//   ....[108]....
        /*091c*/ 	.word	0x00013ef0
        /*0920*/ 	.word	0x00000000
        /*0924*/ 	.word	0x000388a8
        /*0928*/ 	.short	0x010a
        /*092a*/ 	.byte	0xff
	.zero		1


	//----- nvinfo : EIATTR_NUM_MBARRIERS
	.align		4
.L_886:
        /*092c*/ 	.byte	0x03, 0x38
        /*092e*/ 	.short	0x0018


	//----- nvinfo : EIATTR_EXIT_INSTR_OFFSETS
	.align		4
        /*0930*/ 	.byte	0x04, 0x1c
        /*0932*/ 	.short	(.L_888 - .L_887)


	//   ....[0]....
.L_887:
        /*0934*/ 	.word	0x000011d0


	//   ....[1]....
        /*0938*/ 	.word	0x000021a0


	//   ....[2]....
        /*093c*/ 	.word	0x00002ee0


	//   ....[3]....
        /*0940*/ 	.word	0x00003a10


	//   ....[4]....
        /*0944*/ 	.word	0x00007930


	//   ....[5]....
        /*0948*/ 	.word	0x00007970


	//   ....[6]....
        /*094c*/ 	.word	0x00008a80


	//   ....[7]....
        /*0950*/ 	.word	0x00008ab0


	//   ....[8]....
        /*0954*/ 	.word	0x00012fe0


	//   ....[9]....
        /*0958*/ 	.word	0x000132a0


	//----- nvinfo : EIATTR_INDIRECT_BRANCH_TARGETS
	.align		4
.L_888:
        /*095c*/ 	.byte	0x04, 0x34
        /*095e*/ 	.short	(.L_890 - .L_889)


	//   ....[0]....
.L_889:
        /*0960*/ 	.word	.L_x_7162@srel
        /*0964*/ 	.short	0x0
        /*0966*/ 	.short	0x0
        /*0968*/ 	.word	0x3
        /*096c*/ 	.word	.L_x_7163@srel
        /*0970*/ 	.word	.L_x_7164@srel
        /*0974*/ 	.word	.L_x_7165@srel


	//   ....[1]....
        /*0978*/ 	.word	.L_x_7166@srel
        /*097c*/ 	.short	0x0
        /*097e*/ 	.short	0x0
        /*0980*/ 	.word	0x3
        /*0984*/ 	.word	.L_x_2912@srel
        /*0988*/ 	.word	.L_x_2891@srel
        /*098c*/ 	.word	.L_x_7165@srel


	//----- nvinfo : EIATTR_MAX_THREADS
	.align		4
.L_890:
        /*0990*/ 	.byte	0x04, 0x05
        /*0992*/ 	.short	(.L_892 - .L_891)
.L_891:
        /*0994*/ 	.word	0x00000200
        /*0998*/ 	.word	0x00000001
        /*099c*/ 	.word	0x00000001


	//----- nvinfo : EIATTR_CRS_STACK_SIZE
	.align		4
.L_892:
        /*09a0*/ 	.byte	0x04, 0x1e
        /*09a2*/ 	.short	(.L_894 - .L_893)
.L_893:
        /*09a4*/ 	.word	0x00000000


	//----- nvinfo : EIATTR_CBANK_PARAM_SIZE
	.align		4
.L_894:
        /*09a8*/ 	.byte	0x03, 0x19
        /*09aa*/ 	.short	0x0680


	//----- nvinfo : EIATTR_PARAM_CBANK
	.align		4
        /*09ac*/ 	.byte	0x04, 0x0a
        /*09ae*/ 	.short	(.L_896 - .L_895)
	.align		4
.L_895:
        /*09b0*/ 	.word	index@(.nv.constant0._ZN7cutlass13device_kernelINS_4fmha6kernel36Sm100FmhaBwdKernelTmaWarpSpecializedIN4cute5tupleIJiiiiNS5_IJNS5_IJiiEEEiEEEEEENS_6half_tEfNS5_IJNS4_1CILi128EEESB_SB_SB_EEENS1_10collective23ResidualMaskForBackwardEEEEEvNT_6ParamsE)
        /*09b4*/ 	.short	0x0380
        /*09b6*/ 	.short	0x0680


	//----- nvinfo : EIATTR_SW_WAR
	.align		4
.L_896:
        /*09b8*/ 	.byte	0x04, 0x36
        /*09ba*/ 	.short	(.L_898 - .L_897)
.L_897:
        /*09bc*/ 	.word	0x00000008
.L_898:


//--------------------- .nv.info._ZN7cutlass13device_kernelINS_4fmha6kernel36Sm100FmhaBwdKernelTmaWarpSpecializedIN4cute5tupleIJNS1_10collective14VariableLengthES7_iiNS5_IJNS5_IJiiEEEiEEEEEENS_6half_tEfNS5_IJNS4_1CILi128EEESD_SD_SD_EEENS6_23ResidualMaskForBackwardEEEEEvNT_6ParamsE --------------------------
	.section	.nv.info._ZN7cutlass13device_kernelINS_4fmha6kernel36Sm100FmhaBwdKernelTmaWarpSpecializedIN4cute5tupleIJNS1_10collective14VariableLengthES7_iiNS5_IJNS5_IJiiEEEiEEEEEENS_6half_tEfNS5_IJNS4_1CILi128EEESD_SD_SD_EEENS6_23ResidualMaskForBackwardEEEEEvNT_6ParamsE,"",@"SHT_CUDA_INFO"
	.sectionflags	@""
	.align	4


	//----- nvinfo : EIATTR_CUDA_API_VERSION
	.align		4
        /*0000*/ 	.byte	0x04, 0x37
        /*0002*/ 	.short	(.L_900 - .L_899)
.L_899:
        /*0004*/ 	.word	0x00000082


	//----- nvinfo : EIATTR_KPARAM_INFO
	.align		4
.L_900:
        /*0008*/ 	.byte	0x04, 0x17
        /*000a*/ 	.short	(.L_902 - .L_901)
.L_901:
        /*000c*/ 	.word	0x00000000
        /*0010*/ 	.short	0x0000
        /*0012*/ 	.short	0x0000
        /*0014*/ 	.byte	0x00, 0xf0, 0x01, 0x1a


	//----- nvinfo : EIATTR_AT_ENTRY_FRAGMENTS
	.align		4
.L_902:
        /*0018*/ 	.byte	0x04, 0x4f
        /*001a*/ 	.short	(.L_904 - .L_903)


	//   ....[0]....
.L_903:
        /*001c*/ 	.word	0x00000006


	//----- nvinfo : EIATTR_RESERVED_SMEM_USED
	.align		4
.L_904:
        /*0020*/ 	.byte	0x01, 0x41
	.zero		2


	//----- nvinfo : EIATTR_SPARSE_MMA_MASK
	.align		4
        /*0024*/ 	.byte	0x03, 0x50
        /*0026*/ 	.short	0x0000


	//----- nvinfo : EIATTR_TCGEN05_1CTA_USED
	.align		4
        /*0028*/ 	.byte	0x01, 0x51
	.zero		2


	//----- nvinfo : EIATTR_MAXREG_COUNT
	.align		4
        /*002c*/ 	.byte	0x03, 0x1b
        /*002e*/ 	.short	0x0080


	//----- nvinfo : EIATTR_NUM_BARRIERS
	.align		4
        /*0030*/ 	.byte	0x02, 0x4c
        /*0032*/ 	.byte	0x04
	.zero		1


	//----- nvinfo : EIATTR_EXTERNS
	.align		4
        /*0034*/ 	.byte	0x04, 0x0f
        /*0036*/ 	.short	(.L_906 - .L_905)


	//   ....[0]....
	.align		4
.L_905:
        /*0038*/ 	.word	index@(__assertfail)


	//----- nvinfo : EIATTR_ANNOTATIONS
	.align		4
.L_906:
        /*003c*/ 	.byte	0x04, 0x55
        /*003e*/ 	.short	(.L_908 - .L_907)


	//   ....[0]....
.L_907:
        /* <DEDUP_REMOVED lines=16> */


	//----- nvinfo : EIATTR_MERCURY_ISA_VERSION
	.align		4
.L_908:
        /*0130*/ 	.byte	0x03, 0x5f
        /*0132*/ 	.short	0x0101


	//----- nvinfo : EIATTR_INT_WARP_WIDE_INSTR_OFFSETS
	.align		4
        /*0134*/ 	.byte	0x04, 0x31
        /*0136*/ 	.short	(.L_910 - .L_909)


	//   ....[0]....
.L_909:
        /*0138*/ 	.word	0x00013ca0


	//   ....[1]....
        /*013c*/ 	.word	0x00013cc0


	//   ....[2]....
        /*0140*/ 	.word	0x00013cf0


	//----- nvinfo : EIATTR_COOP_GROUP_MASK_REGIDS
	.align		4
.L_910:
        /*0144*/ 	.byte	0x04, 0x29
        /*0146*/ 	.short	(.L_912 - .L_911)


	//   ....[0]....
.L_911:
        /*0148*/ 	.word	0xffffffff


	//   ....[1]....
        /*014c*/ 	.word	0xffffffff


	//   ....[2]....
        /*0150*/ 	.word	0xffffffff


	//   ....[3]....
        /*0154*/ 	.word	0xffffffff


	//   ....[4]....
        /*0158*/ 	.word	0xffffffff


	//   ....[5]....
        /*015c*/ 	.word	0xffffffff


	//   ....[6]....
        /*0160*/ 	.word	0xffffffff


	//   ....[7]....
        /*0164*/ 	.word	0xffffffff


	//   ....[8]....
        /*0168*/ 	.word	0xffffffff


	//   ....[9]....
        /*016c*/ 	.word	0xffffffff


	//   ....[10]....
        /*0170*/ 	.word	0xffffffff


	//   ....[11]....
        /*0174*/ 	.word	0xffffffff


	//   ....[12]....
        /*0178*/ 	.word	0xffffffff


	//   ....[13]....
        /*017c*/ 	.word	0xffffffff


	//   ....[14]....
        /*0180*/ 	.word	0xffffffff


	//   ....[15]....
        /*0184*/ 	.word	0xffffffff


	//   ....[16]....
        /*0188*/ 	.word	0xffffffff


	//   ....[17]....
        /*018c*/ 	.word	0x0500000f


	//----- nvinfo : EIATTR_COOP_GROUP_INSTR_OFFSETS
	.align		4
.L_912:
        /*0190*/ 	.byte	0x04, 0x28
        /*0192*/ 	.short	(.L_914 - .L_913)


	//   ....[0]....
.L_913:
        /*0194*/ 	.word	0x00000080


	//   ....[1]....
        /*0198*/ 	.word	0x000003c0


	//   ....[2]....
        /*019c*/ 	.word	0x000005e0


	//   ....[3]....
        /*01a0*/ 	.word	0x000006d0


	//   ....[4]....
        /*01a4*/ 	.word	0x00000810


	//   ....[5]....
        /*01a8*/ 	.word	0x00000950


	//   ....[6]....
        /*01ac*/ 	.word	0x00000a90


	//   ....[7]....
        /*01b0*/ 	.word	0x00000bd0


	//   ....[8]....
        /*01b4*/ 	.word	0x00000d10


	//   ....[9]....
        /*01b8*/ 	.word	0x00000e50


	//   ....[10]....
        /*01bc*/ 	.word	0x00000f90


	//   ....[11]....
        /*01c0*/ 	.word	0x00003f90


	//   ....[12]....
        /*01c4*/ 	.word	0x00004190


	//   ....[13]....
        /*01c8*/ 	.word	0x000041b0


	//   ....[14]....
        /*01cc*/ 	.word	0x00009700


	//   ....[15]....
        /*01d0*/ 	.word	0x00013b90


	//   ....[16]....
        /*01d4*/ 	.word	0x00013dc0


	//   ....[17]....
        /*01d8*/ 	.word	0x00014880


	//----- nvinfo : EIATTR_REG_RECONFIG
	.align		4
.L_914:
        /*01dc*/ 	.byte	0x01, 0x54
	.zero		2


	//----- nvinfo : EIATTR_VRC_CTA_INIT_COUNT
	.align		4
        /*01e0*/ 	.byte	0x02, 0x4a
        /*01e2*/ 	.byte	0x80
	.zero		1


	//----- nvinfo : EIATTR_SYSCALL_OFFSETS
	.align		4
        /*01e4*/ 	.byte	0x04, 0x46
        /*01e6*/ 	.short	(.L_916 - .L_915)


	//   ....[0]....
.L_915:
        /*01e8*/ 	.word	0x0000c390


	//   ....[1]....
        /*01ec*/ 	.word	0x0000c570


	//   ....[2]....
        /*01f0*/ 	.word	0x0000c710


	//   ....[3]....
        /*01f4*/ 	.word	0x0000c880


	//   ....[4]....
        /*01f8*/ 	.word	0x0000e2a0


	//   ....[5]....
        /*01fc*/ 	.word	0x0000e490


	//   ....[6]....
        /*0200*/ 	.word	0x0000e600


	//   ....[7]....
        /*0204*/ 	.word	0x0000e770


	//   ....[8]....
        /*0208*/ 	.word	0x0000ec40


	//   ....[9]....
        /*020c*/ 	.word	0x0000f970


	//   ....[10]....
        /*0210*/ 	.word	0x000108e0


	//   ....[11]....
        /*0214*/ 	.word	0x00010a50


	//   ....[12]....
        /*0218*/ 	.word	0x00010bc0


	//   ....[13]....
        /*021c*/ 	.word	0x00010d60


	//   ....[14]....
        /*0220*/ 	.word	0x00012040


	//   ....[15]....
        /*0224*/ 	.word	0x000121b0


	//   ....[16]....
        /*0228*/ 	.word	0x00012320


	//   ....[17]....
        /*022c*/ 	.word	0x000124c0


	//----- nvinfo : EIATTR_MBARRIER_INSTR_OFFSETS
	.align		4
.L_916:
        /*0230*/ 	.byte	0x04, 0x39
        /*0232*/ 	.short	(.L_918 - .L_917)


	//   ....[0]....
.L_917:
        /*0234*/ 	.word	0x00000490
        /*0238*/ 	.word	0x000000ff
        /*023c*/ 	.word	0x00038800
        /*0240*/ 	.short	0x0100
        /*0242*/ 	.byte	0x04
	.zero		1


	//   ....[1]....
        /*0244*/ 	.word	0x000004a0
        /*0248*/ 	.word	0x000000ff
        /*024c*/ 	.word	0x00038810
        /*0250*/ 	.short	0x0100
        /*0252*/ 	.byte	0x04
	.zero		1


	//   ....[2]....
        /*0254*/ 	.word	0x000004b0
        /*0258*/ 	.word	0x000000ff
        /*025c*/ 	.word	0x00038808
        /*0260*/ 	.short	0x0100
        /*0262*/ 	.byte	0x04
	.zero		1


	//   ....[3]....
        /*0264*/ 	.word	0x000004c0
        /*0268*/ 	.word	0x000000ff
        /*026c*/ 	.word	0x00038818
        /*0270*/ 	.short	0x0100
        /*0272*/ 	.byte	0x04
	.zero		1


	//   ....[4]....
        /*0274*/ 	.word	0x000006a0
        /*0278*/ 	.word	0x000000ff
        /*027c*/ 	.word	0x00038820
        /*0280*/ 	.short	0x0100
        /*0282*/ 	.byte	0x06
	.zero		1


	//   ....[5]....
        /*0284*/ 	.word	0x000006b0
        /*0288*/ 	.word	0x000000ff
        /*028c*/ 	.word	0x00038828
        /*0290*/ 	.short	0x0100
        /*0292*/ 	.byte	0x06
	.zero		1


	//   ....[6]....
        /*0294*/ 	.word	0x000007e0
        /*0298*/ 	.word	0x000000ff
        /*029c*/ 	.word	0x00038830
        /*02a0*/ 	.short	0x0100
        /*02a2*/ 	.byte	0x04
	.zero		1


	//   ....[7]....
        /*02a4*/ 	.word	0x000007f0
        /*02a8*/ 	.word	0x000000ff
        /*02ac*/ 	.word	0x00038838
        /*02b0*/ 	.short	0x0100
        /*02b2*/ 	.byte	0x04
	.zero		1


	//   ....[8]....
        /*02b4*/ 	.word	0x00000920
        /*02b8*/ 	.word	0x000000ff
        /*02bc*/ 	.word	0x00038840
        /*02c0*/ 	.short	0x0100
        /*02c2*/ 	.byte	0x04
	.zero		1


	//   ....[9]....
        /*02c4*/ 	.word	0x00000930
        /*02c8*/ 	.word	0x000000ff
        /*02cc*/ 	.word	0x00038848
        /*02d0*/ 	.short	0x0100
        /*02d2*/ 	.byte	0x04
	.zero		1


	//   ....[10]....
        /*02d4*/ 	.word	0x00000a60
        /*02d8*/ 	.word	0x000000ff
        /*02dc*/ 	.word	0x00038850
        /*02e0*/ 	.short	0x0100
        /*02e2*/ 	.byte	0x04
	.zero		1


	//   ....[11]....
        /*02e4*/ 	.word	0x00000a70
        /*02e8*/ 	.word	0x000000ff
        /*02ec*/ 	.word	0x00038858
        /*02f0*/ 	.short	0x0100
        /*02f2*/ 	.byte	0x04
	.zero		1


	//   ....[12]....
        /*02f4*/ 	.word	0x00000ba0
        /*02f8*/ 	.word	0x000000ff
        /*02fc*/ 	.word	0x00038860
        /*0300*/ 	.short	0x0100
        /*0302*/ 	.byte	0x04
	.zero		1


	//   ....[13]....
        /*0304*/ 	.word	0x00000bb0
        /*0308*/ 	.word	0x000000ff
        /*030c*/ 	.word	0x00038868
        /*0310*/ 	.short	0x0100
        /*0312*/ 	.byte	0x04
	.zero		1


	//   ....[14]....
        /*0314*/ 	.word	0x00000ce0
        /*0318*/ 	.word	0x000000ff
        /*031c*/ 	.word	0x00038870
        /*0320*/ 	.short	0x0100
        /*0322*/ 	.byte	0x04
	.zero		1


	//   ....[15]....
        /*0324*/ 	.word	0x00000cf0
        /*0328*/ 	.word	0x000000ff
        /*032c*/ 	.word	0x00038878
        /*0330*/ 	.short	0x0100
        /*0332*/ 	.byte	0x04
	.zero		1


	//   ....[16]....
        /*0334*/ 	.word	0x00000e20
        /*0338*/ 	.word	0x000000ff
        /*033c*/ 	.word	0x00038880
        /*0340*/ 	.short	0x0100
        /*0342*/ 	.byte	0x04
	.zero		1


	//   ....[17]....
        /*0344*/ 	.word	0x00000e30
        /*0348*/ 	.word	0x000000ff
        /*034c*/ 	.word	0x00038888
        /*0350*/ 	.short	0x0100
        /*0352*/ 	.byte	0x04
	.zero		1


	//   ....[18]....
        /*0354*/ 	.word	0x00000f60
        /*0358*/ 	.word	0x000000ff
        /*035c*/ 	.word	0x00038890
        /*0360*/ 	.short	0x0100
        /*0362*/ 	.byte	0x04
	.zero		1


	//   ....[19]....
        /*0364*/ 	.word	0x00000f70
        /*0368*/ 	.word	0x000000ff
        /*036c*/ 	.word	0x00038898
        /*0370*/ 	.short	0x0100
        /*0372*/ 	.byte	0x04
	.zero		1


	//   ....[20]....
        /*0374*/ 	.word	0x000010b0
        /*0378*/ 	.word	0x000000ff
        /*037c*/ 	.word	0x000388a0
        /*0380*/ 	.short	0x0100
        /*0382*/ 	.byte	0x04
	.zero		1


	//   ....[21]....
        /*0384*/ 	.word	0x000010c0
        /*0388*/ 	.word	0x000000ff
        /*038c*/ 	.word	0x000388b0
        /*0390*/ 	.short	0x0100
        /*0392*/ 	.byte	0x04
	.zero		1


	//   ....[22]....
        /*0394*/ 	.word	0x000010d0
        /*0398*/ 	.word	0x000000ff
        /*039c*/ 	.word	0x000388a8
        /*03a0*/ 	.short	0x0100
        /*03a2*/ 	.byte	0x04
	.zero		1


	//   ....[23]....
        /*03a4*/ 	.word	0x000010e0
        /*03a8*/ 	.word	0x000000ff
        /*03ac*/ 	.word	0x000388b8
        /*03b0*/ 	.short	0x0100
        /*03b2*/ 	.byte	0x04
	.zero		1


	//   ....[24]....
        /*03b4*/ 	.word	0x00002610
        /*03b8*/ 	.word	0x000000ff
        /*03bc*/ 	.word	0x00038810
        /*03c0*/ 	.short	0x010a
        /*03c2*/ 	.byte	0x20
	.zero		1


	//   ....[25]....
        /*03c4*/ 	.word	0x000027b0
        /*03c8*/ 	.word	0x000000ff
        /*03cc*/ 	.word	0x00038800
        /*03d0*/ 	.short	0x010b
        /*03d2*/ 	.byte	0x20
	.zero		1


	//   ....[26]....
        /*03d4*/ 	.word	0x00002a10
        /*03d8*/ 	.word	0x000000ff
        /*03dc*/ 	.word	0x00038838
        /*03e0*/ 	.short	0x010a
        /*03e2*/ 	.byte	0x20
	.zero		1


	//   ....[27]....
        /*03e4*/ 	.word	0x00002c90
        /*03e8*/ 	.word	0x000000ff
        /*03ec*/ 	.word	0x00038830
        /*03f0*/ 	.short	0x0107
        /*03f2*/ 	.byte	0x20
	.zero		1


	//   ....[28]....
        /*03f4*/ 	.word	0x00002cf0
        /*03f8*/ 	.word	0x000000ff
        /*03fc*/ 	.word	0x00038830
        /*0400*/ 	.short	0x0101
        /*0402*/ 	.byte	0x20
	.zero		1


	//   ....[29]....
        /*0404*/ 	.word	0x00002d20
        /*0408*/ 	.word	0x000000ff
        /*040c*/ 	.word	0x00038828
        /*0410*/ 	.short	0x010a
        /*0412*/ 	.byte	0x20
	.zero		1


	//   ....[30]....
        /*0414*/ 	.word	0x00002e40
        /*0418*/ 	.word	0x000000ff
        /*041c*/ 	.word	0x00038820
        /*0420*/ 	.short	0x010b
        /*0422*/ 	.byte	0x20
	.zero		1


	//   ....[31]....
        /*0424*/ 	.word	0x00003090
        /*0428*/ 	.word	0x000000ff
        /*042c*/ 	.word	0x00038848
        /*0430*/ 	.short	0x010a
        /*0432*/ 	.byte	0x20
	.zero		1


	//   ....[32]....
        /*0434*/ 	.word	0x00003280
        /*0438*/ 	.word	0x000000ff
        /*043c*/ 	.word	0x00038840
        /*0440*/ 	.short	0x0107
        /*0442*/ 	.byte	0x20
	.zero		1


	//   ....[33]....
        /*0444*/ 	.word	0x000032f0
        /*0448*/ 	.word	0x000000ff
        /*044c*/ 	.word	0x00038840
        /*0450*/ 	.short	0x0101
        /*0452*/ 	.byte	0x20
	.zero		1


	//   ....[34]....
        /*0454*/ 	.word	0x000034d0
        /*0458*/ 	.word	0x000000ff
        /*045c*/ 	.word	0x00038810
        /*0460*/ 	.short	0x010a
        /*0462*/ 	.byte	0x11
	.zero		1


	//   ....[35]....
        /*0464*/ 	.word	0x00003740
        /*0468*/ 	.word	0x000000ff
        /*046c*/ 	.word	0x00038838
        /*0470*/ 	.short	0x010a
        /*0472*/ 	.byte	0x20
	.zero		1


	//   ....[36]....
        /*0474*/ 	.word	0x000039a0
        /*0478*/ 	.word	0x000000ff
        /*047c*/ 	.word	0x00038830
        /*0480*/ 	.short	0x0107
        /*0482*/ 	.byte	0x20
	.zero		1


	//   ....[37]....
        /*0484*/ 	.word	0x00003a00
        /*0488*/ 	.word	0x000000ff
        /*048c*/ 	.word	0x00038830
        /*0490*/ 	.short	0x0101
        /*0492*/ 	.byte	0x20
	.zero		1


	//   ....[38]....
        /*0494*/ 	.word	0x00003a50
        /*0498*/ 	.word	0x000000ff
        /*049c*/ 	.word	0x00038828
        /*04a0*/ 	.short	0x010a
        /*04a2*/ 	.byte	0x20
	.zero		1


	//   ....[39]....
        /*04a4*/ 	.word	0x00003c20
        /*04a8*/ 	.word	0x000000ff
        /*04ac*/ 	.word	0x00038848
        /*04b0*/ 	.short	0x010a
        /*04b2*/ 	.byte	0x20
	.zero		1


	//   ....[40]....
        /*04b4*/ 	.word	0x00003e10
        /*04b8*/ 	.word	0x000000ff
        /*04bc*/ 	.word	0x00038840
        /*04c0*/ 	.short	0x0107
        /*04c2*/ 	.byte	0x20
	.zero		1


	//   ....[41]....
        /*04c4*/ 	.word	0x00003e80
        /*04c8*/ 	.word	0x000000ff
        /*04cc*/ 	.word	0x00038840
        /*04d0*/ 	.short	0x0101
        /*04d2*/ 	.byte	0x20
	.zero		1


	//   ....[42]....
        /*04d4*/ 	.word	0x00004400
        /*04d8*/ 	.word	0x000000ff
        /*04dc*/ 	.word	0x00038800
        /*04e0*/ 	.short	0x010a
        /*04e2*/ 	.byte	0x16
	.zero		1


	//   ....[43]....
        /*04e4*/ 	.word	0x00004430
        /*04e8*/ 	.word	0x000000ff
        /*04ec*/ 	.word	0x00038858
        /*04f0*/ 	.short	0x010a
        /*04f2*/ 	.byte	0x16
	.zero		1


	//   ....[44]....
        /*04f4*/ 	.word	0x00004900
        /*04f8*/ 	.word	0x000000ff
        /*04fc*/ 	.word	0x00038820
        /*0500*/ 	.short	0x010a
        /*0502*/ 	.byte	0x16
	.zero		1


	//   ....[45]....
        /*0504*/ 	.word	0x00004940
        /*0508*/ 	.word	0x000000ff
        /*050c*/ 	.word	0x00038868
        /*0510*/ 	.short	0x010a
        /*0512*/ 	.byte	0x16
	.zero		1


	//   ....[46]....
        /*0514*/ 	.word	0x00004980
        /*0518*/ 	.word	0x000000ff
        /*051c*/ 	.word	0x00038878
        /*0520*/ 	.short	0x010a
        /*0522*/ 	.byte	0x16
	.zero		1


	//   ....[47]....
        /*0524*/ 	.word	0x00004e40
        /*0528*/ 	.word	0x000000ff
        /*052c*/ 	.word	0x00038880
        /*0530*/ 	.short	0x010a
        /*0532*/ 	.byte	0x16
	.zero		1


	//   ....[48]....
        /*0534*/ 	.word	0x00005780
        /*0538*/ 	.word	0x000000ff
        /*053c*/ 	.word	0x00038800
        /*0540*/ 	.short	0x010a
        /*0542*/ 	.byte	0x04
	.zero		1


	//   ....[49]....
        /*0544*/ 	.word	0x000057f0
        /*0548*/ 	.word	0x000000ff
        /*054c*/ 	.word	0x00038858
        /*0550*/ 	.short	0x010a
        /*0552*/ 	.byte	0x16
	.zero		1


	//   ....[50]....
        /*0554*/ 	.word	0x00005c20
        /*0558*/ 	.word	0x000000ff
        /*055c*/ 	.word	0x00038890
        /*0560*/ 	.short	0x010a
        /*0562*/ 	.byte	0x16
	.zero		1


	//   ....[51]....
        /*0564*/ 	.word	0x00005c70
        /*0568*/ 	.word	0x000000ff
        /*056c*/ 	.word	0x00038868
        /*0570*/ 	.short	0x010a
        /*0572*/ 	.byte	0x16
	.zero		1


	//   ....[52]....
        /*0574*/ 	.word	0x000067a0
        /*0578*/ 	.word	0x000000ff
        /*057c*/ 	.word	0x00038878
        /*0580*/ 	.short	0x010a
        /*0582*/ 	.byte	0x16
	.zero		1


	//   ....[53]....
        /*0584*/ 	.word	0x00006810
        /*0588*/ 	.word	0x000000ff
        /*058c*/ 	.word	0x00038820
        /*0590*/ 	.short	0x010a
        /*0592*/ 	.byte	0x16
	.zero		1


	//   ....[54]....
        /*0594*/ 	.word	0x00006c90
        /*0598*/ 	.word	0x000000ff
        /*059c*/ 	.word	0x00038880
        /*05a0*/ 	.short	0x010a
        /*05a2*/ 	.byte	0x16
	.zero		1


	//   ....[55]....
        /*05a4*/ 	.word	0x000070f0
        /*05a8*/ 	.word	0x000000ff
        /*05ac*/ 	.word	0x000388b0
        /*05b0*/ 	.short	0x010a
        /*05b2*/ 	.byte	0x16
	.zero		1


	//   ....[56]....
        /*05b4*/ 	.word	0x00007170
        /*05b8*/ 	.word	0x000000ff
        /*05bc*/ 	.word	0x000388b8
        /*05c0*/ 	.short	0x010a
        /*05c2*/ 	.byte	0x16
	.zero		1


	//   ....[57]....
        /*05c4*/ 	.word	0x000071c0
        /*05c8*/ 	.word	0x000000ff
        /*05cc*/ 	.word	0x00038890
        /*05d0*/ 	.short	0x010a
        /*05d2*/ 	.byte	0x16
	.zero		1


	//   ....[58]....
        /*05d4*/ 	.word	0x00008010
        /*05d8*/ 	.word	0x000000ff
        /*05dc*/ 	.word	0x00038870
        /*05e0*/ 	.short	0x010a
        /*05e2*/ 	.byte	0x18
	.zero		1


	//   ....[59]....
        /*05e4*/ 	.word	0x000081c0
        /*05e8*/ 	.word	0x000000ff
        /*05ec*/ 	.word	0x00000000
        /*05f0*/ 	.short	0x0101
        /*05f2*/ 	.byte	0x04
	.zero		1


	//   ....[60]....
        /*05f4*/ 	.word	0x000094d0
        /*05f8*/ 	.word	0x00000000
        /*05fc*/ 	.word	0x00038850
        /*0600*/ 	.short	0x010a
        /*0602*/ 	.byte	0xff
	.zero		1


	//   ....[61]....
        /*0604*/ 	.word	0x00009540
        /*0608*/ 	.word	0x00000000
        /*060c*/ 	.word	0x00038888
        /*0610*/ 	.short	0x010a
        /*0612*/ 	.byte	0xff
	.zero		1


	//   ....[62]....
        /*0614*/ 	.word	0x000095c0
        /*0618*/ 	.word	0x00000000
        /*061c*/ 	.word	0x00038830
        /*0620*/ 	.short	0x010a
        /*0622*/ 	.byte	0xff
	.zero		1


	//   ....[63]....
        /*0624*/ 	.word	0x0000e850
        /*0628*/ 	.word	0x00000000
        /*062c*/ 	.word	0x00038880
        /*0630*/ 	.short	0x0101
        /*0632*/ 	.byte	0xff
	.zero		1


	//   ....[64]....
        /*0634*/ 	.word	0x0000e8c0
        /*0638*/ 	.word	0x00000004
        /*063c*/ 	.word	0x00000000
        /*0640*/ 	.short	0x0101
        /*0642*/ 	.byte	0xff
	.zero		1


	//   ....[65]....
        /*0644*/ 	.word	0x0000e920
        /*0648*/ 	.word	0x00000004
        /*064c*/ 	.word	0x00000000
        /*0650*/ 	.short	0x0101
        /*0652*/ 	.byte	0xff
	.zero		1


	//   ....[66]....
        /*0654*/ 	.word	0x0000e970
        /*0658*/ 	.word	0x00000000
        /*065c*/ 	.word	0x00038840
        /*0660*/ 	.short	0x010a
        /*0662*/ 	.byte	0xff
	.zero		1


	//   ....[67]....
        /*0664*/ 	.word	0x0000e9f0
        /*0668*/ 	.word	0x00000000
        /*066c*/ 	.word	0x00038860
        /*0670*/ 	.short	0x010a
        /*0672*/ 	.byte	0xff
	.zero		1


	//   ....[68]....
        /*0674*/ 	.word	0x0000ea80
        /*0678*/ 	.word	0x00000000
        /*067c*/ 	.word	0x00038898
        /*0680*/ 	.short	0x010a
        /*0682*/ 	.byte	0xff
	.zero		1


	//   ....[69]....
        /*0684*/ 	.word	0x0000f840
        /*0688*/ 	.word	0x000000ff
        /*068c*/ 	.word	0x00000000
        /*0690*/ 	.short	0x0101
        /*0692*/ 	.byte	0x04
	.zero		1


	//   ....[70]....
        /*0694*/ 	.word	0x00010470
        /*0698*/ 	.word	0x000000ff
        /*069c*/ 	.word	0x00038890
        /*06a0*/ 	.short	0x0101
        /*06a2*/ 	.byte	0x25
	.zero		1


	//   ....[71]....
        /*06a4*/ 	.word	0x00010560
        /*06a8*/ 	.word	0x000000ff
        /*06ac*/ 	.word	0x00000000
        /*06b0*/ 	.short	0x0101
        /*06b2*/ 	.byte	0x04
	.zero		1


	//   ....[72]....
        /*06b4*/ 	.word	0x00010790
        /*06b8*/ 	.word	0x000000ff
        /*06bc*/ 	.word	0x000388a0
        /*06c0*/ 	.short	0x010a
        /*06c2*/ 	.byte	0x25
	.zero		1


	//   ....[73]....
        /*06c4*/ 	.word	0x00011ec0
        /*06c8*/ 	.word	0x000000ff
        /*06cc*/ 	.word	0x00000000
        /*06d0*/ 	.short	0x0101
        /*06d2*/ 	.byte	0x04
	.zero		1


	//   ....[74]....
        /*06d4*/ 	.word	0x00011f10
        /*06d8*/ 	.word	0x000000ff
        /*06dc*/ 	.word	0x000388a8
        /*06e0*/ 	.short	0x010a
        /*06e2*/ 	.byte	0x25
	.zero		1


	//   ....[75]....
        /*06e4*/ 	.word	0x00013ae0
        /*06e8*/ 	.word	0x000000ff
        /*06ec*/ 	.word	0x00000000
        /*06f0*/ 	.short	0x0101
        /*06f2*/ 	.byte	0x04
	.zero		1


	//   ....[76]....
        /*06f4*/ 	.word	0x00013df0
        /*06f8*/ 	.word	0x00000003
        /*06fc*/ 	.word	0x00038810
        /*0700*/ 	.short	0x010a
        /*0702*/ 	.byte	0xff
	.zero		1


	//   ....[77]....
        /*0704*/ 	.word	0x00013e50
        /*0708*/ 	.word	0x00000003
        /*070c*/ 	.word	0x00038838
        /*0710*/ 	.short	0x010a
        /*0712*/ 	.byte	0xff
	.zero		1


	//   ....[78]....
        /*0714*/ 	.word	0x00013eb0
        /*0718*/ 	.word	0x00000004
        /*071c*/ 	.word	0x00038828
        /*0720*/ 	.short	0x010a
        /*0722*/ 	.byte	0xff
	.zero		1


	//   ....[79]....
        /*0724*/ 	.word	0x00013f10
        /*0728*/ 	.word	0x00000004
        /*072c*/ 	.word	0x00038848
        /*0730*/ 	.short	0x010a
        /*0732*/ 	.byte	0xff
	.zero		1


	//   ....[80]....
        /*0734*/ 	.word	0x00013f70
        /*0738*/ 	.word	0x00000000
        /*073c*/ 	.word	0x00038810
        /*0740*/ 	.short	0x010a
        /*0742*/ 	.byte	0xff
	.zero		1


	//   ....[81]....
        /*0744*/ 	.word	0x00013fd0
        /*0748*/ 	.word	0x00000000
        /*074c*/ 	.word	0x00038838
        /*0750*/ 	.short	0x010a
        /*0752*/ 	.byte	0xff
	.zero		1


	//   ....[82]....
        /*0754*/ 	.word	0x00014030
        /*0758*/ 	.word	0x00000004
        /*075c*/ 	.word	0x00038828
        /*0760*/ 	.short	0x010a
        /*0762*/ 	.byte	0xff
	.zero		1


	//   ....[83]....
        /*0764*/ 	.word	0x00014090
        /*0768*/ 	.word	0x00000004
        /*076c*/ 	.word	0x00038848
        /*0770*/ 	.short	0x010a
        /*0772*/ 	.byte	0xff
	.zero		1


	//   ....[84]....
        /*0774*/ 	.word	0x000140f0
        /*0778*/ 	.word	0x00000000
        /*077c*/ 	.word	0x00038800
        /*0780*/ 	.short	0x010a
        /*0782*/ 	.byte	0xff
	.zero		1


	//   ....[85]....
        /*0784*/ 	.word	0x00014150
        /*0788*/ 	.word	0x00000007
        /*078c*/ 	.word	0x00038858
        /*0790*/ 	.short	0x010a
        /*0792*/ 	.byte	0xff
	.zero		1


	//   ....[86]....
        /*0794*/ 	.word	0x000141b0
        /*0798*/ 	.word	0x00000000
        /*079c*/ 	.word	0x00038820
        /*07a0*/ 	.short	0x010a
        /*07a2*/ 	.byte	0xff
	.zero		1


	//   ....[87]....
        /*07a4*/ 	.word	0x00014210
        /*07a8*/ 	.word	0x00000000
        /*07ac*/ 	.word	0x00038868
        /*07b0*/ 	.short	0x010a
        /*07b2*/ 	.byte	0xff
	.zero		1


	//   ....[88]....
        /*07b4*/ 	.word	0x00014270
        /*07b8*/ 	.word	0x00000003
        /*07bc*/ 	.word	0x00038878
        /*07c0*/ 	.short	0x010a
        /*07c2*/ 	.byte	0xff
	.zero		1


	//   ....[89]....
        /*07c4*/ 	.word	0x000142d0
        /*07c8*/ 	.word	0x00000003
        /*07cc*/ 	.word	0x00038880
        /*07d0*/ 	.short	0x010a
        /*07d2*/ 	.byte	0xff
	.zero		1


	//   ....[90]....
        /*07d4*/ 	.word	0x00014330
        /*07d8*/ 	.word	0x00000000
        /*07dc*/ 	.word	0x00038800
        /*07e0*/ 	.short	0x010a
        /*07e2*/ 	.byte	0xff
	.zero		1


	//   ....[91]....
        /*07e4*/ 	.word	0x00014390
        /*07e8*/ 	.word	0x00000002
        /*07ec*/ 	.word	0x00038858
        /*07f0*/ 	.short	0x010a
        /*07f2*/ 	.byte	0xff
	.zero		1


	//   ....[92]....
        /*07f4*/ 	.word	0x000143f0
        /*07f8*/ 	.word	0x00000000
        /*07fc*/ 	.word	0x00038890
        /*0800*/ 	.short	0x010a
        /*0802*/ 	.byte	0xff
	.zero		1


	//   ....[93]....
        /*0804*/ 	.word	0x00014450
        /*0808*/ 	.word	0x00000000
        /*080c*/ 	.word	0x00038868
        /*0810*/ 	.short	0x010a
        /*0812*/ 	.byte	0xff
	.zero		1


	//   ....[94]....
        /*0814*/ 	.word	0x000144b0
        /*0818*/ 	.word	0x00000000
        /*081c*/ 	.word	0x00038878
        /*0820*/ 	.short	0x010a
        /*0822*/ 	.byte	0xff
	.zero		1


	//   ....[95]....
        /*0824*/ 	.word	0x00014510
        /*0828*/ 	.word	0x00000000
        /*082c*/ 	.word	0x00038820
        /*0830*/ 	.short	0x010a
        /*0832*/ 	.byte	0xff
	.zero		1


	//   ....[96]....
        /*0834*/ 	.word	0x00014570
        /*0838*/ 	.word	0x00000002
        /*083c*/ 	.word	0x00038880
        /*0840*/ 	.short	0x010a
        /*0842*/ 	.byte	0xff
	.zero		1


	//   ....[97]....
        /*0844*/ 	.word	0x000145d0
        /*0848*/ 	.word	0x00000000
        /*084c*/ 	.word	0x000388b0
        /*0850*/ 	.short	0x010a
        /*0852*/ 	.byte	0xff
	.zero		1


	//   ....[98]....
        /*0854*/ 	.word	0x00014630
        /*0858*/ 	.word	0x00000000
        /*085c*/ 	.word	0x000388b8
        /*0860*/ 	.short	0x010a
        /*0862*/ 	.byte	0xff
	.zero		1


	//   ....[99]....
        /*0864*/ 	.word	0x00014690
        /*0868*/ 	.word	0x00000000
        /*086c*/ 	.word	0x00038890
        /*0870*/ 	.short	0x010a
        /*0872*/ 	.byte	0xff
	.zero		1


	//   ....[100]....
        /*0874*/ 	.word	0x000146f0
        /*0878*/ 	.word	0x00000002
        /*087c*/ 	.word	0x00038870
        /*0880*/ 	.short	0x010a
        /*0882*/ 	.byte	0xff
	.zero		1


	//   ....[101]....
        /*0884*/ 	.word	0x00014740
        /*0888*/ 	.word	0x00000000
        /*088c*/ 	.word	0x00038850
        /*0890*/ 	.short	0x010a
        /*0892*/ 	.byte	0xff
	.zero		1


	//   ....[102]....
        /*0894*/ 	.word	0x00014790
        /*0898*/ 	.word	0x00000000
        /*089c*/ 	.word	0x00038888
        /*08a0*/ 	.short	0x010a
        /*08a2*/ 	.byte	0xff
	.zero		1


	//   ....[103]....
        /*08a4*/ 	.word	0x000147e0
        /*08a8*/ 	.word	0x00000000
        /*08ac*/ 	.word	0x00038830
        /*08b0*/ 	.short	0x010a
        /*08b2*/ 	.byte	0xff
	.zero		1


	//   ....[104]....
        /*08b4*/ 	.word	0x000148c0
        /*08b8*/ 	.word	0x00000000
        /*08bc*/ 	.word	0x00038840
        /*08c0*/ 	.short	0x010a
        /*08c2*/ 	.byte	0xff
	.zero		1


	//   ....[105]....
        /*08c4*/ 	.word	0x00014910
        /*08c8*/ 	.word	0x00000000
        /*08cc*/ 	.word	0x00038860
        /*08d0*/ 	.short	0x010a
        /*08d2*/ 	.byte	0xff
	.zero		1


	//   ....[106]....
        /*08d4*/ 	.word	0x00014960
        /*08d8*/ 	.word	0x00000000
        /*08dc*/ 	.word	0x00038898
        /*08e0*/ 	.short	0x010a
        /*08e2*/ 	.byte	0xff
	.zero		1


	//   ....[107]....
        /*08e4*/ 	.word	0x000149c0
        /*08e8*/ 	.word	0x00000000
        /*08ec*/ 	.word	0x000388a0
        /*08f0*/ 	.short	0x010a
        /*08f2*/ 	.byte	0xff
	.zero		1


	//   ....[108]....
        /*08f4*/ 	.word	0x00014a20
        /*08f8*/ 	.word	0x00000000
        /*08fc*/ 	.word	0x000388a8
        /*0900*/ 	.short	0x010a
        /*0902*/ 	.byte	0xff
	.zero		1


	//----- nvinfo : EIATTR_NUM_MBARRIERS
	.align		4
.L_918:
        /*0904*/ 	.byte	0x03, 0x38
        /*0906*/ 	.short	0x0018


	//----- nvinfo : EIATTR_EXIT_INSTR_OFFSETS
	.align		4
        /*0908*/ 	.byte	0x04, 0x1c
        /*090a*/ 	.short	(.L_920 - .L_919)


	//   ....[0]....
.L_919:
        /*090c*/ 	.word	0x00001330


	//   ....[1]....
        /*0910*/ 	.word	0x00002490


	//   ....[2]....
        /*0914*/ 	.word	0x00003310


	//   ....[3]....
        /*0918*/ 	.word	0x00003f40


	//   ....[4]....
        /*091c*/ 	.word	0x00007e60


	//   ....[5]....
        /*0920*/ 	.word	0x00007ea0


	//   ....[6]....
        /*0924*/ 	.word	0x00009350


	//   ....[7]....
        /*0928*/ 	.word	0x00009380


	//   ....[8]....
        /*092c*/ 	.word	0x00013b10


	//   ....[9]....
        /*0930*/ 	.word	0x00013dd0


	//----- nvinfo : EIATTR_INDIRECT_BRANCH_TARGETS
	.align		4
.L_920:
        /*0934*/ 	.byte	0x04, 0x34
        /*0936*/ 	.short	(.L_922 - .L_921)


	//   ....[0]....
.L_921:
        /*0938*/ 	.word	.L_x_7170@srel
        /*093c*/ 	.short	0x0
        /*093e*/ 	.short	0x0
        /*0940*/ 	.word	0x3
        /*0944*/ 	.word	.L_x_7171@srel
        /*0948*/ 	.word	.L_x_7172@srel
        /*094c*/ 	.word	.L_x_7173@srel


	//   ....[1]....
        /*0950*/ 	.word	.L_x_7174@srel
        /*0954*/ 	.short	0x0
        /*0956*/ 	.short	0x0
        /*0958*/ 	.word	0x3
        /*095c*/ 	.word	.L_x_3229@srel
        /*0960*/ 	.word	.L_x_3208@srel
        /*0964*/ 	.word	.L_x_7173@srel


	//----- nvinfo : EIATTR_MAX_THREADS
	.align		4
.L_922:
        /*0968*/ 	.byte	0x04, 0x05
        /*096a*/ 	.short	(.L_924 - .L_923)
.L_923:
        /*096c*/ 	.word	0x00000200
        /*0970*/ 	.word	0x00000001
        /*0974*/ 	.word	0x00000001


	//----- nvinfo : EIATTR_CRS_STACK_SIZE
	.align		4
.L_924:
        /*0978*/ 	.byte	0x04, 0x1e
        /*097a*/ 	.short	(.L_926 - .L_925)
.L_925:
        /*097c*/ 	.word	0x00000000


	//----- nvinfo : EIATTR_CBANK_PARAM_SIZE
	.align		4
.L_926:
        /*0980*/ 	.byte	0x03, 0x19
        /*0982*/ 	.short	0x0680


	//----- nvinfo : EIATTR_PARAM_CBANK
	.align		4
        /*0984*/ 	.byte	0x04, 0x0a
        /*0986*/ 	.short	(.L_928 - .L_927)
	.align		4
.L_927:
        /*0988*/ 	.word	index@(.nv.constant0._ZN7cutlass13device_kernelINS_4fmha6kernel36Sm100FmhaBwdKernelTmaWarpSpecializedIN4cute5tupleIJNS1_10collective14VariableLengthES7_iiNS5_IJNS5_IJiiEEEiEEEEEENS_6half_tEfNS5_IJNS4_1CILi128EEESD_SD_SD_EEENS6_23ResidualMaskForBackwardEEEEEvNT_6ParamsE)
        /*098c*/ 	.short	0x0380
        /*098e*/ 	.short	0x0680


	//----- nvinfo : EIATTR_SW_WAR
	.align		4
.L_928:
        /*0990*/ 	.byte	0x04, 0x36
        /*0992*/ 	.short	(.L_930 - .L_929)
.L_929:
        /*0994*/ 	.word	0x00000008
.L_930:


//--------------------- .nv.info._ZN7cutlass13device_kernelINS_4fmha6kernel36Sm100FmhaBwdKernelTmaWarpSpecializedIN4cute5tupleIJiiiiNS5_IJNS5_IJiiEEEiEEEEEENS_6half_tEfNS5_IJNS4_1CILi128EEESB_NSA_ILi64EEESC_EEENS1_10collective23ResidualMaskForBackwardEEEEEvNT_6ParamsE --------------------------
	.section	.nv.info._ZN7cutlass13device_kernelINS_4fmha6kernel36Sm100FmhaBwdKernelTmaWarpSpecializedIN4cute5tupleIJiiiiNS5_IJNS5_IJiiEEEiEEEEEENS_6half_tEfNS5_IJNS4_1CILi128EEESB_NSA_ILi64EEESC_EEENS1_10collective23ResidualMaskForBackwardEEEEEvNT_6ParamsE,"",@"SHT_CUDA_INFO"
	.sectionflags	@""
	.align	4


	//----- nvinfo : EIATTR_CUDA_API_VERSION
	.align		4
        /*0000*/ 	.byte	0x04, 0x37
        /*0002*/ 	.short	(.L_932 - .L_931)
.L_931:
        /*0004*/ 	.word	0x00000082


	//----- nvinfo : EIATTR_KPARAM_INFO
	.align		4
.L_932:
        /*0008*/ 	.byte	0x04, 0x17
        /*000a*/ 	.short	(.L_934 - .L_933)
.L_933:
        /*000c*/ 	.word	0x00000000
        /*0010*/ 	.short	0x0000
        /*0012*/ 	.short	0x0000
        /*0014*/ 	.byte	0x00, 0xf0, 0x01, 0x1a


	//----- nvinfo : EIATTR_AT_ENTRY_FRAGMENTS
	.align		4
.L_934:
        /*0018*/ 	.byte	0x04, 0x4f
        /*001a*/ 	.short	(.L_936 - .L_935)


	//   ....[0]....
.L_935:
        /*001c*/ 	.word	0x00000006


	//----- nvinfo : EIATTR_RESERVED_SMEM_USED
	.align		4
.L_936:
        /*0020*/ 	.byte	0x01, 0x41
	.zero		2


	//----- nvinfo : EIATTR_SPARSE_MMA_MASK
	.align		4
        /*0024*/ 	.byte	0x03, 0x50
        /*0026*/ 	.short	0x0000


	//----- nvinfo : EIATTR_TCGEN05_1CTA_USED
	.align		4
        /*0028*/ 	.byte	0x01, 0x51
	.zero		2


	//----- nvinfo : EIATTR_MAXREG_COUNT
	.align		4
        /*002c*/ 	.byte	0x03, 0x1b
        /*002e*/ 	.short	0x0080


	//----- nvinfo : EIATTR_NUM_BARRIERS
	.align		4
        /*0030*/ 	.byte	0x02, 0x4c
        /*0032*/ 	.byte	0x04
	.zero		1


	//----- nvinfo : EIATTR_EXTERNS
	.align		4
        /*0034*/ 	.byte	0x04, 0x0f
        /*0036*/ 	.short	(.L_938 - .L_937)


	//   ....[0]....
	.align		4
.L_937:
        /*0038*/ 	.word	index@(__assertfail)


	//----- nvinfo : EIATTR_ANNOTATIONS
	.align		4
.L_938:
        /*003c*/ 	.byte	0x04, 0x55
        /*003e*/ 	.short	(.L_940 - .L_939)


	//   ....[0]....
.L_939:
        /* <DEDUP_REMOVED lines=27> */


	//----- nvinfo : EIATTR_MERCURY_ISA_VERSION
	.align		4
.L_940:
        /*01d8*/ 	.byte	0x03, 0x5f
        /*01da*/ 	.short	0x0101


	//----- nvinfo : EIATTR_INT_WARP_WIDE_INSTR_OFFSETS
	.align		4
        /*01dc*/ 	.byte	0x04, 0x31
        /*01de*/ 	.short	(.L_942 - .L_941)


	//   ....[0]....
.L_941:
        /*01e0*/ 	.word	0x00010c10


	//   ....[1]....
        /*01e4*/ 	.word	0x00010c30


	//   ....[2]....
        /*01e8*/ 	.word	0x00010c60


	//----- nvinfo : EIATTR_COOP_GROUP_MASK_REGIDS
	.align		4
.L_942:
        /*01ec*/ 	.byte	0x04, 0x29
        /*01ee*/ 	.short	(.L_944 - .L_943)


	//   ....[0]....
.L_943:
        /*01f0*/ 	.word	0xffffffff


	//   ....[1]....
        /*01f4*/ 	.word	0xffffffff


	//   ....[2]....
        /*01f8*/ 	.word	0xffffffff


	//   ....[3]....
        /*01fc*/ 	.word	0xffffffff


	//   ....[4]....
        /*0200*/ 	.word	0xffffffff


	//   ....[5]....
        /*0204*/ 	.word	0xffffffff


	//   ....[6]....
        /*0208*/ 	.word	0xffffffff


	//   ....[7]....
        /*020c*/ 	.word	0xffffffff


	//   ....[8]....
        /*0210*/ 	.word	0xffffffff


	//   ....[9]....
        /*0214*/ 	.word	0xffffffff


	//   ....[10]....
        /*0218*/ 	.word	0xffffffff


	//   ....[11]....
        /*021c*/ 	.word	0xffffffff


	//   ....[12]....
        /*0220*/ 	.word	0xffffffff


	//   ....[13]....
        /*0224*/ 	.word	0xffffffff


	//   ....[14]....
        /*0228*/ 	.word	0xffffffff


	//   ....[15]....
        /*022c*/ 	.word	0xffffffff


	//   ....[16]....
        /*0230*/ 	.word	0xffffffff


	//   ....[17]....
        /*0234*/ 	.word	0x0500000f


	//----- nvinfo : EIATTR_COOP_GROUP_INSTR_OFFSETS
	.align		4
.L_944:
        /*0238*/ 	.byte	0x04, 0x28
        /*023a*/ 	.short	(.L_946 - .L_945)


	//   ....[0]....
.L_945:
        /*023c*/ 	.word	0x00000080


	//   ....[1]....
        /*0240*/ 	.word	0x00000370


	//   ....[2]....
        /*0244*/ 	.word	0x00000590


	//   ....[3]....
        /*0248*/ 	.word	0x00000680


	//   ....[4]....
        /*024c*/ 	.word	0x000007c0


	//   ....[5]....
        /*0250*/ 	.word	0x00000900


	//   ....[6]....
        /*0254*/ 	.word	0x00000a40


	//   ....[7]....
        /*0258*/ 	.word	0x00000b80


	//   ....[8]....
        /*025c*/ 	.word	0x00000cc0


	//   ....[9]....
        /*0260*/ 	.word	0x00000e00


	//   ....[10]....
        /*0264*/ 	.word	0x00000f40


	//   ....[11]....
        /*0268*/ 	.word	0x00003790


	//   ....[12]....
        /*026c*/ 	.word	0x00003990


	//   ....[13]....
        /*0270*/ 	.word	0x000039b0


	//   ....[14]....
        /*0274*/ 	.word	0x00007a80


	//   ....[15]....
        /*0278*/ 	.word	0x00010b00


	//   ....[16]....
        /*027c*/ 	.word	0x00010d30


	//   ....[17]....
        /*0280*/ 	.word	0x000117f0


	//----- nvinfo : EIATTR_REG_RECONFIG
	.align		4
.L_946:
        /*0284*/ 	.byte	0x01, 0x54
	.zero		2


	//----- nvinfo : EIATTR_VRC_CTA_INIT_COUNT
	.align		4
        /*0288*/ 	.byte	0x02, 0x4a
        /*028a*/ 	.byte	0x80
	.zero		1


	//----- nvinfo : EIATTR_SYSCALL_OFFSETS
	.align		4
        /*028c*/ 	.byte	0x04, 0x46
        /*028e*/ 	.short	(.L_948 - .L_947)


	//   ....[0]....
.L_947:
        /*0290*/ 	.word	0x0000a680


	//   ....[1]....
        /*0294*/ 	.word	0x0000a840


	//   ....[2]....
        /*0298*/ 	.word	0x0000a9b0


	//   ....[3]....
        /*029c*/ 	.word	0x0000ab20


	//   ....[4]....
        /*02a0*/ 	.word	0x0000c6d0


	//   ....[5]....
        /*02a4*/ 	.word	0x0000c890


	//   ....[6]....
        /*02a8*/ 	.word	0x0000ca30


	//   ....[7]....
        /*02ac*/ 	.word	0x0000cba0


	//   ....[8]....
        /*02b0*/ 	.word	0x0000d120


	//   ....[9]....
        /*02b4*/ 	.word	0x0000df70


	//   ....[10]....
        /*02b8*/ 	.word	0x0000ef30


	//   ....[11]....
        /*02bc*/ 	.word	0x0000f0a0


	//   ....[12]....
        /*02c0*/ 	.word	0x0000fca0


	//   ....[13]....
        /*02c4*/ 	.word	0x0000fe10


	//----- nvinfo : EIATTR_MBARRIER_INSTR_OFFSETS
	.align		4
.L_948:
        /*02c8*/ 	.byte	0x04, 0x39
        /*02ca*/ 	.short	(.L_950 - .L_949)


	//   ....[0]....
.L_949:
        /*02cc*/ 	.word	0x00000440
        /*02d0*/ 	.word	0x000000ff
        /*02d4*/ 	.word	0x00024800
        /*02d8*/ 	.short	0x0100
        /*02da*/ 	.byte	0x04
	.zero		1


	//   ....[1]....
        /*02dc*/ 	.word	0x00000450
        /*02e0*/ 	.word	0x000000ff
        /*02e4*/ 	.word	0x00024810
        /*02e8*/ 	.short	0x0100
        /*02ea*/ 	.byte	0x04
	.zero		1


	//   ....[2]....
        /*02ec*/ 	.word	0x00000460
        /*02f0*/ 	.word	0x000000ff
        /*02f4*/ 	.word	0x00024808
        /*02f8*/ 	.short	0x0100
        /*02fa*/ 	.byte	0x04
	.zero		1


	//   ....[3]....
        /*02fc*/ 	.word	0x00000470
        /*0300*/ 	.word	0x000000ff
        /*0304*/ 	.word	0x00024818
        /*0308*/ 	.short	0x0100
        /*030a*/ 	.byte	0x04
	.zero		1


	//   ....[4]....
        /*030c*/ 	.word	0x00000650
        /*0310*/ 	.word	0x000000ff
        /*0314*/ 	.word	0x00024820
        /*0318*/ 	.short	0x0100
        /*031a*/ 	.byte	0x06
	.zero		1


	//   ....[5]....
        /*031c*/ 	.word	0x00000660
        /*0320*/ 	.word	0x000000ff
        /*0324*/ 	.word	0x00024828
        /*0328*/ 	.short	0x0100
        /*032a*/ 	.byte	0x06
	.zero		1


	//   ....[6]....
        /*032c*/ 	.word	0x00000790
        /*0330*/ 	.word	0x000000ff
        /*0334*/ 	.word	0x00024830
        /*0338*/ 	.short	0x0100
        /*033a*/ 	.byte	0x04
	.zero		1


	//   ....[7]....
        /*033c*/ 	.word	0x000007a0
        /*0340*/ 	.word	0x000000ff
        /*0344*/ 	.word	0x00024838
        /*0348*/ 	.short	0x0100
        /*034a*/ 	.byte	0x04
	.zero		1


	//   ....[8]....
        /*034c*/ 	.word	0x000008d0
        /*0350*/ 	.word	0x000000ff
        /*0354*/ 	.word	0x00024840
        /*0358*/ 	.short	0x0100
        /*035a*/ 	.byte	0x04
	.zero		1


	//   ....[9]....
        /*035c*/ 	.word	0x000008e0
        /*0360*/ 	.word	0x000000ff
        /*0364*/ 	.word	0x00024848
        /*0368*/ 	.short	0x0100
        /*036a*/ 	.byte	0x04
	.zero		1


	//   ....[10]....
        /*036c*/ 	.word	0x00000a10
        /*0370*/ 	.word	0x000000ff
        /*0374*/ 	.word	0x00024850
        /*0378*/ 	.short	0x0100
        /*037a*/ 	.byte	0x04
	.zero		1


	//   ....[11]....
        /*037c*/ 	.word	0x00000a20
        /*0380*/ 	.word	0x000000ff
        /*0384*/ 	.word	0x00024858
        /*0388*/ 	.short	0x0100
        /*038a*/ 	.byte	0x04
	.zero		1


	//   ....[12]....
        /*038c*/ 	.word	0x00000b50
        /*0390*/ 	.word	0x000000ff
        /*0394*/ 	.word	0x00024860
        /*0398*/ 	.short	0x0100
        /*039a*/ 	.byte	0x04
	.zero		1


	//   ....[13]....
        /*039c*/ 	.word	0x00000b60
        /*03a0*/ 	.word	0x000000ff
        /*03a4*/ 	.word	0x00024868
        /*03a8*/ 	.short	0x0100
        /*03aa*/ 	.byte	0x04
	.zero		1


	//   ....[14]....
        /*03ac*/ 	.word	0x00000c90
        /*03b0*/ 	.word	0x000000ff
        /*03b4*/ 	.word	0x00024870
        /*03b8*/ 	.short	0x0100
        /*03ba*/ 	.byte	0x04
	.zero		1


	//   ....[15]....
        /*03bc*/ 	.word	0x00000ca0
        /*03c0*/ 	.word	0x000000ff
        /*03c4*/ 	.word	0x00024878
        /*03c8*/ 	.short	0x0100
        /*03ca*/ 	.byte	0x04
	.zero		1


	//   ....[16]....
        /*03cc*/ 	.word	0x00000dd0
        /*03d0*/ 	.word	0x000000ff
        /*03d4*/ 	.word	0x00024880
        /*03d8*/ 	.short	0x0100
        /*03da*/ 	.byte	0x04
	.zero		1


	//   ....[17]....
        /*03dc*/ 	.word	0x00000de0
        /*03e0*/ 	.word	0x000000ff
        /*03e4*/ 	.word	0x00024888
        /*03e8*/ 	.short	0x0100
        /*03ea*/ 	.byte	0x04
	.zero		1


	//   ....[18]....
        /*03ec*/ 	.word	0x00000f10
        /*03f0*/ 	.word	0x000000ff
        /*03f4*/ 	.word	0x00024890
        /*03f8*/ 	.short	0x0100
        /*03fa*/ 	.byte	0x04
	.zero		1


	//   ....[19]....
        /*03fc*/ 	.word	0x00000f20
        /*0400*/ 	.word	0x000000ff
        /*0404*/ 	.word	0x00024898
        /*0408*/ 	.short	0x0100
        /*040a*/ 	.byte	0x04
	.zero		1


	//   ....[20]....
        /*040c*/ 	.word	0x00001050
        /*0410*/ 	.word	0x000000ff
        /*0414*/ 	.word	0x000248a0
        /*0418*/ 	.short	0x0100
        /*041a*/ 	.byte	0x04
	.zero		1


	//   ....[21]....
        /*041c*/ 	.word	0x00001060
        /*0420*/ 	.word	0x000000ff
        /*0424*/ 	.word	0x000248b0
        /*0428*/ 	.short	0x0100
        /*042a*/ 	.byte	0x04
	.zero		1


	//   ....[22]....
        /*042c*/ 	.word	0x00001070
        /*0430*/ 	.word	0x000000ff
        /*0434*/ 	.word	0x000248a8
        /*0438*/ 	.short	0x0100
        /*043a*/ 	.byte	0x04
	.zero		1


	//   ....[23]....
        /*043c*/ 	.word	0x00001080
        /*0440*/ 	.word	0x000000ff
        /*0444*/ 	.word	0x000248b8
        /*0448*/ 	.short	0x0100
        /*044a*/ 	.byte	0x04
	.zero		1


	//   ....[24]....
        /*044c*/ 	.word	0x000022b0
        /*0450*/ 	.word	0x000000ff
        /*0454*/ 	.word	0x00024810
        /*0458*/ 	.short	0x010a
        /*045a*/ 	.byte	0x28
	.zero		1


	//   ....[25]....
        /*045c*/ 	.word	0x00002430
        /*0460*/ 	.word	0x000000ff
        /*0464*/ 	.word	0x00024800
        /*0468*/ 	.short	0x010b
        /*046a*/ 	.byte	0x28
	.zero		1


	//   ....[26]....
        /*046c*/ 	.word	0x00002550
        /*0470*/ 	.word	0x000000ff
        /*0474*/ 	.word	0x00024838
        /*0478*/ 	.short	0x010a
        /*047a*/ 	.byte	0x28
	.zero		1


	//   ....[27]....
        /*047c*/ 	.word	0x00002740
        /*0480*/ 	.word	0x000000ff
        /*0484*/ 	.word	0x00024830
        /*0488*/ 	.short	0x0107
        /*048a*/ 	.byte	0x28
	.zero		1


	//   ....[28]....
        /*048c*/ 	.word	0x000027a0
        /*0490*/ 	.word	0x000000ff
        /*0494*/ 	.word	0x00024830
        /*0498*/ 	.short	0x0101
        /*049a*/ 	.byte	0x28
	.zero		1


	//   ....[29]....
        /*049c*/ 	.word	0x000027f0
        /*04a0*/ 	.word	0x000000ff
        /*04a4*/ 	.word	0x00024828
        /*04a8*/ 	.short	0x010a
        /*04aa*/ 	.byte	0x28
	.zero		1


	//   ....[30]....
        /*04ac*/ 	.word	0x000029c0
        /*04b0*/ 	.word	0x000000ff
        /*04b4*/ 	.word	0x00024820
        /*04b8*/ 	.short	0x010b
        /*04ba*/ 	.byte	0x28
	.zero		1


	//   ....[31]....
        /*04bc*/ 	.word	0x00002ab0
        /*04c0*/ 	.word	0x000000ff
        /*04c4*/ 	.word	0x00024848
        /*04c8*/ 	.short	0x010a
        /*04ca*/ 	.byte	0x28
	.zero		1


	//   ....[32]....
        /*04cc*/ 	.word	0x00002c10
        /*04d0*/ 	.word	0x000000ff
        /*04d4*/ 	.word	0x00024840
        /*04d8*/ 	.short	0x0107
        /*04da*/ 	.byte	0x28
	.zero		1


	//   ....[33]....
        /*04dc*/ 	.word	0x00002c80
        /*04e0*/ 	.word	0x000000ff
        /*04e4*/ 	.word	0x00024840
        /*04e8*/ 	.short	0x0101
        /*04ea*/ 	.byte	0x28
	.zero		1


	//   ....[34]....
        /*04ec*/ 	.word	0x00002e80
        /*04f0*/ 	.word	0x000000ff
        /*04f4*/ 	.word	0x00024810
        /*04f8*/ 	.short	0x010a
        /*04fa*/ 	.byte	0x09
	.zero		1


	//   ....[35]....
        /*04fc*/ 	.word	0x00003080
        /*0500*/ 	.word	0x000000ff
        /*0504*/ 	.word	0x00024838
        /*0508*/ 	.short	0x010a
        /*050a*/ 	.byte	0x28
	.zero		1


	//   ....[36]....
        /*050c*/ 	.word	0x00003270
        /*0510*/ 	.word	0x000000ff
        /*0514*/ 	.word	0x00024830
        /*0518*/ 	.short	0x0107
        /*051a*/ 	.byte	0x28
	.zero		1


	//   ....[37]....
        /*051c*/ 	.word	0x000032d0
        /*0520*/ 	.word	0x000000ff
        /*0524*/ 	.word	0x00024830
        /*0528*/ 	.short	0x0101
        /*052a*/ 	.byte	0x28
	.zero		1


	//   ....[38]....
        /*052c*/ 	.word	0x00003330
        /*0530*/ 	.word	0x000000ff
        /*0534*/ 	.word	0x00024828
        /*0538*/ 	.short	0x010a
        /*053a*/ 	.byte	0x28
	.zero		1


	//   ....[39]....
        /*053c*/ 	.word	0x000034b0
        /*0540*/ 	.word	0x000000ff
        /*0544*/ 	.word	0x00024848
        /*0548*/ 	.short	0x010a
        /*054a*/ 	.byte	0x28
	.zero		1


	//   ....[40]....
        /*054c*/ 	.word	0x00003610
        /*0550*/ 	.word	0x000000ff
        /*0554*/ 	.word	0x00024840
        /*0558*/ 	.short	0x0107
        /*055a*/ 	.byte	0x28
	.zero		1


	//   ....[41]....
        /*055c*/ 	.word	0x00003680
        /*0560*/ 	.word	0x000000ff
        /*0564*/ 	.word	0x00024840
        /*0568*/ 	.short	0x0101
        /*056a*/ 	.byte	0x28
	.zero		1


	//   ....[42]....
        /*056c*/ 	.word	0x00003bf0
        /*0570*/ 	.word	0x000000ff
        /*0574*/ 	.word	0x00024800
        /*0578*/ 	.short	0x010a
        /*057a*/ 	.byte	0x11
	.zero		1


	//   ....[43]....
        /*057c*/ 	.word	0x00003c20
        /*0580*/ 	.word	0x000000ff
        /*0584*/ 	.word	0x00024858
        /*0588*/ 	.short	0x010a
        /*058a*/ 	.byte	0x11
	.zero		1


	//   ....[44]....
        /*058c*/ 	.word	0x00003ee0
        /*0590*/ 	.word	0x000000ff
        /*0594*/ 	.word	0x00024820
        /*0598*/ 	.short	0x010a
        /*059a*/ 	.byte	0x11
	.zero		1


	//   ....[45]....
        /*059c*/ 	.word	0x00003f20
        /*05a0*/ 	.word	0x000000ff
        /*05a4*/ 	.word	0x00024868
        /*05a8*/ 	.short	0x010a
        /*05aa*/ 	.byte	0x11
	.zero		1


	//   ....[46]....
        /*05ac*/ 	.word	0x00003f60
        /*05b0*/ 	.word	0x000000ff
        /*05b4*/ 	.word	0x00024878
        /*05b8*/ 	.short	0x010a
        /*05ba*/ 	.byte	0x11
	.zero		1


	//   ....[47]....
        /*05bc*/ 	.word	0x000041e0
        /*05c0*/ 	.word	0x000000ff
        /*05c4*/ 	.word	0x00024880
        /*05c8*/ 	.short	0x010a
        /*05ca*/ 	.byte	0x11
	.zero		1


	//   ....[48]....
        /*05cc*/ 	.word	0x00004ad0
        /*05d0*/ 	.word	0x000000ff
        /*05d4*/ 	.word	0x00024800
        /*05d8*/ 	.short	0x010a
        /*05da*/ 	.byte	0x04
	.zero		1


	//   ....[49]....
        /*05dc*/ 	.word	0x00004b30
        /*05e0*/ 	.word	0x000000ff
        /*05e4*/ 	.word	0x00024858
        /*05e8*/ 	.short	0x010a
        /*05ea*/ 	.byte	0x11
	.zero		1


	//   ....[50]....
        /*05ec*/ 	.word	0x00004dc0
        /*05f0*/ 	.word	0x000000ff
        /*05f4*/ 	.word	0x00024890
        /*05f8*/ 	.short	0x010a
        /*05fa*/ 	.byte	0x11
	.zero		1


	//   ....[51]....
        /*05fc*/ 	.word	0x00004e10
        /*0600*/ 	.word	0x000000ff
        /*0604*/ 	.word	0x00024868
        /*0608*/ 	.short	0x010a
        /*060a*/ 	.byte	0x11
	.zero		1


	//   ....[52]....
        /*060c*/ 	.word	0x000055c0
        /*0610*/ 	.word	0x000000ff
        /*0614*/ 	.word	0x00024878
        /*0618*/ 	.short	0x010a
        /*061a*/ 	.byte	0x11
	.zero		1


	//   ....[53]....
        /*061c*/ 	.word	0x00005630
        /*0620*/ 	.word	0x000000ff
        /*0624*/ 	.word	0x00024820
        /*0628*/ 	.short	0x010a
        /*062a*/ 	.byte	0x11
	.zero		1


	//   ....[54]....
        /*062c*/ 	.word	0x00005860
        /*0630*/ 	.word	0x000000ff
        /*0634*/ 	.word	0x00024880
        /*0638*/ 	.short	0x010a
        /*063a*/ 	.byte	0x11
	.zero		1


	//   ....[55]....
        /*063c*/ 	.word	0x00005db0
        /*0640*/ 	.word	0x000000ff
        /*0644*/ 	.word	0x000248b0
        /*0648*/ 	.short	0x010a
        /*064a*/ 	.byte	0x11
	.zero		1


	//   ....[56]....
        /*064c*/ 	.word	0x00005e30
        /*0650*/ 	.word	0x000000ff
        /*0654*/ 	.word	0x000248b8
        /*0658*/ 	.short	0x010a
        /*065a*/ 	.byte	0x11
	.zero		1


	//   ....[57]....
        /*065c*/ 	.word	0x00005ea0
        /*0660*/ 	.word	0x000000ff
        /*0664*/ 	.word	0x00024890
        /*0668*/ 	.short	0x010a
        /*066a*/ 	.byte	0x11
	.zero		1


	//   ....[58]....
        /*066c*/ 	.word	0x00006aa0
        /*0670*/ 	.word	0x000000ff
        /*0674*/ 	.word	0x00024870
        /*0678*/ 	.short	0x010a
        /*067a*/ 	.byte	0x06
	.zero		1


	//   ....[59]....
        /*067c*/ 	.word	0x00006b90
        /*0680*/ 	.word	0x000000ff
        /*0684*/ 	.word	0x00000000
        /*0688*/ 	.short	0x0101
        /*068a*/ 	.byte	0x04
	.zero		1


	//   ....[60]....
        /*068c*/ 	.word	0x000077d0
        /*0690*/ 	.word	0x00000038
        /*0694*/ 	.word	0x00024850
        /*0698*/ 	.short	0x010a
        /*069a*/ 	.byte	0xff
	.zero		1


	//   ....[61]....
        /*069c*/ 	.word	0x00007870
        /*06a0*/ 	.word	0x00000038
        /*06a4*/ 	.word	0x00024888
        /*06a8*/ 	.short	0x010a
        /*06aa*/ 	.byte	0xff
	.zero		1


	//   ....[62]....
        /*06ac*/ 	.word	0x00007980
        /*06b0*/ 	.word	0x00000038
        /*06b4*/ 	.word	0x00024830
        /*06b8*/ 	.short	0x010a
        /*06ba*/ 	.byte	0xff
	.zero		1


	//   ....[63]....
        /*06bc*/ 	.word	0x0000cc70
        /*06c0*/ 	.word	0x00000038
        /*06c4*/ 	.word	0x00024880
        /*06c8*/ 	.short	0x0101
        /*06ca*/ 	.byte	0xff
	.zero		1


	//   ....[64]....
        /*06cc*/ 	.word	0x0000cd00
        /*06d0*/ 	.word	0x00000000
        /*06d4*/ 	.word	0x00000000
        /*06d8*/ 	.short	0x0101
        /*06da*/ 	.byte	0xff
	.zero		1


	//   ....[65]....
        /*06dc*/ 	.word	0x0000cd70
        /*06e0*/ 	.word	0x00000039
        /*06e4*/ 	.word	0x00000000
        /*06e8*/ 	.short	0x0101
        /*06ea*/ 	.byte	0xff
	.zero		1


	//   ....[66]....
        /*06ec*/ 	.word	0x0000cde0
        /*06f0*/ 	.word	0x00000038
        /*06f4*/ 	.word	0x00024840
        /*06f8*/ 	.short	0x010a
        /*06fa*/ 	.byte	0xff
	.zero		1


	//   ....[67]....
        /*06fc*/ 	.word	0x0000ce80
        /*0700*/ 	.word	0x00000038
        /*0704*/ 	.word	0x00024860
        /*0708*/ 	.short	0x010a
        /*070a*/ 	.byte	0xff
	.zero		1


	//   ....[68]....
        /*070c*/ 	.word	0x0000cf60
        /*0710*/ 	.word	0x00000002
        /*0714*/ 	.word	0x00024898
        /*0718*/ 	.short	0x010a
        /*071a*/ 	.byte	0xff
	.zero		1


	//   ....[69]....
        /*071c*/ 	.word	0x0000de40
        /*0720*/ 	.word	0x000000ff
        /*0724*/ 	.word	0x00000000
        /*0728*/ 	.short	0x0101
        /*072a*/ 	.byte	0x04
	.zero		1


	//   ....[70]....
        /*072c*/ 	.word	0x0000e9a0
        /*0730*/ 	.word	0x000000ff
        /*0734*/ 	.word	0x00024890
        /*0738*/ 	.short	0x0101
        /*073a*/ 	.byte	0x25
	.zero		1


	//   ....[71]....
        /*073c*/ 	.word	0x0000ea40
        /*0740*/ 	.word	0x000000ff
        /*0744*/ 	.word	0x00000000
        /*0748*/ 	.short	0x0101
        /*074a*/ 	.byte	0x04
	.zero		1


	//   ....[72]....
        /*074c*/ 	.word	0x0000ede0
        /*0750*/ 	.word	0x000000ff
        /*0754*/ 	.word	0x000248a0
        /*0758*/ 	.short	0x010a
        /*075a*/ 	.byte	0x25
	.zero		1


	//   ....[73]....
        /*075c*/ 	.word	0x0000fb20
        /*0760*/ 	.word	0x000000ff
        /*0764*/ 	.word	0x00000000
        /*0768*/ 	.short	0x0101
        /*076a*/ 	.byte	0x04
	.zero		1


	//   ....[74]....
        /*076c*/ 	.word	0x0000fb70
        /*0770*/ 	.word	0x000000ff
        /*0774*/ 	.word	0x000248a8
        /*0778*/ 	.short	0x010a
        /*077a*/ 	.byte	0x25
	.zero		1


	//   ....[75]....
        /*077c*/ 	.word	0x00010a50
        /*0780*/ 	.word	0x000000ff
        /*0784*/ 	.word	0x00000000
        /*0788*/ 	.short	0x0101
        /*078a*/ 	.byte	0x04
	.zero		1


	//   ....[76]....
        /*078c*/ 	.word	0x00010d60
        /*0790*/ 	.word	0x00000004
        /*0794*/ 	.word	0x00024810
        /*0798*/ 	.short	0x010a
        /*079a*/ 	.byte	0xff
	.zero		1


	//   ....[77]....
        /*079c*/ 	.word	0x00010dc0
        /*07a0*/ 	.word	0x00000003
        /*07a4*/ 	.word	0x00024838
        /*07a8*/ 	.short	0x010a
        /*07aa*/ 	.byte	0xff
	.zero		1


	//   ....[78]....
        /*07ac*/ 	.word	0x00010e20
        /*07b0*/ 	.word	0x00000004
        /*07b4*/ 	.word	0x00024828
        /*07b8*/ 	.short	0x010a
        /*07ba*/ 	.byte	0xff
	.zero		1


	//   ....[79]....
        /*07bc*/ 	.word	0x00010e80
        /*07c0*/ 	.word	0x00000003
        /*07c4*/ 	.word	0x00024848
        /*07c8*/ 	.short	0x010a
        /*07ca*/ 	.byte	0xff
	.zero		1


	//   ....[80]....
        /*07cc*/ 	.word	0x00010ee0
        /*07d0*/ 	.word	0x00000005
        /*07d4*/ 	.word	0x00024810
        /*07d8*/ 	.short	0x010a
        /*07da*/ 	.byte	0xff
	.zero		1


	//   ....[81]....
        /*07dc*/ 	.word	0x00010f40
        /*07e0*/ 	.word	0x00000004
        /*07e4*/ 	.word	0x00024838
        /*07e8*/ 	.short	0x010a
        /*07ea*/ 	.byte	0xff
	.zero		1


	//   ....[82]....
        /*07ec*/ 	.word	0x00010fa0
        /*07f0*/ 	.word	0x00000006
        /*07f4*/ 	.word	0x00024828
        /*07f8*/ 	.short	0x010a
        /*07fa*/ 	.byte	0xff
	.zero		1


	//   ....[83]....
        /*07fc*/ 	.word	0x00011000
        /*0800*/ 	.word	0x00000005
        /*0804*/ 	.word	0x00024848
        /*0808*/ 	.short	0x010a
        /*080a*/ 	.byte	0xff
	.zero		1


	//   ....[84]....
        /*080c*/ 	.word	0x00011060
        /*0810*/ 	.word	0x00000000
        /*0814*/ 	.word	0x00024800
        /*0818*/ 	.short	0x010a
        /*081a*/ 	.byte	0xff
	.zero		1


	//   ....[85]....
        /*081c*/ 	.word	0x000110c0
        /*0820*/ 	.word	0x00000000
        /*0824*/ 	.word	0x00024858
        /*0828*/ 	.short	0x010a
        /*082a*/ 	.byte	0xff
	.zero		1


	//   ....[86]....
        /*082c*/ 	.word	0x00011120
        /*0830*/ 	.word	0x00000000
        /*0834*/ 	.word	0x00024820
        /*0838*/ 	.short	0x010a
        /*083a*/ 	.byte	0xff
	.zero		1


	//   ....[87]....
        /*083c*/ 	.word	0x00011180
        /*0840*/ 	.word	0x00000000
        /*0844*/ 	.word	0x00024868
        /*0848*/ 	.short	0x010a
        /*084a*/ 	.byte	0xff
	.zero		1


	//   ....[88]....
        /*084c*/ 	.word	0x000111e0
        /*0850*/ 	.word	0x00000000
        /*0854*/ 	.word	0x00024878
        /*0858*/ 	.short	0x010a
        /*085a*/ 	.byte	0xff
	.zero		1


	//   ....[89]....
        /*085c*/ 	.word	0x00011240
        /*0860*/ 	.word	0x00000000
        /*0864*/ 	.word	0x00024880
        /*0868*/ 	.short	0x010a
        /*086a*/ 	.byte	0xff
	.zero		1


	//   ....[90]....
        /*086c*/ 	.word	0x000112a0
        /*0870*/ 	.word	0x00000003
        /*0874*/ 	.word	0x00024800
        /*0878*/ 	.short	0x010a
        /*087a*/ 	.byte	0xff
	.zero		1


	//   ....[91]....
        /*087c*/ 	.word	0x00011300
        /*0880*/ 	.word	0x00000003
        /*0884*/ 	.word	0x00024858
        /*0888*/ 	.short	0x010a
        /*088a*/ 	.byte	0xff
	.zero		1


	//   ....[92]....
        /*088c*/ 	.word	0x00011360
        /*0890*/ 	.word	0x00000003
        /*0894*/ 	.word	0x00024890
        /*0898*/ 	.short	0x010a
        /*089a*/ 	.byte	0xff
	.zero		1


	//   ....[93]....
        /*089c*/ 	.word	0x000113c0
        /*08a0*/ 	.word	0x00000003
        /*08a4*/ 	.word	0x00024868
        /*08a8*/ 	.short	0x010a
        /*08aa*/ 	.byte	0xff
	.zero		1


	//   ....[94]....
        /*08ac*/ 	.word	0x00011420
        /*08b0*/ 	.word	0x00000003
        /*08b4*/ 	.word	0x00024878
        /*08b8*/ 	.short	0x010a
        /*08ba*/ 	.byte	0xff
	.zero		1


	//   ....[95]....
        /*08bc*/ 	.word	0x00011480
        /*08c0*/ 	.word	0x00000003
        /*08c4*/ 	.word	0x00024820
        /*08c8*/ 	.short	0x010a
        /*08ca*/ 	.byte	0xff
	.zero		1


	//   ....[96]....
        /*08cc*/ 	.word	0x000114e0
        /*08d0*/ 	.word	0x00000003
        /*08d4*/ 	.word	0x00024880
        /*08d8*/ 	.short	0x010a
        /*08da*/ 	.byte	0xff
	.zero		1


	//   ....[97]....
        /*08dc*/ 	.word	0x00011540
        /*08e0*/ 	.word	0x00000002
        /*08e4*/ 	.word	0x000248b0
        /*08e8*/ 	.short	0x010a
        /*08ea*/ 	.byte	0xff
	.zero		1


	//   ....[98]....
        /*08ec*/ 	.word	0x000115a0
        /*08f0*/ 	.word	0x00000002
        /*08f4*/ 	.word	0x000248b8
        /*08f8*/ 	.short	0x010a
        /*08fa*/ 	.byte	0xff
	.zero		1


	//   ....[99]....
        /*08fc*/ 	.word	0x00011600
        /*0900*/ 	.word	0x00000002
        /*0904*/ 	.word	0x00024890
        /*0908*/ 	.short	0x010a
        /*090a*/ 	.byte	0xff
	.zero		1


	//   ....[100]....
        /*090c*/ 	.word	0x00011660
        /*0910*/ 	.word	0x00000002
        /*0914*/ 	.word	0x00024870
        /*0918*/ 	.short	0x010a
        /*091a*/ 	.byte	0xff
	.zero		1


	//   ....[101]....
        /*091c*/ 	.word	0x000116b0
        /*0920*/ 	.word	0x00000038
        /*0924*/ 	.word	0x00024850
        /*0928*/ 	.short	0x010a
        /*092a*/ 	.byte	0xff
	.zero		1


	//   ....[102]....
        /*092c*/ 	.word	0x00011700
        /*0930*/ 	.word	0x00000038
        /*0934*/ 	.word	0x00024888
        /*0938*/ 	.short	0x010a
        /*093a*/ 	.byte	0xff
	.zero		1


	//   ....[103]....
        /*093c*/ 	.word	0x00011750
        /*0940*/ 	.word	0x00000038
        /*0944*/ 	.word	0x00024830
        /*0948*/ 	.short	0x010a
        /*094a*/ 	.byte	0xff
	.zero		1


	//   ....[104]....
        /*094c*/ 	.word	0x00011830
        /*0950*/ 	.word	0x00000038
        /*0954*/ 	.word	0x00024840
        /*0958*/ 	.short	0x010a
        /*095a*/ 	.byte	0xff
	.zero		1


	//   ....[105]....
        /*095c*/ 	.word	0x00011880
        /*0960*/ 	.word	0x00000038
        /*0964*/ 	.word	0x00024860
        /*0968*/ 	.short	0x010a
        /*096a*/ 	.byte	0xff
	.zero		1


	//   ....[106]....
        /*096c*/ 	.word	0x000118d0
        /*0970*/ 	.word	0x00000002
        /*0974*/ 	.word	0x00024898
        /*0978*/ 	.short	0x010a
        /*097a*/ 	.byte	0xff
	.zero		1


	//   ....[107]....
        /*097c*/ 	.word	0x00011930
        /*0980*/ 	.word	0x00000003
        /*0984*/ 	.word	0x000248a0
        /*0988*/ 	.short	0x010a
        /*098a*/ 	.byte	0xff
	.zero		1


	//   ....[108]....
        /*098c*/ 	.word	0x00011990
        /*0990*/ 	.word	0x00000000
        /*0994*/ 	.word	0x000248a8
        /*0998*/ 	.short	0x010a
        /*099a*/ 	.byte	0xff
	.zero		1


	//----- nvinfo : EIATTR_NUM_MBARRIERS
	.align		4
.L_950:
        /*099c*/ 	.byte	0x03, 0x38
        /*099e*/ 	.short	0x0018


	//----- nvinfo : EIATTR_EXIT_INSTR_OFFSETS
	.align		4
        /*09a0*/ 	.byte	0x04, 0x1c
        /*09a2*/ 	.short	(.L_952 - .L_951)


	//   ....[0]....
.L_951:
        /*09a4*/ 	.word	0x00001180


	//   ....[1]....
        /*09a8*/ 	.word	0x00002140


	//   ....[2]....
        /*09ac*/ 	.word	0x00002ca0


	//   ....[3]....
        /*09b0*/ 	.word	0x00003740


	//   ....[4]....
        /*09b4*/ 	.word	0x00006890


	//   ....[5]....
        /*09b8*/ 	.word	0x000068d0


	//   ....[6]....
        /*09bc*/ 	.word	0x00007590


	//   ....[7]....
        /*09c0*/ 	.word	0x000075c0


	//   ....[8]....
        /*09c4*/ 	.word	0x00010a80


	//   ....[9]....
        /*09c8*/ 	.word	0x00010d40


	//----- nvinfo : EIATTR_INDIRECT_BRANCH_TARGETS
	.align		4
.L_952:
        /*09cc*/ 	.byte	0x04, 0x34
        /*09ce*/ 	.short	(.L_954 - .L_953)


	//   ....[0]....
.L_953:
        /*09d0*/ 	.word	.L_x_7178@srel
        /*09d4*/ 	.short	0x0
        /*09d6*/ 	.short	0x0
        /*09d8*/ 	.word	0x3
        /*09dc*/ 	.word	.L_x_7179@srel
        /*09e0*/ 	.word	.L_x_7180@srel
        /*09e4*/ 	.word	.L_x_7181@srel


	//   ....[1]....
        /*09e8*/ 	.word	.L_x_7182@srel
        /*09ec*/ 	.short	0x0
        /*09ee*/ 	.short	0x0
        /*09f0*/ 	.word	0x3
        /*09f4*/ 	.word	.L_x_3539@srel
        /*09f8*/ 	.word	.L_x_3524@srel
        /*09fc*/ 	.word	.L_x_7181@srel


	//----- nvinfo : EIATTR_MAX_THREADS
	.align		4
.L_954:
        /*0a00*/ 	.byte	0x04, 0x05
        /*0a02*/ 	.short	(.L_956 - .L_955)
.L_955:
        /*0a04*/ 	.word	0x00000200
        /*0a08*/ 	.word	0x00000001
        /*0a0c*/ 	.word	0x00000001


	//----- nvinfo : EIATTR_CRS_STACK_SIZE
	.align		4
.L_956:
        /*0a10*/ 	.byte	0x04, 0x1e
        /*0a12*/ 	.short	(.L_958 - .L_957)
.L_957:
        /*0a14*/ 	.word	0x00000000


	//----- nvinfo : EIATTR_CBANK_PARAM_SIZE
	.align		4
.L_958:
        /*0a18*/ 	.byte	0x03, 0x19
        /*0a1a*/ 	.short	0x0680


	//----- nvinfo : EIATTR_PARAM_CBANK
	.align		4
        /*0a1c*/ 	.byte	0x04, 0x0a
        /*0a1e*/ 	.short	(.L_960 - .L_959)
	.align		4
.L_959:
        /*0a20*/ 	.word	index@(.nv.constant0._ZN7cutlass13device_kernelINS_4fmha6kernel36Sm100FmhaBwdKernelTmaWarpSpecializedIN4cute5tupleIJiiiiNS5_IJNS5_IJiiEEEiEEEEEENS_6half_tEfNS5_IJNS4_1CILi128EEESB_NSA_ILi64EEESC_EEENS1_10collective23ResidualMaskForBackwardEEEEEvNT_6ParamsE)
        /*0a24*/ 	.short	0x0380
        /*0a26*/ 	.short	0x0680


	//----- nvinfo : EIATTR_SW_WAR
	.align		4
.L_960:
        /*0a28*/ 	.byte	0x04, 0x36
        /*0a2a*/ 	.short	(.L_962 - .L_961)
.L_961:
        /*0a2c*/ 	.word	0x00000008
.L_962:


//--------------------- .nv.info._ZN7cutlass13device_kernelINS_4fmha6kernel36Sm100FmhaBwdKernelTmaWarpSpecializedIN4cute5tupleIJNS1_10collective14VariableLengthES7_iiNS5_IJNS5_IJiiEEEiEEEEEENS_6half_tEfNS5_IJNS4_1CILi128EEESD_NSC_ILi64EEESE_EEENS6_23ResidualMaskForBackwardEEEEEvNT_6ParamsE --------------------------
	.section	.nv.info._ZN7cutlass13device_kernelINS_4fmha6kernel36Sm100FmhaBwdKernelTmaWarpSpecializedIN4cute5tupleIJNS1_10collective14VariableLengthES7_iiNS5_IJNS5_IJiiEEEiEEEEEENS_6half_tEfNS5_IJNS4_1CILi128EEESD_NSC_ILi64EEESE_EEENS6_23ResidualMaskForBackwardEEEEEvNT_6ParamsE,"",@"SHT_CUDA_INFO"
	.sectionflags	@""
	.align	4


	//----- nvinfo : EIATTR_CUDA_API_VERSION
	.align		4
        /*0000*/ 	.byte	0x04, 0x37
        /*0002*/ 	.short	(.L_964 - .L_963)
.L_963:
        /*0004*/ 	.word	0x00000082


	//----- nvinfo : EIATTR_KPARAM_INFO
	.align		4
.L_964:
        /*0008*/ 	.byte	0x04, 0x17
        /*000a*/ 	.short	(.L_966 - .L_965)
.L_965:
        /*000c*/ 	.word	0x00000000
        /*0010*/ 	.short	0x0000
        /*0012*/ 	.short	0x0000
        /*0014*/ 	.byte	0x00, 0xf0, 0x01, 0x1a


	//----- nvinfo : EIATTR_AT_ENTRY_FRAGMENTS
	.align		4
.L_966:
        /*0018*/ 	.byte	0x04, 0x4f
        /*001a*/ 	.short	(.L_968 - .L_967)


	//   ....[0]....
.L_967:
        /*001c*/ 	.word	0x00000006


	//----- nvinfo : EIATTR_RESERVED_SMEM_USED
	.align		4
.L_968:
        /*0020*/ 	.byte	0x01, 0x41
	.zero		2


	//----- nvinfo : EIATTR_SPARSE_MMA_MASK
	.align		4
        /*0024*/ 	.byte	0x03, 0x50
        /*0026*/ 	.short	0x0000


	//----- nvinfo : EIATTR_TCGEN05_1CTA_USED
	.align		4
        /*0028*/ 	.byte	0x01, 0x51
	.zero		2


	//----- nvinfo : EIATTR_MAXREG_COUNT
	.align		4
        /*002c*/ 	.byte	0x03, 0x1b
        /*002e*/ 	.short	0x0080


	//----- nvinfo : EIATTR_NUM_BARRIERS
	.align		4
        /*0030*/ 	.byte	0x02, 0x4c
        /*0032*/ 	.byte	0x04
	.zero		1


	//----- nvinfo : EIATTR_EXTERNS
	.align		4
        /*0034*/ 	.byte	0x04, 0x0f
        /*0036*/ 	.short	(.L_970 - .L_969)


	//   ....[0]....
	.align		4
.L_969:
        /*0038*/ 	.word	index@(__assertfail)


	//----- nvinfo : EIATTR_ANNOTATIONS
	.align		4
.L_970:
        /*003c*/ 	.byte	0x04, 0x55
        /*003e*/ 	.short	(.L_972 - .L_971)


	//   ....[0]....
.L_971:
        /*0040*/ 	.word	0x00000001
        /*0044*/ 	.byte	0x20, 0x13, 0x00, 0x00, 0x01, 0x00, 0x00, 0x00, 0x00, 0x30, 0x00, 0x00, 0x01, 0x00, 0x00, 0x00
        /*0054*/ 	.byte	0x90, 0x3a, 0x00, 0x00, 0x01, 0x00, 0x00, 0x00, 0x20, 0x3b, 0x00, 0x00, 0x01, 0x00, 0x00, 0x00
        /*0064*/ 	.byte	0x70, 0x4a, 0x00, 0x00, 0x01, 0x00, 0x00, 0x00, 0x60, 0x60, 0x00, 0x00, 0x01, 0x00, 0x00, 0x00
        /*0074*/ 	.byte	0x30, 0x61, 0x00, 0x00, 0x01, 0x00, 0x00, 0x00, 0x50, 0x7a, 0x00, 0x00, 0x01, 0x00, 0x00, 0x00
        /*0084*/ 	.byte	0x00, 0x7b, 0x00, 0x00, 0x01, 0x00, 0x00, 0x00, 0xe0, 0xe7, 0x00, 0x00, 0x01, 0x00, 0x00, 0x00
        /*0094*/ 	.byte	0xc0, 0xe8, 0x00, 0x00


	//----- nvinfo : EIATTR_MERCURY_ISA_VERSION
	.align		4
.L_972:
        /*0098*/ 	.byte	0x03, 0x5f
        /*009a*/ 	.short	0x0101


	//----- nvinfo : EIATTR_INT_WARP_WIDE_INSTR_OFFSETS
	.align		4
        /*009c*/ 	.byte	0x04, 0x31
        /*009e*/ 	.short	(.L_974 - .L_973)


	//   ....[0]....
.L_973:
        /*00a0*/ 	.word	0x00010770


	//   ....[1]....
        /*00a4*/ 	.word	0x00010790


	//   ....[2]....
        /*00a8*/ 	.word	0x000107c0


	//----- nvinfo : EIATTR_COOP_GROUP_MASK_REGIDS
	.align		4
.L_974:
        /*00ac*/ 	.byte	0x04, 0x29
        /*00ae*/ 	.short	(.L_976 - .L_975)


	//   ....[0]....
.L_975:
        /*00b0*/ 	.word	0xffffffff


	//   ....[1]....
        /*00b4*/ 	.word	0xffffffff


	//   ....[2]....
        /*00b8*/ 	.word	0xffffffff


	//   ....[3]....
        /*00bc*/ 	.word	0xffffffff


	//   ....[4]....
        /*00c0*/ 	.word	0xffffffff


	//   ....[5]....
        /*00c4*/ 	.word	0xffffffff


	//   ....[6]....
        /*00c8*/ 	.word	0xffffffff


	//   ....[7]....
        /*00cc*/ 	.word	0xffffffff


	//   ....[8]....
        /*00d0*/ 	.word	0xffffffff


	//   ....[9]....
        /*00d4*/ 	.word	0xffffffff


	//   ....[10]....
        /*00d8*/ 	.word	0xffffffff


	//   ....[11]....
        /*00dc*/ 	.word	0xffffffff


	//   ....[12]....
        /*00e0*/ 	.word	0xffffffff


	//   ....[13]....
        /*00e4*/ 	.word	0xffffffff


	//   ....[14]....
        /*00e8*/ 	.word	0xffffffff


	//   ....[15]....
        /*00ec*/ 	.word	0xffffffff


	//   ....[16]....
        /*00f0*/ 	.word	0xffffffff


	//   ....[17]....
        /*00f4*/ 	.word	0x0500000f


	//----- nvinfo : EIATTR_COOP_GROUP_INSTR_OFFSETS
	.align		4
.L_976:
        /*00f8*/ 	.byte	0x04, 0x28
        /*00fa*/ 	.short	(.L_978 - .L_977)


	//   ....[0]....
.L_977:
        /*00fc*/ 	.word	0x00000080


	//   ....[1]....
        /*0100*/ 	.word	0x00000360


	//   ....[2]....
        /*0104*/ 	.word	0x00000580


	//   ....[3]....
        /*0108*/ 	.word	0x00000670


	//   ....[4]....
        /*010c*/ 	.word	0x000007b0


	//   ....[5]....
        /*0110*/ 	.word	0x000008f0


	//   ....[6]....
        /*0114*/ 	.word	0x00000a30


	//   ....[7]....
        /*0118*/ 	.word	0x00000b70


	//   ....[8]....
        /*011c*/ 	.word	0x00000cb0


	//   ....[9]....
        /*0120*/ 	.word	0x00000df0


	//   ....[10]....
        /*0124*/ 	.word	0x00000f30


	//   ....[11]....
        /*0128*/ 	.word	0x00003b90


	//   ....[12]....
        /*012c*/ 	.word	0x00003d90


	//   ....[13]....
        /*0130*/ 	.word	0x00003db0


	//   ....[14]....
        /*0134*/ 	.word	0x00007f70


	//   ....[15]....
        /*0138*/ 	.word	0x00010660


	//   ....[16]....
        /*013c*/ 	.word	0x00010890


	//   ....[17]....
        /*0140*/ 	.word	0x00011350


	//----- nvinfo : EIATTR_REG_RECONFIG
	.align		4
.L_978:
        /*0144*/ 	.byte	0x01, 0x54
	.zero		2


	//----- nvinfo : EIATTR_VRC_CTA_INIT_COUNT
	.align		4
        /*0148*/ 	.byte	0x02, 0x4a
        /*014a*/ 	.byte	0x80
	.zero		1


	//----- nvinfo : EIATTR_SYSCALL_OFFSETS
	.align		4
        /*014c*/ 	.byte	0x04, 0x46
        /*014e*/ 	.short	(.L_980 - .L_979)


	//   ....[0]....
.L_979:
        /*0150*/ 	.word	0x0000a870


	//   ....[1]....
        /*0154*/ 	.word	0x0000aa50


	//   ....[2]....
        /*0158*/ 	.word	0x0000abf0


	//   ....[3]....
        /*015c*/ 	.word	0x0000ad60


	//   ....[4]....
        /*0160*/ 	.word	0x0000c590


	//   ....[5]....
        /*0164*/ 	.word	0x0000c780


	//   ....[6]....
        /*0168*/ 	.word	0x0000c8f0


	//   ....[7]....
        /*016c*/ 	.word	0x0000ca60


	//   ....[8]....
        /*0170*/ 	.word	0x0000cf20


	//   ....[9]....
        /*0174*/ 	.word	0x0000dcc0


	//   ....[10]....
        /*0178*/ 	.word	0x0000ec30


	//   ....[11]....
        /*017c*/ 	.word	0x0000edd0


	//   ....[12]....
        /*0180*/ 	.word	0x0000f8b0


	//   ....[13]....
        /*0184*/ 	.word	0x0000fa50


	//----- nvinfo : EIATTR_MBARRIER_INSTR_OFFSETS
	.align		4
.L_980:
        /*0188*/ 	.byte	0x04, 0x39
        /*018a*/ 	.short	(.L_982 - .L_981)


	//   ....[0]....
.L_981:
        /*018c*/ 	.word	0x00000430
        /*0190*/ 	.word	0x000000ff
        /*0194*/ 	.word	0x00024800
        /*0198*/ 	.short	0x0100
        /*019a*/ 	.byte	0x04
	.zero		1


	//   ....[1]....
        /*019c*/ 	.word	0x00000440
        /*01a0*/ 	.word	0x000000ff
        /*01a4*/ 	.word	0x00024810
        /*01a8*/ 	.short	0x0100
        /*01aa*/ 	.byte	0x04
	.zero		1


	//   ....[2]....
        /*01ac*/ 	.word	0x00000450
        /*01b0*/ 	.word	0x000000ff
        /*01b4*/ 	.word	0x00024808
        /*01b8*/ 	.short	0x0100
        /*01ba*/ 	.byte	0x04
	.zero		1


	//   ....[3]....
        /*01bc*/ 	.word	0x00000460
        /*01c0*/ 	.word	0x000000ff
        /*01c4*/ 	.word	0x00024818
        /*01c8*/ 	.short	0x0100
        /*01ca*/ 	.byte	0x04
	.zero		1


	//   ....[4]....
        /*01cc*/ 	.word	0x00000640
        /*01d0*/ 	.word	0x000000ff
        /*01d4*/ 	.word	0x00024820
        /*01d8*/ 	.short	0x0100
        /*01da*/ 	.byte	0x06
	.zero		1


	//   ....[5]....
        /*01dc*/ 	.word	0x00000650
        /*01e0*/ 	.word	0x000000ff
        /*01e4*/ 	.word	0x00024828
        /*01e8*/ 	.short	0x0100
        /*01ea*/ 	.byte	0x06
	.zero		1


	//   ....[6]....
        /*01ec*/ 	.word	0x00000780
        /*01f0*/ 	.word	0x000000ff
        /*01f4*/ 	.word	0x00024830
        /*01f8*/ 	.short	0x0100
        /*01fa*/ 	.byte	0x04
	.zero		1


	//   ....[7]....
        /*01fc*/ 	.word	0x00000790
        /*0200*/ 	.word	0x000000ff
        /*0204*/ 	.word	0x00024838
        /*0208*/ 	.short	0x0100
        /*020a*/ 	.byte	0x04
	.zero		1


	//   ....[8]....
        /*020c*/ 	.word	0x000008c0
        /*0210*/ 	.word	0x000000ff
        /*0214*/ 	.word	0x00024840
        /*0218*/ 	.short	0x0100
        /*021a*/ 	.byte	0x04
	.zero		1


	//   ....[9]....
        /*021c*/ 	.word	0x000008d0
        /*0220*/ 	.word	0x000000ff
        /*0224*/ 	.word	0x00024848
        /*0228*/ 	.short	0x0100
        /*022a*/ 	.byte	0x04
	.zero		1


	//   ....[10]....
        /*022c*/ 	.word	0x00000a00
        /*0230*/ 	.word	0x000000ff
        /*0234*/ 	.word	0x00024850
        /*0238*/ 	.short	0x0100
        /*023a*/ 	.byte	0x04
	.zero		1


	//   ....[11]....
        /*023c*/ 	.word	0x00000a10
        /*0240*/ 	.word	0x000000ff
        /*0244*/ 	.word	0x00024858
        /*0248*/ 	.short	0x0100
        /*024a*/ 	.byte	0x04
	.zero		1


	//   ....[12]....
        /*024c*/ 	.word	0x00000b40
        /*0250*/ 	.word	0x000000ff
        /*0254*/ 	.word	0x00024860
        /*0258*/ 	.short	0x0100
        /*025a*/ 	.byte	0x04
	.zero		1


	//   ....[13]....
        /*025c*/ 	.word	0x00000b50
        /*0260*/ 	.word	0x000000ff
        /*0264*/ 	.word	0x00024868
        /*0268*/ 	.short	0x0100
        /*026a*/ 	.byte	0x04
	.zero		1


	//   ....[14]....
        /*026c*/ 	.word	0x00000c80
        /*0270*/ 	.word	0x000000ff
        /*0274*/ 	.word	0x00024870
        /*0278*/ 	.short	0x0100
        /*027a*/ 	.byte	0x04
	.zero		1


	//   ....[15]....
        /*027c*/ 	.word	0x00000c90
        /*0280*/ 	.word	0x000000ff
        /*0284*/ 	.word	0x00024878
        /*0288*/ 	.short	0x0100
        /*028a*/ 	.byte	0x04
	.zero		1


	//   ....[16]....
        /*028c*/ 	.word	0x00000dc0
        /*0290*/ 	.word	0x000000ff
        /*0294*/ 	.word	0x00024880
        /*0298*/ 	.short	0x0100
        /*029a*/ 	.byte	0x04
	.zero		1


	//   ....[17]....
        /*029c*/ 	.word	0x00000dd0
        /*02a0*/ 	.word	0x000000ff
        /*02a4*/ 	.word	0x00024888
        /*02a8*/ 	.short	0x0100
        /*02aa*/ 	.byte	0x04
	.zero		1


	//   ....[18]....
        /*02ac*/ 	.word	0x00000f00
        /*02b0*/ 	.word	0x000000ff
        /*02b4*/ 	.word	0x00024890
        /*02b8*/ 	.short	0x0100
        /*02ba*/ 	.byte	0x04
	.zero		1


	//   ....[19]....
        /*02bc*/ 	.word	0x00000f10
        /*02c0*/ 	.word	0x000000ff
        /*02c4*/ 	.word	0x00024898
        /*02c8*/ 	.short	0x0100
        /*02ca*/ 	.byte	0x04
	.zero		1


	//   ....[20]....
        /*02cc*/ 	.word	0x00001050
        /*02d0*/ 	.word	0x000000ff
        /*02d4*/ 	.word	0x000248a0
        /*02d8*/ 	.short	0x0100
        /*02da*/ 	.byte	0x04
	.zero		1


	//   ....[21]....
        /*02dc*/ 	.word	0x00001060
        /*02e0*/ 	.word	0x000000ff
        /*02e4*/ 	.word	0x000248b0
        /*02e8*/ 	.short	0x0100
        /*02ea*/ 	.byte	0x04
	.zero		1


	//   ....[22]....
        /*02ec*/ 	.word	0x00001070
        /*02f0*/ 	.word	0x000000ff
        /*02f4*/ 	.word	0x000248a8
        /*02f8*/ 	.short	0x0100
        /*02fa*/ 	.byte	0x04
	.zero		1


	//   ....[23]....
        /*02fc*/ 	.word	0x00001080
        /*0300*/ 	.word	0x000000ff
        /*0304*/ 	.word	0x000248b8
        /*0308*/ 	.short	0x0100
        /*030a*/ 	.byte	0x04
	.zero		1


	//   ....[24]....
        /*030c*/ 	.word	0x00002560
        /*0310*/ 	.word	0x000000ff
        /*0314*/ 	.word	0x00024810
        /*0318*/ 	.short	0x010a
        /*031a*/ 	.byte	0x18
	.zero		1


	//   ....[25]....
        /*031c*/ 	.word	0x000026e0
        /*0320*/ 	.word	0x000000ff
        /*0324*/ 	.word	0x00024800
        /*0328*/ 	.short	0x010b
        /*032a*/ 	.byte	0x18
	.zero		1


	//   ....[26]....
        /*032c*/ 	.word	0x00002820
        /*0330*/ 	.word	0x000000ff
        /*0334*/ 	.word	0x00024838
        /*0338*/ 	.short	0x010a
        /*033a*/ 	.byte	0x18
	.zero		1


	//   ....[27]....
        /*033c*/ 	.word	0x00002a70
        /*0340*/ 	.word	0x000000ff
        /*0344*/ 	.word	0x00024830
        /*0348*/ 	.short	0x0107
        /*034a*/ 	.byte	0x18
	.zero		1


	//   ....[28]....
        /*034c*/ 	.word	0x00002ad0
        /*0350*/ 	.word	0x000000ff
        /*0354*/ 	.word	0x00024830
        /*0358*/ 	.short	0x0101
        /*035a*/ 	.byte	0x18
	.zero		1


	//   ....[29]....
        /*035c*/ 	.word	0x00002b20
        /*0360*/ 	.word	0x000000ff
        /*0364*/ 	.word	0x00024828
        /*0368*/ 	.short	0x010a
        /*036a*/ 	.byte	0x18
	.zero		1


	//   ....[30]....
        /*036c*/ 	.word	0x00002ce0
        /*0370*/ 	.word	0x000000ff
        /*0374*/ 	.word	0x00024820
        /*0378*/ 	.short	0x010b
        /*037a*/ 	.byte	0x18
	.zero		1


	//   ....[31]....
        /*037c*/ 	.word	0x00002de0
        /*0380*/ 	.word	0x000000ff
        /*0384*/ 	.word	0x00024848
        /*0388*/ 	.short	0x010a
        /*038a*/ 	.byte	0x18
	.zero		1


	//   ....[32]....
        /*038c*/ 	.word	0x00002fa0
        /*0390*/ 	.word	0x000000ff
        /*0394*/ 	.word	0x00024840
        /*0398*/ 	.short	0x0107
        /*039a*/ 	.byte	0x18
	.zero		1


	//   ....[33]....
        /*039c*/ 	.word	0x00003010
        /*03a0*/ 	.word	0x000000ff
        /*03a4*/ 	.word	0x00024840
        /*03a8*/ 	.short	0x0101
        /*03aa*/ 	.byte	0x18
	.zero		1


	//   ....[34]....
        /*03ac*/ 	.word	0x000031d0
        /*03b0*/ 	.word	0x000000ff
        /*03b4*/ 	.word	0x00024810
        /*03b8*/ 	.short	0x010a
        /*03ba*/ 	.byte	0x09
	.zero		1


	//   ....[35]....
        /*03bc*/ 	.word	0x000033d0
        /*03c0*/ 	.word	0x000000ff
        /*03c4*/ 	.word	0x00024838
        /*03c8*/ 	.short	0x010a
        /*03ca*/ 	.byte	0x18
	.zero		1


	//   ....[36]....
        /*03cc*/ 	.word	0x00003600
        /*03d0*/ 	.word	0x000000ff
        /*03d4*/ 	.word	0x00024830
        /*03d8*/ 	.short	0x0107
        /*03da*/ 	.byte	0x18
	.zero		1


	//   ....[37]....
        /*03dc*/ 	.word	0x00003660
        /*03e0*/ 	.word	0x000000ff
        /*03e4*/ 	.word	0x00024830
        /*03e8*/ 	.short	0x0101
        /*03ea*/ 	.byte	0x18
	.zero		1


	//   ....[38]....
        /*03ec*/ 	.word	0x000036c0
        /*03f0*/ 	.word	0x000000ff
        /*03f4*/ 	.word	0x00024828
        /*03f8*/ 	.short	0x010a
        /*03fa*/ 	.byte	0x18
	.zero		1


	//   ....[39]....
        /*03fc*/ 	.word	0x00003850
        /*0400*/ 	.word	0x000000ff
        /*0404*/ 	.word	0x00024848
        /*0408*/ 	.short	0x010a
        /*040a*/ 	.byte	0x18
	.zero		1


	//   ....[40]....
        /*040c*/ 	.word	0x00003a10
        /*0410*/ 	.word	0x000000ff
        /*0414*/ 	.word	0x00024840
        /*0418*/ 	.short	0x0107
        /*041a*/ 	.byte	0x18
	.zero		1


	//   ....[41]....
        /*041c*/ 	.word	0x00003a80
        /*0420*/ 	.word	0x000000ff
        /*0424*/ 	.word	0x00024840
        /*0428*/ 	.short	0x0101
        /*042a*/ 	.byte	0x18
	.zero		1


	//   ....[42]....
        /*042c*/ 	.word	0x00003ff0
        /*0430*/ 	.word	0x000000ff
        /*0434*/ 	.word	0x00024800
        /*0438*/ 	.short	0x010a
        /*043a*/ 	.byte	0x11
	.zero		1


	//   ....[43]....
        /*043c*/ 	.word	0x00004020
        /*0440*/ 	.word	0x000000ff
        /*0444*/ 	.word	0x00024858
        /*0448*/ 	.short	0x010a
        /*044a*/ 	.byte	0x11
	.zero		1


	//   ....[44]....
        /*044c*/ 	.word	0x000042e0
        /*0450*/ 	.word	0x000000ff
        /*0454*/ 	.word	0x00024820
        /*0458*/ 	.short	0x010a
        /*045a*/ 	.byte	0x11
	.zero		1


	//   ....[45]....
        /*045c*/ 	.word	0x00004320
        /*0460*/ 	.word	0x000000ff
        /*0464*/ 	.word	0x00024868
        /*0468*/ 	.short	0x010a
        /*046a*/ 	.byte	0x11
	.zero		1


	//   ....[46]....
        /*046c*/ 	.word	0x00004360
        /*0470*/ 	.word	0x000000ff
        /*0474*/ 	.word	0x00024878
        /*0478*/ 	.short	0x010a
        /*047a*/ 	.byte	0x11
	.zero		1


	//   ....[47]....
        /*047c*/ 	.word	0x000045e0
        /*0480*/ 	.word	0x000000ff
        /*0484*/ 	.word	0x00024880
        /*0488*/ 	.short	0x010a
        /*048a*/ 	.byte	0x11
	.zero		1


	//   ....[48]....
        /*048c*/ 	.word	0x00004ed0
        /*0490*/ 	.word	0x000000ff
        /*0494*/ 	.word	0x00024800
        /*0498*/ 	.short	0x010a
        /*049a*/ 	.byte	0x04
	.zero		1


	//   ....[49]....
        /*049c*/ 	.word	0x00004f30
        /*04a0*/ 	.word	0x000000ff
        /*04a4*/ 	.word	0x00024858
        /*04a8*/ 	.short	0x010a
        /*04aa*/ 	.byte	0x11
	.zero		1


	//   ....[50]....
        /*04ac*/ 	.word	0x000051c0
        /*04b0*/ 	.word	0x000000ff
        /*04b4*/ 	.word	0x00024890
        /*04b8*/ 	.short	0x010a
        /*04ba*/ 	.byte	0x11
	.zero		1


	//   ....[51]....
        /*04bc*/ 	.word	0x00005210
        /*04c0*/ 	.word	0x000000ff
        /*04c4*/ 	.word	0x00024868
        /*04c8*/ 	.short	0x010a
        /*04ca*/ 	.byte	0x11
	.zero		1


	//   ....[52]....
        /*04cc*/ 	.word	0x000059a0
        /*04d0*/ 	.word	0x000000ff
        /*04d4*/ 	.word	0x00024878
        /*04d8*/ 	.short	0x010a
        /*04da*/ 	.byte	0x11
	.zero		1


	//   ....[53]....
        /*04dc*/ 	.word	0x00005a10
        /*04e0*/ 	.word	0x000000ff
        /*04e4*/ 	.word	0x00024820
        /*04e8*/ 	.short	0x010a
        /*04ea*/ 	.byte	0x11
	.zero		1


	//   ....[54]....
        /*04ec*/ 	.word	0x00005c40
        /*04f0*/ 	.word	0x000000ff
        /*04f4*/ 	.word	0x00024880
        /*04f8*/ 	.short	0x010a
        /*04fa*/ 	.byte	0x11
	.zero		1


	//   ....[55]....
        /*04fc*/ 	.word	0x00006190
        /*0500*/ 	.word	0x000000ff
        /*0504*/ 	.word	0x000248b0
        /*0508*/ 	.short	0x010a
        /*050a*/ 	.byte	0x11
	.zero		1


	//   ....[56]....
        /*050c*/ 	.word	0x00006210
        /*0510*/ 	.word	0x000000ff
        /*0514*/ 	.word	0x000248b8
        /*0518*/ 	.short	0x010a
        /*051a*/ 	.byte	0x11
	.zero		1


	//   ....[57]....
        /*051c*/ 	.word	0x00006280
        /*0520*/ 	.word	0x000000ff
        /*0524*/ 	.word	0x00024890
        /*0528*/ 	.short	0x010a
        /*052a*/ 	.byte	0x11
	.zero		1


	//   ....[58]....
        /*052c*/ 	.word	0x00006ea0
        /*0530*/ 	.word	0x000000ff
        /*0534*/ 	.word	0x00024870
        /*0538*/ 	.short	0x010a
        /*053a*/ 	.byte	0x06
	.zero		1


	//   ....[59]....
        /*053c*/ 	.word	0x00006f90
        /*0540*/ 	.word	0x000000ff
        /*0544*/ 	.word	0x00000000
        /*0548*/ 	.short	0x0101
        /*054a*/ 	.byte	0x04
	.zero		1


	//   ....[60]....
        /*054c*/ 	.word	0x00007d00
        /*0550*/ 	.word	0x00000000
        /*0554*/ 	.word	0x00024850
        /*0558*/ 	.short	0x010a
        /*055a*/ 	.byte	0xff
	.zero		1


	//   ....[61]....
        /*055c*/ 	.word	0x00007d90
        /*0560*/ 	.word	0x00000000
        /*0564*/ 	.word	0x00024888
        /*0568*/ 	.short	0x010a
        /*056a*/ 	.byte	0xff
	.zero		1


	//   ....[62]....
        /*056c*/ 	.word	0x00007e30
        /*0570*/ 	.word	0x00000000
        /*0574*/ 	.word	0x00024830
        /*0578*/ 	.short	0x010a
        /*057a*/ 	.byte	0xff
	.zero		1


	//   ....[63]....
        /*057c*/ 	.word	0x0000cb70
        /*0580*/ 	.word	0x00000000
        /*0584*/ 	.word	0x00024880
        /*0588*/ 	.short	0x0101
        /*058a*/ 	.byte	0xff
	.zero		1


	//   ....[64]....
        /*058c*/ 	.word	0x0000cbd0
        /*0590*/ 	.word	0x00000004
        /*0594*/ 	.word	0x00000000
        /*0598*/ 	.short	0x0101
        /*059a*/ 	.byte	0xff
	.zero		1


	//   ....[65]....
        /*059c*/ 	.word	0x0000cc20
        /*05a0*/ 	.word	0x00000004
        /*05a4*/ 	.word	0x00000000
        /*05a8*/ 	.short	0x0101
        /*05aa*/ 	.byte	0xff
	.zero		1


	//   ....[66]....
        /*05ac*/ 	.word	0x0000cc70
        /*05b0*/ 	.word	0x00000000
        /*05b4*/ 	.word	0x00024840
        /*05b8*/ 	.short	0x010a
        /*05ba*/ 	.byte	0xff
	.zero		1


	//   ....[67]....
        /*05bc*/ 	.word	0x0000cce0
        /*05c0*/ 	.word	0x00000000
        /*05c4*/ 	.word	0x00024860
        /*05c8*/ 	.short	0x010a
        /*05ca*/ 	.byte	0xff
	.zero		1


	//   ....[68]....
        /*05cc*/ 	.word	0x0000cd60
        /*05d0*/ 	.word	0x00000000
        /*05d4*/ 	.word	0x00024898
        /*05d8*/ 	.short	0x010a
        /*05da*/ 	.byte	0xff
	.zero		1


	//   ....[69]....
        /*05dc*/ 	.word	0x0000db90
        /*05e0*/ 	.word	0x000000ff
        /*05e4*/ 	.word	0x00000000
        /*05e8*/ 	.short	0x0101
        /*05ea*/ 	.byte	0x04
	.zero		1


	//   ....[70]....
        /*05ec*/ 	.word	0x0000e7a0
        /*05f0*/ 	.word	0x000000ff
        /*05f4*/ 	.word	0x00024890
        /*05f8*/ 	.short	0x0101
        /*05fa*/ 	.byte	0x27
	.zero		1


	//   ....[71]....
        /*05fc*/ 	.word	0x0000e890
        /*0600*/ 	.word	0x000000ff
        /*0604*/ 	.word	0x00000000
        /*0608*/ 	.short	0x0101
        /*060a*/ 	.byte	0x04
	.zero		1


	//   ....[72]....
        /*060c*/ 	.word	0x0000eae0
        /*0610*/ 	.word	0x000000ff
        /*0614*/ 	.word	0x000248a0
        /*0618*/ 	.short	0x010a
        /*061a*/ 	.byte	0x27
	.zero		1


	//   ....[73]....
        /*061c*/ 	.word	0x0000f730
        /*0620*/ 	.word	0x000000ff
        /*0624*/ 	.word	0x00000000
        /*0628*/ 	.short	0x0101
        /*062a*/ 	.byte	0x04
	.zero		1


	//   ....[74]....
        /*062c*/ 	.word	0x0000f780
        /*0630*/ 	.word	0x000000ff
        /*0634*/ 	.word	0x000248a8
        /*0638*/ 	.short	0x010a
        /*063a*/ 	.byte	0x27
	.zero		1


	//   ....[75]....
        /*063c*/ 	.word	0x000105c0
        /*0640*/ 	.word	0x000000ff
        /*0644*/ 	.word	0x00000000
        /*0648*/ 	.short	0x0101
        /*064a*/ 	.byte	0x04
	.zero		1


	//   ....[76]....
        /*064c*/ 	.word	0x000108c0
        /*0650*/ 	.word	0x00000004
        /*0654*/ 	.word	0x00024810
        /*0658*/ 	.short	0x010a
        /*065a*/ 	.byte	0xff
	.zero		1


	//   ....[77]....
        /*065c*/ 	.word	0x00010920
        /*0660*/ 	.word	0x00000002
        /*0664*/ 	.word	0x00024838
        /*0668*/ 	.short	0x010a
        /*066a*/ 	.byte	0xff
	.zero		1


	//   ....[78]....
        /*066c*/ 	.word	0x00010980
        /*0670*/ 	.word	0x00000002
        /*0674*/ 	.word	0x00024828
        /*0678*/ 	.short	0x010a
        /*067a*/ 	.byte	0xff
	.zero		1


	//   ....[79]....
        /*067c*/ 	.word	0x000109e0
        /*0680*/ 	.word	0x00000002
        /*0684*/ 	.word	0x00024848
        /*0688*/ 	.short	0x010a
        /*068a*/ 	.byte	0xff
	.zero		1


	//   ....[80]....
        /*068c*/ 	.word	0x00010a40
        /*0690*/ 	.word	0x00000002
        /*0694*/ 	.word	0x00024810
        /*0698*/ 	.short	0x010a
        /*069a*/ 	.byte	0xff
	.zero		1


	//   ....[81]....
        /*069c*/ 	.word	0x00010aa0
        /*06a0*/ 	.word	0x00000002
        /*06a4*/ 	.word	0x00024838
        /*06a8*/ 	.short	0x010a
        /*06aa*/ 	.byte	0xff
	.zero		1


	//   ....[82]....
        /*06ac*/ 	.word	0x00010b00
        /*06b0*/ 	.word	0x00000006
        /*06b4*/ 	.word	0x00024828
        /*06b8*/ 	.short	0x010a
        /*06ba*/ 	.byte	0xff
	.zero		1


	//   ....[83]....
        /*06bc*/ 	.word	0x00010b60
        /*06c0*/ 	.word	0x00000006
        /*06c4*/ 	.word	0x00024848
        /*06c8*/ 	.short	0x010a
        /*06ca*/ 	.byte	0xff
	.zero		1


	//   ....[84]....
        /*06cc*/ 	.word	0x00010bc0
        /*06d0*/ 	.word	0x00000002
        /*06d4*/ 	.word	0x00024800
        /*06d8*/ 	.short	0x010a
        /*06da*/ 	.byte	0xff
	.zero		1


	//   ....[85]....
        /*06dc*/ 	.word	0x00010c20
        /*06e0*/ 	.word	0x00000005
        /*06e4*/ 	.word	0x00024858
        /*06e8*/ 	.short	0x010a
        /*06ea*/ 	.byte	0xff
	.zero		1


	//   ....[86]....
        /*06ec*/ 	.word	0x00010c80
        /*06f0*/ 	.word	0x00000002
        /*06f4*/ 	.word	0x00024820
        /*06f8*/ 	.short	0x010a
        /*06fa*/ 	.byte	0xff
	.zero		1


	//   ....[87]....
        /*06fc*/ 	.word	0x00010ce0
        /*0700*/ 	.word	0x00000002
        /*0704*/ 	.word	0x00024868
        /*0708*/ 	.short	0x010a
        /*070a*/ 	.byte	0xff
	.zero		1


	//   ....[88]....
        /*070c*/ 	.word	0x00010d40
        /*0710*/ 	.word	0x00000004
        /*0714*/ 	.word	0x00024878
        /*0718*/ 	.short	0x010a
        /*071a*/ 	.byte	0xff
	.zero		1


	//   ....[89]....
        /*071c*/ 	.word	0x00010da0
        /*0720*/ 	.word	0x00000004
        /*0724*/ 	.word	0x00024880
        /*0728*/ 	.short	0x010a
        /*072a*/ 	.byte	0xff
	.zero		1


	//   ....[90]....
        /*072c*/ 	.word	0x00010e00
        /*0730*/ 	.word	0x00000002
        /*0734*/ 	.word	0x00024800
        /*0738*/ 	.short	0x010a
        /*073a*/ 	.byte	0xff
	.zero		1


	//   ....[91]....
        /*073c*/ 	.word	0x00010e60
        /*0740*/ 	.word	0x00000003
        /*0744*/ 	.word	0x00024858
        /*0748*/ 	.short	0x010a
        /*074a*/ 	.byte	0xff
	.zero		1


	//   ....[92]....
        /*074c*/ 	.word	0x00010ec0
        /*0750*/ 	.word	0x00000002
        /*0754*/ 	.word	0x00024890
        /*0758*/ 	.short	0x010a
        /*075a*/ 	.byte	0xff
	.zero		1


	//   ....[93]....
        /*075c*/ 	.word	0x00010f20
        /*0760*/ 	.word	0x00000002
        /*0764*/ 	.word	0x00024868
        /*0768*/ 	.short	0x010a
        /*076a*/ 	.byte	0xff
	.zero		1


	//   ....[94]....
        /*076c*/ 	.word	0x00010f80
        /*0770*/ 	.word	0x00000002
        /*0774*/ 	.word	0x00024878
        /*0778*/ 	.short	0x010a
        /*077a*/ 	.byte	0xff
	.zero		1


	//   ....[95]....
        /*077c*/ 	.word	0x00010fe0
        /*0780*/ 	.word	0x00000004
        /*0784*/ 	.word	0x00024820
        /*0788*/ 	.short	0x010a
        /*078a*/ 	.byte	0xff
	.zero		1


	//   ....[96]....
        /*078c*/ 	.word	0x00011040
        /*0790*/ 	.word	0x00000004
        /*0794*/ 	.word	0x00024880
        /*0798*/ 	.short	0x010a
        /*079a*/ 	.byte	0xff
	.zero		1


	//   ....[97]....
        /*079c*/ 	.word	0x000110a0
        /*07a0*/ 	.word	0x00000000
        /*07a4*/ 	.word	0x000248b0
        /*07a8*/ 	.short	0x010a
        /*07aa*/ 	.byte	0xff
	.zero		1


	//   ....[98]....
        /*07ac*/ 	.word	0x00011100
        /*07b0*/ 	.word	0x00000000
        /*07b4*/ 	.word	0x000248b8
        /*07b8*/ 	.short	0x010a
        /*07ba*/ 	.byte	0xff
	.zero		1


	//   ....[99]....
        /*07bc*/ 	.word	0x00011160
        /*07c0*/ 	.word	0x00000003
        /*07c4*/ 	.word	0x00024890
        /*07c8*/ 	.short	0x010a
        /*07ca*/ 	.byte	0xff
	.zero		1


	//   ....[100]....
        /*07cc*/ 	.word	0x000111c0
        /*07d0*/ 	.word	0x00000004
        /*07d4*/ 	.word	0x00024870
        /*07d8*/ 	.short	0x010a
        /*07da*/ 	.byte	0xff
	.zero		1


	//   ....[101]....
        /*07dc*/ 	.word	0x00011210
        /*07e0*/ 	.word	0x00000000
        /*07e4*/ 	.word	0x00024850
        /*07e8*/ 	.short	0x010a
        /*07ea*/ 	.byte	0xff
	.zero		1


	//   ....[102]....
        /*07ec*/ 	.word	0x00011260
        /*07f0*/ 	.word	0x00000000
        /*07f4*/ 	.word	0x00024888
        /*07f8*/ 	.short	0x010a
        /*07fa*/ 	.byte	0xff
	.zero		1


	//   ....[103]....
        /*07fc*/ 	.word	0x000112b0
        /*0800*/ 	.word	0x00000000
        /*0804*/ 	.word	0x00024830
        /*0808*/ 	.short	0x010a
        /*080a*/ 	.byte	0xff
	.zero		1


	//   ....[104]....
        /*080c*/ 	.word	0x00011390
        /*0810*/ 	.word	0x00000000
        /*0814*/ 	.word	0x00024840
        /*0818*/ 	.short	0x010a
        /*081a*/ 	.byte	0xff
	.zero		1


	//   ....[105]....
        /*081c*/ 	.word	0x000113e0
        /*0820*/ 	.word	0x00000000
        /*0824*/ 	.word	0x00024860
        /*0828*/ 	.short	0x010a
        /*082a*/ 	.byte	0xff
	.zero		1


	//   ....[106]....
        /*082c*/ 	.word	0x00011430
        /*0830*/ 	.word	0x00000000
        /*0834*/ 	.word	0x00024898
        /*0838*/ 	.short	0x010a
        /*083a*/ 	.byte	0xff
	.zero		1


	//   ....[107]....
        /*083c*/ 	.word	0x00011490
        /*0840*/ 	.word	0x00000000
        /*0844*/ 	.word	0x000248a0
        /*0848*/ 	.short	0x010a
        /*084a*/ 	.byte	0xff
	.zero		1


	//   ....[108]....
        /*084c*/ 	.word	0x000114f0
        /*0850*/ 	.word	0x00000000
        /*0854*/ 	.word	0x000248a8
        /*0858*/ 	.short	0x010a
        /*085a*/ 	.byte	0xff
	.zero		1


	//----- nvinfo : EIATTR_NUM_MBARRIERS
	.align		4
.L_982:
        /*085c*/ 	.byte	0x03, 0x38
        /*085e*/ 	.short	0x0018


	//----- nvinfo : EIATTR_EXIT_INSTR_OFFSETS
	.align		4
        /*0860*/ 	.byte	0x04, 0x1c
        /*0862*/ 	.short	(.L_984 - .L_983)


	//   ....[0]....
.L_983:
        /*0864*/ 	.word	0x000012d0


	//   ....[1]....
        /*0868*/ 	.word	0x000023f0


	//   ....[2]....
        /*086c*/ 	.word	0x00003030


	//   ....[3]....
        /*0870*/ 	.word	0x00003b40


	//   ....[4]....
        /*0874*/ 	.word	0x00006c90


	//   ....[5]....
        /*0878*/ 	.word	0x00006cd0


	//   ....[6]....
        /*087c*/ 	.word	0x00007b30


	//   ....[7]....
        /*0880*/ 	.word	0x00007b60


	//   ....[8]....
        /*0884*/ 	.word	0x000105e0


	//   ....[9]....
        /*0888*/ 	.word	0x000108a0


	//----- nvinfo : EIATTR_INDIRECT_BRANCH_TARGETS
	.align		4
.L_984:
        /*088c*/ 	.byte	0x04, 0x34
        /*088e*/ 	.short	(.L_986 - .L_985)


	//   ....[0]....
.L_985:
        /*0890*/ 	.word	.L_x_7186@srel
        /*0894*/ 	.short	0x0
        /*0896*/ 	.short	0x0
        /*0898*/ 	.word	0x3
        /*089c*/ 	.word	.L_x_7187@srel
        /*08a0*/ 	.word	.L_x_7188@srel
        /*08a4*/ 	.word	.L_x_7189@srel


	//   ....[1]....
        /*08a8*/ 	.word	.L_x_7190@srel
        /*08ac*/ 	.short	0x0
        /*08ae*/ 	.short	0x0
        /*08b0*/ 	.word	0x3
        /*08b4*/ 	.word	.L_x_3839@srel
        /*08b8*/ 	.word	.L_x_3824@srel
        /*08bc*/ 	.word	.L_x_7189@srel


	//----- nvinfo : EIATTR_MAX_THREADS
	.align		4
.L_986:
        /*08c0*/ 	.byte	0x04, 0x05
        /*08c2*/ 	.short	(.L_988 - .L_987)
.L_987:
        /*08c4*/ 	.word	0x00000200
        /*08c8*/ 	.word	0x00000001
        /*08cc*/ 	.word	0x00000001


	//----- nvinfo : EIATTR_CRS_STACK_SIZE
	.align		4
.L_988:
        /*08d0*/ 	.byte	0x04, 0x1e
        /*08d2*/ 	.short	(.L_990 - .L_989)
.L_989:
        /*08d4*/ 	.word	0x00000000


	//----- nvinfo : EIATTR_CBANK_PARAM_SIZE
	.align		4
.L_990:
        /*08d8*/ 	.byte	0x03, 0x19
        /*08da*/ 	.short	0x0680


	//----- nvinfo : EIATTR_PARAM_CBANK
	.align		4
        /*08dc*/ 	.byte	0x04, 0x0a
        /*08de*/ 	.short	(.L_992 - .L_991)
	.align		4
.L_991:
        /*08e0*/ 	.word	index@(.nv.constant0._ZN7cutlass13device_kernelINS_4fmha6kernel36Sm100FmhaBwdKernelTmaWarpSpecializedIN4cute5tupleIJNS1_10collective14VariableLengthES7_iiNS5_IJNS5_IJiiEEEiEEEEEENS_6half_tEfNS5_IJNS4_1CILi128EEESD_NSC_ILi64EEESE_EEENS6_23ResidualMaskForBackwardEEEEEvNT_6ParamsE)
        /*08e4*/ 	.short	0x0380
        /*08e6*/ 	.short	0x0680


	//----- nvinfo : EIATTR_SW_WAR
	.align		4
.L_992:
        /*08e8*/ 	.byte	0x04, 0x36
        /*08ea*/ 	.short	(.L_994 - .L_993)
.L_993:
        /*08ec*/ 	.word	0x00000008
.L_994:


//--------------------- .nv.info._ZN7cutlass13device_kernelINS_4fmha6kernel39Sm100FmhaBwdMlaKernelTmaWarpSpecializedIN4cute5tupleIJiiiiNS5_IJiiEEEEEENS_6half_tEfNS5_IJNS4_1CILi64EEENS9_ILi128EEENS9_ILi192EEESB_EEENS1_10collective21CausalForBackwardMaskILb1EEEEEEEvNT_6ParamsE --------------------------
	.section	.nv.info._ZN7cutlass13device_kernelINS_4fmha6kernel39Sm100FmhaBwdMlaKernelTmaWarpSpecializedIN4cute5tupleIJiiiiNS5_IJiiEEEEEENS_6half_tEfNS5_IJNS4_1CILi64EEENS9_ILi128EEENS9_ILi192EEESB_EEENS1_10collective21CausalForBackwardMaskILb1EEEEEEEvNT_6ParamsE,"",@"SHT_CUDA_INFO"
	.sectionflags	@""
	.align	4


	//----- nvinfo : EIATTR_CUDA_API_VERSION
	.align		4
        /*0000*/ 	.byte	0x04, 0x37
        /*0002*/ 	.short	(.L_996 - .L_995)
.L_995:
        /*0004*/ 	.word	0x00000082


	//----- nvinfo : EIATTR_KPARAM_INFO
	.align		4
.L_996:
        /*0008*/ 	.byte	0x04, 0x17
        /*000a*/ 	.short	(.L_998 - .L_997)
.L_997:
        /*000c*/ 	.word	0x00000000
        /*0010*/ 	.short	0x0000
        /*0012*/ 	.short	0x0000
        /*0014*/ 	.byte	0x00, 0xf0, 0x01, 0x1a


	//----- nvinfo : EIATTR_AT_ENTRY_FRAGMENTS
	.align		4
.L_998:
        /*0018*/ 	.byte	0x04, 0x4f
        /*001a*/ 	.short	(.L_1000 - .L_999)


	//   ....[0]....
.L_999:
        /*001c*/ 	.word	0x00000006


	//----- nvinfo : EIATTR_RESERVED_SMEM_USED
	.align		4
.L_1000:
        /*0020*/ 	.byte	0x01, 0x41
	.zero		2


	//----- nvinfo : EIATTR_SPARSE_MMA_MASK
	.align		4
        /*0024*/ 	.byte	0x03, 0x50
        /*0026*/ 	.short	0x0000


	//----- nvinfo : EIATTR_TCGEN05_1CTA_USED
	.align		4
        /*0028*/ 	.byte	0x01, 0x51
	.zero		2


	//----- nvinfo : EIATTR_MAXREG_COUNT
	.align		4
        /*002c*/ 	.byte	0x03, 0x1b
        /*002e*/ 	.short	0x0080


	//----- nvinfo : EIATTR_NUM_BARRIERS
	.align		4
        /*0030*/ 	.byte	0x02, 0x4c
        /*0032*/ 	.byte	0x04
	.zero		1


	//----- nvinfo : EIATTR_EXTERNS
	.align		4
        /*0034*/ 	.byte	0x04, 0x0f
        /*0036*/ 	.short	(.L_1002 - .L_1001)


	//   ....[0]....
	.align		4
.L_1001:
        /*0038*/ 	.word	index@(__assertfail)


	//----- nvinfo : EIATTR_ANNOTATIONS
	.align		4
.L_1002:
        /*003c*/ 	.byte	0x04, 0x55
        /*003e*/ 	.short	(.L_1004 - .L_1003)


	//   ....[0]....
.L_1003:
        /* <DEDUP_REMOVED lines=18> */


	//----- nvinfo : EIATTR_MERCURY_ISA_VERSION
	.align		4
.L_1004:
        /*0148*/ 	.byte	0x03, 0x5f
        /*014a*/ 	.short	0x0101


	//----- nvinfo : EIATTR_INT_WARP_WIDE_INSTR_OFFSETS
	.align		4
        /*014c*/ 	.byte	0x04, 0x31
        /*014e*/ 	.short	(.L_1006 - .L_1005)


	//   ....[0]....
.L_1005:
        /*0150*/ 	.word	0x00014250


	//   ....[1]....
        /*0154*/ 	.word	0x00014270


	//   ....[2]....
        /*0158*/ 	.word	0x000142a0


	//----- nvinfo : EIATTR_COOP_GROUP_MASK_REGIDS
	.align		4
.L_1006:
        /*015c*/ 	.byte	0x04, 0x29
        /*015e*/ 	.short	(.L_1008 - .L_1007)


	//   ....[0]....
.L_1007:
        /*0160*/ 	.word	0xffffffff


	//   ....[1]....
        /*0164*/ 	.word	0xffffffff


	//   ....[2]....
        /*0168*/ 	.word	0xffffffff


	//   ....[3]....
        /*016c*/ 	.word	0xffffffff


	//   ....[4]....
        /*0170*/ 	.word	0xffffffff


	//   ....[5]....
        /*0174*/ 	.word	0xffffffff


	//   ....[6]....
        /*0178*/ 	.word	0xffffffff


	//   ....[7]....
        /*017c*/ 	.word	0xffffffff


	//   ....[8]....
        /*0180*/ 	.word	0xffffffff


	//   ....[9]....
        /*0184*/ 	.word	0xffffffff


	//   ....[10]....
        /*0188*/ 	.word	0xffffffff


	//   ....[11]....
        /*018c*/ 	.word	0xffffffff


	//   ....[12]....
        /*0190*/ 	.word	0xffffffff


	//   ....[13]....
        /*0194*/ 	.word	0xffffffff


	//   ....[14]....
        /*0198*/ 	.word	0xffffffff


	//   ....[15]....
        /*019c*/ 	.word	0xffffffff


	//   ....[16]....
        /*01a0*/ 	.word	0xffffffff


	//   ....[17]....
        /*01a4*/ 	.word	0xffffffff


	//   ....[18]....
        /*01a8*/ 	.word	0x0500000f


	//   ....[19]....
        /*01ac*/ 	.word	0x0500000f


	//----- nvinfo : EIATTR_COOP_GROUP_INSTR_OFFSETS
	.align		4
.L_1008:
        /*01b0*/ 	.byte	0x04, 0x28
        /*01b2*/ 	.short	(.L_1010 - .L_1009)


	//   ....[0]....
.L_1009:
        /*01b4*/ 	.word	0x00000070


	//   ....[1]....
        /*01b8*/ 	.word	0x00000400


	//   ....[2]....
        /*01bc*/ 	.word	0x00000620


	//   ....[3]....
        /*01c0*/ 	.word	0x00000710


	//   ....[4]....
        /*01c4*/ 	.word	0x00000850


	//   ....[5]....
        /*01c8*/ 	.word	0x00000990


	//   ....[6]....
        /*01cc*/ 	.word	0x00000ad0


	//   ....[7]....
        /*01d0*/ 	.word	0x00000c10


	//   ....[8]....
        /*01d4*/ 	.word	0x00000d50


	//   ....[9]....
        /*01d8*/ 	.word	0x00000e90


	//   ....[10]....
        /*01dc*/ 	.word	0x00000fd0


	//   ....[11]....
        /*01e0*/ 	.word	0x00004920


	//   ....[12]....
        /*01e4*/ 	.word	0x00004b20


	//   ....[13]....
        /*01e8*/ 	.word	0x00004e70


	//   ....[14]....
        /*01ec*/ 	.word	0x0000c130


	//   ....[15]....
        /*01f0*/ 	.word	0x0000c160


	//   ....[16]....
        /*01f4*/ 	.word	0x00014150


	//   ....[17]....
        /*01f8*/ 	.word	0x00014370


	//   ....[18]....
        /*01fc*/ 	.word	0x00015060


	//   ....[19]....
        /*0200*/ 	.word	0x000150f0


	//----- nvinfo : EIATTR_REG_RECONFIG
	.align		4
.L_1010:
        /*0204*/ 	.byte	0x01, 0x54
	.zero		2


	//----- nvinfo : EIATTR_VRC_CTA_INIT_COUNT
	.align		4
        /*0208*/ 	.byte	0x02, 0x4a
        /*020a*/ 	.byte	0x80
	.zero		1


	//----- nvinfo : EIATTR_SYSCALL_OFFSETS
	.align		4
        /*020c*/ 	.byte	0x04, 0x46
        /*020e*/ 	.short	(.L_1012 - .L_1011)


	//   ....[0]....
.L_1011:
        /*0210*/ 	.word	0x0000a500


	//   ....[1]....
        /*0214*/ 	.word	0x0000a660


	//   ....[2]....
        /*0218*/ 	.word	0x0000a7c0


	//   ....[3]....
        /*021c*/ 	.word	0x0000a920


	//   ....[4]....
        /*0220*/ 	.word	0x0000aa80


	//   ....[5]....
        /*0224*/ 	.word	0x0000abe0


	//   ....[6]....
        /*0228*/ 	.word	0x0000c2e0


	//   ....[7]....
        /*022c*/ 	.word	0x0000ddd0


	//   ....[8]....
        /*0230*/ 	.word	0x0000e250


	//   ....[9]....
        /*0234*/ 	.word	0x0000efb0


	//   ....[10]....
        /*0238*/ 	.word	0x0000f730


	//   ....[11]....
        /*023c*/ 	.word	0x0000fcb0


	//   ....[12]....
        /*0240*/ 	.word	0x00010410


	//   ....[13]....
        /*0244*/ 	.word	0x00010580


	//   ....[14]....
        /*0248*/ 	.word	0x000106f0


	//   ....[15]....
        /*024c*/ 	.word	0x00010860


	//   ....[16]....
        /*0250*/ 	.word	0x00011b00


	//   ....[17]....
        /*0254*/ 	.word	0x00011c70


	//   ....[18]....
        /*0258*/ 	.word	0x00011de0


	//   ....[19]....
        /*025c*/ 	.word	0x00011f50


	//   ....[20]....
        /*0260*/ 	.word	0x000120c0


	//   ....[21]....
        /*0264*/ 	.word	0x00012230


	//----- nvinfo : EIATTR_MBARRIER_INSTR_OFFSETS
	.align		4
.L_1012:
        /*0268*/ 	.byte	0x04, 0x39
        /*026a*/ 	.short	(.L_1014 - .L_1013)


	//   ....[0]....
.L_1013:
        /*026c*/ 	.word	0x000004d0
        /*0270*/ 	.word	0x000000ff
        /*0274*/ 	.word	0x00030800
        /*0278*/ 	.short	0x0100
        /*027a*/ 	.byte	0x04
	.zero		1


	//   ....[1]....
        /*027c*/ 	.word	0x000004e0
        /*0280*/ 	.word	0x000000ff
        /*0284*/ 	.word	0x00030810
        /*0288*/ 	.short	0x0100
        /*028a*/ 	.byte	0x04
	.zero		1


	//   ....[2]....
        /*028c*/ 	.word	0x000004f0
        /*0290*/ 	.word	0x000000ff
        /*0294*/ 	.word	0x00030808
        /*0298*/ 	.short	0x0100
        /*029a*/ 	.byte	0x04
	.zero		1


	//   ....[3]....
        /*029c*/ 	.word	0x00000500
        /*02a0*/ 	.word	0x000000ff
        /*02a4*/ 	.word	0x00030818
        /*02a8*/ 	.short	0x0100
        /*02aa*/ 	.byte	0x04
	.zero		1


	//   ....[4]....
        /*02ac*/ 	.word	0x000006e0
        /*02b0*/ 	.word	0x000000ff
        /*02b4*/ 	.word	0x00030820
        /*02b8*/ 	.short	0x0100
        /*02ba*/ 	.byte	0x06
	.zero		1


	//   ....[5]....
        /*02bc*/ 	.word	0x000006f0
        /*02c0*/ 	.word	0x000000ff
        /*02c4*/ 	.word	0x00030828
        /*02c8*/ 	.short	0x0100
        /*02ca*/ 	.byte	0x06
	.zero		1


	//   ....[6]....
        /*02cc*/ 	.word	0x00000820
        /*02d0*/ 	.word	0x000000ff
        /*02d4*/ 	.word	0x00030830
        /*02d8*/ 	.short	0x0100
        /*02da*/ 	.byte	0x04
	.zero		1


	//   ....[7]....
        /*02dc*/ 	.word	0x00000830
        /*02e0*/ 	.word	0x000000ff
        /*02e4*/ 	.word	0x00030838
        /*02e8*/ 	.short	0x0100
        /*02ea*/ 	.byte	0x04
	.zero		1


	//   ....[8]....
        /*02ec*/ 	.word	0x00000960
        /*02f0*/ 	.word	0x000000ff
        /*02f4*/ 	.word	0x00030840
        /*02f8*/ 	.short	0x0100
        /*02fa*/ 	.byte	0x04
	.zero		1


	//   ....[9]....
        /*02fc*/ 	.word	0x00000970
        /*0300*/ 	.word	0x000000ff
        /*0304*/ 	.word	0x00030848
        /*0308*/ 	.short	0x0100
        /*030a*/ 	.byte	0x04
	.zero		1


	//   ....[10]....
        /*030c*/ 	.word	0x00000aa0
        /*0310*/ 	.word	0x000000ff
        /*0314*/ 	.word	0x00030850
        /*0318*/ 	.short	0x0100
        /*031a*/ 	.byte	0x04
	.zero		1


	//   ....[11]....
        /*031c*/ 	.word	0x00000ab0
        /*0320*/ 	.word	0x000000ff
        /*0324*/ 	.word	0x00030858
        /*0328*/ 	.short	0x0100
        /*032a*/ 	.byte	0x04
	.zero		1


	//   ....[12]....
        /*032c*/ 	.word	0x00000be0
        /*0330*/ 	.word	0x000000ff
        /*0334*/ 	.word	0x00030860
        /*0338*/ 	.short	0x0100
        /*033a*/ 	.byte	0x04
	.zero		1


	//   ....[13]....
        /*033c*/ 	.word	0x00000bf0
        /*0340*/ 	.word	0x000000ff
        /*0344*/ 	.word	0x00030868
        /*0348*/ 	.short	0x0100
        /*034a*/ 	.byte	0x04
	.zero		1


	//   ....[14]....
        /*034c*/ 	.word	0x00000d20
        /*0350*/ 	.word	0x000000ff
        /*0354*/ 	.word	0x00030870
        /*0358*/ 	.short	0x0100
        /*035a*/ 	.byte	0x04
	.zero		1


	//   ....[15]....
        /*035c*/ 	.word	0x00000d30
        /*0360*/ 	.word	0x000000ff
        /*0364*/ 	.word	0x00030878
        /*0368*/ 	.short	0x0100
        /*036a*/ 	.byte	0x04
	.zero		1


	//   ....[16]....
        /*036c*/ 	.word	0x00000e60
        /*0370*/ 	.word	0x000000ff
        /*0374*/ 	.word	0x00030880
        /*0378*/ 	.short	0x0100
        /*037a*/ 	.byte	0x04
	.zero		1


	//   ....[17]....
        /*037c*/ 	.word	0x00000e70
        /*0380*/ 	.word	0x000000ff
        /*0384*/ 	.word	0x00030888
        /*0388*/ 	.short	0x0100
        /*038a*/ 	.byte	0x04
	.zero		1


	//   ....[18]....
        /*038c*/ 	.word	0x00000fa0
        /*0390*/ 	.word	0x000000ff
        /*0394*/ 	.word	0x00030890
        /*0398*/ 	.short	0x0100
        /*039a*/ 	.byte	0x04
	.zero		1


	//   ....[19]....
        /*039c*/ 	.word	0x00000fb0
        /*03a0*/ 	.word	0x000000ff
        /*03a4*/ 	.word	0x00030898
        /*03a8*/ 	.short	0x0100
        /*03aa*/ 	.byte	0x04
	.zero		1


	//   ....[20]....
        /*03ac*/ 	.word	0x000010e0
        /*03b0*/ 	.word	0x000000ff
        /*03b4*/ 	.word	0x000308a0
        /*03b8*/ 	.short	0x0100
        /*03ba*/ 	.byte	0x04
	.zero		1


	//   ....[21]....
        /*03bc*/ 	.word	0x000010f0
        /*03c0*/ 	.word	0x000000ff
        /*03c4*/ 	.word	0x000308b0
        /*03c8*/ 	.short	0x0100
        /*03ca*/ 	.byte	0x04
	.zero		1


	//   ....[22]....
        /*03cc*/ 	.word	0x00001100
        /*03d0*/ 	.word	0x000000ff
        /*03d4*/ 	.word	0x000308a8
        /*03d8*/ 	.short	0x0100
        /*03da*/ 	.byte	0x04
	.zero		1


	//   ....[23]....
        /*03dc*/ 	.word	0x00001110
        /*03e0*/ 	.word	0x000000ff
        /*03e4*/ 	.word	0x000308b8
        /*03e8*/ 	.short	0x0100
        /*03ea*/ 	.byte	0x04
	.zero		1


	//   ....[24]....
        /*03ec*/ 	.word	0x000024c0
        /*03f0*/ 	.word	0x000000ff
        /*03f4*/ 	.word	0x00030810
        /*03f8*/ 	.short	0x010a
        /*03fa*/ 	.byte	0x28
	.zero		1


	//   ....[25]....
        /*03fc*/ 	.word	0x00002640
        /*0400*/ 	.word	0x000000ff
        /*0404*/ 	.word	0x00030800
        /*0408*/ 	.short	0x010b
        /*040a*/ 	.byte	0x28
	.zero		1


	//   ....[26]....
        /*040c*/ 	.word	0x00002940
        /*0410*/ 	.word	0x000000ff
        /*0414*/ 	.word	0x00030838
        /*0418*/ 	.short	0x010a
        /*041a*/ 	.byte	0x28
	.zero		1


	//   ....[27]....
        /*041c*/ 	.word	0x00002ac0
        /*0420*/ 	.word	0x000000ff
        /*0424*/ 	.word	0x00030830
        /*0428*/ 	.short	0x0107
        /*042a*/ 	.byte	0x28
	.zero		1


	//   ....[28]....
        /*042c*/ 	.word	0x00002b20
        /*0430*/ 	.word	0x000000ff
        /*0434*/ 	.word	0x00030830
        /*0438*/ 	.short	0x0101
        /*043a*/ 	.byte	0x28
	.zero		1


	//   ....[29]....
        /*043c*/ 	.word	0x00002b50
        /*0440*/ 	.word	0x000000ff
        /*0444*/ 	.word	0x00030828
        /*0448*/ 	.short	0x010a
        /*044a*/ 	.byte	0x28
	.zero		1


	//   ....[30]....
        /*044c*/ 	.word	0x00002c70
        /*0450*/ 	.word	0x000000ff
        /*0454*/ 	.word	0x00030820
        /*0458*/ 	.short	0x010b
        /*045a*/ 	.byte	0x28
	.zero		1


	//   ....[31]....
        /*045c*/ 	.word	0x00002e90
        /*0460*/ 	.word	0x000000ff
        /*0464*/ 	.word	0x00030848
        /*0468*/ 	.short	0x010a
        /*046a*/ 	.byte	0x28
	.zero		1


	//   ....[32]....
        /*046c*/ 	.word	0x00002fa0
        /*0470*/ 	.word	0x000000ff
        /*0474*/ 	.word	0x00030840
        /*0478*/ 	.short	0x0107
        /*047a*/ 	.byte	0x28
	.zero		1


	//   ....[33]....
        /*047c*/ 	.word	0x00003000
        /*0480*/ 	.word	0x000000ff
        /*0484*/ 	.word	0x00030840
        /*0488*/ 	.short	0x0101
        /*048a*/ 	.byte	0x28
	.zero		1


	//   ....[34]....
        /*048c*/ 	.word	0x000031f0
        /*0490*/ 	.word	0x000000ff
        /*0494*/ 	.word	0x00030818
        /*0498*/ 	.short	0x010a
        /*049a*/ 	.byte	0x28
	.zero		1


	//   ....[35]....
        /*049c*/ 	.word	0x00003490
        /*04a0*/ 	.word	0x000000ff
        /*04a4*/ 	.word	0x00030838
        /*04a8*/ 	.short	0x010a
        /*04aa*/ 	.byte	0x28
	.zero		1


	//   ....[36]....
        /*04ac*/ 	.word	0x00003580
        /*04b0*/ 	.word	0x000000ff
        /*04b4*/ 	.word	0x00030830
        /*04b8*/ 	.short	0x0107
        /*04ba*/ 	.byte	0x28
	.zero		1


	//   ....[37]....
        /*04bc*/ 	.word	0x000035e0
        /*04c0*/ 	.word	0x000000ff
        /*04c4*/ 	.word	0x00030830
        /*04c8*/ 	.short	0x0101
        /*04ca*/ 	.byte	0x28
	.zero		1


	//   ....[38]....
        /*04cc*/ 	.word	0x00003610
        /*04d0*/ 	.word	0x000000ff
        /*04d4*/ 	.word	0x00030828
        /*04d8*/ 	.short	0x010a
        /*04da*/ 	.byte	0x28
	.zero		1


	//   ....[39]....
        /*04dc*/ 	.word	0x000037f0
        /*04e0*/ 	.word	0x000000ff
        /*04e4*/ 	.word	0x00030848
        /*04e8*/ 	.short	0x010a
        /*04ea*/ 	.byte	0x28
	.zero		1


	//   ....[40]....
        /*04ec*/ 	.word	0x000038a0
        /*04f0*/ 	.word	0x000000ff
        /*04f4*/ 	.word	0x00030840
        /*04f8*/ 	.short	0x0107
        /*04fa*/ 	.byte	0x28
	.zero		1


	//   ....[41]....
        /*04fc*/ 	.word	0x00003910
        /*0500*/ 	.word	0x000000ff
        /*0504*/ 	.word	0x00030840
        /*0508*/ 	.short	0x0101
        /*050a*/ 	.byte	0x28
	.zero		1


	//   ....[42]....
        /*050c*/ 	.word	0x00003990
        /*0510*/ 	.word	0x000000ff
        /*0514*/ 	.word	0x00030810
        /*0518*/ 	.short	0x010a
        /*051a*/ 	.byte	0x28
	.zero		1


	//   ....[43]....
        /*051c*/ 	.word	0x00003c10
        /*0520*/ 	.word	0x000000ff
        /*0524*/ 	.word	0x00030838
        /*0528*/ 	.short	0x010a
        /*052a*/ 	.byte	0x28
	.zero		1


	//   ....[44]....
        /*052c*/ 	.word	0x00003d00
        /*0530*/ 	.word	0x000000ff
        /*0534*/ 	.word	0x00030830
        /*0538*/ 	.short	0x0107
        /*053a*/ 	.byte	0x28
	.zero		1


	//   ....[45]....
        /*053c*/ 	.word	0x00003d60
        /*0540*/ 	.word	0x000000ff
        /*0544*/ 	.word	0x00030830
        /*0548*/ 	.short	0x0101
        /*054a*/ 	.byte	0x28
	.zero		1


	//   ....[46]....
        /*054c*/ 	.word	0x00003d90
        /*0550*/ 	.word	0x000000ff
        /*0554*/ 	.word	0x00030828
        /*0558*/ 	.short	0x010a
        /*055a*/ 	.byte	0x28
	.zero		1


	//   ....[47]....
        /*055c*/ 	.word	0x00003f70
        /*0560*/ 	.word	0x000000ff
        /*0564*/ 	.word	0x00030848
        /*0568*/ 	.short	0x010a
        /*056a*/ 	.byte	0x28
	.zero		1


	//   ....[48]....
        /*056c*/ 	.word	0x00004020
        /*0570*/ 	.word	0x000000ff
        /*0574*/ 	.word	0x00030840
        /*0578*/ 	.short	0x0107
        /*057a*/ 	.byte	0x28
	.zero		1


	//   ....[49]....
        /*057c*/ 	.word	0x00004080
        /*0580*/ 	.word	0x000000ff
        /*0584*/ 	.word	0x00030840
        /*0588*/ 	.short	0x0101
        /*058a*/ 	.byte	0x28
	.zero		1


	//   ....[50]....
        /*058c*/ 	.word	0x000041e0
        /*0590*/ 	.word	0x000000ff
        /*0594*/ 	.word	0x00030818
        /*0598*/ 	.short	0x010a
        /*059a*/ 	.byte	0x28
	.zero		1


	//   ....[51]....
        /*059c*/ 	.word	0x00004450
        /*05a0*/ 	.word	0x000000ff
        /*05a4*/ 	.word	0x00030838
        /*05a8*/ 	.short	0x010a
        /*05aa*/ 	.byte	0x28
	.zero		1


	//   ....[52]....
        /*05ac*/ 	.word	0x00004550
        /*05b0*/ 	.word	0x000000ff
        /*05b4*/ 	.word	0x00030830
        /*05b8*/ 	.short	0x0107
        /*05ba*/ 	.byte	0x28
	.zero		1


	//   ....[53]....
        /*05bc*/ 	.word	0x000045b0
        /*05c0*/ 	.word	0x000000ff
        /*05c4*/ 	.word	0x00030830
        /*05c8*/ 	.short	0x0101
        /*05ca*/ 	.byte	0x28
	.zero		1


	//   ....[54]....
        /*05cc*/ 	.word	0x000045e0
        /*05d0*/ 	.word	0x000000ff
        /*05d4*/ 	.word	0x00030828
        /*05d8*/ 	.short	0x010a
        /*05da*/ 	.byte	0x28
	.zero		1


	//   ....[55]....
        /*05dc*/ 	.word	0x000047b0
        /*05e0*/ 	.word	0x000000ff
        /*05e4*/ 	.word	0x00030848
        /*05e8*/ 	.short	0x010a
        /*05ea*/ 	.byte	0x28
	.zero		1


	//   ....[56]....
        /*05ec*/ 	.word	0x00004860
        /*05f0*/ 	.word	0x000000ff
        /*05f4*/ 	.word	0x00030840
        /*05f8*/ 	.short	0x0107
        /*05fa*/ 	.byte	0x28
	.zero		1


	//   ....[57]....
        /*05fc*/ 	.word	0x000048c0
        /*0600*/ 	.word	0x000000ff
        /*0604*/ 	.word	0x00030840
        /*0608*/ 	.short	0x0101
        /*060a*/ 	.byte	0x28
	.zero		1


	//   ....[58]....
        /*060c*/ 	.word	0x00004f00
        /*0610*/ 	.word	0x00000004
        /*0614*/ 	.word	0x00030800
        /*0618*/ 	.short	0x010a
        /*061a*/ 	.byte	0xff
	.zero		1


	//   ....[59]....
        /*061c*/ 	.word	0x00004f30
        /*0620*/ 	.word	0x00000004
        /*0624*/ 	.word	0x00030858
        /*0628*/ 	.short	0x010a
        /*062a*/ 	.byte	0xff
	.zero		1


	//   ....[60]....
        /*062c*/ 	.word	0x00005c40
        /*0630*/ 	.word	0x00000004
        /*0634*/ 	.word	0x00030820
        /*0638*/ 	.short	0x010a
        /*063a*/ 	.byte	0xff
	.zero		1


	//   ....[61]....
        /*063c*/ 	.word	0x00005c80
        /*0640*/ 	.word	0x00000004
        /*0644*/ 	.word	0x00030868
        /*0648*/ 	.short	0x010a
        /*064a*/ 	.byte	0xff
	.zero		1


	//   ....[62]....
        /*064c*/ 	.word	0x00005cc0
        /*0650*/ 	.word	0x00000004
        /*0654*/ 	.word	0x00030878
        /*0658*/ 	.short	0x010a
        /*065a*/ 	.byte	0xff
	.zero		1


	//   ....[63]....
        /*065c*/ 	.word	0x00006550
        /*0660*/ 	.word	0x00000004
        /*0664*/ 	.word	0x00030880
        /*0668*/ 	.short	0x010a
        /*066a*/ 	.byte	0xff
	.zero		1


	//   ....[64]....
        /*066c*/ 	.word	0x00006de0
        /*0670*/ 	.word	0x00000003
        /*0674*/ 	.word	0x00030800
        /*0678*/ 	.short	0x010a
        /*067a*/ 	.byte	0xff
	.zero		1


	//   ....[65]....
        /*067c*/ 	.word	0x00006e50
        /*0680*/ 	.word	0x00000004
        /*0684*/ 	.word	0x00030858
        /*0688*/ 	.short	0x010a
        /*068a*/ 	.byte	0xff
	.zero		1


	//   ....[66]....
        /*068c*/ 	.word	0x00007a80
        /*0690*/ 	.word	0x00000004
        /*0694*/ 	.word	0x00030890
        /*0698*/ 	.short	0x010a
        /*069a*/ 	.byte	0xff
	.zero		1


	//   ....[67]....
        /*069c*/ 	.word	0x00007ad0
        /*06a0*/ 	.word	0x00000004
        /*06a4*/ 	.word	0x00030868
        /*06a8*/ 	.short	0x010a
        /*06aa*/ 	.byte	0xff
	.zero		1


	//   ....[68]....
        /*06ac*/ 	.word	0x00008970
        /*06b0*/ 	.word	0x00000004
        /*06b4*/ 	.word	0x00030878
        /*06b8*/ 	.short	0x010a
        /*06ba*/ 	.byte	0xff
	.zero		1


	//   ....[69]....
        /*06bc*/ 	.word	0x000089c0
        /*06c0*/ 	.word	0x00000004
        /*06c4*/ 	.word	0x00030820
        /*06c8*/ 	.short	0x010a
        /*06ca*/ 	.byte	0xff
	.zero		1


	//   ....[70]....
        /*06cc*/ 	.word	0x00008ea0
        /*06d0*/ 	.word	0x00000004
        /*06d4*/ 	.word	0x00030880
        /*06d8*/ 	.short	0x010a
        /*06da*/ 	.byte	0xff
	.zero		1


	//   ....[71]....
        /*06dc*/ 	.word	0x000091c0
        /*06e0*/ 	.word	0x00000004
        /*06e4*/ 	.word	0x000308b0
        /*06e8*/ 	.short	0x010a
        /*06ea*/ 	.byte	0xff
	.zero		1


	//   ....[72]....
        /*06ec*/ 	.word	0x00009260
        /*06f0*/ 	.word	0x00000004
        /*06f4*/ 	.word	0x000308b8
        /*06f8*/ 	.short	0x010a
        /*06fa*/ 	.byte	0xff
	.zero		1


	//   ....[73]....
        /*06fc*/ 	.word	0x000092c0
        /*0700*/ 	.word	0x00000004
        /*0704*/ 	.word	0x00030890
        /*0708*/ 	.short	0x010a
        /*070a*/ 	.byte	0xff
	.zero		1


	//   ....[74]....
        /*070c*/ 	.word	0x0000a3e0
        /*0710*/ 	.word	0x000000ff
        /*0714*/ 	.word	0x00030870
        /*0718*/ 	.short	0x010a
        /*071a*/ 	.byte	0x26
	.zero		1


	//   ....[75]....
        /*071c*/ 	.word	0x0000ace0
        /*0720*/ 	.word	0x000000ff
        /*0724*/ 	.word	0x00000000
        /*0728*/ 	.short	0x0101
        /*072a*/ 	.byte	0x04
	.zero		1


	//   ....[76]....
        /*072c*/ 	.word	0x0000bfb0
        /*0730*/ 	.word	0x00000003
        /*0734*/ 	.word	0x00030850
        /*0738*/ 	.short	0x010a
        /*073a*/ 	.byte	0xff
	.zero		1


	//   ....[77]....
        /*073c*/ 	.word	0x0000c020
        /*0740*/ 	.word	0x00000003
        /*0744*/ 	.word	0x00030888
        /*0748*/ 	.short	0x010a
        /*074a*/ 	.byte	0xff
	.zero		1


	//   ....[78]....
        /*074c*/ 	.word	0x0000c0b0
        /*0750*/ 	.word	0x00000003
        /*0754*/ 	.word	0x00030830
        /*0758*/ 	.short	0x010a
        /*075a*/ 	.byte	0xff
	.zero		1


	//   ....[79]....
        /*075c*/ 	.word	0x0000f3c0
        /*0760*/ 	.word	0x0000006a
        /*0764*/ 	.word	0x00030880
        /*0768*/ 	.short	0x0101
        /*076a*/ 	.byte	0xff
	.zero		1


	//   ....[80]....
        /*076c*/ 	.word	0x0000f420
        /*0770*/ 	.word	0x00000000
        /*0774*/ 	.word	0x00000000
        /*0778*/ 	.short	0x0101
        /*077a*/ 	.byte	0xff
	.zero		1


	//   ....[81]....
        /*077c*/ 	.word	0x0000f470
        /*0780*/ 	.word	0x00000000
        /*0784*/ 	.word	0x00000000
        /*0788*/ 	.short	0x0101
        /*078a*/ 	.byte	0xff
	.zero		1


	//   ....[82]....
        /*078c*/ 	.word	0x0000f4c0
        /*0790*/ 	.word	0x0000006a
        /*0794*/ 	.word	0x00030840
        /*0798*/ 	.short	0x010a
        /*079a*/ 	.byte	0xff
	.zero		1


	//   ....[83]....
        /*079c*/ 	.word	0x0000f530
        /*07a0*/ 	.word	0x0000006a
        /*07a4*/ 	.word	0x00030860
        /*07a8*/ 	.short	0x010a
        /*07aa*/ 	.byte	0xff
	.zero		1


	//   ....[84]....
        /*07ac*/ 	.word	0x0000f5c0
        /*07b0*/ 	.word	0x0000006a
        /*07b4*/ 	.word	0x00030898
        /*07b8*/ 	.short	0x010a
        /*07ba*/ 	.byte	0xff
	.zero		1


	//   ....[85]....
        /*07bc*/ 	.word	0x0000fb70
        /*07c0*/ 	.word	0x00000000
        /*07c4*/ 	.word	0x00000000
        /*07c8*/ 	.short	0x0101
        /*07ca*/ 	.byte	0xff
	.zero		1


	//   ....[86]....
        /*07cc*/ 	.word	0x00010050
        /*07d0*/ 	.word	0x0000006a
        /*07d4*/ 	.word	0x00030890
        /*07d8*/ 	.short	0x0101
        /*07da*/ 	.byte	0xff
	.zero		1


	//   ....[87]....
        /*07dc*/ 	.word	0x000100f0
        /*07e0*/ 	.word	0x00000000
        /*07e4*/ 	.word	0x00000000
        /*07e8*/ 	.short	0x0101
        /*07ea*/ 	.byte	0xff
	.zero		1


	//   ....[88]....
        /*07ec*/ 	.word	0x000102e0
        /*07f0*/ 	.word	0x0000006a
        /*07f4*/ 	.word	0x000308a0
        /*07f8*/ 	.short	0x010a
        /*07fa*/ 	.byte	0xff
	.zero		1


	//   ....[89]....
        /*07fc*/ 	.word	0x00011980
        /*0800*/ 	.word	0x00000000
        /*0804*/ 	.word	0x00000000
        /*0808*/ 	.short	0x0101
        /*080a*/ 	.byte	0xff
	.zero		1


	//   ....[90]....
        /*080c*/ 	.word	0x000119d0
        /*0810*/ 	.word	0x0000006a
        /*0814*/ 	.word	0x000308a8
        /*0818*/ 	.short	0x010a
        /*081a*/ 	.byte	0xff
	.zero		1


	//   ....[91]....
        /*081c*/ 	.word	0x000140a0
        /*0820*/ 	.word	0x00000000
        /*0824*/ 	.word	0x00000000
        /*0828*/ 	.short	0x0101
        /*082a*/ 	.byte	0xff
	.zero		1


	//   ....[92]....
        /*082c*/ 	.word	0x000143a0
        /*0830*/ 	.word	0x00000003
        /*0834*/ 	.word	0x00030810
        /*0838*/ 	.short	0x010a
        /*083a*/ 	.byte	0xff
	.zero		1


	//   ....[93]....
        /*083c*/ 	.word	0x00014400
        /*0840*/ 	.word	0x00000005
        /*0844*/ 	.word	0x00030838
        /*0848*/ 	.short	0x010a
        /*084a*/ 	.byte	0xff
	.zero		1


	//   ....[94]....
        /*084c*/ 	.word	0x00014460
        /*0850*/ 	.word	0x00000007
        /*0854*/ 	.word	0x00030828
        /*0858*/ 	.short	0x010a
        /*085a*/ 	.byte	0xff
	.zero		1


	//   ....[95]....
        /*085c*/ 	.word	0x000144c0
        /*0860*/ 	.word	0x00000007
        /*0864*/ 	.word	0x00030848
        /*0868*/ 	.short	0x010a
        /*086a*/ 	.byte	0xff
	.zero		1


	//   ....[96]....
        /*086c*/ 	.word	0x00014520
        /*0870*/ 	.word	0x00000007
        /*0874*/ 	.word	0x00030818
        /*0878*/ 	.short	0x010a
        /*087a*/ 	.byte	0xff
	.zero		1


	//   ....[97]....
        /*087c*/ 	.word	0x00014580
        /*0880*/ 	.word	0x00000007
        /*0884*/ 	.word	0x00030838
        /*0888*/ 	.short	0x010a
        /*088a*/ 	.byte	0xff
	.zero		1


	//   ....[98]....
        /*088c*/ 	.word	0x000145e0
        /*0890*/ 	.word	0x00000007
        /*0894*/ 	.word	0x00030828
        /*0898*/ 	.short	0x010a
        /*089a*/ 	.byte	0xff
	.zero		1


	//   ....[99]....
        /*089c*/ 	.word	0x00014640
        /*08a0*/ 	.word	0x00000007
        /*08a4*/ 	.word	0x00030848
        /*08a8*/ 	.short	0x010a
        /*08aa*/ 	.byte	0xff
	.zero		1


	//   ....[100]....
        /*08ac*/ 	.word	0x000146a0
        /*08b0*/ 	.word	0x00000007
        /*08b4*/ 	.word	0x00030810
        /*08b8*/ 	.short	0x010a
        /*08ba*/ 	.byte	0xff
	.zero		1


	//   ....[101]....
        /*08bc*/ 	.word	0x00014700
        /*08c0*/ 	.word	0x00000008
        /*08c4*/ 	.word	0x00030838
        /*08c8*/ 	.short	0x010a
        /*08ca*/ 	.byte	0xff
	.zero		1


	//   ....[102]....
        /*08cc*/ 	.word	0x00014760
        /*08d0*/ 	.word	0x00000002
        /*08d4*/ 	.word	0x00030828
        /*08d8*/ 	.short	0x010a
        /*08da*/ 	.byte	0xff
	.zero		1


	//   ....[103]....
        /*08dc*/ 	.word	0x000147c0
        /*08e0*/ 	.word	0x00000002
        /*08e4*/ 	.word	0x00030848
        /*08e8*/ 	.short	0x010a
        /*08ea*/ 	.byte	0xff
	.zero		1


	//   ....[104]....
        /*08ec*/ 	.word	0x00014820
        /*08f0*/ 	.word	0x00000002
        /*08f4*/ 	.word	0x00030818
        /*08f8*/ 	.short	0x010a
        /*08fa*/ 	.byte	0xff
	.zero		1


	//   ....[105]....
        /*08fc*/ 	.word	0x00014880
        /*0900*/ 	.word	0x00000007
        /*0904*/ 	.word	0x00030838
        /*0908*/ 	.short	0x010a
        /*090a*/ 	.byte	0xff
	.zero		1


	//   ....[106]....
        /*090c*/ 	.word	0x000148e0
        /*0910*/ 	.word	0x00000005
        /*0914*/ 	.word	0x00030828
        /*0918*/ 	.short	0x010a
        /*091a*/ 	.byte	0xff
	.zero		1


	//   ....[107]....
        /*091c*/ 	.word	0x00014940
        /*0920*/ 	.word	0x00000005
        /*0924*/ 	.word	0x00030848
        /*0928*/ 	.short	0x010a
        /*092a*/ 	.byte	0xff
	.zero		1


	//   ....[108]....
        /*092c*/ 	.word	0x00014990
        /*0930*/ 	.word	0x00000004
        /*0934*/ 	.word	0x00030800
        /*0938*/ 	.short	0x010a
        /*093a*/ 	.byte	0xff
	.zero		1


	//   ....[109]....
        /*093c*/ 	.word	0x000149e0
        /*0940*/ 	.word	0x00000004
        /*0944*/ 	.word	0x00030858
        /*0948*/ 	.short	0x010a
        /*094a*/ 	.byte	0xff
	.zero		1


	//   ....[110]....
        /*094c*/ 	.word	0x00014a30
        /*0950*/ 	.word	0x00000004
        /*0954*/ 	.word	0x00030820
        /*0958*/ 	.short	0x010a
        /*095a*/ 	.byte	0xff
	.zero		1


	//   ....[111]....
        /*095c*/ 	.word	0x00014a80
        /*0960*/ 	.word	0x00000004
        /*0964*/ 	.word	0x00030868
        /*0968*/ 	.short	0x010a
        /*096a*/ 	.byte	0xff
	.zero		1


	//   ....[112]....
        /*096c*/ 	.word	0x00014ad0
        /*0970*/ 	.word	0x00000004
        /*0974*/ 	.word	0x00030878
        /*0978*/ 	.short	0x010a
        /*097a*/ 	.byte	0xff
	.zero		1


	//   ....[113]....
        /*097c*/ 	.word	0x00014b20
        /*0980*/ 	.word	0x00000004
        /*0984*/ 	.word	0x00030880
        /*0988*/ 	.short	0x010a
        /*098a*/ 	.byte	0xff
	.zero		1


	//   ....[114]....
        /*098c*/ 	.word	0x00014b70
        /*0990*/ 	.word	0x00000003
        /*0994*/ 	.word	0x00030800
        /*0998*/ 	.short	0x010a
        /*099a*/ 	.byte	0xff
	.zero		1


	//   ....[115]....
        /*099c*/ 	.word	0x00014bc0
        /*09a0*/ 	.word	0x00000004
        /*09a4*/ 	.word	0x00030858
        /*09a8*/ 	.short	0x010a
        /*09aa*/ 	.byte	0xff
	.zero		1


	//   ....[116]....
        /*09ac*/ 	.word	0x00014c10
        /*09b0*/ 	.word	0x00000004
        /*09b4*/ 	.word	0x00030890
        /*09b8*/ 	.short	0x010a
        /*09ba*/ 	.byte	0xff
	.zero		1


	//   ....[117]....
        /*09bc*/ 	.word	0x00014c60
        /*09c0*/ 	.word	0x00000004
        /*09c4*/ 	.word	0x00030868
        /*09c8*/ 	.short	0x010a
        /*09ca*/ 	.byte	0xff
	.zero		1


	//   ....[118]....
        /*09cc*/ 	.word	0x00014cb0
        /*09d0*/ 	.word	0x00000004
        /*09d4*/ 	.word	0x00030878
        /*09d8*/ 	.short	0x010a
        /*09da*/ 	.byte	0xff
	.zero		1


	//   ....[119]....
        /*09dc*/ 	.word	0x00014d00
        /*09e0*/ 	.word	0x00000004
        /*09e4*/ 	.word	0x00030820
        /*09e8*/ 	.short	0x010a
        /*09ea*/ 	.byte	0xff
	.zero		1


	//   ....[120]....
        /*09ec*/ 	.word	0x00014d50
        /*09f0*/ 	.word	0x00000004
        /*09f4*/ 	.word	0x00030880
        /*09f8*/ 	.short	0x010a
        /*09fa*/ 	.byte	0xff
	.zero		1


	//   ....[121]....
        /*09fc*/ 	.word	0x00014da0
        /*0a00*/ 	.word	0x00000004
        /*0a04*/ 	.word	0x000308b0
        /*0a08*/ 	.short	0x010a
        /*0a0a*/ 	.byte	0xff
	.zero		1


	//   ....[122]....
        /*0a0c*/ 	.word	0x00014df0
        /*0a10*/ 	.word	0x00000004
        /*0a14*/ 	.word	0x000308b8
        /*0a18*/ 	.short	0x010a
        /*0a1a*/ 	.byte	0xff
	.zero		1


	//   ....[123]....
        /*0a1c*/ 	.word	0x00014e40
        /*0a20*/ 	.word	0x00000004
        /*0a24*/ 	.word	0x00030890
        /*0a28*/ 	.short	0x010a
        /*0a2a*/ 	.byte	0xff
	.zero		1


	//   ....[124]....
        /*0a2c*/ 	.word	0x00014ea0
        /*0a30*/ 	.word	0x00000000
        /*0a34*/ 	.word	0x00030870
        /*0a38*/ 	.short	0x010a
        /*0a3a*/ 	.byte	0xff
	.zero		1


	//   ....[125]....
        /*0a3c*/ 	.word	0x00014ef0
        /*0a40*/ 	.word	0x00000003
        /*0a44*/ 	.word	0x00030850
        /*0a48*/ 	.short	0x010a
        /*0a4a*/ 	.byte	0xff
	.zero		1


	//   ....[126]....
        /*0a4c*/ 	.word	0x00014f40
        /*0a50*/ 	.word	0x00000003
        /*0a54*/ 	.word	0x00030888
        /*0a58*/ 	.short	0x010a
        /*0a5a*/ 	.byte	0xff
	.zero		1


	//   ....[127]....
        /*0a5c*/ 	.word	0x00014f90
        /*0a60*/ 	.word	0x00000003
        /*0a64*/ 	.word	0x00030830
        /*0a68*/ 	.short	0x010a
        /*0a6a*/ 	.byte	0xff
	.zero		1


	//   ....[128]....
        /*0a6c*/ 	.word	0x00015120
        /*0a70*/ 	.word	0x0000006a
        /*0a74*/ 	.word	0x00030840
        /*0a78*/ 	.short	0x010a
        /*0a7a*/ 	.byte	0xff
	.zero		1


	//   ....[129]....
        /*0a7c*/ 	.word	0x00015170
        /*0a80*/ 	.word	0x0000006a
        /*0a84*/ 	.word	0x00030860
        /*0a88*/ 	.short	0x010a
        /*0a8a*/ 	.byte	0xff
	.zero		1


	//   ....[130]....
        /*0a8c*/ 	.word	0x000151c0
        /*0a90*/ 	.word	0x0000006a
        /*0a94*/ 	.word	0x00030898
        /*0a98*/ 	.short	0x010a
        /*0a9a*/ 	.byte	0xff
	.zero		1


	//   ....[131]....
        /*0a9c*/ 	.word	0x00015210
        /*0aa0*/ 	.word	0x0000006a
        /*0aa4*/ 	.word	0x000308a0
        /*0aa8*/ 	.short	0x010a
        /*0aaa*/ 	.byte	0xff
	.zero		1


	//   ....[132]....
        /*0aac*/ 	.word	0x00015260
        /*0ab0*/ 	.word	0x0000006a
        /*0ab4*/ 	.word	0x000308a8
        /*0ab8*/ 	.short	0x010a
        /*0aba*/ 	.byte	0xff
	.zero		1


	//----- nvinfo : EIATTR_NUM_MBARRIERS
	.align		4
.L_1014:
        /*0abc*/ 	.byte	0x03, 0x38
        /*0abe*/ 	.short	0x0018


	//----- nvinfo : EIATTR_EXIT_INSTR_OFFSETS
	.align		4
        /*0ac0*/ 	.byte	0x04, 0x1c
        /*0ac2*/ 	.short	(.L_1016 - .L_1015)


	//   ....[0]....
.L_1015:
        /*0ac4*/ 	.word	0x000011e0


	//   ....[1]....
        /*0ac8*/ 	.word	0x00002340


	//   ....[2]....
        /*0acc*/ 	.word	0x00003020


	//   ....[3]....
        /*0ad0*/ 	.word	0x00004140


	//   ....[4]....
        /*0ad4*/ 	.word	0x000048d0


	//   ....[5]....
        /*0ad8*/ 	.word	0x0000a0e0


	//   ....[6]....
        /*0adc*/ 	.word	0x0000a130


	//   ....[7]....
        /*0ae0*/ 	.word	0x0000bb50


	//   ....[8]....
        /*0ae4*/ 	.word	0x0000bb80


	//   ....[9]....
        /*0ae8*/ 	.word	0x000140c0


	//   ....[10]....
        /*0aec*/ 	.word	0x00014380


	//----- nvinfo : EIATTR_INDIRECT_BRANCH_TARGETS
	.align		4
.L_1016:
        /*0af0*/ 	.byte	0x04, 0x34
        /*0af2*/ 	.short	(.L_1018 - .L_1017)


	//   ....[0]....
.L_1017:
        /*0af4*/ 	.word	.L_x_7194@srel
        /*0af8*/ 	.short	0x0
        /*0afa*/ 	.short	0x0
        /*0afc*/ 	.word	0x3
        /*0b00*/ 	.word	.L_x_7195@srel
        /*0b04*/ 	.word	.L_x_7196@srel
        /*0b08*/ 	.word	.L_x_7197@srel


	//   ....[1]....
        /*0b0c*/ 	.word	.L_x_7198@srel
        /*0b10*/ 	.short	0x0
        /*0b12*/ 	.short	0x0
        /*0b14*/ 	.word	0x3
        /*0b18*/ 	.word	.L_x_4189@srel
        /*0b1c*/ 	.word	.L_x_4156@srel
        /*0b20*/ 	.word	.L_x_7197@srel


	//----- nvinfo : EIATTR_MAX_THREADS
	.align		4
.L_1018:
        /*0b24*/ 	.byte	0x04, 0x05
        /*0b26*/ 	.short	(.L_1020 - .L_1019)
.L_1019:
        /*0b28*/ 	.word	0x00000200
        /*0b2c*/ 	.word	0x00000001
        /*0b30*/ 	.word	0x00000001


	//----- nvinfo : EIATTR_CRS_STACK_SIZE
	.align		4
.L_1020:
        /*0b34*/ 	.byte	0x04, 0x1e
        /*0b36*/ 	.short	(.L_1022 - .L_1021)
.L_1021:
        /*0b38*/ 	.word	0x00000000


	//----- nvinfo : EIATTR_CBANK_PARAM_SIZE
	.align		4
.L_1022:
        /*0b3c*/ 	.byte	0x03, 0x19
        /*0b3e*/ 	.short	0x0680


	//----- nvinfo : EIATTR_PARAM_CBANK
	.align		4
        /*0b40*/ 	.byte	0x04, 0x0a
        /*0b42*/ 	.short	(.L_1024 - .L_1023)
	.align		4
.L_1023:
        /*0b44*/ 	.word	index@(.nv.constant0._ZN7cutlass13device_kernelINS_4fmha6kernel39Sm100FmhaBwdMlaKernelTmaWarpSpecializedIN4cute5tupleIJiiiiNS5_IJiiEEEEEENS_6half_tEfNS5_IJNS4_1CILi64EEENS9_ILi128EEENS9_ILi192EEESB_EEENS1_10collective21CausalForBackwardMaskILb1EEEEEEEvNT_6ParamsE)
        /*0b48*/ 	.short	0x0380
        /*0b4a*/ 	.short	0x0680


	//----- nvinfo : EIATTR_SW_WAR
	.align		4
.L_1024:
        /*0b4c*/ 	.byte	0x04, 0x36
        /*0b4e*/ 	.short	(.L_1026 - .L_1025)
.L_1025:
        /*0b50*/ 	.word	0x00000008
.L_1026:


//--------------------- .nv.info._ZN7cutlass13device_kernelINS_4fmha6kernel39Sm100FmhaBwdMlaKernelTmaWarpSpecializedIN4cute5tupleIJNS1_10collective14VariableLengthES7_iiNS5_IJiiEEEEEENS_6half_tEfNS5_IJNS4_1CILi64EEENSB_ILi128EEENSB_ILi192EEESD_EEENS6_21CausalForBackwardMaskILb1EEEEEEEvNT_6ParamsE --------------------------
	.section	.nv.info._ZN7cutlass13device_kernelINS_4fmha6kernel39Sm100FmhaBwdMlaKernelTmaWarpSpecializedIN4cute5tupleIJNS1_10collective14VariableLengthES7_iiNS5_IJiiEEEEEENS_6half_tEfNS5_IJNS4_1CILi64EEENSB_ILi128EEENSB_ILi192EEESD_EEENS6_21CausalForBackwardMaskILb1EEEEEEEvNT_6ParamsE,"",@"SHT_CUDA_INFO"
	.sectionflags	@""
	.align	4


	//----- nvinfo : EIATTR_CUDA_API_VERSION
	.align		4
        /*0000*/ 	.byte	0x04, 0x37
        /*0002*/ 	.short	(.L_1028 - .L_1027)
.L_1027:
        /*0004*/ 	.word	0x00000082


	//----- nvinfo : EIATTR_KPARAM_INFO
	.align		4
.L_1028:
        /*0008*/ 	.byte	0x04, 0x17
        /*000a*/ 	.short	(.L_1030 - .L_1029)
.L_1029:
        /*000c*/ 	.word	0x00000000
        /*0010*/ 	.short	0x0000
        /*0012*/ 	.short	0x0000
        /*0014*/ 	.byte	0x00, 0xf0, 0x01, 0x1a


	//----- nvinfo : EIATTR_AT_ENTRY_FRAGMENTS
	.align		4
.L_1030:
        /*0018*/ 	.byte	0x04, 0x4f
        /*001a*/ 	.short	(.L_1032 - .L_1031)


	//   ....[0]....
.L_1031:
        /*001c*/ 	.word	0x00000006


	//----- nvinfo : EIATTR_RESERVED_SMEM_USED
	.align		4
.L_1032:
        /*0020*/ 	.byte	0x01, 0x41
	.zero		2


	//----- nvinfo : EIATTR_SPARSE_MMA_MASK
	.align		4
        /*0024*/ 	.byte	0x03, 0x50
        /*0026*/ 	.short	0x0000


	//----- nvinfo : EIATTR_TCGEN05_1CTA_USED
	.align		4
        /*0028*/ 	.byte	0x01, 0x51
	.zero		2


	//----- nvinfo : EIATTR_MAXREG_COUNT
	.align		4
        /*002c*/ 	.byte	0x03, 0x1b
        /*002e*/ 	.short	0x0080


	//----- nvinfo : EIATTR_NUM_BARRIERS
	.align		4
        /*0030*/ 	.byte	0x02, 0x4c
        /*0032*/ 	.byte	0x04
	.zero		1


	//----- nvinfo : EIATTR_EXTERNS
	.align		4
        /*0034*/ 	.byte	0x04, 0x0f
        /*0036*/ 	.short	(.L_1034 - .L_1033)


	//   ....[0]....
	.align		4
.L_1033:
        /*0038*/ 	.word	index@(__assertfail)


	//----- nvinfo : EIATTR_ANNOTATIONS
	.align		4
.L_1034:
        /*003c*/ 	.byte	0x04, 0x55
        /*003e*/ 	.short	(.L_1036 - .L_1035)


	//   ....[0]....
.L_1035:
        /* <DEDUP_REMOVED lines=18> */


	//----- nvinfo : EIATTR_MERCURY_ISA_VERSION
	.align		4
.L_1036:
        /*0148*/ 	.byte	0x03, 0x5f
        /*014a*/ 	.short	0x0101


	//----- nvinfo : EIATTR_INT_WARP_WIDE_INSTR_OFFSETS
	.align		4
        /*014c*/ 	.byte	0x04, 0x31
        /*014e*/ 	.short	(.L_1038 - .L_1037)


	//   ....[0]....
.L_1037:
        /*0150*/ 	.word	0x00014350


	//   ....[1]....
        /*0154*/ 	.word	0x00014370


	//   ....[2]....
        /*0158*/ 	.word	0x000143a0


	//----- nvinfo : EIATTR_COOP_GROUP_MASK_REGIDS
	.align		4
.L_1038:
        /*015c*/ 	.byte	0x04, 0x29
        /*015e*/ 	.short	(.L_1040 - .L_1039)


	//   ....[0]....
.L_1039:
        /*0160*/ 	.word	0xffffffff


	//   ....[1]....
        /*0164*/ 	.word	0xffffffff


	//   ....[2]....
        /*0168*/ 	.word	0xffffffff


	//   ....[3]....
        /*016c*/ 	.word	0xffffffff


	//   ....[4]....
        /*0170*/ 	.word	0xffffffff


	//   ....[5]....
        /*0174*/ 	.word	0xffffffff


	//   ....[6]....
        /*0178*/ 	.word	0xffffffff


	//   ....[7]....
        /*017c*/ 	.word	0xffffffff


	//   ....[8]....
        /*0180*/ 	.word	0xffffffff


	//   ....[9]....
        /*0184*/ 	.word	0xffffffff


	//   ....[10]....
        /*0188*/ 	.word	0xffffffff


	//   ....[11]....
        /*018c*/ 	.word	0xffffffff


	//   ....[12]....
        /*0190*/ 	.word	0xffffffff


	//   ....[13]....
        /*0194*/ 	.word	0xffffffff


	//   ....[14]....
        /*0198*/ 	.word	0xffffffff


	//   ....[15]....
        /*019c*/ 	.word	0xffffffff


	//   ....[16]....
        /*01a0*/ 	.word	0xffffffff


	//   ....[17]....
        /*01a4*/ 	.word	0xffffffff


	//   ....[18]....
        /*01a8*/ 	.word	0x0500000f


	//   ....[19]....
        /*01ac*/ 	.word	0x0500000f


	//----- nvinfo : EIATTR_COOP_GROUP_INSTR_OFFSETS
	.align		4
.L_1040:
        /*01b0*/ 	.byte	0x04, 0x28
        /*01b2*/ 	.short	(.L_1042 - .L_1041)


	//   ....[0]....
.L_1041:
        /*01b4*/ 	.word	0x00000070


	//   ....[1]....
        /*01b8*/ 	.word	0x00000400


	//   ....[2]....
        /*01bc*/ 	.word	0x00000620


	//   ....[3]....
        /*01c0*/ 	.word	0x00000710


	//   ....[4]....
        /*01c4*/ 	.word	0x00000850


	//   ....[5]....
        /*01c8*/ 	.word	0x00000990


	//   ....[6]....
        /*01cc*/ 	.word	0x00000ad0


	//   ....[7]....
        /*01d0*/ 	.word	0x00000c10


	//   ....[8]....
        /*01d4*/ 	.word	0x00000d50


	//   ....[9]....
        /*01d8*/ 	.word	0x00000e90


	//   ....[10]....
        /*01dc*/ 	.word	0x00000fd0


	//   ....[11]....
        /*01e0*/ 	.word	0x00004a60


	//   ....[12]....
        /*01e4*/ 	.word	0x00004c60


	//   ....[13]....
        /*01e8*/ 	.word	0x00004fb0


	//   ....[14]....
        /*01ec*/ 	.word	0x0000c280


	//   ....[15]....
        /*01f0*/ 	.word	0x0000c2a0


	//   ....[16]....
        /*01f4*/ 	.word	0x00014250


	//   ....[17]....
        /*01f8*/ 	.word	0x00014470


	//   ....[18]....
        /*01fc*/ 	.word	0x00015160


	//   ....[19]....
        /*0200*/ 	.word	0x000151f0


	//----- nvinfo : EIATTR_REG_RECONFIG
	.align		4
.L_1042:
        /*0204*/ 	.byte	0x01, 0x54
	.zero		2


	//----- nvinfo : EIATTR_VRC_CTA_INIT_COUNT
	.align		4
        /*0208*/ 	.byte	0x02, 0x4a
        /*020a*/ 	.byte	0x80
	.zero		1


	//----- nvinfo : EIATTR_SYSCALL_OFFSETS
	.align		4
        /*020c*/ 	.byte	0x04, 0x46
        /*020e*/ 	.short	(.L_1044 - .L_1043)


	//   ....[0]....
.L_1043:
        /*0210*/ 	.word	0x0000a640


	//   ....[1]....
        /*0214*/ 	.word	0x0000a7a0


	//   ....[2]....
        /*0218*/ 	.word	0x0000a900


	//   ....[3]....
        /*021c*/ 	.word	0x0000aa60


	//   ....[4]....
        /*0220*/ 	.word	0x0000abc0


	//   ....[5]....
        /*0224*/ 	.word	0x0000ad20


	//   ....[6]....
        /*0228*/ 	.word	0x0000c420


	//   ....[7]....
        /*022c*/ 	.word	0x0000de70


	//   ....[8]....
        /*0230*/ 	.word	0x0000e2f0


	//   ....[9]....
        /*0234*/ 	.word	0x0000f050


	//   ....[10]....
        /*0238*/ 	.word	0x0000f7d0


	//   ....[11]....
        /*023c*/ 	.word	0x0000fd10


	//   ....[12]....
        /*0240*/ 	.word	0x00010470


	//   ....[13]....
        /*0244*/ 	.word	0x000105e0


	//   ....[14]....
        /*0248*/ 	.word	0x00010750


	//   ....[15]....
        /*024c*/ 	.word	0x000108f0


	//   ....[16]....
        /*0250*/ 	.word	0x00011ba0


	//   ....[17]....
        /*0254*/ 	.word	0x00011d10


	//   ....[18]....
        /*0258*/ 	.word	0x00011e80


	//   ....[19]....
        /*025c*/ 	.word	0x00011ff0


	//   ....[20]....
        /*0260*/ 	.word	0x00012160


	//   ....[21]....
        /*0264*/ 	.word	0x00012300


	//----- nvinfo : EIATTR_MBARRIER_INSTR_OFFSETS
	.align		4
.L_1044:
        /*0268*/ 	.byte	0x04, 0x39
        /*026a*/ 	.short	(.L_1046 - .L_1045)


	//   ....[0]....
.L_1045:
        /*026c*/ 	.word	0x000004d0
        /*0270*/ 	.word	0x000000ff
        /*0274*/ 	.word	0x00030800
        /*0278*/ 	.short	0x0100
        /*027a*/ 	.byte	0x04
	.zero		1


	//   ....[1]....
        /*027c*/ 	.word	0x000004e0
        /*0280*/ 	.word	0x000000ff
        /*0284*/ 	.word	0x00030810
        /*0288*/ 	.short	0x0100
        /*028a*/ 	.byte	0x04
	.zero		1


	//   ....[2]....
        /*028c*/ 	.word	0x000004f0
        /*0290*/ 	.word	0x000000ff
        /*0294*/ 	.word	0x00030808
        /*0298*/ 	.short	0x0100
        /*029a*/ 	.byte	0x04
	.zero		1


	//   ....[3]....
        /*029c*/ 	.word	0x00000500
        /*02a0*/ 	.word	0x000000ff
        /*02a4*/ 	.word	0x00030818
        /*02a8*/ 	.short	0x0100
        /*02aa*/ 	.byte	0x04
	.zero		1


	//   ....[4]....
        /*02ac*/ 	.word	0x000006e0
        /*02b0*/ 	.word	0x000000ff
        /*02b4*/ 	.word	0x00030820
        /*02b8*/ 	.short	0x0100
        /*02ba*/ 	.byte	0x06
	.zero		1


	//   ....[5]....
        /*02bc*/ 	.word	0x000006f0
        /*02c0*/ 	.word	0x000000ff
        /*02c4*/ 	.word	0x00030828
        /*02c8*/ 	.short	0x0100
        /*02ca*/ 	.byte	0x06
	.zero		1


	//   ....[6]....
        /*02cc*/ 	.word	0x00000820
        /*02d0*/ 	.word	0x000000ff
        /*02d4*/ 	.word	0x00030830
        /*02d8*/ 	.short	0x0100
        /*02da*/ 	.byte	0x04
	.zero		1


	//   ....[7]....
        /*02dc*/ 	.word	0x00000830
        /*02e0*/ 	.word	0x000000ff
        /*02e4*/ 	.word	0x00030838
        /*02e8*/ 	.short	0x0100
        /*02ea*/ 	.byte	0x04
	.zero		1


	//   ....[8]....
        /*02ec*/ 	.word	0x00000960
        /*02f0*/ 	.word	0x000000ff
        /*02f4*/ 	.word	0x00030840
        /*02f8*/ 	.short	0x0100
        /*02fa*/ 	.byte	0x04
	.zero		1


	//   ....[9]....
        /*02fc*/ 	.word	0x00000970
        /*0300*/ 	.word	0x000000ff
        /*0304*/ 	.word	0x00030848
        /*0308*/ 	.short	0x0100
        /*030a*/ 	.byte	0x04
	.zero		1


	//   ....[10]....
        /*030c*/ 	.word	0x00000aa0
        /*0310*/ 	.word	0x000000ff
        /*0314*/ 	.word	0x00030850
        /*0318*/ 	.short	0x0100
        /*031a*/ 	.byte	0x04
	.zero		1


	//   ....[11]....
        /*031c*/ 	.word	0x00000ab0
        /*0320*/ 	.word	0x000000ff
        /*0324*/ 	.word	0x00030858
        /*0328*/ 	.short	0x0100
        /*032a*/ 	.byte	0x04
	.zero		1


	//   ....[12]....
        /*032c*/ 	.word	0x00000be0
        /*0330*/ 	.word	0x000000ff
        /*0334*/ 	.word	0x00030860
        /*0338*/ 	.short	0x0100
        /*033a*/ 	.byte	0x04
	.zero		1


	//   ....[13]....
        /*033c*/ 	.word	0x00000bf0
        /*0340*/ 	.word	0x000000ff
        /*0344*/ 	.word	0x00030868
        /*0348*/ 	.short	0x0100
        /*034a*/ 	.byte	0x04
	.zero		1


	//   ....[14]....
        /*034c*/ 	.word	0x00000d20
        /*0350*/ 	.word	0x000000ff
        /*0354*/ 	.word	0x00030870
        /*0358*/ 	.short	0x0100
        /*035a*/ 	.byte	0x04
	.zero		1


	//   ....[15]....
        /*035c*/ 	.word	0x00000d30
        /*0360*/ 	.word	0x000000ff
        /*0364*/ 	.word	0x00030878
        /*0368*/ 	.short	0x0100
        /*036a*/ 	.byte	0x04
	.zero		1


	//   ....[16]....
        /*036c*/ 	.word	0x00000e60
        /*0370*/ 	.word	0x000000ff
        /*0374*/ 	.word	0x00030880
        /*0378*/ 	.short	0x0100
        /*037a*/ 	.byte	0x04
	.zero		1


	//   ....[17]....
        /*037c*/ 	.word	0x00000e70
        /*0380*/ 	.word	0x000000ff
        /*0384*/ 	.word	0x00030888
        /*0388*/ 	.short	0x0100
        /*038a*/ 	.byte	0x04
	.zero		1


	//   ....[18]....
        /*038c*/ 	.word	0x00000fa0
        /*0390*/ 	.word	0x000000ff
        /*0394*/ 	.word	0x00030890
        /*0398*/ 	.short	0x0100
        /*039a*/ 	.byte	0x04
	.zero		1


	//   ....[19]....
        /*039c*/ 	.word	0x00000fb0
        /*03a0*/ 	.word	0x000000ff
        /*03a4*/ 	.word	0x00030898
        /*03a8*/ 	.short	0x0100
        /*03aa*/ 	.byte	0x04
	.zero		1


	//   ....[20]....
        /*03ac*/ 	.word	0x000010f0
        /*03b0*/ 	.word	0x000000ff
        /*03b4*/ 	.word	0x000308a0
        /*03b8*/ 	.short	0x0100
        /*03ba*/ 	.byte	0x04
	.zero		1


	//   ....[21]....
        /*03bc*/ 	.word	0x00001100
        /*03c0*/ 	.word	0x000000ff
        /*03c4*/ 	.word	0x000308b0
        /*03c8*/ 	.short	0x0100
        /*03ca*/ 	.byte	0x04
	.zero		1


	//   ....[22]....
        /*03cc*/ 	.word	0x00001110
        /*03d0*/ 	.word	0x000000ff
        /*03d4*/ 	.word	0x000308a8
        /*03d8*/ 	.short	0x0100
        /*03da*/ 	.byte	0x04
	.zero		1


	//   ....[23]....
        /*03dc*/ 	.word	0x00001120
        /*03e0*/ 	.word	0x000000ff
        /*03e4*/ 	.word	0x000308b8
        /*03e8*/ 	.short	0x0100
        /*03ea*/ 	.byte	0x04
	.zero		1


	//   ....[24]....
        /*03ec*/ 	.word	0x000025d0
        /*03f0*/ 	.word	0x000000ff
        /*03f4*/ 	.word	0x00030810
        /*03f8*/ 	.short	0x010a
        /*03fa*/ 	.byte	0x20
	.zero		1


	//   ....[25]....
        /*03fc*/ 	.word	0x00002750
        /*0400*/ 	.word	0x000000ff
        /*0404*/ 	.word	0x00030800
        /*0408*/ 	.short	0x010b
        /*040a*/ 	.byte	0x20
	.zero		1


	//   ....[26]....
        /*040c*/ 	.word	0x00002a60
        /*0410*/ 	.word	0x000000ff
        /*0414*/ 	.word	0x00030838
        /*0418*/ 	.short	0x010a
        /*041a*/ 	.byte	0x20
	.zero		1


	//   ....[27]....
        /*041c*/ 	.word	0x00002be0
        /*0420*/ 	.word	0x000000ff
        /*0424*/ 	.word	0x00030830
        /*0428*/ 	.short	0x0107
        /*042a*/ 	.byte	0x20
	.zero		1


	//   ....[28]....
        /*042c*/ 	.word	0x00002c40
        /*0430*/ 	.word	0x000000ff
        /*0434*/ 	.word	0x00030830
        /*0438*/ 	.short	0x0101
        /*043a*/ 	.byte	0x20
	.zero		1


	//   ....[29]....
        /*043c*/ 	.word	0x00002c70
        /*0440*/ 	.word	0x000000ff
        /*0444*/ 	.word	0x00030828
        /*0448*/ 	.short	0x010a
        /*044a*/ 	.byte	0x20
	.zero		1


	//   ....[30]....
        /*044c*/ 	.word	0x00002d90
        /*0450*/ 	.word	0x000000ff
        /*0454*/ 	.word	0x00030820
        /*0458*/ 	.short	0x010b
        /*045a*/ 	.byte	0x20
	.zero		1


	//   ....[31]....
        /*045c*/ 	.word	0x00002fc0
        /*0460*/ 	.word	0x000000ff
        /*0464*/ 	.word	0x00030848
        /*0468*/ 	.short	0x010a
        /*046a*/ 	.byte	0x20
	.zero		1


	//   ....[32]....
        /*046c*/ 	.word	0x000030d0
        /*0470*/ 	.word	0x000000ff
        /*0474*/ 	.word	0x00030840
        /*0478*/ 	.short	0x0107
        /*047a*/ 	.byte	0x20
	.zero		1


	//   ....[33]....
        /*047c*/ 	.word	0x00003130
        /*0480*/ 	.word	0x000000ff
        /*0484*/ 	.word	0x00030840
        /*0488*/ 	.short	0x0101
        /*048a*/ 	.byte	0x20
	.zero		1


	//   ....[34]....
        /*048c*/ 	.word	0x00003330
        /*0490*/ 	.word	0x000000ff
        /*0494*/ 	.word	0x00030818
        /*0498*/ 	.short	0x010a
        /*049a*/ 	.byte	0x20
	.zero		1


	//   ....[35]....
        /*049c*/ 	.word	0x000035d0
        /*04a0*/ 	.word	0x000000ff
        /*04a4*/ 	.word	0x00030838
        /*04a8*/ 	.short	0x010a
        /*04aa*/ 	.byte	0x20
	.zero		1


	//   ....[36]....
        /*04ac*/ 	.word	0x000036b0
        /*04b0*/ 	.word	0x000000ff
        /*04b4*/ 	.word	0x00030830
        /*04b8*/ 	.short	0x0107
        /*04ba*/ 	.byte	0x20
	.zero		1


	//   ....[37]....
        /*04bc*/ 	.word	0x00003710
        /*04c0*/ 	.word	0x000000ff
        /*04c4*/ 	.word	0x00030830
        /*04c8*/ 	.short	0x0101
        /*04ca*/ 	.byte	0x20
	.zero		1


	//   ....[38]....
        /*04cc*/ 	.word	0x00003740
        /*04d0*/ 	.word	0x000000ff
        /*04d4*/ 	.word	0x00030828
        /*04d8*/ 	.short	0x010a
        /*04da*/ 	.byte	0x20
	.zero		1


	//   ....[39]....
        /*04dc*/ 	.word	0x00003920
        /*04e0*/ 	.word	0x000000ff
        /*04e4*/ 	.word	0x00030848
        /*04e8*/ 	.short	0x010a
        /*04ea*/ 	.byte	0x20
	.zero		1


	//   ....[40]....
        /*04ec*/ 	.word	0x000039d0
        /*04f0*/ 	.word	0x000000ff
        /*04f4*/ 	.word	0x00030840
        /*04f8*/ 	.short	0x0107
        /*04fa*/ 	.byte	0x20
	.zero		1


	//   ....[41]....
        /*04fc*/ 	.word	0x00003a40
        /*0500*/ 	.word	0x000000ff
        /*0504*/ 	.word	0x00030840
        /*0508*/ 	.short	0x0101
        /*050a*/ 	.byte	0x20
	.zero		1


	//   ....[42]....
        /*050c*/ 	.word	0x00003ac0
        /*0510*/ 	.word	0x000000ff
        /*0514*/ 	.word	0x00030810
        /*0518*/ 	.short	0x010a
        /*051a*/ 	.byte	0x20
	.zero		1


	//   ....[43]....
        /*051c*/ 	.word	0x00003d40
        /*0520*/ 	.word	0x000000ff
        /*0524*/ 	.word	0x00030838
        /*0528*/ 	.short	0x010a
        /*052a*/ 	.byte	0x20
	.zero		1


	//   ....[44]....
        /*052c*/ 	.word	0x00003e30
        /*0530*/ 	.word	0x000000ff
        /*0534*/ 	.word	0x00030830
        /*0538*/ 	.short	0x0107
        /*053a*/ 	.byte	0x20
	.zero		1


	//   ....[45]....
        /*053c*/ 	.word	0x00003e90
        /*0540*/ 	.word	0x000000ff
        /*0544*/ 	.word	0x00030830
        /*0548*/ 	.short	0x0101
        /*054a*/ 	.byte	0x20
	.zero		1


	//   ....[46]....
        /*054c*/ 	.word	0x00003ec0
        /*0550*/ 	.word	0x000000ff
        /*0554*/ 	.word	0x00030828
        /*0558*/ 	.short	0x010a
        /*055a*/ 	.byte	0x20
	.zero		1


	//   ....[47]....
        /*055c*/ 	.word	0x000040a0
        /*0560*/ 	.word	0x000000ff
        /*0564*/ 	.word	0x00030848
        /*0568*/ 	.short	0x010a
        /*056a*/ 	.byte	0x20
	.zero		1


	//   ....[48]....
        /*056c*/ 	.word	0x00004150
        /*0570*/ 	.word	0x000000ff
        /*0574*/ 	.word	0x00030840
        /*0578*/ 	.short	0x0107
        /*057a*/ 	.byte	0x20
	.zero		1


	//   ....[49]....
        /*057c*/ 	.word	0x000041b0
        /*0580*/ 	.word	0x000000ff
        /*0584*/ 	.word	0x00030840
        /*0588*/ 	.short	0x0101
        /*058a*/ 	.byte	0x20
	.zero		1


	//   ....[50]....
        /*058c*/ 	.word	0x00004310
        /*0590*/ 	.word	0x000000ff
        /*0594*/ 	.word	0x00030818
        /*0598*/ 	.short	0x010a
        /*059a*/ 	.byte	0x20
	.zero		1


	//   ....[51]....
        /*059c*/ 	.word	0x00004580
        /*05a0*/ 	.word	0x000000ff
        /*05a4*/ 	.word	0x00030838
        /*05a8*/ 	.short	0x010a
        /*05aa*/ 	.byte	0x20
	.zero		1


	//   ....[52]....
        /*05ac*/ 	.word	0x00004680
        /*05b0*/ 	.word	0x000000ff
        /*05b4*/ 	.word	0x00030830
        /*05b8*/ 	.short	0x0107
        /*05ba*/ 	.byte	0x20
	.zero		1


	//   ....[53]....
        /*05bc*/ 	.word	0x000046e0
        /*05c0*/ 	.word	0x000000ff
        /*05c4*/ 	.word	0x00030830
        /*05c8*/ 	.short	0x0101
        /*05ca*/ 	.byte	0x20
	.zero		1


	//   ....[54]....
        /*05cc*/ 	.word	0x00004710
        /*05d0*/ 	.word	0x000000ff
        /*05d4*/ 	.word	0x00030828
        /*05d8*/ 	.short	0x010a
        /*05da*/ 	.byte	0x20
	.zero		1


	//   ....[55]....
        /*05dc*/ 	.word	0x000048f0
        /*05e0*/ 	.word	0x000000ff
        /*05e4*/ 	.word	0x00030848
        /*05e8*/ 	.short	0x010a
        /*05ea*/ 	.byte	0x20
	.zero		1


	//   ....[56]....
        /*05ec*/ 	.word	0x000049a0
        /*05f0*/ 	.word	0x000000ff
        /*05f4*/ 	.word	0x00030840
        /*05f8*/ 	.short	0x0107
        /*05fa*/ 	.byte	0x20
	.zero		1


	//   ....[57]....
        /*05fc*/ 	.word	0x00004a00
        /*0600*/ 	.word	0x000000ff
        /*0604*/ 	.word	0x00030840
        /*0608*/ 	.short	0x0101
        /*060a*/ 	.byte	0x20
	.zero		1


	//   ....[58]....
        /*060c*/ 	.word	0x00005040
        /*0610*/ 	.word	0x00000004
        /*0614*/ 	.word	0x00030800
        /*0618*/ 	.short	0x010a
        /*061a*/ 	.byte	0xff
	.zero		1


	//   ....[59]....
        /*061c*/ 	.word	0x00005070
        /*0620*/ 	.word	0x00000004
        /*0624*/ 	.word	0x00030858
        /*0628*/ 	.short	0x010a
        /*062a*/ 	.byte	0xff
	.zero		1


	//   ....[60]....
        /*062c*/ 	.word	0x00005d80
        /*0630*/ 	.word	0x00000004
        /*0634*/ 	.word	0x00030820
        /*0638*/ 	.short	0x010a
        /*063a*/ 	.byte	0xff
	.zero		1


	//   ....[61]....
        /*063c*/ 	.word	0x00005dc0
        /*0640*/ 	.word	0x00000004
        /*0644*/ 	.word	0x00030868
        /*0648*/ 	.short	0x010a
        /*064a*/ 	.byte	0xff
	.zero		1


	//   ....[62]....
        /*064c*/ 	.word	0x00005e00
        /*0650*/ 	.word	0x00000004
        /*0654*/ 	.word	0x00030878
        /*0658*/ 	.short	0x010a
        /*065a*/ 	.byte	0xff
	.zero		1


	//   ....[63]....
        /*065c*/ 	.word	0x00006690
        /*0660*/ 	.word	0x00000004
        /*0664*/ 	.word	0x00030880
        /*0668*/ 	.short	0x010a
        /*066a*/ 	.byte	0xff
	.zero		1


	//   ....[64]....
        /*066c*/ 	.word	0x00006f20
        /*0670*/ 	.word	0x00000003
        /*0674*/ 	.word	0x00030800
        /*0678*/ 	.short	0x010a
        /*067a*/ 	.byte	0xff
	.zero		1


	//   ....[65]....
        /*067c*/ 	.word	0x00006f90
        /*0680*/ 	.word	0x00000004
        /*0684*/ 	.word	0x00030858
        /*0688*/ 	.short	0x010a
        /*068a*/ 	.byte	0xff
	.zero		1


	//   ....[66]....
        /*068c*/ 	.word	0x00007bc0
        /*0690*/ 	.word	0x00000004
        /*0694*/ 	.word	0x00030890
        /*0698*/ 	.short	0x010a
        /*069a*/ 	.byte	0xff
	.zero		1


	//   ....[67]....
        /*069c*/ 	.word	0x00007c10
        /*06a0*/ 	.word	0x00000004
        /*06a4*/ 	.word	0x00030868
        /*06a8*/ 	.short	0x010a
        /*06aa*/ 	.byte	0xff
	.zero		1


	//   ....[68]....
        /*06ac*/ 	.word	0x00008ab0
        /*06b0*/ 	.word	0x00000004
        /*06b4*/ 	.word	0x00030878
        /*06b8*/ 	.short	0x010a
        /*06ba*/ 	.byte	0xff
	.zero		1


	//   ....[69]....
        /*06bc*/ 	.word	0x00008b00
        /*06c0*/ 	.word	0x00000004
        /*06c4*/ 	.word	0x00030820
        /*06c8*/ 	.short	0x010a
        /*06ca*/ 	.byte	0xff
	.zero		1


	//   ....[70]....
        /*06cc*/ 	.word	0x00008fe0
        /*06d0*/ 	.word	0x00000004
        /*06d4*/ 	.word	0x00030880
        /*06d8*/ 	.short	0x010a
        /*06da*/ 	.byte	0xff
	.zero		1


	//   ....[71]....
        /*06dc*/ 	.word	0x00009300
        /*06e0*/ 	.word	0x00000004
        /*06e4*/ 	.word	0x000308b0
        /*06e8*/ 	.short	0x010a
        /*06ea*/ 	.byte	0xff
	.zero		1


	//   ....[72]....
        /*06ec*/ 	.word	0x000093a0
        /*06f0*/ 	.word	0x00000004
        /*06f4*/ 	.word	0x000308b8
        /*06f8*/ 	.short	0x010a
        /*06fa*/ 	.byte	0xff
	.zero		1


	//   ....[73]....
        /*06fc*/ 	.word	0x00009400
        /*0700*/ 	.word	0x00000004
        /*0704*/ 	.word	0x00030890
        /*0708*/ 	.short	0x010a
        /*070a*/ 	.byte	0xff
	.zero		1


	//   ....[74]....
        /*070c*/ 	.word	0x0000a520
        /*0710*/ 	.word	0x000000ff
        /*0714*/ 	.word	0x00030870
        /*0718*/ 	.short	0x010a
        /*071a*/ 	.byte	0x24
	.zero		1


	//   ....[75]....
        /*071c*/ 	.word	0x0000ae20
        /*0720*/ 	.word	0x000000ff
        /*0724*/ 	.word	0x00000000
        /*0728*/ 	.short	0x0101
        /*072a*/ 	.byte	0x04
	.zero		1


	//   ....[76]....
        /*072c*/ 	.word	0x0000c0f0
        /*0730*/ 	.word	0x00000003
        /*0734*/ 	.word	0x00030850
        /*0738*/ 	.short	0x010a
        /*073a*/ 	.byte	0xff
	.zero		1


	//   ....[77]....
        /*073c*/ 	.word	0x0000c160
        /*0740*/ 	.word	0x00000003
        /*0744*/ 	.word	0x00030888
        /*0748*/ 	.short	0x010a
        /*074a*/ 	.byte	0xff
	.zero		1


	//   ....[78]....
        /*074c*/ 	.word	0x0000c1f0
        /*0750*/ 	.word	0x00000003
        /*0754*/ 	.word	0x00030830
        /*0758*/ 	.short	0x010a
        /*075a*/ 	.byte	0xff
	.zero		1


	//   ....[79]....
        /*075c*/ 	.word	0x0000f460
        /*0760*/ 	.word	0x0000006b
        /*0764*/ 	.word	0x00030880
        /*0768*/ 	.short	0x0101
        /*076a*/ 	.byte	0xff
	.zero		1


	//   ....[80]....
        /*076c*/ 	.word	0x0000f4c0
        /*0770*/ 	.word	0x00000000
        /*0774*/ 	.word	0x00000000
        /*0778*/ 	.short	0x0101
        /*077a*/ 	.byte	0xff
	.zero		1


	//   ....[81]....
        /*077c*/ 	.word	0x0000f510
        /*0780*/ 	.word	0x00000000
        /*0784*/ 	.word	0x00000000
        /*0788*/ 	.short	0x0101
        /*078a*/ 	.byte	0xff
	.zero		1


	//   ....[82]....
        /*078c*/ 	.word	0x0000f560
        /*0790*/ 	.word	0x0000006b
        /*0794*/ 	.word	0x00030840
        /*0798*/ 	.short	0x010a
        /*079a*/ 	.byte	0xff
	.zero		1


	//   ....[83]....
        /*079c*/ 	.word	0x0000f5d0
        /*07a0*/ 	.word	0x0000006b
        /*07a4*/ 	.word	0x00030860
        /*07a8*/ 	.short	0x010a
        /*07aa*/ 	.byte	0xff
	.zero		1


	//   ....[84]....
        /*07ac*/ 	.word	0x0000f660
        /*07b0*/ 	.word	0x0000006b
        /*07b4*/ 	.word	0x00030898
        /*07b8*/ 	.short	0x010a
        /*07ba*/ 	.byte	0xff
	.zero		1


	//   ....[85]....
        /*07bc*/ 	.word	0x0000fc00
        /*07c0*/ 	.word	0x00000000
        /*07c4*/ 	.word	0x00000000
        /*07c8*/ 	.short	0x0101
        /*07ca*/ 	.byte	0xff
	.zero		1


	//   ....[86]....
        /*07cc*/ 	.word	0x000100b0
        /*07d0*/ 	.word	0x0000006b
        /*07d4*/ 	.word	0x00030890
        /*07d8*/ 	.short	0x0101
        /*07da*/ 	.byte	0xff
	.zero		1


	//   ....[87]....
        /*07dc*/ 	.word	0x00010150
        /*07e0*/ 	.word	0x00000000
        /*07e4*/ 	.word	0x00000000
        /*07e8*/ 	.short	0x0101
        /*07ea*/ 	.byte	0xff
	.zero		1


	//   ....[88]....
        /*07ec*/ 	.word	0x00010340
        /*07f0*/ 	.word	0x0000006b
        /*07f4*/ 	.word	0x000308a0
        /*07f8*/ 	.short	0x010a
        /*07fa*/ 	.byte	0xff
	.zero		1


	//   ....[89]....
        /*07fc*/ 	.word	0x00011a20
        /*0800*/ 	.word	0x00000000
        /*0804*/ 	.word	0x00000000
        /*0808*/ 	.short	0x0101
        /*080a*/ 	.byte	0xff
	.zero		1


	//   ....[90]....
        /*080c*/ 	.word	0x00011a70
        /*0810*/ 	.word	0x0000006b
        /*0814*/ 	.word	0x000308a8
        /*0818*/ 	.short	0x010a
        /*081a*/ 	.byte	0xff
	.zero		1


	//   ....[91]....
        /*081c*/ 	.word	0x000141a0
        /*0820*/ 	.word	0x00000000
        /*0824*/ 	.word	0x00000000
        /*0828*/ 	.short	0x0101
        /*082a*/ 	.byte	0xff
	.zero		1


	//   ....[92]....
        /*082c*/ 	.word	0x000144a0
        /*0830*/ 	.word	0x00000003
        /*0834*/ 	.word	0x00030810
        /*0838*/ 	.short	0x010a
        /*083a*/ 	.byte	0xff
	.zero		1


	//   ....[93]....
        /*083c*/ 	.word	0x00014500
        /*0840*/ 	.word	0x00000003
        /*0844*/ 	.word	0x00030838
        /*0848*/ 	.short	0x010a
        /*084a*/ 	.byte	0xff
	.zero		1


	//   ....[94]....
        /*084c*/ 	.word	0x00014560
        /*0850*/ 	.word	0x00000009
        /*0854*/ 	.word	0x00030828
        /*0858*/ 	.short	0x010a
        /*085a*/ 	.byte	0xff
	.zero		1


	//   ....[95]....
        /*085c*/ 	.word	0x000145c0
        /*0860*/ 	.word	0x00000009
        /*0864*/ 	.word	0x00030848
        /*0868*/ 	.short	0x010a
        /*086a*/ 	.byte	0xff
	.zero		1


	//   ....[96]....
        /*086c*/ 	.word	0x00014620
        /*0870*/ 	.word	0x00000006
        /*0874*/ 	.word	0x00030818
        /*0878*/ 	.short	0x010a
        /*087a*/ 	.byte	0xff
	.zero		1


	//   ....[97]....
        /*087c*/ 	.word	0x00014680
        /*0880*/ 	.word	0x00000006
        /*0884*/ 	.word	0x00030838
        /*0888*/ 	.short	0x010a
        /*088a*/ 	.byte	0xff
	.zero		1


	//   ....[98]....
        /*088c*/ 	.word	0x000146e0
        /*0890*/ 	.word	0x00000006
        /*0894*/ 	.word	0x00030828
        /*0898*/ 	.short	0x010a
        /*089a*/ 	.byte	0xff
	.zero		1


	//   ....[99]....
        /*089c*/ 	.word	0x00014740
        /*08a0*/ 	.word	0x00000006
        /*08a4*/ 	.word	0x00030848
        /*08a8*/ 	.short	0x010a
        /*08aa*/ 	.byte	0xff
	.zero		1


	//   ....[100]....
        /*08ac*/ 	.word	0x000147a0
        /*08b0*/ 	.word	0x00000006
        /*08b4*/ 	.word	0x00030810
        /*08b8*/ 	.short	0x010a
        /*08ba*/ 	.byte	0xff
	.zero		1


	//   ....[101]....
        /*08bc*/ 	.word	0x00014800
        /*08c0*/ 	.word	0x00000006
        /*08c4*/ 	.word	0x00030838
        /*08c8*/ 	.short	0x010a
        /*08ca*/ 	.byte	0xff
	.zero		1


	//   ....[102]....
        /*08cc*/ 	.word	0x00014860
        /*08d0*/ 	.word	0x00000002
        /*08d4*/ 	.word	0x00030828
        /*08d8*/ 	.short	0x010a
        /*08da*/ 	.byte	0xff
	.zero		1


	//   ....[103]....
        /*08dc*/ 	.word	0x000148c0
        /*08e0*/ 	.word	0x00000002
        /*08e4*/ 	.word	0x00030848
        /*08e8*/ 	.short	0x010a
        /*08ea*/ 	.byte	0xff
	.zero		1


	//   ....[104]....
        /*08ec*/ 	.word	0x00014920
        /*08f0*/ 	.word	0x00000002
        /*08f4*/ 	.word	0x00030818
        /*08f8*/ 	.short	0x010a
        /*08fa*/ 	.byte	0xff
	.zero		1


	//   ....[105]....
        /*08fc*/ 	.word	0x00014980
        /*0900*/ 	.word	0x00000007
        /*0904*/ 	.word	0x00030838
        /*0908*/ 	.short	0x010a
        /*090a*/ 	.byte	0xff
	.zero		1


	//   ....[106]....
        /*090c*/ 	.word	0x000149e0
        /*0910*/ 	.word	0x00000005
        /*0914*/ 	.word	0x00030828
        /*0918*/ 	.short	0x010a
        /*091a*/ 	.byte	0xff
	.zero		1


	//   ....[107]....
        /*091c*/ 	.word	0x00014a40
        /*0920*/ 	.word	0x00000005
        /*0924*/ 	.word	0x00030848
        /*0928*/ 	.short	0x010a
        /*092a*/ 	.byte	0xff
	.zero		1


	//   ....[108]....
        /*092c*/ 	.word	0x00014a90
        /*0930*/ 	.word	0x00000004
        /*0934*/ 	.word	0x00030800
        /*0938*/ 	.short	0x010a
        /*093a*/ 	.byte	0xff
	.zero		1


	//   ....[109]....
        /*093c*/ 	.word	0x00014ae0
        /*0940*/ 	.word	0x00000004
        /*0944*/ 	.word	0x00030858
        /*0948*/ 	.short	0x010a
        /*094a*/ 	.byte	0xff
	.zero		1


	//   ....[110]....
        /*094c*/ 	.word	0x00014b30
        /*0950*/ 	.word	0x00000004
        /*0954*/ 	.word	0x00030820
        /*0958*/ 	.short	0x010a
        /*095a*/ 	.byte	0xff
	.zero		1


	//   ....[111]....
        /*095c*/ 	.word	0x00014b80
        /*0960*/ 	.word	0x00000004
        /*0964*/ 	.word	0x00030868
        /*0968*/ 	.short	0x010a
        /*096a*/ 	.byte	0xff
	.zero		1


	//   ....[112]....
        /*096c*/ 	.word	0x00014bd0
        /*0970*/ 	.word	0x00000004
        /*0974*/ 	.word	0x00030878
        /*0978*/ 	.short	0x010a
        /*097a*/ 	.byte	0xff
	.zero		1


	//   ....[113]....
        /*097c*/ 	.word	0x00014c20
        /*0980*/ 	.word	0x00000004
        /*0984*/ 	.word	0x00030880
        /*0988*/ 	.short	0x010a
        /*098a*/ 	.byte	0xff
	.zero		1


	//   ....[114]....
        /*098c*/ 	.word	0x00014c70
        /*0990*/ 	.word	0x00000003
        /*0994*/ 	.word	0x00030800
        /*0998*/ 	.short	0x010a
        /*099a*/ 	.byte	0xff
	.zero		1


	//   ....[115]....
        /*099c*/ 	.word	0x00014cc0
        /*09a0*/ 	.word	0x00000004
        /*09a4*/ 	.word	0x00030858
        /*09a8*/ 	.short	0x010a
        /*09aa*/ 	.byte	0xff
	.zero		1


	//   ....[116]....
        /*09ac*/ 	.word	0x00014d10
        /*09b0*/ 	.word	0x00000004
        /*09b4*/ 	.word	0x00030890
        /*09b8*/ 	.short	0x010a
        /*09ba*/ 	.byte	0xff
	.zero		1


	//   ....[117]....
        /*09bc*/ 	.word	0x00014d60
        /*09c0*/ 	.word	0x00000004
        /*09c4*/ 	.word	0x00030868
        /*09c8*/ 	.short	0x010a
        /*09ca*/ 	.byte	0xff
	.zero		1


	//   ....[118]....
        /*09cc*/ 	.word	0x00014db0
        /*09d0*/ 	.word	0x00000004
        /*09d4*/ 	.word	0x00030878
        /*09d8*/ 	.short	0x010a
        /*09da*/ 	.byte	0xff
	.zero		1


	//   ....[119]....
        /*09dc*/ 	.word	0x00014e00
        /*09e0*/ 	.word	0x00000004
        /*09e4*/ 	.word	0x00030820
        /*09e8*/ 	.short	0x010a
        /*09ea*/ 	.byte	0xff
	.zero		1


	//   ....[120]....
        /*09ec*/ 	.word	0x00014e50
        /*09f0*/ 	.word	0x00000004
        /*09f4*/ 	.word	0x00030880
        /*09f8*/ 	.short	0x010a
        /*09fa*/ 	.byte	0xff
	.zero		1


	//   ....[121]....
        /*09fc*/ 	.word	0x00014ea0
        /*0a00*/ 	.word	0x00000004
        /*0a04*/ 	.word	0x000308b0
        /*0a08*/ 	.short	0x010a
        /*0a0a*/ 	.byte	0xff
	.zero		1


	//   ....[122]....
        /*0a0c*/ 	.word	0x00014ef0
        /*0a10*/ 	.word	0x00000004
        /*0a14*/ 	.word	0x000308b8
        /*0a18*/ 	.short	0x010a
        /*0a1a*/ 	.byte	0xff
	.zero		1


	//   ....[123]....
        /*0a1c*/ 	.word	0x00014f40
        /*0a20*/ 	.word	0x00000004
        /*0a24*/ 	.word	0x00030890
        /*0a28*/ 	.short	0x010a
        /*0a2a*/ 	.byte	0xff
	.zero		1


	//   ....[124]....
        /*0a2c*/ 	.word	0x00014fa0
        /*0a30*/ 	.word	0x00000000
        /*0a34*/ 	.word	0x00030870
        /*0a38*/ 	.short	0x010a
        /*0a3a*/ 	.byte	0xff
	.zero		1


	//   ....[125]....
        /*0a3c*/ 	.word	0x00014ff0
        /*0a40*/ 	.word	0x00000003
        /*0a44*/ 	.word	0x00030850
        /*0a48*/ 	.short	0x010a
        /*0a4a*/ 	.byte	0xff
	.zero		1


	//   ....[126]....
        /*0a4c*/ 	.word	0x00015040
        /*0a50*/ 	.word	0x00000003
        /*0a54*/ 	.word	0x00030888
        /*0a58*/ 	.short	0x010a
        /*0a5a*/ 	.byte	0xff
	.zero		1


	//   ....[127]....
        /*0a5c*/ 	.word	0x00015090
        /*0a60*/ 	.word	0x00000003
        /*0a64*/ 	.word	0x00030830
        /*0a68*/ 	.short	0x010a
        /*0a6a*/ 	.byte	0xff
	.zero		1


	//   ....[128]....
        /*0a6c*/ 	.word	0x00015220
        /*0a70*/ 	.word	0x0000006b
        /*0a74*/ 	.word	0x00030840
        /*0a78*/ 	.short	0x010a
        /*0a7a*/ 	.byte	0xff
	.zero		1


	//   ....[129]....
        /*0a7c*/ 	.word	0x00015270
        /*0a80*/ 	.word	0x0000006b
        /*0a84*/ 	.word	0x00030860
        /*0a88*/ 	.short	0x010a
        /*0a8a*/ 	.byte	0xff
	.zero		1


	//   ....[130]....
        /*0a8c*/ 	.word	0x000152c0
        /*0a90*/ 	.word	0x0000006b
        /*0a94*/ 	.word	0x00030898
        /*0a98*/ 	.short	0x010a
        /*0a9a*/ 	.byte	0xff
	.zero		1


	//   ....[131]....
        /*0a9c*/ 	.word	0x00015310
        /*0aa0*/ 	.word	0x0000006b
        /*0aa4*/ 	.word	0x000308a0
        /*0aa8*/ 	.short	0x010a
        /*0aaa*/ 	.byte	0xff
	.zero		1


	//   ....[132]....
        /*0aac*/ 	.word	0x00015360
        /*0ab0*/ 	.word	0x0000006b
        /*0ab4*/ 	.word	0x000308a8
        /*0ab8*/ 	.short	0x010a
        /*0aba*/ 	.byte	0xff
	.zero		1


	//----- nvinfo : EIATTR_NUM_MBARRIERS
	.align		4
.L_1046:
        /*0abc*/ 	.byte	0x03, 0x38
        /*0abe*/ 	.short	0x0018


	//----- nvinfo : EIATTR_EXIT_INSTR_OFFSETS
	.align		4
        /*0ac0*/ 	.byte	0x04, 0x1c
        /*0ac2*/ 	.short	(.L_1048 - .L_1047)


	//   ....[0]....
.L_1047:
        /*0ac4*/ 	.word	0x000012f0


	//   ....[1]....
        /*0ac8*/ 	.word	0x00002450


	//   ....[2]....
        /*0acc*/ 	.word	0x00003150


	//   ....[3]....
        /*0ad0*/ 	.word	0x00004270


	//   ....[4]....
        /*0ad4*/ 	.word	0x00004a10


	//   ....[5]....
        /*0ad8*/ 	.word	0x0000a220


	//   ....[6]....
        /*0adc*/ 	.word	0x0000a270


	//   ....[7]....
        /*0ae0*/ 	.word	0x0000bc90


	//   ....[8]....
        /*0ae4*/ 	.word	0x0000bcc0


	//   ....[9]....
        /*0ae8*/ 	.word	0x000141c0


	//   ....[10]....
        /*0aec*/ 	.word	0x00014480


	//----- nvinfo : EIATTR_INDIRECT_BRANCH_TARGETS
	.align		4
.L_1048:
        /*0af0*/ 	.byte	0x04, 0x34
        /*0af2*/ 	.short	(.L_1050 - .L_1049)


	//   ....[0]....
.L_1049:
        /*0af4*/ 	.word	.L_x_7202@srel
        /*0af8*/ 	.short	0x0
        /*0afa*/ 	.short	0x0
        /*0afc*/ 	.word	0x3
        /*0b00*/ 	.word	.L_x_7203@srel
        /*0b04*/ 	.word	.L_x_7204@srel
        /*0b08*/ 	.word	.L_x_7205@srel


	//   ....[1]....
        /*0b0c*/ 	.word	.L_x_7206@srel
        /*0b10*/ 	.short	0x0
        /*0b12*/ 	.short	0x0
        /*0b14*/ 	.word	0x3
        /*0b18*/ 	.word	.L_x_4564@srel
        /*0b1c*/ 	.word	.L_x_4531@srel
        /*0b20*/ 	.word	.L_x_7205@srel


	//----- nvinfo : EIATTR_MAX_THREADS
	.align		4
.L_1050:
        /*0b24*/ 	.byte	0x04, 0x05
        /*0b26*/ 	.short	(.L_1052 - .L_1051)
.L_1051:
        /*0b28*/ 	.word	0x00000200
        /*0b2c*/ 	.word	0x00000001
        /*0b30*/ 	.word	0x00000001


	//----- nvinfo : EIATTR_CRS_STACK_SIZE
	.align		4
.L_1052:
        /*0b34*/ 	.byte	0x04, 0x1e
        /*0b36*/ 	.short	(.L_1054 - .L_1053)
.L_1053:
        /*0b38*/ 	.word	0x00000000


	//----- nvinfo : EIATTR_CBANK_PARAM_SIZE
	.align		4
.L_1054:
        /*0b3c*/ 	.byte	0x03, 0x19
        /*0b3e*/ 	.short	0x0680


	//----- nvinfo : EIATTR_PARAM_CBANK
	.align		4
        /*0b40*/ 	.byte	0x04, 0x0a
        /*0b42*/ 	.short	(.L_1056 - .L_1055)
	.align		4
.L_1055:
        /*0b44*/ 	.word	index@(.nv.constant0._ZN7cutlass13device_kernelINS_4fmha6kernel39Sm100FmhaBwdMlaKernelTmaWarpSpecializedIN4cute5tupleIJNS1_10collective14VariableLengthES7_iiNS5_IJiiEEEEEENS_6half_tEfNS5_IJNS4_1CILi64EEENSB_ILi128EEENSB_ILi192EEESD_EEENS6_21CausalForBackwardMaskILb1EEEEEEEvNT_6ParamsE)
        /*0b48*/ 	.short	0x0380
        /*0b4a*/ 	.short	0x0680


	//----- nvinfo : EIATTR_SW_WAR
	.align		4
.L_1056:
        /*0b4c*/ 	.byte	0x04, 0x36
        /*0b4e*/ 	.short	(.L_1058 - .L_1057)
.L_1057:
        /*0b50*/ 	.word	0x00000008
.L_1058:


//--------------------- .nv.info._ZN7cutlass13device_kernelINS_4fmha6kernel36Sm100FmhaBwdKernelTmaWarpSpecializedIN4cute5tupleIJiiiiNS5_IJNS5_IJiiEEEiEEEEEENS_6half_tEfNS5_IJNS4_1CILi128EEESB_SB_SB_EEENS1_10collective21CausalForBackwardMaskILb1EEEEEEEvNT_6ParamsE --------------------------
	.section	.nv.info._ZN7cutlass13device_kernelINS_4fmha6kernel36Sm100FmhaBwdKernelTmaWarpSpecializedIN4cute5tupleIJiiiiNS5_IJNS5_IJiiEEEiEEEEEENS_6half_tEfNS5_IJNS4_1CILi128EEESB_SB_SB_EEENS1_10collective21CausalForBackwardMaskILb1EEEEEEEvNT_6ParamsE,"",@"SHT_CUDA_INFO"
	.sectionflags	@""
	.align	4


	//----- nvinfo : EIATTR_CUDA_API_VERSION
	.align		4
        /*0000*/ 	.byte	0x04, 0x37
        /*0002*/ 	.short	(.L_1060 - .L_1059)
.L_1059:
        /*0004*/ 	.word	0x00000082


	//----- nvinfo : EIATTR_KPARAM_INFO
	.align		4
.L_1060:
        /*0008*/ 	.byte	0x04, 0x17
        /*000a*/ 	.short	(.L_1062 - .L_1061)
.L_1061:
        /*000c*/ 	.word	0x00000000
        /*0010*/ 	.short	0x0000
        /*0012*/ 	.short	0x0000
        /*0014*/ 	.byte	0x00, 0xf0, 0x01, 0x1a


	//----- nvinfo : EIATTR_AT_ENTRY_FRAGMENTS
	.align		4
.L_1062:
        /*0018*/ 	.byte	0x04, 0x4f
        /*001a*/ 	.short	(.L_1064 - .L_1063)


	//   ....[0]....
.L_1063:
        /*001c*/ 	.word	0x00000006


	//----- nvinfo : EIATTR_RESERVED_SMEM_USED
	.align		4
.L_1064:
        /*0020*/ 	.byte	0x01, 0x41
	.zero		2


	//----- nvinfo : EIATTR_SPARSE_MMA_MASK
	.align		4
        /*0024*/ 	.byte	0x03, 0x50
        /*0026*/ 	.short	0x0000


	//----- nvinfo : EIATTR_TCGEN05_1CTA_USED
	.align		4
        /*0028*/ 	.byte	0x01, 0x51
	.zero		2


	//----- nvinfo : EIATTR_MAXREG_COUNT
	.align		4
        /*002c*/ 	.byte	0x03, 0x1b
        /*002e*/ 	.short	0x0080


	//----- nvinfo : EIATTR_NUM_BARRIERS
	.align		4
        /*0030*/ 	.byte	0x02, 0x4c
        /*0032*/ 	.byte	0x04
	.zero		1


	//----- nvinfo : EIATTR_EXTERNS
	.align		4
        /*0034*/ 	.byte	0x04, 0x0f
        /*0036*/ 	.short	(.L_1066 - .L_1065)


	//   ....[0]....
	.align		4
.L_1065:
        /*0038*/ 	.word	index@(__assertfail)


	//----- nvinfo : EIATTR_ANNOTATIONS
	.align		4
.L_1066:
        /*003c*/ 	.byte	0x04, 0x55
        /*003e*/ 	.short	(.L_1068 - .L_1067)


	//   ....[0]....
.L_1067:
        /* <DEDUP_REMOVED lines=36> */


	//----- nvinfo : EIATTR_MERCURY_ISA_VERSION
	.align		4
.L_1068:
        /*0270*/ 	.byte	0x03, 0x5f
        /*0272*/ 	.short	0x0101


	//----- nvinfo : EIATTR_INT_WARP_WIDE_INSTR_OFFSETS
	.align		4
        /*0274*/ 	.byte	0x04, 0x31
        /*0276*/ 	.short	(.L_1070 - .L_1069)


	//   ....[0]....
.L_1069:
        /*0278*/ 	.word	0x00013c30


	//   ....[1]....
        /*027c*/ 	.word	0x00013c50


	//   ....[2]....
        /*0280*/ 	.word	0x00013c80


	//----- nvinfo : EIATTR_COOP_GROUP_MASK_REGIDS
	.align		4
.L_1070:
        /*0284*/ 	.byte	0x04, 0x29
        /*0286*/ 	.short	(.L_1072 - .L_1071)


	//   ....[0]....
.L_1071:
        /*0288*/ 	.word	0xffffffff


	//   ....[1]....
        /*028c*/ 	.word	0xffffffff


	//   ....[2]....
        /*0290*/ 	.word	0xffffffff


	//   ....[3]....
        /*0294*/ 	.word	0xffffffff


	//   ....[4]....
        /*0298*/ 	.word	0xffffffff


	//   ....[5]....
        /*029c*/ 	.word	0xffffffff


	//   ....[6]....
        /*02a0*/ 	.word	0xffffffff


	//   ....[7]....
        /*02a4*/ 	.word	0xffffffff


	//   ....[8]....
        /*02a8*/ 	.word	0xffffffff


	//   ....[9]....
        /*02ac*/ 	.word	0xffffffff


	//   ....[10]....
        /*02b0*/ 	.word	0xffffffff


	//   ....[11]....
        /*02b4*/ 	.word	0xffffffff


	//   ....[12]....
        /*02b8*/ 	.word	0xffffffff


	//   ....[13]....
        /*02bc*/ 	.word	0xffffffff


	//   ....[14]....
        /*02c0*/ 	.word	0xffffffff


	//   ....[15]....
        /*02c4*/ 	.word	0xffffffff


	//   ....[16]....
        /*02c8*/ 	.word	0xffffffff


	//   ....[17]....
        /*02cc*/ 	.word	0xffffffff


	//   ....[18]....
        /*02d0*/ 	.word	0x0500000f


	//   ....[19]....
        /*02d4*/ 	.word	0x0500000f


	//----- nvinfo : EIATTR_COOP_GROUP_INSTR_OFFSETS
	.align		4
.L_1072:
        /*02d8*/ 	.byte	0x04, 0x28
        /*02da*/ 	.short	(.L_1074 - .L_1073)


	//   ....[0]....
.L_1073:
        /*02dc*/ 	.word	0x00000080


	//   ....[1]....
        /*02e0*/ 	.word	0x000003c0


	//   ....[2]....
        /*02e4*/ 	.word	0x000005e0


	//   ....[3]....
        /*02e8*/ 	.word	0x000006d0


	//   ....[4]....
        /*02ec*/ 	.word	0x00000810


	//   ....[5]....
        /*02f0*/ 	.word	0x00000950


	//   ....[6]....
        /*02f4*/ 	.word	0x00000a90


	//   ....[7]....
        /*02f8*/ 	.word	0x00000bd0


	//   ....[8]....
        /*02fc*/ 	.word	0x00000d10


	//   ....[9]....
        /*0300*/ 	.word	0x00000e50


	//   ....[10]....
        /*0304*/ 	.word	0x00000f90


	//   ....[11]....
        /*0308*/ 	.word	0x00003b20


	//   ....[12]....
        /*030c*/ 	.word	0x00003d20


	//   ....[13]....
        /*0310*/ 	.word	0x00003d40


	//   ....[14]....
        /*0314*/ 	.word	0x00008fe0


	//   ....[15]....
        /*0318*/ 	.word	0x00009020


	//   ....[16]....
        /*031c*/ 	.word	0x00013b20


	//   ....[17]....
        /*0320*/ 	.word	0x00013d50


	//   ....[18]....
        /*0324*/ 	.word	0x00014830


	//   ....[19]....
        /*0328*/ 	.word	0x00014900


	//----- nvinfo : EIATTR_REG_RECONFIG
	.align		4
.L_1074:
        /*032c*/ 	.byte	0x01, 0x54
	.zero		2


	//----- nvinfo : EIATTR_VRC_CTA_INIT_COUNT
	.align		4
        /*0330*/ 	.byte	0x02, 0x4a
        /*0332*/ 	.byte	0x80
	.zero		1


	//----- nvinfo : EIATTR_SYSCALL_OFFSETS
	.align		4
        /*0334*/ 	.byte	0x04, 0x46
        /*0336*/ 	.short	(.L_1076 - .L_1075)


	//   ....[0]....
.L_1075:
        /*0338*/ 	.word	0x0000c5a0


	//   ....[1]....
        /*033c*/ 	.word	0x0000c710


	//   ....[2]....
        /*0340*/ 	.word	0x0000c880


	//   ....[3]....
        /*0344*/ 	.word	0x0000c9f0


	//   ....[4]....
        /*0348*/ 	.word	0x0000e430


	//   ....[5]....
        /*034c*/ 	.word	0x0000e610


	//   ....[6]....
        /*0350*/ 	.word	0x0000e780


	//   ....[7]....
        /*0354*/ 	.word	0x0000e8f0


	//   ....[8]....
        /*0358*/ 	.word	0x0000ed90


	//   ....[9]....
        /*035c*/ 	.word	0x0000fad0


	//   ....[10]....
        /*0360*/ 	.word	0x00010af0


	//   ....[11]....
        /*0364*/ 	.word	0x00010c60


	//   ....[12]....
        /*0368*/ 	.word	0x00010dd0


	//   ....[13]....
        /*036c*/ 	.word	0x00010f40


	//   ....[14]....
        /*0370*/ 	.word	0x00012100


	//   ....[15]....
        /*0374*/ 	.word	0x00012270


	//   ....[16]....
        /*0378*/ 	.word	0x000123e0


	//   ....[17]....
        /*037c*/ 	.word	0x00012550


	//----- nvinfo : EIATTR_MBARRIER_INSTR_OFFSETS
	.align		4
.L_1076:
        /*0380*/ 	.byte	0x04, 0x39
        /*0382*/ 	.short	(.L_1078 - .L_1077)


	//   ....[0]....
.L_1077:
        /*0384*/ 	.word	0x00000490
        /*0388*/ 	.word	0x000000ff
        /*038c*/ 	.word	0x00038800
        /*0390*/ 	.short	0x0100
        /*0392*/ 	.byte	0x04
	.zero		1


	//   ....[1]....
        /*0394*/ 	.word	0x000004a0
        /*0398*/ 	.word	0x000000ff
        /*039c*/ 	.word	0x00038810
        /*03a0*/ 	.short	0x0100
        /*03a2*/ 	.byte	0x04
	.zero		1


	//   ....[2]....
        /*03a4*/ 	.word	0x000004b0
        /*03a8*/ 	.word	0x000000ff
        /*03ac*/ 	.word	0x00038808
        /*03b0*/ 	.short	0x0100
        /*03b2*/ 	.byte	0x04
	.zero		1


	//   ....[3]....
        /*03b4*/ 	.word	0x000004c0
        /*03b8*/ 	.word	0x000000ff
        /*03bc*/ 	.word	0x00038818
        /*03c0*/ 	.short	0x0100
        /*03c2*/ 	.byte	0x04
	.zero		1


	//   ....[4]....
        /*03c4*/ 	.word	0x000006a0
        /*03c8*/ 	.word	0x000000ff
        /*03cc*/ 	.word	0x00038820
        /*03d0*/ 	.short	0x0100
        /*03d2*/ 	.byte	0x06
	.zero		1


	//   ....[5]....
        /*03d4*/ 	.word	0x000006b0
        /*03d8*/ 	.word	0x000000ff
        /*03dc*/ 	.word	0x00038828
        /*03e0*/ 	.short	0x0100
        /*03e2*/ 	.byte	0x06
	.zero		1


	//   ....[6]....
        /*03e4*/ 	.word	0x000007e0
        /*03e8*/ 	.word	0x000000ff
        /*03ec*/ 	.word	0x00038830
        /*03f0*/ 	.short	0x0100
        /*03f2*/ 	.byte	0x04
	.zero		1


	//   ....[7]....
        /*03f4*/ 	.word	0x000007f0
        /*03f8*/ 	.word	0x000000ff
        /*03fc*/ 	.word	0x00038838
        /*0400*/ 	.short	0x0100
        /*0402*/ 	.byte	0x04
	.zero		1


	//   ....[8]....
        /*0404*/ 	.word	0x00000920
        /*0408*/ 	.word	0x000000ff
        /*040c*/ 	.word	0x00038840
        /*0410*/ 	.short	0x0100
        /*0412*/ 	.byte	0x04
	.zero		1


	//   ....[9]....
        /*0414*/ 	.word	0x00000930
        /*0418*/ 	.word	0x000000ff
        /*041c*/ 	.word	0x00038848
        /*0420*/ 	.short	0x0100
        /*0422*/ 	.byte	0x04
	.zero		1


	//   ....[10]....
        /*0424*/ 	.word	0x00000a60
        /*0428*/ 	.word	0x000000ff
        /*042c*/ 	.word	0x00038850
        /*0430*/ 	.short	0x0100
        /*0432*/ 	.byte	0x04
	.zero		1


	//   ....[11]....
        /*0434*/ 	.word	0x00000a70
        /*0438*/ 	.word	0x000000ff
        /*043c*/ 	.word	0x00038858
        /*0440*/ 	.short	0x0100
        /*0442*/ 	.byte	0x04
	.zero		1


	//   ....[12]....
        /*0444*/ 	.word	0x00000ba0
        /*0448*/ 	.word	0x000000ff
        /*044c*/ 	.word	0x00038860
        /*0450*/ 	.short	0x0100
        /*0452*/ 	.byte	0x04
	.zero		1


	//   ....[13]....
        /*0454*/ 	.word	0x00000bb0
        /*0458*/ 	.word	0x000000ff
        /*045c*/ 	.word	0x00038868
        /*0460*/ 	.short	0x0100
        /*0462*/ 	.byte	0x04
	.zero		1


	//   ....[14]....
        /*0464*/ 	.word	0x00000ce0
        /*0468*/ 	.word	0x000000ff
        /*046c*/ 	.word	0x00038870
        /*0470*/ 	.short	0x0100
        /*0472*/ 	.byte	0x04
	.zero		1


	//   ....[15]....
        /*0474*/ 	.word	0x00000cf0
        /*0478*/ 	.word	0x000000ff
        /*047c*/ 	.word	0x00038878
        /*0480*/ 	.short	0x0100
        /*0482*/ 	.byte	0x04
	.zero		1


	//   ....[16]....
        /*0484*/ 	.word	0x00000e20
        /*0488*/ 	.word	0x000000ff
        /*048c*/ 	.word	0x00038880
        /*0490*/ 	.short	0x0100
        /*0492*/ 	.byte	0x04
	.zero		1


	//   ....[17]....
        /*0494*/ 	.word	0x00000e30
        /*0498*/ 	.word	0x000000ff
        /*049c*/ 	.word	0x00038888
        /*04a0*/ 	.short	0x0100
        /*04a2*/ 	.byte	0x04
	.zero		1


	//   ....[18]....
        /*04a4*/ 	.word	0x00000f60
        /*04a8*/ 	.word	0x000000ff
        /*04ac*/ 	.word	0x00038890
        /*04b0*/ 	.short	0x0100
        /*04b2*/ 	.byte	0x04
	.zero		1


	//   ....[19]....
        /*04b4*/ 	.word	0x00000f70
        /*04b8*/ 	.word	0x000000ff
        /*04bc*/ 	.word	0x00038898
        /*04c0*/ 	.short	0x0100
        /*04c2*/ 	.byte	0x04
	.zero		1


	//   ....[20]....
        /*04c4*/ 	.word	0x000010a0
        /*04c8*/ 	.word	0x000000ff
        /*04cc*/ 	.word	0x000388a0
        /*04d0*/ 	.short	0x0100
        /*04d2*/ 	.byte	0x04
	.zero		1


	//   ....[21]....
        /*04d4*/ 	.word	0x000010b0
        /*04d8*/ 	.word	0x000000ff
        /*04dc*/ 	.word	0x000388b0
        /*04e0*/ 	.short	0x0100
        /*04e2*/ 	.byte	0x04
	.zero		1


	//   ....[22]....
        /*04e4*/ 	.word	0x000010c0
        /*04e8*/ 	.word	0x000000ff
        /*04ec*/ 	.word	0x000388a8
        /*04f0*/ 	.short	0x0100
        /*04f2*/ 	.byte	0x04
	.zero		1


	//   ....[23]....
        /*04f4*/ 	.word	0x000010d0
        /*04f8*/ 	.word	0x000000ff
        /*04fc*/ 	.word	0x000388b8
        /*0500*/ 	.short	0x0100
        /*0502*/ 	.byte	0x04
	.zero		1


	//   ....[24]....
        /*0504*/ 	.word	0x00002350
        /*0508*/ 	.word	0x000000ff
        /*050c*/ 	.word	0x00038810
        /*0510*/ 	.short	0x010a
        /*0512*/ 	.byte	0x28
	.zero		1


	//   ....[25]....
        /*0514*/ 	.word	0x00002500
        /*0518*/ 	.word	0x000000ff
        /*051c*/ 	.word	0x00038800
        /*0520*/ 	.short	0x010b
        /*0522*/ 	.byte	0x28
	.zero		1


	//   ....[26]....
        /*0524*/ 	.word	0x00002760
        /*0528*/ 	.word	0x000000ff
        /*052c*/ 	.word	0x00038838
        /*0530*/ 	.short	0x010a
        /*0532*/ 	.byte	0x28
	.zero		1


	//   ....[27]....
        /*0534*/ 	.word	0x00002990
        /*0538*/ 	.word	0x000000ff
        /*053c*/ 	.word	0x00038830
        /*0540*/ 	.short	0x0107
        /*0542*/ 	.byte	0x28
	.zero		1


	//   ....[28]....
        /*0544*/ 	.word	0x000029f0
        /*0548*/ 	.word	0x000000ff
        /*054c*/ 	.word	0x00038830
        /*0550*/ 	.short	0x0101
        /*0552*/ 	.byte	0x28
	.zero		1


	//   ....[29]....
        /*0554*/ 	.word	0x00002a20
        /*0558*/ 	.word	0x000000ff
        /*055c*/ 	.word	0x00038828
        /*0560*/ 	.short	0x010a
        /*0562*/ 	.byte	0x28
	.zero		1


	//   ....[30]....
        /*0564*/ 	.word	0x00002b40
        /*0568*/ 	.word	0x000000ff
        /*056c*/ 	.word	0x00038820
        /*0570*/ 	.short	0x010b
        /*0572*/ 	.byte	0x28
	.zero		1


	//   ....[31]....
        /*0574*/ 	.word	0x00002d80
        /*0578*/ 	.word	0x000000ff
        /*057c*/ 	.word	0x00038848
        /*0580*/ 	.short	0x010a
        /*0582*/ 	.byte	0x28
	.zero		1


	//   ....[32]....
        /*0584*/ 	.word	0x00002ee0
        /*0588*/ 	.word	0x000000ff
        /*058c*/ 	.word	0x00038840
        /*0590*/ 	.short	0x0107
        /*0592*/ 	.byte	0x28
	.zero		1


	//   ....[33]....
        /*0594*/ 	.word	0x00002f50
        /*0598*/ 	.word	0x000000ff
        /*059c*/ 	.word	0x00038840
        /*05a0*/ 	.short	0x0101
        /*05a2*/ 	.byte	0x28
	.zero		1


	//   ....[34]....
        /*05a4*/ 	.word	0x00003170
        /*05a8*/ 	.word	0x000000ff
        /*05ac*/ 	.word	0x00038810
        /*05b0*/ 	.short	0x010a
        /*05b2*/ 	.byte	0x11
	.zero		1


	//   ....[35]....
        /*05b4*/ 	.word	0x000033e0
        /*05b8*/ 	.word	0x000000ff
        /*05bc*/ 	.word	0x00038838
        /*05c0*/ 	.short	0x010a
        /*05c2*/ 	.byte	0x28
	.zero		1


	//   ....[36]....
        /*05c4*/ 	.word	0x000035d0
        /*05c8*/ 	.word	0x000000ff
        /*05cc*/ 	.word	0x00038830
        /*05d0*/ 	.short	0x0107
        /*05d2*/ 	.byte	0x28
	.zero		1


	//   ....[37]....
        /*05d4*/ 	.word	0x00003630
        /*05d8*/ 	.word	0x000000ff
        /*05dc*/ 	.word	0x00038830
        /*05e0*/ 	.short	0x0101
        /*05e2*/ 	.byte	0x28
	.zero		1


	//   ....[38]....
        /*05e4*/ 	.word	0x00003680
        /*05e8*/ 	.word	0x000000ff
        /*05ec*/ 	.word	0x00038828
        /*05f0*/ 	.short	0x010a
        /*05f2*/ 	.byte	0x28
	.zero		1


	//   ....[39]....
        /*05f4*/ 	.word	0x00003840
        /*05f8*/ 	.word	0x000000ff
        /*05fc*/ 	.word	0x00038848
        /*0600*/ 	.short	0x010a
        /*0602*/ 	.byte	0x28
	.zero		1


	//   ....[40]....
        /*0604*/ 	.word	0x000039a0
        /*0608*/ 	.word	0x000000ff
        /*060c*/ 	.word	0x00038840
        /*0610*/ 	.short	0x0107
        /*0612*/ 	.byte	0x28
	.zero		1


	//   ....[41]....
        /*0614*/ 	.word	0x00003a10
        /*0618*/ 	.word	0x000000ff
        /*061c*/ 	.word	0x00038840
        /*0620*/ 	.short	0x0101
        /*0622*/ 	.byte	0x28
	.zero		1


	//   ....[42]....
        /*0624*/ 	.word	0x00003f90
        /*0628*/ 	.word	0x000000ff
        /*062c*/ 	.word	0x00038800
        /*0630*/ 	.short	0x010a
        /*0632*/ 	.byte	0x16
	.zero		1


	//   ....[43]....
        /*0634*/ 	.word	0x00003fc0
        /*0638*/ 	.word	0x000000ff
        /*063c*/ 	.word	0x00038858
        /*0640*/ 	.short	0x010a
        /*0642*/ 	.byte	0x16
	.zero		1


	//   ....[44]....
        /*0644*/ 	.word	0x00004490
        /*0648*/ 	.word	0x000000ff
        /*064c*/ 	.word	0x00038820
        /*0650*/ 	.short	0x010a
        /*0652*/ 	.byte	0x16
	.zero		1


	//   ....[45]....
        /*0654*/ 	.word	0x000044d0
        /*0658*/ 	.word	0x000000ff
        /*065c*/ 	.word	0x00038868
        /*0660*/ 	.short	0x010a
        /*0662*/ 	.byte	0x16
	.zero		1


	//   ....[46]....
        /*0664*/ 	.word	0x00004510
        /*0668*/ 	.word	0x000000ff
        /*066c*/ 	.word	0x00038878
        /*0670*/ 	.short	0x010a
        /*0672*/ 	.byte	0x16
	.zero		1


	//   ....[47]....
        /*0674*/ 	.word	0x000049d0
        /*0678*/ 	.word	0x000000ff
        /*067c*/ 	.word	0x00038880
        /*0680*/ 	.short	0x010a
        /*0682*/ 	.byte	0x16
	.zero		1


	//   ....[48]....
        /*0684*/ 	.word	0x00005310
        /*0688*/ 	.word	0x000000ff
        /*068c*/ 	.word	0x00038800
        /*0690*/ 	.short	0x010a
        /*0692*/ 	.byte	0x04
	.zero		1


	//   ....[49]....
        /*0694*/ 	.word	0x00005380
        /*0698*/ 	.word	0x000000ff
        /*069c*/ 	.word	0x00038858
        /*06a0*/ 	.short	0x010a
        /*06a2*/ 	.byte	0x16
	.zero		1


	//   ....[50]....
        /*06a4*/ 	.word	0x000057b0
        /*06a8*/ 	.word	0x000000ff
        /*06ac*/ 	.word	0x00038890
        /*06b0*/ 	.short	0x010a
        /*06b2*/ 	.byte	0x16
	.zero		1


	//   ....[51]....
        /*06b4*/ 	.word	0x00005800
        /*06b8*/ 	.word	0x000000ff
        /*06bc*/ 	.word	0x00038868
        /*06c0*/ 	.short	0x010a
        /*06c2*/ 	.byte	0x16
	.zero		1


	//   ....[52]....
        /*06c4*/ 	.word	0x00006330
        /*06c8*/ 	.word	0x000000ff
        /*06cc*/ 	.word	0x00038878
        /*06d0*/ 	.short	0x010a
        /*06d2*/ 	.byte	0x16
	.zero		1


	//   ....[53]....
        /*06d4*/ 	.word	0x000063a0
        /*06d8*/ 	.word	0x000000ff
        /*06dc*/ 	.word	0x00038820
        /*06e0*/ 	.short	0x010a
        /*06e2*/ 	.byte	0x16
	.zero		1


	//   ....[54]....
        /*06e4*/ 	.word	0x00006820
        /*06e8*/ 	.word	0x000000ff
        /*06ec*/ 	.word	0x00038880
        /*06f0*/ 	.short	0x010a
        /*06f2*/ 	.byte	0x16
	.zero		1


	//   ....[55]....
        /*06f4*/ 	.word	0x00006c80
        /*06f8*/ 	.word	0x000000ff
        /*06fc*/ 	.word	0x000388b0
        /*0700*/ 	.short	0x010a
        /*0702*/ 	.byte	0x16
	.zero		1


	//   ....[56]....
        /*0704*/ 	.word	0x00006d00
        /*0708*/ 	.word	0x000000ff
        /*070c*/ 	.word	0x000388b8
        /*0710*/ 	.short	0x010a
        /*0712*/ 	.byte	0x16
	.zero		1


	//   ....[57]....
        /*0714*/ 	.word	0x00006d50
        /*0718*/ 	.word	0x000000ff
        /*071c*/ 	.word	0x00038890
        /*0720*/ 	.short	0x010a
        /*0722*/ 	.byte	0x16
	.zero		1


	//   ....[58]....
        /*0724*/ 	.word	0x00007b90
        /*0728*/ 	.word	0x000000ff
        /*072c*/ 	.word	0x00038870
        /*0730*/ 	.short	0x010a
        /*0732*/ 	.byte	0x0e
	.zero		1


	//   ....[59]....
        /*0734*/ 	.word	0x00007d40
        /*0738*/ 	.word	0x000000ff
        /*073c*/ 	.word	0x00000000
        /*0740*/ 	.short	0x0101
        /*0742*/ 	.byte	0x04
	.zero		1


	//   ....[60]....
        /*0744*/ 	.word	0x00008d80
        /*0748*/ 	.word	0x00000038
        /*074c*/ 	.word	0x00038850
        /*0750*/ 	.short	0x010a
        /*0752*/ 	.byte	0xff
	.zero		1


	//   ....[61]....
        /*0754*/ 	.word	0x00008e00
        /*0758*/ 	.word	0x00000038
        /*075c*/ 	.word	0x00038888
        /*0760*/ 	.short	0x010a
        /*0762*/ 	.byte	0xff
	.zero		1


	//   ....[62]....
        /*0764*/ 	.word	0x00008ed0
        /*0768*/ 	.word	0x00000038
        /*076c*/ 	.word	0x00038830
        /*0770*/ 	.short	0x010a
        /*0772*/ 	.byte	0xff
	.zero		1


	//   ....[63]....
        /*0774*/ 	.word	0x0000e990
        /*0778*/ 	.word	0x00000038
        /*077c*/ 	.word	0x00038880
        /*0780*/ 	.short	0x0101
        /*0782*/ 	.byte	0xff
	.zero		1


	//   ....[64]....
        /*0784*/ 	.word	0x0000ea10
        /*0788*/ 	.word	0x00000000
        /*078c*/ 	.word	0x00000000
        /*0790*/ 	.short	0x0101
        /*0792*/ 	.byte	0xff
	.zero		1


	//   ....[65]....
        /*0794*/ 	.word	0x0000ea70
        /*0798*/ 	.word	0x00000000
        /*079c*/ 	.word	0x00000000
        /*07a0*/ 	.short	0x0101
        /*07a2*/ 	.byte	0xff
	.zero		1


	//   ....[66]....
        /*07a4*/ 	.word	0x0000ead0
        /*07a8*/ 	.word	0x00000038
        /*07ac*/ 	.word	0x00038840
        /*07b0*/ 	.short	0x010a
        /*07b2*/ 	.byte	0xff
	.zero		1


	//   ....[67]....
        /*07b4*/ 	.word	0x0000eb60
        /*07b8*/ 	.word	0x00000038
        /*07bc*/ 	.word	0x00038860
        /*07c0*/ 	.short	0x010a
        /*07c2*/ 	.byte	0xff
	.zero		1


	//   ....[68]....
        /*07c4*/ 	.word	0x0000ebf0
        /*07c8*/ 	.word	0x00000038
        /*07cc*/ 	.word	0x00038898
        /*07d0*/ 	.short	0x010a
        /*07d2*/ 	.byte	0xff
	.zero		1


	//   ....[69]....
        /*07d4*/ 	.word	0x0000f9a0
        /*07d8*/ 	.word	0x000000ff
        /*07dc*/ 	.word	0x00000000
        /*07e0*/ 	.short	0x0101
        /*07e2*/ 	.byte	0x04
	.zero		1


	//   ....[70]....
        /*07e4*/ 	.word	0x000105b0
        /*07e8*/ 	.word	0x000000ff
        /*07ec*/ 	.word	0x00038890
        /*07f0*/ 	.short	0x0101
        /*07f2*/ 	.byte	0x25
	.zero		1


	//   ....[71]....
        /*07f4*/ 	.word	0x00010640
        /*07f8*/ 	.word	0x000000ff
        /*07fc*/ 	.word	0x00000000
        /*0800*/ 	.short	0x0101
        /*0802*/ 	.byte	0x04
	.zero		1


	//   ....[72]....
        /*0804*/ 	.word	0x000109a0
        /*0808*/ 	.word	0x000000ff
        /*080c*/ 	.word	0x000388a0
        /*0810*/ 	.short	0x010a
        /*0812*/ 	.byte	0x25
	.zero		1


	//   ....[73]....
        /*0814*/ 	.word	0x00011f80
        /*0818*/ 	.word	0x000000ff
        /*081c*/ 	.word	0x00000000
        /*0820*/ 	.short	0x0101
        /*0822*/ 	.byte	0x04
	.zero		1


	//   ....[74]....
        /*0824*/ 	.word	0x00011fd0
        /*0828*/ 	.word	0x000000ff
        /*082c*/ 	.word	0x000388a8
        /*0830*/ 	.short	0x010a
        /*0832*/ 	.byte	0x25
	.zero		1


	//   ....[75]....
        /*0834*/ 	.word	0x00013a70
        /*0838*/ 	.word	0x000000ff
        /*083c*/ 	.word	0x00000000
        /*0840*/ 	.short	0x0101
        /*0842*/ 	.byte	0x04
	.zero		1


	//   ....[76]....
        /*0844*/ 	.word	0x00013d80
        /*0848*/ 	.word	0x00000003
        /*084c*/ 	.word	0x00038810
        /*0850*/ 	.short	0x010a
        /*0852*/ 	.byte	0xff
	.zero		1


	//   ....[77]....
        /*0854*/ 	.word	0x00013de0
        /*0858*/ 	.word	0x00000003
        /*085c*/ 	.word	0x00038838
        /*0860*/ 	.short	0x010a
        /*0862*/ 	.byte	0xff
	.zero		1


	//   ....[78]....
        /*0864*/ 	.word	0x00013e40
        /*0868*/ 	.word	0x00000005
        /*086c*/ 	.word	0x00038828
        /*0870*/ 	.short	0x010a
        /*0872*/ 	.byte	0xff
	.zero		1


	//   ....[79]....
        /*0874*/ 	.word	0x00013ea0
        /*0878*/ 	.word	0x00000005
        /*087c*/ 	.word	0x00038848
        /*0880*/ 	.short	0x010a
        /*0882*/ 	.byte	0xff
	.zero		1


	//   ....[80]....
        /*0884*/ 	.word	0x00013f00
        /*0888*/ 	.word	0x00000000
        /*088c*/ 	.word	0x00038810
        /*0890*/ 	.short	0x010a
        /*0892*/ 	.byte	0xff
	.zero		1


	//   ....[81]....
        /*0894*/ 	.word	0x00013f60
        /*0898*/ 	.word	0x00000000
        /*089c*/ 	.word	0x00038838
        /*08a0*/ 	.short	0x010a
        /*08a2*/ 	.byte	0xff
	.zero		1


	//   ....[82]....
        /*08a4*/ 	.word	0x00013fc0
        /*08a8*/ 	.word	0x00000004
        /*08ac*/ 	.word	0x00038828
        /*08b0*/ 	.short	0x010a
        /*08b2*/ 	.byte	0xff
	.zero		1


	//   ....[83]....
        /*08b4*/ 	.word	0x00014020
        /*08b8*/ 	.word	0x00000004
        /*08bc*/ 	.word	0x00038848
        /*08c0*/ 	.short	0x010a
        /*08c2*/ 	.byte	0xff
	.zero		1


	//   ....[84]....
        /*08c4*/ 	.word	0x00014080
        /*08c8*/ 	.word	0x00000000
        /*08cc*/ 	.word	0x00038800
        /*08d0*/ 	.short	0x010a
        /*08d2*/ 	.byte	0xff
	.zero		1


	//   ....[85]....
        /*08d4*/ 	.word	0x000140e0
        /*08d8*/ 	.word	0x00000007
        /*08dc*/ 	.word	0x00038858
        /*08e0*/ 	.short	0x010a
        /*08e2*/ 	.byte	0xff
	.zero		1


	//   ....[86]....
        /*08e4*/ 	.word	0x00014140
        /*08e8*/ 	.word	0x00000000
        /*08ec*/ 	.word	0x00038820
        /*08f0*/ 	.short	0x010a
        /*08f2*/ 	.byte	0xff
	.zero		1


	//   ....[87]....
        /*08f4*/ 	.word	0x000141a0
        /*08f8*/ 	.word	0x00000000
        /*08fc*/ 	.word	0x00038868
        /*0900*/ 	.short	0x010a
        /*0902*/ 	.byte	0xff
	.zero		1


	//   ....[88]....
        /*0904*/ 	.word	0x00014200
        /*0908*/ 	.word	0x00000003
        /*090c*/ 	.word	0x00038878
        /*0910*/ 	.short	0x010a
        /*0912*/ 	.byte	0xff
	.zero		1


	//   ....[89]....
        /*0914*/ 	.word	0x00014260
        /*0918*/ 	.word	0x00000003
        /*091c*/ 	.word	0x00038880
        /*0920*/ 	.short	0x010a
        /*0922*/ 	.byte	0xff
	.zero		1


	//   ....[90]....
        /*0924*/ 	.word	0x000142c0
        /*0928*/ 	.word	0x00000000
        /*092c*/ 	.word	0x00038800
        /*0930*/ 	.short	0x010a
        /*0932*/ 	.byte	0xff
	.zero		1


	//   ....[91]....
        /*0934*/ 	.word	0x00014320
        /*0938*/ 	.word	0x00000002
        /*093c*/ 	.word	0x00038858
        /*0940*/ 	.short	0x010a
        /*0942*/ 	.byte	0xff
	.zero		1


	//   ....[92]....
        /*0944*/ 	.word	0x00014380
        /*0948*/ 	.word	0x00000000
        /*094c*/ 	.word	0x00038890
        /*0950*/ 	.short	0x010a
        /*0952*/ 	.byte	0xff
	.zero		1


	//   ....[93]....
        /*0954*/ 	.word	0x000143e0
        /*0958*/ 	.word	0x00000000
        /*095c*/ 	.word	0x00038868
        /*0960*/ 	.short	0x010a
        /*0962*/ 	.byte	0xff
	.zero		1


	//   ....[94]....
        /*0964*/ 	.word	0x00014440
        /*0968*/ 	.word	0x00000000
        /*096c*/ 	.word	0x00038878
        /*0970*/ 	.short	0x010a
        /*0972*/ 	.byte	0xff
	.zero		1


	//   ....[95]....
        /*0974*/ 	.word	0x000144a0
        /*0978*/ 	.word	0x00000000
        /*097c*/ 	.word	0x00038820
        /*0980*/ 	.short	0x010a
        /*0982*/ 	.byte	0xff
	.zero		1


	//   ....[96]....
        /*0984*/ 	.word	0x00014500
        /*0988*/ 	.word	0x00000002
        /*098c*/ 	.word	0x00038880
        /*0990*/ 	.short	0x010a
        /*0992*/ 	.byte	0xff
	.zero		1


	//   ....[97]....
        /*0994*/ 	.word	0x00014560
        /*0998*/ 	.word	0x00000000
        /*099c*/ 	.word	0x000388b0
        /*09a0*/ 	.short	0x010a
        /*09a2*/ 	.byte	0xff
	.zero		1


	//   ....[98]....
        /*09a4*/ 	.word	0x000145c0
        /*09a8*/ 	.word	0x00000000
        /*09ac*/ 	.word	0x000388b8
        /*09b0*/ 	.short	0x010a
        /*09b2*/ 	.byte	0xff
	.zero		1


	//   ....[99]....
        /*09b4*/ 	.word	0x00014620
        /*09b8*/ 	.word	0x00000000
        /*09bc*/ 	.word	0x00038890
        /*09c0*/ 	.short	0x010a
        /*09c2*/ 	.byte	0xff
	.zero		1


	//   ....[100]....
        /*09c4*/ 	.word	0x00014680
        /*09c8*/ 	.word	0x00000002
        /*09cc*/ 	.word	0x00038870
        /*09d0*/ 	.short	0x010a
        /*09d2*/ 	.byte	0xff
	.zero		1


	//   ....[101]....
        /*09d4*/ 	.word	0x000146d0
        /*09d8*/ 	.word	0x00000038
        /*09dc*/ 	.word	0x00038850
        /*09e0*/ 	.short	0x010a
        /*09e2*/ 	.byte	0xff
	.zero		1


	//   ....[102]....
        /*09e4*/ 	.word	0x00014720
        /*09e8*/ 	.word	0x00000038
        /*09ec*/ 	.word	0x00038888
        /*09f0*/ 	.short	0x010a
        /*09f2*/ 	.byte	0xff
	.zero		1


	//   ....[103]....
        /*09f4*/ 	.word	0x00014770
        /*09f8*/ 	.word	0x00000038
        /*09fc*/ 	.word	0x00038830
        /*0a00*/ 	.short	0x010a
        /*0a02*/ 	.byte	0xff
	.zero		1


	//   ....[104]....
        /*0a04*/ 	.word	0x00014940
        /*0a08*/ 	.word	0x00000038
        /*0a0c*/ 	.word	0x00038840
        /*0a10*/ 	.short	0x010a
        /*0a12*/ 	.byte	0xff
	.zero		1


	//   ....[105]....
        /*0a14*/ 	.word	0x00014990
        /*0a18*/ 	.word	0x00000038
        /*0a1c*/ 	.word	0x00038860
        /*0a20*/ 	.short	0x010a
        /*0a22*/ 	.byte	0xff
	.zero		1


	//   ....[106]....
        /*0a24*/ 	.word	0x000149e0
        /*0a28*/ 	.word	0x00000038
        /*0a2c*/ 	.word	0x00038898
        /*0a30*/ 	.short	0x010a
        /*0a32*/ 	.byte	0xff
	.zero		1


	//   ....[107]....
        /*0a34*/ 	.word	0x00014a40
        /*0a38*/ 	.word	0x00000000
        /*0a3c*/ 	.word	0x000388a0
        /*0a40*/ 	.short	0x010a
        /*0a42*/ 	.byte	0xff
	.zero		1


	//   ....[108]....
        /*0a44*/ 	.word	0x00014aa0
        /*0a48*/ 	.word	0x00000000
        /*0a4c*/ 	.word	0x000388a8
        /*0a50*/ 	.short	0x010a
        /*0a52*/ 	.byte	0xff
	.zero		1


	//----- nvinfo : EIATTR_NUM_MBARRIERS
	.align		4
.L_1078:
        /*0a54*/ 	.byte	0x03, 0x38
        /*0a56*/ 	.short	0x0018


	//----- nvinfo : EIATTR_EXIT_INSTR_OFFSETS
	.align		4
        /*0a58*/ 	.byte	0x04, 0x1c
        /*0a5a*/ 	.short	(.L_1080 - .L_1079)


	//   ....[0]....
.L_1079:
        /*0a5c*/ 	.word	0x00001200


	//   ....[1]....
        /*0a60*/ 	.word	0x000021d0


	//   ....[2]....
        /*0a64*/ 	.word	0x00002f70


	//   ....[3]....
        /*0a68*/ 	.word	0x00003ad0


	//   ....[4]....
        /*0a6c*/ 	.word	0x000079f0


	//   ....[5]....
        /*0a70*/ 	.word	0x00007a30


	//   ....[6]....
        /*0a74*/ 	.word	0x00008bc0


	//   ....[7]....
        /*0a78*/ 	.word	0x00008bf0


	//   ....[8]....
        /*0a7c*/ 	.word	0x00013aa0


	//   ....[9]....
        /*0a80*/ 	.word	0x00013d60


	//----- nvinfo : EIATTR_INDIRECT_BRANCH_TARGETS
	.align		4
.L_1080:
        /*0a84*/ 	.byte	0x04, 0x34
        /*0a86*/ 	.short	(.L_1082 - .L_1081)


	//   ....[0]....
.L_1081:
        /*0a88*/ 	.word	.L_x_7210@srel
        /*0a8c*/ 	.short	0x0
        /*0a8e*/ 	.short	0x0
        /*0a90*/ 	.word	0x3
        /*0a94*/ 	.word	.L_x_7211@srel
        /*0a98*/ 	.word	.L_x_7212@srel
        /*0a9c*/ 	.word	.L_x_7213@srel


	//   ....[1]....
        /*0aa0*/ 	.word	.L_x_7214@srel
        /*0aa4*/ 	.short	0x0
        /*0aa6*/ 	.short	0x0
        /*0aa8*/ 	.word	0x3
        /*0aac*/ 	.word	.L_x_4890@srel
        /*0ab0*/ 	.word	.L_x_4869@srel
        /*0ab4*/ 	.word	.L_x_7213@srel


	//----- nvinfo : EIATTR_MAX_THREADS
	.align		4
.L_1082:
        /*0ab8*/ 	.byte	0x04, 0x05
        /*0aba*/ 	.short	(.L_1084 - .L_1083)
.L_1083:
        /*0abc*/ 	.word	0x00000200
        /*0ac0*/ 	.word	0x00000001
        /*0ac4*/ 	.word	0x00000001


	//----- nvinfo : EIATTR_CRS_STACK_SIZE
	.align		4
.L_1084:
        /*0ac8*/ 	.byte	0x04, 0x1e
        /*0aca*/ 	.short	(.L_1086 - .L_1085)
.L_1085:
        /*0acc*/ 	.word	0x00000000


	//----- nvinfo : EIATTR_CBANK_PARAM_SIZE
	.align		4
.L_1086:
        /*0ad0*/ 	.byte	0x03, 0x19
        /*0ad2*/ 	.short	0x0680


	//----- nvinfo : EIATTR_PARAM_CBANK
	.align		4
        /*0ad4*/ 	.byte	0x04, 0x0a
        /*0ad6*/ 	.short	(.L_1088 - .L_1087)
	.align		4
.L_1087:
        /*0ad8*/ 	.word	index@(.nv.constant0._ZN7cutlass13device_kernelINS_4fmha6kernel36Sm100FmhaBwdKernelTmaWarpSpecializedIN4cute5tupleIJiiiiNS5_IJNS5_IJiiEEEiEEEEEENS_6half_tEfNS5_IJNS4_1CILi128EEESB_SB_SB_EEENS1_10collective21CausalForBackwardMaskILb1EEEEEEEvNT_6ParamsE)
        /*0adc*/ 	.short	0x0380
        /*0ade*/ 	.short	0x0680


	//----- nvinfo : EIATTR_SW_WAR
	.align		4
.L_1088:
        /*0ae0*/ 	.byte	0x04, 0x36
        /*0ae2*/ 	.short	(.L_1090 - .L_1089)
.L_1089:
        /*0ae4*/ 	.word	0x00000008
.L_1090:


//--------------------- .nv.info._ZN7cutlass13device_kernelINS_4fmha6kernel36Sm100FmhaBwdKernelTmaWarpSpecializedIN4cute5tupleIJNS1_10collective14VariableLengthES7_iiNS5_IJNS5_IJiiEEEiEEEEEENS_6half_tEfNS5_IJNS4_1CILi128EEESD_SD_SD_EEENS6_21CausalForBackwardMaskILb1EEEEEEEvNT_6ParamsE --------------------------
	.section	.nv.info._ZN7cutlass13device_kernelINS_4fmha6kernel36Sm100FmhaBwdKernelTmaWarpSpecializedIN4cute5tupleIJNS1_10collective14VariableLengthES7_iiNS5_IJNS5_IJiiEEEiEEEEEENS_6half_tEfNS5_IJNS4_1CILi128EEESD_SD_SD_EEENS6_21CausalForBackwardMaskILb1EEEEEEEvNT_6ParamsE,"",@"SHT_CUDA_INFO"
	.sectionflags	@""
	.align	4


	//----- nvinfo : EIATTR_CUDA_API_VERSION
	.align		4
        /*0000*/ 	.byte	0x04, 0x37
        /*0002*/ 	.short	(.L_1092 - .L_1091)
.L_1091:
        /*0004*/ 	.word	0x00000082


	//----- nvinfo : EIATTR_KPARAM_INFO
	.align		4
.L_1092:
        /*0008*/ 	.byte	0x04, 0x17
        /*000a*/ 	.short	(.L_1094 - .L_1093)
.L_1093:
        /*000c*/ 	.word	0x00000000
        /*0010*/ 	.short	0x0000
        /*0012*/ 	.short	0x0000
        /*0014*/ 	.byte	0x00, 0xf0, 0x01, 0x1a


	//----- nvinfo : EIATTR_AT_ENTRY_FRAGMENTS
	.align		4
.L_1094:
        /*0018*/ 	.byte	0x04, 0x4f
        /*001a*/ 	.short	(.L_1096 - .L_1095)


	//   ....[0]....
.L_1095:
        /*001c*/ 	.word	0x00000006


	//----- nvinfo : EIATTR_RESERVED_SMEM_USED
	.align		4
.L_1096:
        /*0020*/ 	.byte	0x01, 0x41
	.zero		2


	//----- nvinfo : EIATTR_SPARSE_MMA_MASK
	.align		4
        /*0024*/ 	.byte	0x03, 0x50
        /*0026*/ 	.short	0x0000


	//----- nvinfo : EIATTR_TCGEN05_1CTA_USED
	.align		4
        /*0028*/ 	.byte	0x01, 0x51
	.zero		2


	//----- nvinfo : EIATTR_MAXREG_COUNT
	.align		4
        /*002c*/ 	.byte	0x03, 0x1b
        /*002e*/ 	.short	0x0080


	//----- nvinfo : EIATTR_NUM_BARRIERS
	.align		4
        /*0030*/ 	.byte	0x02, 0x4c
        /*0032*/ 	.byte	0x04
	.zero		1


	//----- nvinfo : EIATTR_EXTERNS
	.align		4
        /*0034*/ 	.byte	0x04, 0x0f
        /*0036*/ 	.short	(.L_1098 - .L_1097)


	//   ....[0]....
	.align		4
.L_1097:
        /*0038*/ 	.word	index@(__assertfail)


	//----- nvinfo : EIATTR_ANNOTATIONS
	.align		4
.L_1098:
        /*003c*/ 	.byte	0x04, 0x55
        /*003e*/ 	.short	(.L_1100 - .L_1099)


	//   ....[0]....
.L_1099:
        /* <DEDUP_REMOVED lines=39> */


	//----- nvinfo : EIATTR_MERCURY_ISA_VERSION
	.align		4
.L_1100:
        /*02a0*/ 	.byte	0x03, 0x5f
        /*02a2*/ 	.short	0x0101


	//----- nvinfo : EIATTR_INT_WARP_WIDE_INSTR_OFFSETS
	.align		4
        /*02a4*/ 	.byte	0x04, 0x31
        /*02a6*/ 	.short	(.L_1102 - .L_1101)


	//   ....[0]....
.L_1101:
        /*02a8*/ 	.word	0x00014bb0


	//   ....[1]....
        /*02ac*/ 	.word	0x00014bd0


	//   ....[2]....
        /*02b0*/ 	.word	0x00014c00


	//----- nvinfo : EIATTR_COOP_GROUP_MASK_REGIDS
	.align		4
.L_1102:
        /*02b4*/ 	.byte	0x04, 0x29
        /*02b6*/ 	.short	(.L_1104 - .L_1103)


	//   ....[0]....
.L_1103:
        /*02b8*/ 	.word	0xffffffff


	//   ....[1]....
        /*02bc*/ 	.word	0xffffffff


	//   ....[2]....
        /*02c0*/ 	.word	0xffffffff


	//   ....[3]....
        /*02c4*/ 	.word	0xffffffff


	//   ....[4]....
        /*02c8*/ 	.word	0xffffffff


	//   ....[5]....
        /*02cc*/ 	.word	0xffffffff


	//   ....[6]....
        /*02d0*/ 	.word	0xffffffff


	//   ....[7]....
        /*02d4*/ 	.word	0xffffffff


	//   ....[8]....
        /*02d8*/ 	.word	0xffffffff


	//   ....[9]....
        /*02dc*/ 	.word	0xffffffff


	//   ....[10]....
        /*02e0*/ 	.word	0xffffffff


	//   ....[11]....
        /*02e4*/ 	.word	0xffffffff


	//   ....[12]....
        /*02e8*/ 	.word	0xffffffff


	//   ....[13]....
        /*02ec*/ 	.word	0xffffffff


	//   ....[14]....
        /*02f0*/ 	.word	0xffffffff


	//   ....[15]....
        /*02f4*/ 	.word	0xffffffff


	//   ....[16]....
        /*02f8*/ 	.word	0xffffffff


	//   ....[17]....
        /*02fc*/ 	.word	0xffffffff


	//   ....[18]....
        /*0300*/ 	.word	0x0500000f


	//   ....[19]....
        /*0304*/ 	.word	0x0500000f


	//----- nvinfo : EIATTR_COOP_GROUP_INSTR_OFFSETS
	.align		4
.L_1104:
        /*0308*/ 	.byte	0x04, 0x28
        /*030a*/ 	.short	(.L_1106 - .L_1105)


	//   ....[0]....
.L_1105:
        /*030c*/ 	.word	0x00000080


	//   ....[1]....
        /*0310*/ 	.word	0x000003c0


	//   ....[2]....
        /*0314*/ 	.word	0x000005e0


	//   ....[3]....
        /*0318*/ 	.word	0x000006d0


	//   ....[4]....
        /*031c*/ 	.word	0x00000810


	//   ....[5]....
        /*0320*/ 	.word	0x00000950


	//   ....[6]....
        /*0324*/ 	.word	0x00000a90


	//   ....[7]....
        /*0328*/ 	.word	0x00000bd0


	//   ....[8]....
        /*032c*/ 	.word	0x00000d10


	//   ....[9]....
        /*0330*/ 	.word	0x00000e50


	//   ....[10]....
        /*0334*/ 	.word	0x00000f90


	//   ....[11]....
        /*0338*/ 	.word	0x00003c80


	//   ....[12]....
        /*033c*/ 	.word	0x00003e80


	//   ....[13]....
        /*0340*/ 	.word	0x00003ea0


	//   ....[14]....
        /*0344*/ 	.word	0x000091e0


	//   ....[15]....
        /*0348*/ 	.word	0x00009220


	//   ....[16]....
        /*034c*/ 	.word	0x00014aa0


	//   ....[17]....
        /*0350*/ 	.word	0x00014cd0


	//   ....[18]....
        /*0354*/ 	.word	0x000157a0


	//   ....[19]....
        /*0358*/ 	.word	0x00015870


	//----- nvinfo : EIATTR_REG_RECONFIG
	.align		4
.L_1106:
        /*035c*/ 	.byte	0x01, 0x54
	.zero		2


	//----- nvinfo : EIATTR_VRC_CTA_INIT_COUNT
	.align		4
        /*0360*/ 	.byte	0x02, 0x4a
        /*0362*/ 	.byte	0x80
	.zero		1


	//----- nvinfo : EIATTR_SYSCALL_OFFSETS
	.align		4
        /*0364*/ 	.byte	0x04, 0x46
        /*0366*/ 	.short	(.L_1108 - .L_1107)


	//   ....[0]....
.L_1107:
        /*0368*/ 	.word	0x0000cc50


	//   ....[1]....
        /*036c*/ 	.word	0x0000ce30


	//   ....[2]....
        /*0370*/ 	.word	0x0000cfd0


	//   ....[3]....
        /*0374*/ 	.word	0x0000d140


	//   ....[4]....
        /*0378*/ 	.word	0x0000ef10


	//   ....[5]....
        /*037c*/ 	.word	0x0000f0f0


	//   ....[6]....
        /*0380*/ 	.word	0x0000f260


	//   ....[7]....
        /*0384*/ 	.word	0x0000f3d0


	//   ....[8]....
        /*0388*/ 	.word	0x0000f8d0


	//   ....[9]....
        /*038c*/ 	.word	0x000106d0


	//   ....[10]....
        /*0390*/ 	.word	0x000116b0


	//   ....[11]....
        /*0394*/ 	.word	0x00011820


	//   ....[12]....
        /*0398*/ 	.word	0x00011990


	//   ....[13]....
        /*039c*/ 	.word	0x00011b30


	//   ....[14]....
        /*03a0*/ 	.word	0x00012f10


	//   ....[15]....
        /*03a4*/ 	.word	0x00013080


	//   ....[16]....
        /*03a8*/ 	.word	0x000131f0


	//   ....[17]....
        /*03ac*/ 	.word	0x00013390


	//----- nvinfo : EIATTR_MBARRIER_INSTR_OFFSETS
	.align		4
.L_1108:
        /*03b0*/ 	.byte	0x04, 0x39
        /*03b2*/ 	.short	(.L_1110 - .L_1109)


	//   ....[0]....
.L_1109:
        /*03b4*/ 	.word	0x00000490
        /*03b8*/ 	.word	0x000000ff
        /*03bc*/ 	.word	0x00038800
        /*03c0*/ 	.short	0x0100
        /*03c2*/ 	.byte	0x04
	.zero		1


	//   ....[1]....
        /*03c4*/ 	.word	0x000004a0
        /*03c8*/ 	.word	0x000000ff
        /*03cc*/ 	.word	0x00038810
        /*03d0*/ 	.short	0x0100
        /*03d2*/ 	.byte	0x04
	.zero		1


	//   ....[2]....
        /*03d4*/ 	.word	0x000004b0
        /*03d8*/ 	.word	0x000000ff
        /*03dc*/ 	.word	0x00038808
        /*03e0*/ 	.short	0x0100
        /*03e2*/ 	.byte	0x04
	.zero		1


	//   ....[3]....
        /*03e4*/ 	.word	0x000004c0
        /*03e8*/ 	.word	0x000000ff
        /*03ec*/ 	.word	0x00038818
        /*03f0*/ 	.short	0x0100
        /*03f2*/ 	.byte	0x04
	.zero		1


	//   ....[4]....
        /*03f4*/ 	.word	0x000006a0
        /*03f8*/ 	.word	0x000000ff
        /*03fc*/ 	.word	0x00038820
        /*0400*/ 	.short	0x0100
        /*0402*/ 	.byte	0x06
	.zero		1


	//   ....[5]....
        /*0404*/ 	.word	0x000006b0
        /*0408*/ 	.word	0x000000ff
        /*040c*/ 	.word	0x00038828
        /*0410*/ 	.short	0x0100
        /*0412*/ 	.byte	0x06
	.zero		1


	//   ....[6]....
        /*0414*/ 	.word	0x000007e0
        /*0418*/ 	.word	0x000000ff
        /*041c*/ 	.word	0x00038830
        /*0420*/ 	.short	0x0100
        /*0422*/ 	.byte	0x04
	.zero		1


	//   ....[7]....
        /*0424*/ 	.word	0x000007f0
        /*0428*/ 	.word	0x000000ff
        /*042c*/ 	.word	0x00038838
        /*0430*/ 	.short	0x0100
        /*0432*/ 	.byte	0x04
	.zero		1


	//   ....[8]....
        /*0434*/ 	.word	0x00000920
        /*0438*/ 	.word	0x000000ff
        /*043c*/ 	.word	0x00038840
        /*0440*/ 	.short	0x0100
        /*0442*/ 	.byte	0x04
	.zero		1


	//   ....[9]....
        /*0444*/ 	.word	0x00000930
        /*0448*/ 	.word	0x000000ff
        /*044c*/ 	.word	0x00038848
        /*0450*/ 	.short	0x0100
        /*0452*/ 	.byte	0x04
	.zero		1


	//   ....[10]....
        /*0454*/ 	.word	0x00000a60
        /*0458*/ 	.word	0x000000ff
        /*045c*/ 	.word	0x00038850
        /*0460*/ 	.short	0x0100
        /*0462*/ 	.byte	0x04
	.zero		1


	//   ....[11]....
        /*0464*/ 	.word	0x00000a70
        /*0468*/ 	.word	0x000000ff
        /*046c*/ 	.word	0x00038858
        /*0470*/ 	.short	0x0100
        /*0472*/ 	.byte	0x04
	.zero		1


	//   ....[12]....
        /*0474*/ 	.word	0x00000ba0
        /*0478*/ 	.word	0x000000ff
        /*047c*/ 	.word	0x00038860
        /*0480*/ 	.short	0x0100
        /*0482*/ 	.byte	0x04
	.zero		1


	//   ....[13]....
        /*0484*/ 	.word	0x00000bb0
        /*0488*/ 	.word	0x000000ff
        /*048c*/ 	.word	0x00038868
        /*0490*/ 	.short	0x0100
        /*0492*/ 	.byte	0x04
	.zero		1


	//   ....[14]....
        /*0494*/ 	.word	0x00000ce0
        /*0498*/ 	.word	0x000000ff
        /*049c*/ 	.word	0x00038870
        /*04a0*/ 	.short	0x0100
        /*04a2*/ 	.byte	0x04
	.zero		1


	//   ....[15]....
        /*04a4*/ 	.word	0x00000cf0
        /*04a8*/ 	.word	0x000000ff
        /*04ac*/ 	.word	0x00038878
        /*04b0*/ 	.short	0x0100
        /*04b2*/ 	.byte	0x04
	.zero		1


	//   ....[16]....
        /*04b4*/ 	.word	0x00000e20
        /*04b8*/ 	.word	0x000000ff
        /*04bc*/ 	.word	0x00038880
        /*04c0*/ 	.short	0x0100
        /*04c2*/ 	.byte	0x04
	.zero		1


	//   ....[17]....
        /*04c4*/ 	.word	0x00000e30
        /*04c8*/ 	.word	0x000000ff
        /*04cc*/ 	.word	0x00038888
        /*04d0*/ 	.short	0x0100
        /*04d2*/ 	.byte	0x04
	.zero		1


	//   ....[18]....
        /*04d4*/ 	.word	0x00000f60
        /*04d8*/ 	.word	0x000000ff
        /*04dc*/ 	.word	0x00038890
        /*04e0*/ 	.short	0x0100
        /*04e2*/ 	.byte	0x04
	.zero		1


	//   ....[19]....
        /*04e4*/ 	.word	0x00000f70
        /*04e8*/ 	.word	0x000000ff
        /*04ec*/ 	.word	0x00038898
        /*04f0*/ 	.short	0x0100
        /*04f2*/ 	.byte	0x04
	.zero		1


	//   ....[20]....
        /*04f4*/ 	.word	0x000010b0
        /*04f8*/ 	.word	0x000000ff
        /*04fc*/ 	.word	0x000388a0
        /*0500*/ 	.short	0x0100
        /*0502*/ 	.byte	0x04
	.zero		1


	//   ....[21]....
        /*0504*/ 	.word	0x000010c0
        /*0508*/ 	.word	0x000000ff
        /*050c*/ 	.word	0x000388b0
        /*0510*/ 	.short	0x0100
        /*0512*/ 	.byte	0x04
	.zero		1


	//   ....[22]....
        /*0514*/ 	.word	0x000010d0
        /*0518*/ 	.word	0x000000ff
        /*051c*/ 	.word	0x000388a8
        /*0520*/ 	.short	0x0100
        /*0522*/ 	.byte	0x04
	.zero		1


	//   ....[23]....
        /*0524*/ 	.word	0x000010e0
        /*0528*/ 	.word	0x000000ff
        /*052c*/ 	.word	0x000388b8
        /*0530*/ 	.short	0x0100
        /*0532*/ 	.byte	0x04
	.zero		1


	//   ....[24]....
        /*0534*/ 	.word	0x00002480
        /*0538*/ 	.word	0x000000ff
        /*053c*/ 	.word	0x00038810
        /*0540*/ 	.short	0x010a
        /*0542*/ 	.byte	0x18
	.zero		1


	//   ....[25]....
        /*0544*/ 	.word	0x00002630
        /*0548*/ 	.word	0x000000ff
        /*054c*/ 	.word	0x00038800
        /*0550*/ 	.short	0x010b
        /*0552*/ 	.byte	0x18
	.zero		1


	//   ....[26]....
        /*0554*/ 	.word	0x000028a0
        /*0558*/ 	.word	0x000000ff
        /*055c*/ 	.word	0x00038838
        /*0560*/ 	.short	0x010a
        /*0562*/ 	.byte	0x18
	.zero		1


	//   ....[27]....
        /*0564*/ 	.word	0x00002ab0
        /*0568*/ 	.word	0x000000ff
        /*056c*/ 	.word	0x00038830
        /*0570*/ 	.short	0x0107
        /*0572*/ 	.byte	0x18
	.zero		1


	//   ....[28]....
        /*0574*/ 	.word	0x00002b10
        /*0578*/ 	.word	0x000000ff
        /*057c*/ 	.word	0x00038830
        /*0580*/ 	.short	0x0101
        /*0582*/ 	.byte	0x18
	.zero		1


	//   ....[29]....
        /*0584*/ 	.word	0x00002b40
        /*0588*/ 	.word	0x000000ff
        /*058c*/ 	.word	0x00038828
        /*0590*/ 	.short	0x010a
        /*0592*/ 	.byte	0x18
	.zero		1


	//   ....[30]....
        /*0594*/ 	.word	0x00002e60
        /*0598*/ 	.word	0x000000ff
        /*059c*/ 	.word	0x00038820
        /*05a0*/ 	.short	0x010b
        /*05a2*/ 	.byte	0x18
	.zero		1


	//   ....[31]....
        /*05a4*/ 	.word	0x00002ee0
        /*05a8*/ 	.word	0x000000ff
        /*05ac*/ 	.word	0x00038848
        /*05b0*/ 	.short	0x010a
        /*05b2*/ 	.byte	0x18
	.zero		1


	//   ....[32]....
        /*05b4*/ 	.word	0x00003040
        /*05b8*/ 	.word	0x000000ff
        /*05bc*/ 	.word	0x00038840
        /*05c0*/ 	.short	0x0107
        /*05c2*/ 	.byte	0x18
	.zero		1


	//   ....[33]....
        /*05c4*/ 	.word	0x000030b0
        /*05c8*/ 	.word	0x000000ff
        /*05cc*/ 	.word	0x00038840
        /*05d0*/ 	.short	0x0101
        /*05d2*/ 	.byte	0x18
	.zero		1


	//   ....[34]....
        /*05d4*/ 	.word	0x000032c0
        /*05d8*/ 	.word	0x000000ff
        /*05dc*/ 	.word	0x00038810
        /*05e0*/ 	.short	0x010a
        /*05e2*/ 	.byte	0x11
	.zero		1


	//   ....[35]....
        /*05e4*/ 	.word	0x00003530
        /*05e8*/ 	.word	0x000000ff
        /*05ec*/ 	.word	0x00038838
        /*05f0*/ 	.short	0x010a
        /*05f2*/ 	.byte	0x18
	.zero		1


	//   ....[36]....
        /*05f4*/ 	.word	0x00003720
        /*05f8*/ 	.word	0x000000ff
        /*05fc*/ 	.word	0x00038830
        /*0600*/ 	.short	0x0107
        /*0602*/ 	.byte	0x18
	.zero		1


	//   ....[37]....
        /*0604*/ 	.word	0x00003780
        /*0608*/ 	.word	0x000000ff
        /*060c*/ 	.word	0x00038830
        /*0610*/ 	.short	0x0101
        /*0612*/ 	.byte	0x18
	.zero		1


	//   ....[38]....
        /*0614*/ 	.word	0x000037d0
        /*0618*/ 	.word	0x000000ff
        /*061c*/ 	.word	0x00038828
        /*0620*/ 	.short	0x010a
        /*0622*/ 	.byte	0x18
	.zero		1


	//   ....[39]....
        /*0624*/ 	.word	0x000039a0
        /*0628*/ 	.word	0x000000ff
        /*062c*/ 	.word	0x00038848
        /*0630*/ 	.short	0x010a
        /*0632*/ 	.byte	0x18
	.zero		1


	//   ....[40]....
        /*0634*/ 	.word	0x00003b00
        /*0638*/ 	.word	0x000000ff
        /*063c*/ 	.word	0x00038840
        /*0640*/ 	.short	0x0107
        /*0642*/ 	.byte	0x18
	.zero		1


	//   ....[41]....
        /*0644*/ 	.word	0x00003b70
        /*0648*/ 	.word	0x000000ff
        /*064c*/ 	.word	0x00038840
        /*0650*/ 	.short	0x0101
        /*0652*/ 	.byte	0x18
	.zero		1


	//   ....[42]....
        /*0654*/ 	.word	0x000040f0
        /*0658*/ 	.word	0x000000ff
        /*065c*/ 	.word	0x00038800
        /*0660*/ 	.short	0x010a
        /*0662*/ 	.byte	0x16
	.zero		1


	//   ....[43]....
        /*0664*/ 	.word	0x00004120
        /*0668*/ 	.word	0x000000ff
        /*066c*/ 	.word	0x00038858
        /*0670*/ 	.short	0x010a
        /*0672*/ 	.byte	0x16
	.zero		1


	//   ....[44]....
        /*0674*/ 	.word	0x000045e0
        /*0678*/ 	.word	0x000000ff
        /*067c*/ 	.word	0x00038820
        /*0680*/ 	.short	0x010a
        /*0682*/ 	.byte	0x16
	.zero		1


	//   ....[45]....
        /*0684*/ 	.word	0x00004620
        /*0688*/ 	.word	0x000000ff
        /*068c*/ 	.word	0x00038868
        /*0690*/ 	.short	0x010a
        /*0692*/ 	.byte	0x16
	.zero		1


	//   ....[46]....
        /*0694*/ 	.word	0x00004660
        /*0698*/ 	.word	0x000000ff
        /*069c*/ 	.word	0x00038878
        /*06a0*/ 	.short	0x010a
        /*06a2*/ 	.byte	0x16
	.zero		1


	//   ....[47]....
        /*06a4*/ 	.word	0x00004b20
        /*06a8*/ 	.word	0x000000ff
        /*06ac*/ 	.word	0x00038880
        /*06b0*/ 	.short	0x010a
        /*06b2*/ 	.byte	0x16
	.zero		1


	//   ....[48]....
        /*06b4*/ 	.word	0x00005450
        /*06b8*/ 	.word	0x000000ff
        /*06bc*/ 	.word	0x00038800
        /*06c0*/ 	.short	0x010a
        /*06c2*/ 	.byte	0x04
	.zero		1


	//   ....[49]....
        /*06c4*/ 	.word	0x000054c0
        /*06c8*/ 	.word	0x000000ff
        /*06cc*/ 	.word	0x00038858
        /*06d0*/ 	.short	0x010a
        /*06d2*/ 	.byte	0x16
	.zero		1


	//   ....[50]....
        /*06d4*/ 	.word	0x00005900
        /*06d8*/ 	.word	0x000000ff
        /*06dc*/ 	.word	0x00038890
        /*06e0*/ 	.short	0x010a
        /*06e2*/ 	.byte	0x16
	.zero		1


	//   ....[51]....
        /*06e4*/ 	.word	0x00005950
        /*06e8*/ 	.word	0x000000ff
        /*06ec*/ 	.word	0x00038868
        /*06f0*/ 	.short	0x010a
        /*06f2*/ 	.byte	0x16
	.zero		1


	//   ....[52]....
        /*06f4*/ 	.word	0x000064c0
        /*06f8*/ 	.word	0x000000ff
        /*06fc*/ 	.word	0x00038878
        /*0700*/ 	.short	0x010a
        /*0702*/ 	.byte	0x16
	.zero		1


	//   ....[53]....
        /*0704*/ 	.word	0x00006530
        /*0708*/ 	.word	0x000000ff
        /*070c*/ 	.word	0x00038820
        /*0710*/ 	.short	0x010a
        /*0712*/ 	.byte	0x16
	.zero		1


	//   ....[54]....
        /*0714*/ 	.word	0x000069d0
        /*0718*/ 	.word	0x000000ff
        /*071c*/ 	.word	0x00038880
        /*0720*/ 	.short	0x010a
        /*0722*/ 	.byte	0x16
	.zero		1


	//   ....[55]....
        /*0724*/ 	.word	0x00006e30
        /*0728*/ 	.word	0x000000ff
        /*072c*/ 	.word	0x000388b0
        /*0730*/ 	.short	0x010a
        /*0732*/ 	.byte	0x16
	.zero		1


	//   ....[56]....
        /*0734*/ 	.word	0x00006eb0
        /*0738*/ 	.word	0x000000ff
        /*073c*/ 	.word	0x000388b8
        /*0740*/ 	.short	0x010a
        /*0742*/ 	.byte	0x16
	.zero		1


	//   ....[57]....
        /*0744*/ 	.word	0x00006f00
        /*0748*/ 	.word	0x000000ff
        /*074c*/ 	.word	0x00038890
        /*0750*/ 	.short	0x010a
        /*0752*/ 	.byte	0x16
	.zero		1


	//   ....[58]....
        /*0754*/ 	.word	0x00007db0
        /*0758*/ 	.word	0x000000ff
        /*075c*/ 	.word	0x00038870
        /*0760*/ 	.short	0x010a
        /*0762*/ 	.byte	0x0e
	.zero		1


	//   ....[59]....
        /*0764*/ 	.word	0x00007f60
        /*0768*/ 	.word	0x000000ff
        /*076c*/ 	.word	0x00000000
        /*0770*/ 	.short	0x0101
        /*0772*/ 	.byte	0x04
	.zero		1


	//   ....[60]....
        /*0774*/ 	.word	0x00008f90
        /*0778*/ 	.word	0x00000000
        /*077c*/ 	.word	0x00038850
        /*0780*/ 	.short	0x010a
        /*0782*/ 	.byte	0xff
	.zero		1


	//   ....[61]....
        /*0784*/ 	.word	0x00009010
        /*0788*/ 	.word	0x00000000
        /*078c*/ 	.word	0x00038888
        /*0790*/ 	.short	0x010a
        /*0792*/ 	.byte	0xff
	.zero		1


	//   ....[62]....
        /*0794*/ 	.word	0x000090c0
        /*0798*/ 	.word	0x00000000
        /*079c*/ 	.word	0x00038830
        /*07a0*/ 	.short	0x010a
        /*07a2*/ 	.byte	0xff
	.zero		1


	//   ....[63]....
        /*07a4*/ 	.word	0x0000f4b0
        /*07a8*/ 	.word	0x00000002
        /*07ac*/ 	.word	0x00038880
        /*07b0*/ 	.short	0x0101
        /*07b2*/ 	.byte	0xff
	.zero		1


	//   ....[64]....
        /*07b4*/ 	.word	0x0000f520
        /*07b8*/ 	.word	0x00000000
        /*07bc*/ 	.word	0x00000000
        /*07c0*/ 	.short	0x0101
        /*07c2*/ 	.byte	0xff
	.zero		1


	//   ....[65]....
        /*07c4*/ 	.word	0x0000f580
        /*07c8*/ 	.word	0x00000000
        /*07cc*/ 	.word	0x00000000
        /*07d0*/ 	.short	0x0101
        /*07d2*/ 	.byte	0xff
	.zero		1


	//   ....[66]....
        /*07d4*/ 	.word	0x0000f5e0
        /*07d8*/ 	.word	0x00000002
        /*07dc*/ 	.word	0x00038840
        /*07e0*/ 	.short	0x010a
        /*07e2*/ 	.byte	0xff
	.zero		1


	//   ....[67]....
        /*07e4*/ 	.word	0x0000f670
        /*07e8*/ 	.word	0x00000002
        /*07ec*/ 	.word	0x00038860
        /*07f0*/ 	.short	0x010a
        /*07f2*/ 	.byte	0xff
	.zero		1


	//   ....[68]....
        /*07f4*/ 	.word	0x0000f730
        /*07f8*/ 	.word	0x00000002
        /*07fc*/ 	.word	0x00038898
        /*0800*/ 	.short	0x010a
        /*0802*/ 	.byte	0xff
	.zero		1


	//   ....[69]....
        /*0804*/ 	.word	0x000105a0
        /*0808*/ 	.word	0x000000ff
        /*080c*/ 	.word	0x00000000
        /*0810*/ 	.short	0x0101
        /*0812*/ 	.byte	0x04
	.zero		1


	//   ....[70]....
        /*0814*/ 	.word	0x00011140
        /*0818*/ 	.word	0x000000ff
        /*081c*/ 	.word	0x00038890
        /*0820*/ 	.short	0x0101
        /*0822*/ 	.byte	0x25
	.zero		1


	//   ....[71]....
        /*0824*/ 	.word	0x000111d0
        /*0828*/ 	.word	0x000000ff
        /*082c*/ 	.word	0x00000000
        /*0830*/ 	.short	0x0101
        /*0832*/ 	.byte	0x04
	.zero		1


	//   ....[72]....
        /*0834*/ 	.word	0x00011560
        /*0838*/ 	.word	0x000000ff
        /*083c*/ 	.word	0x000388a0
        /*0840*/ 	.short	0x010a
        /*0842*/ 	.byte	0x25
	.zero		1


	//   ....[73]....
        /*0844*/ 	.word	0x00012d90
        /*0848*/ 	.word	0x000000ff
        /*084c*/ 	.word	0x00000000
        /*0850*/ 	.short	0x0101
        /*0852*/ 	.byte	0x04
	.zero		1


	//   ....[74]....
        /*0854*/ 	.word	0x00012de0
        /*0858*/ 	.word	0x000000ff
        /*085c*/ 	.word	0x000388a8
        /*0860*/ 	.short	0x010a
        /*0862*/ 	.byte	0x25
	.zero		1


	//   ....[75]....
        /*0864*/ 	.word	0x000149f0
        /*0868*/ 	.word	0x000000ff
        /*086c*/ 	.word	0x00000000
        /*0870*/ 	.short	0x0101
        /*0872*/ 	.byte	0x04
	.zero		1


	//   ....[76]....
        /*0874*/ 	.word	0x00014d00
        /*0878*/ 	.word	0x00000002
        /*087c*/ 	.word	0x00038810
        /*0880*/ 	.short	0x010a
        /*0882*/ 	.byte	0xff
	.zero		1


	//   ....[77]....
        /*0884*/ 	.word	0x00014d60
        /*0888*/ 	.word	0x00000002
        /*088c*/ 	.word	0x00038838
        /*0890*/ 	.short	0x010a
        /*0892*/ 	.byte	0xff
	.zero		1


	//   ....[78]....
        /*0894*/ 	.word	0x00014dc0
        /*0898*/ 	.word	0x00000004
        /*089c*/ 	.word	0x00038828
        /*08a0*/ 	.short	0x010a
        /*08a2*/ 	.byte	0xff
	.zero		1


	//   ....[79]....
        /*08a4*/ 	.word	0x00014e20
        /*08a8*/ 	.word	0x00000003
        /*08ac*/ 	.word	0x00038848
        /*08b0*/ 	.short	0x010a
        /*08b2*/ 	.byte	0xff
	.zero		1


	//   ....[80]....
        /*08b4*/ 	.word	0x00014e80
        /*08b8*/ 	.word	0x00000004
        /*08bc*/ 	.word	0x00038810
        /*08c0*/ 	.short	0x010a
        /*08c2*/ 	.byte	0xff
	.zero		1


	//   ....[81]....
        /*08c4*/ 	.word	0x00014ee0
        /*08c8*/ 	.word	0x00000003
        /*08cc*/ 	.word	0x00038838
        /*08d0*/ 	.short	0x010a
        /*08d2*/ 	.byte	0xff
	.zero		1


	//   ....[82]....
        /*08d4*/ 	.word	0x00014f40
        /*08d8*/ 	.word	0x00000005
        /*08dc*/ 	.word	0x00038828
        /*08e0*/ 	.short	0x010a
        /*08e2*/ 	.byte	0xff
	.zero		1


	//   ....[83]....
        /*08e4*/ 	.word	0x00014fa0
        /*08e8*/ 	.word	0x00000004
        /*08ec*/ 	.word	0x00038848
        /*08f0*/ 	.short	0x010a
        /*08f2*/ 	.byte	0xff
	.zero		1


	//   ....[84]....
        /*08f4*/ 	.word	0x00015000
        /*08f8*/ 	.word	0x00000004
        /*08fc*/ 	.word	0x00038800
        /*0900*/ 	.short	0x010a
        /*0902*/ 	.byte	0xff
	.zero		1


	//   ....[85]....
        /*0904*/ 	.word	0x00015060
        /*0908*/ 	.word	0x00000004
        /*090c*/ 	.word	0x00038858
        /*0910*/ 	.short	0x010a
        /*0912*/ 	.byte	0xff
	.zero		1


	//   ....[86]....
        /*0914*/ 	.word	0x000150c0
        /*0918*/ 	.word	0x00000004
        /*091c*/ 	.word	0x00038820
        /*0920*/ 	.short	0x010a
        /*0922*/ 	.byte	0xff
	.zero		1


	//   ....[87]....
        /*0924*/ 	.word	0x00015120
        /*0928*/ 	.word	0x00000004
        /*092c*/ 	.word	0x00038868
        /*0930*/ 	.short	0x010a
        /*0932*/ 	.byte	0xff
	.zero		1


	//   ....[88]....
        /*0934*/ 	.word	0x00015180
        /*0938*/ 	.word	0x00000004
        /*093c*/ 	.word	0x00038878
        /*0940*/ 	.short	0x010a
        /*0942*/ 	.byte	0xff
	.zero		1


	//   ....[89]....
        /*0944*/ 	.word	0x000151e0
        /*0948*/ 	.word	0x00000004
        /*094c*/ 	.word	0x00038880
        /*0950*/ 	.short	0x010a
        /*0952*/ 	.byte	0xff
	.zero		1


	//   ....[90]....
        /*0954*/ 	.word	0x00015240
        /*0958*/ 	.word	0x00000005
        /*095c*/ 	.word	0x00038800
        /*0960*/ 	.short	0x010a
        /*0962*/ 	.byte	0xff
	.zero		1


	//   ....[91]....
        /*0964*/ 	.word	0x000152a0
        /*0968*/ 	.word	0x00000005
        /*096c*/ 	.word	0x00038858
        /*0970*/ 	.short	0x010a
        /*0972*/ 	.byte	0xff
	.zero		1


	//   ....[92]....
        /*0974*/ 	.word	0x00015300
        /*0978*/ 	.word	0x00000005
        /*097c*/ 	.word	0x00038890
        /*0980*/ 	.short	0x010a
        /*0982*/ 	.byte	0xff
	.zero		1


	//   ....[93]....
        /*0984*/ 	.word	0x00015360
        /*0988*/ 	.word	0x00000005
        /*098c*/ 	.word	0x00038868
        /*0990*/ 	.short	0x010a
        /*0992*/ 	.byte	0xff
	.zero		1


	//   ....[94]....
        /*0994*/ 	.word	0x000153c0
        /*0998*/ 	.word	0x00000005
        /*099c*/ 	.word	0x00038878
        /*09a0*/ 	.short	0x010a
        /*09a2*/ 	.byte	0xff
	.zero		1


	//   ....[95]....
        /*09a4*/ 	.word	0x00015420
        /*09a8*/ 	.word	0x00000005
        /*09ac*/ 	.word	0x00038820
        /*09b0*/ 	.short	0x010a
        /*09b2*/ 	.byte	0xff
	.zero		1


	//   ....[96]....
        /*09b4*/ 	.word	0x00015480
        /*09b8*/ 	.word	0x00000005
        /*09bc*/ 	.word	0x00038880
        /*09c0*/ 	.short	0x010a
        /*09c2*/ 	.byte	0xff
	.zero		1


	//   ....[97]....
        /*09c4*/ 	.word	0x000154e0
        /*09c8*/ 	.word	0x00000004
        /*09cc*/ 	.word	0x000388b0
        /*09d0*/ 	.short	0x010a
        /*09d2*/ 	.byte	0xff
	.zero		1


	//   ....[98]....
        /*09d4*/ 	.word	0x00015540
        /*09d8*/ 	.word	0x00000004
        /*09dc*/ 	.word	0x000388b8
        /*09e0*/ 	.short	0x010a
        /*09e2*/ 	.byte	0xff
	.zero		1


	//   ....[99]....
        /*09e4*/ 	.word	0x000155a0
        /*09e8*/ 	.word	0x00000004
        /*09ec*/ 	.word	0x00038890
        /*09f0*/ 	.short	0x010a
        /*09f2*/ 	.byte	0xff
	.zero		1


	//   ....[100]....
        /*09f4*/ 	.word	0x00015600
        /*09f8*/ 	.word	0x00000002
        /*09fc*/ 	.word	0x00038870
        /*0a00*/ 	.short	0x010a
        /*0a02*/ 	.byte	0xff
	.zero		1


	//   ....[101]....
        /*0a04*/ 	.word	0x00015650
        /*0a08*/ 	.word	0x00000000
        /*0a0c*/ 	.word	0x00038850
        /*0a10*/ 	.short	0x010a
        /*0a12*/ 	.byte	0xff
	.zero		1


	//   ....[102]....
        /*0a14*/ 	.word	0x000156a0
        /*0a18*/ 	.word	0x00000000
        /*0a1c*/ 	.word	0x00038888
        /*0a20*/ 	.short	0x010a
        /*0a22*/ 	.byte	0xff
	.zero		1


	//   ....[103]....
        /*0a24*/ 	.word	0x000156f0
        /*0a28*/ 	.word	0x00000000
        /*0a2c*/ 	.word	0x00038830
        /*0a30*/ 	.short	0x010a
        /*0a32*/ 	.byte	0xff
	.zero		1


	//   ....[104]....
        /*0a34*/ 	.word	0x000158b0
        /*0a38*/ 	.word	0x00000002
        /*0a3c*/ 	.word	0x00038840
        /*0a40*/ 	.short	0x010a
        /*0a42*/ 	.byte	0xff
	.zero		1


	//   ....[105]....
        /*0a44*/ 	.word	0x00015900
        /*0a48*/ 	.word	0x00000002
        /*0a4c*/ 	.word	0x00038860
        /*0a50*/ 	.short	0x010a
        /*0a52*/ 	.byte	0xff
	.zero		1


	//   ....[106]....
        /*0a54*/ 	.word	0x00015950
        /*0a58*/ 	.word	0x00000002
        /*0a5c*/ 	.word	0x00038898
        /*0a60*/ 	.short	0x010a
        /*0a62*/ 	.byte	0xff
	.zero		1


	//   ....[107]....
        /*0a64*/ 	.word	0x000159b0
        /*0a68*/ 	.word	0x00000000
        /*0a6c*/ 	.word	0x000388a0
        /*0a70*/ 	.short	0x010a
        /*0a72*/ 	.byte	0xff
	.zero		1


	//   ....[108]....
        /*0a74*/ 	.word	0x00015a10
        /*0a78*/ 	.word	0x00000000
        /*0a7c*/ 	.word	0x000388a8
        /*0a80*/ 	.short	0x010a
        /*0a82*/ 	.byte	0xff
	.zero		1


	//----- nvinfo : EIATTR_NUM_MBARRIERS
	.align		4
.L_1110:
        /*0a84*/ 	.byte	0x03, 0x38
        /*0a86*/ 	.short	0x0018


	//----- nvinfo : EIATTR_EXIT_INSTR_OFFSETS
	.align		4
        /*0a88*/ 	.byte	0x04, 0x1c
        /*0a8a*/ 	.short	(.L_1112 - .L_1111)


	//   ....[0]....
.L_1111:
        /*0a8c*/ 	.word	0x00001320


	//   ....[1]....
        /*0a90*/ 	.word	0x00002300


	//   ....[2]....
        /*0a94*/ 	.word	0x000030d0


	//   ....[3]....
        /*0a98*/ 	.word	0x00003c30


	//   ....[4]....
        /*0a9c*/ 	.word	0x00007c10


	//   ....[5]....
        /*0aa0*/ 	.word	0x00007c50


	//   ....[6]....
        /*0aa4*/ 	.word	0x00008de0


	//   ....[7]....
        /*0aa8*/ 	.word	0x00008e10


	//   ....[8]....
        /*0aac*/ 	.word	0x00014a20


	//   ....[9]....
        /*0ab0*/ 	.word	0x00014ce0


	//----- nvinfo : EIATTR_INDIRECT_BRANCH_TARGETS
	.align		4
.L_1112:
        /*0ab4*/ 	.byte	0x04, 0x34
        /*0ab6*/ 	.short	(.L_1114 - .L_1113)


	//   ....[0]....
.L_1113:
        /*0ab8*/ 	.word	.L_x_7218@srel
        /*0abc*/ 	.short	0x0
        /*0abe*/ 	.short	0x0
        /*0ac0*/ 	.word	0x3
        /*0ac4*/ 	.word	.L_x_7219@srel
        /*0ac8*/ 	.word	.L_x_7220@srel
        /*0acc*/ 	.word	.L_x_7221@srel


	//   ....[1]....
        /*0ad0*/ 	.word	.L_x_7222@srel
        /*0ad4*/ 	.short	0x0
        /*0ad6*/ 	.short	0x0
        /*0ad8*/ 	.word	0x3
        /*0adc*/ 	.word	.L_x_5208@srel
        /*0ae0*/ 	.word	.L_x_5187@srel
        /*0ae4*/ 	.word	.L_x_7221@srel


	//----- nvinfo : EIATTR_MAX_THREADS
	.align		4
.L_1114:
        /*0ae8*/ 	.byte	0x04, 0x05
        /*0aea*/ 	.short	(.L_1116 - .L_1115)
.L_1115:
        /*0aec*/ 	.word	0x00000200
        /*0af0*/ 	.word	0x00000001
        /*0af4*/ 	.word	0x00000001


	//----- nvinfo : EIATTR_CRS_STACK_SIZE
	.align		4
.L_1116:
        /*0af8*/ 	.byte	0x04, 0x1e
        /*0afa*/ 	.short	(.L_1118 - .L_1117)
.L_1117:
        /*0afc*/ 	.word	0x00000000


	//----- nvinfo : EIATTR_CBANK_PARAM_SIZE
	.align		4
.L_1118:
        /*0b00*/ 	.byte	0x03, 0x19
        /*0b02*/ 	.short	0x0680


	//----- nvinfo : EIATTR_PARAM_CBANK
	.align		4
        /*0b04*/ 	.byte	0x04, 0x0a
        /*0b06*/ 	.short	(.L_1120 - .L_1119)
	.align		4
.L_1119:
        /*0b08*/ 	.word	index@(.nv.constant0._ZN7cutlass13device_kernelINS_4fmha6kernel36Sm100FmhaBwdKernelTmaWarpSpecializedIN4cute5tupleIJNS1_10collective14VariableLengthES7_iiNS5_IJNS5_IJiiEEEiEEEEEENS_6half_tEfNS5_IJNS4_1CILi128EEESD_SD_SD_EEENS6_21CausalForBackwardMaskILb1EEEEEEEvNT_6ParamsE)
        /*0b0c*/ 	.short	0x0380
        /*0b0e*/ 	.short	0x0680


	//----- nvinfo : EIATTR_SW_WAR
	.align		4
.L_1120:
        /*0b10*/ 	.byte	0x04, 0x36
        /*0b12*/ 	.short	(.L_1122 - .L_1121)
.L_1121:
        /*0b14*/ 	.word	0x00000008
.L_1122:


//--------------------- .nv.info._ZN7cutlass13device_kernelINS_4fmha6kernel36Sm100FmhaBwdKernelTmaWarpSpecializedIN4cute5tupleIJiiiiNS5_IJNS5_IJiiEEEiEEEEEENS_6half_tEfNS5_IJNS4_1CILi128EEESB_NSA_ILi64EEESC_EEENS1_10collective21CausalForBackwardMaskILb1EEEEEEEvNT_6ParamsE --------------------------
	.section	.nv.info._ZN7cutlass13device_kernelINS_4fmha6kernel36Sm100FmhaBwdKernelTmaWarpSpecializedIN4cute5tupleIJiiiiNS5_IJNS5_IJiiEEEiEEEEEENS_6half_tEfNS5_IJNS4_1CILi128EEESB_NSA_ILi64EEESC_EEENS1_10collective21CausalForBackwardMaskILb1EEEEEEEvNT_6ParamsE,"",@"SHT_CUDA_INFO"
	.sectionflags	@""
	.align	4


	//----- nvinfo : EIATTR_CUDA_API_VERSION
	.align		4
        /*0000*/ 	.byte	0x04, 0x37
        /*0002*/ 	.short	(.L_1124 - .L_1123)
.L_1123:
        /*0004*/ 	.word	0x00000082


	//----- nvinfo : EIATTR_KPARAM_INFO
	.align		4
.L_1124:
        /*0008*/ 	.byte	0x04, 0x17
        /*000a*/ 	.short	(.L_1126 - .L_1125)
.L_1125:
        /*000c*/ 	.word	0x00000000
        /*0010*/ 	.short	0x0000
        /*0012*/ 	.short	0x0000
        /*0014*/ 	.byte	0x00, 0xf0, 0x01, 0x1a


	//----- nvinfo : EIATTR_AT_ENTRY_FRAGMENTS
	.align		4
.L_1126:
        /*0018*/ 	.byte	0x04, 0x4f
        /*001a*/ 	.short	(.L_1128 - .L_1127)


	//   ....[0]....
.L_1127:
        /*001c*/ 	.word	0x00000006


	//----- nvinfo : EIATTR_RESERVED_SMEM_USED
	.align		4
.L_1128:
        /*0020*/ 	.byte	0x01, 0x41
	.zero		2


	//----- nvinfo : EIATTR_SPARSE_MMA_MASK
	.align		4
        /*0024*/ 	.byte	0x03, 0x50
        /*0026*/ 	.short	0x0000


	//----- nvinfo : EIATTR_TCGEN05_1CTA_USED
	.align		4
        /*0028*/ 	.byte	0x01, 0x51
	.zero		2


	//----- nvinfo : EIATTR_MAXREG_COUNT
	.align		4
        /*002c*/ 	.byte	0x03, 0x1b
        /*002e*/ 	.short	0x0080


	//----- nvinfo : EIATTR_NUM_BARRIERS
	.align		4
        /*0030*/ 	.byte	0x02, 0x4c
        /*0032*/ 	.byte	0x04
	.zero		1


	//----- nvinfo : EIATTR_EXTERNS
	.align		4
        /*0034*/ 	.byte	0x04, 0x0f
        /*0036*/ 	.short	(.L_1130 - .L_1129)


	//   ....[0]....
	.align		4
.L_1129:
        /*0038*/ 	.word	index@(__assertfail)


	//----- nvinfo : EIATTR_ANNOTATIONS
	.align		4
.L_1130:
        /*003c*/ 	.byte	0x04, 0x55
        /*003e*/ 	.short	(.L_1132 - .L_1131)


	//   ....[0]....
.L_1131:
        /* <DEDUP_REMOVED lines=35> */


	//----- nvinfo : EIATTR_MERCURY_ISA_VERSION
	.align		4
.L_1132:
        /*0260*/ 	.byte	0x03, 0x5f
        /*0262*/ 	.short	0x0101


	//----- nvinfo : EIATTR_INT_WARP_WIDE_INSTR_OFFSETS
	.align		4
        /*0264*/ 	.byte	0x04, 0x31
        /*0266*/ 	.short	(.L_1134 - .L_1133)


	//   ....[0]....
.L_1133:
        /*0268*/ 	.word	0x00010ff0


	//   ....[1]....
        /*026c*/ 	.word	0x00011010


	//   ....[2]....
        /*0270*/ 	.word	0x00011040


	//----- nvinfo : EIATTR_COOP_GROUP_MASK_REGIDS
	.align		4
.L_1134:
        /*0274*/ 	.byte	0x04, 0x29
        /*0276*/ 	.short	(.L_1136 - .L_1135)


	//   ....[0]....
.L_1135:
        /*0278*/ 	.word	0xffffffff


	//   ....[1]....
        /*027c*/ 	.word	0xffffffff


	//   ....[2]....
        /*0280*/ 	.word	0xffffffff


	//   ....[3]....
        /*0284*/ 	.word	0xffffffff


	//   ....[4]....
        /*0288*/ 	.word	0xffffffff


	//   ....[5]....
        /*028c*/ 	.word	0xffffffff


	//   ....[6]....
        /*0290*/ 	.word	0xffffffff


	//   ....[7]....
        /*0294*/ 	.word	0xffffffff


	//   ....[8]....
        /*0298*/ 	.word	0xffffffff


	//   ....[9]....
        /*029c*/ 	.word	0xffffffff


	//   ....[10]....
        /*02a0*/ 	.word	0xffffffff


	//   ....[11]....
        /*02a4*/ 	.word	0xffffffff


	//   ....[12]....
        /*02a8*/ 	.word	0xffffffff


	//   ....[13]....
        /*02ac*/ 	.word	0xffffffff


	//   ....[14]....
        /*02b0*/ 	.word	0xffffffff


	//   ....[15]....
        /*02b4*/ 	.word	0xffffffff


	//   ....[16]....
        /*02b8*/ 	.word	0xffffffff


	//   ....[17]....
        /*02bc*/ 	.word	0xffffffff


	//   ....[18]....
        /*02c0*/ 	.word	0x0500000f


	//   ....[19]....
        /*02c4*/ 	.word	0x0500000f


	//----- nvinfo : EIATTR_COOP_GROUP_INSTR_OFFSETS
	.align		4
.L_1136:
        /*02c8*/ 	.byte	0x04, 0x28
        /*02ca*/ 	.short	(.L_1138 - .L_1137)


	//   ....[0]....
.L_1137:
        /*02cc*/ 	.word	0x00000080


	//   ....[1]....
        /*02d0*/ 	.word	0x000003e0


	//   ....[2]....
        /*02d4*/ 	.word	0x00000600


	//   ....[3]....
        /*02d8*/ 	.word	0x000006f0


	//   ....[4]....
        /*02dc*/ 	.word	0x00000830


	//   ....[5]....
        /*02e0*/ 	.word	0x00000970


	//   ....[6]....
        /*02e4*/ 	.word	0x00000ab0


	//   ....[7]....
        /*02e8*/ 	.word	0x00000bf0


	//   ....[8]....
        /*02ec*/ 	.word	0x00000d30


	//   ....[9]....
        /*02f0*/ 	.word	0x00000e70


	//   ....[10]....
        /*02f4*/ 	.word	0x00000fb0


	//   ....[11]....
        /*02f8*/ 	.word	0x00003920


	//   ....[12]....
        /*02fc*/ 	.word	0x00003b20


	//   ....[13]....
        /*0300*/ 	.word	0x00003b40


	//   ....[14]....
        /*0304*/ 	.word	0x00007be0


	//   ....[15]....
        /*0308*/ 	.word	0x00007c30


	//   ....[16]....
        /*030c*/ 	.word	0x00010ee0


	//   ....[17]....
        /*0310*/ 	.word	0x00011110


	//   ....[18]....
        /*0314*/ 	.word	0x00011c40


	//   ....[19]....
        /*0318*/ 	.word	0x00011cd0


	//----- nvinfo : EIATTR_REG_RECONFIG
	.align		4
.L_1138:
        /*031c*/ 	.byte	0x01, 0x54
	.zero		2


	//----- nvinfo : EIATTR_VRC_CTA_INIT_COUNT
	.align		4
        /*0320*/ 	.byte	0x02, 0x4a
        /*0322*/ 	.byte	0x80
	.zero		1


	//----- nvinfo : EIATTR_SYSCALL_OFFSETS
	.align		4
        /*0324*/ 	.byte	0x04, 0x46
        /*0326*/ 	.short	(.L_1140 - .L_1139)


	//   ....[0]....
.L_1139:
        /*0328*/ 	.word	0x0000b060


	//   ....[1]....
        /*032c*/ 	.word	0x0000b200


	//   ....[2]....
        /*0330*/ 	.word	0x0000b370


	//   ....[3]....
        /*0334*/ 	.word	0x0000b4e0


	//   ....[4]....
        /*0338*/ 	.word	0x0000cd30


	//   ....[5]....
        /*033c*/ 	.word	0x0000cf10


	//   ....[6]....
        /*0340*/ 	.word	0x0000d080


	//   ....[7]....
        /*0344*/ 	.word	0x0000d1f0


	//   ....[8]....
        /*0348*/ 	.word	0x0000d730


	//   ....[9]....
        /*034c*/ 	.word	0x0000e4f0


	//   ....[10]....
        /*0350*/ 	.word	0x0000f520


	//   ....[11]....
        /*0354*/ 	.word	0x0000f690


	//   ....[12]....
        /*0358*/ 	.word	0x00010160


	//   ....[13]....
        /*035c*/ 	.word	0x000102d0


	//----- nvinfo : EIATTR_MBARRIER_INSTR_OFFSETS
	.align		4
.L_1140:
        /*0360*/ 	.byte	0x04, 0x39
        /*0362*/ 	.short	(.L_1142 - .L_1141)


	//   ....[0]....
.L_1141:
        /*0364*/ 	.word	0x000004b0
        /*0368*/ 	.word	0x000000ff
        /*036c*/ 	.word	0x00024800
        /*0370*/ 	.short	0x0100
        /*0372*/ 	.byte	0x04
	.zero		1


	//   ....[1]....
        /*0374*/ 	.word	0x000004c0
        /*0378*/ 	.word	0x000000ff
        /*037c*/ 	.word	0x00024810
        /*0380*/ 	.short	0x0100
        /*0382*/ 	.byte	0x04
	.zero		1


	//   ....[2]....
        /*0384*/ 	.word	0x000004d0
        /*0388*/ 	.word	0x000000ff
        /*038c*/ 	.word	0x00024808
        /*0390*/ 	.short	0x0100
        /*0392*/ 	.byte	0x04
	.zero		1


	//   ....[3]....
        /*0394*/ 	.word	0x000004e0
        /*0398*/ 	.word	0x000000ff
        /*039c*/ 	.word	0x00024818
        /*03a0*/ 	.short	0x0100
        /*03a2*/ 	.byte	0x04
	.zero		1


	//   ....[4]....
        /*03a4*/ 	.word	0x000006c0
        /*03a8*/ 	.word	0x000000ff
        /*03ac*/ 	.word	0x00024820
        /*03b0*/ 	.short	0x0100
        /*03b2*/ 	.byte	0x06
	.zero		1


	//   ....[5]....
        /*03b4*/ 	.word	0x000006d0
        /*03b8*/ 	.word	0x000000ff
        /*03bc*/ 	.word	0x00024828
        /*03c0*/ 	.short	0x0100
        /*03c2*/ 	.byte	0x06
	.zero		1


	//   ....[6]....
        /*03c4*/ 	.word	0x00000800
        /*03c8*/ 	.word	0x000000ff
        /*03cc*/ 	.word	0x00024830
        /*03d0*/ 	.short	0x0100
        /*03d2*/ 	.byte	0x04
	.zero		1


	//   ....[7]....
        /*03d4*/ 	.word	0x00000810
        /*03d8*/ 	.word	0x000000ff
        /*03dc*/ 	.word	0x00024838
        /*03e0*/ 	.short	0x0100
        /*03e2*/ 	.byte	0x04
	.zero		1


	//   ....[8]....
        /*03e4*/ 	.word	0x00000940
        /*03e8*/ 	.word	0x000000ff
        /*03ec*/ 	.word	0x00024840
        /*03f0*/ 	.short	0x0100
        /*03f2*/ 	.byte	0x04
	.zero		1


	//   ....[9]....
        /*03f4*/ 	.word	0x00000950
        /*03f8*/ 	.word	0x000000ff
        /*03fc*/ 	.word	0x00024848
        /*0400*/ 	.short	0x0100
        /*0402*/ 	.byte	0x04
	.zero		1


	//   ....[10]....
        /*0404*/ 	.word	0x00000a80
        /*0408*/ 	.word	0x000000ff
        /*040c*/ 	.word	0x00024850
        /*0410*/ 	.short	0x0100
        /*0412*/ 	.byte	0x04
	.zero		1


	//   ....[11]....
        /*0414*/ 	.word	0x00000a90
        /*0418*/ 	.word	0x000000ff
        /*041c*/ 	.word	0x00024858
        /*0420*/ 	.short	0x0100
        /*0422*/ 	.byte	0x04
	.zero		1


	//   ....[12]....
        /*0424*/ 	.word	0x00000bc0
        /*0428*/ 	.word	0x000000ff
        /*042c*/ 	.word	0x00024860
        /*0430*/ 	.short	0x0100
        /*0432*/ 	.byte	0x04
	.zero		1


	//   ....[13]....
        /*0434*/ 	.word	0x00000bd0
        /*0438*/ 	.word	0x000000ff
        /*043c*/ 	.word	0x00024868
        /*0440*/ 	.short	0x0100
        /*0442*/ 	.byte	0x04
	.zero		1


	//   ....[14]....
        /*0444*/ 	.word	0x00000d00
        /*0448*/ 	.word	0x000000ff
        /*044c*/ 	.word	0x00024870
        /*0450*/ 	.short	0x0100
        /*0452*/ 	.byte	0x04
	.zero		1


	//   ....[15]....
        /*0454*/ 	.word	0x00000d10
        /*0458*/ 	.word	0x000000ff
        /*045c*/ 	.word	0x00024878
        /*0460*/ 	.short	0x0100
        /*0462*/ 	.byte	0x04
	.zero		1


	//   ....[16]....
        /*0464*/ 	.word	0x00000e40
        /*0468*/ 	.word	0x000000ff
        /*046c*/ 	.word	0x00024880
        /*0470*/ 	.short	0x0100
        /*0472*/ 	.byte	0x04
	.zero		1


	//   ....[17]....
        /*0474*/ 	.word	0x00000e50
        /*0478*/ 	.word	0x000000ff
        /*047c*/ 	.word	0x00024888
        /*0480*/ 	.short	0x0100
        /*0482*/ 	.byte	0x04
	.zero		1


	//   ....[18]....
        /*0484*/ 	.word	0x00000f80
        /*0488*/ 	.word	0x000000ff
        /*048c*/ 	.word	0x00024890
        /*0490*/ 	.short	0x0100
        /*0492*/ 	.byte	0x04
	.zero		1


	//   ....[19]....
        /*0494*/ 	.word	0x00000f90
        /*0498*/ 	.word	0x000000ff
        /*049c*/ 	.word	0x00024898
        /*04a0*/ 	.short	0x0100
        /*04a2*/ 	.byte	0x04
	.zero		1


	//   ....[20]....
        /*04a4*/ 	.word	0x000010c0
        /*04a8*/ 	.word	0x000000ff
        /*04ac*/ 	.word	0x000248a0
        /*04b0*/ 	.short	0x0100
        /*04b2*/ 	.byte	0x04
	.zero		1


	//   ....[21]....
        /*04b4*/ 	.word	0x000010d0
        /*04b8*/ 	.word	0x000000ff
        /*04bc*/ 	.word	0x000248b0
        /*04c0*/ 	.short	0x0100
        /*04c2*/ 	.byte	0x04
	.zero		1


	//   ....[22]....
        /*04c4*/ 	.word	0x000010e0
        /*04c8*/ 	.word	0x000000ff
        /*04cc*/ 	.word	0x000248a8
        /*04d0*/ 	.short	0x0100
        /*04d2*/ 	.byte	0x04
	.zero		1


	//   ....[23]....
        /*04d4*/ 	.word	0x000010f0
        /*04d8*/ 	.word	0x000000ff
        /*04dc*/ 	.word	0x000248b8
        /*04e0*/ 	.short	0x0100
        /*04e2*/ 	.byte	0x04
	.zero		1


	//   ....[24]....
        /*04e4*/ 	.word	0x00002360
        /*04e8*/ 	.word	0x000000ff
        /*04ec*/ 	.word	0x00024810
        /*04f0*/ 	.short	0x010a
        /*04f2*/ 	.byte	0x28
	.zero		1


	//   ....[25]....
        /*04f4*/ 	.word	0x000025e0
        /*04f8*/ 	.word	0x000000ff
        /*04fc*/ 	.word	0x00024800
        /*0500*/ 	.short	0x010b
        /*0502*/ 	.byte	0x28
	.zero		1


	//   ....[26]....
        /*0504*/ 	.word	0x00002630
        /*0508*/ 	.word	0x000000ff
        /*050c*/ 	.word	0x00024838
        /*0510*/ 	.short	0x010a
        /*0512*/ 	.byte	0x28
	.zero		1


	//   ....[27]....
        /*0514*/ 	.word	0x00002850
        /*0518*/ 	.word	0x000000ff
        /*051c*/ 	.word	0x00024830
        /*0520*/ 	.short	0x0107
        /*0522*/ 	.byte	0x28
	.zero		1


	//   ....[28]....
        /*0524*/ 	.word	0x000028b0
        /*0528*/ 	.word	0x000000ff
        /*052c*/ 	.word	0x00024830
        /*0530*/ 	.short	0x0101
        /*0532*/ 	.byte	0x28
	.zero		1


	//   ....[29]....
        /*0534*/ 	.word	0x00002910
        /*0538*/ 	.word	0x000000ff
        /*053c*/ 	.word	0x00024828
        /*0540*/ 	.short	0x010a
        /*0542*/ 	.byte	0x28
	.zero		1


	//   ....[30]....
        /*0544*/ 	.word	0x00002af0
        /*0548*/ 	.word	0x000000ff
        /*054c*/ 	.word	0x00024820
        /*0550*/ 	.short	0x010b
        /*0552*/ 	.byte	0x28
	.zero		1


	//   ....[31]....
        /*0554*/ 	.word	0x00002bd0
        /*0558*/ 	.word	0x000000ff
        /*055c*/ 	.word	0x00024848
        /*0560*/ 	.short	0x010a
        /*0562*/ 	.byte	0x28
	.zero		1


	//   ....[32]....
        /*0564*/ 	.word	0x00002d30
        /*0568*/ 	.word	0x000000ff
        /*056c*/ 	.word	0x00024840
        /*0570*/ 	.short	0x0107
        /*0572*/ 	.byte	0x28
	.zero		1


	//   ....[33]....
        /*0574*/ 	.word	0x00002da0
        /*0578*/ 	.word	0x000000ff
        /*057c*/ 	.word	0x00024840
        /*0580*/ 	.short	0x0101
        /*0582*/ 	.byte	0x28
	.zero		1


	//   ....[34]....
        /*0584*/ 	.word	0x00002fc0
        /*0588*/ 	.word	0x000000ff
        /*058c*/ 	.word	0x00024810
        /*0590*/ 	.short	0x010a
        /*0592*/ 	.byte	0x09
	.zero		1


	//   ....[35]....
        /*0594*/ 	.word	0x000031e0
        /*0598*/ 	.word	0x000000ff
        /*059c*/ 	.word	0x00024838
        /*05a0*/ 	.short	0x010a
        /*05a2*/ 	.byte	0x28
	.zero		1


	//   ....[36]....
        /*05a4*/ 	.word	0x000033d0
        /*05a8*/ 	.word	0x000000ff
        /*05ac*/ 	.word	0x00024830
        /*05b0*/ 	.short	0x0107
        /*05b2*/ 	.byte	0x28
	.zero		1


	//   ....[37]....
        /*05b4*/ 	.word	0x00003430
        /*05b8*/ 	.word	0x000000ff
        /*05bc*/ 	.word	0x00024830
        /*05c0*/ 	.short	0x0101
        /*05c2*/ 	.byte	0x28
	.zero		1


	//   ....[38]....
        /*05c4*/ 	.word	0x000034b0
        /*05c8*/ 	.word	0x000000ff
        /*05cc*/ 	.word	0x00024828
        /*05d0*/ 	.short	0x010a
        /*05d2*/ 	.byte	0x28
	.zero		1


	//   ....[39]....
        /*05d4*/ 	.word	0x00003640
        /*05d8*/ 	.word	0x000000ff
        /*05dc*/ 	.word	0x00024848
        /*05e0*/ 	.short	0x010a
        /*05e2*/ 	.byte	0x28
	.zero		1


	//   ....[40]....
        /*05e4*/ 	.word	0x000037a0
        /*05e8*/ 	.word	0x000000ff
        /*05ec*/ 	.word	0x00024840
        /*05f0*/ 	.short	0x0107
        /*05f2*/ 	.byte	0x28
	.zero		1


	//   ....[41]....
        /*05f4*/ 	.word	0x00003810
        /*05f8*/ 	.word	0x000000ff
        /*05fc*/ 	.word	0x00024840
        /*0600*/ 	.short	0x0101
        /*0602*/ 	.byte	0x28
	.zero		1


	//   ....[42]....
        /*0604*/ 	.word	0x00003d80
        /*0608*/ 	.word	0x000000ff
        /*060c*/ 	.word	0x00024800
        /*0610*/ 	.short	0x010a
        /*0612*/ 	.byte	0x11
	.zero		1


	//   ....[43]....
        /*0614*/ 	.word	0x00003db0
        /*0618*/ 	.word	0x000000ff
        /*061c*/ 	.word	0x00024858
        /*0620*/ 	.short	0x010a
        /*0622*/ 	.byte	0x11
	.zero		1


	//   ....[44]....
        /*0624*/ 	.word	0x00004070
        /*0628*/ 	.word	0x000000ff
        /*062c*/ 	.word	0x00024820
        /*0630*/ 	.short	0x010a
        /*0632*/ 	.byte	0x11
	.zero		1


	//   ....[45]....
        /*0634*/ 	.word	0x000040b0
        /*0638*/ 	.word	0x000000ff
        /*063c*/ 	.word	0x00024868
        /*0640*/ 	.short	0x010a
        /*0642*/ 	.byte	0x11
	.zero		1


	//   ....[46]....
        /*0644*/ 	.word	0x000040f0
        /*0648*/ 	.word	0x000000ff
        /*064c*/ 	.word	0x00024878
        /*0650*/ 	.short	0x010a
        /*0652*/ 	.byte	0x11
	.zero		1


	//   ....[47]....
        /*0654*/ 	.word	0x00004370
        /*0658*/ 	.word	0x000000ff
        /*065c*/ 	.word	0x00024880
        /*0660*/ 	.short	0x010a
        /*0662*/ 	.byte	0x11
	.zero		1


	//   ....[48]....
        /*0664*/ 	.word	0x00004c60
        /*0668*/ 	.word	0x000000ff
        /*066c*/ 	.word	0x00024800
        /*0670*/ 	.short	0x010a
        /*0672*/ 	.byte	0x04
	.zero		1


	//   ....[49]....
        /*0674*/ 	.word	0x00004cc0
        /*0678*/ 	.word	0x000000ff
        /*067c*/ 	.word	0x00024858
        /*0680*/ 	.short	0x010a
        /*0682*/ 	.byte	0x11
	.zero		1


	//   ....[50]....
        /*0684*/ 	.word	0x00004f50
        /*0688*/ 	.word	0x000000ff
        /*068c*/ 	.word	0x00024890
        /*0690*/ 	.short	0x010a
        /*0692*/ 	.byte	0x11
	.zero		1


	//   ....[51]....
        /*0694*/ 	.word	0x00004fa0
        /*0698*/ 	.word	0x000000ff
        /*069c*/ 	.word	0x00024868
        /*06a0*/ 	.short	0x010a
        /*06a2*/ 	.byte	0x11
	.zero		1


	//   ....[52]....
        /*06a4*/ 	.word	0x00005730
        /*06a8*/ 	.word	0x000000ff
        /*06ac*/ 	.word	0x00024878
        /*06b0*/ 	.short	0x010a
        /*06b2*/ 	.byte	0x11
	.zero		1


	//   ....[53]....
        /*06b4*/ 	.word	0x000057a0
        /*06b8*/ 	.word	0x000000ff
        /*06bc*/ 	.word	0x00024820
        /*06c0*/ 	.short	0x010a
        /*06c2*/ 	.byte	0x11
	.zero		1


	//   ....[54]....
        /*06c4*/ 	.word	0x000059d0
        /*06c8*/ 	.word	0x000000ff
        /*06cc*/ 	.word	0x00024880
        /*06d0*/ 	.short	0x010a
        /*06d2*/ 	.byte	0x11
	.zero		1


	//   ....[55]....
        /*06d4*/ 	.word	0x00005f20
        /*06d8*/ 	.word	0x000000ff
        /*06dc*/ 	.word	0x000248b0
        /*06e0*/ 	.short	0x010a
        /*06e2*/ 	.byte	0x11
	.zero		1


	//   ....[56]....
        /*06e4*/ 	.word	0x00005fa0
        /*06e8*/ 	.word	0x000000ff
        /*06ec*/ 	.word	0x000248b8
        /*06f0*/ 	.short	0x010a
        /*06f2*/ 	.byte	0x11
	.zero		1


	//   ....[57]....
        /*06f4*/ 	.word	0x00006010
        /*06f8*/ 	.word	0x000000ff
        /*06fc*/ 	.word	0x00024890
        /*0700*/ 	.short	0x010a
        /*0702*/ 	.byte	0x11
	.zero		1


	//   ....[58]....
        /*0704*/ 	.word	0x00006c30
        /*0708*/ 	.word	0x000000ff
        /*070c*/ 	.word	0x00024870
        /*0710*/ 	.short	0x010a
        /*0712*/ 	.byte	0x06
	.zero		1


	//   ....[59]....
        /*0714*/ 	.word	0x00006d20
        /*0718*/ 	.word	0x000000ff
        /*071c*/ 	.word	0x00000000
        /*0720*/ 	.short	0x0101
        /*0722*/ 	.byte	0x04
	.zero		1


	//   ....[60]....
        /*0724*/ 	.word	0x00007960
        /*0728*/ 	.word	0x00000038
        /*072c*/ 	.word	0x00024850
        /*0730*/ 	.short	0x010a
        /*0732*/ 	.byte	0xff
	.zero		1


	//   ....[61]....
        /*0734*/ 	.word	0x00007a00
        /*0738*/ 	.word	0x00000038
        /*073c*/ 	.word	0x00024888
        /*0740*/ 	.short	0x010a
        /*0742*/ 	.byte	0xff
	.zero		1


	//   ....[62]....
        /*0744*/ 	.word	0x00007ae0
        /*0748*/ 	.word	0x00000038
        /*074c*/ 	.word	0x00024830
        /*0750*/ 	.short	0x010a
        /*0752*/ 	.byte	0xff
	.zero		1


	//   ....[63]....
        /*0754*/ 	.word	0x0000d2c0
        /*0758*/ 	.word	0x00000038
        /*075c*/ 	.word	0x00024880
        /*0760*/ 	.short	0x0101
        /*0762*/ 	.byte	0xff
	.zero		1


	//   ....[64]....
        /*0764*/ 	.word	0x0000d350
        /*0768*/ 	.word	0x00000000
        /*076c*/ 	.word	0x00000000
        /*0770*/ 	.short	0x0101
        /*0772*/ 	.byte	0xff
	.zero		1


	//   ....[65]....
        /*0774*/ 	.word	0x0000d3c0
        /*0778*/ 	.word	0x00000000
        /*077c*/ 	.word	0x00000000
        /*0780*/ 	.short	0x0101
        /*0782*/ 	.byte	0xff
	.zero		1


	//   ....[66]....
        /*0784*/ 	.word	0x0000d430
        /*0788*/ 	.word	0x00000038
        /*078c*/ 	.word	0x00024840
        /*0790*/ 	.short	0x010a
        /*0792*/ 	.byte	0xff
	.zero		1


	//   ....[67]....
        /*0794*/ 	.word	0x0000d4d0
        /*0798*/ 	.word	0x00000038
        /*079c*/ 	.word	0x00024860
        /*07a0*/ 	.short	0x010a
        /*07a2*/ 	.byte	0xff
	.zero		1


	//   ....[68]....
        /*07a4*/ 	.word	0x0000d570
        /*07a8*/ 	.word	0x00000038
        /*07ac*/ 	.word	0x00024898
        /*07b0*/ 	.short	0x010a
        /*07b2*/ 	.byte	0xff
	.zero		1


	//   ....[69]....
        /*07b4*/ 	.word	0x0000e3c0
        /*07b8*/ 	.word	0x000000ff
        /*07bc*/ 	.word	0x00000000
        /*07c0*/ 	.short	0x0101
        /*07c2*/ 	.byte	0x04
	.zero		1


	//   ....[70]....
        /*07c4*/ 	.word	0x0000efd0
        /*07c8*/ 	.word	0x000000ff
        /*07cc*/ 	.word	0x00024890
        /*07d0*/ 	.short	0x0101
        /*07d2*/ 	.byte	0x25
	.zero		1


	//   ....[71]....
        /*07d4*/ 	.word	0x0000f070
        /*07d8*/ 	.word	0x000000ff
        /*07dc*/ 	.word	0x00000000
        /*07e0*/ 	.short	0x0101
        /*07e2*/ 	.byte	0x04
	.zero		1


	//   ....[72]....
        /*07e4*/ 	.word	0x0000f3d0
        /*07e8*/ 	.word	0x000000ff
        /*07ec*/ 	.word	0x000248a0
        /*07f0*/ 	.short	0x010a
        /*07f2*/ 	.byte	0x25
	.zero		1


	//   ....[73]....
        /*07f4*/ 	.word	0x0000ffe0
        /*07f8*/ 	.word	0x000000ff
        /*07fc*/ 	.word	0x00000000
        /*0800*/ 	.short	0x0101
        /*0802*/ 	.byte	0x04
	.zero		1


	//   ....[74]....
        /*0804*/ 	.word	0x00010030
        /*0808*/ 	.word	0x000000ff
        /*080c*/ 	.word	0x000248a8
        /*0810*/ 	.short	0x010a
        /*0812*/ 	.byte	0x25
	.zero		1


	//   ....[75]....
        /*0814*/ 	.word	0x00010e30
        /*0818*/ 	.word	0x000000ff
        /*081c*/ 	.word	0x00000000
        /*0820*/ 	.short	0x0101
        /*0822*/ 	.byte	0x04
	.zero		1


	//   ....[76]....
        /*0824*/ 	.word	0x00011140
        /*0828*/ 	.word	0x00000003
        /*082c*/ 	.word	0x00024810
        /*0830*/ 	.short	0x010a
        /*0832*/ 	.byte	0xff
	.zero		1


	//   ....[77]....
        /*0834*/ 	.word	0x000111a0
        /*0838*/ 	.word	0x00000003
        /*083c*/ 	.word	0x00024838
        /*0840*/ 	.short	0x010a
        /*0842*/ 	.byte	0xff
	.zero		1


	//   ....[78]....
        /*0844*/ 	.word	0x00011200
        /*0848*/ 	.word	0x00000004
        /*084c*/ 	.word	0x00024828
        /*0850*/ 	.short	0x010a
        /*0852*/ 	.byte	0xff
	.zero		1


	//   ....[79]....
        /*0854*/ 	.word	0x00011260
        /*0858*/ 	.word	0x00000004
        /*085c*/ 	.word	0x00024848
        /*0860*/ 	.short	0x010a
        /*0862*/ 	.byte	0xff
	.zero		1


	//   ....[80]....
        /*0864*/ 	.word	0x000112c0
        /*0868*/ 	.word	0x00000004
        /*086c*/ 	.word	0x00024810
        /*0870*/ 	.short	0x010a
        /*0872*/ 	.byte	0xff
	.zero		1


	//   ....[81]....
        /*0874*/ 	.word	0x00011320
        /*0878*/ 	.word	0x00000004
        /*087c*/ 	.word	0x00024838
        /*0880*/ 	.short	0x010a
        /*0882*/ 	.byte	0xff
	.zero		1


	//   ....[82]....
        /*0884*/ 	.word	0x00011380
        /*0888*/ 	.word	0x00000005
        /*088c*/ 	.word	0x00024828
        /*0890*/ 	.short	0x010a
        /*0892*/ 	.byte	0xff
	.zero		1


	//   ....[83]....
        /*0894*/ 	.word	0x000113e0
        /*0898*/ 	.word	0x00000005
        /*089c*/ 	.word	0x00024848
        /*08a0*/ 	.short	0x010a
        /*08a2*/ 	.byte	0xff
	.zero		1


	//   ....[84]....
        /*08a4*/ 	.word	0x00011440
        /*08a8*/ 	.word	0x00000002
        /*08ac*/ 	.word	0x00024800
        /*08b0*/ 	.short	0x010a
        /*08b2*/ 	.byte	0xff
	.zero		1


	//   ....[85]....
        /*08b4*/ 	.word	0x000114a0
        /*08b8*/ 	.word	0x00000005
        /*08bc*/ 	.word	0x00024858
        /*08c0*/ 	.short	0x010a
        /*08c2*/ 	.byte	0xff
	.zero		1


	//   ....[86]....
        /*08c4*/ 	.word	0x00011500
        /*08c8*/ 	.word	0x00000002
        /*08cc*/ 	.word	0x00024820
        /*08d0*/ 	.short	0x010a
        /*08d2*/ 	.byte	0xff
	.zero		1


	//   ....[87]....
        /*08d4*/ 	.word	0x00011560
        /*08d8*/ 	.word	0x00000002
        /*08dc*/ 	.word	0x00024868
        /*08e0*/ 	.short	0x010a
        /*08e2*/ 	.byte	0xff
	.zero		1


	//   ....[88]....
        /*08e4*/ 	.word	0x000115c0
        /*08e8*/ 	.word	0x00000004
        /*08ec*/ 	.word	0x00024878
        /*08f0*/ 	.short	0x010a
        /*08f2*/ 	.byte	0xff
	.zero		1


	//   ....[89]....
        /*08f4*/ 	.word	0x00011620
        /*08f8*/ 	.word	0x00000004
        /*08fc*/ 	.word	0x00024880
        /*0900*/ 	.short	0x010a
        /*0902*/ 	.byte	0xff
	.zero		1


	//   ....[90]....
        /*0904*/ 	.word	0x00011680
        /*0908*/ 	.word	0x00000002
        /*090c*/ 	.word	0x00024800
        /*0910*/ 	.short	0x010a
        /*0912*/ 	.byte	0xff
	.zero		1


	//   ....[91]....
        /*0914*/ 	.word	0x000116e0
        /*0918*/ 	.word	0x00000003
        /*091c*/ 	.word	0x00024858
        /*0920*/ 	.short	0x010a
        /*0922*/ 	.byte	0xff
	.zero		1


	//   ....[92]....
        /*0924*/ 	.word	0x00011740
        /*0928*/ 	.word	0x00000002
        /*092c*/ 	.word	0x00024890
        /*0930*/ 	.short	0x010a
        /*0932*/ 	.byte	0xff
	.zero		1


	//   ....[93]....
        /*0934*/ 	.word	0x000117a0
        /*0938*/ 	.word	0x00000002
        /*093c*/ 	.word	0x00024868
        /*0940*/ 	.short	0x010a
        /*0942*/ 	.byte	0xff
	.zero		1


	//   ....[94]....
        /*0944*/ 	.word	0x00011800
        /*0948*/ 	.word	0x00000002
        /*094c*/ 	.word	0x00024878
        /*0950*/ 	.short	0x010a
        /*0952*/ 	.byte	0xff
	.zero		1


	//   ....[95]....
        /*0954*/ 	.word	0x00011860
        /*0958*/ 	.word	0x00000004
        /*095c*/ 	.word	0x00024820
        /*0960*/ 	.short	0x010a
        /*0962*/ 	.byte	0xff
	.zero		1


	//   ....[96]....
        /*0964*/ 	.word	0x000118c0
        /*0968*/ 	.word	0x00000004
        /*096c*/ 	.word	0x00024880
        /*0970*/ 	.short	0x010a
        /*0972*/ 	.byte	0xff
	.zero		1


	//   ....[97]....
        /*0974*/ 	.word	0x00011920
        /*0978*/ 	.word	0x00000000
        /*097c*/ 	.word	0x000248b0
        /*0980*/ 	.short	0x010a
        /*0982*/ 	.byte	0xff
	.zero		1


	//   ....[98]....
        /*0984*/ 	.word	0x00011980
        /*0988*/ 	.word	0x00000000
        /*098c*/ 	.word	0x000248b8
        /*0990*/ 	.short	0x010a
        /*0992*/ 	.byte	0xff
	.zero		1


	//   ....[99]....
        /*0994*/ 	.word	0x000119e0
        /*0998*/ 	.word	0x00000003
        /*099c*/ 	.word	0x00024890
        /*09a0*/ 	.short	0x010a
        /*09a2*/ 	.byte	0xff
	.zero		1


	//   ....[100]....
        /*09a4*/ 	.word	0x00011a40
        /*09a8*/ 	.word	0x00000004
        /*09ac*/ 	.word	0x00024870
        /*09b0*/ 	.short	0x010a
        /*09b2*/ 	.byte	0xff
	.zero		1


	//   ....[101]....
        /*09b4*/ 	.word	0x00011a90
        /*09b8*/ 	.word	0x00000038
        /*09bc*/ 	.word	0x00024850
        /*09c0*/ 	.short	0x010a
        /*09c2*/ 	.byte	0xff
	.zero		1


	//   ....[102]....
        /*09c4*/ 	.word	0x00011ae0
        /*09c8*/ 	.word	0x00000038
        /*09cc*/ 	.word	0x00024888
        /*09d0*/ 	.short	0x010a
        /*09d2*/ 	.byte	0xff
	.zero		1


	//   ....[103]....
        /*09d4*/ 	.word	0x00011b30
        /*09d8*/ 	.word	0x00000038
        /*09dc*/ 	.word	0x00024830
        /*09e0*/ 	.short	0x010a
        /*09e2*/ 	.byte	0xff
	.zero		1


	//   ....[104]....
        /*09e4*/ 	.word	0x00011d10
        /*09e8*/ 	.word	0x00000038
        /*09ec*/ 	.word	0x00024840
        /*09f0*/ 	.short	0x010a
        /*09f2*/ 	.byte	0xff
	.zero		1


	//   ....[105]....
        /*09f4*/ 	.word	0x00011d60
        /*09f8*/ 	.word	0x00000038
        /*09fc*/ 	.word	0x00024860
        /*0a00*/ 	.short	0x010a
        /*0a02*/ 	.byte	0xff
	.zero		1


	//   ....[106]....
        /*0a04*/ 	.word	0x00011db0
        /*0a08*/ 	.word	0x00000038
        /*0a0c*/ 	.word	0x00024898
        /*0a10*/ 	.short	0x010a
        /*0a12*/ 	.byte	0xff
	.zero		1


	//   ....[107]....
        /*0a14*/ 	.word	0x00011e10
        /*0a18*/ 	.word	0x00000000
        /*0a1c*/ 	.word	0x000248a0
        /*0a20*/ 	.short	0x010a
        /*0a22*/ 	.byte	0xff
	.zero		1


	//   ....[108]....
        /*0a24*/ 	.word	0x00011e70
        /*0a28*/ 	.word	0x00000000
        /*0a2c*/ 	.word	0x000248a8
        /*0a30*/ 	.short	0x010a
        /*0a32*/ 	.byte	0xff
	.zero		1


	//----- nvinfo : EIATTR_NUM_MBARRIERS
	.align		4
.L_1142:
        /*0a34*/ 	.byte	0x03, 0x38
        /*0a36*/ 	.short	0x0018


	//----- nvinfo : EIATTR_EXIT_INSTR_OFFSETS
	.align		4
        /*0a38*/ 	.byte	0x04, 0x1c
        /*0a3a*/ 	.short	(.L_1144 - .L_1143)


	//   ....[0]....
.L_1143:
        /*0a3c*/ 	.word	0x00001210


	//   ....[1]....
        /*0a40*/ 	.word	0x000021e0


	//   ....[2]....
        /*0a44*/ 	.word	0x00002dc0


	//   ....[3]....
        /*0a48*/ 	.word	0x000038d0


	//   ....[4]....
        /*0a4c*/ 	.word	0x00006a20


	//   ....[5]....
        /*0a50*/ 	.word	0x00006a60


	//   ....[6]....
        /*0a54*/ 	.word	0x00007730


	//   ....[7]....
        /*0a58*/ 	.word	0x00007760


	//   ....[8]....
        /*0a5c*/ 	.word	0x00010e60


	//   ....[9]....
        /*0a60*/ 	.word	0x00011120


	//----- nvinfo : EIATTR_INDIRECT_BRANCH_TARGETS
	.align		4
.L_1144:
        /*0a64*/ 	.byte	0x04, 0x34
        /*0a66*/ 	.short	(.L_1146 - .L_1145)


	//   ....[0]....
.L_1145:
        /*0a68*/ 	.word	.L_x_7226@srel
        /*0a6c*/ 	.short	0x0
        /*0a6e*/ 	.short	0x0
        /*0a70*/ 	.word	0x3
        /*0a74*/ 	.word	.L_x_7227@srel
        /*0a78*/ 	.word	.L_x_7228@srel
        /*0a7c*/ 	.word	.L_x_7229@srel


	//   ....[1]....
        /*0a80*/ 	.word	.L_x_7230@srel
        /*0a84*/ 	.short	0x0
        /*0a86*/ 	.short	0x0
        /*0a88*/ 	.word	0x3
        /*0a8c*/ 	.word	.L_x_5519@srel
        /*0a90*/ 	.word	.L_x_5504@srel
        /*0a94*/ 	.word	.L_x_7229@srel


	//----- nvinfo : EIATTR_MAX_THREADS
	.align		4
.L_1146:
        /*0a98*/ 	.byte	0x04, 0x05
        /*0a9a*/ 	.short	(.L_1148 - .L_1147)
.L_1147:
        /*0a9c*/ 	.word	0x00000200
        /*0aa0*/ 	.word	0x00000001
        /*0aa4*/ 	.word	0x00000001


	//----- nvinfo : EIATTR_CRS_STACK_SIZE
	.align		4
.L_1148:
        /*0aa8*/ 	.byte	0x04, 0x1e
        /*0aaa*/ 	.short	(.L_1150 - .L_1149)
.L_1149:
        /*0aac*/ 	.word	0x00000000


	//----- nvinfo : EIATTR_CBANK_PARAM_SIZE
	.align		4
.L_1150:
        /*0ab0*/ 	.byte	0x03, 0x19
        /*0ab2*/ 	.short	0x0680


	//----- nvinfo : EIATTR_PARAM_CBANK
	.align		4
        /*0ab4*/ 	.byte	0x04, 0x0a
        /*0ab6*/ 	.short	(.L_1152 - .L_1151)
	.align		4
.L_1151:
        /*0ab8*/ 	.word	index@(.nv.constant0._ZN7cutlass13device_kernelINS_4fmha6kernel36Sm100FmhaBwdKernelTmaWarpSpecializedIN4cute5tupleIJiiiiNS5_IJNS5_IJiiEEEiEEEEEENS_6half_tEfNS5_IJNS4_1CILi128EEESB_NSA_ILi64EEESC_EEENS1_10collective21CausalForBackwardMaskILb1EEEEEEEvNT_6ParamsE)
        /*0abc*/ 	.short	0x0380
        /*0abe*/ 	.short	0x0680


	//----- nvinfo : EIATTR_SW_WAR
	.align		4
.L_1152:
        /*0ac0*/ 	.byte	0x04, 0x36
        /*0ac2*/ 	.short	(.L_1154 - .L_1153)
.L_1153:
        /*0ac4*/ 	.word	0x00000008
.L_1154:


//--------------------- .nv.info._ZN7cutlass13device_kernelINS_4fmha6kernel20FmhaKernelBwdConvertIN4cute5tupleIJiiiiNS5_IJNS5_IJiiEEEiEEEEEENS_6half_tEfEEEEvNT_6ParamsE --------------------------
	.section	.nv.info._ZN7cutlass13device_kernelINS_4fmha6kernel20FmhaKernelBwdConvertIN4cute5tupleIJiiiiNS5_IJNS5_IJiiEEEiEEEEEENS_6half_tEfEEEEvNT_6ParamsE,"",@"SHT_CUDA_INFO"
	.sectionflags	@""
	.align	4


	//----- nvinfo : EIATTR_CUDA_API_VERSION
	.align		4
        /*0000*/ 	.byte	0x04, 0x37
        /*0002*/ 	.short	(.L_1156 - .L_1155)
.L_1155:
        /*0004*/ 	.word	0x00000082


	//----- nvinfo : EIATTR_KPARAM_INFO
	.align		4
.L_1156:
        /*0008*/ 	.byte	0x04, 0x17
        /*000a*/ 	.short	(.L_1158 - .L_1157)
.L_1157:
        /*000c*/ 	.word	0x00000000
        /*0010*/ 	.short	0x0000
        /*0012*/ 	.short	0x0000
        /*0014*/ 	.byte	0x00, 0xf0, 0xc1, 0x02


	//----- nvinfo : EIATTR_SPARSE_MMA_MASK
	.align		4
.L_1158:
        /*0018*/ 	.byte	0x03, 0x50
        /*001a*/ 	.short	0x0000


	//----- nvinfo : EIATTR_MAXREG_COUNT
	.align		4
        /*001c*/ 	.byte	0x03, 0x1b
        /*001e*/ 	.short	0x00ff


	//----- nvinfo : EIATTR_MERCURY_ISA_VERSION
	.align		4
        /*0020*/ 	.byte	0x03, 0x5f
        /*0022*/ 	.short	0x0101


	//----- nvinfo : EIATTR_VRC_CTA_INIT_COUNT
	.align		4
        /*0024*/ 	.byte	0x02, 0x4a
	.zero		1
	.zero		1


	//----- nvinfo : EIATTR_EXIT_INSTR_OFFSETS
	.align		4
        /*0028*/ 	.byte	0x04, 0x1c
        /*002a*/ 	.short	(.L_1160 - .L_1159)


	//   ....[0]....
.L_1159:
        /*002c*/ 	.word	0x000014f0


	//   ....[1]....
        /*0030*/ 	.word	0x00001570


	//   ....[2]....
        /*0034*/ 	.word	0x000015c0


	//   ....[3]....
        /*0038*/ 	.word	0x00001650


	//   ....[4]....
        /*003c*/ 	.word	0x00001990


	//   ....[5]....
        /*0040*/ 	.word	0x00001e90


	//----- nvinfo : EIATTR_MAX_THREADS
	.align		4
.L_1160:
        /*0044*/ 	.byte	0x04, 0x05
        /*0046*/ 	.short	(.L_1162 - .L_1161)
.L_1161:
        /*0048*/ 	.word	0x00000080
        /*004c*/ 	.word	0x00000001
        /*0050*/ 	.word	0x00000001


	//----- nvinfo : EIATTR_CRS_STACK_SIZE
	.align		4
.L_1162:
        /*0054*/ 	.byte	0x04, 0x1e
        /*0056*/ 	.short	(.L_1164 - .L_1163)
.L_1163:
        /*0058*/ 	.word	0x00000000


	//----- nvinfo : EIATTR_CBANK_PARAM_SIZE
	.align		4
.L_1164:
        /*005c*/ 	.byte	0x03, 0x19
        /*005e*/ 	.short	0x00b0


	//----- nvinfo : EIATTR_PARAM_CBANK
	.align		4
        /*0060*/ 	.byte	0x04, 0x0a
        /*0062*/ 	.short	(.L_1166 - .L_1165)
	.align		4
.L_1165:
        /*0064*/ 	.word	index@(.nv.constant0._ZN7cutlass13device_kernelINS_4fmha6kernel20FmhaKernelBwdConvertIN4cute5tupleIJiiiiNS5_IJNS5_IJiiEEEiEEEEEENS_6half_tEfEEEEvNT_6ParamsE)
        /*0068*/ 	.short	0x0380
        /*006a*/ 	.short	0x00b0


	//----- nvinfo : EIATTR_SW_WAR
	.align		4
.L_1166:
        /*006c*/ 	.byte	0x04, 0x36
        /*006e*/ 	.short	(.L_1168 - .L_1167)
.L_1167:
        /*0070*/ 	.word	0x00000008
.L_1168:


//--------------------- .nv.info._ZN7cutlass13device_kernelINS_4fmha6kernel19FmhaKernelBwdSumOdOIN4cute5tupleIJiiiiNS5_IJNS5_IJiiEEEiEEEEEENS_6half_tEfEEEEvNT_6ParamsE --------------------------
	.section	.nv.info._ZN7cutlass13device_kernelINS_4fmha6kernel19FmhaKernelBwdSumOdOIN4cute5tupleIJiiiiNS5_IJNS5_IJiiEEEiEEEEEENS_6half_tEfEEEEvNT_6ParamsE,"",@"SHT_CUDA_INFO"
	.sectionflags	@""
	.align	4


	//----- nvinfo : EIATTR_CUDA_API_VERSION
	.align		4
        /*0000*/ 	.byte	0x04, 0x37
        /*0002*/ 	.short	(.L_1170 - .L_1169)
.L_1169:
        /*0004*/ 	.word	0x00000082


	//----- nvinfo : EIATTR_KPARAM_INFO
	.align		4
.L_1170:
        /*0008*/ 	.byte	0x04, 0x17
        /*000a*/ 	.short	(.L_1172 - .L_1171)
.L_1171:
        /*000c*/ 	.word	0x00000000
        /*0010*/ 	.short	0x0000
        /*0012*/ 	.short	0x0000
        /*0014*/ 	.byte	0x00, 0xf0, 0x81, 0x02


	//----- nvinfo : EIATTR_SPARSE_MMA_MASK
	.align		4
.L_1172:
        /*0018*/ 	.byte	0x03, 0x50
        /*001a*/ 	.short	0x0000


	//----- nvinfo : EIATTR_MAXREG_COUNT
	.align		4
        /*001c*/ 	.byte	0x03, 0x1b
        /*001e*/ 	.short	0x00ff


	//----- nvinfo : EIATTR_MERCURY_ISA_VERSION
	.align		4
        /*0020*/ 	.byte	0x03, 0x5f
        /*0022*/ 	.short	0x0101


	//----- nvinfo : EIATTR_COOP_GROUP_MASK_REGIDS
	.align		4
        /*0024*/ 	.byte	0x04, 0x29
        /*0026*/ 	.short	(.L_1174 - .L_1173)


	//   ....[0]....
.L_1173:
        /*0028*/ 	.word	0xffffffff


	//   ....[1]....
        /*002c*/ 	.word	0xffffffff


	//   ....[2]....
        /*0030*/ 	.word	0xffffffff


	//----- nvinfo : EIATTR_COOP_GROUP_INSTR_OFFSETS
	.align		4
.L_1174:
        /*0034*/ 	.byte	0x04, 0x28
        /*0036*/ 	.short	(.L_1176 - .L_1175)


	//   ....[0]....
.L_1175:
        /*0038*/ 	.word	0x000015a0


	//   ....[1]....
        /*003c*/ 	.word	0x000015d0


	//   ....[2]....
        /*0040*/ 	.word	0x000015f0


	//----- nvinfo : EIATTR_VRC_CTA_INIT_COUNT
	.align		4
.L_1176:
        /*0044*/ 	.byte	0x02, 0x4a
	.zero		1
	.zero		1


	//----- nvinfo : EIATTR_EXIT_INSTR_OFFSETS
	.align		4
        /*0048*/ 	.byte	0x04, 0x1c
        /*004a*/ 	.short	(.L_1178 - .L_1177)


	//   ....[0]....
.L_1177:
        /*004c*/ 	.word	0x00000030


	//   ....[1]....
        /*0050*/ 	.word	0x00000080


	//   ....[2]....
        /*0054*/ 	.word	0x00001600


	//   ....[3]....
        /*0058*/ 	.word	0x00001680


	//   ....[4]....
        /*005c*/ 	.word	0x000016f0


	//----- nvinfo : EIATTR_MAX_THREADS
	.align		4
.L_1178:
        /*0060*/ 	.byte	0x04, 0x05
        /*0062*/ 	.short	(.L_1180 - .L_1179)
.L_1179:
        /*0064*/ 	.word	0x00000080
        /*0068*/ 	.word	0x00000001
        /*006c*/ 	.word	0x00000001


	//----- nvinfo : EIATTR_CRS_STACK_SIZE
	.align		4
.L_1180:
        /*0070*/ 	.byte	0x04, 0x1e
        /*0072*/ 	.short	(.L_1182 - .L_1181)
.L_1181:
        /*0074*/ 	.word	0x00000000


	//----- nvinfo : EIATTR_CBANK_PARAM_SIZE
	.align		4
.L_1182:
        /*0078*/ 	.byte	0x03, 0x19
        /*007a*/ 	.short	0x00a0


	//----- nvinfo : EIATTR_PARAM_CBANK
	.align		4
        /*007c*/ 	.byte	0x04, 0x0a
        /*007e*/ 	.short	(.L_1184 - .L_1183)
	.align		4
.L_1183:
        /*0080*/ 	.word	index@(.nv.constant0._ZN7cutlass13device_kernelINS_4fmha6kernel19FmhaKernelBwdSumOdOIN4cute5tupleIJiiiiNS5_IJNS5_IJiiEEEiEEEEEENS_6half_tEfEEEEvNT_6ParamsE)
        /*0084*/ 	.short	0x0380
        /*0086*/ 	.short	0x00a0


	//----- nvinfo : EIATTR_SW_WAR
	.align		4
.L_1184:
        /*0088*/ 	.byte	0x04, 0x36
        /*008a*/ 	.short	(.L_1186 - .L_1185)
.L_1185:
        /*008c*/ 	.word	0x00000008
.L_1186:


//--------------------- .nv.info._ZN7cutlass13device_kernelINS_4fmha6kernel36Sm100FmhaBwdKernelTmaWarpSpecializedIN4cute5tupleIJNS1_10collective14VariableLengthES7_iiNS5_IJNS5_IJiiEEEiEEEEEENS_6half_tEfNS5_IJNS4_1CILi128EEESD_NSC_ILi64EEESE_EEENS6_21CausalForBackwardMaskILb1EEEEEEEvNT_6ParamsE --------------------------
	.section	.nv.info._ZN7cutlass13device_kernelINS_4fmha6kernel36Sm100FmhaBwdKernelTmaWarpSpecializedIN4cute5tupleIJNS1_10collective14VariableLengthES7_iiNS5_IJNS5_IJiiEEEiEEEEEENS_6half_tEfNS5_IJNS4_1CILi128EEESD_NSC_ILi64EEESE_EEENS6_21CausalForBackwardMaskILb1EEEEEEEvNT_6ParamsE,"",@"SHT_CUDA_INFO"
	.sectionflags	@""
	.align	4


	//----- nvinfo : EIATTR_CUDA_API_VERSION
	.align		4
        /*0000*/ 	.byte	0x04, 0x37
        /*0002*/ 	.short	(.L_1188 - .L_1187)
.L_1187:
        /*0004*/ 	.word	0x00000082


	//----- nvinfo : EIATTR_KPARAM_INFO
	.align		4
.L_1188:
        /*0008*/ 	.byte	0x04, 0x17
        /*000a*/ 	.short	(.L_1190 - .L_1189)
.L_1189:
        /*000c*/ 	.word	0x00000000
        /*0010*/ 	.short	0x0000
        /*0012*/ 	.short	0x0000
        /*0014*/ 	.byte	0x00, 0xf0, 0x01, 0x1a


	//----- nvinfo : EIATTR_AT_ENTRY_FRAGMENTS
	.align		4
.L_1190:
        /*0018*/ 	.byte	0x04, 0x4f
        /*001a*/ 	.short	(.L_1192 - .L_1191)


	//   ....[0]....
.L_1191:
        /*001c*/ 	.word	0x00000006


	//----- nvinfo : EIATTR_RESERVED_SMEM_USED
	.align		4
.L_1192:
        /*0020*/ 	.byte	0x01, 0x41
	.zero		2


	//----- nvinfo : EIATTR_SPARSE_MMA_MASK
	.align		4
        /*0024*/ 	.byte	0x03, 0x50
        /*0026*/ 	.short	0x0000


	//----- nvinfo : EIATTR_TCGEN05_1CTA_USED
	.align		4
        /*0028*/ 	.byte	0x01, 0x51
	.zero		2


	//----- nvinfo : EIATTR_MAXREG_COUNT
	.align		4
        /*002c*/ 	.byte	0x03, 0x1b
        /*002e*/ 	.short	0x0080


	//----- nvinfo : EIATTR_NUM_BARRIERS
	.align		4
        /*0030*/ 	.byte	0x02, 0x4c
        /*0032*/ 	.byte	0x04
	.zero		1


	//----- nvinfo : EIATTR_EXTERNS
	.align		4
        /*0034*/ 	.byte	0x04, 0x0f
        /*0036*/ 	.short	(.L_1194 - .L_1193)


	//   ....[0]....
	.align		4
.L_1193:
        /*0038*/ 	.word	index@(__assertfail)


	//----- nvinfo : EIATTR_ANNOTATIONS
	.align		4
.L_1194:
        /*003c*/ 	.byte	0x04, 0x55
        /*003e*/ 	.short	(.L_1196 - .L_1195)


	//   ....[0]....
.L_1195:
        /* <DEDUP_REMOVED lines=31> */


	//----- nvinfo : EIATTR_MERCURY_ISA_VERSION
	.align		4
.L_1196:
        /*0218*/ 	.byte	0x03, 0x5f
        /*021a*/ 	.short	0x0101


	//----- nvinfo : EIATTR_INT_WARP_WIDE_INSTR_OFFSETS
	.align		4
        /*021c*/ 	.byte	0x04, 0x31
        /*021e*/ 	.short	(.L_1198 - .L_1197)


	//   ....[0]....
.L_1197:
        /*0220*/ 	.word	0x00011140


	//   ....[1]....
        /*0224*/ 	.word	0x00011160


	//   ....[2]....
        /*0228*/ 	.word	0x00011190


	//----- nvinfo : EIATTR_COOP_GROUP_MASK_REGIDS
	.align		4
.L_1198:
        /*022c*/ 	.byte	0x04, 0x29
        /*022e*/ 	.short	(.L_1200 - .L_1199)


	//   ....[0]....
.L_1199:
        /*0230*/ 	.word	0xffffffff


	//   ....[1]....
        /*0234*/ 	.word	0xffffffff


	//   ....[2]....
        /*0238*/ 	.word	0xffffffff


	//   ....[3]....
        /*023c*/ 	.word	0xffffffff


	//   ....[4]....
        /*0240*/ 	.word	0xffffffff


	//   ....[5]....
        /*0244*/ 	.word	0xffffffff


	//   ....[6]....
        /*0248*/ 	.word	0xffffffff


	//   ....[7]....
        /*024c*/ 	.word	0xffffffff


	//   ....[8]....
        /*0250*/ 	.word	0xffffffff


	//   ....[9]....
        /*0254*/ 	.word	0xffffffff


	//   ....[10]....
        /*0258*/ 	.word	0xffffffff


	//   ....[11]....
        /*025c*/ 	.word	0xffffffff


	//   ....[12]....
        /*0260*/ 	.word	0xffffffff


	//   ....[13]....
        /*0264*/ 	.word	0xffffffff


	//   ....[14]....
        /*0268*/ 	.word	0xffffffff


	//   ....[15]....
        /*026c*/ 	.word	0xffffffff


	//   ....[16]....
        /*0270*/ 	.word	0xffffffff


	//   ....[17]....
        /*0274*/ 	.word	0xffffffff


	//   ....[18]....
        /*0278*/ 	.word	0x0500000f


	//   ....[19]....
        /*027c*/ 	.word	0x0500000f


	//----- nvinfo : EIATTR_COOP_GROUP_INSTR_OFFSETS
	.align		4
.L_1200:
        /*0280*/ 	.byte	0x04, 0x28
        /*0282*/ 	.short	(.L_1202 - .L_1201)


	//   ....[0]....
.L_1201:
        /*0284*/ 	.word	0x00000080


	//   ....[1]....
        /*0288*/ 	.word	0x000003e0


	//   ....[2]....
        /*028c*/ 	.word	0x00000600


	//   ....[3]....
        /*0290*/ 	.word	0x000006f0


	//   ....[4]....
        /*0294*/ 	.word	0x00000830


	//   ....[5]....
        /*0298*/ 	.word	0x00000970


	//   ....[6]....
        /*029c*/ 	.word	0x00000ab0


	//   ....[7]....
        /*02a0*/ 	.word	0x00000bf0


	//   ....[8]....
        /*02a4*/ 	.word	0x00000d30


	//   ....[9]....
        /*02a8*/ 	.word	0x00000e70


	//   ....[10]....
        /*02ac*/ 	.word	0x00000fb0


	//   ....[11]....
        /*02b0*/ 	.word	0x00003a50


	//   ....[12]....
        /*02b4*/ 	.word	0x00003c50


	//   ....[13]....
        /*02b8*/ 	.word	0x00003c70


	//   ....[14]....
        /*02bc*/ 	.word	0x00007cb0


	//   ....[15]....
        /*02c0*/ 	.word	0x00007d00


	//   ....[16]....
        /*02c4*/ 	.word	0x00011030


	//   ....[17]....
        /*02c8*/ 	.word	0x00011260


	//   ....[18]....
        /*02cc*/ 	.word	0x00011d30


	//   ....[19]....
        /*02d0*/ 	.word	0x00011df0


	//----- nvinfo : EIATTR_REG_RECONFIG
	.align		4
.L_1202:
        /*02d4*/ 	.byte	0x01, 0x54
	.zero		2


	//----- nvinfo : EIATTR_VRC_CTA_INIT_COUNT
	.align		4
        /*02d8*/ 	.byte	0x02, 0x4a
        /*02da*/ 	.byte	0x80
	.zero		1


	//----- nvinfo : EIATTR_SYSCALL_OFFSETS
	.align		4
        /*02dc*/ 	.byte	0x04, 0x46
        /*02de*/ 	.short	(.L_1204 - .L_1203)


	//   ....[0]....
.L_1203:
        /*02e0*/ 	.word	0x0000b100


	//   ....[1]....
        /*02e4*/ 	.word	0x0000b2e0


	//   ....[2]....
        /*02e8*/ 	.word	0x0000b480


	//   ....[3]....
        /*02ec*/ 	.word	0x0000b5f0


	//   ....[4]....
        /*02f0*/ 	.word	0x0000ce30


	//   ....[5]....
        /*02f4*/ 	.word	0x0000d020


	//   ....[6]....
        /*02f8*/ 	.word	0x0000d190


	//   ....[7]....
        /*02fc*/ 	.word	0x0000d300


	//   ....[8]....
        /*0300*/ 	.word	0x0000d800


	//   ....[9]....
        /*0304*/ 	.word	0x0000e5c0


	//   ....[10]....
        /*0308*/ 	.word	0x0000f5f0


	//   ....[11]....
        /*030c*/ 	.word	0x0000f790


	//   ....[12]....
        /*0310*/ 	.word	0x00010270


	//   ....[13]....
        /*0314*/ 	.word	0x00010410


	//----- nvinfo : EIATTR_MBARRIER_INSTR_OFFSETS
	.align		4
.L_1204:
        /*0318*/ 	.byte	0x04, 0x39
        /*031a*/ 	.short	(.L_1206 - .L_1205)


	//   ....[0]....
.L_1205:
        /*031c*/ 	.word	0x000004b0
        /*0320*/ 	.word	0x000000ff
        /*0324*/ 	.word	0x00024800
        /*0328*/ 	.short	0x0100
        /*032a*/ 	.byte	0x04
	.zero		1


	//   ....[1]....
        /*032c*/ 	.word	0x000004c0
        /*0330*/ 	.word	0x000000ff
        /*0334*/ 	.word	0x00024810
        /*0338*/ 	.short	0x0100
        /*033a*/ 	.byte	0x04
	.zero		1


	//   ....[2]....
        /*033c*/ 	.word	0x000004d0
        /*0340*/ 	.word	0x000000ff
        /*0344*/ 	.word	0x00024808
        /*0348*/ 	.short	0x0100
        /*034a*/ 	.byte	0x04
	.zero		1


	//   ....[3]....
        /*034c*/ 	.word	0x000004e0
        /*0350*/ 	.word	0x000000ff
        /*0354*/ 	.word	0x00024818
        /*0358*/ 	.short	0x0100
        /*035a*/ 	.byte	0x04
	.zero		1


	//   ....[4]....
        /*035c*/ 	.word	0x000006c0
        /*0360*/ 	.word	0x000000ff
        /*0364*/ 	.word	0x00024820
        /*0368*/ 	.short	0x0100
        /*036a*/ 	.byte	0x06
	.zero		1


	//   ....[5]....
        /*036c*/ 	.word	0x000006d0
        /*0370*/ 	.word	0x000000ff
        /*0374*/ 	.word	0x00024828
        /*0378*/ 	.short	0x0100
        /*037a*/ 	.byte	0x06
	.zero		1


	//   ....[6]....
        /*037c*/ 	.word	0x00000800
        /*0380*/ 	.word	0x000000ff
        /*0384*/ 	.word	0x00024830
        /*0388*/ 	.short	0x0100
        /*038a*/ 	.byte	0x04
	.zero		1


	//   ....[7]....
        /*038c*/ 	.word	0x00000810
        /*0390*/ 	.word	0x000000ff
        /*0394*/ 	.word	0x00024838
        /*0398*/ 	.short	0x0100
        /*039a*/ 	.byte	0x04
	.zero		1


	//   ....[8]....
        /*039c*/ 	.word	0x00000940
        /*03a0*/ 	.word	0x000000ff
        /*03a4*/ 	.word	0x00024840
        /*03a8*/ 	.short	0x0100
        /*03aa*/ 	.byte	0x04
	.zero		1


	//   ....[9]....
        /*03ac*/ 	.word	0x00000950
        /*03b0*/ 	.word	0x000000ff
        /*03b4*/ 	.word	0x00024848
        /*03b8*/ 	.short	0x0100
        /*03ba*/ 	.byte	0x04
	.zero		1


	//   ....[10]....
        /*03bc*/ 	.word	0x00000a80
        /*03c0*/ 	.word	0x000000ff
        /*03c4*/ 	.word	0x00024850
        /*03c8*/ 	.short	0x0100
        /*03ca*/ 	.byte	0x04
	.zero		1


	//   ....[11]....
        /*03cc*/ 	.word	0x00000a90
        /*03d0*/ 	.word	0x000000ff
        /*03d4*/ 	.word	0x00024858
        /*03d8*/ 	.short	0x0100
        /*03da*/ 	.byte	0x04
	.zero		1


	//   ....[12]....
        /*03dc*/ 	.word	0x00000bc0
        /*03e0*/ 	.word	0x000000ff
        /*03e4*/ 	.word	0x00024860
        /*03e8*/ 	.short	0x0100
        /*03ea*/ 	.byte	0x04
	.zero		1


	//   ....[13]....
        /*03ec*/ 	.word	0x00000bd0
        /*03f0*/ 	.word	0x000000ff
        /*03f4*/ 	.word	0x00024868
        /*03f8*/ 	.short	0x0100
        /*03fa*/ 	.byte	0x04
	.zero		1


	//   ....[14]....
        /*03fc*/ 	.word	0x00000d00
        /*0400*/ 	.word	0x000000ff
        /*0404*/ 	.word	0x00024870
        /*0408*/ 	.short	0x0100
        /*040a*/ 	.byte	0x04
	.zero		1


	//   ....[15]....
        /*040c*/ 	.word	0x00000d10
        /*0410*/ 	.word	0x000000ff
        /*0414*/ 	.word	0x00024878
        /*0418*/ 	.short	0x0100
        /*041a*/ 	.byte	0x04
	.zero		1


	//   ....[16]....
        /*041c*/ 	.word	0x00000e40
        /*0420*/ 	.word	0x000000ff
        /*0424*/ 	.word	0x00024880
        /*0428*/ 	.short	0x0100
        /*042a*/ 	.byte	0x04
	.zero		1


	//   ....[17]....
        /*042c*/ 	.word	0x00000e50
        /*0430*/ 	.word	0x000000ff
        /*0434*/ 	.word	0x00024888
        /*0438*/ 	.short	0x0100
        /*043a*/ 	.byte	0x04
	.zero		1


	//   ....[18]....
        /*043c*/ 	.word	0x00000f80
        /*0440*/ 	.word	0x000000ff
        /*0444*/ 	.word	0x00024890
        /*0448*/ 	.short	0x0100
        /*044a*/ 	.byte	0x04
	.zero		1


	//   ....[19]....
        /*044c*/ 	.word	0x00000f90
        /*0450*/ 	.word	0x000000ff
        /*0454*/ 	.word	0x00024898
        /*0458*/ 	.short	0x0100
        /*045a*/ 	.byte	0x04
	.zero		1


	//   ....[20]....
        /*045c*/ 	.word	0x000010d0
        /*0460*/ 	.word	0x000000ff
        /*0464*/ 	.word	0x000248a0
        /*0468*/ 	.short	0x0100
        /*046a*/ 	.byte	0x04
	.zero		1


	//   ....[21]....
        /*046c*/ 	.word	0x000010e0
        /*0470*/ 	.word	0x000000ff
        /*0474*/ 	.word	0x000248b0
        /*0478*/ 	.short	0x0100
        /*047a*/ 	.byte	0x04
	.zero		1


	//   ....[22]....
        /*047c*/ 	.word	0x000010f0
        /*0480*/ 	.word	0x000000ff
        /*0484*/ 	.word	0x000248a8
        /*0488*/ 	.short	0x0100
        /*048a*/ 	.byte	0x04
	.zero		1


	//   ....[23]....
        /*048c*/ 	.word	0x00001100
        /*0490*/ 	.word	0x000000ff
        /*0494*/ 	.word	0x000248b8
        /*0498*/ 	.short	0x0100
        /*049a*/ 	.byte	0x04
	.zero		1


	//   ....[24]....
        /*049c*/ 	.word	0x00002490
        /*04a0*/ 	.word	0x000000ff
        /*04a4*/ 	.word	0x00024810
        /*04a8*/ 	.short	0x010a
        /*04aa*/ 	.byte	0x10
	.zero		1


	//   ....[25]....
        /*04ac*/ 	.word	0x00002720
        /*04b0*/ 	.word	0x000000ff
        /*04b4*/ 	.word	0x00024800
        /*04b8*/ 	.short	0x010b
        /*04ba*/ 	.byte	0x10
	.zero		1


	//   ....[26]....
        /*04bc*/ 	.word	0x00002770
        /*04c0*/ 	.word	0x000000ff
        /*04c4*/ 	.word	0x00024838
        /*04c8*/ 	.short	0x010a
        /*04ca*/ 	.byte	0x10
	.zero		1


	//   ....[27]....
        /*04cc*/ 	.word	0x00002970
        /*04d0*/ 	.word	0x000000ff
        /*04d4*/ 	.word	0x00024830
        /*04d8*/ 	.short	0x0107
        /*04da*/ 	.byte	0x10
	.zero		1


	//   ....[28]....
        /*04dc*/ 	.word	0x000029d0
        /*04e0*/ 	.word	0x000000ff
        /*04e4*/ 	.word	0x00024830
        /*04e8*/ 	.short	0x0101
        /*04ea*/ 	.byte	0x10
	.zero		1


	//   ....[29]....
        /*04ec*/ 	.word	0x00002a30
        /*04f0*/ 	.word	0x000000ff
        /*04f4*/ 	.word	0x00024828
        /*04f8*/ 	.short	0x010a
        /*04fa*/ 	.byte	0x10
	.zero		1


	//   ....[30]....
        /*04fc*/ 	.word	0x00002cd0
        /*0500*/ 	.word	0x000000ff
        /*0504*/ 	.word	0x00024820
        /*0508*/ 	.short	0x010b
        /*050a*/ 	.byte	0x10
	.zero		1


	//   ....[31]....
        /*050c*/ 	.word	0x00002d20
        /*0510*/ 	.word	0x000000ff
        /*0514*/ 	.word	0x00024848
        /*0518*/ 	.short	0x010a
        /*051a*/ 	.byte	0x10
	.zero		1


	//   ....[32]....
        /*051c*/ 	.word	0x00002e80
        /*0520*/ 	.word	0x000000ff
        /*0524*/ 	.word	0x00024840
        /*0528*/ 	.short	0x0107
        /*052a*/ 	.byte	0x10
	.zero		1


	//   ....[33]....
        /*052c*/ 	.word	0x00002ef0
        /*0530*/ 	.word	0x000000ff
        /*0534*/ 	.word	0x00024840
        /*0538*/ 	.short	0x0101
        /*053a*/ 	.byte	0x10
	.zero		1


	//   ....[34]....
        /*053c*/ 	.word	0x000030e0
        /*0540*/ 	.word	0x000000ff
        /*0544*/ 	.word	0x00024810
        /*0548*/ 	.short	0x010a
        /*054a*/ 	.byte	0x09
	.zero		1


	//   ....[35]....
        /*054c*/ 	.word	0x00003300
        /*0550*/ 	.word	0x000000ff
        /*0554*/ 	.word	0x00024838
        /*0558*/ 	.short	0x010a
        /*055a*/ 	.byte	0x10
	.zero		1


	//   ....[36]....
        /*055c*/ 	.word	0x000034f0
        /*0560*/ 	.word	0x000000ff
        /*0564*/ 	.word	0x00024830
        /*0568*/ 	.short	0x0107
        /*056a*/ 	.byte	0x10
	.zero		1


	//   ....[37]....
        /*056c*/ 	.word	0x00003550
        /*0570*/ 	.word	0x000000ff
        /*0574*/ 	.word	0x00024830
        /*0578*/ 	.short	0x0101
        /*057a*/ 	.byte	0x10
	.zero		1


	//   ....[38]....
        /*057c*/ 	.word	0x000035d0
        /*0580*/ 	.word	0x000000ff
        /*0584*/ 	.word	0x00024828
        /*0588*/ 	.short	0x010a
        /*058a*/ 	.byte	0x10
	.zero		1


	//   ....[39]....
        /*058c*/ 	.word	0x00003770
        /*0590*/ 	.word	0x000000ff
        /*0594*/ 	.word	0x00024848
        /*0598*/ 	.short	0x010a
        /*059a*/ 	.byte	0x10
	.zero		1


	//   ....[40]....
        /*059c*/ 	.word	0x000038d0
        /*05a0*/ 	.word	0x000000ff
        /*05a4*/ 	.word	0x00024840
        /*05a8*/ 	.short	0x0107
        /*05aa*/ 	.byte	0x10
	.zero		1


	//   ....[41]....
        /*05ac*/ 	.word	0x00003940
        /*05b0*/ 	.word	0x000000ff
        /*05b4*/ 	.word	0x00024840
        /*05b8*/ 	.short	0x0101
        /*05ba*/ 	.byte	0x10
	.zero		1


	//   ....[42]....
        /*05bc*/ 	.word	0x00003eb0
        /*05c0*/ 	.word	0x000000ff
        /*05c4*/ 	.word	0x00024800
        /*05c8*/ 	.short	0x010a
        /*05ca*/ 	.byte	0x11
	.zero		1


	//   ....[43]....
        /*05cc*/ 	.word	0x00003ee0
        /*05d0*/ 	.word	0x000000ff
        /*05d4*/ 	.word	0x00024858
        /*05d8*/ 	.short	0x010a
        /*05da*/ 	.byte	0x11
	.zero		1


	//   ....[44]....
        /*05dc*/ 	.word	0x000041a0
        /*05e0*/ 	.word	0x000000ff
        /*05e4*/ 	.word	0x00024820
        /*05e8*/ 	.short	0x010a
        /*05ea*/ 	.byte	0x11
	.zero		1


	//   ....[45]....
        /*05ec*/ 	.word	0x000041e0
        /*05f0*/ 	.word	0x000000ff
        /*05f4*/ 	.word	0x00024868
        /*05f8*/ 	.short	0x010a
        /*05fa*/ 	.byte	0x11
	.zero		1


	//   ....[46]....
        /*05fc*/ 	.word	0x00004220
        /*0600*/ 	.word	0x000000ff
        /*0604*/ 	.word	0x00024878
        /*0608*/ 	.short	0x010a
        /*060a*/ 	.byte	0x11
	.zero		1


	//   ....[47]....
        /*060c*/ 	.word	0x000044a0
        /*0610*/ 	.word	0x000000ff
        /*0614*/ 	.word	0x00024880
        /*0618*/ 	.short	0x010a
        /*061a*/ 	.byte	0x11
	.zero		1


	//   ....[48]....
        /*061c*/ 	.word	0x00004d90
        /*0620*/ 	.word	0x000000ff
        /*0624*/ 	.word	0x00024800
        /*0628*/ 	.short	0x010a
        /*062a*/ 	.byte	0x04
	.zero		1


	//   ....[49]....
        /*062c*/ 	.word	0x00004df0
        /*0630*/ 	.word	0x000000ff
        /*0634*/ 	.word	0x00024858
        /*0638*/ 	.short	0x010a
        /*063a*/ 	.byte	0x11
	.zero		1


	//   ....[50]....
        /*063c*/ 	.word	0x00005080
        /*0640*/ 	.word	0x000000ff
        /*0644*/ 	.word	0x00024890
        /*0648*/ 	.short	0x010a
        /*064a*/ 	.byte	0x11
	.zero		1


	//   ....[51]....
        /*064c*/ 	.word	0x000050d0
        /*0650*/ 	.word	0x000000ff
        /*0654*/ 	.word	0x00024868
        /*0658*/ 	.short	0x010a
        /*065a*/ 	.byte	0x11
	.zero		1


	//   ....[52]....
        /*065c*/ 	.word	0x00005860
        /*0660*/ 	.word	0x000000ff
        /*0664*/ 	.word	0x00024878
        /*0668*/ 	.short	0x010a
        /*066a*/ 	.byte	0x11
	.zero		1


	//   ....[53]....
        /*066c*/ 	.word	0x000058d0
        /*0670*/ 	.word	0x000000ff
        /*0674*/ 	.word	0x00024820
        /*0678*/ 	.short	0x010a
        /*067a*/ 	.byte	0x11
	.zero		1


	//   ....[54]....
        /*067c*/ 	.word	0x00005b00
        /*0680*/ 	.word	0x000000ff
        /*0684*/ 	.word	0x00024880
        /*0688*/ 	.short	0x010a
        /*068a*/ 	.byte	0x11
	.zero		1


	//   ....[55]....
        /*068c*/ 	.word	0x00006050
        /*0690*/ 	.word	0x000000ff
        /*0694*/ 	.word	0x000248b0
        /*0698*/ 	.short	0x010a
        /*069a*/ 	.byte	0x11
	.zero		1


	//   ....[56]....
        /*069c*/ 	.word	0x000060d0
        /*06a0*/ 	.word	0x000000ff
        /*06a4*/ 	.word	0x000248b8
        /*06a8*/ 	.short	0x010a
        /*06aa*/ 	.byte	0x11
	.zero		1


	//   ....[57]....
        /*06ac*/ 	.word	0x00006140
        /*06b0*/ 	.word	0x000000ff
        /*06b4*/ 	.word	0x00024890
        /*06b8*/ 	.short	0x010a
        /*06ba*/ 	.byte	0x11
	.zero		1


	//   ....[58]....
        /*06bc*/ 	.word	0x00006d60
        /*06c0*/ 	.word	0x000000ff
        /*06c4*/ 	.word	0x00024870
        /*06c8*/ 	.short	0x010a
        /*06ca*/ 	.byte	0x06
	.zero		1


	//   ....[59]....
        /*06cc*/ 	.word	0x00006e50
        /*06d0*/ 	.word	0x000000ff
        /*06d4*/ 	.word	0x00000000
        /*06d8*/ 	.short	0x0101
        /*06da*/ 	.byte	0x04
	.zero		1


	//   ....[60]....
        /*06dc*/ 	.word	0x00007a50
        /*06e0*/ 	.word	0x00000000
        /*06e4*/ 	.word	0x00024850
        /*06e8*/ 	.short	0x010a
        /*06ea*/ 	.byte	0xff
	.zero		1


	//   ....[61]....
        /*06ec*/ 	.word	0x00007af0
        /*06f0*/ 	.word	0x00000000
        /*06f4*/ 	.word	0x00024888
        /*06f8*/ 	.short	0x010a
        /*06fa*/ 	.byte	0xff
	.zero		1


	//   ....[62]....
        /*06fc*/ 	.word	0x00007bc0
        /*0700*/ 	.word	0x00000000
        /*0704*/ 	.word	0x00024830
        /*0708*/ 	.short	0x010a
        /*070a*/ 	.byte	0xff
	.zero		1


	//   ....[63]....
        /*070c*/ 	.word	0x0000d420
        /*0710*/ 	.word	0x00000000
        /*0714*/ 	.word	0x00024880
        /*0718*/ 	.short	0x0101
        /*071a*/ 	.byte	0xff
	.zero		1


	//   ....[64]....
        /*071c*/ 	.word	0x0000d480
        /*0720*/ 	.word	0x00000004
        /*0724*/ 	.word	0x00000000
        /*0728*/ 	.short	0x0101
        /*072a*/ 	.byte	0xff
	.zero		1


	//   ....[65]....
        /*072c*/ 	.word	0x0000d4d0
        /*0730*/ 	.word	0x00000004
        /*0734*/ 	.word	0x00000000
        /*0738*/ 	.short	0x0101
        /*073a*/ 	.byte	0xff
	.zero		1


	//   ....[66]....
        /*073c*/ 	.word	0x0000d530
        /*0740*/ 	.word	0x00000000
        /*0744*/ 	.word	0x00024840
        /*0748*/ 	.short	0x010a
        /*074a*/ 	.byte	0xff
	.zero		1


	//   ....[67]....
        /*074c*/ 	.word	0x0000d5b0
        /*0750*/ 	.word	0x00000000
        /*0754*/ 	.word	0x00024860
        /*0758*/ 	.short	0x010a
        /*075a*/ 	.byte	0xff
	.zero		1


	//   ....[68]....
        /*075c*/ 	.word	0x0000d660
        /*0760*/ 	.word	0x00000000
        /*0764*/ 	.word	0x00024898
        /*0768*/ 	.short	0x010a
        /*076a*/ 	.byte	0xff
	.zero		1


	//   ....[69]....
        /*076c*/ 	.word	0x0000e490
        /*0770*/ 	.word	0x000000ff
        /*0774*/ 	.word	0x00000000
        /*0778*/ 	.short	0x0101
        /*077a*/ 	.byte	0x04
	.zero		1


	//   ....[70]....
        /*077c*/ 	.word	0x0000f0a0
        /*0780*/ 	.word	0x000000ff
        /*0784*/ 	.word	0x00024890
        /*0788*/ 	.short	0x0101
        /*078a*/ 	.byte	0x27
	.zero		1


	//   ....[71]....
        /*078c*/ 	.word	0x0000f150
        /*0790*/ 	.word	0x000000ff
        /*0794*/ 	.word	0x00000000
        /*0798*/ 	.short	0x0101
        /*079a*/ 	.byte	0x04
	.zero		1


	//   ....[72]....
        /*079c*/ 	.word	0x0000f4a0
        /*07a0*/ 	.word	0x000000ff
        /*07a4*/ 	.word	0x000248a0
        /*07a8*/ 	.short	0x010a
        /*07aa*/ 	.byte	0x27
	.zero		1


	//   ....[73]....
        /*07ac*/ 	.word	0x000100f0
        /*07b0*/ 	.word	0x000000ff
        /*07b4*/ 	.word	0x00000000
        /*07b8*/ 	.short	0x0101
        /*07ba*/ 	.byte	0x04
	.zero		1


	//   ....[74]....
        /*07bc*/ 	.word	0x00010140
        /*07c0*/ 	.word	0x000000ff
        /*07c4*/ 	.word	0x000248a8
        /*07c8*/ 	.short	0x010a
        /*07ca*/ 	.byte	0x27
	.zero		1


	//   ....[75]....
        /*07cc*/ 	.word	0x00010f80
        /*07d0*/ 	.word	0x000000ff
        /*07d4*/ 	.word	0x00000000
        /*07d8*/ 	.short	0x0101
        /*07da*/ 	.byte	0x04
	.zero		1


	//   ....[76]....
        /*07dc*/ 	.word	0x00011290
        /*07e0*/ 	.word	0x00000003
        /*07e4*/ 	.word	0x00024810
        /*07e8*/ 	.short	0x010a
        /*07ea*/ 	.byte	0xff
	.zero		1


	//   ....[77]....
        /*07ec*/ 	.word	0x000112f0
        /*07f0*/ 	.word	0x00000002
        /*07f4*/ 	.word	0x00024838
        /*07f8*/ 	.short	0x010a
        /*07fa*/ 	.byte	0xff
	.zero		1


	//   ....[78]....
        /*07fc*/ 	.word	0x00011350
        /*0800*/ 	.word	0x00000006
        /*0804*/ 	.word	0x00024828
        /*0808*/ 	.short	0x010a
        /*080a*/ 	.byte	0xff
	.zero		1


	//   ....[79]....
        /*080c*/ 	.word	0x000113b0
        /*0810*/ 	.word	0x00000006
        /*0814*/ 	.word	0x00024848
        /*0818*/ 	.short	0x010a
        /*081a*/ 	.byte	0xff
	.zero		1


	//   ....[80]....
        /*081c*/ 	.word	0x00011410
        /*0820*/ 	.word	0x00000002
        /*0824*/ 	.word	0x00024810
        /*0828*/ 	.short	0x010a
        /*082a*/ 	.byte	0xff
	.zero		1


	//   ....[81]....
        /*082c*/ 	.word	0x00011470
        /*0830*/ 	.word	0x00000002
        /*0834*/ 	.word	0x00024838
        /*0838*/ 	.short	0x010a
        /*083a*/ 	.byte	0xff
	.zero		1


	//   ....[82]....
        /*083c*/ 	.word	0x000114d0
        /*0840*/ 	.word	0x00000005
        /*0844*/ 	.word	0x00024828
        /*0848*/ 	.short	0x010a
        /*084a*/ 	.byte	0xff
	.zero		1


	//   ....[83]....
        /*084c*/ 	.word	0x00011530
        /*0850*/ 	.word	0x00000005
        /*0854*/ 	.word	0x00024848
        /*0858*/ 	.short	0x010a
        /*085a*/ 	.byte	0xff
	.zero		1


	//   ....[84]....
        /*085c*/ 	.word	0x00011590
        /*0860*/ 	.word	0x00000002
        /*0864*/ 	.word	0x00024800
        /*0868*/ 	.short	0x010a
        /*086a*/ 	.byte	0xff
	.zero		1


	//   ....[85]....
        /*086c*/ 	.word	0x000115f0
        /*0870*/ 	.word	0x00000005
        /*0874*/ 	.word	0x00024858
        /*0878*/ 	.short	0x010a
        /*087a*/ 	.byte	0xff
	.zero		1


	//   ....[86]....
        /*087c*/ 	.word	0x00011650
        /*0880*/ 	.word	0x00000002
        /*0884*/ 	.word	0x00024820
        /*0888*/ 	.short	0x010a
        /*088a*/ 	.byte	0xff
	.zero		1


	//   ....[87]....
        /*088c*/ 	.word	0x000116b0
        /*0890*/ 	.word	0x00000002
        /*0894*/ 	.word	0x00024868
        /*0898*/ 	.short	0x010a
        /*089a*/ 	.byte	0xff
	.zero		1


	//   ....[88]....
        /*089c*/ 	.word	0x00011710
        /*08a0*/ 	.word	0x00000004
        /*08a4*/ 	.word	0x00024878
        /*08a8*/ 	.short	0x010a
        /*08aa*/ 	.byte	0xff
	.zero		1


	//   ....[89]....
        /*08ac*/ 	.word	0x00011770
        /*08b0*/ 	.word	0x00000004
        /*08b4*/ 	.word	0x00024880
        /*08b8*/ 	.short	0x010a
        /*08ba*/ 	.byte	0xff
	.zero		1


	//   ....[90]....
        /*08bc*/ 	.word	0x000117d0
        /*08c0*/ 	.word	0x00000002
        /*08c4*/ 	.word	0x00024800
        /*08c8*/ 	.short	0x010a
        /*08ca*/ 	.byte	0xff
	.zero		1


	//   ....[91]....
        /*08cc*/ 	.word	0x00011830
        /*08d0*/ 	.word	0x00000003
        /*08d4*/ 	.word	0x00024858
        /*08d8*/ 	.short	0x010a
        /*08da*/ 	.byte	0xff
	.zero		1


	//   ....[92]....
        /*08dc*/ 	.word	0x00011890
        /*08e0*/ 	.word	0x00000002
        /*08e4*/ 	.word	0x00024890
        /*08e8*/ 	.short	0x010a
        /*08ea*/ 	.byte	0xff
	.zero		1


	//   ....[93]....
        /*08ec*/ 	.word	0x000118f0
        /*08f0*/ 	.word	0x00000002
        /*08f4*/ 	.word	0x00024868
        /*08f8*/ 	.short	0x010a
        /*08fa*/ 	.byte	0xff
	.zero		1


	//   ....[94]....
        /*08fc*/ 	.word	0x00011950
        /*0900*/ 	.word	0x00000002
        /*0904*/ 	.word	0x00024878
        /*0908*/ 	.short	0x010a
        /*090a*/ 	.byte	0xff
	.zero		1


	//   ....[95]....
        /*090c*/ 	.word	0x000119b0
        /*0910*/ 	.word	0x00000004
        /*0914*/ 	.word	0x00024820
        /*0918*/ 	.short	0x010a
        /*091a*/ 	.byte	0xff
	.zero		1


	//   ....[96]....
        /*091c*/ 	.word	0x00011a10
        /*0920*/ 	.word	0x00000004
        /*0924*/ 	.word	0x00024880
        /*0928*/ 	.short	0x010a
        /*092a*/ 	.byte	0xff
	.zero		1


	//   ....[97]....
        /*092c*/ 	.word	0x00011a70
        /*0930*/ 	.word	0x00000000
        /*0934*/ 	.word	0x000248b0
        /*0938*/ 	.short	0x010a
        /*093a*/ 	.byte	0xff
	.zero		1


	//   ....[98]....
        /*093c*/ 	.word	0x00011ad0
        /*0940*/ 	.word	0x00000000
        /*0944*/ 	.word	0x000248b8
        /*0948*/ 	.short	0x010a
        /*094a*/ 	.byte	0xff
	.zero		1


	//   ....[99]....
        /*094c*/ 	.word	0x00011b30
        /*0950*/ 	.word	0x00000003
        /*0954*/ 	.word	0x00024890
        /*0958*/ 	.short	0x010a
        /*095a*/ 	.byte	0xff
	.zero		1


	//   ....[100]....
        /*095c*/ 	.word	0x00011b90
        /*0960*/ 	.word	0x00000004
        /*0964*/ 	.word	0x00024870
        /*0968*/ 	.short	0x010a
        /*096a*/ 	.byte	0xff
	.zero		1


	//   ....[101]....
        /*096c*/ 	.word	0x00011be0
        /*0970*/ 	.word	0x00000000
        /*0974*/ 	.word	0x00024850
        /*0978*/ 	.short	0x010a
        /*097a*/ 	.byte	0xff
	.zero		1


	//   ....[102]....
        /*097c*/ 	.word	0x00011c30
        /*0980*/ 	.word	0x00000000
        /*0984*/ 	.word	0x00024888
        /*0988*/ 	.short	0x010a
        /*098a*/ 	.byte	0xff
	.zero		1


	//   ....[103]....
        /*098c*/ 	.word	0x00011c80
        /*0990*/ 	.word	0x00000000
        /*0994*/ 	.word	0x00024830
        /*0998*/ 	.short	0x010a
        /*099a*/ 	.byte	0xff
	.zero		1


	//   ....[104]....
        /*099c*/ 	.word	0x00011e30
        /*09a0*/ 	.word	0x00000000
        /*09a4*/ 	.word	0x00024840
        /*09a8*/ 	.short	0x010a
        /*09aa*/ 	.byte	0xff
	.zero		1


	//   ....[105]....
        /*09ac*/ 	.word	0x00011e80
        /*09b0*/ 	.word	0x00000000
        /*09b4*/ 	.word	0x00024860
        /*09b8*/ 	.short	0x010a
        /*09ba*/ 	.byte	0xff
	.zero		1


	//   ....[106]....
        /*09bc*/ 	.word	0x00011ed0
        /*09c0*/ 	.word	0x00000000
        /*09c4*/ 	.word	0x00024898
        /*09c8*/ 	.short	0x010a
        /*09ca*/ 	.byte	0xff
	.zero		1


	//   ....[107]....
        /*09cc*/ 	.word	0x00011f30
        /*09d0*/ 	.word	0x00000000
        /*09d4*/ 	.word	0x000248a0
        /*09d8*/ 	.short	0x010a
        /*09da*/ 	.byte	0xff
	.zero		1


	//   ....[108]....
        /*09dc*/ 	.word	0x00011f90
        /*09e0*/ 	.word	0x00000000
        /*09e4*/ 	.word	0x000248a8
        /*09e8*/ 	.short	0x010a
        /*09ea*/ 	.byte	0xff
	.zero		1


	//----- nvinfo : EIATTR_NUM_MBARRIERS
	.align		4
.L_1206:
        /*09ec*/ 	.byte	0x03, 0x38
        /*09ee*/ 	.short	0x0018


	//----- nvinfo : EIATTR_EXIT_INSTR_OFFSETS
	.align		4
        /*09f0*/ 	.byte	0x04, 0x1c
        /*09f2*/ 	.short	(.L_1208 - .L_1207)


	//   ....[0]....
.L_1207:
        /*09f4*/ 	.word	0x00001330


	//   ....[1]....
        /*09f8*/ 	.word	0x00002310


	//   ....[2]....
        /*09fc*/ 	.word	0x00002f10


	//   ....[3]....
        /*0a00*/ 	.word	0x00003a00


	//   ....[4]....
        /*0a04*/ 	.word	0x00006b50


	//   ....[5]....
        /*0a08*/ 	.word	0x00006b90


	//   ....[6]....
        /*0a0c*/ 	.word	0x00007840


	//   ....[7]....
        /*0a10*/ 	.word	0x00007870


	//   ....[8]....
        /*0a14*/ 	.word	0x00010fb0


	//   ....[9]....
        /*0a18*/ 	.word	0x00011270


	//----- nvinfo : EIATTR_INDIRECT_BRANCH_TARGETS
	.align		4
.L_1208:
        /*0a1c*/ 	.byte	0x04, 0x34
        /*0a1e*/ 	.short	(.L_1210 - .L_1209)


	//   ....[0]....
.L_1209:
        /*0a20*/ 	.word	.L_x_7234@srel
        /*0a24*/ 	.short	0x0
        /*0a26*/ 	.short	0x0
        /*0a28*/ 	.word	0x3
        /*0a2c*/ 	.word	.L_x_7235@srel
        /*0a30*/ 	.word	.L_x_7236@srel
        /*0a34*/ 	.word	.L_x_7237@srel


	//   ....[1]....
        /*0a38*/ 	.word	.L_x_7238@srel
        /*0a3c*/ 	.short	0x0
        /*0a3e*/ 	.short	0x0
        /*0a40*/ 	.word	0x3
        /*0a44*/ 	.word	.L_x_5848@srel
        /*0a48*/ 	.word	.L_x_5833@srel
        /*0a4c*/ 	.word	.L_x_7237@srel


	//----- nvinfo : EIATTR_MAX_THREADS
	.align		4
.L_1210:
        /*0a50*/ 	.byte	0x04, 0x05
        /*0a52*/ 	.short	(.L_1212 - .L_1211)
.L_1211:
        /*0a54*/ 	.word	0x00000200
        /*0a58*/ 	.word	0x00000001
        /*0a5c*/ 	.word	0x00000001


	//----- nvinfo : EIATTR_CRS_STACK_SIZE
	.align		4
.L_1212:
        /*0a60*/ 	.byte	0x04, 0x1e
        /*0a62*/ 	.short	(.L_1214 - .L_1213)
.L_1213:
        /*0a64*/ 	.word	0x00000000


	//----- nvinfo : EIATTR_CBANK_PARAM_SIZE
	.align		4
.L_1214:
        /*0a68*/ 	.byte	0x03, 0x19
        /*0a6a*/ 	.short	0x0680


	//----- nvinfo : EIATTR_PARAM_CBANK
	.align		4
        /*0a6c*/ 	.byte	0x04, 0x0a
        /*0a6e*/ 	.short	(.L_1216 - .L_1215)
	.align		4
.L_1215:
        /*0a70*/ 	.word	index@(.nv.constant0._ZN7cutlass13device_kernelINS_4fmha6kernel36Sm100FmhaBwdKernelTmaWarpSpecializedIN4cute5tupleIJNS1_10collective14VariableLengthES7_iiNS5_IJNS5_IJiiEEEiEEEEEENS_6half_tEfNS5_IJNS4_1CILi128EEESD_NSC_ILi64EEESE_EEENS6_21CausalForBackwardMaskILb1EEEEEEEvNT_6ParamsE)
        /*0a74*/ 	.short	0x0380
        /*0a76*/ 	.short	0x0680


	//----- nvinfo : EIATTR_SW_WAR
	.align		4
.L_1216:
        /*0a78*/ 	.byte	0x04, 0x36
        /*0a7a*/ 	.short	(.L_1218 - .L_1217)
.L_1217:
        /*0a7c*/ 	.word	0x00000008
.L_1218:


//--------------------- .nv.info._ZN7cutlass13device_kernelINS_4fmha6kernel20FmhaKernelBwdConvertIN4cute5tupleIJNS1_10collective14VariableLengthES7_iiNS5_IJNS5_IJiiEEEiEEEEEENS_6half_tEfEEEEvNT_6ParamsE --------------------------
	.section	.nv.info._ZN7cutlass13device_kernelINS_4fmha6kernel20FmhaKernelBwdConvertIN4cute5tupleIJNS1_10collective14VariableLengthES7_iiNS5_IJNS5_IJiiEEEiEEEEEENS_6half_tEfEEEEvNT_6ParamsE,"",@"SHT_CUDA_INFO"
	.sectionflags	@""
	.align	4


	//----- nvinfo : EIATTR_CUDA_API_VERSION
	.align		4
        /*0000*/ 	.byte	0x04, 0x37
        /*0002*/ 	.short	(.L_1220 - .L_1219)
.L_1219:
        /*0004*/ 	.word	0x00000082


	//----- nvinfo : EIATTR_KPARAM_INFO
	.align		4
.L_1220:
        /*0008*/ 	.byte	0x04, 0x17
        /*000a*/ 	.short	(.L_1222 - .L_1221)
.L_1221:
        /*000c*/ 	.word	0x00000000
        /*0010*/ 	.short	0x0000
        /*0012*/ 	.short	0x0000
        /*0014*/ 	.byte	0x00, 0xf0, 0x61, 0x03


	//----- nvinfo : EIATTR_SPARSE_MMA_MASK
	.align		4
.L_1222:
        /*0018*/ 	.byte	0x03, 0x50
        /*001a*/ 	.short	0x0000


	//----- nvinfo : EIATTR_MAXREG_COUNT
	.align		4
        /*001c*/ 	.byte	0x03, 0x1b
        /*001e*/ 	.short	0x00ff


	//----- nvinfo : EIATTR_MERCURY_ISA_VERSION
	.align		4
        /*0020*/ 	.byte	0x03, 0x5f
        /*0022*/ 	.short	0x0101


	//----- nvinfo : EIATTR_VRC_CTA_INIT_COUNT
	.align		4
        /*0024*/ 	.byte	0x02, 0x4a
	.zero		1
	.zero		1


	//----- nvinfo : EIATTR_EXIT_INSTR_OFFSETS
	.align		4
        /*0028*/ 	.byte	0x04, 0x1c
        /*002a*/ 	.short	(.L_1224 - .L_1223)


	//   ....[0]....
.L_1223:
        /*002c*/ 	.word	0x000015f0


	//   ....[1]....
        /*0030*/ 	.word	0x000016b0


	//   ....[2]....
        /*0034*/ 	.word	0x00001700


	//   ....[3]....
        /*0038*/ 	.word	0x00001790


	//   ....[4]....
        /*003c*/ 	.word	0x00001b00


	//   ....[5]....
        /*0040*/ 	.word	0x00002020


	//----- nvinfo : EIATTR_MAX_THREADS
	.align		4
.L_1224:
        /*0044*/ 	.byte	0x04, 0x05
        /*0046*/ 	.short	(.L_1226 - .L_1225)
.L_1225:
        /*0048*/ 	.word	0x00000080
        /*004c*/ 	.word	0x00000001
        /*0050*/ 	.word	0x00000001


	//----- nvinfo : EIATTR_CRS_STACK_SIZE
	.align		4
.L_1226:
        /*0054*/ 	.byte	0x04, 0x1e
        /*0056*/ 	.short	(.L_1228 - .L_1227)
.L_1227:
        /*0058*/ 	.word	0x00000000


	//----- nvinfo : EIATTR_CBANK_PARAM_SIZE
	.align		4
.L_1228:
        /*005c*/ 	.byte	0x03, 0x19
        /*005e*/ 	.short	0x00d8


	//----- nvinfo : EIATTR_PARAM_CBANK
	.align		4
        /*0060*/ 	.byte	0x04, 0x0a
        /*0062*/ 	.short	(.L_1230 - .L_1229)
	.align		4
.L_1229:
        /*0064*/ 	.word	index@(.nv.constant0._ZN7cutlass13device_kernelINS_4fmha6kernel20FmhaKernelBwdConvertIN4cute5tupleIJNS1_10collective14VariableLengthES7_iiNS5_IJNS5_IJiiEEEiEEEEEENS_6half_tEfEEEEvNT_6ParamsE)
        /*0068*/ 	.short	0x0380
        /*006a*/ 	.short	0x00d8


	//----- nvinfo : EIATTR_SW_WAR
	.align		4
.L_1230:
        /*006c*/ 	.byte	0x04, 0x36
        /*006e*/ 	.short	(.L_1232 - .L_1231)
.L_1231:
        /*0070*/ 	.word	0x00000008
.L_1232:


//--------------------- .nv.info._ZN7cutlass13device_kernelINS_4fmha6kernel19FmhaKernelBwdSumOdOIN4cute5tupleIJNS1_10collective14VariableLengthES7_iiNS5_IJNS5_IJiiEEEiEEEEEENS_6half_tEfEEEEvNT_6ParamsE --------------------------
	.section	.nv.info._ZN7cutlass13device_kernelINS_4fmha6kernel19FmhaKernelBwdSumOdOIN4cute5tupleIJNS1_10collective14VariableLengthES7_iiNS5_IJNS5_IJiiEEEiEEEEEENS_6half_tEfEEEEvNT_6ParamsE,"",@"SHT_CUDA_INFO"
	.sectionflags	@""
	.align	4


	//----- nvinfo : EIATTR_CUDA_API_VERSION
	.align		4
        /*0000*/ 	.byte	0x04, 0x37
        /*0002*/ 	.short	(.L_1234 - .L_1233)
.L_1233:
        /*0004*/ 	.word	0x00000082


	//----- nvinfo : EIATTR_KPARAM_INFO
	.align		4
.L_1234:
        /*0008*/ 	.byte	0x04, 0x17
        /*000a*/ 	.short	(.L_1236 - .L_1235)
.L_1235:
        /*000c*/ 	.word	0x00000000
        /*0010*/ 	.short	0x0000
        /*0012*/ 	.short	0x0000
        /*0014*/ 	.byte	0x00, 0xf0, 0x21, 0x03


	//----- nvinfo : EIATTR_SPARSE_MMA_MASK
	.align		4
.L_1236:
        /*0018*/ 	.byte	0x03, 0x50
        /*001a*/ 	.short	0x0000


	//----- nvinfo : EIATTR_MAXREG_COUNT
	.align		4
        /*001c*/ 	.byte	0x03, 0x1b
        /*001e*/ 	.short	0x00ff


	//----- nvinfo : EIATTR_MERCURY_ISA_VERSION
	.align		4
        /*0020*/ 	.byte	0x03, 0x5f
        /*0022*/ 	.short	0x0101


	//----- nvinfo : EIATTR_COOP_GROUP_MASK_REGIDS
	.align		4
        /*0024*/ 	.byte	0x04, 0x29
        /*0026*/ 	.short	(.L_1238 - .L_1237)


	//   ....[0]....
.L_1237:
        /*0028*/ 	.word	0xffffffff


	//   ....[1]....
        /*002c*/ 	.word	0xffffffff


	//   ....[2]....
        /*0030*/ 	.word	0xffffffff


	//----- nvinfo : EIATTR_COOP_GROUP_INSTR_OFFSETS
	.align		4
.L_1238:
        /*0034*/ 	.byte	0x04, 0x28
        /*0036*/ 	.short	(.L_1240 - .L_1239)


	//   ....[0]....
.L_1239:
        /*0038*/ 	.word	0x000016b0


	//   ....[1]....
        /*003c*/ 	.word	0x000016e0


	//   ....[2]....
        /*0040*/ 	.word	0x00001700


	//----- nvinfo : EIATTR_VRC_CTA_INIT_COUNT
	.align		4
.L_1240:
        /*0044*/ 	.byte	0x02, 0x4a
	.zero		1
	.zero		1


	//----- nvinfo : EIATTR_EXIT_INSTR_OFFSETS
	.align		4
        /*0048*/ 	.byte	0x04, 0x1c
        /*004a*/ 	.short	(.L_1242 - .L_1241)


	//   ....[0]....
.L_1241:
        /*004c*/ 	.word	0x00000030


	//   ....[1]....
        /*0050*/ 	.word	0x000000e0


	//   ....[2]....
        /*0054*/ 	.word	0x00001710


	//   ....[3]....
        /*0058*/ 	.word	0x00001790


	//   ....[4]....
        /*005c*/ 	.word	0x00001800


	//----- nvinfo : EIATTR_MAX_THREADS
	.align		4
.L_1242:
        /*0060*/ 	.byte	0x04, 0x05
        /*0062*/ 	.short	(.L_1244 - .L_1243)
.L_1243:
        /*0064*/ 	.word	0x00000080
        /*0068*/ 	.word	0x00000001
        /*006c*/ 	.word	0x00000001


	//----- nvinfo : EIATTR_CRS_STACK_SIZE
	.align		4
.L_1244:
        /*0070*/ 	.byte	0x04, 0x1e
        /*0072*/ 	.short	(.L_1246 - .L_1245)
.L_1245:
        /*0074*/ 	.word	0x00000000


	//----- nvinfo : EIATTR_CBANK_PARAM_SIZE
	.align		4
.L_1246:
        /*0078*/ 	.byte	0x03, 0x19
        /*007a*/ 	.short	0x00c8


	//----- nvinfo : EIATTR_PARAM_CBANK
	.align		4
        /*007c*/ 	.byte	0x04, 0x0a
        /*007e*/ 	.short	(.L_1248 - .L_1247)
	.align		4
.L_1247:
        /*0080*/ 	.word	index@(.nv.constant0._ZN7cutlass13device_kernelINS_4fmha6kernel19FmhaKernelBwdSumOdOIN4cute5tupleIJNS1_10collective14VariableLengthES7_iiNS5_IJNS5_IJiiEEEiEEEEEENS_6half_tEfEEEEvNT_6ParamsE)
        /*0084*/ 	.short	0x0380
        /*0086*/ 	.short	0x00c8


	//----- nvinfo : EIATTR_SW_WAR
	.align		4
.L_1248:
        /*0088*/ 	.byte	0x04, 0x36
        /*008a*/ 	.short	(.L_1250 - .L_1249)
.L_1249:
        /*008c*/ 	.word	0x00000008
.L_1250:


//--------------------- .nv.info._Z28fmha_bwd_reference_dV_kernelIN4cute5tupleIJiiiiNS1_IJNS1_IJiiEEEiEEEEEENS0_6TensorINS0_10ViewEngineINS0_8gmem_ptrIPN7cutlass6half_tEEEEENS0_6LayoutINS1_IJiiS3_EEENS1_IJiNS0_1CILi1EEES3_EEEEEEENS5_ISC_NSD_ISE_NS1_IJiSG_NS1_IJNS1_IJNSF_ILi0EEEiEEEiEEEEEEEEEESP_SJ_NS5_INS6_INS7_IPfEEEENSD_INS1_IJiS3_EEENS1_IJSG_S3_EEEEEEESJ_SP_NS8_4fmha10collective6NoMaskEEvT_T0_T1_T2_T3_T4_T5_T6_T7_ --------------------------
	.section	.nv.info._Z28fmha_bwd_reference_dV_kernelIN4cute5tupleIJiiiiNS1_IJNS1_IJiiEEEiEEEEEENS0_6TensorINS0_10ViewEngineINS0_8gmem_ptrIPN7cutlass6half_tEEEEENS0_6LayoutINS1_IJiiS3_EEENS1_IJiNS0_1CILi1EEES3_EEEEEEENS5_ISC_NSD_ISE_NS1_IJiSG_NS1_IJNS1_IJNSF_ILi0EEEiEEEiEEEEEEEEEESP_SJ_NS5_INS6_INS7_IPfEEEENSD_INS1_IJiS3_EEENS1_IJSG_S3_EEEEEEESJ_SP_NS8_4fmha10collective6NoMaskEEvT_T0_T1_T2_T3_T4_T5_T6_T7_,"",@"SHT_CUDA_INFO"
	.sectionflags	@""
	.align	4


	//----- nvinfo : EIATTR_CUDA_API_VERSION
	.align		4
        /*0000*/ 	.byte	0x04, 0x37
        /*0002*/ 	.short	(.L_1252 - .L_1251)
.L_1251:
        /*0004*/ 	.word	0x00000082


	//----- nvinfo : EIATTR_KPARAM_INFO
	.align		4
.L_1252:
        /*0008*/ 	.byte	0x04, 0x17
        /*000a*/ 	.short	(.L_1254 - .L_1253)
.L_1253:
        /*000c*/ 	.word	0x00000000
        /*0010*/ 	.short	0x0008
        /*0012*/ 	.short	0x0150
        /*0014*/ 	.byte	0x00, 0xf0, 0x05, 0x00


	//----- nvinfo : EIATTR_KPARAM_INFO
	.align		4
.L_1254:
        /*0018*/ 	.byte	0x04, 0x17
        /*001a*/ 	.short	(.L_1256 - .L_1255)
.L_1255:
        /*001c*/ 	.word	0x00000000
        /*0020*/ 	.short	0x0007
        /*0022*/ 	.short	0x0128
        /*0024*/ 	.byte	0x00, 0xf0, 0xa1, 0x00


	//----- nvinfo : EIATTR_KPARAM_INFO
	.align		4
.L_1256:
        /*0028*/ 	.byte	0x04, 0x17
        /*002a*/ 	.short	(.L_1258 - .L_1257)
.L_1257:
        /*002c*/ 	.word	0x00000000
        /*0030*/ 	.short	0x0006
        /*0032*/ 	.short	0x00f8
        /*0034*/ 	.byte	0x00, 0xf0, 0xc1, 0x00


	//----- nvinfo : EIATTR_KPARAM_INFO
	.align		4
.L_1258:
        /*0038*/ 	.byte	0x04, 0x17
        /*003a*/ 	.short	(.L_1260 - .L_1259)
.L_1259:
        /*003c*/ 	.word	0x00000000
        /*0040*/ 	.short	0x0005
        /*0042*/ 	.short	0x00d0
        /*0044*/ 	.byte	0x00, 0xf0, 0xa1, 0x00


	//----- nvinfo : EIATTR_KPARAM_INFO
	.align		4
.L_1260:
        /*0048*/ 	.byte	0x04, 0x17
        /*004a*/ 	.short	(.L_1262 - .L_1261)
.L_1261:
        /*004c*/ 	.word	0x00000000
        /*0050*/ 	.short	0x0004
        /*0052*/ 	.short	0x00a0
        /*0054*/ 	.byte	0x00, 0xf0, 0xc1, 0x00


	//----- nvinfo : EIATTR_KPARAM_INFO
	.align		4
.L_1262:
        /*0058*/ 	.byte	0x04, 0x17
        /*005a*/ 	.short	(.L_1264 - .L_1263)
.L_1263:
        /*005c*/ 	.word	0x00000000
        /*0060*/ 	.short	0x0003
        /*0062*/ 	.short	0x0078
        /*0064*/ 	.byte	0x00, 0xf0, 0xa1, 0x00


	//----- nvinfo : EIATTR_KPARAM_INFO
	.align		4
.L_1264:
        /*0068*/ 	.byte	0x04, 0x17
        /*006a*/ 	.short	(.L_1266 - .L_1265)
.L_1265:
        /*006c*/ 	.word	0x00000000
        /*0070*/ 	.short	0x0002
        /*0072*/ 	.short	0x0050
        /*0074*/ 	.byte	0x00, 0xf0, 0xa1, 0x00


	//----- nvinfo : EIATTR_KPARAM_INFO
	.align		4
.L_1266:
        /*0078*/ 	.byte	0x04, 0x17
        /*007a*/ 	.short	(.L_1268 - .L_1267)
.L_1267:
        /*007c*/ 	.word	0x00000000
        /*0080*/ 	.short	0x0001
        /*0082*/ 	.short	0x0020
        /*0084*/ 	.byte	0x00, 0xf0, 0xc1, 0x00


	//----- nvinfo : EIATTR_KPARAM_INFO
	.align		4
.L_1268:
        /*0088*/ 	.byte	0x04, 0x17
        /*008a*/ 	.short	(.L_1270 - .L_1269)
.L_1269:
        /*008c*/ 	.word	0x00000000
        /*0090*/ 	.short	0x0000
        /*0092*/ 	.short	0x0000
        /*0094*/ 	.byte	0x00, 0xf0, 0x71, 0x00


	//----- nvinfo : EIATTR_SPARSE_MMA_MASK
	.align		4
.L_1270:
        /*0098*/ 	.byte	0x03, 0x50
        /*009a*/ 	.short	0x0000


	//----- nvinfo : EIATTR_MAXREG_COUNT
	.align		4
        /*009c*/ 	.byte	0x03, 0x1b
        /*009e*/ 	.short	0x00ff


	//----- nvinfo : EIATTR_NUM_BARRIERS
	.align		4
        /*00a0*/ 	.byte	0x02, 0x4c
        /*00a2*/ 	.byte	0x01
	.zero		1


	//----- nvinfo : EIATTR_MERCURY_ISA_VERSION
	.align		4
        /*00a4*/ 	.byte	0x03, 0x5f
        /*00a6*/ 	.short	0x0101


	//----- nvinfo : EIATTR_VRC_CTA_INIT_COUNT
	.align		4
        /*00a8*/ 	.byte	0x02, 0x4a
	.zero		1
	.zero		1


	//----- nvinfo : EIATTR_EXIT_INSTR_OFFSETS
	.align		4
        /*00ac*/ 	.byte	0x04, 0x1c
        /*00ae*/ 	.short	(.L_1272 - .L_1271)


	//   ....[0]....
.L_1271:
        /*00b0*/ 	.word	0x00000200


	//   ....[1]....
        /*00b4*/ 	.word	0x00002980


	//----- nvinfo : EIATTR_CRS_STACK_SIZE
	.align		4
.L_1272:
        /*00b8*/ 	.byte	0x04, 0x1e
        /*00ba*/ 	.short	(.L_1274 - .L_1273)
.L_1273:
        /*00bc*/ 	.word	0x00000000


	//----- nvinfo : EIATTR_CBANK_PARAM_SIZE
	.align		4
.L_1274:
        /*00c0*/ 	.byte	0x03, 0x19
        /*00c2*/ 	.short	0x0151


	//----- nvinfo : EIATTR_PARAM_CBANK
	.align		4
        /*00c4*/ 	.byte	0x04, 0x0a
        /*00c6*/ 	.short	(.L_1276 - .L_1275)
	.align		4
.L_1275:
        /*00c8*/ 	.word	index@(.nv.constant0._Z28fmha_bwd_reference_dV_kernelIN4cute5tupleIJiiiiNS1_IJNS1_IJiiEEEiEEEEEENS0_6TensorINS0_10ViewEngineINS0_8gmem_ptrIPN7cutlass6half_tEEEEENS0_6LayoutINS1_IJiiS3_EEENS1_IJiNS0_1CILi1EEES3_EEEEEEENS5_ISC_NSD_ISE_NS1_IJiSG_NS1_IJNS1_IJNSF_ILi0EEEiEEEiEEEEEEEEEESP_SJ_NS5_INS6_INS7_IPfEEEENSD_INS1_IJiS3_EEENS1_IJSG_S3_EEEEEEESJ_SP_NS8_4fmha10collective6NoMaskEEvT_T0_T1_T2_T3_T4_T5_T6_T7_)
        /*00cc*/ 	.short	0x0380
        /*00ce*/ 	.short	0x0151


	//----- nvinfo : EIATTR_SW_WAR
	.align		4
.L_1276:
        /*00d0*/ 	.byte	0x04, 0x36
        /*00d2*/ 	.short	(.L_1278 - .L_1277)
.L_1277:
        /*00d4*/ 	.word	0x00000008
.L_1278:


//--------------------- .nv.info._Z28fmha_bwd_reference_dK_kernelIN4cute5tupleIJiiiiNS1_IJNS1_IJiiEEEiEEEEEENS0_6TensorINS0_10ViewEngineINS0_8gmem_ptrIPN7cutlass6half_tEEEEENS0_6LayoutINS1_IJiiS3_EEENS1_IJiNS0_1CILi1EEES3_EEEEEEENS5_ISC_NSD_ISE_NS1_IJiSG_NS1_IJNS1_IJNSF_ILi0EEEiEEEiEEEEEEEEEESP_SJ_NS5_INS6_INS7_IPfEEEENSD_INS1_IJiS3_EEENS1_IJSG_S3_EEEEEEESJ_SP_NS8_4fmha10collective6NoMaskEEvT_T0_T1_T2_T3_T4_T5_T6_T7_ --------------------------
	.section	.nv.info._Z28fmha_bwd_reference_dK_kernelIN4cute5tupleIJiiiiNS1_IJNS1_IJiiEEEiEEEEEENS0_6TensorINS0_10ViewEngineINS0_8gmem_ptrIPN7cutlass6half_tEEEEENS0_6LayoutINS1_IJiiS3_EEENS1_IJiNS0_1CILi1EEES3_EEEEEEENS5_ISC_NSD_ISE_NS1_IJiSG_NS1_IJNS1_IJNSF_ILi0EEEiEEEiEEEEEEEEEESP_SJ_NS5_INS6_INS7_IPfEEEENSD_INS1_IJiS3_EEENS1_IJSG_S3_EEEEEEESJ_SP_NS8_4fmha10collective6NoMaskEEvT_T0_T1_T2_T3_T4_T5_T6_T7_,"",@"SHT_CUDA_INFO"
	.sectionflags	@""
	.align	4


	//----- nvinfo : EIATTR_CUDA_API_VERSION
	.align		4
        /*0000*/ 	.byte	0x04, 0x37
        /*0002*/ 	.short	(.L_1280 - .L_1279)
.L_1279:
        /*0004*/ 	.word	0x00000082


	//----- nvinfo : EIATTR_KPARAM_INFO
	.align		4
.L_1280:
        /*0008*/ 	.byte	0x04, 0x17
        /*000a*/ 	.short	(.L_1282 - .L_1281)
.L_1281:
        /*000c*/ 	.word	0x00000000
        /*0010*/ 	.short	0x0008
        /*0012*/ 	.short	0x0150
        /*0014*/ 	.byte	0x00, 0xf0, 0x05, 0x00


	//----- nvinfo : EIATTR_KPARAM_INFO
	.align		4
.L_1282:
        /*0018*/ 	.byte	0x04, 0x17
        /*001a*/ 	.short	(.L_1284 - .L_1283)
.L_1283:
        /*001c*/ 	.word	0x00000000
        /*0020*/ 	.short	0x0007
        /*0022*/ 	.short	0x0128
        /*0024*/ 	.byte	0x00, 0xf0, 0xa1, 0x00


	//----- nvinfo : EIATTR_KPARAM_INFO
	.align		4
.L_1284:
        /*0028*/ 	.byte	0x04, 0x17
        /*002a*/ 	.short	(.L_1286 - .L_1285)
.L_1285:
        /*002c*/ 	.word	0x00000000
        /*0030*/ 	.short	0x0006
        /*0032*/ 	.short	0x00f8
        /*0034*/ 	.byte	0x00, 0xf0, 0xc1, 0x00


	//----- nvinfo : EIATTR_KPARAM_INFO
	.align		4
.L_1286:
        /*0038*/ 	.byte	0x04, 0x17
        /*003a*/ 	.short	(.L_1288 - .L_1287)
.L_1287:
        /*003c*/ 	.word	0x00000000
        /*0040*/ 	.short	0x0005
        /*0042*/ 	.short	0x00d0
        /*0044*/ 	.byte	0x00, 0xf0, 0xa1, 0x00


	//----- nvinfo : EIATTR_KPARAM_INFO
	.align		4
.L_1288:
        /*0048*/ 	.byte	0x04, 0x17
        /*004a*/ 	.short	(.L_1290 - .L_1289)
.L_1289:
        /*004c*/ 	.word	0x00000000
        /*0050*/ 	.short	0x0004
        /*0052*/ 	.short	0x00a0
        /*0054*/ 	.byte	0x00, 0xf0, 0xc1, 0x00


	//----- nvinfo : EIATTR_KPARAM_INFO
	.align		4
.L_1290:
        /*0058*/ 	.byte	0x04, 0x17
        /*005a*/ 	.short	(.L_1292 - .L_1291)
.L_1291:
        /*005c*/ 	.word	0x00000000
        /*0060*/ 	.short	0x0003
        /*0062*/ 	.short	0x0078
        /*0064*/ 	.byte	0x00, 0xf0, 0xa1, 0x00


	//----- nvinfo : EIATTR_KPARAM_INFO
	.align		4
.L_1292:
        /*0068*/ 	.byte	0x04, 0x17
        /*006a*/ 	.short	(.L_1294 - .L_1293)
.L_1293:
        /*006c*/ 	.word	0x00000000
        /*0070*/ 	.short	0x0002
        /*0072*/ 	.short	0x0050
        /*0074*/ 	.byte	0x00, 0xf0, 0xa1, 0x00


	//----- nvinfo : EIATTR_KPARAM_INFO
	.align		4
.L_1294:
        /*0078*/ 	.byte	0x04, 0x17
        /*007a*/ 	.short	(.L_1296 - .L_1295)
.L_1295:
        /*007c*/ 	.word	0x00000000
        /*0080*/ 	.short	0x0001
        /*0082*/ 	.short	0x0020
        /*0084*/ 	.byte	0x00, 0xf0, 0xc1, 0x00


	//----- nvinfo : EIATTR_KPARAM_INFO
	.align		4
.L_1296:
        /*0088*/ 	.byte	0x04, 0x17
        /*008a*/ 	.short	(.L_1298 - .L_1297)
.L_1297:
        /*008c*/ 	.word	0x00000000
        /*0090*/ 	.short	0x0000
        /*0092*/ 	.short	0x0000
        /*0094*/ 	.byte	0x00, 0xf0, 0x71, 0x00


	//----- nvinfo : EIATTR_SPARSE_MMA_MASK
	.align		4
.L_1298:
        /*0098*/ 	.byte	0x03, 0x50
        /*009a*/ 	.short	0x0000


	//----- nvinfo : EIATTR_MAXREG_COUNT
	.align		4
        /*009c*/ 	.byte	0x03, 0x1b
        /*009e*/ 	.short	0x00ff


	//----- nvinfo : EIATTR_NUM_BARRIERS
	.align		4
        /*00a0*/ 	.byte	0x02, 0x4c
        /*00a2*/ 	.byte	0x01
	.zero		1


	//----- nvinfo : EIATTR_MERCURY_ISA_VERSION
	.align		4
        /*00a4*/ 	.byte	0x03, 0x5f
        /*00a6*/ 	.short	0x0101


	//----- nvinfo : EIATTR_VRC_CTA_INIT_COUNT
	.align		4
        /*00a8*/ 	.byte	0x02, 0x4a
	.zero		1
	.zero		1


	//----- nvinfo : EIATTR_EXIT_INSTR_OFFSETS
	.align		4
        /*00ac*/ 	.byte	0x04, 0x1c
        /*00ae*/ 	.short	(.L_1300 - .L_1299)


	//   ....[0]....
.L_1299:
        /*00b0*/ 	.word	0x00000200


	//   ....[1]....
        /*00b4*/ 	.word	0x000046e0


	//----- nvinfo : EIATTR_CRS_STACK_SIZE
	.align		4
.L_1300:
        /*00b8*/ 	.byte	0x04, 0x1e
        /*00ba*/ 	.short	(.L_1302 - .L_1301)
.L_1301:
        /*00bc*/ 	.word	0x00000000


	//----- nvinfo : EIATTR_CBANK_PARAM_SIZE
	.align		4
.L_1302:
        /*00c0*/ 	.byte	0x03, 0x19
        /*00c2*/ 	.short	0x0151


	//----- nvinfo : EIATTR_PARAM_CBANK
	.align		4
        /*00c4*/ 	.byte	0x04, 0x0a
        /*00c6*/ 	.short	(.L_1304 - .L_1303)
	.align		4
.L_1303:
        /*00c8*/ 	.word	index@(.nv.constant0._Z28fmha_bwd_reference_dK_kernelIN4cute5tupleIJiiiiNS1_IJNS1_IJiiEEEiEEEEEENS0_6TensorINS0_10ViewEngineINS0_8gmem_ptrIPN7cutlass6half_tEEEEENS0_6LayoutINS1_IJiiS3_EEENS1_IJiNS0_1CILi1EEES3_EEEEEEENS5_ISC_NSD_ISE_NS1_IJiSG_NS1_IJNS1_IJNSF_ILi0EEEiEEEiEEEEEEEEEESP_SJ_NS5_INS6_INS7_IPfEEEENSD_INS1_IJiS3_EEENS1_IJSG_S3_EEEEEEESJ_SP_NS8_4fmha10collective6NoMaskEEvT_T0_T1_T2_T3_T4_T5_T6_T7_)
        /*00cc*/ 	.short	0x0380
        /*00ce*/ 	.short	0x0151


	//----- nvinfo : EIATTR_SW_WAR
	.align		4
.L_1304:
        /*00d0*/ 	.byte	0x04, 0x36
        /*00d2*/ 	.short	(.L_1306 - .L_1305)
.L_1305:
        /*00d4*/ 	.word	0x00000008
.L_1306:


//--------------------- .nv.info._Z28fmha_bwd_reference_dQ_kernelIN4cute5tupleIJiiiiNS1_IJNS1_IJiiEEEiEEEEEENS0_6TensorINS0_10ViewEngineINS0_8gmem_ptrIPN7cutlass6half_tEEEEENS0_6LayoutINS1_IJiiS3_EEENS1_IJiNS0_1CILi1EEES3_EEEEEEENS5_ISC_NSD_ISE_NS1_IJiSG_NS1_IJNS1_IJNSF_ILi0EEEiEEEiEEEEEEEEEESP_SJ_NS5_INS6_INS7_IPfEEEENSD_INS1_IJiS3_EEENS1_IJSG_S3_EEEEEEESJ_SJ_NS8_4fmha10collective6NoMaskEEvT_T0_T1_T2_T3_T4_T5_T6_T7_ --------------------------
	.section	.nv.info._Z28fmha_bwd_reference_dQ_kernelIN4cute5tupleIJiiiiNS1_IJNS1_IJiiEEEiEEEEEENS0_6TensorINS0_10ViewEngineINS0_8gmem_ptrIPN7cutlass6half_tEEEEENS0_6LayoutINS1_IJiiS3_EEENS1_IJiNS0_1CILi1EEES3_EEEEEEENS5_ISC_NSD_ISE_NS1_IJiSG_NS1_IJNS1_IJNSF_ILi0EEEiEEEiEEEEEEEEEESP_SJ_NS5_INS6_INS7_IPfEEEENSD_INS1_IJiS3_EEENS1_IJSG_S3_EEEEEEESJ_SJ_NS8_4fmha10collective6NoMaskEEvT_T0_T1_T2_T3_T4_T5_T6_T7_,"",@"SHT_CUDA_INFO"
	.sectionflags	@""
	.align	4


	//----- nvinfo : EIATTR_CUDA_API_VERSION
	.align		4
        /*0000*/ 	.byte	0x04, 0x37
        /*0002*/ 	.short	(.L_1308 - .L_1307)
.L_1307:
        /*0004*/ 	.word	0x00000082


	//----- nvinfo : EIATTR_KPARAM_INFO
	.align		4
.L_1308:
        /*0008*/ 	.byte	0x04, 0x17
        /*000a*/ 	.short	(.L_1310 - .L_1309)
.L_1309:
        /*000c*/ 	.word	0x00000000
        /*0010*/ 	.short	0x0008
        /*0012*/ 	.short	0x0158
        /*0014*/ 	.byte	0x00, 0xf0, 0x05, 0x00


	//----- nvinfo : EIATTR_KPARAM_INFO
	.align		4
.L_1310:
        /*0018*/ 	.byte	0x04, 0x17
        /*001a*/ 	.short	(.L_1312 - .L_1311)
.L_1311:
        /*001c*/ 	.word	0x00000000
        /*0020*/ 	.short	0x0007
        /*0022*/ 	.short	0x0128
        /*0024*/ 	.byte	0x00, 0xf0, 0xc1, 0x00


	//----- nvinfo : EIATTR_KPARAM_INFO
	.align		4
.L_1312:
        /*0028*/ 	.byte	0x04, 0x17
        /*002a*/ 	.short	(.L_1314 - .L_1313)
.L_1313:
        /*002c*/ 	.word	0x00000000
        /*0030*/ 	.short	0x0006
        /*0032*/ 	.short	0x00f8
        /*0034*/ 	.byte	0x00, 0xf0, 0xc1, 0x00


	//----- nvinfo : EIATTR_KPARAM_INFO
	.align		4
.L_1314:
        /*0038*/ 	.byte	0x04, 0x17
        /*003a*/ 	.short	(.L_1316 - .L_1315)
.L_1315:
        /*003c*/ 	.word	0x00000000
        /*0040*/ 	.short	0x0005
        /*0042*/ 	.short	0x00d0
        /*0044*/ 	.byte	0x00, 0xf0, 0xa1, 0x00


	//----- nvinfo : EIATTR_KPARAM_INFO
	.align		4
.L_1316:
        /*0048*/ 	.byte	0x04, 0x17
        /*004a*/ 	.short	(.L_1318 - .L_1317)
.L_1317:
        /*004c*/ 	.word	0x00000000
        /*0050*/ 	.short	0x0004
        /*0052*/ 	.short	0x00a0
        /*0054*/ 	.byte	0x00, 0xf0, 0xc1, 0x00


	//----- nvinfo : EIATTR_KPARAM_INFO
	.align		4
.L_1318:
        /*0058*/ 	.byte	0x04, 0x17
        /*005a*/ 	.short	(.L_1320 - .L_1319)
.L_1319:
        /*005c*/ 	.word	0x00000000
        /*0060*/ 	.short	0x0003
        /*0062*/ 	.short	0x0078
        /*0064*/ 	.byte	0x00, 0xf0, 0xa1, 0x00


	//----- nvinfo : EIATTR_KPARAM_INFO
	.align		4
.L_1320:
        /*0068*/ 	.byte	0x04, 0x17
        /*006a*/ 	.short	(.L_1322 - .L_1321)
.L_1321:
        /*006c*/ 	.word	0x00000000
        /*0070*/ 	.short	0x0002
        /*0072*/ 	.short	0x0050
        /*0074*/ 	.byte	0x00, 0xf0, 0xa1, 0x00


	//----- nvinfo : EIATTR_KPARAM_INFO
	.align		4
.L_1322:
        /*0078*/ 	.byte	0x04, 0x17
        /*007a*/ 	.short	(.L_1324 - .L_1323)
.L_1323:
        /*007c*/ 	.word	0x00000000
        /*0080*/ 	.short	0x0001
        /*0082*/ 	.short	0x0020
        /*0084*/ 	.byte	0x00, 0xf0, 0xc1, 0x00


	//----- nvinfo : EIATTR_KPARAM_INFO
	.align		4
.L_1324:
        /*0088*/ 	.byte	0x04, 0x17
        /*008a*/ 	.short	(.L_1326 - .L_1325)
.L_1325:
        /*008c*/ 	.word	0x00000000
        /*0090*/ 	.short	0x0000
        /*0092*/ 	.short	0x0000
        /*0094*/ 	.byte	0x00, 0xf0, 0x71, 0x00


	//----- nvinfo : EIATTR_SPARSE_MMA_MASK
	.align		4
.L_1326:
        /*0098*/ 	.byte	0x03, 0x50
        /*009a*/ 	.short	0x0000


	//----- nvinfo : EIATTR_MAXREG_COUNT
	.align		4
        /*009c*/ 	.byte	0x03, 0x1b
        /*009e*/ 	.short	0x00ff


	//----- nvinfo : EIATTR_NUM_BARRIERS
	.align		4
        /*00a0*/ 	.byte	0x02, 0x4c
        /*00a2*/ 	.byte	0x01
	.zero		1


	//----- nvinfo : EIATTR_MERCURY_ISA_VERSION
	.align		4
        /*00a4*/ 	.byte	0x03, 0x5f
        /*00a6*/ 	.short	0x0101


	//----- nvinfo : EIATTR_VRC_CTA_INIT_COUNT
	.align		4
        /*00a8*/ 	.byte	0x02, 0x4a
	.zero		1
	.zero		1


	//----- nvinfo : EIATTR_EXIT_INSTR_OFFSETS
	.align		4
        /*00ac*/ 	.byte	0x04, 0x1c
        /*00ae*/ 	.short	(.L_1328 - .L_1327)


	//   ....[0]....
.L_1327:
        /*00b0*/ 	.word	0x00000210


	//   ....[1]....
        /*00b4*/ 	.word	0x00006590


	//----- nvinfo : EIATTR_CRS_STACK_SIZE
	.align		4
.L_1328:
        /*00b8*/ 	.byte	0x04, 0x1e
        /*00ba*/ 	.short	(.L_1330 - .L_1329)
.L_1329:
        /*00bc*/ 	.word	0x00000000


	//----- nvinfo : EIATTR_CBANK_PARAM_SIZE
	.align		4
.L_1330:
        /*00c0*/ 	.byte	0x03, 0x19
        /*00c2*/ 	.short	0x0159


	//----- nvinfo : EIATTR_PARAM_CBANK
	.align		4
        /*00c4*/ 	.byte	0x04, 0x0a
        /*00c6*/ 	.short	(.L_1332 - .L_1331)
	.align		4
.L_1331:
        /*00c8*/ 	.word	index@(.nv.constant0._Z28fmha_bwd_reference_dQ_kernelIN4cute5tupleIJiiiiNS1_IJNS1_IJiiEEEiEEEEEENS0_6TensorINS0_10ViewEngineINS0_8gmem_ptrIPN7cutlass6half_tEEEEENS0_6LayoutINS1_IJiiS3_EEENS1_IJiNS0_1CILi1EEES3_EEEEEEENS5_ISC_NSD_ISE_NS1_IJiSG_NS1_IJNS1_IJNSF_ILi0EEEiEEEiEEEEEEEEEESP_SJ_NS5_INS6_INS7_IPfEEEENSD_INS1_IJiS3_EEENS1_IJSG_S3_EEEEEEESJ_SJ_NS8_4fmha10collective6NoMaskEEvT_T0_T1_T2_T3_T4_T5_T6_T7_)
        /*00cc*/ 	.short	0x0380
        /*00ce*/ 	.short	0x0159


	//----- nvinfo : EIATTR_SW_WAR
	.align		4
.L_1332:
        /*00d0*/ 	.byte	0x04, 0x36
        /*00d2*/ 	.short	(.L_1334 - .L_1333)
.L_1333:
        /*00d4*/ 	.word	0x00000008
.L_1334:


//--------------------- .nv.info._Z21fmha_reference_kernelIN4cute5tupleIJiiiiNS1_IJNS1_IJiiEEEiEEEEEENS0_6TensorINS0_10ViewEngineINS0_8gmem_ptrIPN7cutlass6half_tEEEEENS0_6LayoutINS1_IJiiS3_EEENS1_IJiNS0_1CILi1EEES3_EEEEEEENS5_ISC_NSD_ISE_NS1_IJiSG_NS1_IJNS1_IJNSF_ILi0EEEiEEEiEEEEEEEEEESP_SJ_NS5_INS6_INS7_IPfEEEENSD_INS1_IJiS3_EEENS1_IJSG_S3_EEEEEEENS8_4fmha10collective6NoMaskEEvT_T0_T1_T2_T3_T4_T5_ --------------------------
	.section	.nv.info._Z21fmha_reference_kernelIN4cute5tupleIJiiiiNS1_IJNS1_IJiiEEEiEEEEEENS0_6TensorINS0_10ViewEngineINS0_8gmem_ptrIPN7cutlass6half_tEEEEENS0_6LayoutINS1_IJiiS3_EEENS1_IJiNS0_1CILi1EEES3_EEEEEEENS5_ISC_NSD_ISE_NS1_IJiSG_NS1_IJNS1_IJNSF_ILi0EEEiEEEiEEEEEEEEEESP_SJ_NS5_INS6_INS7_IPfEEEENSD_INS1_IJiS3_EEENS1_IJSG_S3_EEEEEEENS8_4fmha10collective6NoMaskEEvT_T0_T1_T2_T3_T4_T5_,"",@"SHT_CUDA_INFO"
	.sectionflags	@""
	.align	4


	//----- nvinfo : EIATTR_CUDA_API_VERSION
	.align		4
        /*0000*/ 	.byte	0x04, 0x37
        /*0002*/ 	.short	(.L_1336 - .L_1335)
.L_1335:
        /*0004*/ 	.word	0x00000082


	//----- nvinfo : EIATTR_KPARAM_INFO
	.align		4
.L_1336:
        /*0008*/ 	.byte	0x04, 0x17
        /*000a*/ 	.short	(.L_1338 - .L_1337)
.L_1337:
        /*000c*/ 	.word	0x00000000
        /*0010*/ 	.short	0x0006
        /*0012*/ 	.short	0x00f8
        /*0014*/ 	.byte	0x00, 0xf0, 0x05, 0x00


	//----- nvinfo : EIATTR_KPARAM_INFO
	.align		4
.L_1338:
        /*0018*/ 	.byte	0x04, 0x17
        /*001a*/ 	.short	(.L_1340 - .L_1339)
.L_1339:
        /*001c*/ 	.word	0x00000000
        /*0020*/ 	.short	0x0005
        /*0022*/ 	.short	0x00d0
        /*0024*/ 	.byte	0x00, 0xf0, 0xa1, 0x00


	//----- nvinfo : EIATTR_KPARAM_INFO
	.align		4
.L_1340:
        /*0028*/ 	.byte	0x04, 0x17
        /*002a*/ 	.short	(.L_1342 - .L_1341)
.L_1341:
        /*002c*/ 	.word	0x00000000
        /*0030*/ 	.short	0x0004
        /*0032*/ 	.short	0x00a0
        /*0034*/ 	.byte	0x00, 0xf0, 0xc1, 0x00


	//----- nvinfo : EIATTR_KPARAM_INFO
	.align		4
.L_1342:
        /*0038*/ 	.byte	0x04, 0x17
        /*003a*/ 	.short	(.L_1344 - .L_1343)
.L_1343:
        /*003c*/ 	.word	0x00000000
        /*0040*/ 	.short	0x0003
        /*0042*/ 	.short	0x0078
        /*0044*/ 	.byte	0x00, 0xf0, 0xa1, 0x00


	//----- nvinfo : EIATTR_KPARAM_INFO
	.align		4
.L_1344:
        /*0048*/ 	.byte	0x04, 0x17
        /*004a*/ 	.short	(.L_1346 - .L_1345)
.L_1345:
        /*004c*/ 	.word	0x00000000
        /*0050*/ 	.short	0x0002
        /*0052*/ 	.short	0x0050
        /*0054*/ 	.byte	0x00, 0xf0, 0xa1, 0x00


	//----- nvinfo : EIATTR_KPARAM_INFO
	.align		4
.L_1346:
        /*0058*/ 	.byte	0x04, 0x17
        /*005a*/ 	.short	(.L_1348 - .L_1347)
.L_1347:
        /*005c*/ 	.word	0x00000000
        /*0060*/ 	.short	0x0001
        /*0062*/ 	.short	0x0020
        /*0064*/ 	.byte	0x00, 0xf0, 0xc1, 0x00


	//----- nvinfo : EIATTR_KPARAM_INFO
	.align		4
.L_1348:
        /*0068*/ 	.byte	0x04, 0x17
        /*006a*/ 	.short	(.L_1350 - .L_1349)
.L_1349:
        /*006c*/ 	.word	0x00000000
        /*0070*/ 	.short	0x0000
        /*0072*/ 	.short	0x0000
        /*0074*/ 	.byte	0x00, 0xf0, 0x71, 0x00


	//----- nvinfo : EIATTR_SPARSE_MMA_MASK
	.align		4
.L_1350:
        /*0078*/ 	.byte	0x03, 0x50
        /*007a*/ 	.short	0x0000


	//----- nvinfo : EIATTR_MAXREG_COUNT
	.align		4
        /*007c*/ 	.byte	0x03, 0x1b
        /*007e*/ 	.short	0x00ff


	//----- nvinfo : EIATTR_NUM_BARRIERS
	.align		4
        /*0080*/ 	.byte	0x02, 0x4c
        /*0082*/ 	.byte	0x01
	.zero		1


	//----- nvinfo : EIATTR_MERCURY_ISA_VERSION
	.align		4
        /*0084*/ 	.byte	0x03, 0x5f
        /*0086*/ 	.short	0x0101


	//----- nvinfo : EIATTR_UNUSED_LOAD_BYTE_OFFSET
	.align		4
        /*0088*/ 	.byte	0x04, 0x44
        /*008a*/ 	.short	(.L_1352 - .L_1351)


	//   ....[0]....
.L_1351:
        /*008c*/ 	.word	0x00002a80
        /*0090*/ 	.word	0x00000fff


	//   ....[1]....
        /*0094*/ 	.word	0x000031f0
        /*0098*/ 	.word	0x00000fff


	//   ....[2]....
        /*009c*/ 	.word	0x00004980
        /*00a0*/ 	.word	0x00000fff


	//----- nvinfo : EIATTR_VRC_CTA_INIT_COUNT
	.align		4
.L_1352:
        /*00a4*/ 	.byte	0x02, 0x4a
	.zero		1
	.zero		1


	//----- nvinfo : EIATTR_EXIT_INSTR_OFFSETS
	.align		4
        /*00a8*/ 	.byte	0x04, 0x1c
        /*00aa*/ 	.short	(.L_1354 - .L_1353)


	//   ....[0]....
.L_1353:
        /*00ac*/ 	.word	0x00000280


	//   ....[1]....
        /*00b0*/ 	.word	0x000052a0


	//----- nvinfo : EIATTR_CRS_STACK_SIZE
	.align		4
.L_1354:
        /*00b4*/ 	.byte	0x04, 0x1e
        /*00b6*/ 	.short	(.L_1356 - .L_1355)
.L_1355:
        /*00b8*/ 	.word	0x00000000


	//----- nvinfo : EIATTR_CBANK_PARAM_SIZE
	.align		4
.L_1356:
        /*00bc*/ 	.byte	0x03, 0x19
        /*00be*/ 	.short	0x00f9


	//----- nvinfo : EIATTR_PARAM_CBANK
	.align		4
        /*00c0*/ 	.byte	0x04, 0x0a
        /*00c2*/ 	.short	(.L_1358 - .L_1357)
	.align		4
.L_1357:
        /*00c4*/ 	.word	index@(.nv.constant0._Z21fmha_reference_kernelIN4cute5tupleIJiiiiNS1_IJNS1_IJiiEEEiEEEEEENS0_6TensorINS0_10ViewEngineINS0_8gmem_ptrIPN7cutlass6half_tEEEEENS0_6LayoutINS1_IJiiS3_EEENS1_IJiNS0_1CILi1EEES3_EEEEEEENS5_ISC_NSD_ISE_NS1_IJiSG_NS1_IJNS1_IJNSF_ILi0EEEiEEEiEEEEEEEEEESP_SJ_NS5_INS6_INS7_IPfEEEENSD_INS1_IJiS3_EEENS1_IJSG_S3_EEEEEEENS8_4fmha10collective6NoMaskEEvT_T0_T1_T2_T3_T4_T5_)
        /*00c8*/ 	.short	0x0380
        /*00ca*/ 	.short	0x00f9


	//----- nvinfo : EIATTR_SW_WAR
	.align		4
.L_1358:
        /*00cc*/ 	.byte	0x04, 0x36
        /*00ce*/ 	.short	(.L_1360 - .L_1359)
.L_1359:
        /*00d0*/ 	.word	0x00000008
.L_1360:


//--------------------- .nv.info._Z28fmha_bwd_reference_dV_kernelIN4cute5tupleIJN7cutlass4fmha10collective14VariableLengthES5_iiNS1_IJNS1_IJiiEEEiEEEEEENS0_6TensorINS0_10ViewEngineINS0_8gmem_ptrIPNS2_6half_tEEEEENS0_6LayoutINS1_IJS5_iS7_EEENS1_IJiNS0_1CILi1EEES7_EEEEEEENS9_ISF_NSG_ISH_NS1_IJiSJ_NS1_IJNS1_IJNSI_ILi0EEEiEEEiEEEEEEEEEESS_SM_NS9_INSA_INSB_IPfEEEENSG_INS1_IJS5_S7_EEENS1_IJSJ_S7_EEEEEEESM_SS_NS4_6NoMaskEEvT_T0_T1_T2_T3_T4_T5_T6_T7_ --------------------------
	.section	.nv.info._Z28fmha_bwd_reference_dV_kernelIN4cute5tupleIJN7cutlass4fmha10collective14VariableLengthES5_iiNS1_IJNS1_IJiiEEEiEEEEEENS0_6TensorINS0_10ViewEngineINS0_8gmem_ptrIPNS2_6half_tEEEEENS0_6LayoutINS1_IJS5_iS7_EEENS1_IJiNS0_1CILi1EEES7_EEEEEEENS9_ISF_NSG_ISH_NS1_IJiSJ_NS1_IJNS1_IJNSI_ILi0EEEiEEEiEEEEEEEEEESS_SM_NS9_INSA_INSB_IPfEEEENSG_INS1_IJS5_S7_EEENS1_IJSJ_S7_EEEEEEESM_SS_NS4_6NoMaskEEvT_T0_T1_T2_T3_T4_T5_T6_T7_,"",@"SHT_CUDA_INFO"
	.sectionflags	@""
	.align	4


	//----- nvinfo : EIATTR_CUDA_API_VERSION
	.align		4
        /*0000*/ 	.byte	0x04, 0x37
        /*0002*/ 	.short	(.L_1362 - .L_1361)
.L_1361:
        /*0004*/ 	.word	0x00000082


	//----- nvinfo : EIATTR_KPARAM_INFO
	.align		4
.L_1362:
        /*0008*/ 	.byte	0x04, 0x17
        /*000a*/ 	.short	(.L_1364 - .L_1363)
.L_1363:
        /*000c*/ 	.word	0x00000000
        /*0010*/ 	.short	0x0008
        /*0012*/ 	.short	0x0208
        /*0014*/ 	.byte	0x00, 0xf0, 0x05, 0x00


	//----- nvinfo : EIATTR_KPARAM_INFO
	.align		4
.L_1364:
        /*0018*/ 	.byte	0x04, 0x17
        /*001a*/ 	.short	(.L_1366 - .L_1365)
.L_1365:
        /*001c*/ 	.word	0x00000000
        /*0020*/ 	.short	0x0007
        /*0022*/ 	.short	0x01c8
        /*0024*/ 	.byte	0x00, 0xf0, 0x01, 0x01


	//----- nvinfo : EIATTR_KPARAM_INFO
	.align		4
.L_1366:
        /*0028*/ 	.byte	0x04, 0x17
        /*002a*/ 	.short	(.L_1368 - .L_1367)
.L_1367:
        /*002c*/ 	.word	0x00000000
        /*0030*/ 	.short	0x0006
        /*0032*/ 	.short	0x0188
        /*0034*/ 	.byte	0x00, 0xf0, 0x01, 0x01


	//----- nvinfo : EIATTR_KPARAM_INFO
	.align		4
.L_1368:
        /*0038*/ 	.byte	0x04, 0x17
        /*003a*/ 	.short	(.L_1370 - .L_1369)
.L_1369:
        /*003c*/ 	.word	0x00000000
        /*0040*/ 	.short	0x0005
        /*0042*/ 	.short	0x0148
        /*0044*/ 	.byte	0x00, 0xf0, 0x01, 0x01


	//----- nvinfo : EIATTR_KPARAM_INFO
	.align		4
.L_1370:
        /*0048*/ 	.byte	0x04, 0x17
        /*004a*/ 	.short	(.L_1372 - .L_1371)
.L_1371:
        /*004c*/ 	.word	0x00000000
        /*0050*/ 	.short	0x0004
        /*0052*/ 	.short	0x0108
        /*0054*/ 	.byte	0x00, 0xf0, 0x01, 0x01


	//----- nvinfo : EIATTR_KPARAM_INFO
	.align		4
.L_1372:
        /*0058*/ 	.byte	0x04, 0x17
        /*005a*/ 	.short	(.L_1374 - .L_1373)
.L_1373:
        /*005c*/ 	.word	0x00000000
        /*0060*/ 	.short	0x0003
        /*0062*/ 	.short	0x00c8
        /*0064*/ 	.byte	0x00, 0xf0, 0x01, 0x01


	//----- nvinfo : EIATTR_KPARAM_INFO
	.align		4
.L_1374:
        /*0068*/ 	.byte	0x04, 0x17
        /*006a*/ 	.short	(.L_1376 - .L_1375)
.L_1375:
        /*006c*/ 	.word	0x00000000
        /*0070*/ 	.short	0x0002
        /*0072*/ 	.short	0x0088
        /*0074*/ 	.byte	0x00, 0xf0, 0x01, 0x01


	//----- nvinfo : EIATTR_KPARAM_INFO
	.align		4
.L_1376:
        /*0078*/ 	.byte	0x04, 0x17
        /*007a*/ 	.short	(.L_1378 - .L_1377)
.L_1377:
        /*007c*/ 	.word	0x00000000
        /*0080*/ 	.short	0x0001
        /*0082*/ 	.short	0x0048
        /*0084*/ 	.byte	0x00, 0xf0, 0x01, 0x01


	//----- nvinfo : EIATTR_KPARAM_INFO
	.align		4
.L_1378:
        /*0088*/ 	.byte	0x04, 0x17
        /*008a*/ 	.short	(.L_1380 - .L_1379)
.L_1379:
        /*008c*/ 	.word	0x00000000
        /*0090*/ 	.short	0x0000
        /*0092*/ 	.short	0x0000
        /*0094*/ 	.byte	0x00, 0xf0, 0x21, 0x01


	//----- nvinfo : EIATTR_SPARSE_MMA_MASK
	.align		4
.L_1380:
        /*0098*/ 	.byte	0x03, 0x50
        /*009a*/ 	.short	0x0000


	//----- nvinfo : EIATTR_MAXREG_COUNT
	.align		4
        /*009c*/ 	.byte	0x03, 0x1b
        /*009e*/ 	.short	0x00ff


	//----- nvinfo : EIATTR_NUM_BARRIERS
	.align		4
        /*00a0*/ 	.byte	0x02, 0x4c
        /*00a2*/ 	.byte	0x01
	.zero		1


	//----- nvinfo : EIATTR_MERCURY_ISA_VERSION
	.align		4
        /*00a4*/ 	.byte	0x03, 0x5f
        /*00a6*/ 	.short	0x0101


	//----- nvinfo : EIATTR_VRC_CTA_INIT_COUNT
	.align		4
        /*00a8*/ 	.byte	0x02, 0x4a
	.zero		1
	.zero		1


	//----- nvinfo : EIATTR_EXIT_INSTR_OFFSETS
	.align		4
        /*00ac*/ 	.byte	0x04, 0x1c
        /*00ae*/ 	.short	(.L_1382 - .L_1381)


	//   ....[0]....
.L_1381:
        /*00b0*/ 	.word	0x00000200


	//   ....[1]....
        /*00b4*/ 	.word	0x00002b90


	//----- nvinfo : EIATTR_CRS_STACK_SIZE
	.align		4
.L_1382:
        /*00b8*/ 	.byte	0x04, 0x1e
        /*00ba*/ 	.short	(.L_1384 - .L_1383)
.L_1383:
        /*00bc*/ 	.word	0x00000000


	//----- nvinfo : EIATTR_CBANK_PARAM_SIZE
	.align		4
.L_1384:
        /*00c0*/ 	.byte	0x03, 0x19
        /*00c2*/ 	.short	0x0209


	//----- nvinfo : EIATTR_PARAM_CBANK
	.align		4
        /*00c4*/ 	.byte	0x04, 0x0a
        /*00c6*/ 	.short	(.L_1386 - .L_1385)
	.align		4
.L_1385:
        /*00c8*/ 	.word	index@(.nv.constant0._Z28fmha_bwd_reference_dV_kernelIN4cute5tupleIJN7cutlass4fmha10collective14VariableLengthES5_iiNS1_IJNS1_IJiiEEEiEEEEEENS0_6TensorINS0_10ViewEngineINS0_8gmem_ptrIPNS2_6half_tEEEEENS0_6LayoutINS1_IJS5_iS7_EEENS1_IJiNS0_1CILi1EEES7_EEEEEEENS9_ISF_NSG_ISH_NS1_IJiSJ_NS1_IJNS1_IJNSI_ILi0EEEiEEEiEEEEEEEEEESS_SM_NS9_INSA_INSB_IPfEEEENSG_INS1_IJS5_S7_EEENS1_IJSJ_S7_EEEEEEESM_SS_NS4_6NoMaskEEvT_T0_T1_T2_T3_T4_T5_T6_T7_)
        /*00cc*/ 	.short	0x0380
        /*00ce*/ 	.short	0x0209


	//----- nvinfo : EIATTR_SW_WAR
	.align		4
.L_1386:
        /*00d0*/ 	.byte	0x04, 0x36
        /*00d2*/ 	.short	(.L_1388 - .L_1387)
.L_1387:
        /*00d4*/ 	.word	0x00000008
.L_1388:


//--------------------- .nv.info._Z28fmha_bwd_reference_dK_kernelIN4cute5tupleIJN7cutlass4fmha10collective14VariableLengthES5_iiNS1_IJNS1_IJiiEEEiEEEEEENS0_6TensorINS0_10ViewEngineINS0_8gmem_ptrIPNS2_6half_tEEEEENS0_6LayoutINS1_IJS5_iS7_EEENS1_IJiNS0_1CILi1EEES7_EEEEEEENS9_ISF_NSG_ISH_NS1_IJiSJ_NS1_IJNS1_IJNSI_ILi0EEEiEEEiEEEEEEEEEESS_SM_NS9_INSA_INSB_IPfEEEENSG_INS1_IJS5_S7_EEENS1_IJSJ_S7_EEEEEEESM_SS_NS4_6NoMaskEEvT_T0_T1_T2_T3_T4_T5_T6_T7_ --------------------------
	.section	.nv.info._Z28fmha_bwd_reference_dK_kernelIN4cute5tupleIJN7cutlass4fmha10collective14VariableLengthES5_iiNS1_IJNS1_IJiiEEEiEEEEEENS0_6TensorINS0_10ViewEngineINS0_8gmem_ptrIPNS2_6half_tEEEEENS0_6LayoutINS1_IJS5_iS7_EEENS1_IJiNS0_1CILi1EEES7_EEEEEEENS9_ISF_NSG_ISH_NS1_IJiSJ_NS1_IJNS1_IJNSI_ILi0EEEiEEEiEEEEEEEEEESS_SM_NS9_INSA_INSB_IPfEEEENSG_INS1_IJS5_S7_EEENS1_IJSJ_S7_EEEEEEESM_SS_NS4_6NoMaskEEvT_T0_T1_T2_T3_T4_T5_T6_T7_,"",@"SHT_CUDA_INFO"
	.sectionflags	@""
	.align	4


	//----- nvinfo : EIATTR_CUDA_API_VERSION
	.align		4
        /*0000*/ 	.byte	0x04, 0x37
        /*0002*/ 	.short	(.L_1390 - .L_1389)
.L_1389:
        /*0004*/ 	.word	0x00000082


	//----- nvinfo : EIATTR_KPARAM_INFO
	.align		4
.L_1390:
        /*0008*/ 	.byte	0x04, 0x17
        /*000a*/ 	.short	(.L_1392 - .L_1391)
.L_1391:
        /*000c*/ 	.word	0x00000000
        /*0010*/ 	.short	0x0008
        /*0012*/ 	.short	0x0208
        /*0014*/ 	.byte	0x00, 0xf0, 0x05, 0x00


	//----- nvinfo : EIATTR_KPARAM_INFO
	.align		4
.L_1392:
        /*0018*/ 	.byte	0x04, 0x17
        /*001a*/ 	.short	(.L_1394 - .L_1393)
.L_1393:
        /*001c*/ 	.word	0x00000000
        /*0020*/ 	.short	0x0007
        /*0022*/ 	.short	0x01c8
        /*0024*/ 	.byte	0x00, 0xf0, 0x01, 0x01


	//----- nvinfo : EIATTR_KPARAM_INFO
	.align		4
.L_1394:
        /*0028*/ 	.byte	0x04, 0x17
        /*002a*/ 	.short	(.L_1396 - .L_1395)
.L_1395:
        /*002c*/ 	.word	0x00000000
        /*0030*/ 	.short	0x0006
        /*0032*/ 	.short	0x0188
        /*0034*/ 	.byte	0x00, 0xf0, 0x01, 0x01


	//----- nvinfo : EIATTR_KPARAM_INFO
	.align		4
.L_1396:
        /*0038*/ 	.byte	0x04, 0x17
        /*003a*/ 	.short	(.L_1398 - .L_1397)
.L_1397:
        /*003c*/ 	.word	0x00000000
        /*0040*/ 	.short	0x0005
        /*0042*/ 	.short	0x0148
        /*0044*/ 	.byte	0x00, 0xf0, 0x01, 0x01


	//----- nvinfo : EIATTR_KPARAM_INFO
	.align		4
.L_1398:
        /*0048*/ 	.byte	0x04, 0x17
        /*004a*/ 	.short	(.L_1400 - .L_1399)
.L_1399:
        /*004c*/ 	.word	0x00000000
        /*0050*/ 	.short	0x0004
        /*0052*/ 	.short	0x0108
        /*0054*/ 	.byte	0x00, 0xf0, 0x01, 0x01


	//----- nvinfo : EIATTR_KPARAM_INFO
	.align		4
.L_1400:
        /*0058*/ 	.byte	0x04, 0x17
        /*005a*/ 	.short	(.L_1402 - .L_1401)
.L_1401:
        /*005c*/ 	.word	0x00000000
        /*0060*/ 	.short	0x0003
        /*0062*/ 	.short	0x00c8
        /*0064*/ 	.byte	0x00, 0xf0, 0x01, 0x01


	//----- nvinfo : EIATTR_KPARAM_INFO
	.align		4
.L_1402:
        /*0068*/ 	.byte	0x04, 0x17
        /*006a*/ 	.short	(.L_1404 - .L_1403)
.L_1403:
        /*006c*/ 	.word	0x00000000
        /*0070*/ 	.short	0x0002
        /*0072*/ 	.short	0x0088
        /*0074*/ 	.byte	0x00, 0xf0, 0x01, 0x01


	//----- nvinfo : EIATTR_KPARAM_INFO
	.align		4
.L_1404:
        /*0078*/ 	.byte	0x04, 0x17
        /*007a*/ 	.short	(.L_1406 - .L_1405)
.L_1405:
        /*007c*/ 	.word	0x00000000
        /*0080*/ 	.short	0x0001
        /*0082*/ 	.short	0x0048
        /*0084*/ 	.byte	0x00, 0xf0, 0x01, 0x01


	//----- nvinfo : EIATTR_KPARAM_INFO
	.align		4
.L_1406:
        /*0088*/ 	.byte	0x04, 0x17
        /*008a*/ 	.short	(.L_1408 - .L_1407)
.L_1407:
        /*008c*/ 	.word	0x00000000
        /*0090*/ 	.short	0x0000
        /*0092*/ 	.short	0x0000
        /*0094*/ 	.byte	0x00, 0xf0, 0x21, 0x01


	//----- nvinfo : EIATTR_SPARSE_MMA_MASK
	.align		4
.L_1408:
        /*0098*/ 	.byte	0x03, 0x50
        /*009a*/ 	.short	0x0000


	//----- nvinfo : EIATTR_MAXREG_COUNT
	.align		4
        /*009c*/ 	.byte	0x03, 0x1b
        /*009e*/ 	.short	0x00ff


	//----- nvinfo : EIATTR_NUM_BARRIERS
	.align		4
        /*00a0*/ 	.byte	0x02, 0x4c
        /*00a2*/ 	.byte	0x01
	.zero		1


	//----- nvinfo : EIATTR_MERCURY_ISA_VERSION
	.align		4
        /*00a4*/ 	.byte	0x03, 0x5f
        /*00a6*/ 	.short	0x0101


	//----- nvinfo : EIATTR_VRC_CTA_INIT_COUNT
	.align		4
        /*00a8*/ 	.byte	0x02, 0x4a
	.zero		1
	.zero		1


	//----- nvinfo : EIATTR_EXIT_INSTR_OFFSETS
	.align		4
        /*00ac*/ 	.byte	0x04, 0x1c
        /*00ae*/ 	.short	(.L_1410 - .L_1409)


	//   ....[0]....
.L_1409:
        /*00b0*/ 	.word	0x00000200


	//   ....[1]....
        /*00b4*/ 	.word	0x00005430


	//----- nvinfo : EIATTR_CRS_STACK_SIZE
	.align		4
.L_1410:
        /*00b8*/ 	.byte	0x04, 0x1e
        /*00ba*/ 	.short	(.L_1412 - .L_1411)
.L_1411:
        /*00bc*/ 	.word	0x00000000


	//----- nvinfo : EIATTR_CBANK_PARAM_SIZE
	.align		4
.L_1412:
        /*00c0*/ 	.byte	0x03, 0x19
        /*00c2*/ 	.short	0x0209


	//----- nvinfo : EIATTR_PARAM_CBANK
	.align		4
        /*00c4*/ 	.byte	0x04, 0x0a
        /*00c6*/ 	.short	(.L_1414 - .L_1413)
	.align		4
.L_1413:
        /*00c8*/ 	.word	index@(.nv.constant0._Z28fmha_bwd_reference_dK_kernelIN4cute5tupleIJN7cutlass4fmha10collective14VariableLengthES5_iiNS1_IJNS1_IJiiEEEiEEEEEENS0_6TensorINS0_10ViewEngineINS0_8gmem_ptrIPNS2_6half_tEEEEENS0_6LayoutINS1_IJS5_iS7_EEENS1_IJiNS0_1CILi1EEES7_EEEEEEENS9_ISF_NSG_ISH_NS1_IJiSJ_NS1_IJNS1_IJNSI_ILi0EEEiEEEiEEEEEEEEEESS_SM_NS9_INSA_INSB_IPfEEEENSG_INS1_IJS5_S7_EEENS1_IJSJ_S7_EEEEEEESM_SS_NS4_6NoMaskEEvT_T0_T1_T2_T3_T4_T5_T6_T7_)
        /*00cc*/ 	.short	0x0380
        /*00ce*/ 	.short	0x0209


	//----- nvinfo : EIATTR_SW_WAR
	.align		4
.L_1414:
        /*00d0*/ 	.byte	0x04, 0x36
        /*00d2*/ 	.short	(.L_1416 - .L_1415)
.L_1415:
        /*00d4*/ 	.word	0x00000008
.L_1416:


//--------------------- .nv.info._Z28fmha_bwd_reference_dQ_kernelIN4cute5tupleIJN7cutlass4fmha10collective14VariableLengthES5_iiNS1_IJNS1_IJiiEEEiEEEEEENS0_6TensorINS0_10ViewEngineINS0_8gmem_ptrIPNS2_6half_tEEEEENS0_6LayoutINS1_IJS5_iS7_EEENS1_IJiNS0_1CILi1EEES7_EEEEEEENS9_ISF_NSG_ISH_NS1_IJiSJ_NS1_IJNS1_IJNSI_ILi0EEEiEEEiEEEEEEEEEESS_SM_NS9_INSA_INSB_IPfEEEENSG_INS1_IJS5_S7_EEENS1_IJSJ_S7_EEEEEEESM_SM_NS4_6NoMaskEEvT_T0_T1_T2_T3_T4_T5_T6_T7_ --------------------------
	.section	.nv.info._Z28fmha_bwd_reference_dQ_kernelIN4cute5tupleIJN7cutlass4fmha10collective14VariableLengthES5_iiNS1_IJNS1_IJiiEEEiEEEEEENS0_6TensorINS0_10ViewEngineINS0_8gmem_ptrIPNS2_6half_tEEEEENS0_6LayoutINS1_IJS5_iS7_EEENS1_IJiNS0_1CILi1EEES7_EEEEEEENS9_ISF_NSG_ISH_NS1_IJiSJ_NS1_IJNS1_IJNSI_ILi0EEEiEEEiEEEEEEEEEESS_SM_NS9_INSA_INSB_IPfEEEENSG_INS1_IJS5_S7_EEENS1_IJSJ_S7_EEEEEEESM_SM_NS4_6NoMaskEEvT_T0_T1_T2_T3_T4_T5_T6_T7_,"",@"SHT_CUDA_INFO"
	.sectionflags	@""
	.align	4


	//----- nvinfo : EIATTR_CUDA_API_VERSION
	.align		4
        /*0000*/ 	.byte	0x04, 0x37
        /*0002*/ 	.short	(.L_1418 - .L_1417)
.L_1417:
        /*0004*/ 	.word	0x00000082


	//----- nvinfo : EIATTR_KPARAM_INFO
	.align		4
.L_1418:
        /*0008*/ 	.byte	0x04, 0x17
        /*000a*/ 	.short	(.L_1420 - .L_1419)
.L_1419:
        /*000c*/ 	.word	0x00000000
        /*0010*/ 	.short	0x0008
        /*0012*/ 	.short	0x0208
        /*0014*/ 	.byte	0x00, 0xf0, 0x05, 0x00


	//----- nvinfo : EIATTR_KPARAM_INFO
	.align		4
.L_1420:
        /*0018*/ 	.byte	0x04, 0x17
        /*001a*/ 	.short	(.L_1422 - .L_1421)
.L_1421:
        /*001c*/ 	.word	0x00000000
        /*0020*/ 	.short	0x0007
        /*0022*/ 	.short	0x01c8
        /*0024*/ 	.byte	0x00, 0xf0, 0x01, 0x01


	//----- nvinfo : EIATTR_KPARAM_INFO
	.align		4
.L_1422:
        /*0028*/ 	.byte	0x04, 0x17
        /*002a*/ 	.short	(.L_1424 - .L_1423)
.L_1423:
        /*002c*/ 	.word	0x00000000
        /*0030*/ 	.short	0x0006
        /*0032*/ 	.short	0x0188
        /*0034*/ 	.byte	0x00, 0xf0, 0x01, 0x01


	//----- nvinfo : EIATTR_KPARAM_INFO
	.align		4
.L_1424:
        /*0038*/ 	.byte	0x04, 0x17
        /*003a*/ 	.short	(.L_1426 - .L_1425)
.L_1425:
        /*003c*/ 	.word	0x00000000
        /*0040*/ 	.short	0x0005
        /*0042*/ 	.short	0x0148
        /*0044*/ 	.byte	0x00, 0xf0, 0x01, 0x01


	//----- nvinfo : EIATTR_KPARAM_INFO
	.align		4
.L_1426:
        /*0048*/ 	.byte	0x04, 0x17
        /*004a*/ 	.short	(.L_1428 - .L_1427)
.L_1427:
        /*004c*/ 	.word	0x00000000
        /*0050*/ 	.short	0x0004
        /*0052*/ 	.short	0x0108
        /*0054*/ 	.byte	0x00, 0xf0, 0x01, 0x01


	//----- nvinfo : EIATTR_KPARAM_INFO
	.align		4
.L_1428:
        /*0058*/ 	.byte	0x04, 0x17
        /*005a*/ 	.short	(.L_1430 - .L_1429)
.L_1429:
        /*005c*/ 	.word	0x00000000
        /*0060*/ 	.short	0x0003
        /*0062*/ 	.short	0x00c8
        /*0064*/ 	.byte	0x00, 0xf0, 0x01, 0x01


	//----- nvinfo : EIATTR_KPARAM_INFO
	.align		4
.L_1430:
        /*0068*/ 	.byte	0x04, 0x17
        /*006a*/ 	.short	(.L_1432 - .L_1431)
.L_1431:
        /*006c*/ 	.word	0x00000000
        /*0070*/ 	.short	0x0002
        /*0072*/ 	.short	0x0088
        /*0074*/ 	.byte	0x00, 0xf0, 0x01, 0x01


	//----- nvinfo : EIATTR_KPARAM_INFO
	.align		4
.L_1432:
        /*0078*/ 	.byte	0x04, 0x17
        /*007a*/ 	.short	(.L_1434 - .L_1433)
.L_1433:
        /*007c*/ 	.word	0x00000000
        /*0080*/ 	.short	0x0001
        /*0082*/ 	.short	0x0048
        /*0084*/ 	.byte	0x00, 0xf0, 0x01, 0x01


	//----- nvinfo : EIATTR_KPARAM_INFO
	.align		4
.L_1434:
        /*0088*/ 	.byte	0x04, 0x17
        /*008a*/ 	.short	(.L_1436 - .L_1435)
.L_1435:
        /*008c*/ 	.word	0x00000000
        /*0090*/ 	.short	0x0000
        /*0092*/ 	.short	0x0000
        /*0094*/ 	.byte	0x00, 0xf0, 0x21, 0x01


	//----- nvinfo : EIATTR_SPARSE_MMA_MASK
	.align		4
.L_1436:
        /*0098*/ 	.byte	0x03, 0x50
        /*009a*/ 	.short	0x0000


	//----- nvinfo : EIATTR_MAXREG_COUNT
	.align		4
        /*009c*/ 	.byte	0x03, 0x1b
        /*009e*/ 	.short	0x00ff


	//----- nvinfo : EIATTR_NUM_BARRIERS
	.align		4
        /*00a0*/ 	.byte	0x02, 0x4c
        /*00a2*/ 	.byte	0x01
	.zero		1


	//----- nvinfo : EIATTR_MERCURY_ISA_VERSION
	.align		4
        /*00a4*/ 	.byte	0x03, 0x5f
        /*00a6*/ 	.short	0x0101


	//----- nvinfo : EIATTR_VRC_CTA_INIT_COUNT
	.align		4
        /*00a8*/ 	.byte	0x02, 0x4a
	.zero		1
	.zero		1


	//----- nvinfo : EIATTR_EXIT_INSTR_OFFSETS
	.align		4
        /*00ac*/ 	.byte	0x04, 0x1c
        /*00ae*/ 	.short	(.L_1438 - .L_1437)


	//   ....[0]....
.L_1437:
        /*00b0*/ 	.word	0x00000210


	//   ....[1]....
        /*00b4*/ 	.word	0x000073b0


	//----- nvinfo : EIATTR_CRS_STACK_SIZE
	.align		4
.L_1438:
        /*00b8*/ 	.byte	0x04, 0x1e
        /*00ba*/ 	.short	(.L_1440 - .L_1439)
.L_1439:
        /*00bc*/ 	.word	0x00000000


	//----- nvinfo : EIATTR_CBANK_PARAM_SIZE
	.align		4
.L_1440:
        /*00c0*/ 	.byte	0x03, 0x19
        /*00c2*/ 	.short	0x0209


	//----- nvinfo : EIATTR_PARAM_CBANK
	.align		4
        /*00c4*/ 	.byte	0x04, 0x0a
        /*00c6*/ 	.short	(.L_1442 - .L_1441)
	.align		4
.L_1441:
        /*00c8*/ 	.word	index@(.nv.constant0._Z28fmha_bwd_reference_dQ_kernelIN4cute5tupleIJN7cutlass4fmha10collective14VariableLengthES5_iiNS1_IJNS1_IJiiEEEiEEEEEENS0_6TensorINS0_10ViewEngineINS0_8gmem_ptrIPNS2_6half_tEEEEENS0_6LayoutINS1_IJS5_iS7_EEENS1_IJiNS0_1CILi1EEES7_EEEEEEENS9_ISF_NSG_ISH_NS1_IJiSJ_NS1_IJNS1_IJNSI_ILi0EEEiEEEiEEEEEEEEEESS_SM_NS9_INSA_INSB_IPfEEEENSG_INS1_IJS5_S7_EEENS1_IJSJ_S7_EEEEEEESM_SM_NS4_6NoMaskEEvT_T0_T1_T2_T3_T4_T5_T6_T7_)
        /*00cc*/ 	.short	0x0380
        /*00ce*/ 	.short	0x0209


	//----- nvinfo : EIATTR_SW_WAR
	.align		4
.L_1442:
        /*00d0*/ 	.byte	0x04, 0x36
        /*00d2*/ 	.short	(.L_1444 - .L_1443)
.L_1443:
        /*00d4*/ 	.word	0x00000008
.L_1444:


//--------------------- .nv.info._Z21fmha_reference_kernelIN4cute5tupleIJN7cutlass4fmha10collective14VariableLengthES5_iiNS1_IJNS1_IJiiEEEiEEEEEENS0_6TensorINS0_10ViewEngineINS0_8gmem_ptrIPNS2_6half_tEEEEENS0_6LayoutINS1_IJS5_iS7_EEENS1_IJiNS0_1CILi1EEES7_EEEEEEENS9_ISF_NSG_ISH_NS1_IJiSJ_NS1_IJNS1_IJNSI_ILi0EEEiEEEiEEEEEEEEEESS_SM_NS9_INSA_INSB_IPfEEEENSG_INS1_IJS5_S7_EEENS1_IJSJ_S7_EEEEEEENS4_6NoMaskEEvT_T0_T1_T2_T3_T4_T5_ --------------------------
	.section	.nv.info._Z21fmha_reference_kernelIN4cute5tupleIJN7cutlass4fmha10collective14VariableLengthES5_iiNS1_IJNS1_IJiiEEEiEEEEEENS0_6TensorINS0_10ViewEngineINS0_8gmem_ptrIPNS2_6half_tEEEEENS0_6LayoutINS1_IJS5_iS7_EEENS1_IJiNS0_1CILi1EEES7_EEEEEEENS9_ISF_NSG_ISH_NS1_IJiSJ_NS1_IJNS1_IJNSI_ILi0EEEiEEEiEEEEEEEEEESS_SM_NS9_INSA_INSB_IPfEEEENSG_INS1_IJS5_S7_EEENS1_IJSJ_S7_EEEEEEENS4_6NoMaskEEvT_T0_T1_T2_T3_T4_T5_,"",@"SHT_CUDA_INFO"
	.sectionflags	@""
	.align	4


	//----- nvinfo : EIATTR_CUDA_API_VERSION
	.align		4
        /*0000*/ 	.byte	0x04, 0x37
        /*0002*/ 	.short	(.L_1446 - .L_1445)
.L_1445:
        /*0004*/ 	.word	0x00000082


	//----- nvinfo : EIATTR_KPARAM_INFO
	.align		4
.L_1446:
        /*0008*/ 	.byte	0x04, 0x17
        /*000a*/ 	.short	(.L_1448 - .L_1447)
.L_1447:
        /*000c*/ 	.word	0x00000000
        /*0010*/ 	.short	0x0006
        /*0012*/ 	.short	0x0188
        /*0014*/ 	.byte	0x00, 0xf0, 0x05, 0x00


	//----- nvinfo : EIATTR_KPARAM_INFO
	.align		4
.L_1448:
        /*0018*/ 	.byte	0x04, 0x17
        /*001a*/ 	.short	(.L_1450 - .L_1449)
.L_1449:
        /*001c*/ 	.word	0x00000000
        /*0020*/ 	.short	0x0005
        /*0022*/ 	.short	0x0148
        /*0024*/ 	.byte	0x00, 0xf0, 0x01, 0x01


	//----- nvinfo : EIATTR_KPARAM_INFO
	.align		4
.L_1450:
        /*0028*/ 	.byte	0x04, 0x17
        /*002a*/ 	.short	(.L_1452 - .L_1451)
.L_1451:
        /*002c*/ 	.word	0x00000000
        /*0030*/ 	.short	0x0004
        /*0032*/ 	.short	0x0108
        /*0034*/ 	.byte	0x00, 0xf0, 0x01, 0x01


	//----- nvinfo : EIATTR_KPARAM_INFO
	.align		4
.L_1452:
        /*0038*/ 	.byte	0x04, 0x17
        /*003a*/ 	.short	(.L_1454 - .L_1453)
.L_1453:
        /*003c*/ 	.word	0x00000000
        /*0040*/ 	.short	0x0003
        /*0042*/ 	.short	0x00c8
        /*0044*/ 	.byte	0x00, 0xf0, 0x01, 0x01


	//----- nvinfo : EIATTR_KPARAM_INFO
	.align		4
.L_1454:
        /*0048*/ 	.byte	0x04, 0x17
        /*004a*/ 	.short	(.L_1456 - .L_1455)
.L_1455:
        /*004c*/ 	.word	0x00000000
        /*0050*/ 	.short	0x0002
        /*0052*/ 	.short	0x0088
        /*0054*/ 	.byte	0x00, 0xf0, 0x01, 0x01


	//----- nvinfo : EIATTR_KPARAM_INFO
	.align		4
.L_1456:
        /*0058*/ 	.byte	0x04, 0x17
        /*005a*/ 	.short	(.L_1458 - .L_1457)
.L_1457:
        /*005c*/ 	.word	0x00000000
        /*0060*/ 	.short	0x0001
        /*0062*/ 	.short	0x0048
        /*0064*/ 	.byte	0x00, 0xf0, 0x01, 0x01


	//----- nvinfo : EIATTR_KPARAM_INFO
	.align		4
.L_1458:
        /*0068*/ 	.byte	0x04, 0x17
        /*006a*/ 	.short	(.L_1460 - .L_1459)
.L_1459:
        /*006c*/ 	.word	0x00000000
        /*0070*/ 	.short	0x0000
        /*0072*/ 	.short	0x0000
        /*0074*/ 	.byte	0x00, 0xf0, 0x21, 0x01


	//----- nvinfo : EIATTR_SPARSE_MMA_MASK
	.align		4
.L_1460:
        /*0078*/ 	.byte	0x03, 0x50
        /*007a*/ 	.short	0x0000


	//----- nvinfo : EIATTR_MAXREG_COUNT
	.align		4
        /*007c*/ 	.byte	0x03, 0x1b
        /*007e*/ 	.short	0x00ff


	//----- nvinfo : EIATTR_NUM_BARRIERS
	.align		4
        /*0080*/ 	.byte	0x02, 0x4c
        /*0082*/ 	.byte	0x01
	.zero		1


	//----- nvinfo : EIATTR_MERCURY_ISA_VERSION
	.align		4
        /*0084*/ 	.byte	0x03, 0x5f
        /*0086*/ 	.short	0x0101


	//----- nvinfo : EIATTR_UNUSED_LOAD_BYTE_OFFSET
	.align		4
        /*0088*/ 	.byte	0x04, 0x44
        /*008a*/ 	.short	(.L_1462 - .L_1461)


	//   ....[0]....
.L_1461:
        /*008c*/ 	.word	0x00002d00
        /*0090*/ 	.word	0x00000fff


	//   ....[1]....
        /*0094*/ 	.word	0x00003480
        /*0098*/ 	.word	0x00000fff


	//   ....[2]....
        /*009c*/ 	.word	0x00004c40
        /*00a0*/ 	.word	0x00000fff


	//----- nvinfo : EIATTR_VRC_CTA_INIT_COUNT
	.align		4
.L_1462:
        /*00a4*/ 	.byte	0x02, 0x4a
	.zero		1
	.zero		1


	//----- nvinfo : EIATTR_EXIT_INSTR_OFFSETS
	.align		4
        /*00a8*/ 	.byte	0x04, 0x1c
        /*00aa*/ 	.short	(.L_1464 - .L_1463)


	//   ....[0]....
.L_1463:
        /*00ac*/ 	.word	0x000002a0


	//   ....[1]....
        /*00b0*/ 	.word	0x000054c0


	//----- nvinfo : EIATTR_CRS_STACK_SIZE
	.align		4
.L_1464:
        /*00b4*/ 	.byte	0x04, 0x1e
        /*00b6*/ 	.short	(.L_1466 - .L_1465)
.L_1465:
        /*00b8*/ 	.word	0x00000000


	//----- nvinfo : EIATTR_CBANK_PARAM_SIZE
	.align		4
.L_1466:
        /*00bc*/ 	.byte	0x03, 0x19
        /*00be*/ 	.short	0x0189


	//----- nvinfo : EIATTR_PARAM_CBANK
	.align		4
        /*00c0*/ 	.byte	0x04, 0x0a
        /*00c2*/ 	.short	(.L_1468 - .L_1467)
	.align		4
.L_1467:
        /*00c4*/ 	.word	index@(.nv.constant0._Z21fmha_reference_kernelIN4cute5tupleIJN7cutlass4fmha10collective14VariableLengthES5_iiNS1_IJNS1_IJiiEEEiEEEEEENS0_6TensorINS0_10ViewEngineINS0_8gmem_ptrIPNS2_6half_tEEEEENS0_6LayoutINS1_IJS5_iS7_EEENS1_IJiNS0_1CILi1EEES7_EEEEEEENS9_ISF_NSG_ISH_NS1_IJiSJ_NS1_IJNS1_IJNSI_ILi0EEEiEEEiEEEEEEEEEESS_SM_NS9_INSA_INSB_IPfEEEENSG_INS1_IJS5_S7_EEENS1_IJSJ_S7_EEEEEEENS4_6NoMaskEEvT_T0_T1_T2_T3_T4_T5_)
        /*00c8*/ 	.short	0x0380
        /*00ca*/ 	.short	0x0189


	//----- nvinfo : EIATTR_SW_WAR
	.align		4
.L_1468:
        /*00cc*/ 	.byte	0x04, 0x36
        /*00ce*/ 	.short	(.L_1470 - .L_1469)
.L_1469:
        /*00d0*/ 	.word	0x00000008
.L_1470:


//--------------------- .nv.info._Z28fmha_bwd_reference_dV_kernelIN4cute5tupleIJiiiiNS1_IJNS1_IJiiEEEiEEEEEENS0_6TensorINS0_10ViewEngineINS0_8gmem_ptrIPN7cutlass6half_tEEEEENS0_6LayoutINS1_IJiiS3_EEENS1_IJiNS0_1CILi1EEES3_EEEEEEENS5_ISC_NSD_ISE_NS1_IJiSG_NS1_IJNS1_IJNSF_ILi0EEEiEEEiEEEEEEEEEESP_SJ_NS5_INS6_INS7_IPfEEEENSD_INS1_IJiS3_EEENS1_IJSG_S3_EEEEEEESJ_SP_NS8_4fmha10collective23ResidualMaskForBackwardEEvT_T0_T1_T2_T3_T4_T5_T6_T7_ --------------------------
	.section	.nv.info._Z28fmha_bwd_reference_dV_kernelIN4cute5tupleIJiiiiNS1_IJNS1_IJiiEEEiEEEEEENS0_6TensorINS0_10ViewEngineINS0_8gmem_ptrIPN7cutlass6half_tEEEEENS0_6LayoutINS1_IJiiS3_EEENS1_IJiNS0_1CILi1EEES3_EEEEEEENS5_ISC_NSD_ISE_NS1_IJiSG_NS1_IJNS1_IJNSF_ILi0EEEiEEEiEEEEEEEEEESP_SJ_NS5_INS6_INS7_IPfEEEENSD_INS1_IJiS3_EEENS1_IJSG_S3_EEEEEEESJ_SP_NS8_4fmha10collective23ResidualMaskForBackwardEEvT_T0_T1_T2_T3_T4_T5_T6_T7_,"",@"SHT_CUDA_INFO"
	.sectionflags	@""
	.align	4


	//----- nvinfo : EIATTR_CUDA_API_VERSION
	.align		4
        /*0000*/ 	.byte	0x04, 0x37
        /*0002*/ 	.short	(.L_1472 - .L_1471)
.L_1471:
        /*0004*/ 	.word	0x00000082


	//----- nvinfo : EIATTR_KPARAM_INFO
	.align		4
.L_1472:
        /*0008*/ 	.byte	0x04, 0x17
        /*000a*/ 	.short	(.L_1474 - .L_1473)
.L_1473:
        /*000c*/ 	.word	0x00000000
        /*0010*/ 	.short	0x0008
        /*0012*/ 	.short	0x0150
        /*0014*/ 	.byte	0x00, 0xf0, 0x05, 0x00


	//----- nvinfo : EIATTR_KPARAM_INFO
	.align		4
.L_1474:
        /*0018*/ 	.byte	0x04, 0x17
        /*001a*/ 	.short	(.L_1476 - .L_1475)
.L_1475:
        /*001c*/ 	.word	0x00000000
        /*0020*/ 	.short	0x0007
        /*0022*/ 	.short	0x0128
        /*0024*/ 	.byte	0x00, 0xf0, 0xa1, 0x00


	//----- nvinfo : EIATTR_KPARAM_INFO
	.align		4
.L_1476:
        /*0028*/ 	.byte	0x04, 0x17
        /*002a*/ 	.short	(.L_1478 - .L_1477)
.L_1477:
        /*002c*/ 	.word	0x00000000
        /*0030*/ 	.short	0x0006
        /*0032*/ 	.short	0x00f8
        /*0034*/ 	.byte	0x00, 0xf0, 0xc1, 0x00


	//----- nvinfo : EIATTR_KPARAM_INFO
	.align		4
.L_1478:
        /*0038*/ 	.byte	0x04, 0x17
        /*003a*/ 	.short	(.L_1480 - .L_1479)
.L_1479:
        /*003c*/ 	.word	0x00000000
        /*0040*/ 	.short	0x0005
        /*0042*/ 	.short	0x00d0
        /*0044*/ 	.byte	0x00, 0xf0, 0xa1, 0x00


	//----- nvinfo : EIATTR_KPARAM_INFO
	.align		4
.L_1480:
        /*0048*/ 	.byte	0x04, 0x17
        /*004a*/ 	.short	(.L_1482 - .L_1481)
.L_1481:
        /*004c*/ 	.word	0x00000000
        /*0050*/ 	.short	0x0004
        /*0052*/ 	.short	0x00a0
        /*0054*/ 	.byte	0x00, 0xf0, 0xc1, 0x00


	//----- nvinfo : EIATTR_KPARAM_INFO
	.align		4
.L_1482:
        /*0058*/ 	.byte	0x04, 0x17
        /*005a*/ 	.short	(.L_1484 - .L_1483)
.L_1483:
        /*005c*/ 	.word	0x00000000
        /*0060*/ 	.short	0x0003
        /*0062*/ 	.short	0x0078
        /*0064*/ 	.byte	0x00, 0xf0, 0xa1, 0x00


	//----- nvinfo : EIATTR_KPARAM_INFO
	.align		4
.L_1484:
        /*0068*/ 	.byte	0x04, 0x17
        /*006a*/ 	.short	(.L_1486 - .L_1485)
.L_1485:
        /*006c*/ 	.word	0x00000000
        /*0070*/ 	.short	0x0002
        /*0072*/ 	.short	0x0050
        /*0074*/ 	.byte	0x00, 0xf0, 0xa1, 0x00


	//----- nvinfo : EIATTR_KPARAM_INFO
	.align		4
.L_1486:
        /*0078*/ 	.byte	0x04, 0x17
        /*007a*/ 	.short	(.L_1488 - .L_1487)
.L_1487:
        /*007c*/ 	.word	0x00000000
        /*0080*/ 	.short	0x0001
        /*0082*/ 	.short	0x0020
        /*0084*/ 	.byte	0x00, 0xf0, 0xc1, 0x00


	//----- nvinfo : EIATTR_KPARAM_INFO
	.align		4
.L_1488:
        /*0088*/ 	.byte	0x04, 0x17
        /*008a*/ 	.short	(.L_1490 - .L_1489)
.L_1489:
        /*008c*/ 	.word	0x00000000
        /*0090*/ 	.short	0x0000
        /*0092*/ 	.short	0x0000
        /*0094*/ 	.byte	0x00, 0xf0, 0x71, 0x00


	//----- nvinfo : EIATTR_SPARSE_MMA_MASK
	.align		4
.L_1490:
        /*0098*/ 	.byte	0x03, 0x50
        /*009a*/ 	.short	0x0000


	//----- nvinfo : EIATTR_MAXREG_COUNT
	.align		4
        /*009c*/ 	.byte	0x03, 0x1b
        /*009e*/ 	.short	0x00ff


	//----- nvinfo : EIATTR_NUM_BARRIERS
	.align		4
        /*00a0*/ 	.byte	0x02, 0x4c
        /*00a2*/ 	.byte	0x01
	.zero		1


	//----- nvinfo : EIATTR_MERCURY_ISA_VERSION
	.align		4
        /*00a4*/ 	.byte	0x03, 0x5f
        /*00a6*/ 	.short	0x0101


	//----- nvinfo : EIATTR_VRC_CTA_INIT_COUNT
	.align		4
        /*00a8*/ 	.byte	0x02, 0x4a
	.zero		1
	.zero		1


	//----- nvinfo : EIATTR_EXIT_INSTR_OFFSETS
	.align		4
        /*00ac*/ 	.byte	0x04, 0x1c
        /*00ae*/ 	.short	(.L_1492 - .L_1491)


	//   ....[0]....
.L_1491:
        /*00b0*/ 	.word	0x00000200


	//   ....[1]....
        /*00b4*/ 	.word	0x00002980


	//----- nvinfo : EIATTR_CRS_STACK_SIZE
	.align		4
.L_1492:
        /*00b8*/ 	.byte	0x04, 0x1e
        /*00ba*/ 	.short	(.L_1494 - .L_1493)
.L_1493:
        /*00bc*/ 	.word	0x00000000


	//----- nvinfo : EIATTR_CBANK_PARAM_SIZE
	.align		4
.L_1494:
        /*00c0*/ 	.byte	0x03, 0x19
        /*00c2*/ 	.short	0x0151


	//----- nvinfo : EIATTR_PARAM_CBANK
	.align		4
        /*00c4*/ 	.byte	0x04, 0x0a
        /*00c6*/ 	.short	(.L_1496 - .L_1495)
	.align		4
.L_1495:
        /*00c8*/ 	.word	index@(.nv.constant0._Z28fmha_bwd_reference_dV_kernelIN4cute5tupleIJiiiiNS1_IJNS1_IJiiEEEiEEEEEENS0_6TensorINS0_10ViewEngineINS0_8gmem_ptrIPN7cutlass6half_tEEEEENS0_6LayoutINS1_IJiiS3_EEENS1_IJiNS0_1CILi1EEES3_EEEEEEENS5_ISC_NSD_ISE_NS1_IJiSG_NS1_IJNS1_IJNSF_ILi0EEEiEEEiEEEEEEEEEESP_SJ_NS5_INS6_INS7_IPfEEEENSD_INS1_IJiS3_EEENS1_IJSG_S3_EEEEEEESJ_SP_NS8_4fmha10collective23ResidualMaskForBackwardEEvT_T0_T1_T2_T3_T4_T5_T6_T7_)
        /*00cc*/ 	.short	0x0380
        /*00ce*/ 	.short	0x0151


	//----- nvinfo : EIATTR_SW_WAR
	.align		4
.L_1496:
        /*00d0*/ 	.byte	0x04, 0x36
        /*00d2*/ 	.short	(.L_1498 - .L_1497)
.L_1497:
        /*00d4*/ 	.word	0x00000008
.L_1498:


//--------------------- .nv.info._Z28fmha_bwd_reference_dK_kernelIN4cute5tupleIJiiiiNS1_IJNS1_IJiiEEEiEEEEEENS0_6TensorINS0_10ViewEngineINS0_8gmem_ptrIPN7cutlass6half_tEEEEENS0_6LayoutINS1_IJiiS3_EEENS1_IJiNS0_1CILi1EEES3_EEEEEEENS5_ISC_NSD_ISE_NS1_IJiSG_NS1_IJNS1_IJNSF_ILi0EEEiEEEiEEEEEEEEEESP_SJ_NS5_INS6_INS7_IPfEEEENSD_INS1_IJiS3_EEENS1_IJSG_S3_EEEEEEESJ_SP_NS8_4fmha10collective23ResidualMaskForBackwardEEvT_T0_T1_T2_T3_T4_T5_T6_T7_ --------------------------
	.section	.nv.info._Z28fmha_bwd_reference_dK_kernelIN4cute5tupleIJiiiiNS1_IJNS1_IJiiEEEiEEEEEENS0_6TensorINS0_10ViewEngineINS0_8gmem_ptrIPN7cutlass6half_tEEEEENS0_6LayoutINS1_IJiiS3_EEENS1_IJiNS0_1CILi1EEES3_EEEEEEENS5_ISC_NSD_ISE_NS1_IJiSG_NS1_IJNS1_IJNSF_ILi0EEEiEEEiEEEEEEEEEESP_SJ_NS5_INS6_INS7_IPfEEEENSD_INS1_IJiS3_EEENS1_IJSG_S3_EEEEEEESJ_SP_NS8_4fmha10collective23ResidualMaskForBackwardEEvT_T0_T1_T2_T3_T4_T5_T6_T7_,"",@"SHT_CUDA_INFO"
	.sectionflags	@""
	.align	4


	//----- nvinfo : EIATTR_CUDA_API_VERSION
	.align		4
        /*0000*/ 	.byte	0x04, 0x37
        /*0002*/ 	.short	(.L_1500 - .L_1499)
.L_1499:
        /*0004*/ 	.word	0x00000082


	//----- nvinfo : EIATTR_KPARAM_INFO
	.align		4
.L_1500:
        /*0008*/ 	.byte	0x04, 0x17
        /*000a*/ 	.short	(.L_1502 - .L_1501)
.L_1501:
        /*000c*/ 	.word	0x00000000
        /*0010*/ 	.short	0x0008
        /*0012*/ 	.short	0x0150
        /*0014*/ 	.byte	0x00, 0xf0, 0x05, 0x00


	//----- nvinfo : EIATTR_KPARAM_INFO
	.align		4
.L_1502:
        /*0018*/ 	.byte	0x04, 0x17
        /*001a*/ 	.short	(.L_1504 - .L_1503)
.L_1503:
        /*001c*/ 	.word	0x00000000
        /*0020*/ 	.short	0x0007
        /*0022*/ 	.short	0x0128
        /*0024*/ 	.byte	0x00, 0xf0, 0xa1, 0x00


	//----- nvinfo : EIATTR_KPARAM_INFO
	.align		4
.L_1504:
        /*0028*/ 	.byte	0x04, 0x17
        /*002a*/ 	.short	(.L_1506 - .L_1505)
.L_1505:
        /*002c*/ 	.word	0x00000000
        /*0030*/ 	.short	0x0006
        /*0032*/ 	.short	0x00f8
        /*0034*/ 	.byte	0x00, 0xf0, 0xc1, 0x00


	//----- nvinfo : EIATTR_KPARAM_INFO
	.align		4
.L_1506:
        /*0038*/ 	.byte	0x04, 0x17
        /*003a*/ 	.short	(.L_1508 - .L_1507)
.L_1507:
        /*003c*/ 	.word	0x00000000
        /*0040*/ 	.short	0x0005
        /*0042*/ 	.short	0x00d0
        /*0044*/ 	.byte	0x00, 0xf0, 0xa1, 0x00


	//----- nvinfo : EIATTR_KPARAM_INFO
	.align		4
.L_1508:
        /*0048*/ 	.byte	0x04, 0x17
        /*004a*/ 	.short	(.L_1510 - .L_1509)
.L_1509:
        /*004c*/ 	.word	0x00000000
        /*0050*/ 	.short	0x0004
        /*0052*/ 	.short	0x00a0
        /*0054*/ 	.byte	0x00, 0xf0, 0xc1, 0x00


	//----- nvinfo : EIATTR_KPARAM_INFO
	.align		4
.L_1510:
        /*0058*/ 	.byte	0x04, 0x17
        /*005a*/ 	.short	(.L_1512 - .L_1511)
.L_1511:
        /*005c*/ 	.word	0x00000000
        /*0060*/ 	.short	0x0003
        /*0062*/ 	.short	0x0078
        /*0064*/ 	.byte	0x00, 0xf0, 0xa1, 0x00


	//----- nvinfo : EIATTR_KPARAM_INFO
	.align		4
.L_1512:
        /*0068*/ 	.byte	0x04, 0x17
        /*006a*/ 	.short	(.L_1514 - .L_1513)
.L_1513:
        /*006c*/ 	.word	0x00000000
        /*0070*/ 	.short	0x0002
        /*0072*/ 	.short	0x0050
        /*0074*/ 	.byte	0x00, 0xf0, 0xa1, 0x00


	//----- nvinfo : EIATTR_KPARAM_INFO
	.align		4
.L_1514:
        /*0078*/ 	.byte	0x04, 0x17
        /*007a*/ 	.short	(.L_1516 - .L_1515)
.L_1515:
        /*007c*/ 	.word	0x00000000
        /*0080*/ 	.short	0x0001
        /*0082*/ 	.short	0x0020
        /*0084*/ 	.byte	0x00, 0xf0, 0xc1, 0x00


	//----- nvinfo : EIATTR_KPARAM_INFO
	.align		4
.L_1516:
        /*0088*/ 	.byte	0x04, 0x17
        /*008a*/ 	.short	(.L_1518 - .L_1517)
.L_1517:
        /*008c*/ 	.word	0x00000000
        /*0090*/ 	.short	0x0000
        /*0092*/ 	.short	0x0000
        /*0094*/ 	.byte	0x00, 0xf0, 0x71, 0x00


	//----- nvinfo : EIATTR_SPARSE_MMA_MASK
	.align		4
.L_1518:
        /*0098*/ 	.byte	0x03, 0x50
        /*009a*/ 	.short	0x0000


	//----- nvinfo : EIATTR_MAXREG_COUNT
	.align		4
        /*009c*/ 	.byte	0x03, 0x1b
        /*009e*/ 	.short	0x00ff


	//----- nvinfo : EIATTR_NUM_BARRIERS
	.align		4
        /*00a0*/ 	.byte	0x02, 0x4c
        /*00a2*/ 	.byte	0x01
	.zero		1


	//----- nvinfo : EIATTR_MERCURY_ISA_VERSION
	.align		4
        /*00a4*/ 	.byte	0x03, 0x5f
        /*00a6*/ 	.short	0x0101


	//----- nvinfo : EIATTR_VRC_CTA_INIT_COUNT
	.align		4
        /*00a8*/ 	.byte	0x02, 0x4a
	.zero		1
	.zero		1


	//----- nvinfo : EIATTR_EXIT_INSTR_OFFSETS
	.align		4
        /*00ac*/ 	.byte	0x04, 0x1c
        /*00ae*/ 	.short	(.L_1520 - .L_1519)


	//   ....[0]....
.L_1519:
        /*00b0*/ 	.word	0x00000200


	//   ....[1]....
        /*00b4*/ 	.word	0x000046e0


	//----- nvinfo : EIATTR_CRS_STACK_SIZE
	.align		4
.L_1520:
        /*00b8*/ 	.byte	0x04, 0x1e
        /*00ba*/ 	.short	(.L_1522 - .L_1521)
.L_1521:
        /*00bc*/ 	.word	0x00000000


	//----- nvinfo : EIATTR_CBANK_PARAM_SIZE
	.align		4
.L_1522:
        /*00c0*/ 	.byte	0x03, 0x19
        /*00c2*/ 	.short	0x0151


	//----- nvinfo : EIATTR_PARAM_CBANK
	.align		4
        /*00c4*/ 	.byte	0x04, 0x0a
        /*00c6*/ 	.short	(.L_1524 - .L_1523)
	.align		4
.L_1523:
        /*00c8*/ 	.word	index@(.nv.constant0._Z28fmha_bwd_reference_dK_kernelIN4cute5tupleIJiiiiNS1_IJNS1_IJiiEEEiEEEEEENS0_6TensorINS0_10ViewEngineINS0_8gmem_ptrIPN7cutlass6half_tEEEEENS0_6LayoutINS1_IJiiS3_EEENS1_IJiNS0_1CILi1EEES3_EEEEEEENS5_ISC_NSD_ISE_NS1_IJiSG_NS1_IJNS1_IJNSF_ILi0EEEiEEEiEEEEEEEEEESP_SJ_NS5_INS6_INS7_IPfEEEENSD_INS1_IJiS3_EEENS1_IJSG_S3_EEEEEEESJ_SP_NS8_4fmha10collective23ResidualMaskForBackwardEEvT_T0_T1_T2_T3_T4_T5_T6_T7_)
        /*00cc*/ 	.short	0x0380
        /*00ce*/ 	.short	0x0151


	//----- nvinfo : EIATTR_SW_WAR
	.align		4
.L_1524:
        /*00d0*/ 	.byte	0x04, 0x36
        /*00d2*/ 	.short	(.L_1526 - .L_1525)
.L_1525:
        /*00d4*/ 	.word	0x00000008
.L_1526:


//--------------------- .nv.info._Z28fmha_bwd_reference_dQ_kernelIN4cute5tupleIJiiiiNS1_IJNS1_IJiiEEEiEEEEEENS0_6TensorINS0_10ViewEngineINS0_8gmem_ptrIPN7cutlass6half_tEEEEENS0_6LayoutINS1_IJiiS3_EEENS1_IJiNS0_1CILi1EEES3_EEEEEEENS5_ISC_NSD_ISE_NS1_IJiSG_NS1_IJNS1_IJNSF_ILi0EEEiEEEiEEEEEEEEEESP_SJ_NS5_INS6_INS7_IPfEEEENSD_INS1_IJiS3_EEENS1_IJSG_S3_EEEEEEESJ_SJ_NS8_4fmha10collective23ResidualMaskForBackwardEEvT_T0_T1_T2_T3_T4_T5_T6_T7_ --------------------------
	.section	.nv.info._Z28fmha_bwd_reference_dQ_kernelIN4cute5tupleIJiiiiNS1_IJNS1_IJiiEEEiEEEEEENS0_6TensorINS0_10ViewEngineINS0_8gmem_ptrIPN7cutlass6half_tEEEEENS0_6LayoutINS1_IJiiS3_EEENS1_IJiNS0_1CILi1EEES3_EEEEEEENS5_ISC_NSD_ISE_NS1_IJiSG_NS1_IJNS1_IJNSF_ILi0EEEiEEEiEEEEEEEEEESP_SJ_NS5_INS6_INS7_IPfEEEENSD_INS1_IJiS3_EEENS1_IJSG_S3_EEEEEEESJ_SJ_NS8_4fmha10collective23ResidualMaskForBackwardEEvT_T0_T1_T2_T3_T4_T5_T6_T7_,"",@"SHT_CUDA_INFO"
	.sectionflags	@""
	.align	4


	//----- nvinfo : EIATTR_CUDA_API_VERSION
	.align		4
        /*0000*/ 	.byte	0x04, 0x37
        /*0002*/ 	.short	(.L_1528 - .L_1527)
.L_1527:
        /*0004*/ 	.word	0x00000082


	//----- nvinfo : EIATTR_KPARAM_INFO
	.align		4
.L_1528:
        /*0008*/ 	.byte	0x04, 0x17
        /*000a*/ 	.short	(.L_1530 - .L_1529)
.L_1529:
        /*000c*/ 	.word	0x00000000
        /*0010*/ 	.short	0x0008
        /*0012*/ 	.short	0x0158
        /*0014*/ 	.byte	0x00, 0xf0, 0x05, 0x00


	//----- nvinfo : EIATTR_KPARAM_INFO
	.align		4
.L_1530:
        /*0018*/ 	.byte	0x04, 0x17
        /*001a*/ 	.short	(.L_1532 - .L_1531)
.L_1531:
        /*001c*/ 	.word	0x00000000
        /*0020*/ 	.short	0x0007
        /*0022*/ 	.short	0x0128
        /*0024*/ 	.byte	0x00, 0xf0, 0xc1, 0x00


	//----- nvinfo : EIATTR_KPARAM_INFO
	.align		4
.L_1532:
        /*0028*/ 	.byte	0x04, 0x17
        /*002a*/ 	.short	(.L_1534 - .L_1533)
.L_1533:
        /*002c*/ 	.word	0x00000000
        /*0030*/ 	.short	0x0006
        /*0032*/ 	.short	0x00f8
        /*0034*/ 	.byte	0x00, 0xf0, 0xc1, 0x00


	//----- nvinfo : EIATTR_KPARAM_INFO
	.align		4
.L_1534:
        /*0038*/ 	.byte	0x04, 0x17
        /*003a*/ 	.short	(.L_1536 - .L_1535)
.L_1535:
        /*003c*/ 	.word	0x00000000
        /*0040*/ 	.short	0x0005
        /*0042*/ 	.short	0x00d0
        /*0044*/ 	.byte	0x00, 0xf0, 0xa1, 0x00


	//----- nvinfo : EIATTR_KPARAM_INFO
	.align		4
.L_1536:
        /*0048*/ 	.byte	0x04, 0x17
        /*004a*/ 	.short	(.L_1538 - .L_1537)
.L_1537:
        /*004c*/ 	.word	0x00000000
        /*0050*/ 	.short	0x0004
        /*0052*/ 	.short	0x00a0
        /*0054*/ 	.byte	0x00, 0xf0, 0xc1, 0x00


	//----- nvinfo : EIATTR_KPARAM_INFO
	.align		4
.L_1538:
        /*0058*/ 	.byte	0x04, 0x17
        /*005a*/ 	.short	(.L_1540 - .L_1539)
.L_1539:
        /*005c*/ 	.word	0x00000000
        /*0060*/ 	.short	0x0003
        /*0062*/ 	.short	0x0078
        /*0064*/ 	.byte	0x00, 0xf0, 0xa1, 0x00


	//----- nvinfo : EIATTR_KPARAM_INFO
	.align		4
.L_1540:
        /*0068*/ 	.byte	0x04, 0x17
        /*006a*/ 	.short	(.L_1542 - .L_1541)
.L_1541:
        /*006c*/ 	.word	0x00000000
        /*0070*/ 	.short	0x0002
        /*0072*/ 	.short	0x0050
        /*0074*/ 	.byte	0x00, 0xf0, 0xa1, 0x00


	//----- nvinfo : EIATTR_KPARAM_INFO
	.align		4
.L_1542:
        /*0078*/ 	.byte	0x04, 0x17
        /*007a*/ 	.short	(.L_1544 - .L_1543)
.L_1543:
        /*007c*/ 	.word	0x00000000
        /*0080*/ 	.short	0x0001
        /*0082*/ 	.short	0x0020
        /*0084*/ 	.byte	0x00, 0xf0, 0xc1, 0x00


	//----- nvinfo : EIATTR_KPARAM_INFO
	.align		4
.L_1544:
        /*0088*/ 	.byte	0x04, 0x17
        /*008a*/ 	.short	(.L_1546 - .L_1545)
.L_1545:
        /*008c*/ 	.word	0x00000000
        /*0090*/ 	.short	0x0000
        /*0092*/ 	.short	0x0000
        /*0094*/ 	.byte	0x00, 0xf0, 0x71, 0x00


	//----- nvinfo : EIATTR_SPARSE_MMA_MASK
	.align		4
.L_1546:
        /*0098*/ 	.byte	0x03, 0x50
        /*009a*/ 	.short	0x0000


	//----- nvinfo : EIATTR_MAXREG_COUNT
	.align		4
        /*009c*/ 	.byte	0x03, 0x1b
        /*009e*/ 	.short	0x00ff


	//----- nvinfo : EIATTR_NUM_BARRIERS
	.align		4
        /*00a0*/ 	.byte	0x02, 0x4c
        /*00a2*/ 	.byte	0x01
	.zero		1


	//----- nvinfo : EIATTR_MERCURY_ISA_VERSION
	.align		4
        /*00a4*/ 	.byte	0x03, 0x5f
        /*00a6*/ 	.short	0x0101


	//----- nvinfo : EIATTR_VRC_CTA_INIT_COUNT
	.align		4
        /*00a8*/ 	.byte	0x02, 0x4a
	.zero		1
	.zero		1


	//----- nvinfo : EIATTR_EXIT_INSTR_OFFSETS
	.align		4
        /*00ac*/ 	.byte	0x04, 0x1c
        /*00ae*/ 	.short	(.L_1548 - .L_1547)


	//   ....[0]....
.L_1547:
        /*00b0*/ 	.word	0x00000210


	//   ....[1]....
        /*00b4*/ 	.word	0x00006590


	//----- nvinfo : EIATTR_CRS_STACK_SIZE
	.align		4
.L_1548:
        /*00b8*/ 	.byte	0x04, 0x1e
        /*00ba*/ 	.short	(.L_1550 - .L_1549)
.L_1549:
        /*00bc*/ 	.word	0x00000000


	//----- nvinfo : EIATTR_CBANK_PARAM_SIZE
	.align		4
.L_1550:
        /*00c0*/ 	.byte	0x03, 0x19
        /*00c2*/ 	.short	0x0159


	//----- nvinfo : EIATTR_PARAM_CBANK
	.align		4
        /*00c4*/ 	.byte	0x04, 0x0a
        /*00c6*/ 	.short	(.L_1552 - .L_1551)
	.align		4
.L_1551:
        /*00c8*/ 	.word	index@(.nv.constant0._Z28fmha_bwd_reference_dQ_kernelIN4cute5tupleIJiiiiNS1_IJNS1_IJiiEEEiEEEEEENS0_6TensorINS0_10ViewEngineINS0_8gmem_ptrIPN7cutlass6half_tEEEEENS0_6LayoutINS1_IJiiS3_EEENS1_IJiNS0_1CILi1EEES3_EEEEEEENS5_ISC_NSD_ISE_NS1_IJiSG_NS1_IJNS1_IJNSF_ILi0EEEiEEEiEEEEEEEEEESP_SJ_NS5_INS6_INS7_IPfEEEENSD_INS1_IJiS3_EEENS1_IJSG_S3_EEEEEEESJ_SJ_NS8_4fmha10collective23ResidualMaskForBackwardEEvT_T0_T1_T2_T3_T4_T5_T6_T7_)
        /*00cc*/ 	.short	0x0380
        /*00ce*/ 	.short	0x0159


	//----- nvinfo : EIATTR_SW_WAR
	.align		4
.L_1552:
        /*00d0*/ 	.byte	0x04, 0x36
        /*00d2*/ 	.short	(.L_1554 - .L_1553)
.L_1553:
        /*00d4*/ 	.word	0x00000008
.L_1554:


//--------------------- .nv.info._Z21fmha_reference_kernelIN4cute5tupleIJiiiiNS1_IJNS1_IJiiEEEiEEEEEENS0_6TensorINS0_10ViewEngineINS0_8gmem_ptrIPN7cutlass6half_tEEEEENS0_6LayoutINS1_IJiiS3_EEENS1_IJiNS0_1CILi1EEES3_EEEEEEENS5_ISC_NSD_ISE_NS1_IJiSG_NS1_IJNS1_IJNSF_ILi0EEEiEEEiEEEEEEEEEESP_SJ_NS5_INS6_INS7_IPfEEEENSD_INS1_IJiS3_EEENS1_IJSG_S3_EEEEEEENS8_4fmha10collective23ResidualMaskForBackwardEEvT_T0_T1_T2_T3_T4_T5_ --------------------------
	.section	.nv.info._Z21fmha_reference_kernelIN4cute5tupleIJiiiiNS1_IJNS1_IJiiEEEiEEEEEENS0_6TensorINS0_10ViewEngineINS0_8gmem_ptrIPN7cutlass6half_tEEEEENS0_6LayoutINS1_IJiiS3_EEENS1_IJiNS0_1CILi1EEES3_EEEEEEENS5_ISC_NSD_ISE_NS1_IJiSG_NS1_IJNS1_IJNSF_ILi0EEEiEEEiEEEEEEEEEESP_SJ_NS5_INS6_INS7_IPfEEEENSD_INS1_IJiS3_EEENS1_IJSG_S3_EEEEEEENS8_4fmha10collective23ResidualMaskForBackwardEEvT_T0_T1_T2_T3_T4_T5_,"",@"SHT_CUDA_INFO"
	.sectionflags	@""
	.align	4


	//----- nvinfo : EIATTR_CUDA_API_VERSION
	.align		4
        /*0000*/ 	.byte	0x04, 0x37
        /*0002*/ 	.short	(.L_1556 - .L_1555)
.L_1555:
        /*0004*/ 	.word	0x00000082


	//----- nvinfo : EIATTR_KPARAM_INFO
	.align		4
.L_1556:
        /*0008*/ 	.byte	0x04, 0x17
        /*000a*/ 	.short	(.L_1558 - .L_1557)
.L_1557:
        /*000c*/ 	.word	0x00000000
        /*0010*/ 	.short	0x0006
        /*0012*/ 	.short	0x00f8
        /*0014*/ 	.byte	0x00, 0xf0, 0x05, 0x00


	//----- nvinfo : EIATTR_KPARAM_INFO
	.align		4
.L_1558:
        /*0018*/ 	.byte	0x04, 0x17
        /*001a*/ 	.short	(.L_1560 - .L_1559)
.L_1559:
        /*001c*/ 	.word	0x00000000
        /*0020*/ 	.short	0x0005
        /*0022*/ 	.short	0x00d0
        /*0024*/ 	.byte	0x00, 0xf0, 0xa1, 0x00


	//----- nvinfo : EIATTR_KPARAM_INFO
	.align		4
.L_1560:
        /*0028*/ 	.byte	0x04, 0x17
        /*002a*/ 	.short	(.L_1562 - .L_1561)
.L_1561:
        /*002c*/ 	.word	0x00000000
        /*0030*/ 	.short	0x0004
        /*0032*/ 	.short	0x00a0
        /*0034*/ 	.byte	0x00, 0xf0, 0xc1, 0x00


	//----- nvinfo : EIATTR_KPARAM_INFO
	.align		4
.L_1562:
        /*0038*/ 	.byte	0x04, 0x17
        /*003a*/ 	.short	(.L_1564 - .L_1563)
.L_1563:
        /*003c*/ 	.word	0x00000000
        /*0040*/ 	.short	0x0003
        /*0042*/ 	.short	0x0078
        /*0044*/ 	.byte	0x00, 0xf0, 0xa1, 0x00


	//----- nvinfo : EIATTR_KPARAM_INFO
	.align		4
.L_1564:
        /*0048*/ 	.byte	0x04, 0x17
        /*004a*/ 	.short	(.L_1566 - .L_1565)
.L_1565:
        /*004c*/ 	.word	0x00000000
        /*0050*/ 	.short	0x0002
        /*0052*/ 	.short	0x0050
        /*0054*/ 	.byte	0x00, 0xf0, 0xa1, 0x00


	//----- nvinfo : EIATTR_KPARAM_INFO
	.align		4
.L_1566:
        /*0058*/ 	.byte	0x04, 0x17
        /*005a*/ 	.short	(.L_1568 - .L_1567)
.L_1567:
        /*005c*/ 	.word	0x00000000
        /*0060*/ 	.short	0x0001
        /*0062*/ 	.short	0x0020
        /*0064*/ 	.byte	0x00, 0xf0, 0xc1, 0x00


	//----- nvinfo : EIATTR_KPARAM_INFO
	.align		4
.L_1568:
        /*0068*/ 	.byte	0x04, 0x17
        /*006a*/ 	.short	(.L_1570 - .L_1569)
.L_1569:
        /*006c*/ 	.word	0x00000000
        /*0070*/ 	.short	0x0000
        /*0072*/ 	.short	0x0000
        /*0074*/ 	.byte	0x00, 0xf0, 0x71, 0x00


	//----- nvinfo : EIATTR_SPARSE_MMA_MASK
	.align		4
.L_1570:
        /*0078*/ 	.byte	0x03, 0x50
        /*007a*/ 	.short	0x0000


	//----- nvinfo : EIATTR_MAXREG_COUNT
	.align		4
        /*007c*/ 	.byte	0x03, 0x1b
        /*007e*/ 	.short	0x00ff


	//----- nvinfo : EIATTR_NUM_BARRIERS
	.align		4
        /*0080*/ 	.byte	0x02, 0x4c
        /*0082*/ 	.byte	0x01
	.zero		1


	//----- nvinfo : EIATTR_MERCURY_ISA_VERSION
	.align		4
        /*0084*/ 	.byte	0x03, 0x5f
        /*0086*/ 	.short	0x0101


	//----- nvinfo : EIATTR_UNUSED_LOAD_BYTE_OFFSET
	.align		4
        /*0088*/ 	.byte	0x04, 0x44
        /*008a*/ 	.short	(.L_1572 - .L_1571)


	//   ....[0]....
.L_1571:
        /*008c*/ 	.word	0x00002a80
        /*0090*/ 	.word	0x00000fff


	//   ....[1]....
        /*0094*/ 	.word	0x000031f0
        /*0098*/ 	.word	0x00000fff


	//   ....[2]....
        /*009c*/ 	.word	0x00004980
        /*00a0*/ 	.word	0x00000fff


	//----- nvinfo : EIATTR_VRC_CTA_INIT_COUNT
	.align		4
.L_1572:
        /*00a4*/ 	.byte	0x02, 0x4a
	.zero		1
	.zero		1


	//----- nvinfo : EIATTR_EXIT_INSTR_OFFSETS
	.align		4
        /*00a8*/ 	.byte	0x04, 0x1c
        /*00aa*/ 	.short	(.L_1574 - .L_1573)


	//   ....[0]....
.L_1573:
        /*00ac*/ 	.word	0x00000280


	//   ....[1]....
        /*00b0*/ 	.word	0x000052a0


	//----- nvinfo : EIATTR_CRS_STACK_SIZE
	.align		4
.L_1574:
        /*00b4*/ 	.byte	0x04, 0x1e
        /*00b6*/ 	.short	(.L_1576 - .L_1575)
.L_1575:
        /*00b8*/ 	.word	0x00000000


	//----- nvinfo : EIATTR_CBANK_PARAM_SIZE
	.align		4
.L_1576:
        /*00bc*/ 	.byte	0x03, 0x19
        /*00be*/ 	.short	0x00f9


	//----- nvinfo : EIATTR_PARAM_CBANK
	.align		4
        /*00c0*/ 	.byte	0x04, 0x0a
        /*00c2*/ 	.short	(.L_1578 - .L_1577)
	.align		4
.L_1577:
        /*00c4*/ 	.word	index@(.nv.constant0._Z21fmha_reference_kernelIN4cute5tupleIJiiiiNS1_IJNS1_IJiiEEEiEEEEEENS0_6TensorINS0_10ViewEngineINS0_8gmem_ptrIPN7cutlass6half_tEEEEENS0_6LayoutINS1_IJiiS3_EEENS1_IJiNS0_1CILi1EEES3_EEEEEEENS5_ISC_NSD_ISE_NS1_IJiSG_NS1_IJNS1_IJNSF_ILi0EEEiEEEiEEEEEEEEEESP_SJ_NS5_INS6_INS7_IPfEEEENSD_INS1_IJiS3_EEENS1_IJSG_S3_EEEEEEENS8_4fmha10collective23ResidualMaskForBackwardEEvT_T0_T1_T2_T3_T4_T5_)
        /*00c8*/ 	.short	0x0380
        /*00ca*/ 	.short	0x00f9


	//----- nvinfo : EIATTR_SW_WAR
	.align		4
.L_1578:
        /*00cc*/ 	.byte	0x04, 0x36
        /*00ce*/ 	.short	(.L_1580 - .L_1579)
.L_1579:
        /*00d0*/ 	.word	0x00000008
.L_1580:


//--------------------- .nv.info._Z28fmha_bwd_reference_dV_kernelIN4cute5tupleIJN7cutlass4fmha10collective14VariableLengthES5_iiNS1_IJNS1_IJiiEEEiEEEEEENS0_6TensorINS0_10ViewEngineINS0_8gmem_ptrIPNS2_6half_tEEEEENS0_6LayoutINS1_IJS5_iS7_EEENS1_IJiNS0_1CILi1EEES7_EEEEEEENS9_ISF_NSG_ISH_NS1_IJiSJ_NS1_IJNS1_IJNSI_ILi0EEEiEEEiEEEEEEEEEESS_SM_NS9_INSA_INSB_IPfEEEENSG_INS1_IJS5_S7_EEENS1_IJSJ_S7_EEEEEEESM_SS_NS4_23ResidualMaskForBackwardEEvT_T0_T1_T2_T3_T4_T5_T6_T7_ --------------------------
	.section	.nv.info._Z28fmha_bwd_reference_dV_kernelIN4cute5tupleIJN7cutlass4fmha10collective14VariableLengthES5_iiNS1_IJNS1_IJiiEEEiEEEEEENS0_6TensorINS0_10ViewEngineINS0_8gmem_ptrIPNS2_6half_tEEEEENS0_6LayoutINS1_IJS5_iS7_EEENS1_IJiNS0_1CILi1EEES7_EEEEEEENS9_ISF_NSG_ISH_NS1_IJiSJ_NS1_IJNS1_IJNSI_ILi0EEEiEEEiEEEEEEEEEESS_SM_NS9_INSA_INSB_IPfEEEENSG_INS1_IJS5_S7_EEENS1_IJSJ_S7_EEEEEEESM_SS_NS4_23ResidualMaskForBackwardEEvT_T0_T1_T2_T3_T4_T5_T6_T7_,"",@"SHT_CUDA_INFO"
	.sectionflags	@""
	.align	4


	//----- nvinfo : EIATTR_CUDA_API_VERSION
	.align		4
        /*0000*/ 	.byte	0x04, 0x37
        /*0002*/ 	.short	(.L_1582 - .L_1581)
.L_1581:
        /*0004*/ 	.word	0x00000082


	//----- nvinfo : EIATTR_KPARAM_INFO
	.align		4
.L_1582:
        /*0008*/ 	.byte	0x04, 0x17
        /*000a*/ 	.short	(.L_1584 - .L_1583)
.L_1583:
        /*000c*/ 	.word	0x00000000
        /*0010*/ 	.short	0x0008
        /*0012*/ 	.short	0x0208
        /*0014*/ 	.byte	0x00, 0xf0, 0x05, 0x00


	//----- nvinfo : EIATTR_KPARAM_INFO
	.align		4
.L_1584:
        /*0018*/ 	.byte	0x04, 0x17
        /*001a*/ 	.short	(.L_1586 - .L_1585)
.L_1585:
        /*001c*/ 	.word	0x00000000
        /*0020*/ 	.short	0x0007
        /*0022*/ 	.short	0x01c8
        /*0024*/ 	.byte	0x00, 0xf0, 0x01, 0x01


	//----- nvinfo : EIATTR_KPARAM_INFO
	.align		4
.L_1586:
        /*0028*/ 	.byte	0x04, 0x17
        /*002a*/ 	.short	(.L_1588 - .L_1587)
.L_1587:
        /*002c*/ 	.word	0x00000000
        /*0030*/ 	.short	0x0006
        /*0032*/ 	.short	0x0188
        /*0034*/ 	.byte	0x00, 0xf0, 0x01, 0x01


	//----- nvinfo : EIATTR_KPARAM_INFO
	.align		4
.L_1588:
        /*0038*/ 	.byte	0x04, 0x17
        /*003a*/ 	.short	(.L_1590 - .L_1589)
.L_1589:
        /*003c*/ 	.word	0x00000000
        /*0040*/ 	.short	0x0005
        /*0042*/ 	.short	0x0148
        /*0044*/ 	.byte	0x00, 0xf0, 0x01, 0x01


	//----- nvinfo : EIATTR_KPARAM_INFO
	.align		4
.L_1590:
        /*0048*/ 	.byte	0x04, 0x17
        /*004a*/ 	.short	(.L_1592 - .L_1591)
.L_1591:
        /*004c*/ 	.word	0x00000000
        /*0050*/ 	.short	0x0004
        /*0052*/ 	.short	0x0108
        /*0054*/ 	.byte	0x00, 0xf0, 0x01, 0x01


	//----- nvinfo : EIATTR_KPARAM_INFO
	.align		4
.L_1592:
        /*0058*/ 	.byte	0x04, 0x17
        /*005a*/ 	.short	(.L_1594 - .L_1593)
.L_1593:
        /*005c*/ 	.word	0x00000000
        /*0060*/ 	.short	0x0003
        /*0062*/ 	.short	0x00c8
        /*0064*/ 	.byte	0x00, 0xf0, 0x01, 0x01


	//----- nvinfo : EIATTR_KPARAM_INFO
	.align		4
.L_1594:
        /*0068*/ 	.byte	0x04, 0x17
        /*006a*/ 	.short	(.L_1596 - .L_1595)
.L_1595:
        /*006c*/ 	.word	0x00000000
        /*0070*/ 	.short	0x0002
        /*0072*/ 	.short	0x0088
        /*0074*/ 	.byte	0x00, 0xf0, 0x01, 0x01


	//----- nvinfo : EIATTR_KPARAM_INFO
	.align		4
.L_1596:
        /*0078*/ 	.byte	0x04, 0x17
        /*007a*/ 	.short	(.L_1598 - .L_1597)
.L_1597:
        /*007c*/ 	.word	0x00000000
        /*0080*/ 	.short	0x0001
        /*0082*/ 	.short	0x0048
        /*0084*/ 	.byte	0x00, 0xf0, 0x01, 0x01


	//----- nvinfo : EIATTR_KPARAM_INFO
	.align		4
.L_1598:
        /*0088*/ 	.byte	0x04, 0x17
        /*008a*/ 	.short	(.L_1600 - .L_1599)
.L_1599:
        /*008c*/ 	.word	0x00000000
        /*0090*/ 	.short	0x0000
        /*0092*/ 	.short	0x0000
        /*0094*/ 	.byte	0x00, 0xf0, 0x21, 0x01


	//----- nvinfo : EIATTR_SPARSE_MMA_MASK
	.align		4
.L_1600:
        /*0098*/ 	.byte	0x03, 0x50
        /*009a*/ 	.short	0x0000


	//----- nvinfo : EIATTR_MAXREG_COUNT
	.align		4
        /*009c*/ 	.byte	0x03, 0x1b
        /*009e*/ 	.short	0x00ff


	//----- nvinfo : EIATTR_NUM_BARRIERS
	.align		4
        /*00a0*/ 	.byte	0x02, 0x4c
        /*00a2*/ 	.byte	0x01
	.zero		1


	//----- nvinfo : EIATTR_MERCURY_ISA_VERSION
	.align		4
        /*00a4*/ 	.byte	0x03, 0x5f
        /*00a6*/ 	.short	0x0101


	//----- nvinfo : EIATTR_VRC_CTA_INIT_COUNT
	.align		4
        /*00a8*/ 	.byte	0x02, 0x4a
	.zero		1
	.zero		1


	//----- nvinfo : EIATTR_EXIT_INSTR_OFFSETS
	.align		4
        /*00ac*/ 	.byte	0x04, 0x1c
        /*00ae*/ 	.short	(.L_1602 - .L_1601)


	//   ....[0]....
.L_1601:
        /*00b0*/ 	.word	0x00000200


	//   ....[1]....
        /*00b4*/ 	.word	0x00002b90


	//----- nvinfo : EIATTR_CRS_STACK_SIZE
	.align		4
.L_1602:
        /*00b8*/ 	.byte	0x04, 0x1e
        /*00ba*/ 	.short	(.L_1604 - .L_1603)
.L_1603:
        /*00bc*/ 	.word	0x00000000


	//----- nvinfo : EIATTR_CBANK_PARAM_SIZE
	.align		4
.L_1604:
        /*00c0*/ 	.byte	0x03, 0x19
        /*00c2*/ 	.short	0x0209


	//----- nvinfo : EIATTR_PARAM_CBANK
	.align		4
        /*00c4*/ 	.byte	0x04, 0x0a
        /*00c6*/ 	.short	(.L_1606 - .L_1605)
	.align		4
.L_1605:
        /*00c8*/ 	.word	index@(.nv.constant0._Z28fmha_bwd_reference_dV_kernelIN4cute5tupleIJN7cutlass4fmha10collective14VariableLengthES5_iiNS1_IJNS1_IJiiEEEiEEEEEENS0_6TensorINS0_10ViewEngineINS0_8gmem_ptrIPNS2_6half_tEEEEENS0_6LayoutINS1_IJS5_iS7_EEENS1_IJiNS0_1CILi1EEES7_EEEEEEENS9_ISF_NSG_ISH_NS1_IJiSJ_NS1_IJNS1_IJNSI_ILi0EEEiEEEiEEEEEEEEEESS_SM_NS9_INSA_INSB_IPfEEEENSG_INS1_IJS5_S7_EEENS1_IJSJ_S7_EEEEEEESM_SS_NS4_23ResidualMaskForBackwardEEvT_T0_T1_T2_T3_T4_T5_T6_T7_)
        /*00cc*/ 	.short	0x0380
        /*00ce*/ 	.short	0x0209


	//----- nvinfo : EIATTR_SW_WAR
	.align		4
.L_1606:
        /*00d0*/ 	.byte	0x04, 0x36
        /*00d2*/ 	.short	(.L_1608 - .L_1607)
.L_1607:
        /*00d4*/ 	.word	0x00000008
.L_1608:


//--------------------- .nv.info._Z28fmha_bwd_reference_dK_kernelIN4cute5tupleIJN7cutlass4fmha10collective14VariableLengthES5_iiNS1_IJNS1_IJiiEEEiEEEEEENS0_6TensorINS0_10ViewEngineINS0_8gmem_ptrIPNS2_6half_tEEEEENS0_6LayoutINS1_IJS5_iS7_EEENS1_IJiNS0_1CILi1EEES7_EEEEEEENS9_ISF_NSG_ISH_NS1_IJiSJ_NS1_IJNS1_IJNSI_ILi0EEEiEEEiEEEEEEEEEESS_SM_NS9_INSA_INSB_IPfEEEENSG_INS1_IJS5_S7_EEENS1_IJSJ_S7_EEEEEEESM_SS_NS4_23ResidualMaskForBackwardEEvT_T0_T1_T2_T3_T4_T5_T6_T7_ --------------------------
	.section	.nv.info._Z28fmha_bwd_reference_dK_kernelIN4cute5tupleIJN7cutlass4fmha10collective14VariableLengthES5_iiNS1_IJNS1_IJiiEEEiEEEEEENS0_6TensorINS0_10ViewEngineINS0_8gmem_ptrIPNS2_6half_tEEEEENS0_6LayoutINS1_IJS5_iS7_EEENS1_IJiNS0_1CILi1EEES7_EEEEEEENS9_ISF_NSG_ISH_NS1_IJiSJ_NS1_IJNS1_IJNSI_ILi0EEEiEEEiEEEEEEEEEESS_SM_NS9_INSA_INSB_IPfEEEENSG_INS1_IJS5_S7_EEENS1_IJSJ_S7_EEEEEEESM_SS_NS4_23ResidualMaskForBackwardEEvT_T0_T1_T2_T3_T4_T5_T6_T7_,"",@"SHT_CUDA_INFO"
	.sectionflags	@""
	.align	4


	//----- nvinfo : EIATTR_CUDA_API_VERSION
	.align		4
        /*0000*/ 	.byte	0x04, 0x37
        /*0002*/ 	.short	(.L_1610 - .L_1609)
.L_1609:
        /*0004*/ 	.word	0x00000082


	//----- nvinfo : EIATTR_KPARAM_INFO
	.align		4
.L_1610:
        /*0008*/ 	.byte	0x04, 0x17
        /*000a*/ 	.short	(.L_1612 - .L_1611)
.L_1611:
        /*000c*/ 	.word	0x00000000
        /*0010*/ 	.short	0x0008
        /*0012*/ 	.short	0x0208
        /*0014*/ 	.byte	0x00, 0xf0, 0x05, 0x00


	//----- nvinfo : EIATTR_KPARAM_INFO
	.align		4
.L_1612:
        /*0018*/ 	.byte	0x04, 0x17
        /*001a*/ 	.short	(.L_1614 - .L_1613)
.L_1613:
        /*001c*/ 	.word	0x00000000
        /*0020*/ 	.short	0x0007
        /*0022*/ 	.short	0x01c8
        /*0024*/ 	.byte	0x00, 0xf0, 0x01, 0x01


	//----- nvinfo : EIATTR_KPARAM_INFO
	.align		4
.L_1614:
        /*0028*/ 	.byte	0x04, 0x17
        /*002a*/ 	.short	(.L_1616 - .L_1615)
.L_1615:
        /*002c*/ 	.word	0x00000000
        /*0030*/ 	.short	0x0006
        /*0032*/ 	.short	0x0188
        /*0034*/ 	.byte	0x00, 0xf0, 0x01, 0x01


	//----- nvinfo : EIATTR_KPARAM_INFO
	.align		4
.L_1616:
        /*0038*/ 	.byte	0x04, 0x17
        /*003a*/ 	.short	(.L_1618 - .L_1617)
.L_1617:
        /*003c*/ 	.word	0x00000000
        /*0040*/ 	.short	0x0005
        /*0042*/ 	.short	0x0148
        /*0044*/ 	.byte	0x00, 0xf0, 0x01, 0x01


	//----- nvinfo : EIATTR_KPARAM_INFO
	.align		4
.L_1618:
        /*0048*/ 	.byte	0x04, 0x17
        /*004a*/ 	.short	(.L_1620 - .L_1619)
.L_1619:
        /*004c*/ 	.word	0x00000000
        /*0050*/ 	.short	0x0004
        /*0052*/ 	.short	0x0108
        /*0054*/ 	.byte	0x00, 0xf0, 0x01, 0x01


	//----- nvinfo : EIATTR_KPARAM_INFO
	.align		4
.L_1620:
        /*0058*/ 	.byte	0x04, 0x17
        /*005a*/ 	.short	(.L_1622 - .L_1621)
.L_1621:
        /*005c*/ 	.word	0x00000000
        /*0060*/ 	.short	0x0003
        /*0062*/ 	.short	0x00c8
        /*0064*/ 	.byte	0x00, 0xf0, 0x01, 0x01


	//----- nvinfo : EIATTR_KPARAM_INFO
	.align		4
.L_1622:
        /*0068*/ 	.byte	0x04, 0x17
        /*006a*/ 	.short	(.L_1624 - .L_1623)
.L_1623:
        /*006c*/ 	.word	0x00000000
        /*0070*/ 	.short	0x0002
        /*0072*/ 	.short	0x0088
        /*0074*/ 	.byte	0x00, 0xf0, 0x01, 0x01


	//----- nvinfo : EIATTR_KPARAM_INFO
	.align		4
.L_1624:
        /*0078*/ 	.byte	0x04, 0x17
        /*007a*/ 	.short	(.L_1626 - .L_1625)
.L_1625:
        /*007c*/ 	.word	0x00000000
        /*0080*/ 	.short	0x0001
        /*0082*/ 	.short	0x0048
        /*0084*/ 	.byte	0x00, 0xf0, 0x01, 0x01


	//----- nvinfo : EIATTR_KPARAM_INFO
	.align		4
.L_1626:
        /*0088*/ 	.byte	0x04, 0x17
        /*008a*/ 	.short	(.L_1628 - .L_1627)
.L_1627:
        /*008c*/ 	.word	0x00000000
        /*0090*/ 	.short	0x0000
        /*0092*/ 	.short	0x0000
        /*0094*/ 	.byte	0x00, 0xf0, 0x21, 0x01


	//----- nvinfo : EIATTR_SPARSE_MMA_MASK
	.align		4
.L_1628:
        /*0098*/ 	.byte	0x03, 0x50
        /*009a*/ 	.short	0x0000


	//----- nvinfo : EIATTR_MAXREG_COUNT
	.align		4
        /*009c*/ 	.byte	0x03, 0x1b
        /*009e*/ 	.short	0x00ff


	//----- nvinfo : EIATTR_NUM_BARRIERS
	.align		4
        /*00a0*/ 	.byte	0x02, 0x4c
        /*00a2*/ 	.byte	0x01
	.zero		1


	//----- nvinfo : EIATTR_MERCURY_ISA_VERSION
	.align		4
        /*00a4*/ 	.byte	0x03, 0x5f
        /*00a6*/ 	.short	0x0101


	//----- nvinfo : EIATTR_VRC_CTA_INIT_COUNT
	.align		4
        /*00a8*/ 	.byte	0x02, 0x4a
	.zero		1
	.zero		1


	//----- nvinfo : EIATTR_EXIT_INSTR_OFFSETS
	.align		4
        /*00ac*/ 	.byte	0x04, 0x1c
        /*00ae*/ 	.short	(.L_1630 - .L_1629)


	//   ....[0]....
.L_1629:
        /*00b0*/ 	.word	0x00000200


	//   ....[1]....
        /*00b4*/ 	.word	0x00005430


	//----- nvinfo : EIATTR_CRS_STACK_SIZE
	.align		4
.L_1630:
        /*00b8*/ 	.byte	0x04, 0x1e
        /*00ba*/ 	.short	(.L_1632 - .L_1631)
.L_1631:
        /*00bc*/ 	.word	0x00000000


	//----- nvinfo : EIATTR_CBANK_PARAM_SIZE
	.align		4
.L_1632:
        /*00c0*/ 	.byte	0x03, 0x19
        /*00c2*/ 	.short	0x0209


	//----- nvinfo : EIATTR_PARAM_CBANK
	.align		4
        /*00c4*/ 	.byte	0x04, 0x0a
        /*00c6*/ 	.short	(.L_1634 - .L_1633)
	.align		4
.L_1633:
        /*00c8*/ 	.word	index@(.nv.constant0._Z28fmha_bwd_reference_dK_kernelIN4cute5tupleIJN7cutlass4fmha10collective14VariableLengthES5_iiNS1_IJNS1_IJiiEEEiEEEEEENS0_6TensorINS0_10ViewEngineINS0_8gmem_ptrIPNS2_6half_tEEEEENS0_6LayoutINS1_IJS5_iS7_EEENS1_IJiNS0_1CILi1EEES7_EEEEEEENS9_ISF_NSG_ISH_NS1_IJiSJ_NS1_IJNS1_IJNSI_ILi0EEEiEEEiEEEEEEEEEESS_SM_NS9_INSA_INSB_IPfEEEENSG_INS1_IJS5_S7_EEENS1_IJSJ_S7_EEEEEEESM_SS_NS4_23ResidualMaskForBackwardEEvT_T0_T1_T2_T3_T4_T5_T6_T7_)
        /*00cc*/ 	.short	0x0380
        /*00ce*/ 	.short	0x0209


	//----- nvinfo : EIATTR_SW_WAR
	.align		4
.L_1634:
        /*00d0*/ 	.byte	0x04, 0x36
        /*00d2*/ 	.short	(.L_1636 - .L_1635)
.L_1635:
        /*00d4*/ 	.word	0x00000008
.L_1636:


//--------------------- .nv.info._Z28fmha_bwd_reference_dQ_kernelIN4cute5tupleIJN7cutlass4fmha10collective14VariableLengthES5_iiNS1_IJNS1_IJiiEEEiEEEEEENS0_6TensorINS0_10ViewEngineINS0_8gmem_ptrIPNS2_6half_tEEEEENS0_6LayoutINS1_IJS5_iS7_EEENS1_IJiNS0_1CILi1EEES7_EEEEEEENS9_ISF_NSG_ISH_NS1_IJiSJ_NS1_IJNS1_IJNSI_ILi0EEEiEEEiEEEEEEEEEESS_SM_NS9_INSA_INSB_IPfEEEENSG_INS1_IJS5_S7_EEENS1_IJSJ_S7_EEEEEEESM_SM_NS4_23ResidualMaskForBackwardEEvT_T0_T1_T2_T3_T4_T5_T6_T7_ --------------------------
	.section	.nv.info._Z28fmha_bwd_reference_dQ_kernelIN4cute5tupleIJN7cutlass4fmha10collective14VariableLengthES5_iiNS1_IJNS1_IJiiEEEiEEEEEENS0_6TensorINS0_10ViewEngineINS0_8gmem_ptrIPNS2_6half_tEEEEENS0_6LayoutINS1_IJS5_iS7_EEENS1_IJiNS0_1CILi1EEES7_EEEEEEENS9_ISF_NSG_ISH_NS1_IJiSJ_NS1_IJNS1_IJNSI_ILi0EEEiEEEiEEEEEEEEEESS_SM_NS9_INSA_INSB_IPfEEEENSG_INS1_IJS5_S7_EEENS1_IJSJ_S7_EEEEEEESM_SM_NS4_23ResidualMaskForBackwardEEvT_T0_T1_T2_T3_T4_T5_T6_T7_,"",@"SHT_CUDA_INFO"
	.sectionflags	@""
	.align	4


	//----- nvinfo : EIATTR_CUDA_API_VERSION
	.align		4
        /*0000*/ 	.byte	0x04, 0x37
        /*0002*/ 	.short	(.L_1638 - .L_1637)
.L_1637:
        /*0004*/ 	.word	0x00000082


	//----- nvinfo : EIATTR_KPARAM_INFO
	.align		4
.L_1638:
        /*0008*/ 	.byte	0x04, 0x17
        /*000a*/ 	.short	(.L_1640 - .L_1639)
.L_1639:
        /*000c*/ 	.word	0x00000000
        /*0010*/ 	.short	0x0008
        /*0012*/ 	.short	0x0208
        /*0014*/ 	.byte	0x00, 0xf0, 0x05, 0x00


	//----- nvinfo : EIATTR_KPARAM_INFO
	.align		4
.L_1640:
        /*0018*/ 	.byte	0x04, 0x17
        /*001a*/ 	.short	(.L_1642 - .L_1641)
.L_1641:
        /*001c*/ 	.word	0x00000000
        /*0020*/ 	.short	0x0007
        /*0022*/ 	.short	0x01c8
        /*0024*/ 	.byte	0x00, 0xf0, 0x01, 0x01


	//----- nvinfo : EIATTR_KPARAM_INFO
	.align		4
.L_1642:
        /*0028*/ 	.byte	0x04, 0x17
        /*002a*/ 	.short	(.L_1644 - .L_1643)
.L_1643:
        /*002c*/ 	.word	0x00000000
        /*0030*/ 	.short	0x0006
        /*0032*/ 	.short	0x0188
        /*0034*/ 	.byte	0x00, 0xf0, 0x01, 0x01


	//----- nvinfo : EIATTR_KPARAM_INFO
	.align		4
.L_1644:
        /*0038*/ 	.byte	0x04, 0x17
        /*003a*/ 	.short	(.L_1646 - .L_1645)
.L_1645:
        /*003c*/ 	.word	0x00000000
        /*0040*/ 	.short	0x0005
        /*0042*/ 	.short	0x0148
        /*0044*/ 	.byte	0x00, 0xf0, 0x01, 0x01


	//----- nvinfo : EIATTR_KPARAM_INFO
	.align		4
.L_1646:
        /*0048*/ 	.byte	0x04, 0x17
        /*004a*/ 	.short	(.L_1648 - .L_1647)
.L_1647:
        /*004c*/ 	.word	0x00000000
        /*0050*/ 	.short	0x0004
        /*0052*/ 	.short	0x0108
        /*0054*/ 	.byte	0x00, 0xf0, 0x01, 0x01


	//----- nvinfo : EIATTR_KPARAM_INFO
	.align		4
.L_1648:
        /*0058*/ 	.byte	0x04, 0x17
        /*005a*/ 	.short	(.L_1650 - .L_1649)
.L_1649:
        /*005c*/ 	.word	0x00000000
        /*0060*/ 	.short	0x0003
        /*0062*/ 	.short	0x00c8
        /*0064*/ 	.byte	0x00, 0xf0, 0x01, 0x01


	//----- nvinfo : EIATTR_KPARAM_INFO
	.align		4
.L_1650:
        /*0068*/ 	.byte	0x04, 0x17
        /*006a*/ 	.short	(.L_1652 - .L_1651)
.L_1651:
        /*006c*/ 	.word	0x00000000
        /*0070*/ 	.short	0x0002
        /*0072*/ 	.short	0x0088
        /*0074*/ 	.byte	0x00, 0xf0, 0x01, 0x01


	//----- nvinfo : EIATTR_KPARAM_INFO
	.align		4
.L_1652:
        /*0078*/ 	.byte	0x04, 0x17
        /*007a*/ 	.short	(.L_1654 - .L_1653)
.L_1653:
        /*007c*/ 	.word	0x00000000
        /*0080*/ 	.short	0x0001
        /*0082*/ 	.short	0x0048
        /*0084*/ 	.byte	0x00, 0xf0, 0x01, 0x01


	//----- nvinfo : EIATTR_KPARAM_INFO
	.align		4
.L_1654:
        /*0088*/ 	.byte	0x04, 0x17
        /*008a*/ 	.short	(.L_1656 - .L_1655)
.L_1655:
        /*008c*/ 	.word	0x00000000
        /*0090*/ 	.short	0x0000
        /*0092*/ 	.short	0x0000
        /*0094*/ 	.byte	0x00, 0xf0, 0x21, 0x01


	//----- nvinfo : EIATTR_SPARSE_MMA_MASK
	.align		4
.L_1656:
        /*0098*/ 	.byte	0x03, 0x50
        /*009a*/ 	.short	0x0000


	//----- nvinfo : EIATTR_MAXREG_COUNT
	.align		4
        /*009c*/ 	.byte	0x03, 0x1b
        /*009e*/ 	.short	0x00ff


	//----- nvinfo : EIATTR_NUM_BARRIERS
	.align		4
        /*00a0*/ 	.byte	0x02, 0x4c
        /*00a2*/ 	.byte	0x01
	.zero		1


	//----- nvinfo : EIATTR_MERCURY_ISA_VERSION
	.align		4
        /*00a4*/ 	.byte	0x03, 0x5f
        /*00a6*/ 	.short	0x0101


	//----- nvinfo : EIATTR_VRC_CTA_INIT_COUNT
	.align		4
        /*00a8*/ 	.byte	0x02, 0x4a
	.zero		1
	.zero		1


	//----- nvinfo : EIATTR_EXIT_INSTR_OFFSETS
	.align		4
        /*00ac*/ 	.byte	0x04, 0x1c
        /*00ae*/ 	.short	(.L_1658 - .L_1657)


	//   ....[0]....
.L_1657:
        /*00b0*/ 	.word	0x00000210


	//   ....[1]....
        /*00b4*/ 	.word	0x000073b0


	//----- nvinfo : EIATTR_CRS_STACK_SIZE
	.align		4
.L_1658:
        /*00b8*/ 	.byte	0x04, 0x1e
        /*00ba*/ 	.short	(.L_1660 - .L_1659)
.L_1659:
        /*00bc*/ 	.word	0x00000000


	//----- nvinfo : EIATTR_CBANK_PARAM_SIZE
	.align		4
.L_1660:
        /*00c0*/ 	.byte	0x03, 0x19
        /*00c2*/ 	.short	0x0209


	//----- nvinfo : EIATTR_PARAM_CBANK
	.align		4
        /*00c4*/ 	.byte	0x04, 0x0a
        /*00c6*/ 	.short	(.L_1662 - .L_1661)
	.align		4
.L_1661:
        /*00c8*/ 	.word	index@(.nv.constant0._Z28fmha_bwd_reference_dQ_kernelIN4cute5tupleIJN7cutlass4fmha10collective14VariableLengthES5_iiNS1_IJNS1_IJiiEEEiEEEEEENS0_6TensorINS0_10ViewEngineINS0_8gmem_ptrIPNS2_6half_tEEEEENS0_6LayoutINS1_IJS5_iS7_EEENS1_IJiNS0_1CILi1EEES7_EEEEEEENS9_ISF_NSG_ISH_NS1_IJiSJ_NS1_IJNS1_IJNSI_ILi0EEEiEEEiEEEEEEEEEESS_SM_NS9_INSA_INSB_IPfEEEENSG_INS1_IJS5_S7_EEENS1_IJSJ_S7_EEEEEEESM_SM_NS4_23ResidualMaskForBackwardEEvT_T0_T1_T2_T3_T4_T5_T6_T7_)
        /*00cc*/ 	.short	0x0380
        /*00ce*/ 	.short	0x0209


	//----- nvinfo : EIATTR_SW_WAR
	.align		4
.L_1662:
        /*00d0*/ 	.byte	0x04, 0x36
        /*00d2*/ 	.short	(.L_1664 - .L_1663)
.L_1663:
        /*00d4*/ 	.word	0x00000008
.L_1664:


//--------------------- .nv.info._Z21fmha_reference_kernelIN4cute5tupleIJN7cutlass4fmha10collective14VariableLengthES5_iiNS1_IJNS1_IJiiEEEiEEEEEENS0_6TensorINS0_10ViewEngineINS0_8gmem_ptrIPNS2_6half_tEEEEENS0_6LayoutINS1_IJS5_iS7_EEENS1_IJiNS0_1CILi1EEES7_EEEEEEENS9_ISF_NSG_ISH_NS1_IJiSJ_NS1_IJNS1_IJNSI_ILi0EEEiEEEiEEEEEEEEEESS_SM_NS9_INSA_INSB_IPfEEEENSG_INS1_IJS5_S7_EEENS1_IJSJ_S7_EEEEEEENS4_23ResidualMaskForBackwardEEvT_T0_T1_T2_T3_T4_T5_ --------------------------
	.section	.nv.info._Z21fmha_reference_kernelIN4cute5tupleIJN7cutlass4fmha10collective14VariableLengthES5_iiNS1_IJNS1_IJiiEEEiEEEEEENS0_6TensorINS0_10ViewEngineINS0_8gmem_ptrIPNS2_6half_tEEEEENS0_6LayoutINS1_IJS5_iS7_EEENS1_IJiNS0_1CILi1EEES7_EEEEEEENS9_ISF_NSG_ISH_NS1_IJiSJ_NS1_IJNS1_IJNSI_ILi0EEEiEEEiEEEEEEEEEESS_SM_NS9_INSA_INSB_IPfEEEENSG_INS1_IJS5_S7_EEENS1_IJSJ_S7_EEEEEEENS4_23ResidualMaskForBackwardEEvT_T0_T1_T2_T3_T4_T5_,"",@"SHT_CUDA_INFO"
	.sectionflags	@""
	.align	4


	//----- nvinfo : EIATTR_CUDA_API_VERSION
	.align		4
        /*0000*/ 	.byte	0x04, 0x37
        /*0002*/ 	.short	(.L_1666 - .L_1665)
.L_1665:
        /*0004*/ 	.word	0x00000082


	//----- nvinfo : EIATTR_KPARAM_INFO
	.align		4
.L_1666:
        /*0008*/ 	.byte	0x04, 0x17
        /*000a*/ 	.short	(.L_1668 - .L_1667)
.L_1667:
        /*000c*/ 	.word	0x00000000
        /*0010*/ 	.short	0x0006
        /*0012*/ 	.short	0x0188
        /*0014*/ 	.byte	0x00, 0xf0, 0x05, 0x00


	//----- nvinfo : EIATTR_KPARAM_INFO
	.align		4
.L_1668:
        /*0018*/ 	.byte	0x04, 0x17
        /*001a*/ 	.short	(.L_1670 - .L_1669)
.L_1669:
        /*001c*/ 	.word	0x00000000
        /*0020*/ 	.short	0x0005
        /*0022*/ 	.short	0x0148
        /*0024*/ 	.byte	0x00, 0xf0, 0x01, 0x01


	//----- nvinfo : EIATTR_KPARAM_INFO
	.align		4
.L_1670:
        /*0028*/ 	.byte	0x04, 0x17
        /*002a*/ 	.short	(.L_1672 - .L_1671)
.L_1671:
        /*002c*/ 	.word	0x00000000
        /*0030*/ 	.short	0x0004
        /*0032*/ 	.short	0x0108
        /*0034*/ 	.byte	0x00, 0xf0, 0x01, 0x01


	//----- nvinfo : EIATTR_KPARAM_INFO
	.align		4
.L_1672:
        /*0038*/ 	.byte	0x04, 0x17
        /*003a*/ 	.short	(.L_1674 - .L_1673)
.L_1673:
        /*003c*/ 	.word	0x00000000
        /*0040*/ 	.short	0x0003
        /*0042*/ 	.short	0x00c8
        /*0044*/ 	.byte	0x00, 0xf0, 0x01, 0x01


	//----- nvinfo : EIATTR_KPARAM_INFO
	.align		4
.L_1674:
        /*0048*/ 	.byte	0x04, 0x17
        /*004a*/ 	.short	(.L_1676 - .L_1675)
.L_1675:
        /*004c*/ 	.word	0x00000000
        /*0050*/ 	.short	0x0002
        /*0052*/ 	.short	0x0088
        /*0054*/ 	.byte	0x00, 0xf0, 0x01, 0x01


	//----- nvinfo : EIATTR_KPARAM_INFO
	.align		4
.L_1676:
        /*0058*/ 	.byte	0x04, 0x17
        /*005a*/ 	.short	(.L_1678 - .L_1677)
.L_1677:
        /*005c*/ 	.word	0x00000000
        /*0060*/ 	.short	0x0001
        /*0062*/ 	.short	0x0048
        /*0064*/ 	.byte	0x00, 0xf0, 0x01, 0x01


	//----- nvinfo : EIATTR_KPARAM_INFO
	.align		4
.L_1678:
        /*0068*/ 	.byte	0x04, 0x17
        /*006a*/ 	.short	(.L_1680 - .L_1679)
.L_1679:
        /*006c*/ 	.word	0x00000000
        /*0070*/ 	.short	0x0000
        /*0072*/ 	.short	0x0000
        /*0074*/ 	.byte	0x00, 0xf0, 0x21, 0x01


	//----- nvinfo : EIATTR_SPARSE_MMA_MASK
	.align		4
.L_1680:
        /*0078*/ 	.byte	0x03, 0x50
        /*007a*/ 	.short	0x0000


	//----- nvinfo : EIATTR_MAXREG_COUNT
	.align		4
        /*007c*/ 	.byte	0x03, 0x1b
        /*007e*/ 	.short	0x00ff


	//----- nvinfo : EIATTR_NUM_BARRIERS
	.align		4
        /*0080*/ 	.byte	0x02, 0x4c
        /*0082*/ 	.byte	0x01
	.zero		1


	//----- nvinfo : EIATTR_MERCURY_ISA_VERSION
	.align		4
        /*0084*/ 	.byte	0x03, 0x5f
        /*0086*/ 	.short	0x0101


	//----- nvinfo : EIATTR_UNUSED_LOAD_BYTE_OFFSET
	.align		4
        /*0088*/ 	.byte	0x04, 0x44
        /*008a*/ 	.short	(.L_1682 - .L_1681)


	//   ....[0]....
.L_1681:
        /*008c*/ 	.word	0x00002d00
        /*0090*/ 	.word	0x00000fff


	//   ....[1]....
        /*0094*/ 	.word	0x00003480
        /*0098*/ 	.word	0x00000fff


	//   ....[2]....
        /*009c*/ 	.word	0x00004c40
        /*00a0*/ 	.word	0x00000fff


	//----- nvinfo : EIATTR_VRC_CTA_INIT_COUNT
	.align		4
.L_1682:
        /*00a4*/ 	.byte	0x02, 0x4a
	.zero		1
	.zero		1


	//----- nvinfo : EIATTR_EXIT_INSTR_OFFSETS
	.align		4
        /*00a8*/ 	.byte	0x04, 0x1c
        /*00aa*/ 	.short	(.L_1684 - .L_1683)


	//   ....[0]....
.L_1683:
        /*00ac*/ 	.word	0x000002a0


	//   ....[1]....
        /*00b0*/ 	.word	0x000054c0


	//----- nvinfo : EIATTR_CRS_STACK_SIZE
	.align		4
.L_1684:
        /*00b4*/ 	.byte	0x04, 0x1e
        /*00b6*/ 	.short	(.L_1686 - .L_1685)
.L_1685:
        /*00b8*/ 	.word	0x00000000


	//----- nvinfo : EIATTR_CBANK_PARAM_SIZE
	.align		4
.L_1686:
        /*00bc*/ 	.byte	0x03, 0x19
        /*00be*/ 	.short	0x0189


	//----- nvinfo : EIATTR_PARAM_CBANK
	.align		4
        /*00c0*/ 	.byte	0x04, 0x0a
        /*00c2*/ 	.short	(.L_1688 - .L_1687)
	.align		4
.L_1687:
        /*00c4*/ 	.word	index@(.nv.constant0._Z21fmha_reference_kernelIN4cute5tupleIJN7cutlass4fmha10collective14VariableLengthES5_iiNS1_IJNS1_IJiiEEEiEEEEEENS0_6TensorINS0_10ViewEngineINS0_8gmem_ptrIPNS2_6half_tEEEEENS0_6LayoutINS1_IJS5_iS7_EEENS1_IJiNS0_1CILi1EEES7_EEEEEEENS9_ISF_NSG_ISH_NS1_IJiSJ_NS1_IJNS1_IJNSI_ILi0EEEiEEEiEEEEEEEEEESS_SM_NS9_INSA_INSB_IPfEEEENSG_INS1_IJS5_S7_EEENS1_IJSJ_S7_EEEEEEENS4_23ResidualMaskForBackwardEEvT_T0_T1_T2_T3_T4_T5_)
        /*00c8*/ 	.short	0x0380
        /*00ca*/ 	.short	0x0189


	//----- nvinfo : EIATTR_SW_WAR
	.align		4
.L_1688:
        /*00cc*/ 	.byte	0x04, 0x36
        /*00ce*/ 	.short	(.L_1690 - .L_1689)
.L_1689:
        /*00d0*/ 	.word	0x00000008
.L_1690:


//--------------------- .nv.info._Z28fmha_bwd_reference_dV_kernelIN4cute5tupleIJiiiiNS1_IJNS1_IJiiEEEiEEEEEENS0_6TensorINS0_10ViewEngineINS0_8gmem_ptrIPN7cutlass6half_tEEEEENS0_6LayoutINS1_IJiiS3_EEENS1_IJiNS0_1CILi1EEES3_EEEEEEENS5_ISC_NSD_ISE_NS1_IJiSG_NS1_IJNS1_IJNSF_ILi0EEEiEEEiEEEEEEEEEESP_SJ_NS5_INS6_INS7_IPfEEEENSD_INS1_IJiS3_EEENS1_IJSG_S3_EEEEEEESJ_SP_NS8_4fmha10collective21CausalForBackwardMaskILb1EEEEvT_T0_T1_T2_T3_T4_T5_T6_T7_ --------------------------
	.section	.nv.info._Z28fmha_bwd_reference_dV_kernelIN4cute5tupleIJiiiiNS1_IJNS1_IJiiEEEiEEEEEENS0_6TensorINS0_10ViewEngineINS0_8gmem_ptrIPN7cutlass6half_tEEEEENS0_6LayoutINS1_IJiiS3_EEENS1_IJiNS0_1CILi1EEES3_EEEEEEENS5_ISC_NSD_ISE_NS1_IJiSG_NS1_IJNS1_IJNSF_ILi0EEEiEEEiEEEEEEEEEESP_SJ_NS5_INS6_INS7_IPfEEEENSD_INS1_IJiS3_EEENS1_IJSG_S3_EEEEEEESJ_SP_NS8_4fmha10collective21CausalForBackwardMaskILb1EEEEvT_T0_T1_T2_T3_T4_T5_T6_T7_,"",@"SHT_CUDA_INFO"
	.sectionflags	@""
	.align	4


	//----- nvinfo : EIATTR_CUDA_API_VERSION
	.align		4
        /*0000*/ 	.byte	0x04, 0x37
        /*0002*/ 	.short	(.L_1692 - .L_1691)
.L_1691:
        /*0004*/ 	.word	0x00000082


	//----- nvinfo : EIATTR_KPARAM_INFO
	.align		4
.L_1692:
        /*0008*/ 	.byte	0x04, 0x17
        /*000a*/ 	.short	(.L_1694 - .L_1693)
.L_1693:
        /*000c*/ 	.word	0x00000000
        /*0010*/ 	.short	0x0008
        /*0012*/ 	.short	0x0150
        /*0014*/ 	.byte	0x00, 0xf0, 0x09, 0x00


	//----- nvinfo : EIATTR_KPARAM_INFO
	.align		4
.L_1694:
        /*0018*/ 	.byte	0x04, 0x17
        /*001a*/ 	.short	(.L_1696 - .L_1695)
.L_1695:
        /*001c*/ 	.word	0x00000000
        /*0020*/ 	.short	0x0007
        /*0022*/ 	.short	0x0128
        /*0024*/ 	.byte	0x00, 0xf0, 0xa1, 0x00


	//----- nvinfo : EIATTR_KPARAM_INFO
	.align		4
.L_1696:
        /*0028*/ 	.byte	0x04, 0x17
        /*002a*/ 	.short	(.L_1698 - .L_1697)
.L_1697:
        /*002c*/ 	.word	0x00000000
        /*0030*/ 	.short	0x0006
        /*0032*/ 	.short	0x00f8
        /*0034*/ 	.byte	0x00, 0xf0, 0xc1, 0x00


	//----- nvinfo : EIATTR_KPARAM_INFO
	.align		4
.L_1698:
        /*0038*/ 	.byte	0x04, 0x17
        /*003a*/ 	.short	(.L_1700 - .L_1699)
.L_1699:
        /*003c*/ 	.word	0x00000000
        /*0040*/ 	.short	0x0005
        /*0042*/ 	.short	0x00d0
        /*0044*/ 	.byte	0x00, 0xf0, 0xa1, 0x00


	//----- nvinfo : EIATTR_KPARAM_INFO
	.align		4
.L_1700:
        /*0048*/ 	.byte	0x04, 0x17
        /*004a*/ 	.short	(.L_1702 - .L_1701)
.L_1701:
        /*004c*/ 	.word	0x00000000
        /*0050*/ 	.short	0x0004
        /*0052*/ 	.short	0x00a0
        /*0054*/ 	.byte	0x00, 0xf0, 0xc1, 0x00


	//----- nvinfo : EIATTR_KPARAM_INFO
	.align		4
.L_1702:
        /*0058*/ 	.byte	0x04, 0x17
        /*005a*/ 	.short	(.L_1704 - .L_1703)
.L_1703:
        /*005c*/ 	.word	0x00000000
        /*0060*/ 	.short	0x0003
        /*0062*/ 	.short	0x0078
        /*0064*/ 	.byte	0x00, 0xf0, 0xa1, 0x00


	//----- nvinfo : EIATTR_KPARAM_INFO
	.align		4
.L_1704:
        /*0068*/ 	.byte	0x04, 0x17
        /*006a*/ 	.short	(.L_1706 - .L_1705)
.L_1705:
        /*006c*/ 	.word	0x00000000
        /*0070*/ 	.short	0x0002
        /*0072*/ 	.short	0x0050
        /*0074*/ 	.byte	0x00, 0xf0, 0xa1, 0x00


	//----- nvinfo : EIATTR_KPARAM_INFO
	.align		4
.L_1706:
        /*0078*/ 	.byte	0x04, 0x17
        /*007a*/ 	.short	(.L_1708 - .L_1707)
.L_1707:
        /*007c*/ 	.word	0x00000000
        /*0080*/ 	.short	0x0001
        /*0082*/ 	.short	0x0020
        /*0084*/ 	.byte	0x00, 0xf0, 0xc1, 0x00


	//----- nvinfo : EIATTR_KPARAM_INFO
	.align		4
.L_1708:
        /*0088*/ 	.byte	0x04, 0x17
        /*008a*/ 	.short	(.L_1710 - .L_1709)
.L_1709:
        /*008c*/ 	.word	0x00000000
        /*0090*/ 	.short	0x0000
        /*0092*/ 	.short	0x0000
        /*0094*/ 	.byte	0x00, 0xf0, 0x71, 0x00


	//----- nvinfo : EIATTR_SPARSE_MMA_MASK
	.align		4
.L_1710:
        /*0098*/ 	.byte	0x03, 0x50
        /*009a*/ 	.short	0x0000


	//----- nvinfo : EIATTR_MAXREG_COUNT
	.align		4
        /*009c*/ 	.byte	0x03, 0x1b
        /*009e*/ 	.short	0x00ff


	//----- nvinfo : EIATTR_NUM_BARRIERS
	.align		4
        /*00a0*/ 	.byte	0x02, 0x4c
        /*00a2*/ 	.byte	0x01
	.zero		1


	//----- nvinfo : EIATTR_MERCURY_ISA_VERSION
	.align		4
        /*00a4*/ 	.byte	0x03, 0x5f
        /*00a6*/ 	.short	0x0101


	//----- nvinfo : EIATTR_VRC_CTA_INIT_COUNT
	.align		4
        /*00a8*/ 	.byte	0x02, 0x4a
	.zero		1
	.zero		1


	//----- nvinfo : EIATTR_EXIT_INSTR_OFFSETS
	.align		4
        /*00ac*/ 	.byte	0x04, 0x1c
        /*00ae*/ 	.short	(.L_1712 - .L_1711)


	//   ....[0]....
.L_1711:
        /*00b0*/ 	.word	0x00000200


	//   ....[1]....
        /*00b4*/ 	.word	0x000029b0


	//----- nvinfo : EIATTR_CRS_STACK_SIZE
	.align		4
.L_1712:
        /*00b8*/ 	.byte	0x04, 0x1e
        /*00ba*/ 	.short	(.L_1714 - .L_1713)
.L_1713:
        /*00bc*/ 	.word	0x00000000


	//----- nvinfo : EIATTR_CBANK_PARAM_SIZE
	.align		4
.L_1714:
        /*00c0*/ 	.byte	0x03, 0x19
        /*00c2*/ 	.short	0x0152


	//----- nvinfo : EIATTR_PARAM_CBANK
	.align		4
        /*00c4*/ 	.byte	0x04, 0x0a
        /*00c6*/ 	.short	(.L_1716 - .L_1715)
	.align		4
.L_1715:
        /*00c8*/ 	.word	index@(.nv.constant0._Z28fmha_bwd_reference_dV_kernelIN4cute5tupleIJiiiiNS1_IJNS1_IJiiEEEiEEEEEENS0_6TensorINS0_10ViewEngineINS0_8gmem_ptrIPN7cutlass6half_tEEEEENS0_6LayoutINS1_IJiiS3_EEENS1_IJiNS0_1CILi1EEES3_EEEEEEENS5_ISC_NSD_ISE_NS1_IJiSG_NS1_IJNS1_IJNSF_ILi0EEEiEEEiEEEEEEEEEESP_SJ_NS5_INS6_INS7_IPfEEEENSD_INS1_IJiS3_EEENS1_IJSG_S3_EEEEEEESJ_SP_NS8_4fmha10collective21CausalForBackwardMaskILb1EEEEvT_T0_T1_T2_T3_T4_T5_T6_T7_)
        /*00cc*/ 	.short	0x0380
        /*00ce*/ 	.short	0x0152


	//----- nvinfo : EIATTR_SW_WAR
	.align		4
.L_1716:
        /*00d0*/ 	.byte	0x04, 0x36
        /*00d2*/ 	.short	(.L_1718 - .L_1717)
.L_1717:
        /*00d4*/ 	.word	0x00000008
.L_1718:


//--------------------- .nv.info._Z28fmha_bwd_reference_dK_kernelIN4cute5tupleIJiiiiNS1_IJNS1_IJiiEEEiEEEEEENS0_6TensorINS0_10ViewEngineINS0_8gmem_ptrIPN7cutlass6half_tEEEEENS0_6LayoutINS1_IJiiS3_EEENS1_IJiNS0_1CILi1EEES3_EEEEEEENS5_ISC_NSD_ISE_NS1_IJiSG_NS1_IJNS1_IJNSF_ILi0EEEiEEEiEEEEEEEEEESP_SJ_NS5_INS6_INS7_IPfEEEENSD_INS1_IJiS3_EEENS1_IJSG_S3_EEEEEEESJ_SP_NS8_4fmha10collective21CausalForBackwardMaskILb1EEEEvT_T0_T1_T2_T3_T4_T5_T6_T7_ --------------------------
	.section	.nv.info._Z28fmha_bwd_reference_dK_kernelIN4cute5tupleIJiiiiNS1_IJNS1_IJiiEEEiEEEEEENS0_6TensorINS0_10ViewEngineINS0_8gmem_ptrIPN7cutlass6half_tEEEEENS0_6LayoutINS1_IJiiS3_EEENS1_IJiNS0_1CILi1EEES3_EEEEEEENS5_ISC_NSD_ISE_NS1_IJiSG_NS1_IJNS1_IJNSF_ILi0EEEiEEEiEEEEEEEEEESP_SJ_NS5_INS6_INS7_IPfEEEENSD_INS1_IJiS3_EEENS1_IJSG_S3_EEEEEEESJ_SP_NS8_4fmha10collective21CausalForBackwardMaskILb1EEEEvT_T0_T1_T2_T3_T4_T5_T6_T7_,"",@"SHT_CUDA_INFO"
	.sectionflags	@""
	.align	4


	//----- nvinfo : EIATTR_CUDA_API_VERSION
	.align		4
        /*0000*/ 	.byte	0x04, 0x37
        /*0002*/ 	.short	(.L_1720 - .L_1719)
.L_1719:
        /*0004*/ 	.word	0x00000082


	//----- nvinfo : EIATTR_KPARAM_INFO
	.align		4
.L_1720:
        /*0008*/ 	.byte	0x04, 0x17
        /*000a*/ 	.short	(.L_1722 - .L_1721)
.L_1721:
        /*000c*/ 	.word	0x00000000
        /*0010*/ 	.short	0x0008
        /*0012*/ 	.short	0x0150
        /*0014*/ 	.byte	0x00, 0xf0, 0x09, 0x00


	//----- nvinfo : EIATTR_KPARAM_INFO
	.align		4
.L_1722:
        /*0018*/ 	.byte	0x04, 0x17
        /*001a*/ 	.short	(.L_1724 - .L_1723)
.L_1723:
        /*001c*/ 	.word	0x00000000
        /*0020*/ 	.short	0x0007
        /*0022*/ 	.short	0x0128
        /*0024*/ 	.byte	0x00, 0xf0, 0xa1, 0x00


	//----- nvinfo : EIATTR_KPARAM_INFO
	.align		4
.L_1724:
        /*0028*/ 	.byte	0x04, 0x17
        /*002a*/ 	.short	(.L_1726 - .L_1725)
.L_1725:
        /*002c*/ 	.word	0x00000000
        /*0030*/ 	.short	0x0006
        /*0032*/ 	.short	0x00f8
        /*0034*/ 	.byte	0x00, 0xf0, 0xc1, 0x00


	//----- nvinfo : EIATTR_KPARAM_INFO
	.align		4
.L_1726:
        /*0038*/ 	.byte	0x04, 0x17
        /*003a*/ 	.short	(.L_1728 - .L_1727)
.L_1727:
        /*003c*/ 	.word	0x00000000
        /*0040*/ 	.short	0x0005
        /*0042*/ 	.short	0x00d0
        /*0044*/ 	.byte	0x00, 0xf0, 0xa1, 0x00


	//----- nvinfo : EIATTR_KPARAM_INFO
	.align		4
.L_1728:
        /*0048*/ 	.byte	0x04, 0x17
        /*004a*/ 	.short	(.L_1730 - .L_1729)
.L_1729:
        /*004c*/ 	.word	0x00000000
        /*0050*/ 	.short	0x0004
        /*0052*/ 	.short	0x00a0
        /*0054*/ 	.byte	0x00, 0xf0, 0xc1, 0x00


	//----- nvinfo : EIATTR_KPARAM_INFO
	.align		4
.L_1730:
        /*0058*/ 	.byte	0x04, 0x17
        /*005a*/ 	.short	(.L_1732 - .L_1731)
.L_1731:
        /*005c*/ 	.word	0x00000000
        /*0060*/ 	.short	0x0003
        /*0062*/ 	.short	0x0078
        /*0064*/ 	.byte	0x00, 0xf0, 0xa1, 0x00


	//----- nvinfo : EIATTR_KPARAM_INFO
	.align		4
.L_1732:
        /*0068*/ 	.byte	0x04, 0x17
        /*006a*/ 	.short	(.L_1734 - .L_1733)
.L_1733:
        /*006c*/ 	.word	0x00000000
        /*0070*/ 	.short	0x0002
        /*0072*/ 	.short	0x0050
        /*0074*/ 	.byte	0x00, 0xf0, 0xa1, 0x00


	//----- nvinfo : EIATTR_KPARAM_INFO
	.align		4
.L_1734:
        /*0078*/ 	.byte	0x04, 0x17
        /*007a*/ 	.short	(.L_1736 - .L_1735)
.L_1735:
        /*007c*/ 	.word	0x00000000
        /*0080*/ 	.short	0x0001
        /*0082*/ 	.short	0x0020
        /*0084*/ 	.byte	0x00, 0xf0, 0xc1, 0x00


	//----- nvinfo : EIATTR_KPARAM_INFO
	.align		4
.L_1736:
        /*0088*/ 	.byte	0x04, 0x17
        /*008a*/ 	.short	(.L_1738 - .L_1737)
.L_1737:
        /*008c*/ 	.word	0x00000000
        /*0090*/ 	.short	0x0000
        /*0092*/ 	.short	0x0000
        /*0094*/ 	.byte	0x00, 0xf0, 0x71, 0x00


	//----- nvinfo : EIATTR_SPARSE_MMA_MASK
	.align		4
.L_1738:
        /*0098*/ 	.byte	0x03, 0x50
        /*009a*/ 	.short	0x0000


	//----- nvinfo : EIATTR_MAXREG_COUNT
	.align		4
        /*009c*/ 	.byte	0x03, 0x1b
        /*009e*/ 	.short	0x00ff


	//----- nvinfo : EIATTR_NUM_BARRIERS
	.align		4
        /*00a0*/ 	.byte	0x02, 0x4c
        /*00a2*/ 	.byte	0x01
	.zero		1


	//----- nvinfo : EIATTR_MERCURY_ISA_VERSION
	.align		4
        /*00a4*/ 	.byte	0x03, 0x5f
        /*00a6*/ 	.short	0x0101


	//----- nvinfo : EIATTR_VRC_CTA_INIT_COUNT
	.align		4
        /*00a8*/ 	.byte	0x02, 0x4a
	.zero		1
	.zero		1


	//----- nvinfo : EIATTR_EXIT_INSTR_OFFSETS
	.align		4
        /*00ac*/ 	.byte	0x04, 0x1c
        /*00ae*/ 	.short	(.L_1740 - .L_1739)


	//   ....[0]....
.L_1739:
        /*00b0*/ 	.word	0x00000200


	//   ....[1]....
        /*00b4*/ 	.word	0x00004730


	//----- nvinfo : EIATTR_CRS_STACK_SIZE
	.align		4
.L_1740:
        /*00b8*/ 	.byte	0x04, 0x1e
        /*00ba*/ 	.short	(.L_1742 - .L_1741)
.L_1741:
        /*00bc*/ 	.word	0x00000000


	//----- nvinfo : EIATTR_CBANK_PARAM_SIZE
	.align		4
.L_1742:
        /*00c0*/ 	.byte	0x03, 0x19
        /*00c2*/ 	.short	0x0152


	//----- nvinfo : EIATTR_PARAM_CBANK
	.align		4
        /*00c4*/ 	.byte	0x04, 0x0a
        /*00c6*/ 	.short	(.L_1744 - .L_1743)
	.align		4
.L_1743:
        /*00c8*/ 	.word	index@(.nv.constant0._Z28fmha_bwd_reference_dK_kernelIN4cute5tupleIJiiiiNS1_IJNS1_IJiiEEEiEEEEEENS0_6TensorINS0_10ViewEngineINS0_8gmem_ptrIPN7cutlass6half_tEEEEENS0_6LayoutINS1_IJiiS3_EEENS1_IJiNS0_1CILi1EEES3_EEEEEEENS5_ISC_NSD_ISE_NS1_IJiSG_NS1_IJNS1_IJNSF_ILi0EEEiEEEiEEEEEEEEEESP_SJ_NS5_INS6_INS7_IPfEEEENSD_INS1_IJiS3_EEENS1_IJSG_S3_EEEEEEESJ_SP_NS8_4fmha10collective21CausalForBackwardMaskILb1EEEEvT_T0_T1_T2_T3_T4_T5_T6_T7_)
        /*00cc*/ 	.short	0x0380
        /*00ce*/ 	.short	0x0152


	//----- nvinfo : EIATTR_SW_WAR
	.align		4
.L_1744:
        /*00d0*/ 	.byte	0x04, 0x36
        /*00d2*/ 	.short	(.L_1746 - .L_1745)
.L_1745:
        /*00d4*/ 	.word	0x00000008
.L_1746:


//--------------------- .nv.info._Z28fmha_bwd_reference_dQ_kernelIN4cute5tupleIJiiiiNS1_IJNS1_IJiiEEEiEEEEEENS0_6TensorINS0_10ViewEngineINS0_8gmem_ptrIPN7cutlass6half_tEEEEENS0_6LayoutINS1_IJiiS3_EEENS1_IJiNS0_1CILi1EEES3_EEEEEEENS5_ISC_NSD_ISE_NS1_IJiSG_NS1_IJNS1_IJNSF_ILi0EEEiEEEiEEEEEEEEEESP_SJ_NS5_INS6_INS7_IPfEEEENSD_INS1_IJiS3_EEENS1_IJSG_S3_EEEEEEESJ_SJ_NS8_4fmha10collective21CausalForBackwardMaskILb1EEEEvT_T0_T1_T2_T3_T4_T5_T6_T7_ --------------------------
	.section	.nv.info._Z28fmha_bwd_reference_dQ_kernelIN4cute5tupleIJiiiiNS1_IJNS1_IJiiEEEiEEEEEENS0_6TensorINS0_10ViewEngineINS0_8gmem_ptrIPN7cutlass6half_tEEEEENS0_6LayoutINS1_IJiiS3_EEENS1_IJiNS0_1CILi1EEES3_EEEEEEENS5_ISC_NSD_ISE_NS1_IJiSG_NS1_IJNS1_IJNSF_ILi0EEEiEEEiEEEEEEEEEESP_SJ_NS5_INS6_INS7_IPfEEEENSD_INS1_IJiS3_EEENS1_IJSG_S3_EEEEEEESJ_SJ_NS8_4fmha10collective21CausalForBackwardMaskILb1EEEEvT_T0_T1_T2_T3_T4_T5_T6_T7_,"",@"SHT_CUDA_INFO"
	.sectionflags	@""
	.align	4


	//----- nvinfo : EIATTR_CUDA_API_VERSION
	.align		4
        /*0000*/ 	.byte	0x04, 0x37
        /*0002*/ 	.short	(.L_1748 - .L_1747)
.L_1747:
        /*0004*/ 	.word	0x00000082


	//----- nvinfo : EIATTR_KPARAM_INFO
	.align		4
.L_1748:
        /*0008*/ 	.byte	0x04, 0x17
        /*000a*/ 	.short	(.L_1750 - .L_1749)
.L_1749:
        /*000c*/ 	.word	0x00000000
        /*0010*/ 	.short	0x0008
        /*0012*/ 	.short	0x0158
        /*0014*/ 	.byte	0x00, 0xf0, 0x09, 0x00


	//----- nvinfo : EIATTR_KPARAM_INFO
	.align		4
.L_1750:
        /*0018*/ 	.byte	0x04, 0x17
        /*001a*/ 	.short	(.L_1752 - .L_1751)
.L_1751:
        /*001c*/ 	.word	0x00000000
        /*0020*/ 	.short	0x0007
        /*0022*/ 	.short	0x0128
        /*0024*/ 	.byte	0x00, 0xf0, 0xc1, 0x00


	//----- nvinfo : EIATTR_KPARAM_INFO
	.align		4
.L_1752:
        /*0028*/ 	.byte	0x04, 0x17
        /*002a*/ 	.short	(.L_1754 - .L_1753)
.L_1753:
        /*002c*/ 	.word	0x00000000
        /*0030*/ 	.short	0x0006
        /*0032*/ 	.short	0x00f8
        /*0034*/ 	.byte	0x00, 0xf0, 0xc1, 0x00


	//----- nvinfo : EIATTR_KPARAM_INFO
	.align		4
.L_1754:
        /*0038*/ 	.byte	0x04, 0x17
        /*003a*/ 	.short	(.L_1756 - .L_1755)
.L_1755:
        /*003c*/ 	.word	0x00000000
        /*0040*/ 	.short	0x0005
        /*0042*/ 	.short	0x00d0
        /*0044*/ 	.byte	0x00, 0xf0, 0xa1, 0x00


	//----- nvinfo : EIATTR_KPARAM_INFO
	.align		4
.L_1756:
        /*0048*/ 	.byte	0x04, 0x17
        /*004a*/ 	.short	(.L_1758 - .L_1757)
.L_1757:
        /*004c*/ 	.word	0x00000000
        /*0050*/ 	.short	0x0004
        /*0052*/ 	.short	0x00a0
        /*0054*/ 	.byte	0x00, 0xf0, 0xc1, 0x00


	//----- nvinfo : EIATTR_KPARAM_INFO
	.align		4
.L_1758:
        /*0058*/ 	.byte	0x04, 0x17
        /*005a*/ 	.short	(.L_1760 - .L_1759)
.L_1759:
        /*005c*/ 	.word	0x00000000
        /*0060*/ 	.short	0x0003
        /*0062*/ 	.short	0x0078
        /*0064*/ 	.byte	0x00, 0xf0, 0xa1, 0x00


	//----- nvinfo : EIATTR_KPARAM_INFO
	.align		4
.L_1760:
        /*0068*/ 	.byte	0x04, 0x17
        /*006a*/ 	.short	(.L_1762 - .L_1761)
.L_1761:
        /*006c*/ 	.word	0x00000000
        /*0070*/ 	.short	0x0002
        /*0072*/ 	.short	0x0050
        /*0074*/ 	.byte	0x00, 0xf0, 0xa1, 0x00


	//----- nvinfo : EIATTR_KPARAM_INFO
	.align		4
.L_1762:
        /*0078*/ 	.byte	0x04, 0x17
        /*007a*/ 	.short	(.L_1764 - .L_1763)
.L_1763:
        /*007c*/ 	.word	0x00000000
        /*0080*/ 	.short	0x0001
        /*0082*/ 	.short	0x0020
        /*0084*/ 	.byte	0x00, 0xf0, 0xc1, 0x00


	//----- nvinfo : EIATTR_KPARAM_INFO
	.align		4
.L_1764:
        /*0088*/ 	.byte	0x04, 0x17
        /*008a*/ 	.short	(.L_1766 - .L_1765)
.L_1765:
        /*008c*/ 	.word	0x00000000
        /*0090*/ 	.short	0x0000
        /*0092*/ 	.short	0x0000
        /*0094*/ 	.byte	0x00, 0xf0, 0x71, 0x00


	//----- nvinfo : EIATTR_SPARSE_MMA_MASK
	.align		4
.L_1766:
        /*0098*/ 	.byte	0x03, 0x50
        /*009a*/ 	.short	0x0000


	//----- nvinfo : EIATTR_MAXREG_COUNT
	.align		4
        /*009c*/ 	.byte	0x03, 0x1b
        /*009e*/ 	.short	0x00ff


	//----- nvinfo : EIATTR_NUM_BARRIERS
	.align		4
        /*00a0*/ 	.byte	0x02, 0x4c
        /*00a2*/ 	.byte	0x01
	.zero		1


	//----- nvinfo : EIATTR_MERCURY_ISA_VERSION
	.align		4
        /*00a4*/ 	.byte	0x03, 0x5f
        /*00a6*/ 	.short	0x0101


	//----- nvinfo : EIATTR_VRC_CTA_INIT_COUNT
	.align		4
        /*00a8*/ 	.byte	0x02, 0x4a
	.zero		1
	.zero		1


	//----- nvinfo : EIATTR_EXIT_INSTR_OFFSETS
	.align		4
        /*00ac*/ 	.byte	0x04, 0x1c
        /*00ae*/ 	.short	(.L_1768 - .L_1767)


	//   ....[0]....
.L_1767:
        /*00b0*/ 	.word	0x00000210


	//   ....[1]....
        /*00b4*/ 	.word	0x000065d0


	//----- nvinfo : EIATTR_CRS_STACK_SIZE
	.align		4
.L_1768:
        /*00b8*/ 	.byte	0x04, 0x1e
        /*00ba*/ 	.short	(.L_1770 - .L_1769)
.L_1769:
        /*00bc*/ 	.word	0x00000000


	//----- nvinfo : EIATTR_CBANK_PARAM_SIZE
	.align		4
.L_1770:
        /*00c0*/ 	.byte	0x03, 0x19
        /*00c2*/ 	.short	0x015a


	//----- nvinfo : EIATTR_PARAM_CBANK
	.align		4
        /*00c4*/ 	.byte	0x04, 0x0a
        /*00c6*/ 	.short	(.L_1772 - .L_1771)
	.align		4
.L_1771:
        /*00c8*/ 	.word	index@(.nv.constant0._Z28fmha_bwd_reference_dQ_kernelIN4cute5tupleIJiiiiNS1_IJNS1_IJiiEEEiEEEEEENS0_6TensorINS0_10ViewEngineINS0_8gmem_ptrIPN7cutlass6half_tEEEEENS0_6LayoutINS1_IJiiS3_EEENS1_IJiNS0_1CILi1EEES3_EEEEEEENS5_ISC_NSD_ISE_NS1_IJiSG_NS1_IJNS1_IJNSF_ILi0EEEiEEEiEEEEEEEEEESP_SJ_NS5_INS6_INS7_IPfEEEENSD_INS1_IJiS3_EEENS1_IJSG_S3_EEEEEEESJ_SJ_NS8_4fmha10collective21CausalForBackwardMaskILb1EEEEvT_T0_T1_T2_T3_T4_T5_T6_T7_)
        /*00cc*/ 	.short	0x0380
        /*00ce*/ 	.short	0x015a


	//----- nvinfo : EIATTR_SW_WAR
	.align		4
.L_1772:
        /*00d0*/ 	.byte	0x04, 0x36
        /*00d2*/ 	.short	(.L_1774 - .L_1773)
.L_1773:
        /*00d4*/ 	.word	0x00000008
.L_1774:


//--------------------- .nv.info._Z21fmha_reference_kernelIN4cute5tupleIJiiiiNS1_IJNS1_IJiiEEEiEEEEEENS0_6TensorINS0_10ViewEngineINS0_8gmem_ptrIPN7cutlass6half_tEEEEENS0_6LayoutINS1_IJiiS3_EEENS1_IJiNS0_1CILi1EEES3_EEEEEEENS5_ISC_NSD_ISE_NS1_IJiSG_NS1_IJNS1_IJNSF_ILi0EEEiEEEiEEEEEEEEEESP_SJ_NS5_INS6_INS7_IPfEEEENSD_INS1_IJiS3_EEENS1_IJSG_S3_EEEEEEENS8_4fmha10collective21CausalForBackwardMaskILb1EEEEvT_T0_T1_T2_T3_T4_T5_ --------------------------
	.section	.nv.info._Z21fmha_reference_kernelIN4cute5tupleIJiiiiNS1_IJNS1_IJiiEEEiEEEEEENS0_6TensorINS0_10ViewEngineINS0_8gmem_ptrIPN7cutlass6half_tEEEEENS0_6LayoutINS1_IJiiS3_EEENS1_IJiNS0_1CILi1EEES3_EEEEEEENS5_ISC_NSD_ISE_NS1_IJiSG_NS1_IJNS1_IJNSF_ILi0EEEiEEEiEEEEEEEEEESP_SJ_NS5_INS6_INS7_IPfEEEENSD_INS1_IJiS3_EEENS1_IJSG_S3_EEEEEEENS8_4fmha10collective21CausalForBackwardMaskILb1EEEEvT_T0_T1_T2_T3_T4_T5_,"",@"SHT_CUDA_INFO"
	.sectionflags	@""
	.align	4


	//----- nvinfo : EIATTR_CUDA_API_VERSION
	.align		4
        /*0000*/ 	.byte	0x04, 0x37
        /*0002*/ 	.short	(.L_1776 - .L_1775)
.L_1775:
        /*0004*/ 	.word	0x00000082


	//----- nvinfo : EIATTR_KPARAM_INFO
	.align		4
.L_1776:
        /*0008*/ 	.byte	0x04, 0x17
        /*000a*/ 	.short	(.L_1778 - .L_1777)
.L_1777:
        /*000c*/ 	.word	0x00000000
        /*0010*/ 	.short	0x0006
        /*0012*/ 	.short	0x00f8
        /*0014*/ 	.byte	0x00, 0xf0, 0x09, 0x00


	//----- nvinfo : EIATTR_KPARAM_INFO
	.align		4
.L_1778:
        /*0018*/ 	.byte	0x04, 0x17
        /*001a*/ 	.short	(.L_1780 - .L_1779)
.L_1779:
        /*001c*/ 	.word	0x00000000
        /*0020*/ 	.short	0x0005
        /*0022*/ 	.short	0x00d0
        /*0024*/ 	.byte	0x00, 0xf0, 0xa1, 0x00


	//----- nvinfo : EIATTR_KPARAM_INFO
	.align		4
.L_1780:
        /*0028*/ 	.byte	0x04, 0x17
        /*002a*/ 	.short	(.L_1782 - .L_1781)
.L_1781:
        /*002c*/ 	.word	0x00000000
        /*0030*/ 	.short	0x0004
        /*0032*/ 	.short	0x00a0
        /*0034*/ 	.byte	0x00, 0xf0, 0xc1, 0x00


	//----- nvinfo : EIATTR_KPARAM_INFO
	.align		4
.L_1782:
        /*0038*/ 	.byte	0x04, 0x17
        /*003a*/ 	.short	(.L_1784 - .L_1783)
.L_1783:
        /*003c*/ 	.word	0x00000000
        /*0040*/ 	.short	0x0003
        /*0042*/ 	.short	0x0078
        /*0044*/ 	.byte	0x00, 0xf0, 0xa1, 0x00


	//----- nvinfo : EIATTR_KPARAM_INFO
	.align		4
.L_1784:
        /*0048*/ 	.byte	0x04, 0x17
        /*004a*/ 	.short	(.L_1786 - .L_1785)
.L_1785:
        /*004c*/ 	.word	0x00000000
        /*0050*/ 	.short	0x0002
        /*0052*/ 	.short	0x0050
        /*0054*/ 	.byte	0x00, 0xf0, 0xa1, 0x00


	//----- nvinfo : EIATTR_KPARAM_INFO
	.align		4
.L_1786:
        /*0058*/ 	.byte	0x04, 0x17
        /*005a*/ 	.short	(.L_1788 - .L_1787)
.L_1787:
        /*005c*/ 	.word	0x00000000
        /*0060*/ 	.short	0x0001
        /*0062*/ 	.short	0x0020
        /*0064*/ 	.byte	0x00, 0xf0, 0xc1, 0x00


	//----- nvinfo : EIATTR_KPARAM_INFO
	.align		4
.L_1788:
        /*0068*/ 	.byte	0x04, 0x17
        /*006a*/ 	.short	(.L_1790 - .L_1789)
.L_1789:
        /*006c*/ 	.word	0x00000000
        /*0070*/ 	.short	0x0000
        /*0072*/ 	.short	0x0000
        /*0074*/ 	.byte	0x00, 0xf0, 0x71, 0x00


	//----- nvinfo : EIATTR_SPARSE_MMA_MASK
	.align		4
.L_1790:
        /*0078*/ 	.byte	0x03, 0x50
        /*007a*/ 	.short	0x0000


	//----- nvinfo : EIATTR_MAXREG_COUNT
	.align		4
        /*007c*/ 	.byte	0x03, 0x1b
        /*007e*/ 	.short	0x00ff


	//----- nvinfo : EIATTR_NUM_BARRIERS
	.align		4
        /*0080*/ 	.byte	0x02, 0x4c
        /*0082*/ 	.byte	0x01
	.zero		1


	//----- nvinfo : EIATTR_MERCURY_ISA_VERSION
	.align		4
        /*0084*/ 	.byte	0x03, 0x5f
        /*0086*/ 	.short	0x0101


	//----- nvinfo : EIATTR_UNUSED_LOAD_BYTE_OFFSET
	.align		4
        /*0088*/ 	.byte	0x04, 0x44
        /*008a*/ 	.short	(.L_1792 - .L_1791)


	//   ....[0]....
.L_1791:
        /*008c*/ 	.word	0x00002ac0
        /*0090*/ 	.word	0x00000fff


	//   ....[1]....
        /*0094*/ 	.word	0x00003230
        /*0098*/ 	.word	0x00000fff


	//   ....[2]....
        /*009c*/ 	.word	0x000049c0
        /*00a0*/ 	.word	0x00000fff


	//----- nvinfo : EIATTR_VRC_CTA_INIT_COUNT
	.align		4
.L_1792:
        /*00a4*/ 	.byte	0x02, 0x4a
	.zero		1
	.zero		1


	//----- nvinfo : EIATTR_EXIT_INSTR_OFFSETS
	.align		4
        /*00a8*/ 	.byte	0x04, 0x1c
        /*00aa*/ 	.short	(.L_1794 - .L_1793)


	//   ....[0]....
.L_1793:
        /*00ac*/ 	.word	0x00000280


	//   ....[1]....
        /*00b0*/ 	.word	0x000052e0


	//----- nvinfo : EIATTR_CRS_STACK_SIZE
	.align		4
.L_1794:
        /*00b4*/ 	.byte	0x04, 0x1e
        /*00b6*/ 	.short	(.L_1796 - .L_1795)
.L_1795:
        /*00b8*/ 	.word	0x00000000


	//----- nvinfo : EIATTR_CBANK_PARAM_SIZE
	.align		4
.L_1796:
        /*00bc*/ 	.byte	0x03, 0x19
        /*00be*/ 	.short	0x00fa


	//----- nvinfo : EIATTR_PARAM_CBANK
	.align		4
        /*00c0*/ 	.byte	0x04, 0x0a
        /*00c2*/ 	.short	(.L_1798 - .L_1797)
	.align		4
.L_1797:
        /*00c4*/ 	.word	index@(.nv.constant0._Z21fmha_reference_kernelIN4cute5tupleIJiiiiNS1_IJNS1_IJiiEEEiEEEEEENS0_6TensorINS0_10ViewEngineINS0_8gmem_ptrIPN7cutlass6half_tEEEEENS0_6LayoutINS1_IJiiS3_EEENS1_IJiNS0_1CILi1EEES3_EEEEEEENS5_ISC_NSD_ISE_NS1_IJiSG_NS1_IJNS1_IJNSF_ILi0EEEiEEEiEEEEEEEEEESP_SJ_NS5_INS6_INS7_IPfEEEENSD_INS1_IJiS3_EEENS1_IJSG_S3_EEEEEEENS8_4fmha10collective21CausalForBackwardMaskILb1EEEEvT_T0_T1_T2_T3_T4_T5_)
        /*00c8*/ 	.short	0x0380
        /*00ca*/ 	.short	0x00fa


	//----- nvinfo : EIATTR_SW_WAR
	.align		4
.L_1798:
        /*00cc*/ 	.byte	0x04, 0x36
        /*00ce*/ 	.short	(.L_1800 - .L_1799)
.L_1799:
        /*00d0*/ 	.word	0x00000008
.L_1800:


//--------------------- .nv.info._Z25reference_abs_diff_kernelIKN7cutlass6half_tEEvPT_S4_mPdS5_b --------------------------
	.section	.nv.info._Z25reference_abs_diff_kernelIKN7cutlass6half_tEEvPT_S4_mPdS5_b,"",@"SHT_CUDA_INFO"
	.sectionflags	@""
	.align	4


	//----- nvinfo : EIATTR_CUDA_API_VERSION
	.align		4
        /*0000*/ 	.byte	0x04, 0x37
        /*0002*/ 	.short	(.L_1802 - .L_1801)
.L_1801:
        /*0004*/ 	.word	0x00000082


	//----- nvinfo : EIATTR_KPARAM_INFO
	.align		4
.L_1802:
        /*0008*/ 	.byte	0x04, 0x17
        /*000a*/ 	.short	(.L_1804 - .L_1803)
.L_1803:
        /*000c*/ 	.word	0x00000000
        /*0010*/ 	.short	0x0005
        /*0012*/ 	.short	0x0028
        /*0014*/ 	.byte	0x00, 0xf0, 0x05, 0x00


	//----- nvinfo : EIATTR_KPARAM_INFO
	.align		4
.L_1804:
        /*0018*/ 	.byte	0x04, 0x17
        /*001a*/ 	.short	(.L_1806 - .L_1805)
.L_1805:
        /*001c*/ 	.word	0x00000000
        /*0020*/ 	.short	0x0004
        /*0022*/ 	.short	0x0020
        /*0024*/ 	.byte	0x00, 0xf5, 0x21, 0x00


	//----- nvinfo : EIATTR_KPARAM_INFO
	.align		4
.L_1806:
        /*0028*/ 	.byte	0x04, 0x17
        /*002a*/ 	.short	(.L_1808 - .L_1807)
.L_1807:
        /*002c*/ 	.word	0x00000000
        /*0030*/ 	.short	0x0003
        /*0032*/ 	.short	0x0018
        /*0034*/ 	.byte	0x00, 0xf5, 0x21, 0x00


	//----- nvinfo : EIATTR_KPARAM_INFO
	.align		4
.L_1808:
        /*0038*/ 	.byte	0x04, 0x17
        /*003a*/ 	.short	(.L_1810 - .L_1809)
.L_1809:
        /*003c*/ 	.word	0x00000000
        /*0040*/ 	.short	0x0002
        /*0042*/ 	.short	0x0010
        /*0044*/ 	.byte	0x00, 0xf0, 0x21, 0x00


	//----- nvinfo : EIATTR_KPARAM_INFO
	.align		4
.L_1810:
        /*0048*/ 	.byte	0x04, 0x17
        /*004a*/ 	.short	(.L_1812 - .L_1811)
.L_1811:
        /*004c*/ 	.word	0x00000000
        /*0050*/ 	.short	0x0001
        /*0052*/ 	.short	0x0008
        /*0054*/ 	.byte	0x00, 0xf5, 0x21, 0x00


	//----- nvinfo : EIATTR_KPARAM_INFO
	.align		4
.L_1812:
        /*0058*/ 	.byte	0x04, 0x17
        /*005a*/ 	.short	(.L_1814 - .L_1813)
.L_1813:
        /*005c*/ 	.word	0x00000000
        /*0060*/ 	.short	0x0000
        /*0062*/ 	.short	0x0000
        /*0064*/ 	.byte	0x00, 0xf5, 0x21, 0x00


	//----- nvinfo : EIATTR_SPARSE_MMA_MASK
	.align		4
.L_1814:
        /*0068*/ 	.byte	0x03, 0x50
        /*006a*/ 	.short	0x0000


	//----- nvinfo : EIATTR_MAXREG_COUNT
	.align		4
        /*006c*/ 	.byte	0x03, 0x1b
        /*006e*/ 	.short	0x00ff


	//----- nvinfo : EIATTR_NUM_BARRIERS
	.align		4
        /*0070*/ 	.byte	0x02, 0x4c
        /*0072*/ 	.byte	0x01
	.zero		1


	//----- nvinfo : EIATTR_EXTERNS
	.align		4
        /*0074*/ 	.byte	0x04, 0x0f
        /*0076*/ 	.short	(.L_1816 - .L_1815)


	//   ....[0]....
	.align		4
.L_1815:
        /*0078*/ 	.word	index@(vprintf)


	//----- nvinfo : EIATTR_MERCURY_ISA_VERSION
	.align		4
.L_1816:
        /*007c*/ 	.byte	0x03, 0x5f
        /*007e*/ 	.short	0x0101


	//----- nvinfo : EIATTR_VRC_CTA_INIT_COUNT
	.align		4
        /*0080*/ 	.byte	0x02, 0x4a
	.zero		1
	.zero		1


	//----- nvinfo : EIATTR_SYSCALL_OFFSETS
	.align		4
        /*0084*/ 	.byte	0x04, 0x46
        /*0086*/ 	.short	(.L_1818 - .L_1817)


	//   ....[0]....
.L_1817:
        /*0088*/ 	.word	0x000003f0


	//----- nvinfo : EIATTR_EXIT_INSTR_OFFSETS
	.align		4
.L_1818:
        /*008c*/ 	.byte	0x04, 0x1c
        /*008e*/ 	.short	(.L_1820 - .L_1819)


	//   ....[0]....
.L_1819:
        /*0090*/ 	.word	0x00000fc0


	//   ....[1]....
        /*0094*/ 	.word	0x00001140


	//----- nvinfo : EIATTR_CRS_STACK_SIZE
	.align		4
.L_1820:
        /*0098*/ 	.byte	0x04, 0x1e
        /*009a*/ 	.short	(.L_1822 - .L_1821)
.L_1821:
        /*009c*/ 	.word	0x00000000


	//----- nvinfo : EIATTR_CBANK_PARAM_SIZE
	.align		4
.L_1822:
        /*00a0*/ 	.byte	0x03, 0x19
        /*00a2*/ 	.short	0x0029


	//----- nvinfo : EIATTR_PARAM_CBANK
	.align		4
        /*00a4*/ 	.byte	0x04, 0x0a
        /*00a6*/ 	.short	(.L_1824 - .L_1823)
	.align		4
.L_1823:
        /*00a8*/ 	.word	index@(.nv.constant0._Z25reference_abs_diff_kernelIKN7cutlass6half_tEEvPT_S4_mPdS5_b)
        /*00ac*/ 	.short	0x0380
        /*00ae*/ 	.short	0x0029


	//----- nvinfo : EIATTR_SW_WAR
	.align		4
.L_1824:
        /*00b0*/ 	.byte	0x04, 0x36
        /*00b2*/ 	.short	(.L_1826 - .L_1825)
.L_1825:
        /*00b4*/ 	.word	0x00000008
.L_1826:


//--------------------- .nv.info._Z28fmha_bwd_reference_dV_kernelIN4cute5tupleIJN7cutlass4fmha10collective14VariableLengthES5_iiNS1_IJNS1_IJiiEEEiEEEEEENS0_6TensorINS0_10ViewEngineINS0_8gmem_ptrIPNS2_6half_tEEEEENS0_6LayoutINS1_IJS5_iS7_EEENS1_IJiNS0_1CILi1EEES7_EEEEEEENS9_ISF_NSG_ISH_NS1_IJiSJ_NS1_IJNS1_IJNSI_ILi0EEEiEEEiEEEEEEEEEESS_SM_NS9_INSA_INSB_IPfEEEENSG_INS1_IJS5_S7_EEENS1_IJSJ_S7_EEEEEEESM_SS_NS4_21CausalForBackwardMaskILb1EEEEvT_T0_T1_T2_T3_T4_T5_T6_T7_ --------------------------
	.section	.nv.info._Z28fmha_bwd_reference_dV_kernelIN4cute5tupleIJN7cutlass4fmha10collective14VariableLengthES5_iiNS1_IJNS1_IJiiEEEiEEEEEENS0_6TensorINS0_10ViewEngineINS0_8gmem_ptrIPNS2_6half_tEEEEENS0_6LayoutINS1_IJS5_iS7_EEENS1_IJiNS0_1CILi1EEES7_EEEEEEENS9_ISF_NSG_ISH_NS1_IJiSJ_NS1_IJNS1_IJNSI_ILi0EEEiEEEiEEEEEEEEEESS_SM_NS9_INSA_INSB_IPfEEEENSG_INS1_IJS5_S7_EEENS1_IJSJ_S7_EEEEEEESM_SS_NS4_21CausalForBackwardMaskILb1EEEEvT_T0_T1_T2_T3_T4_T5_T6_T7_,"",@"SHT_CUDA_INFO"
	.sectionflags	@""
	.align	4


	//----- nvinfo : EIATTR_CUDA_API_VERSION
	.align		4
        /*0000*/ 	.byte	0x04, 0x37
        /*0002*/ 	.short	(.L_1828 - .L_1827)
.L_1827:
        /*0004*/ 	.word	0x00000082


	//----- nvinfo : EIATTR_KPARAM_INFO
	.align		4
.L_1828:
        /*0008*/ 	.byte	0x04, 0x17
        /*000a*/ 	.short	(.L_1830 - .L_1829)
.L_1829:
        /*000c*/ 	.word	0x00000000
        /*0010*/ 	.short	0x0008
        /*0012*/ 	.short	0x0208
        /*0014*/ 	.byte	0x00, 0xf0, 0x09, 0x00


	//----- nvinfo : EIATTR_KPARAM_INFO
	.align		4
.L_1830:
        /*0018*/ 	.byte	0x04, 0x17
        /*001a*/ 	.short	(.L_1832 - .L_1831)
.L_1831:
        /*001c*/ 	.word	0x00000000
        /*0020*/ 	.short	0x0007
        /*0022*/ 	.short	0x01c8
        /*0024*/ 	.byte	0x00, 0xf0, 0x01, 0x01


	//----- nvinfo : EIATTR_KPARAM_INFO
	.align		4
.L_1832:
        /*0028*/ 	.byte	0x04, 0x17
        /*002a*/ 	.short	(.L_1834 - .L_1833)
.L_1833:
        /*002c*/ 	.word	0x00000000
        /*0030*/ 	.short	0x0006
        /*0032*/ 	.short	0x0188
        /*0034*/ 	.byte	0x00, 0xf0, 0x01, 0x01


	//----- nvinfo : EIATTR_KPARAM_INFO
	.align		4
.L_1834:
        /*0038*/ 	.byte	0x04, 0x17
        /*003a*/ 	.short	(.L_1836 - .L_1835)
.L_1835:
        /*003c*/ 	.word	0x00000000
        /*0040*/ 	.short	0x0005
        /*0042*/ 	.short	0x0148
        /*0044*/ 	.byte	0x00, 0xf0, 0x01, 0x01


	//----- nvinfo : EIATTR_KPARAM_INFO
	.align		4
.L_1836:
        /*0048*/ 	.byte	0x04, 0x17
        /*004a*/ 	.short	(.L_1838 - .L_1837)
.L_1837:
        /*004c*/ 	.word	0x00000000
        /*0050*/ 	.short	0x0004
        /*0052*/ 	.short	0x0108
        /*0054*/ 	.byte	0x00, 0xf0, 0x01, 0x01


	//----- nvinfo : EIATTR_KPARAM_INFO
	.align		4
.L_1838:
        /*0058*/ 	.byte	0x04, 0x17
        /*005a*/ 	.short	(.L_1840 - .L_1839)
.L_1839:
        /*005c*/ 	.word	0x00000000
        /*0060*/ 	.short	0x0003
        /*0062*/ 	.short	0x00c8
        /*0064*/ 	.byte	0x00, 0xf0, 0x01, 0x01


	//----- nvinfo : EIATTR_KPARAM_INFO
	.align		4
.L_1840:
        /*0068*/ 	.byte	0x04, 0x17
        /*006a*/ 	.short	(.L_1842 - .L_1841)
.L_1841:
        /*006c*/ 	.word	0x00000000
        /*0070*/ 	.short	0x0002
        /*0072*/ 	.short	0x0088
        /*0074*/ 	.byte	0x00, 0xf0, 0x01, 0x01


	//----- nvinfo : EIATTR_KPARAM_INFO
	.align		4
.L_1842:
        /*0078*/ 	.byte	0x04, 0x17
        /*007a*/ 	.short	(.L_1844 - .L_1843)
.L_1843:
        /*007c*/ 	.word	0x00000000
        /*0080*/ 	.short	0x0001
        /*0082*/ 	.short	0x0048
        /*0084*/ 	.byte	0x00, 0xf0, 0x01, 0x01


	//----- nvinfo : EIATTR_KPARAM_INFO
	.align		4
.L_1844:
        /*0088*/ 	.byte	0x04, 0x17
        /*008a*/ 	.short	(.L_1846 - .L_1845)
.L_1845:
        /*008c*/ 	.word	0x00000000
        /*0090*/ 	.short	0x0000
        /*0092*/ 	.short	0x0000
        /*0094*/ 	.byte	0x00, 0xf0, 0x21, 0x01


	//----- nvinfo : EIATTR_SPARSE_MMA_MASK
	.align		4
.L_1846:
        /*0098*/ 	.byte	0x03, 0x50
        /*009a*/ 	.short	0x0000


	//----- nvinfo : EIATTR_MAXREG_COUNT
	.align		4
        /*009c*/ 	.byte	0x03, 0x1b
        /*009e*/ 	.short	0x00ff


	//----- nvinfo : EIATTR_NUM_BARRIERS
	.align		4
        /*00a0*/ 	.byte	0x02, 0x4c
        /*00a2*/ 	.byte	0x01
	.zero		1


	//----- nvinfo : EIATTR_MERCURY_ISA_VERSION
	.align		4
        /*00a4*/ 	.byte	0x03, 0x5f
        /*00a6*/ 	.short	0x0101


	//----- nvinfo : EIATTR_VRC_CTA_INIT_COUNT
	.align		4
        /*00a8*/ 	.byte	0x02, 0x4a
	.zero		1
	.zero		1


	//----- nvinfo : EIATTR_EXIT_INSTR_OFFSETS
	.align		4
        /*00ac*/ 	.byte	0x04, 0x1c
        /*00ae*/ 	.short	(.L_1848 - .L_1847)


	//   ....[0]....
.L_1847:
        /*00b0*/ 	.word	0x00000200


	//   ....[1]....
        /*00b4*/ 	.word	0x00002bc0


	//----- nvinfo : EIATTR_CRS_STACK_SIZE
	.align		4
.L_1848:
        /*00b8*/ 	.byte	0x04, 0x1e
        /*00ba*/ 	.short	(.L_1850 - .L_1849)
.L_1849:
        /*00bc*/ 	.word	0x00000000


	//----- nvinfo : EIATTR_CBANK_PARAM_SIZE
	.align		4
.L_1850:
        /*00c0*/ 	.byte	0x03, 0x19
        /*00c2*/ 	.short	0x020a


	//----- nvinfo : EIATTR_PARAM_CBANK
	.align		4
        /*00c4*/ 	.byte	0x04, 0x0a
        /*00c6*/ 	.short	(.L_1852 - .L_1851)
	.align		4
.L_1851:
        /*00c8*/ 	.word	index@(.nv.constant0._Z28fmha_bwd_reference_dV_kernelIN4cute5tupleIJN7cutlass4fmha10collective14VariableLengthES5_iiNS1_IJNS1_IJiiEEEiEEEEEENS0_6TensorINS0_10ViewEngineINS0_8gmem_ptrIPNS2_6half_tEEEEENS0_6LayoutINS1_IJS5_iS7_EEENS1_IJiNS0_1CILi1EEES7_EEEEEEENS9_ISF_NSG_ISH_NS1_IJiSJ_NS1_IJNS1_IJNSI_ILi0EEEiEEEiEEEEEEEEEESS_SM_NS9_INSA_INSB_IPfEEEENSG_INS1_IJS5_S7_EEENS1_IJSJ_S7_EEEEEEESM_SS_NS4_21CausalForBackwardMaskILb1EEEEvT_T0_T1_T2_T3_T4_T5_T6_T7_)
        /*00cc*/ 	.short	0x0380
        /*00ce*/ 	.short	0x020a


	//----- nvinfo : EIATTR_SW_WAR
	.align		4
.L_1852:
        /*00d0*/ 	.byte	0x04, 0x36
        /*00d2*/ 	.short	(.L_1854 - .L_1853)
.L_1853:
        /*00d4*/ 	.word	0x00000008
.L_1854:


//--------------------- .nv.info._Z28fmha_bwd_reference_dK_kernelIN4cute5tupleIJN7cutlass4fmha10collective14VariableLengthES5_iiNS1_IJNS1_IJiiEEEiEEEEEENS0_6TensorINS0_10ViewEngineINS0_8gmem_ptrIPNS2_6half_tEEEEENS0_6LayoutINS1_IJS5_iS7_EEENS1_IJiNS0_1CILi1EEES7_EEEEEEENS9_ISF_NSG_ISH_NS1_IJiSJ_NS1_IJNS1_IJNSI_ILi0EEEiEEEiEEEEEEEEEESS_SM_NS9_INSA_INSB_IPfEEEENSG_INS1_IJS5_S7_EEENS1_IJSJ_S7_EEEEEEESM_SS_NS4_21CausalForBackwardMaskILb1EEEEvT_T0_T1_T2_T3_T4_T5_T6_T7_ --------------------------
	.section	.nv.info._Z28fmha_bwd_reference_dK_kernelIN4cute5tupleIJN7cutlass4fmha10collective14VariableLengthES5_iiNS1_IJNS1_IJiiEEEiEEEEEENS0_6TensorINS0_10ViewEngineINS0_8gmem_ptrIPNS2_6half_tEEEEENS0_6LayoutINS1_IJS5_iS7_EEENS1_IJiNS0_1CILi1EEES7_EEEEEEENS9_ISF_NSG_ISH_NS1_IJiSJ_NS1_IJNS1_IJNSI_ILi0EEEiEEEiEEEEEEEEEESS_SM_NS9_INSA_INSB_IPfEEEENSG_INS1_IJS5_S7_EEENS1_IJSJ_S7_EEEEEEESM_SS_NS4_21CausalForBackwardMaskILb1EEEEvT_T0_T1_T2_T3_T4_T5_T6_T7_,"",@"SHT_CUDA_INFO"
	.sectionflags	@""
	.align	4


	//----- nvinfo : EIATTR_CUDA_API_VERSION
	.align		4
        /*0000*/ 	.byte	0x04, 0x37
        /*0002*/ 	.short	(.L_1856 - .L_1855)
.L_1855:
        /*0004*/ 	.word	0x00000082


	//----- nvinfo : EIATTR_KPARAM_INFO
	.align		4
.L_1856:
        /*0008*/ 	.byte	0x04, 0x17
        /*000a*/ 	.short	(.L_1858 - .L_1857)
.L_1857:
        /*000c*/ 	.word	0x00000000
        /*0010*/ 	.short	0x0008
        /*0012*/ 	.short	0x0208
        /*0014*/ 	.byte	0x00, 0xf0, 0x09, 0x00


	//----- nvinfo : EIATTR_KPARAM_INFO
	.align		4
.L_1858:
        /*0018*/ 	.byte	0x04, 0x17
        /*001a*/ 	.short	(.L_1860 - .L_1859)
.L_1859:
        /*001c*/ 	.word	0x00000000
        /*0020*/ 	.short	0x0007
        /*0022*/ 	.short	0x01c8
        /*0024*/ 	.byte	0x00, 0xf0, 0x01, 0x01


	//----- nvinfo : EIATTR_KPARAM_INFO
	.align		4
.L_1860:
        /*0028*/ 	.byte	0x04, 0x17
        /*002a*/ 	.short	(.L_1862 - .L_1861)
.L_1861:
        /*002c*/ 	.word	0x00000000
        /*0030*/ 	.short	0x0006
        /*0032*/ 	.short	0x0188
        /*0034*/ 	.byte	0x00, 0xf0, 0x01, 0x01


	//----- nvinfo : EIATTR_KPARAM_INFO
	.align		4
.L_1862:
        /*0038*/ 	.byte	0x04, 0x17
        /*003a*/ 	.short	(.L_1864 - .L_1863)
.L_1863:
        /*003c*/ 	.word	0x00000000
        /*0040*/ 	.short	0x0005
        /*0042*/ 	.short	0x0148
        /*0044*/ 	.byte	0x00, 0xf0, 0x01, 0x01


	//----- nvinfo : EIATTR_KPARAM_INFO
	.align		4
.L_1864:
        /*0048*/ 	.byte	0x04, 0x17
        /*004a*/ 	.short	(.L_1866 - .L_1865)
.L_1865:
        /*004c*/ 	.word	0x00000000
        /*0050*/ 	.short	0x0004
        /*0052*/ 	.short	0x0108
        /*0054*/ 	.byte	0x00, 0xf0, 0x01, 0x01


	//----- nvinfo : EIATTR_KPARAM_INFO
	.align		4
.L_1866:
        /*0058*/ 	.byte	0x04, 0x17
        /*005a*/ 	.short	(.L_1868 - .L_1867)
.L_1867:
        /*005c*/ 	.word	0x00000000
        /*0060*/ 	.short	0x0003
        /*0062*/ 	.short	0x00c8
        /*0064*/ 	.byte	0x00, 0xf0, 0x01, 0x01


	//----- nvinfo : EIATTR_KPARAM_INFO
	.align		4
.L_1868:
        /*0068*/ 	.byte	0x04, 0x17
        /*006a*/ 	.short	(.L_1870 - .L_1869)
.L_1869:
        /*006c*/ 	.word	0x00000000
        /*0070*/ 	.short	0x0002
        /*0072*/ 	.short	0x0088
        /*0074*/ 	.byte	0x00, 0xf0, 0x01, 0x01


	//----- nvinfo : EIATTR_KPARAM_INFO
	.align		4
.L_1870:
        /*0078*/ 	.byte	0x04, 0x17
        /*007a*/ 	.short	(.L_1872 - .L_1871)
.L_1871:
        /*007c*/ 	.word	0x00000000
        /*0080*/ 	.short	0x0001
        /*0082*/ 	.short	0x0048
        /*0084*/ 	.byte	0x00, 0xf0, 0x01, 0x01


	//----- nvinfo : EIATTR_KPARAM_INFO
	.align		4
.L_1872:
        /*0088*/ 	.byte	0x04, 0x17
        /*008a*/ 	.short	(.L_1874 - .L_1873)
.L_1873:
        /*008c*/ 	.word	0x00000000
        /*0090*/ 	.short	0x0000
        /*0092*/ 	.short	0x0000
        /*0094*/ 	.byte	0x00, 0xf0, 0x21, 0x01


	//----- nvinfo : EIATTR_SPARSE_MMA_MASK
	.align		4
.L_1874:
        /*0098*/ 	.byte	0x03, 0x50
        /*009a*/ 	.short	0x0000


	//----- nvinfo : EIATTR_MAXREG_COUNT
	.align		4
        /*009c*/ 	.byte	0x03, 0x1b
        /*009e*/ 	.short	0x00ff


	//----- nvinfo : EIATTR_NUM_BARRIERS
	.align		4
        /*00a0*/ 	.byte	0x02, 0x4c
        /*00a2*/ 	.byte	0x01
	.zero		1


	//----- nvinfo : EIATTR_MERCURY_ISA_VERSION
	.align		4
        /*00a4*/ 	.byte	0x03, 0x5f
        /*00a6*/ 	.short	0x0101


	//----- nvinfo : EIATTR_VRC_CTA_INIT_COUNT
	.align		4
        /*00a8*/ 	.byte	0x02, 0x4a
	.zero		1
	.zero		1


	//----- nvinfo : EIATTR_EXIT_INSTR_OFFSETS
	.align		4
        /*00ac*/ 	.byte	0x04, 0x1c
        /*00ae*/ 	.short	(.L_1876 - .L_1875)


	//   ....[0]....
.L_1875:
        /*00b0*/ 	.word	0x00000200


	//   ....[1]....
        /*00b4*/ 	.word	0x000054b0


	//----- nvinfo : EIATTR_CRS_STACK_SIZE
	.align		4
.L_1876:
        /*00b8*/ 	.byte	0x04, 0x1e
        /*00ba*/ 	.short	(.L_1878 - .L_1877)
.L_1877:
        /*00bc*/ 	.word	0x00000000


	//----- nvinfo : EIATTR_CBANK_PARAM_SIZE
	.align		4
.L_1878:
        /*00c0*/ 	.byte	0x03, 0x19
        /*00c2*/ 	.short	0x020a


	//----- nvinfo : EIATTR_PARAM_CBANK
	.align		4
        /*00c4*/ 	.byte	0x04, 0x0a
        /*00c6*/ 	.short	(.L_1880 - .L_1879)
	.align		4
.L_1879:
        /*00c8*/ 	.word	index@(.nv.constant0._Z28fmha_bwd_reference_dK_kernelIN4cute5tupleIJN7cutlass4fmha10collective14VariableLengthES5_iiNS1_IJNS1_IJiiEEEiEEEEEENS0_6TensorINS0_10ViewEngineINS0_8gmem_ptrIPNS2_6half_tEEEEENS0_6LayoutINS1_IJS5_iS7_EEENS1_IJiNS0_1CILi1EEES7_EEEEEEENS9_ISF_NSG_ISH_NS1_IJiSJ_NS1_IJNS1_IJNSI_ILi0EEEiEEEiEEEEEEEEEESS_SM_NS9_INSA_INSB_IPfEEEENSG_INS1_IJS5_S7_EEENS1_IJSJ_S7_EEEEEEESM_SS_NS4_21CausalForBackwardMaskILb1EEEEvT_T0_T1_T2_T3_T4_T5_T6_T7_)
        /*00cc*/ 	.short	0x0380
        /*00ce*/ 	.short	0x020a


	//----- nvinfo : EIATTR_SW_WAR
	.align		4
.L_1880:
        /*00d0*/ 	.byte	0x04, 0x36
        /*00d2*/ 	.short	(.L_1882 - .L_1881)
.L_1881:
        /*00d4*/ 	.word	0x00000008
.L_1882:


//--------------------- .nv.info._Z28fmha_bwd_reference_dQ_kernelIN4cute5tupleIJN7cutlass4fmha10collective14VariableLengthES5_iiNS1_IJNS1_IJiiEEEiEEEEEENS0_6TensorINS0_10ViewEngineINS0_8gmem_ptrIPNS2_6half_tEEEEENS0_6LayoutINS1_IJS5_iS7_EEENS1_IJiNS0_1CILi1EEES7_EEEEEEENS9_ISF_NSG_ISH_NS1_IJiSJ_NS1_IJNS1_IJNSI_ILi0EEEiEEEiEEEEEEEEEESS_SM_NS9_INSA_INSB_IPfEEEENSG_INS1_IJS5_S7_EEENS1_IJSJ_S7_EEEEEEESM_SM_NS4_21CausalForBackwardMaskILb1EEEEvT_T0_T1_T2_T3_T4_T5_T6_T7_ --------------------------
	.section	.nv.info._Z28fmha_bwd_reference_dQ_kernelIN4cute5tupleIJN7cutlass4fmha10collective14VariableLengthES5_iiNS1_IJNS1_IJiiEEEiEEEEEENS0_6TensorINS0_10ViewEngineINS0_8gmem_ptrIPNS2_6half_tEEEEENS0_6LayoutINS1_IJS5_iS7_EEENS1_IJiNS0_1CILi1EEES7_EEEEEEENS9_ISF_NSG_ISH_NS1_IJiSJ_NS1_IJNS1_IJNSI_ILi0EEEiEEEiEEEEEEEEEESS_SM_NS9_INSA_INSB_IPfEEEENSG_INS1_IJS5_S7_EEENS1_IJSJ_S7_EEEEEEESM_SM_NS4_21CausalForBackwardMaskILb1EEEEvT_T0_T1_T2_T3_T4_T5_T6_T7_,"",@"SHT_CUDA_INFO"
	.sectionflags	@""
	.align	4


	//----- nvinfo : EIATTR_CUDA_API_VERSION
	.align		4
        /*0000*/ 	.byte	0x04, 0x37
        /*0002*/ 	.short	(.L_1884 - .L_1883)
.L_1883:
        /*0004*/ 	.word	0x00000082


	//----- nvinfo : EIATTR_KPARAM_INFO
	.align		4
.L_1884:
        /*0008*/ 	.byte	0x04, 0x17
        /*000a*/ 	.short	(.L_1886 - .L_1885)
.L_1885:
        /*000c*/ 	.word	0x00000000
        /*0010*/ 	.short	0x0008
        /*0012*/ 	.short	0x0208
        /*0014*/ 	.byte	0x00, 0xf0, 0x09, 0x00


	//----- nvinfo : EIATTR_KPARAM_INFO
	.align		4
.L_1886:
        /*0018*/ 	.byte	0x04, 0x17
        /*001a*/ 	.short	(.L_1888 - .L_1887)
.L_1887:
        /*001c*/ 	.word	0x00000000
        /*0020*/ 	.short	0x0007
        /*0022*/ 	.short	0x01c8
        /*0024*/ 	.byte	0x00, 0xf0, 0x01, 0x01


	//----- nvinfo : EIATTR_KPARAM_INFO
	.align		4
.L_1888:
        /*0028*/ 	.byte	0x04, 0x17
        /*002a*/ 	.short	(.L_1890 - .L_1889)
.L_1889:
        /*002c*/ 	.word	0x00000000
        /*0030*/ 	.short	0x0006
        /*0032*/ 	.short	0x0188
        /*0034*/ 	.byte	0x00, 0xf0, 0x01, 0x01


	//----- nvinfo : EIATTR_KPARAM_INFO
	.align		4
.L_1890:
        /*0038*/ 	.byte	0x04, 0x17
        /*003a*/ 	.short	(.L_1892 - .L_1891)
.L_1891:
        /*003c*/ 	.word	0x00000000
        /*0040*/ 	.short	0x0005
        /*0042*/ 	.short	0x0148
        /*0044*/ 	.byte	0x00, 0xf0, 0x01, 0x01


	//----- nvinfo : EIATTR_KPARAM_INFO
	.align		4
.L_1892:
        /*0048*/ 	.byte	0x04, 0x17
        /*004a*/ 	.short	(.L_1894 - .L_1893)
.L_1893:
        /*004c*/ 	.word	0x00000000
        /*0050*/ 	.short	0x0004
        /*0052*/ 	.short	0x0108
        /*0054*/ 	.byte	0x00, 0xf0, 0x01, 0x01


	//----- nvinfo : EIATTR_KPARAM_INFO
	.align		4
.L_1894:
        /*0058*/ 	.byte	0x04, 0x17
        /*005a*/ 	.short	(.L_1896 - .L_1895)
.L_1895:
        /*005c*/ 	.word	0x00000000
        /*0060*/ 	.short	0x0003
        /*0062*/ 	.short	0x00c8
        /*0064*/ 	.byte	0x00, 0xf0, 0x01, 0x01


	//----- nvinfo : EIATTR_KPARAM_INFO
	.align		4
.L_1896:
        /*0068*/ 	.byte	0x04, 0x17
        /*006a*/ 	.short	(.L_1898 - .L_1897)
.L_1897:
        /*006c*/ 	.word	0x00000000
        /*0070*/ 	.short	0x0002
        /*0072*/ 	.short	0x0088
        /*0074*/ 	.byte	0x00, 0xf0, 0x01, 0x01


	//----- nvinfo : EIATTR_KPARAM_INFO
	.align		4
.L_1898:
        /*0078*/ 	.byte	0x04, 0x17
        /*007a*/ 	.short	(.L_1900 - .L_1899)
.L_1899:
        /*007c*/ 	.word	0x00000000
        /*0080*/ 	.short	0x0001
        /*0082*/ 	.short	0x0048
        /*0084*/ 	.byte	0x00, 0xf0, 0x01, 0x01


	//----- nvinfo : EIATTR_KPARAM_INFO
	.align		4
.L_1900:
        /*0088*/ 	.byte	0x04, 0x17
        /*008a*/ 	.short	(.L_1902 - .L_1901)
.L_1901:
        /*008c*/ 	.word	0x00000000
        /*0090*/ 	.short	0x0000
        /*0092*/ 	.short	0x0000
        /*0094*/ 	.byte	0x00, 0xf0, 0x21, 0x01


	//----- nvinfo : EIATTR_SPARSE_MMA_MASK
	.align		4
.L_1902:
        /*0098*/ 	.byte	0x03, 0x50
        /*009a*/ 	.short	0x0000


	//----- nvinfo : EIATTR_MAXREG_COUNT
	.align		4
        /*009c*/ 	.byte	0x03, 0x1b
        /*009e*/ 	.short	0x00ff


	//----- nvinfo : EIATTR_NUM_BARRIERS
	.align		4
        /*00a0*/ 	.byte	0x02, 0x4c
        /*00a2*/ 	.byte	0x01
	.zero		1


	//----- nvinfo : EIATTR_MERCURY_ISA_VERSION
	.align		4
        /*00a4*/ 	.byte	0x03, 0x5f
        /*00a6*/ 	.short	0x0101


	//----- nvinfo : EIATTR_VRC_CTA_INIT_COUNT
	.align		4
        /*00a8*/ 	.byte	0x02, 0x4a
	.zero		1
	.zero		1


	//----- nvinfo : EIATTR_EXIT_INSTR_OFFSETS
	.align		4
        /*00ac*/ 	.byte	0x04, 0x1c
        /*00ae*/ 	.short	(.L_1904 - .L_1903)


	//   ....[0]....
.L_1903:
        /*00b0*/ 	.word	0x00000210


	//   ....[1]....
        /*00b4*/ 	.word	0x00007400


	//----- nvinfo : EIATTR_CRS_STACK_SIZE
	.align		4
.L_1904:
        /*00b8*/ 	.byte	0x04, 0x1e
        /*00ba*/ 	.short	(.L_1906 - .L_1905)
.L_1905:
        /*00bc*/ 	.word	0x00000000


	//----- nvinfo : EIATTR_CBANK_PARAM_SIZE
	.align		4
.L_1906:
        /*00c0*/ 	.byte	0x03, 0x19
        /*00c2*/ 	.short	0x020a


	//----- nvinfo : EIATTR_PARAM_CBANK
	.align		4
        /*00c4*/ 	.byte	0x04, 0x0a
        /*00c6*/ 	.short	(.L_1908 - .L_1907)
	.align		4
.L_1907:
        /*00c8*/ 	.word	index@(.nv.constant0._Z28fmha_bwd_reference_dQ_kernelIN4cute5tupleIJN7cutlass4fmha10collective14VariableLengthES5_iiNS1_IJNS1_IJiiEEEiEEEEEENS0_6TensorINS0_10ViewEngineINS0_8gmem_ptrIPNS2_6half_tEEEEENS0_6LayoutINS1_IJS5_iS7_EEENS1_IJiNS0_1CILi1EEES7_EEEEEEENS9_ISF_NSG_ISH_NS1_IJiSJ_NS1_IJNS1_IJNSI_ILi0EEEiEEEiEEEEEEEEEESS_SM_NS9_INSA_INSB_IPfEEEENSG_INS1_IJS5_S7_EEENS1_IJSJ_S7_EEEEEEESM_SM_NS4_21CausalForBackwardMaskILb1EEEEvT_T0_T1_T2_T3_T4_T5_T6_T7_)
        /*00cc*/ 	.short	0x0380
        /*00ce*/ 	.short	0x020a


	//----- nvinfo : EIATTR_SW_WAR
	.align		4
.L_1908:
        /*00d0*/ 	.byte	0x04, 0x36
        /*00d2*/ 	.short	(.L_1910 - .L_1909)
.L_1909:
        /*00d4*/ 	.word	0x00000008
.L_1910:


//--------------------- .nv.info._Z21fmha_reference_kernelIN4cute5tupleIJN7cutlass4fmha10collective14VariableLengthES5_iiNS1_IJNS1_IJiiEEEiEEEEEENS0_6TensorINS0_10ViewEngineINS0_8gmem_ptrIPNS2_6half_tEEEEENS0_6LayoutINS1_IJS5_iS7_EEENS1_IJiNS0_1CILi1EEES7_EEEEEEENS9_ISF_NSG_ISH_NS1_IJiSJ_NS1_IJNS1_IJNSI_ILi0EEEiEEEiEEEEEEEEEESS_SM_NS9_INSA_INSB_IPfEEEENSG_INS1_IJS5_S7_EEENS1_IJSJ_S7_EEEEEEENS4_21CausalForBackwardMaskILb1EEEEvT_T0_T1_T2_T3_T4_T5_ --------------------------
	.section	.nv.info._Z21fmha_reference_kernelIN4cute5tupleIJN7cutlass4fmha10collective14VariableLengthES5_iiNS1_IJNS1_IJiiEEEiEEEEEENS0_6TensorINS0_10ViewEngineINS0_8gmem_ptrIPNS2_6half_tEEEEENS0_6LayoutINS1_IJS5_iS7_EEENS1_IJiNS0_1CILi1EEES7_EEEEEEENS9_ISF_NSG_ISH_NS1_IJiSJ_NS1_IJNS1_IJNSI_ILi0EEEiEEEiEEEEEEEEEESS_SM_NS9_INSA_INSB_IPfEEEENSG_INS1_IJS5_S7_EEENS1_IJSJ_S7_EEEEEEENS4_21CausalForBackwardMaskILb1EEEEvT_T0_T1_T2_T3_T4_T5_,"",@"SHT_CUDA_INFO"
	.sectionflags	@""
	.align	4


	//----- nvinfo : EIATTR_CUDA_API_VERSION
	.align		4
        /*0000*/ 	.byte	0x04, 0x37
        /*0002*/ 	.short	(.L_1912 - .L_1911)
.L_1911:
        /*0004*/ 	.word	0x00000082


	//----- nvinfo : EIATTR_KPARAM_INFO
	.align		4
.L_1912:
        /*0008*/ 	.byte	0x04, 0x17
        /*000a*/ 	.short	(.L_1914 - .L_1913)
.L_1913:
        /*000c*/ 	.word	0x00000000
        /*0010*/ 	.short	0x0006
        /*0012*/ 	.short	0x0188
        /*0014*/ 	.byte	0x00, 0xf0, 0x09, 0x00


	//----- nvinfo : EIATTR_KPARAM_INFO
	.align		4
.L_1914:
        /*0018*/ 	.byte	0x04, 0x17
        /*001a*/ 	.short	(.L_1916 - .L_1915)
.L_1915:
        /*001c*/ 	.word	0x00000000
        /*0020*/ 	.short	0x0005
        /*0022*/ 	.short	0x0148
        /*0024*/ 	.byte	0x00, 0xf0, 0x01, 0x01


	//----- nvinfo : EIATTR_KPARAM_INFO
	.align		4
.L_1916:
        /*0028*/ 	.byte	0x04, 0x17
        /*002a*/ 	.short	(.L_1918 - .L_1917)
.L_1917:
        /*002c*/ 	.word	0x00000000
        /*0030*/ 	.short	0x0004
        /*0032*/ 	.short	0x0108
        /*0034*/ 	.byte	0x00, 0xf0, 0x01, 0x01


	//----- nvinfo : EIATTR_KPARAM_INFO
	.align		4
.L_1918:
        /*0038*/ 	.byte	0x04, 0x17
        /*003a*/ 	.short	(.L_1920 - .L_1919)
.L_1919:
        /*003c*/ 	.word	0x00000000
        /*0040*/ 	.short	0x0003
        /*0042*/ 	.short	0x00c8
        /*0044*/ 	.byte	0x00, 0xf0, 0x01, 0x01


	//----- nvinfo : EIATTR_KPARAM_INFO
	.align		4
.L_1920:
        /*0048*/ 	.byte	0x04, 0x17
        /*004a*/ 	.short	(.L_1922 - .L_1921)
.L_1921:
        /*004c*/ 	.word	0x00000000
        /*0050*/ 	.short	0x0002
        /*0052*/ 	.short	0x0088
        /*0054*/ 	.byte	0x00, 0xf0, 0x01, 0x01


	//----- nvinfo : EIATTR_KPARAM_INFO
	.align		4
.L_1922:
        /*0058*/ 	.byte	0x04, 0x17
        /*005a*/ 	.short	(.L_1924 - .L_1923)
.L_1923:
        /*005c*/ 	.word	0x00000000
        /*0060*/ 	.short	0x0001
        /*0062*/ 	.short	0x0048
        /*0064*/ 	.byte	0x00, 0xf0, 0x01, 0x01


	//----- nvinfo : EIATTR_KPARAM_INFO
	.align		4
.L_1924:
        /*0068*/ 	.byte	0x04, 0x17
        /*006a*/ 	.short	(.L_1926 - .L_1925)
.L_1925:
        /*006c*/ 	.word	0x00000000
        /*0070*/ 	.short	0x0000
        /*0072*/ 	.short	0x0000
        /*0074*/ 	.byte	0x00, 0xf0, 0x21, 0x01


	//----- nvinfo : EIATTR_SPARSE_MMA_MASK
	.align		4
.L_1926:
        /*0078*/ 	.byte	0x03, 0x50
        /*007a*/ 	.short	0x0000


	//----- nvinfo : EIATTR_MAXREG_COUNT
	.align		4
        /*007c*/ 	.byte	0x03, 0x1b
        /*007e*/ 	.short	0x00ff


	//----- nvinfo : EIATTR_NUM_BARRIERS
	.align		4
        /*0080*/ 	.byte	0x02, 0x4c
        /*0082*/ 	.byte	0x01
	.zero		1


	//----- nvinfo : EIATTR_MERCURY_ISA_VERSION
	.align		4
        /*0084*/ 	.byte	0x03, 0x5f
        /*0086*/ 	.short	0x0101


	//----- nvinfo : EIATTR_UNUSED_LOAD_BYTE_OFFSET
	.align		4
        /*0088*/ 	.byte	0x04, 0x44
        /*008a*/ 	.short	(.L_1928 - .L_1927)


	//   ....[0]....
.L_1927:
        /*008c*/ 	.word	0x00002d40
        /*0090*/ 	.word	0x00000fff


	//   ....[1]....
        /*0094*/ 	.word	0x000034c0
        /*0098*/ 	.word	0x00000fff


	//   ....[2]....
        /*009c*/ 	.word	0x00004c80
        /*00a0*/ 	.word	0x00000fff


	//----- nvinfo : EIATTR_VRC_CTA_INIT_COUNT
	.align		4
.L_1928:
        /*00a4*/ 	.byte	0x02, 0x4a
	.zero		1
	.zero		1


	//----- nvinfo : EIATTR_EXIT_INSTR_OFFSETS
	.align		4
        /*00a8*/ 	.byte	0x04, 0x1c
        /*00aa*/ 	.short	(.L_1930 - .L_1929)


	//   ....[0]....
.L_1929:
        /*00ac*/ 	.word	0x000002a0


	//   ....[1]....
        /*00b0*/ 	.word	0x00005500


	//----- nvinfo : EIATTR_CRS_STACK_SIZE
	.align		4
.L_1930:
        /*00b4*/ 	.byte	0x04, 0x1e
        /*00b6*/ 	.short	(.L_1932 - .L_1931)
.L_1931:
        /*00b8*/ 	.word	0x00000000


	//----- nvinfo : EIATTR_CBANK_PARAM_SIZE
	.align		4
.L_1932:
        /*00bc*/ 	.byte	0x03, 0x19
        /*00be*/ 	.short	0x018a


	//----- nvinfo : EIATTR_PARAM_CBANK
	.align		4
        /*00c0*/ 	.byte	0x04, 0x0a
        /*00c2*/ 	.short	(.L_1934 - .L_1933)
	.align		4
.L_1933:
        /*00c4*/ 	.word	index@(.nv.constant0._Z21fmha_reference_kernelIN4cute5tupleIJN7cutlass4fmha10collective14VariableLengthES5_iiNS1_IJNS1_IJiiEEEiEEEEEENS0_6TensorINS0_10ViewEngineINS0_8gmem_ptrIPNS2_6half_tEEEEENS0_6LayoutINS1_IJS5_iS7_EEENS1_IJiNS0_1CILi1EEES7_EEEEEEENS9_ISF_NSG_ISH_NS1_IJiSJ_NS1_IJNS1_IJNSI_ILi0EEEiEEEiEEEEEEEEEESS_SM_NS9_INSA_INSB_IPfEEEENSG_INS1_IJS5_S7_EEENS1_IJSJ_S7_EEEEEEENS4_21CausalForBackwardMaskILb1EEEEvT_T0_T1_T2_T3_T4_T5_)
        /*00c8*/ 	.short	0x0380
        /*00ca*/ 	.short	0x018a


	//----- nvinfo : EIATTR_SW_WAR
	.align		4
.L_1934:
        /*00cc*/ 	.byte	0x04, 0x36
        /*00ce*/ 	.short	(.L_1936 - .L_1935)
.L_1935:
        /*00d0*/ 	.word	0x00000008
.L_1936:


//--------------------- .nv.callgraph             --------------------------
	.section	.nv.callgraph,"",@"SHT_CUDA_CALLGRAPH"
	.align	4
	.sectionentsize	8
	.align		4
        /*0000*/ 	.word	0x00000000
	.align		4
        /*0004*/ 	.word	0xffffffff
	.align		4
        /*0008*/ 	.word	index@(_ZN7cutlass13device_kernelINS_4fmha6kernel39Sm100FmhaBwdMlaKernelTmaWarpSpecializedIN4cute5tupleIJiiiiNS5_IJiiEEEEEENS_6half_tEfNS5_IJNS4_1CILi64EEENS9_ILi128EEENS9_ILi192EEESB_EEENS1_10collective6NoMaskEEEEEvNT_6ParamsE)
	.align		4
        /*000c*/ 	.word	index@(__assertfail)
	.align		4
        /*0010*/ 	.word	index@(_ZN7cutlass13device_kernelINS_4fmha6kernel39Sm100FmhaBwdMlaKernelTmaWarpSpecializedIN4cute5tupleIJNS1_10collective14VariableLengthES7_iiNS5_IJiiEEEEEENS_6half_tEfNS5_IJNS4_1CILi64EEENSB_ILi128EEENSB_ILi192EEESD_EEENS6_6NoMaskEEEEEvNT_6ParamsE)
	.align		4
        /*0014*/ 	.word	index@(__assertfail)
	.align		4
        /*0018*/ 	.word	index@(_ZN7cutlass13device_kernelINS_4fmha6kernel36Sm100FmhaBwdKernelTmaWarpSpecializedIN4cute5tupleIJiiiiNS5_IJNS5_IJiiEEEiEEEEEENS_6half_tEfNS5_IJNS4_1CILi128EEESB_SB_SB_EEENS1_10collective6NoMaskEEEEEvNT_6ParamsE)
	.align		4
        /*001c*/ 	.word	index@(__assertfail)
	.align		4
        /*0020*/ 	.word	index@(_ZN7cutlass13device_kernelINS_4fmha6kernel36Sm100FmhaBwdKernelTmaWarpSpecializedIN4cute5tupleIJNS1_10collective14VariableLengthES7_iiNS5_IJNS5_IJiiEEEiEEEEEENS_6half_tEfNS5_IJNS4_1CILi128EEESD_SD_SD_EEENS6_6NoMaskEEEEEvNT_6ParamsE)
	.align		4
        /*0024*/ 	.word	index@(__assertfail)
	.align		4
        /*0028*/ 	.word	index@(_ZN7cutlass13device_kernelINS_4fmha6kernel36Sm100FmhaBwdKernelTmaWarpSpecializedIN4cute5tupleIJiiiiNS5_IJNS5_IJiiEEEiEEEEEENS_6half_tEfNS5_IJNS4_1CILi128EEESB_NSA_ILi64EEESC_EEENS1_10collective6NoMaskEEEEEvNT_6ParamsE)
	.align		4
        /*002c*/ 	.word	index@(__assertfail)
	.align		4
        /*0030*/ 	.word	index@(_ZN7cutlass13device_kernelINS_4fmha6kernel36Sm100FmhaBwdKernelTmaWarpSpecializedIN4cute5tupleIJNS1_10collective14VariableLengthES7_iiNS5_IJNS5_IJiiEEEiEEEEEENS_6half_tEfNS5_IJNS4_1CILi128EEESD_NSC_ILi64EEESE_EEENS6_6NoMaskEEEEEvNT_6ParamsE)
	.align		4
        /*0034*/ 	.word	index@(__assertfail)
	.align		4
        /*0038*/ 	.word	index@(_ZN7cutlass13device_kernelINS_4fmha6kernel39Sm100FmhaBwdMlaKernelTmaWarpSpecializedIN4cute5tupleIJiiiiNS5_IJiiEEEEEENS_6half_tEfNS5_IJNS4_1CILi64EEENS9_ILi128EEENS9_ILi192EEESB_EEENS1_10collective23ResidualMaskForBackwardEEEEEvNT_6ParamsE)
	.align		4
        /*003c*/ 	.word	index@(__assertfail)
	.align		4
        /*0040*/ 	.word	index@(_ZN7cutlass13device_kernelINS_4fmha6kernel39Sm100FmhaBwdMlaKernelTmaWarpSpecializedIN4cute5tupleIJNS1_10collective14VariableLengthES7_iiNS5_IJiiEEEEEENS_6half_tEfNS5_IJNS4_1CILi64EEENSB_ILi128EEENSB_ILi192EEESD_EEENS6_23ResidualMaskForBackwardEEEEEvNT_6ParamsE)
	.align		4
        /*0044*/ 	.word	index@(__assertfail)
	.align		4
        /*0048*/ 	.word	index@(_ZN7cutlass13device_kernelINS_4fmha6kernel36Sm100FmhaBwdKernelTmaWarpSpecializedIN4cute5tupleIJiiiiNS5_IJNS5_IJiiEEEiEEEEEENS_6half_tEfNS5_IJNS4_1CILi128EEESB_SB_SB_EEENS1_10collective23ResidualMaskForBackwardEEEEEvNT_6ParamsE)
	.align		4
        /*004c*/ 	.word	index@(__assertfail)
	.align		4
        /*0050*/ 	.word	index@(_ZN7cutlass13device_kernelINS_4fmha6kernel36Sm100FmhaBwdKernelTmaWarpSpecializedIN4cute5tupleIJNS1_10collective14VariableLengthES7_iiNS5_IJNS5_IJiiEEEiEEEEEENS_6half_tEfNS5_IJNS4_1CILi128EEESD_SD_SD_EEENS6_23ResidualMaskForBackwardEEEEEvNT_6ParamsE)
	.align		4
        /*0054*/ 	.word	index@(__assertfail)
	.align		4
        /*0058*/ 	.word	index@(_ZN7cutlass13device_kernelINS_4fmha6kernel36Sm100FmhaBwdKernelTmaWarpSpecializedIN4cute5tupleIJiiiiNS5_IJNS5_IJiiEEEiEEEEEENS_6half_tEfNS5_IJNS4_1CILi128EEESB_NSA_ILi64EEESC_EEENS1_10collective23ResidualMaskForBackwardEEEEEvNT_6ParamsE)
	.align		4
        /*005c*/ 	.word	index@(__assertfail)
	.align		4
        /*0060*/ 	.word	index@(_ZN7cutlass13device_kernelINS_4fmha6kernel36Sm100FmhaBwdKernelTmaWarpSpecializedIN4cute5tupleIJNS1_10collective14VariableLengthES7_iiNS5_IJNS5_IJiiEEEiEEEEEENS_6half_tEfNS5_IJNS4_1CILi128EEESD_NSC_ILi64EEESE_EEENS6_23ResidualMaskForBackwardEEEEEvNT_6ParamsE)
	.align		4
        /*0064*/ 	.word	index@(__assertfail)
	.align		4
        /*0068*/ 	.word	index@(_ZN7cutlass13device_kernelINS_4fmha6kernel39Sm100FmhaBwdMlaKernelTmaWarpSpecializedIN4cute5tupleIJiiiiNS5_IJiiEEEEEENS_6half_tEfNS5_IJNS4_1CILi64EEENS9_ILi128EEENS9_ILi192EEESB_EEENS1_10collective21CausalForBackwardMaskILb1EEEEEEEvNT_6ParamsE)
	.align		4
        /*006c*/ 	.word	index@(__assertfail)
	.align		4
        /*0070*/ 	.word	index@(_ZN7cutlass13device_kernelINS_4fmha6kernel39Sm100FmhaBwdMlaKernelTmaWarpSpecializedIN4cute5tupleIJNS1_10collective14VariableLengthES7_iiNS5_IJiiEEEEEENS_6half_tEfNS5_IJNS4_1CILi64EEENSB_ILi128EEENSB_ILi192EEESD_EEENS6_21CausalForBackwardMaskILb1EEEEEEEvNT_6ParamsE)
	.align		4
        /*0074*/ 	.word	index@(__assertfail)
	.align		4
        /*0078*/ 	.word	index@(_ZN7cutlass13device_kernelINS_4fmha6kernel36Sm100FmhaBwdKernelTmaWarpSpecializedIN4cute5tupleIJiiiiNS5_IJNS5_IJiiEEEiEEEEEENS_6half_tEfNS5_IJNS4_1CILi128EEESB_SB_SB_EEENS1_10collective21CausalForBackwardMaskILb1EEEEEEEvNT_6ParamsE)
	.align		4
        /*007c*/ 	.word	index@(__assertfail)
	.align		4
        /*0080*/ 	.word	index@(_ZN7cutlass13device_kernelINS_4fmha6kernel36Sm100FmhaBwdKernelTmaWarpSpecializedIN4cute5tupleIJNS1_10collective14VariableLengthES7_iiNS5_IJNS5_IJiiEEEiEEEEEENS_6half_tEfNS5_IJNS4_1CILi128EEESD_SD_SD_EEENS6_21CausalForBackwardMaskILb1EEEEEEEvNT_6ParamsE)
	.align		4
        /*0084*/ 	.word	index@(__assertfail)
	.align		4
        /*0088*/ 	.word	index@(_ZN7cutlass13device_kernelINS_4fmha6kernel36Sm100FmhaBwdKernelTmaWarpSpecializedIN4cute5tupleIJiiiiNS5_IJNS5_IJiiEEEiEEEEEENS_6half_tEfNS5_IJNS4_1CILi128EEESB_NSA_ILi64EEESC_EEENS1_10collective21CausalForBackwardMaskILb1EEEEEEEvNT_6ParamsE)
	.align		4
        /*008c*/ 	.word	index@(__assertfail)
	.align		4
        /*0090*/ 	.word	index@(_ZN7cutlass13device_kernelINS_4fmha6kernel36Sm100FmhaBwdKernelTmaWarpSpecializedIN4cute5tupleIJNS1_10collective14VariableLengthES7_iiNS5_IJNS5_IJiiEEEiEEEEEENS_6half_tEfNS5_IJNS4_1CILi128EEESD_NSC_ILi64EEESE_EEENS6_21CausalForBackwardMaskILb1EEEEEEEvNT_6ParamsE)
	.align		4
        /*0094*/ 	.word	index@(__assertfail)
	.align		4
        /*0098*/ 	.word	index@(_Z25reference_abs_diff_kernelIKN7cutlass6half_tEEvPT_S4_mPdS5_b)
	.align		4
        /*009c*/ 	.word	index@(vprintf)
	.align		4
        /*00a0*/ 	.word	0x00000000
	.align		4
        /*00a4*/ 	.word	0xfffffffe
	.align		4
        /*00a8*/ 	.word	0x00000000
	.align		4
        /*00ac*/ 	.word	0xfffffffd
	.align		4
        /*00b0*/ 	.word	0x00000000
	.align		4
        /*00b4*/ 	.word	0xfffffffc


//--------------------- .nv.constant4             --------------------------
	.section	.nv.constant4,"a",@progbits
	.align	8
	.align		8
.nv.constant4:
        /*0000*/ 	.dword	precalc_xorwow_matrix
	.align		8
        /*0008*/ 	.dword	precalc_xorwow_offset_matrix
	.align		8
        /*0010*/ 	.dword	mrg32k3aM1
	.align		8
        /*0018*/ 	.dword	mrg32k3aM2
	.align		8
        /*0020*/ 	.dword	mrg32k3aM1SubSeq
	.align		8
        /*0028*/ 	.dword	mrg32k3aM2SubSeq
	.align		8
        /*0030*/ 	.dword	mrg32k3aM1Seq
	.align		8
        /*0038*/ 	.dword	mrg32k3aM2Seq
	.align		8
        /*0040*/ 	.dword	__unnamed_1
	.align		8
        /*0048*/ 	.dword	__unnamed_2
	.align		8
        /*0050*/ 	.dword	__unnamed_3
	.align		8
        /*0058*/ 	.dword	__unnamed_4
	.align		8
        /*0060*/ 	.dword	__unnamed_5
	.align		8
        /*0068*/ 	.dword	__unnamed_6
	.align		8
        /*0070*/ 	.dword	__unnamed_7
	.align		8
        /*0078*/ 	.dword	_ZN34_INTERNAL_a7c139bf_4_k_cu_8c7679054cuda3std3__45__cpo5beginE
	.align		8
        /*0080*/ 	.dword	_ZN34_INTERNAL_a7c139bf_4_k_cu_8c7679054cuda3std3__45__cpo3endE
	.align		8
        /*0088*/ 	.dword	_ZN34_INTERNAL_a7c139bf_4_k_cu_8c7679054cuda3std3__45__cpo6cbeginE
	.align		8
        /*0090*/ 	.dword	_ZN34_INTERNAL_a7c139bf_4_k_cu_8c7679054cuda3std3__45__cpo4cendE
	.align		8
        /*0098*/ 	.dword	_ZN34_INTERNAL_a7c139bf_4_k_cu_8c7679054cuda3std3__436_GLOBAL__N__a7c139bf_4_k_cu_8c7679056ignoreE
	.align		8
        /*00a0*/ 	.dword	_ZN34_INTERNAL_a7c139bf_4_k_cu_8c7679054cuda3std3__419piecewise_constructE
	.align		8
        /*00a8*/ 	.dword	_ZN34_INTERNAL_a7c139bf_4_k_cu_8c7679054cuda3std3__48in_placeE
	.align		8
        /*00b0*/ 	.dword	_ZN34_INTERNAL_a7c139bf_4_k_cu_8c7679054cuda3std6ranges3__45__cpo4swapE
	.align		8
        /*00b8*/ 	.dword	_ZN34_INTERNAL_a7c139bf_4_k_cu_8c7679054cuda3std6ranges3__45__cpo9iter_moveE
	.align		8
        /*00c0*/ 	.dword	_ZN34_INTERNAL_a7c139bf_4_k_cu_8c7679054cute7productE
	.align		8
        /*00c8*/ 	.dword	_ZN34_INTERNAL_a7c139bf_4_k_cu_8c7679054cute1_E
	.align		8
        /*00d0*/ 	.dword	$str$16
	.align		8
        /*00d8*/ 	.dword	$str$25
	.align		8
        /*00e0*/ 	.dword	$str$26
	.align		8
        /*00e8*/ 	.dword	$str$27
	.align		8
        /*00f0*/ 	.dword	$str$28
	.align		8
        /*00f8*/ 	.dword	__assertfail
	.align		8
        /*0100*/ 	.dword	vprintf


//--------------------- .nv.constant3             --------------------------
	.section	.nv.constant3,"a",@progbits
	.align	8
.nv.constant3:
	.type		__cr_lgamma_table,@object
	.size		__cr_lgamma_table,(.L_9 - __cr_lgamma_table)
__cr_lgamma_table:
        /*0000*/ 	.byte	0x00, 0x00, 0x00, 0x00, 0x00, 0x00, 0x00, 0x00, 0x00, 0x00, 0x00, 0x00, 0x00, 0x00, 0x00, 0x00
        /*0010*/ 	.byte	0xef, 0x39, 0xfa, 0xfe, 0x42, 0x2e, 0xe6, 0x3f, 0x02, 0x20, 0x2a, 0xfa, 0x0b, 0xab, 0xfc, 0x3f
        /*0020*/ 	.byte	0xf9, 0x2c, 0x92, 0x7c, 0xa7, 0x6c, 0x09, 0x40, 0xc9, 0x79, 0x44, 0x3c, 0x64, 0x26, 0x13, 0x40
        /*0030*/ 	.byte	0xca, 0x01, 0xcf, 0x3a, 0x27, 0x51, 0x1a, 0x40, 0x30, 0xcc, 0x2d, 0xf3, 0xe1, 0x0c, 0x21, 0x40
        /*0040*/ 	.byte	0x0d, 0xb7, 0xfc, 0x82, 0x8e, 0x35, 0x25, 0x40
.L_9:


//--------------------- .nv.constant2._ZN7cutlass13device_kernelINS_4fmha6kernel39Sm100FmhaBwdMlaKernelTmaWarpSpecializedIN4cute5tupleIJiiiiNS5_IJiiEEEEEENS_6half_tEfNS5_IJNS4_1CILi64EEENS9_ILi128EEENS9_ILi192EEESB_EEENS1_10collective6NoMaskEEEEEvNT_6ParamsE --------------------------
	.section	.nv.constant2._ZN7cutlass13device_kernelINS_4fmha6kernel39Sm100FmhaBwdMlaKernelTmaWarpSpecializedIN4cute5tupleIJiiiiNS5_IJiiEEEEEENS_6half_tEfNS5_IJNS4_1CILi64EEENS9_ILi128EEENS9_ILi192EEESB_EEENS1_10collective6NoMaskEEEEEvNT_6ParamsE,"a",@progbits
	.sectionflags	@""
	.align	4
.nv.constant2._ZN7cutlass13device_kernelINS_4fmha6kernel39Sm100FmhaBwdMlaKernelTmaWarpSpecializedIN4cute5tupleIJiiiiNS5_IJiiEEEEEENS_6half_tEfNS5_IJNS4_1CILi64EEENS9_ILi128EEENS9_ILi192EEESB_EEENS1_10collective6NoMaskEEEEEvNT_6ParamsE:
        /*0000*/ 	.byte	0xa0, 0x23, 0x00, 0x00, 0x70, 0x48, 0x00, 0x00, 0x00, 0xbd, 0x00, 0x00, 0x30, 0xbd, 0x00, 0x00
        /*0010*/ 	.byte	0x40, 0xa3, 0x00, 0x00, 0x00, 0xbd, 0x00, 0x00


//--------------------- .nv.constant2._ZN7cutlass13device_kernelINS_4fmha6kernel39Sm100FmhaBwdMlaKernelTmaWarpSpecializedIN4cute5tupleIJNS1_10collective14VariableLengthES7_iiNS5_IJiiEEEEEENS_6half_tEfNS5_IJNS4_1CILi64EEENSB_ILi128EEENSB_ILi192EEESD_EEENS6_6NoMaskEEEEEvNT_6ParamsE --------------------------
	.section	.nv.constant2._ZN7cutlass13device_kernelINS_4fmha6kernel39Sm100FmhaBwdMlaKernelTmaWarpSpecializedIN4cute5tupleIJNS1_10collective14VariableLengthES7_iiNS5_IJiiEEEEEENS_6half_tEfNS5_IJNS4_1CILi64EEENSB_ILi128EEENSB_ILi192EEESD_EEENS6_6NoMaskEEEEEvNT_6ParamsE,"a",@progbits
	.sectionflags	@""
	.align	4
.nv.constant2._ZN7cutlass13device_kernelINS_4fmha6kernel39Sm100FmhaBwdMlaKernelTmaWarpSpecializedIN4cute5tupleIJNS1_10collective14VariableLengthES7_iiNS5_IJiiEEEEEENS_6half_tEfNS5_IJNS4_1CILi64EEENSB_ILi128EEENSB_ILi192EEESD_EEENS6_6NoMaskEEEEEvNT_6ParamsE:
        /*0000*/ 	.byte	0xb0, 0x25, 0x00, 0x00, 0x50, 0x4c, 0x00, 0x00, 0xa0, 0xb7, 0x00, 0x00, 0xd0, 0xb7, 0x00, 0x00
        /*0010*/ 	.byte	0xd0, 0x9a, 0x00, 0x00, 0xa0, 0xb7, 0x00, 0x00


//--------------------- .nv.constant2._ZN7cutlass13device_kernelINS_4fmha6kernel36Sm100FmhaBwdKernelTmaWarpSpecializedIN4cute5tupleIJiiiiNS5_IJNS5_IJiiEEEiEEEEEENS_6half_tEfNS5_IJNS4_1CILi128EEESB_SB_SB_EEENS1_10collective6NoMaskEEEEEvNT_6ParamsE --------------------------
	.section	.nv.constant2._ZN7cutlass13device_kernelINS_4fmha6kernel36Sm100FmhaBwdKernelTmaWarpSpecializedIN4cute5tupleIJiiiiNS5_IJNS5_IJiiEEEiEEEEEENS_6half_tEfNS5_IJNS4_1CILi128EEESB_SB_SB_EEENS1_10collective6NoMaskEEEEEvNT_6ParamsE,"a",@progbits
	.sectionflags	@""
	.align	4
.nv.constant2._ZN7cutlass13device_kernelINS_4fmha6kernel36Sm100FmhaBwdKernelTmaWarpSpecializedIN4cute5tupleIJiiiiNS5_IJNS5_IJiiEEEiEEEEEENS_6half_tEfNS5_IJNS4_1CILi128EEESB_SB_SB_EEENS1_10collective6NoMaskEEEEEvNT_6ParamsE:
        /*0000*/ 	.byte	0xe0, 0x21, 0x00, 0x00, 0x60, 0x39, 0x00, 0x00, 0x10, 0x89, 0x00, 0x00, 0x40, 0x89, 0x00, 0x00
        /*0010*/ 	.byte	0x70, 0x78, 0x00, 0x00, 0x10, 0x89, 0x00, 0x00


//--------------------- .nv.constant2._ZN7cutlass13device_kernelINS_4fmha6kernel36Sm100FmhaBwdKernelTmaWarpSpecializedIN4cute5tupleIJNS1_10collective14VariableLengthES7_iiNS5_IJNS5_IJiiEEEiEEEEEENS_6half_tEfNS5_IJNS4_1CILi128EEESD_SD_SD_EEENS6_6NoMaskEEEEEvNT_6ParamsE --------------------------
	.section	.nv.constant2._ZN7cutlass13device_kernelINS_4fmha6kernel36Sm100FmhaBwdKernelTmaWarpSpecializedIN4cute5tupleIJNS1_10collective14VariableLengthES7_iiNS5_IJNS5_IJiiEEEiEEEEEENS_6half_tEfNS5_IJNS4_1CILi128EEESD_SD_SD_EEENS6_6NoMaskEEEEEvNT_6ParamsE,"a",@progbits
	.sectionflags	@""
	.align	4
.nv.constant2._ZN7cutlass13device_kernelINS_4fmha6kernel36Sm100FmhaBwdKernelTmaWarpSpecializedIN4cute5tupleIJNS1_10collective14VariableLengthES7_iiNS5_IJNS5_IJiiEEEiEEEEEENS_6half_tEfNS5_IJNS4_1CILi128EEESD_SD_SD_EEENS6_6NoMaskEEEEEvNT_6ParamsE:
        /*0000*/ 	.byte	0xd0, 0x24, 0x00, 0x00, 0x90, 0x3e, 0x00, 0x00, 0xe0, 0x91, 0x00, 0x00, 0x10, 0x92, 0x00, 0x00
        /*0010*/ 	.byte	0xa0, 0x7d, 0x00, 0x00, 0xe0, 0x91, 0x00, 0x00


//--------------------- .nv.constant2._ZN7cutlass13device_kernelINS_4fmha6kernel36Sm100FmhaBwdKernelTmaWarpSpecializedIN4cute5tupleIJiiiiNS5_IJNS5_IJiiEEEiEEEEEENS_6half_tEfNS5_IJNS4_1CILi128EEESB_NSA_ILi64EEESC_EEENS1_10collective6NoMaskEEEEEvNT_6ParamsE --------------------------
	.section	.nv.constant2._ZN7cutlass13device_kernelINS_4fmha6kernel36Sm100FmhaBwdKernelTmaWarpSpecializedIN4cute5tupleIJiiiiNS5_IJNS5_IJiiEEEiEEEEEENS_6half_tEfNS5_IJNS4_1CILi128EEESB_NSA_ILi64EEESC_EEENS1_10collective6NoMaskEEEEEvNT_6ParamsE,"a",@progbits
	.sectionflags	@""
	.align	4
.nv.constant2._ZN7cutlass13device_kernelINS_4fmha6kernel36Sm100FmhaBwdKernelTmaWarpSpecializedIN4cute5tupleIJiiiiNS5_IJNS5_IJiiEEEiEEEEEENS_6half_tEfNS5_IJNS4_1CILi128EEESB_NSA_ILi64EEESC_EEENS1_10collective6NoMaskEEEEEvNT_6ParamsE:
        /*0000*/ 	.byte	0x70, 0x21, 0x00, 0x00, 0xc0, 0x36, 0x00, 0x00, 0x10, 0x75, 0x00, 0x00, 0x40, 0x75, 0x00, 0x00
        /*0010*/ 	.byte	0xc0, 0x68, 0x00, 0x00, 0x10, 0x75, 0x00, 0x00


//--------------------- .nv.constant2._ZN7cutlass13device_kernelINS_4fmha6kernel36Sm100FmhaBwdKernelTmaWarpSpecializedIN4cute5tupleIJNS1_10collective14VariableLengthES7_iiNS5_IJNS5_IJiiEEEiEEEEEENS_6half_tEfNS5_IJNS4_1CILi128EEESD_NSC_ILi64EEESE_EEENS6_6NoMaskEEEEEvNT_6ParamsE --------------------------
	.section	.nv.constant2._ZN7cutlass13device_kernelINS_4fmha6kernel36Sm100FmhaBwdKernelTmaWarpSpecializedIN4cute5tupleIJNS1_10collective14VariableLengthES7_iiNS5_IJNS5_IJiiEEEiEEEEEENS_6half_tEfNS5_IJNS4_1CILi128EEESD_NSC_ILi64EEESE_EEENS6_6NoMaskEEEEEvNT_6ParamsE,"a",@progbits
	.sectionflags	@""
	.align	4
.nv.constant2._ZN7cutlass13device_kernelINS_4fmha6kernel36Sm100FmhaBwdKernelTmaWarpSpecializedIN4cute5tupleIJNS1_10collective14VariableLengthES7_iiNS5_IJNS5_IJiiEEEiEEEEEENS_6half_tEfNS5_IJNS4_1CILi128EEESD_NSC_ILi64EEESE_EEENS6_6NoMaskEEEEEvNT_6ParamsE:
        /*0000*/ 	.byte	0x20, 0x24, 0x00, 0x00, 0x50, 0x3b, 0x00, 0x00, 0x60, 0x7b, 0x00, 0x00, 0x90, 0x7b, 0x00, 0x00
        /*0010*/ 	.byte	0x50, 0x6d, 0x00, 0x00, 0x60, 0x7b, 0x00, 0x00


//--------------------- .nv.constant2._ZN7cutlass13device_kernelINS_4fmha6kernel39Sm100FmhaBwdMlaKernelTmaWarpSpecializedIN4cute5tupleIJiiiiNS5_IJiiEEEEEENS_6half_tEfNS5_IJNS4_1CILi64EEENS9_ILi128EEENS9_ILi192EEESB_EEENS1_10collective23ResidualMaskForBackwardEEEEEvNT_6ParamsE --------------------------
	.section	.nv.constant2._ZN7cutlass13device_kernelINS_4fmha6kernel39Sm100FmhaBwdMlaKernelTmaWarpSpecializedIN4cute5tupleIJiiiiNS5_IJiiEEEEEENS_6half_tEfNS5_IJNS4_1CILi64EEENS9_ILi128EEENS9_ILi192EEESB_EEENS1_10collective23ResidualMaskForBackwardEEEEEvNT_6ParamsE,"a",@progbits
	.sectionflags	@""
	.align	4
.nv.constant2._ZN7cutlass13device_kernelINS_4fmha6kernel39Sm100FmhaBwdMlaKernelTmaWarpSpecializedIN4cute5tupleIJiiiiNS5_IJiiEEEEEENS_6half_tEfNS5_IJNS4_1CILi64EEENS9_ILi128EEENS9_ILi192EEESB_EEENS1_10collective23ResidualMaskForBackwardEEEEEvNT_6ParamsE:
        /*0000*/ 	.byte	0x90, 0x23, 0x00, 0x00, 0x60, 0x48, 0x00, 0x00, 0x50, 0xbb, 0x00, 0x00, 0x80, 0xbb, 0x00, 0x00
        /*0010*/ 	.byte	0x90, 0xa1, 0x00, 0x00, 0x50, 0xbb, 0x00, 0x00


//--------------------- .nv.constant2._ZN7cutlass13device_kernelINS_4fmha6kernel39Sm100FmhaBwdMlaKernelTmaWarpSpecializedIN4cute5tupleIJNS1_10collective14VariableLengthES7_iiNS5_IJiiEEEEEENS_6half_tEfNS5_IJNS4_1CILi64EEENSB_ILi128EEENSB_ILi192EEESD_EEENS6_23ResidualMaskForBackwardEEEEEvNT_6ParamsE --------------------------
	.section	.nv.constant2._ZN7cutlass13device_kernelINS_4fmha6kernel39Sm100FmhaBwdMlaKernelTmaWarpSpecializedIN4cute5tupleIJNS1_10collective14VariableLengthES7_iiNS5_IJiiEEEEEENS_6half_tEfNS5_IJNS4_1CILi64EEENSB_ILi128EEENSB_ILi192EEESD_EEENS6_23ResidualMaskForBackwardEEEEEvNT_6ParamsE,"a",@progbits
	.sectionflags	@""
	.align	4
.nv.constant2._ZN7cutlass13device_kernelINS_4fmha6kernel39Sm100FmhaBwdMlaKernelTmaWarpSpecializedIN4cute5tupleIJNS1_10collective14VariableLengthES7_iiNS5_IJiiEEEEEENS_6half_tEfNS5_IJNS4_1CILi64EEENSB_ILi128EEENSB_ILi192EEESD_EEENS6_23ResidualMaskForBackwardEEEEEvNT_6ParamsE:
        /*0000*/ 	.byte	0x40, 0x26, 0x00, 0x00, 0x80, 0x4d, 0x00, 0x00, 0x60, 0xc3, 0x00, 0x00, 0x90, 0xc3, 0x00, 0x00
        /*0010*/ 	.byte	0xa0, 0xa6, 0x00, 0x00, 0x60, 0xc3, 0x00, 0x00


//--------------------- .nv.constant2._ZN7cutlass13device_kernelINS_4fmha6kernel36Sm100FmhaBwdKernelTmaWarpSpecializedIN4cute5tupleIJiiiiNS5_IJNS5_IJiiEEEiEEEEEENS_6half_tEfNS5_IJNS4_1CILi128EEESB_SB_SB_EEENS1_10collective23ResidualMaskForBackwardEEEEEvNT_6ParamsE --------------------------
	.section	.nv.constant2._ZN7cutlass13device_kernelINS_4fmha6kernel36Sm100FmhaBwdKernelTmaWarpSpecializedIN4cute5tupleIJiiiiNS5_IJNS5_IJiiEEEiEEEEEENS_6half_tEfNS5_IJNS4_1CILi128EEESB_SB_SB_EEENS1_10collective23ResidualMaskForBackwardEEEEEvNT_6ParamsE,"a",@progbits
	.sectionflags	@""
	.align	4
.nv.constant2._ZN7cutlass13device_kernelINS_4fmha6kernel36Sm100FmhaBwdKernelTmaWarpSpecializedIN4cute5tupleIJiiiiNS5_IJNS5_IJiiEEEiEEEEEENS_6half_tEfNS5_IJNS4_1CILi128EEESB_SB_SB_EEENS1_10collective23ResidualMaskForBackwardEEEEEvNT_6ParamsE:
        /*0000*/ 	.byte	0x40, 0x22, 0x00, 0x00, 0x20, 0x3a, 0x00, 0x00, 0x90, 0x8a, 0x00, 0x00, 0xc0, 0x8a, 0x00, 0x00
        /*0010*/ 	.byte	0xf0, 0x79, 0x00, 0x00, 0x90, 0x8a, 0x00, 0x00


//--------------------- .nv.constant2._ZN7cutlass13device_kernelINS_4fmha6kernel36Sm100FmhaBwdKernelTmaWarpSpecializedIN4cute5tupleIJNS1_10collective14VariableLengthES7_iiNS5_IJNS5_IJiiEEEiEEEEEENS_6half_tEfNS5_IJNS4_1CILi128EEESD_SD_SD_EEENS6_23ResidualMaskForBackwardEEEEEvNT_6ParamsE --------------------------
	.section	.nv.constant2._ZN7cutlass13device_kernelINS_4fmha6kernel36Sm100FmhaBwdKernelTmaWarpSpecializedIN4cute5tupleIJNS1_10collective14VariableLengthES7_iiNS5_IJNS5_IJiiEEEiEEEEEENS_6half_tEfNS5_IJNS4_1CILi128EEESD_SD_SD_EEENS6_23ResidualMaskForBackwardEEEEEvNT_6ParamsE,"a",@progbits
	.sectionflags	@""
	.align	4
.nv.constant2._ZN7cutlass13device_kernelINS_4fmha6kernel36Sm100FmhaBwdKernelTmaWarpSpecializedIN4cute5tupleIJNS1_10collective14VariableLengthES7_iiNS5_IJNS5_IJiiEEEiEEEEEENS_6half_tEfNS5_IJNS4_1CILi128EEESD_SD_SD_EEENS6_23ResidualMaskForBackwardEEEEEvNT_6ParamsE:
        /*0000*/ 	.byte	0x30, 0x25, 0x00, 0x00, 0x50, 0x3f, 0x00, 0x00, 0x60, 0x93, 0x00, 0x00, 0x90, 0x93, 0x00, 0x00
        /*0010*/ 	.byte	0x20, 0x7f, 0x00, 0x00, 0x60, 0x93, 0x00, 0x00


//--------------------- .nv.constant2._ZN7cutlass13device_kernelINS_4fmha6kernel36Sm100FmhaBwdKernelTmaWarpSpecializedIN4cute5tupleIJiiiiNS5_IJNS5_IJiiEEEiEEEEEENS_6half_tEfNS5_IJNS4_1CILi128EEESB_NSA_ILi64EEESC_EEENS1_10collective23ResidualMaskForBackwardEEEEEvNT_6ParamsE --------------------------
	.section	.nv.constant2._ZN7cutlass13device_kernelINS_4fmha6kernel36Sm100FmhaBwdKernelTmaWarpSpecializedIN4cute5tupleIJiiiiNS5_IJNS5_IJiiEEEiEEEEEENS_6half_tEfNS5_IJNS4_1CILi128EEESB_NSA_ILi64EEESC_EEENS1_10collective23ResidualMaskForBackwardEEEEEvNT_6ParamsE,"a",@progbits
	.sectionflags	@""
	.align	4
.nv.constant2._ZN7cutlass13device_kernelINS_4fmha6kernel36Sm100FmhaBwdKernelTmaWarpSpecializedIN4cute5tupleIJiiiiNS5_IJNS5_IJiiEEEiEEEEEENS_6half_tEfNS5_IJNS4_1CILi128EEESB_NSA_ILi64EEESC_EEENS1_10collective23ResidualMaskForBackwardEEEEEvNT_6ParamsE:
        /*0000*/ 	.byte	0xd0, 0x21, 0x00, 0x00, 0x50, 0x37, 0x00, 0x00, 0xa0, 0x75, 0x00, 0x00, 0xd0, 0x75, 0x00, 0x00
        /*0010*/ 	.byte	0x40, 0x69, 0x00, 0x00, 0xa0, 0x75, 0x00, 0x00


//--------------------- .nv.constant2._ZN7cutlass13device_kernelINS_4fmha6kernel36Sm100FmhaBwdKernelTmaWarpSpecializedIN4cute5tupleIJNS1_10collective14VariableLengthES7_iiNS5_IJNS5_IJiiEEEiEEEEEENS_6half_tEfNS5_IJNS4_1CILi128EEESD_NSC_ILi64EEESE_EEENS6_23ResidualMaskForBackwardEEEEEvNT_6ParamsE --------------------------
	.section	.nv.constant2._ZN7cutlass13device_kernelINS_4fmha6kernel36Sm100FmhaBwdKernelTmaWarpSpecializedIN4cute5tupleIJNS1_10collective14VariableLengthES7_iiNS5_IJNS5_IJiiEEEiEEEEEENS_6half_tEfNS5_IJNS4_1CILi128EEESD_NSC_ILi64EEESE_EEENS6_23ResidualMaskForBackwardEEEEEvNT_6ParamsE,"a",@progbits
	.sectionflags	@""
	.align	4
.nv.constant2._ZN7cutlass13device_kernelINS_4fmha6kernel36Sm100FmhaBwdKernelTmaWarpSpecializedIN4cute5tupleIJNS1_10collective14VariableLengthES7_iiNS5_IJNS5_IJiiEEEiEEEEEENS_6half_tEfNS5_IJNS4_1CILi128EEESD_NSC_ILi64EEESE_EEENS6_23ResidualMaskForBackwardEEEEEvNT_6ParamsE:
        /*0000*/ 	.byte	0x80, 0x24, 0x00, 0x00, 0x50, 0x3b, 0x00, 0x00, 0x40, 0x7b, 0x00, 0x00, 0x70, 0x7b, 0x00, 0x00
        /*0010*/ 	.byte	0x40, 0x6d, 0x00, 0x00, 0x40, 0x7b, 0x00, 0x00


//--------------------- .nv.constant2._ZN7cutlass13device_kernelINS_4fmha6kernel39Sm100FmhaBwdMlaKernelTmaWarpSpecializedIN4cute5tupleIJiiiiNS5_IJiiEEEEEENS_6half_tEfNS5_IJNS4_1CILi64EEENS9_ILi128EEENS9_ILi192EEESB_EEENS1_10collective21CausalForBackwardMaskILb1EEEEEEEvNT_6ParamsE --------------------------
	.section	.nv.constant2._ZN7cutlass13device_kernelINS_4fmha6kernel39Sm100FmhaBwdMlaKernelTmaWarpSpecializedIN4cute5tupleIJiiiiNS5_IJiiEEEEEENS_6half_tEfNS5_IJNS4_1CILi64EEENS9_ILi128EEENS9_ILi192EEESB_EEENS1_10collective21CausalForBackwardMaskILb1EEEEEEEvNT_6ParamsE,"a",@progbits
	.sectionflags	@""
	.align	4
.nv.constant2._ZN7cutlass13device_kernelINS_4fmha6kernel39Sm100FmhaBwdMlaKernelTmaWarpSpecializedIN4cute5tupleIJiiiiNS5_IJiiEEEEEENS_6half_tEfNS5_IJNS4_1CILi64EEENS9_ILi128EEENS9_ILi192EEESB_EEENS1_10collective21CausalForBackwardMaskILb1EEEEEEEvNT_6ParamsE:
        /*0000*/ 	.byte	0xe0, 0x23, 0x00, 0x00, 0xe0, 0x48, 0x00, 0x00, 0x60, 0xbb, 0x00, 0x00, 0x90, 0xbb, 0x00, 0x00
        /*0010*/ 	.byte	0xe0, 0xa1, 0x00, 0x00, 0x60, 0xbb, 0x00, 0x00


//--------------------- .nv.constant2._ZN7cutlass13device_kernelINS_4fmha6kernel39Sm100FmhaBwdMlaKernelTmaWarpSpecializedIN4cute5tupleIJNS1_10collective14VariableLengthES7_iiNS5_IJiiEEEEEENS_6half_tEfNS5_IJNS4_1CILi64EEENSB_ILi128EEENSB_ILi192EEESD_EEENS6_21CausalForBackwardMaskILb1EEEEEEEvNT_6ParamsE --------------------------
	.section	.nv.constant2._ZN7cutlass13device_kernelINS_4fmha6kernel39Sm100FmhaBwdMlaKernelTmaWarpSpecializedIN4cute5tupleIJNS1_10collective14VariableLengthES7_iiNS5_IJiiEEEEEENS_6half_tEfNS5_IJNS4_1CILi64EEENSB_ILi128EEENSB_ILi192EEESD_EEENS6_21CausalForBackwardMaskILb1EEEEEEEvNT_6ParamsE,"a",@progbits
	.sectionflags	@""
	.align	4
.nv.constant2._ZN7cutlass13device_kernelINS_4fmha6kernel39Sm100FmhaBwdMlaKernelTmaWarpSpecializedIN4cute5tupleIJNS1_10collective14VariableLengthES7_iiNS5_IJiiEEEEEENS_6half_tEfNS5_IJNS4_1CILi64EEENSB_ILi128EEENSB_ILi192EEESD_EEENS6_21CausalForBackwardMaskILb1EEEEEEEvNT_6ParamsE:
        /*0000*/ 	.byte	0xf0, 0x24, 0x00, 0x00, 0x20, 0x4a, 0x00, 0x00, 0xa0, 0xbc, 0x00, 0x00, 0xd0, 0xbc, 0x00, 0x00
        /*0010*/ 	.byte	0x20, 0xa3, 0x00, 0x00, 0xa0, 0xbc, 0x00, 0x00


//--------------------- .nv.constant2._ZN7cutlass13device_kernelINS_4fmha6kernel36Sm100FmhaBwdKernelTmaWarpSpecializedIN4cute5tupleIJiiiiNS5_IJNS5_IJiiEEEiEEEEEENS_6half_tEfNS5_IJNS4_1CILi128EEESB_SB_SB_EEENS1_10collective21CausalForBackwardMaskILb1EEEEEEEvNT_6ParamsE --------------------------
	.section	.nv.constant2._ZN7cutlass13device_kernelINS_4fmha6kernel36Sm100FmhaBwdKernelTmaWarpSpecializedIN4cute5tupleIJiiiiNS5_IJNS5_IJiiEEEiEEEEEENS_6half_tEfNS5_IJNS4_1CILi128EEESB_SB_SB_EEENS1_10collective21CausalForBackwardMaskILb1EEEEEEEvNT_6ParamsE,"a",@progbits
	.sectionflags	@""
	.align	4
.nv.constant2._ZN7cutlass13device_kernelINS_4fmha6kernel36Sm100FmhaBwdKernelTmaWarpSpecializedIN4cute5tupleIJiiiiNS5_IJNS5_IJiiEEEiEEEEEENS_6half_tEfNS5_IJNS4_1CILi128EEESB_SB_SB_EEENS1_10collective21CausalForBackwardMaskILb1EEEEEEEvNT_6ParamsE:
        /*0000*/ 	.byte	0x70, 0x22, 0x00, 0x00, 0xe0, 0x3a, 0x00, 0x00, 0xd0, 0x8b, 0x00, 0x00, 0x00, 0x8c, 0x00, 0x00
        /*0010*/ 	.byte	0xb0, 0x7a, 0x00, 0x00, 0xd0, 0x8b, 0x00, 0x00


//--------------------- .nv.constant2._ZN7cutlass13device_kernelINS_4fmha6kernel36Sm100FmhaBwdKernelTmaWarpSpecializedIN4cute5tupleIJNS1_10collective14VariableLengthES7_iiNS5_IJNS5_IJiiEEEiEEEEEENS_6half_tEfNS5_IJNS4_1CILi128EEESD_SD_SD_EEENS6_21CausalForBackwardMaskILb1EEEEEEEvNT_6ParamsE --------------------------
	.section	.nv.constant2._ZN7cutlass13device_kernelINS_4fmha6kernel36Sm100FmhaBwdKernelTmaWarpSpecializedIN4cute5tupleIJNS1_10collective14VariableLengthES7_iiNS5_IJNS5_IJiiEEEiEEEEEENS_6half_tEfNS5_IJNS4_1CILi128EEESD_SD_SD_EEENS6_21CausalForBackwardMaskILb1EEEEEEEvNT_6ParamsE,"a",@progbits
	.sectionflags	@""
	.align	4
.nv.constant2._ZN7cutlass13device_kernelINS_4fmha6kernel36Sm100FmhaBwdKernelTmaWarpSpecializedIN4cute5tupleIJNS1_10collective14VariableLengthES7_iiNS5_IJNS5_IJiiEEEiEEEEEENS_6half_tEfNS5_IJNS4_1CILi128EEESD_SD_SD_EEENS6_21CausalForBackwardMaskILb1EEEEEEEvNT_6ParamsE:
        /*0000*/ 	.byte	0xa0, 0x23, 0x00, 0x00, 0x40, 0x3c, 0x00, 0x00, 0xf0, 0x8d, 0x00, 0x00, 0x20, 0x8e, 0x00, 0x00
        /*0010*/ 	.byte	0xd0, 0x7c, 0x00, 0x00, 0xf0, 0x8d, 0x00, 0x00


//--------------------- .nv.constant2._ZN7cutlass13device_kernelINS_4fmha6kernel36Sm100FmhaBwdKernelTmaWarpSpecializedIN4cute5tupleIJiiiiNS5_IJNS5_IJiiEEEiEEEEEENS_6half_tEfNS5_IJNS4_1CILi128EEESB_NSA_ILi64EEESC_EEENS1_10collective21CausalForBackwardMaskILb1EEEEEEEvNT_6ParamsE --------------------------
	.section	.nv.constant2._ZN7cutlass13device_kernelINS_4fmha6kernel36Sm100FmhaBwdKernelTmaWarpSpecializedIN4cute5tupleIJiiiiNS5_IJNS5_IJiiEEEiEEEEEENS_6half_tEfNS5_IJNS4_1CILi128EEESB_NSA_ILi64EEESC_EEENS1_10collective21CausalForBackwardMaskILb1EEEEEEEvNT_6ParamsE,"a",@progbits
	.sectionflags	@""
	.align	4
.nv.constant2._ZN7cutlass13device_kernelINS_4fmha6kernel36Sm100FmhaBwdKernelTmaWarpSpecializedIN4cute5tupleIJiiiiNS5_IJNS5_IJiiEEEiEEEEEENS_6half_tEfNS5_IJNS4_1CILi128EEESB_NSA_ILi64EEESC_EEENS1_10collective21CausalForBackwardMaskILb1EEEEEEEvNT_6ParamsE:
        /*0000*/ 	.byte	0x70, 0x22, 0x00, 0x00, 0xe0, 0x38, 0x00, 0x00, 0x40, 0x77, 0x00, 0x00, 0x70, 0x77, 0x00, 0x00
        /*0010*/ 	.byte	0xd0, 0x6a, 0x00, 0x00, 0x40, 0x77, 0x00, 0x00


//--------------------- .nv.constant2._ZN7cutlass13device_kernelINS_4fmha6kernel36Sm100FmhaBwdKernelTmaWarpSpecializedIN4cute5tupleIJNS1_10collective14VariableLengthES7_iiNS5_IJNS5_IJiiEEEiEEEEEENS_6half_tEfNS5_IJNS4_1CILi128EEESD_NSC_ILi64EEESE_EEENS6_21CausalForBackwardMaskILb1EEEEEEEvNT_6ParamsE --------------------------
	.section	.nv.constant2._ZN7cutlass13device_kernelINS_4fmha6kernel36Sm100FmhaBwdKernelTmaWarpSpecializedIN4cute5tupleIJNS1_10collective14VariableLengthES7_iiNS5_IJNS5_IJiiEEEiEEEEEENS_6half_tEfNS5_IJNS4_1CILi128EEESD_NSC_ILi64EEESE_EEENS6_21CausalForBackwardMaskILb1EEEEEEEvNT_6ParamsE,"a",@progbits
	.sectionflags	@""
	.align	4
.nv.constant2._ZN7cutlass13device_kernelINS_4fmha6kernel36Sm100FmhaBwdKernelTmaWarpSpecializedIN4cute5tupleIJNS1_10collective14VariableLengthES7_iiNS5_IJNS5_IJiiEEEiEEEEEENS_6half_tEfNS5_IJNS4_1CILi128EEESD_NSC_ILi64EEESE_EEENS6_21CausalForBackwardMaskILb1EEEEEEEvNT_6ParamsE:
        /*0000*/ 	.byte	0xa0, 0x23, 0x00, 0x00, 0x10, 0x3a, 0x00, 0x00, 0x50, 0x78, 0x00, 0x00, 0x80, 0x78, 0x00, 0x00
        /*0010*/ 	.byte	0x00, 0x6c, 0x00, 0x00, 0x50, 0x78, 0x00, 0x00


//--------------------- .text._ZN7cutlass9reference6device6kernel12BlockForEachINS_6half_tENS1_6detail18RandomGaussianFuncIS4_EEEEvPT_mNT0_6ParamsE --------------------------
	.section	.text._ZN7cutlass9reference6device6kernel12BlockForEachINS_6half_tENS1_6detail18RandomGaussianFuncIS4_EEEEvPT_mNT0_6ParamsE,"ax",@progbits
	.align	128
        .global         _ZN7cutlass9reference6device6kernel12BlockForEachINS_6half_tENS1_6detail18RandomGaussianFuncIS4_EEEEvPT_mNT0_6ParamsE
        .type           _ZN7cutlass9reference6device6kernel12BlockForEachINS_6half_tENS1_6detail18RandomGaussianFuncIS4_EEEEvPT_mNT0_6ParamsE,@function
        .size           _ZN7cutlass9reference6device6kernel12BlockForEachINS_6half_tENS1_6detail18RandomGaussianFuncIS4_EEEEvPT_mNT0_6ParamsE,(.L_x_7242 - _ZN7cutlass9reference6device6kernel12BlockForEachINS_6half_tENS1_6detail18RandomGaussianFuncIS4_EEEEvPT_mNT0_6ParamsE)
        .other          _ZN7cutlass9reference6device6kernel12BlockForEachINS_6half_tENS1_6detail18RandomGaussianFuncIS4_EEEEvPT_mNT0_6ParamsE,@"STO_CUDA_ENTRY STV_DEFAULT"
_ZN7cutlass9reference6device6kernel12BlockForEachINS_6half_tENS1_6detail18RandomGaussianFuncIS4_EEEEvPT_mNT0_6ParamsE:
.text._ZN7cutlass9reference6device6kernel12BlockForEachINS_6half_tENS1_6detail18RandomGaussianFuncIS4_EEEEvPT_mNT0_6ParamsE:
[----:B------:R-:W0:Y:S08]  /*0000*/  LDC R1, c[0x0][0x37c] ;  /* 0x0000df00ff017b82 */ /* 0x000e300000000800 */
[----:B------:R-:W1:Y:S01]  /*0010*/  LDC.64 R8, c[0x0][0x390] ;  /* 0x0000e400ff087b82 */ /* 0x000e620000000a00 */
[----:B------:R-:W2:Y:S01]  /*0020*/  S2R R25, SR_TID.X ;  /* 0x0000000000197919 */ /* 0x000ea20000002100 */
[----:B0-----:R-:W-:Y:S01]  /*0030*/  VIADD R1, R1, 0xffffffb0 ;  /* 0xffffffb001017836 */ /* 0x001fe20000000000 */
[----:B------:R-:W0:Y:S01]  /*0040*/  LDCU.64 UR14, c[0x0][0x358] ;  /* 0x00006b00ff0e77ac */ /* 0x000e220008000a00 */
[----:B------:R-:W-:Y:S01]  /*0050*/  BSSY.RECONVERGENT B1, `(.L_x_0) ;  /* 0x000026c000017945 */ /* 0x000fe20003800200 */
[----:B------:R-:W-:-:S03]  /*0060*/  HFMA2 R14, -RZ, RZ, 0, 0 ;  /* 0x00000000ff0e7431 */ /* 0x000fc600000001ff */
[----:B------:R-:W3:Y:S08]  /*0070*/  LDC.64 R12, c[0x0][0x390] ;  /* 0x0000e400ff0c7b82 */ /* 0x000ef00000000a00 */
[----:B------:R-:W4:Y:S08]  /*0080*/  LDC.64 R6, c[0x0][0x398] ;  /* 0x0000e600ff067b82 */ /* 0x000f300000000a00 */
[----:B------:R-:W5:Y:S01]  /*0090*/  LDC.64 R4, c[0x0][0x3a0] ;  /* 0x0000e800ff047b82 */ /* 0x000f620000000a00 */
[----:B-1----:R-:W-:-:S02]  /*00a0*/  LOP3.LUT R8, R8, 0xaad26b49, RZ, 0x3c, !PT ;  /* 0xaad26b4908087812 */ /* 0x002fc400078e3cff */
[----:B------:R-:W-:-:S03]  /*00b0*/  LOP3.LUT R9, R9, 0xf7dcefdd, RZ, 0x3c, !PT ;  /* 0xf7dcefdd09097812 */ /* 0x000fc600078e3cff */
[----:B------:R-:W-:Y:S02]  /*00c0*/  IMAD R23, R8, 0x4182bed5, RZ ;  /* 0x4182bed508177824 */ /* 0x000fe400078e02ff */
[----:B------:R-:W1:Y:S01]  /*00d0*/  LDC.64 R2, c[0x0][0x3a8] ;  /* 0x0000ea00ff027b82 */ /* 0x000e620000000a00 */
[----:B------:R-:W-:Y:S01]  /*00e0*/  IMAD R22, R9, -0x658354e5, RZ ;  /* 0x9a7cab1b09167824 */ /* 0x000fe200078e02ff */
[----:B---3--:R3:W-:Y:S01]  /*00f0*/  STL.64 [R1], R12 ;  /* 0x0000000c01007387 */ /* 0x0087e20000100a00 */
[C---:B------:R-:W-:Y:S02]  /*0100*/  IADD3 R11, PT, PT, R23.reuse, 0x75bcd15, RZ ;  /* 0x075bcd15170b7810 */ /* 0x040fe40007ffe0ff */
[C---:B------:R-:W-:Y:S01]  /*0110*/  VIADD R17, R22.reuse, 0x1f123bb5 ;  /* 0x1f123bb516117836 */ /* 0x040fe20000000000 */
[C---:B------:R-:W-:Y:S02]  /*0120*/  IADD3 R10, PT, PT, R23.reuse, 0x64f0c9, R22 ;  /* 0x0064f0c9170a7810 */ /* 0x040fe40007ffe016 */
[----:B------:R-:W2:Y:S01]  /*0130*/  S2UR UR4, SR_CTAID.X ;  /* 0x00000000000479c3 */ /* 0x000ea20000002500 */
[C---:B------:R-:W-:Y:S01]  /*0140*/  LOP3.LUT R16, R23.reuse, 0x159a55e5, RZ, 0x3c, !PT ;  /* 0x159a55e517107812 */ /* 0x040fe200078e3cff */
[----:B------:R-:W-:Y:S01]  /*0150*/  VIADD R23, R23, 0x583f19 ;  /* 0x00583f1917177836 */ /* 0x000fe20000000000 */
[----:B------:R-:W-:Y:S01]  /*0160*/  LOP3.LUT R22, R22, 0x5491333, RZ, 0x3c, !PT ;  /* 0x0549133316167812 */ /* 0x000fe200078e3cff */
[----:B----4-:R3:W-:Y:S04]  /*0170*/  STL.64 [R1+0x8], R6 ;  /* 0x0000080601007387 */ /* 0x0107e80000100a00 */
[----:B------:R-:W2:Y:S01]  /*0180*/  LDC R18, c[0x0][0x360] ;  /* 0x0000d800ff127b82 */ /* 0x000ea20000000800 */
[----:B-----5:R3:W-:Y:S04]  /*0190*/  STL.64 [R1+0x10], R4 ;  /* 0x0000100401007387 */ /* 0x0207e80000100a00 */
[----:B------:R3:W-:Y:S04]  /*01a0*/  STL.64 [R1+0x20], R10 ;  /* 0x0000200a01007387 */ /* 0x0007e80000100a00 */
[----:B-1----:R3:W-:Y:S04]  /*01b0*/  STL.64 [R1+0x18], R2 ;  /* 0x0000180201007387 */ /* 0x0027e80000100a00 */
[----:B------:R3:W-:Y:S04]  /*01c0*/  STL.64 [R1+0x28], R16 ;  /* 0x0000281001007387 */ /* 0x0007e80000100a00 */
[----:B------:R3:W-:Y:S01]  /*01d0*/  STL.64 [R1+0x30], R22 ;  /* 0x0000301601007387 */ /* 0x0007e20000100a00 */
[----:B--2---:R-:W-:-:S05]  /*01e0*/  IMAD R25, R18, UR4, R25 ;  /* 0x0000000412197c24 */ /* 0x004fca000f8e0219 */
[----:B------:R-:W-:-:S13]  /*01f0*/  ISETP.NE.AND P0, PT, R25, RZ, PT ;  /* 0x000000ff1900720c */ /* 0x000fda0003f05270 */
[----:B0--3--:R-:W-:Y:S05]  /*0200*/  @!P0 BRA `(.L_x_1) ;  /* 0x0000002400408947 */ /* 0x009fea0003800000 */
[----:B------:R-:W-:Y:S02]  /*0210*/  MOV R13, RZ ;  /* 0x000000ff000d7202 */ /* 0x000fe40000000f00 */
[----:B------:R-:W-:Y:S02]  /*0220*/  MOV R4, R25 ;  /* 0x0000001900047202 */ /* 0x000fe40000000f00 */
[----:B------:R-:W-:-:S07]  /*0230*/  MOV R3, R14 ;  /* 0x0000000e00037202 */ /* 0x000fce0000000f00 */
.L_x_10:
[----:B------:R-:W-:Y:S01]  /*0240*/  LOP3.LUT R5, R4, 0x3, RZ, 0xc0, !PT ;  /* 0x0000000304057812 */ /* 0x000fe200078ec0ff */
[----:B------:R-:W-:Y:S03]  /*0250*/  BSSY.RECONVERGENT B0, `(.L_x_2) ;  /* 0x0000245000007945 */ /* 0x000fe60003800200 */
[----:B------:R-:W-:-:S04]  /*0260*/  ISETP.NE.U32.AND P0, PT, R5, RZ, PT ;  /* 0x000000ff0500720c */ /* 0x000fc80003f05070 */
[----:B------:R-:W-:-:S13]  /*0270*/  ISETP.NE.AND.EX P0, PT, RZ, RZ, PT, P0 ;  /* 0x000000ffff00720c */ /* 0x000fda0003f05300 */
[----:B012---:R-:W-:Y:S05]  /*0280*/  @!P0 BRA `(.L_x_3) ;  /* 0x0000002400048947 */ /* 0x007fea0003800000 */
[----:B------:R-:W0:Y:S01]  /*0290*/  LDC.64 R28, c[0x4][RZ] ;  /* 0x01000000ff1c7b82 */ /* 0x000e220000000a00 */
[----:B------:R-:W-:Y:S01]  /*02a0*/  IMAD.MOV.U32 R24, RZ, RZ, RZ ;  /* 0x000000ffff187224 */ /* 0x000fe200078e00ff */
[----:B------:R-:W-:Y:S02]  /*02b0*/  CS2R R22, SRZ ;  /* 0x0000000000167805 */ /* 0x000fe4000001ff00 */
[----:B------:R-:W-:Y:S02]  /*02c0*/  CS2R R16, SRZ ;  /* 0x0000000000107805 */ /* 0x000fe4000001ff00 */
[----:B------:R-:W-:Y:S01]  /*02d0*/  MOV R11, RZ ;  /* 0x000000ff000b7202 */ /* 0x000fe20000000f00 */
[----:B0-----:R-:W-:-:S07]  /*02e0*/  IMAD.WIDE.U32 R28, R13, 0xc80, R28 ;  /* 0x00000c800d1c7825 */ /* 0x001fce00078e001c */
.L_x_5:
[----:B------:R-:W-:-:S06]  /*02f0*/  LEA R2, R24, R1, 0x2 ;  /* 0x0000000118027211 */ /* 0x000fcc00078e10ff */
[----:B------:R-:W5:Y:S01]  /*0300*/  LDL R2, [R2+0x24] ;  /* 0x0000240002027983 */ /* 0x000f620000100800 */
[----:B------:R-:W-:Y:S01]  /*0310*/  SHF.L.U32 R0, R24, 0x5, RZ ;  /* 0x0000000518007819 */ /* 0x000fe200000006ff */
[----:B------:R-:W-:-:S06]  /*0320*/  UMOV UR4, URZ ;  /* 0x000000ff00047c82 */ /* 0x000fcc0008000000 */
.L_x_4:
[----:B-----5:R-:W-:Y:S01]  /*0330*/  SHF.R.U32.HI R6, RZ, UR4, R2 ;  /* 0x00000004ff067c19 */ /* 0x020fe20008011602 */
[----:B------:R-:W-:-:S03]  /*0340*/  VIADD R7, R0, UR4 ;  /* 0x0000000400077c36 */ /* 0x000fc60008000000 */
[----:B------:R-:W-:Y:S01]  /*0350*/  LOP3.LUT R8, R6, 0x1, RZ, 0xc0, !PT ;  /* 0x0000000106087812 */ /* 0x000fe200078ec0ff */
[----:B------:R-:W-:-:S03]  /*0360*/  IMAD R7, R7, 0x5, RZ ;  /* 0x0000000507077824 */ /* 0x000fc600078e02ff */
[----:B------:R-:W-:Y:S01]  /*0370*/  ISETP.NE.U32.AND P0, PT, R8, 0x1, PT ;  /* 0x000000010800780c */ /* 0x000fe20003f05070 */
[----:B------:R-:W-:-:S03]  /*0380*/  IMAD.WIDE.U32 R26, R7, 0x4, R28 ;  /* 0x00000004071a7825 */ /* 0x000fc600078e001c */
[----:B------:R-:W-:-:S09]  /*0390*/  R2P PR, R6, 0x7e ;  /* 0x0000007e06007804 */ /* 0x000fd20000000000 */
[----:B------:R-:W2:Y:S04]  /*03a0*/  @!P0 LDG.E R7, desc[UR14][R26.64+0x10] ;  /* 0x0000100e1a078981 */ /* 0x000ea8000c1e1900 */
[----:B------:R-:W3:Y:S04]  /*03b0*/  @P1 LDG.E R20, desc[UR14][R26.64+0x24] ;  /* 0x0000240e1a141981 */ /* 0x000ee8000c1e1900 */
[----:B------:R-:W4:Y:S04]  /*03c0*/  @P2 LDG.E R12, desc[UR14][R26.64+0x38] ;  /* 0x0000380e1a0c2981 */ /* 0x000f28000c1e1900 */
[----:B------:R-:W4:Y:S04]  /*03d0*/  @P3 LDG.E R8, desc[UR14][R26.64+0x4c] ;  /* 0x00004c0e1a083981 */ /* 0x000f28000c1e1900 */
[----:B------:R-:W4:Y:S01]  /*03e0*/  @P1 LDG.E R9, desc[UR14][R26.64+0x18] ;  /* 0x0000180e1a091981 */ /* 0x000f22000c1e1900 */
[----:B--2---:R-:W-:-:S03]  /*03f0*/  @!P0 LOP3.LUT R23, R23, R7, RZ, 0x3c, !PT ;  /* 0x0000000717178212 */ /* 0x004fc600078e3cff */
[----:B------:R-:W2:Y:S01]  /*0400*/  @!P0 LDG.E R7, desc[UR14][R26.64+0x4] ;  /* 0x0000040e1a078981 */ /* 0x000ea2000c1e1900 */
[----:B---3--:R-:W-:-:S03]  /*0410*/  @P1 LOP3.LUT R23, R23, R20, RZ, 0x3c, !PT ;  /* 0x0000001417171212 */ /* 0x008fc600078e3cff */
[----:B------:R-:W3:Y:S01]  /*0420*/  @!P0 LDG.E R20, desc[UR14][R26.64] ;  /* 0x0000000e1a148981 */ /* 0x000ee2000c1e1900 */
[----:B----4-:R-:W-:-:S03]  /*0430*/  @P2 LOP3.LUT R23, R23, R12, RZ, 0x3c, !PT ;  /* 0x0000000c17172212 */ /* 0x010fc600078e3cff */
[----:B------:R-:W4:Y:S01]  /*0440*/  @P4 LDG.E R12, desc[UR14][R26.64+0x60] ;  /* 0x0000600e1a0c4981 */ /* 0x000f22000c1e1900 */
[----:B------:R-:W-:-:S03]  /*0450*/  @P3 LOP3.LUT R23, R23, R8, RZ, 0x3c, !PT ;  /* 0x0000000817173212 */ /* 0x000fc600078e3cff */
[----:B------:R-:W3:Y:S01]  /*0460*/  @P5 LDG.E R8, desc[UR14][R26.64+0x74] ;  /* 0x0000740e1a085981 */ /* 0x000ee2000c1e1900 */
[----:B--2---:R-:W-:-:S03]  /*0470*/  @!P0 LOP3.LUT R16, R16, R7, RZ, 0x3c, !PT ;  /* 0x0000000710108212 */ /* 0x004fc600078e3cff */
[----:B------:R-:W2:Y:S01]  /*0480*/  @!P0 LDG.E R7, desc[UR14][R26.64+0xc] ;  /* 0x00000c0e1a078981 */ /* 0x000ea2000c1e1900 */
[----:B----4-:R-:W-:-:S03]  /*0490*/  @P4 LOP3.LUT R23, R23, R12, RZ, 0x3c, !PT ;  /* 0x0000000c17174212 */ /* 0x010fc600078e3cff */
[----:B------:R-:W4:Y:S01]  /*04a0*/  @P1 LDG.E R12, desc[UR14][R26.64+0x14] ;  /* 0x0000140e1a0c1981 */ /* 0x000f22000c1e1900 */
[----:B---3--:R-:W-:-:S03]  /*04b0*/  @P5 LOP3.LUT R23, R23, R8, RZ, 0x3c, !PT ;  /* 0x0000000817175212 */ /* 0x008fc600078e3cff */
[----:B------:R-:W3:Y:S01]  /*04c0*/  @P6 LDG.E R8, desc[UR14][R26.64+0x88] ;  /* 0x0000880e1a086981 */ /* 0x000ee2000c1e1900 */
[----:B------:R-:W-:-:S03]  /*04d0*/  @!P0 LOP3.LUT R11, R11, R20, RZ, 0x3c, !PT ;  /* 0x000000140b0b8212 */ /* 0x000fc600078e3cff */
[----:B------:R-:W3:Y:S01]  /*04e0*/  @!P0 LDG.E R20, desc[UR14][R26.64+0x8] ;  /* 0x0000080e1a148981 */ /* 0x000ee2000c1e1900 */
[----:B--2---:R-:W-:-:S03]  /*04f0*/  @!P0 LOP3.LUT R22, R22, R7, RZ, 0x3c, !PT ;  /* 0x0000000716168212 */ /* 0x004fc600078e3cff */
[----:B------:R-:W2:Y:S01]  /*0500*/  @P1 LDG.E R7, desc[UR14][R26.64+0x20] ;  /* 0x0000200e1a071981 */ /* 0x000ea2000c1e1900 */
[----:B----4-:R-:W-:-:S03]  /*0510*/  @P1 LOP3.LUT R11, R11, R12, RZ, 0x3c, !PT ;  /* 0x0000000c0b0b1212 */ /* 0x010fc600078e3cff */
[----:B------:R-:W4:Y:S01]  /*0520*/  @P1 LDG.E R12, desc[UR14][R26.64+0x1c] ;  /* 0x00001c0e1a0c1981 */ /* 0x000f22000c1e1900 */
[----:B---3--:R-:W-:-:S03]  /*0530*/  @P6 LOP3.LUT R23, R23, R8, RZ, 0x3c, !PT ;  /* 0x0000000817176212 */ /* 0x008fc600078e3cff */
[----:B------:R-:W3:Y:S01]  /*0540*/  @P2 LDG.E R8, desc[UR14][R26.64+0x28] ;  /* 0x0000280e1a082981 */ /* 0x000ee2000c1e1900 */
[----:B------:R-:W-:Y:S02]  /*0550*/  @!P0 LOP3.LUT R17, R17, R20, RZ, 0x3c, !PT ;  /* 0x0000001411118212 */ /* 0x000fe400078e3cff */
[----:B------:R-:W-:Y:S02]  /*0560*/  @P1 LOP3.LUT R16, R16, R9, RZ, 0x3c, !PT ;  /* 0x0000000910101212 */ /* 0x000fe400078e3cff */
[----:B------:R-:W3:Y:S01]  /*0570*/  @P2 LDG.E R9, desc[UR14][R26.64+0x2c] ;  /* 0x00002c0e1a092981 */ /* 0x000ee2000c1e1900 */
[----:B--2---:R-:W-:-:S03]  /*0580*/  @P1 LOP3.LUT R22, R22, R7, RZ, 0x3c, !PT ;  /* 0x0000000716161212 */ /* 0x004fc600078e3cff */
[----:B------:R-:W2:Y:S01]  /*0590*/  @P2 LDG.E R7, desc[UR14][R26.64+0x34] ;  /* 0x0000340e1a072981 */ /* 0x000ea2000c1e1900 */
[----:B----4-:R-:W-:-:S03]  /*05a0*/  @P1 LOP3.LUT R17, R17, R12, RZ, 0x3c, !PT ;  /* 0x0000000c11111212 */ /* 0x010fc600078e3cff */
[----:B------:R-:W4:Y:S01]  /*05b0*/  @P2 LDG.E R12, desc[UR14][R26.64+0x30] ;  /* 0x0000300e1a0c2981 */ /* 0x000f22000c1e1900 */
[----:B---3--:R-:W-:-:S03]  /*05c0*/  @P2 LOP3.LUT R11, R11, R8, RZ, 0x3c, !PT ;  /* 0x000000080b0b2212 */ /* 0x008fc600078e3cff */
[----:B------:R-:W3:Y:S01]  /*05d0*/  @P3 LDG.E R8, desc[UR14][R26.64+0x3c] ;  /* 0x00003c0e1a083981 */ /* 0x000ee2000c1e1900 */
[----:B------:R-:W-:-:S03]  /*05e0*/  @P2 LOP3.LUT R16, R16, R9, RZ, 0x3c, !PT ;  /* 0x0000000910102212 */ /* 0x000fc600078e3cff */
        /* <DEDUP_REMOVED lines=23> */
[----:B------:R-:W-:Y:S02]  /*0760*/  LOP3.LUT P0, RZ, R6, 0x80, RZ, 0xc0, !PT ;  /* 0x0000008006ff7812 */ /* 0x000fe4000780c0ff */
        /* <DEDUP_REMOVED lines=16> */
[----:B------:R-:W-:Y:S02]  /*0870*/  @P0 LOP3.LUT R16, R16, R9, RZ, 0x3c, !PT ;  /* 0x0000000910100212 */ /* 0x000fe400078e3cff */
[----:B--2---:R-:W-:Y:S02]  /*0880*/  @P0 LOP3.LUT R22, R22, R7, RZ, 0x3c, !PT ;  /* 0x0000000716160212 */ /* 0x004fe400078e3cff */
[----:B----4-:R-:W-:Y:S02]  /*0890*/  @P0 LOP3.LUT R17, R17, R12, RZ, 0x3c, !PT ;  /* 0x0000000c11110212 */ /* 0x010fe400078e3cff */
[----:B---3--:R-:W-:Y:S02]  /*08a0*/  @P0 LOP3.LUT R23, R23, R8, RZ, 0x3c, !PT ;  /* 0x0000000817170212 */ /* 0x008fe400078e3cff */
[----:B------:R-:W-:-:S13]  /*08b0*/  R2P PR, R6.B1, 0x7f ;  /* 0x0000007f06007804 */ /* 0x000fda0000001000 */
[----:B------:R-:W2:Y:S04]  /*08c0*/  @P0 LDG.E R8, desc[UR14][R26.64+0xa0] ;  /* 0x0000a00e1a080981 */ /* 0x000ea8000c1e1900 */
[----:B------:R-:W3:Y:S04]  /*08d0*/  @P0 LDG.E R9, desc[UR14][R26.64+0xa4] ;  /* 0x0000a40e1a090981 */ /* 0x000ee8000c1e1900 */
[----:B------:R-:W4:Y:S04]  /*08e0*/  @P0 LDG.E R12, desc[UR14][R26.64+0xa8] ;  /* 0x0000a80e1a0c0981 */ /* 0x000f28000c1e1900 */
[----:B------:R-:W4:Y:S04]  /*08f0*/  @P0 LDG.E R7, desc[UR14][R26.64+0xac] ;  /* 0x0000ac0e1a070981 */ /* 0x000f28000c1e1900 */
[----:B------:R-:W4:Y:S01]  /*0900*/  @P6 LDG.E R20, desc[UR14][R26.64+0x128] ;  /* 0x0001280e1a146981 */ /* 0x000f22000c1e1900 */
[----:B--2---:R-:W-:-:S03]  /*0910*/  @P0 LOP3.LUT R11, R11, R8, RZ, 0x3c, !PT ;  /* 0x000000080b0b0212 */ /* 0x004fc600078e3cff */
[----:B------:R-:W2:Y:S01]  /*0920*/  @P0 LDG.E R8, desc[UR14][R26.64+0xb0] ;  /* 0x0000b00e1a080981 */ /* 0x000ea2000c1e1900 */
[----:B---3--:R-:W-:-:S03]  /*0930*/  @P0 LOP3.LUT R16, R16, R9, RZ, 0x3c, !PT ;  /* 0x0000000910100212 */ /* 0x008fc600078e3cff */
[----:B------:R-:W3:Y:S01]  /*0940*/  @P1 LDG.E R9, desc[UR14][R26.64+0xb8] ;  /* 0x0000b80e1a091981 */ /* 0x000ee2000c1e1900 */
[----:B----4-:R-:W-:-:S03]  /*0950*/  @P0 LOP3.LUT R17, R17, R12, RZ, 0x3c, !PT ;  /* 0x0000000c11110212 */ /* 0x010fc600078e3cff */
[----:B------:R-:W4:Y:S01]  /*0960*/  @P1 LDG.E R12, desc[UR14][R26.64+0xb4] ;  /* 0x0000b40e1a0c1981 */ /* 0x000f22000c1e1900 */
[----:B------:R-:W-:-:S03]  /*0970*/  @P0 LOP3.LUT R22, R22, R7, RZ, 0x3c, !PT ;  /* 0x0000000716160212 */ /* 0x000fc600078e3cff */
[----:B------:R-:W4:Y:S01]  /*0980*/  @P1 LDG.E R7, desc[UR14][R26.64+0xc0] ;  /* 0x0000c00e1a071981 */ /* 0x000f22000c1e1900 */
[----:B--2---:R-:W-:-:S03]  /*0990*/  @P0 LOP3.LUT R23, R23, R8, RZ, 0x3c, !PT ;  /* 0x0000000817170212 */ /* 0x004fc600078e3cff */
[----:B------:R-:W2:Y:S01]  /*09a0*/  @P1 LDG.E R8, desc[UR14][R26.64+0xbc] ;  /* 0x0000bc0e1a081981 */ /* 0x000ea2000c1e1900 */
[----:B------:R-:W-:Y:S02]  /*09b0*/  LOP3.LUT P0, RZ, R6, 0x8000, RZ, 0xc0, !PT ;  /* 0x0000800006ff7812 */ /* 0x000fe4000780c0ff */
[----:B---3--:R-:W-:Y:S01]  /*09c0*/  @P1 LOP3.LUT R16, R16, R9, RZ, 0x3c, !PT ;  /* 0x0000000910101212 */ /* 0x008fe200078e3cff */
[----:B------:R-:W3:Y:S01]  /*09d0*/  @P2 LDG.E R6, desc[UR14][R26.64+0xd0] ;  /* 0x0000d00e1a062981 */ /* 0x000ee2000c1e1900 */
[----:B----4-:R-:W-:-:S03]  /*09e0*/  @P1 LOP3.LUT R11, R11, R12, RZ, 0x3c, !PT ;  /* 0x0000000c0b0b1212 */ /* 0x010fc600078e3cff */
[----:B------:R-:W4:Y:S01]  /*09f0*/  @P1 LDG.E R12, desc[UR14][R26.64+0xc4] ;  /* 0x0000c40e1a0c1981 */ /* 0x000f22000c1e1900 */
[----:B------:R-:W-:-:S03]  /*0a00*/  @P1 LOP3.LUT R22, R22, R7, RZ, 0x3c, !PT ;  /* 0x0000000716161212 */ /* 0x000fc600078e3cff */
        /* <DEDUP_REMOVED lines=10> */
[----:B------:R-:W-:-:S03]  /*0ab0*/  @P2 LOP3.LUT R22, R22, R7, RZ, 0x3c, !PT ;  /* 0x0000000716162212 */ /* 0x000fc600078e3cff */
        /* <DEDUP_REMOVED lines=38> */
[----:B------:R-:W3:Y:S01]  /*0d20*/  @P0 LDG.E R9, desc[UR14][R26.64+0x138] ;  /* 0x0001380e1a090981 */ /* 0x000ee2000c1e1900 */
[----:B------:R-:W-:-:S03]  /*0d30*/  @P6 LOP3.LUT R22, R22, R7, RZ, 0x3c, !PT ;  /* 0x0000000716166212 */ /* 0x000fc600078e3cff */
[----:B------:R-:W3:Y:S01]  /*0d40*/  @P0 LDG.E R7, desc[UR14][R26.64+0x130] ;  /* 0x0001300e1a070981 */ /* 0x000ee2000c1e1900 */
[----:B--2---:R-:W-:-:S03]  /*0d50*/  @P6 LOP3.LUT R11, R11, R8, RZ, 0x3c, !PT ;  /* 0x000000080b0b6212 */ /* 0x004fc600078e3cff */
[----:B------:R-:W2:Y:S01]  /*0d60*/  @P0 LDG.E R8, desc[UR14][R26.64+0x134] ;  /* 0x0001340e1a080981 */ /* 0x000ea2000c1e1900 */
[----:B------:R-:W-:-:S04]  /*0d70*/  UIADD3 UR4, UPT, UPT, UR4, 0x10, URZ ;  /* 0x0000001004047890 */ /* 0x000fc8000fffe0ff */
[----:B------:R-:W-:Y:S01]  /*0d80*/  UISETP.NE.AND UP0, UPT, UR4, 0x20, UPT ;  /* 0x000000200400788c */ /* 0x000fe2000bf05270 */
[----:B------:R-:W-:Y:S02]  /*0d90*/  @P6 LOP3.LUT R23, R23, R20, RZ, 0x3c, !PT ;  /* 0x0000001417176212 */ /* 0x000fe400078e3cff */
[----:B----4-:R-:W-:Y:S02]  /*0da0*/  @P0 LOP3.LUT R11, R11, R12, RZ, 0x3c, !PT ;  /* 0x0000000c0b0b0212 */ /* 0x010fe400078e3cff */
[----:B---3--:R-:W-:Y:S02]  /*0db0*/  @P0 LOP3.LUT R23, R23, R6, RZ, 0x3c, !PT ;  /* 0x0000000617170212 */ /* 0x008fe400078e3cff */
[----:B------:R-:W-:Y:S02]  /*0dc0*/  @P0 LOP3.LUT R22, R22, R9, RZ, 0x3c, !PT ;  /* 0x0000000916160212 */ /* 0x000fe400078e3cff */
[----:B------:R-:W-:Y:S02]  /*0dd0*/  @P0 LOP3.LUT R16, R16, R7, RZ, 0x3c, !PT ;  /* 0x0000000710100212 */ /* 0x000fe400078e3cff */
[----:B--2---:R-:W-:Y:S01]  /*0de0*/  @P0 LOP3.LUT R17, R17, R8, RZ, 0x3c, !PT ;  /* 0x0000000811110212 */ /* 0x004fe200078e3cff */
[----:B------:R-:W-:Y:S05]  /*0df0*/  BRA.U UP0, `(.L_x_4) ;  /* 0xfffffff5004c7547 */ /* 0x000fea000b83ffff */
[----:B------:R-:W-:-:S04]  /*0e00*/  IADD3 R24, PT, PT, R24, 0x1, RZ ;  /* 0x0000000118187810 */ /* 0x000fc80007ffe0ff */
[----:B------:R-:W-:-:S13]  /*0e10*/  ISETP.NE.AND P0, PT, R24, 0x5, PT ;  /* 0x000000051800780c */ /* 0x000fda0003f05270 */
[----:B------:R-:W-:Y:S05]  /*0e20*/  @P0 BRA `(.L_x_5) ;  /* 0xfffffff400300947 */ /* 0x000fea000383ffff */
[----:B------:R0:W-:Y:S01]  /*0e30*/  STL [R1+0x24], R11 ;  /* 0x0000240b01007387 */ /* 0x0001e20000100800 */
[----:B------:R-:W-:-:S03]  /*0e40*/  ISETP.NE.U32.AND P0, PT, R5, 0x1, PT ;  /* 0x000000010500780c */ /* 0x000fc60003f05070 */
[----:B------:R0:W-:Y:S01]  /*0e50*/  STL.64 [R1+0x28], R16 ;  /* 0x0000281001007387 */ /* 0x0001e20000100a00 */
[----:B------:R-:W-:-:S03]  /*0e60*/  ISETP.NE.AND.EX P0, PT, RZ, RZ, PT, P0 ;  /* 0x000000ffff00720c */ /* 0x000fc60003f05300 */
[----:B------:R0:W-:Y:S10]  /*0e70*/  STL.64 [R1+0x30], R22 ;  /* 0x0000301601007387 */ /* 0x0001f40000100a00 */
[----:B------:R-:W-:Y:S05]  /*0e80*/  @!P0 BRA `(.L_x_3) ;  /* 0x0000001800048947 */ /* 0x000fea0003800000 */
[----:B------:R-:W-:Y:S01]  /*0e90*/  UMOV UR5, URZ ;  /* 0x000000ff00057c82 */ /* 0x000fe20008000000 */
[----:B------:R-:W-:Y:S01]  /*0ea0*/  UMOV UR4, URZ ;  /* 0x000000ff00047c82 */ /* 0x000fe20008000000 */
[----:B------:R-:W-:Y:S01]  /*0eb0*/  IMAD.MOV.U32 R24, RZ, RZ, RZ ;  /* 0x000000ffff187224 */ /* 0x000fe200078e00ff */
[----:B0-----:R-:W-:Y:S01]  /*0ec0*/  MOV R23, UR5 ;  /* 0x0000000500177c02 */ /* 0x001fe20008000f00 */
[----:B------:R-:W-:Y:S01]  /*0ed0*/  IMAD.MOV.U32 R11, RZ, RZ, RZ ;  /* 0x000000ffff0b7224 */ /* 0x000fe200078e00ff */
[----:B------:R-:W-:Y:S01]  /*0ee0*/  MOV R17, UR5 ;  /* 0x0000000500117c02 */ /* 0x000fe20008000f00 */
[----:B------:R-:W-:Y:S01]  /*0ef0*/  IMAD.U32 R22, RZ, RZ, UR4 ;  /* 0x00000004ff167e24 */ /* 0x000fe2000f8e00ff */
[----:B------:R-:W-:-:S07]  /*0f00*/  MOV R16, UR4 ;  /* 0x0000000400107c02 */ /* 0x000fce0008000f00 */
.L_x_7:
[----:B------:R-:W-:-:S06]  /*0f10*/  LEA R2, R24, R1, 0x2 ;  /* 0x0000000118027211 */ /* 0x000fcc00078e10ff */
[----:B------:R-:W5:Y:S01]  /*0f20*/  LDL R2, [R2+0x24] ;  /* 0x0000240002027983 */ /* 0x000f620000100800 */
[----:B------:R-:W-:Y:S01]  /*0f30*/  SHF.L.U32 R0, R24, 0x5, RZ ;  /* 0x0000000518007819 */ /* 0x000fe200000006ff */
[----:B------:R-:W-:-:S06]  /*0f40*/  UMOV UR4, URZ ;  /* 0x000000ff00047c82 */ /* 0x000fcc0008000000 */
.L_x_6:
        /* <DEDUP_REMOVED lines=181> */
[----:B------:R-:W-:Y:S05]  /*1aa0*/  @P0 BRA `(.L_x_3) ;  /* 0x0000000800fc0947 */ /* 0x000fea0003800000 */
[----:B------:R-:W-:Y:S01]  /*1ab0*/  UMOV UR5, URZ ;  /* 0x000000ff00057c82 */ /* 0x000fe20008000000 */
[----:B------:R-:W-:Y:S01]  /*1ac0*/  UMOV UR4, URZ ;  /* 0x000000ff00047c82 */ /* 0x000fe20008000000 */
[----:B------:R-:W-:Y:S01]  /*1ad0*/  IMAD.MOV.U32 R9, RZ, RZ, RZ ;  /* 0x000000ffff097224 */ /* 0x000fe200078e00ff */
[----:B-1----:R-:W-:Y:S01]  /*1ae0*/  MOV R23, UR5 ;  /* 0x0000000500177c02 */ /* 0x002fe20008000f00 */
[----:B------:R-:W-:Y:S01]  /*1af0*/  IMAD.MOV.U32 R11, RZ, RZ, RZ ;  /* 0x000000ffff0b7224 */ /* 0x000fe200078e00ff */
[----:B------:R-:W-:Y:S01]  /*1b00*/  MOV R17, UR5 ;  /* 0x0000000500117c02 */ /* 0x000fe20008000f00 */
[----:B------:R-:W-:Y:S01]  /*1b10*/  IMAD.U32 R22, RZ, RZ, UR4 ;  /* 0x00000004ff167e24 */ /* 0x000fe2000f8e00ff */
[----:B------:R-:W-:-:S07]  /*1b20*/  MOV R16, UR4 ;  /* 0x0000000400107c02 */ /* 0x000fce0008000f00 */
.L_x_9:
[----:B------:R-:W-:-:S06]  /*1b30*/  LEA R2, R9, R1, 0x2 ;  /* 0x0000000109027211 */ /* 0x000fcc00078e10ff */
[----:B------:R-:W5:Y:S01]  /*1b40*/  LDL R2, [R2+0x24] ;  /* 0x0000240002027983 */ /* 0x000f620000100800 */
[----:B------:R-:W-:Y:S01]  /*1b50*/  SHF.L.U32 R0, R9, 0x5, RZ ;  /* 0x0000000509007819 */ /* 0x000fe200000006ff */
[----:B------:R-:W-:-:S06]  /*1b60*/  UMOV UR4, URZ ;  /* 0x000000ff00047c82 */ /* 0x000fcc0008000000 */
.L_x_8:
        /* <DEDUP_REMOVED lines=11> */
[----:B------:R-:W4:Y:S04]  /*1c20*/  @!P0 LDG.E R15, desc[UR14][R26.64+0x4] ;  /* 0x0000040e1a0f8981 */ /* 0x000f28000c1e1900 */
[----:B------:R-:W4:Y:S04]  /*1c30*/  @!P0 LDG.E R7, desc[UR14][R26.64+0xc] ;  /* 0x00000c0e1a078981 */ /* 0x000f28000c1e1900 */
[----:B------:R-:W4:Y:S04]  /*1c40*/  @!P0 LDG.E R24, desc[UR14][R26.64] ;  /* 0x0000000e1a188981 */ /* 0x000f28000c1e1900 */
[----:B------:R-:W4:Y:S01]  /*1c50*/  @P3 LDG.E R19, desc[UR14][R26.64+0x40] ;  /* 0x0000400e1a133981 */ /* 0x000f22000c1e1900 */
[----:B--2---:R-:W-:-:S04]  /*1c60*/  @!P0 LOP3.LUT R23, R23, R20, RZ, 0x3c, !PT ;  /* 0x0000001417178212 */ /* 0x004fc800078e3cff */
[----:B---3--:R-:W-:Y:S02]  /*1c70*/  @P1 LOP3.LUT R23, R23, R12, RZ, 0x3c, !PT ;  /* 0x0000000c17171212 */ /* 0x008fe400078e3cff */
[----:B------:R-:W2:Y:S02]  /*1c80*/  @!P0 LDG.E R12, desc[UR14][R26.64+0x8] ;  /* 0x0000080e1a0c8981 */ /* 0x000ea4000c1e1900 */
[----:B----4-:R-:W-:Y:S02]  /*1c90*/  @P2 LOP3.LUT R23, R23, R8, RZ, 0x3c, !PT ;  /* 0x0000000817172212 */ /* 0x010fe400078e3cff */
[----:B------:R-:W3:Y:S02]  /*1ca0*/  @P4 LDG.E R8, desc[UR14][R26.64+0x60] ;  /* 0x0000600e1a084981 */ /* 0x000ee4000c1e1900 */
[----:B------:R-:W-:Y:S02]  /*1cb0*/  @P3 LOP3.LUT R23, R23, R6, RZ, 0x3c, !PT ;  /* 0x0000000617173212 */ /* 0x000fe400078e3cff */
[----:B------:R-:W4:Y:S01]  /*1cc0*/  @P5 LDG.E R6, desc[UR14][R26.64+0x74] ;  /* 0x0000740e1a065981 */ /* 0x000f22000c1e1900 */
[----:B------:R-:W-:-:S03]  /*1cd0*/  @!P0 LOP3.LUT R16, R16, R15, RZ, 0x3c, !PT ;  /* 0x0000000f10108212 */ /* 0x000fc600078e3cff */
[----:B------:R-:W4:Y:S01]  /*1ce0*/  @P1 LDG.E R15, desc[UR14][R26.64+0x18] ;  /* 0x0000180e1a0f1981 */ /* 0x000f22000c1e1900 */
[----:B------:R-:W-:-:S03]  /*1cf0*/  @!P0 LOP3.LUT R22, R22, R7, RZ, 0x3c, !PT ;  /* 0x0000000716168212 */ /* 0x000fc600078e3cff */
[----:B------:R-:W4:Y:S01]  /*1d00*/  @P1 LDG.E R7, desc[UR14][R26.64+0x20] ;  /* 0x0000200e1a071981 */ /* 0x000f22000c1e1900 */
[----:B--2---:R-:W-:-:S03]  /*1d10*/  @!P0 LOP3.LUT R17, R17, R12, RZ, 0x3c, !PT ;  /* 0x0000000c11118212 */ /* 0x004fc600078e3cff */
[----:B------:R-:W2:Y:S01]  /*1d20*/  @P1 LDG.E R12, desc[UR14][R26.64+0x14] ;  /* 0x0000140e1a0c1981 */ /* 0x000ea2000c1e1900 */
[----:B---3--:R-:W-:-:S03]  /*1d30*/  @P4 LOP3.LUT R23, R23, R8, RZ, 0x3c, !PT ;  /* 0x0000000817174212 */ /* 0x008fc600078e3cff */
[----:B------:R-:W3:Y:S01]  /*1d40*/  @P1 LDG.E R8, desc[UR14][R26.64+0x1c] ;  /* 0x00001c0e1a081981 */ /* 0x000ee2000c1e1900 */
[----:B----4-:R-:W-:-:S03]  /*1d50*/  @P5 LOP3.LUT R23, R23, R6, RZ, 0x3c, !PT ;  /* 0x0000000617175212 */ /* 0x010fc600078e3cff */
[----:B------:R-:W4:Y:S01]  /*1d60*/  @P6 LDG.E R6, desc[UR14][R26.64+0x88] ;  /* 0x0000880e1a066981 */ /* 0x000f22000c1e1900 */
[----:B------:R-:W-:Y:S02]  /*1d70*/  @!P0 LOP3.LUT R11, R11, R24, RZ, 0x3c, !PT ;  /* 0x000000180b0b8212 */ /* 0x000fe400078e3cff */
[----:B------:R-:W-:Y:S02]  /*1d80*/  @P1 LOP3.LUT R16, R16, R15, RZ, 0x3c, !PT ;  /* 0x0000000f10101212 */ /* 0x000fe400078e3cff */
        /* <DEDUP_REMOVED lines=13> */
[----:B--2---:R-:W-:Y:S02]  /*1e60*/  @P2 LOP3.LUT R11, R11, R12, RZ, 0x3c, !PT ;  /* 0x0000000c0b0b2212 */ /* 0x004fe400078e3cff */
[----:B---3--:R-:W-:Y:S01]  /*1e70*/  @P2 LOP3.LUT R17, R17, R8, RZ, 0x3c, !PT ;  /* 0x0000000811112212 */ /* 0x008fe200078e3cff */
[----:B------:R-:W2:Y:S01]  /*1e80*/  @P4 LDG.E R12, desc[UR14][R26.64+0x58] ;  /* 0x0000580e1a0c4981 */ /* 0x000ea2000c1e1900 */
[----:B----4-:R-:W-:-:S03]  /*1e90*/  @P3 LOP3.LUT R11, R11, R6, RZ, 0x3c, !PT ;  /* 0x000000060b0b3212 */ /* 0x010fc600078e3cff */
[----:B------:R-:W3:Y:S04]  /*1ea0*/  @P3 LDG.E R8, desc[UR14][R26.64+0x44] ;  /* 0x0000440e1a083981 */ /* 0x000ee8000c1e1900 */
[----:B------:R-:W4:Y:S01]  /*1eb0*/  @P4 LDG.E R6, desc[UR14][R26.64+0x50] ;  /* 0x0000500e1a064981 */ /* 0x000f22000c1e1900 */
[----:B------:R-:W-:Y:S02]  /*1ec0*/  @P3 LOP3.LUT R16, R16, R19, RZ, 0x3c, !PT ;  /* 0x0000001310103212 */ /* 0x000fe400078e3cff */
[----:B------:R-:W-:Y:S01]  /*1ed0*/  @P3 LOP3.LUT R22, R22, R15, RZ, 0x3c, !PT ;  /* 0x0000000f16163212 */ /* 0x000fe200078e3cff */
[----:B------:R-:W2:Y:S01]  /*1ee0*/  @P5 LDG.E R19, desc[UR14][R26.64+0x70] ;  /* 0x0000700e1a135981 */ /* 0x000ea2000c1e1900 */
[----:B------:R-:W-:-:S03]  /*1ef0*/  @P4 LOP3.LUT R16, R16, R7, RZ, 0x3c, !PT ;  /* 0x0000000710104212 */ /* 0x000fc600078e3cff */
[----:B------:R-:W2:Y:S04]  /*1f00*/  @P4 LDG.E R15, desc[UR14][R26.64+0x5c] ;  /* 0x00005c0e1a0f4981 */ /* 0x000ea8000c1e1900 */
[----:B------:R-:W2:Y:S01]  /*1f10*/  @P5 LDG.E R7, desc[UR14][R26.64+0x68] ;  /* 0x0000680e1a075981 */ /* 0x000ea2000c1e1900 */
[----:B---3--:R-:W-:-:S03]  /*1f20*/  @P3 LOP3.LUT R17, R17, R8, RZ, 0x3c, !PT ;  /* 0x0000000811113212 */ /* 0x008fc600078e3cff */
[----:B------:R-:W3:Y:S01]  /*1f30*/  @P5 LDG.E R8, desc[UR14][R26.64+0x64] ;  /* 0x0000640e1a085981 */ /* 0x000ee2000c1e1900 */
[----:B----4-:R-:W-:-:S03]  /*1f40*/  @P4 LOP3.LUT R11, R11, R6, RZ, 0x3c, !PT ;  /* 0x000000060b0b4212 */ /* 0x010fc600078e3cff */
[----:B------:R-:W4:Y:S01]  /*1f50*/  @P5 LDG.E R6, desc[UR14][R26.64+0x6c] ;  /* 0x00006c0e1a065981 */ /* 0x000f22000c1e1900 */
[----:B--2---:R-:W-:Y:S02]  /*1f60*/  @P4 LOP3.LUT R17, R17, R12, RZ, 0x3c, !PT ;  /* 0x0000000c11114212 */ /* 0x004fe400078e3cff */
[----:B------:R-:W-:Y:S02]  /*1f70*/  @P4 LOP3.LUT R22, R22, R15, RZ, 0x3c, !PT ;  /* 0x0000000f16164212 */ /* 0x000fe400078e3cff */
[----:B------:R-:W2:Y:S01]  /*1f80*/  @P6 LDG.E R15, desc[UR14][R26.64+0x7c] ;  /* 0x00007c0e1a0f6981 */ /* 0x000ea2000c1e1900 */
[----:B------:R-:W-:-:S03]  /*1f90*/  @P5 LOP3.LUT R16, R16, R7, RZ, 0x3c, !PT ;  /* 0x0000000710105212 */ /* 0x000fc600078e3cff */
[----:B------:R-:W2:Y:S01]  /*1fa0*/  @P6 LDG.E R7, desc[UR14][R26.64+0x84] ;  /* 0x0000840e1a076981 */ /* 0x000ea2000c1e1900 */
[----:B---3--:R-:W-:-:S03]  /*1fb0*/  @P5 LOP3.LUT R11, R11, R8, RZ, 0x3c, !PT ;  /* 0x000000080b0b5212 */ /* 0x008fc600078e3cff */
[----:B------:R-:W3:Y:S01]  /*1fc0*/  @P6 LDG.E R8, desc[UR14][R26.64+0x78] ;  /* 0x0000780e1a086981 */ /* 0x000ee2000c1e1900 */
[----:B----4-:R-:W-:-:S03]  /*1fd0*/  @P5 LOP3.LUT R17, R17, R6, RZ, 0x3c, !PT ;  /* 0x0000000611115212 */ /* 0x010fc600078e3cff */
[----:B------:R-:W4:Y:S01]  /*1fe0*/  @P6 LDG.E R6, desc[UR14][R26.64+0x80] ;  /* 0x0000800e1a066981 */ /* 0x000f22000c1e1900 */
[----:B------:R-:W-:Y:S02]  /*1ff0*/  LOP3.LUT P0, RZ, R5, 0x80, RZ, 0xc0, !PT ;  /* 0x0000008005ff7812 */ /* 0x000fe4000780c0ff */
[----:B------:R-:W-:Y:S02]  /*2000*/  @P5 LOP3.LUT R22, R22, R19, RZ, 0x3c, !PT ;  /* 0x0000001316165212 */ /* 0x000fe400078e3cff */
[----:B--2---:R-:W-:Y:S02]  /*2010*/  @P6 LOP3.LUT R16, R16, R15, RZ, 0x3c, !PT ;  /* 0x0000000f10106212 */ /* 0x004fe400078e3cff */
[----:B------:R-:W-:-:S07]  /*2020*/  @P6 LOP3.LUT R22, R22, R7, RZ, 0x3c, !PT ;  /* 0x0000000716166212 */ /* 0x000fce00078e3cff */
[----:B------:R-:W2:Y:S04]  /*2030*/  @P0 LDG.E R12, desc[UR14][R26.64+0x8c] ;  /* 0x00008c0e1a0c0981 */ /* 0x000ea8000c1e1900 */
        /* <DEDUP_REMOVED lines=8> */
[----:B------:R-:W-:Y:S02]  /*20c0*/  @P0 LOP3.LUT R22, R22, R7, RZ, 0x3c, !PT ;  /* 0x0000000716160212 */ /* 0x000fe400078e3cff */
[----:B---3--:R-:W-:Y:S02]  /*20d0*/  @P0 LOP3.LUT R17, R17, R8, RZ, 0x3c, !PT ;  /* 0x0000000811110212 */ /* 0x008fe400078e3cff */
[----:B----4-:R-:W-:Y:S02]  /*20e0*/  @P0 LOP3.LUT R23, R23, R6, RZ, 0x3c, !PT ;  /* 0x0000000617170212 */ /* 0x010fe400078e3cff */
[----:B------:R-:W-:-:S13]  /*20f0*/  R2P PR, R5.B1, 0x7f ;  /* 0x0000007f05007804 */ /* 0x000fda0000001000 */
[----:B------:R-:W2:Y:S04]  /*2100*/  @P0 LDG.E R7, desc[UR14][R26.64+0xa4] ;  /* 0x0000a40e1a070981 */ /* 0x000ea8000c1e1900 */
[----:B------:R-:W3:Y:S04]  /*2110*/  @P0 LDG.E R8, desc[UR14][R26.64+0xa0] ;  /* 0x0000a00e1a080981 */ /* 0x000ee8000c1e1900 */
[----:B------:R-:W4:Y:S04]  /*2120*/  @P0 LDG.E R6, desc[UR14][R26.64+0xa8] ;  /* 0x0000a80e1a060981 */ /* 0x000f28000c1e1900 */
        /* <DEDUP_REMOVED lines=11> */
[----:B------:R-:W-:Y:S02]  /*21e0*/  @P0 LOP3.LUT R23, R23, R12, RZ, 0x3c, !PT ;  /* 0x0000000c17170212 */ /* 0x000fe400078e3cff */
[----:B------:R-:W-:Y:S01]  /*21f0*/  LOP3.LUT P0, RZ, R5, 0x8000, RZ, 0xc0, !PT ;  /* 0x0000800005ff7812 */ /* 0x000fe2000780c0ff */
        /* <DEDUP_REMOVED lines=32> */
[----:B------:R-:W-:Y:S02]  /*2400*/  @P4 LOP3.LUT R16, R16, R15, RZ, 0x3c, !PT ;  /* 0x0000000f10104212 */ /* 0x000fe400078e3cff */
[----:B------:R-:W-:Y:S01]  /*2410*/  @P4 LOP3.LUT R11, R11, R20, RZ, 0x3c, !PT ;  /* 0x000000140b0b4212 */ /* 0x000fe200078e3cff */
[----:B------:R-:W4:Y:S04]  /*2420*/  @P0 LDG.E R15, desc[UR14][R26.64+0x138] ;  /* 0x0001380e1a0f0981 */ /* 0x000f28000c1e1900 */
[----:B------:R-:W4:Y:S01]  /*2430*/  @P5 LDG.E R20, desc[UR14][R26.64+0x10c] ;  /* 0x00010c0e1a145981 */ /* 0x000f22000c1e1900 */
[----:B------:R-:W-:Y:S02]  /*2440*/  @P4 LOP3.LUT R17, R17, R12, RZ, 0x3c, !PT ;  /* 0x0000000c11114212 */ /* 0x000fe400078e3cff */
[----:B------:R-:W-:Y:S01]  /*2450*/  @P5 LOP3.LUT R16, R16, R5, RZ, 0x3c, !PT ;  /* 0x0000000510105212 */ /* 0x000fe200078e3cff */
        /* <DEDUP_REMOVED lines=20> */
[----:B------:R-:W-:-:S04]  /*25a0*/  UIADD3 UR4, UPT, UPT, UR4, 0x10, URZ ;  /* 0x0000001004047890 */ /* 0x000fc8000fffe0ff */
[----:B------:R-:W-:Y:S01]  /*25b0*/  UISETP.NE.AND UP0, UPT, UR4, 0x20, UPT ;  /* 0x000000200400788c */ /* 0x000fe2000bf05270 */
[----:B------:R-:W-:Y:S02]  /*25c0*/  @P6 LOP3.LUT R23, R23, R20, RZ, 0x3c, !PT ;  /* 0x0000001417176212 */ /* 0x000fe400078e3cff */
[----:B------:R-:W-:Y:S02]  /*25d0*/  @P0 LOP3.LUT R11, R11, R12, RZ, 0x3c, !PT ;  /* 0x0000000c0b0b0212 */ /* 0x000fe400078e3cff */
[----:B------:R-:W-:Y:S02]  /*25e0*/  @P0 LOP3.LUT R16, R16, R5, RZ, 0x3c, !PT ;  /* 0x0000000510100212 */ /* 0x000fe400078e3cff */
[----:B--2---:R-:W-:Y:S02]  /*25f0*/  @P6 LOP3.LUT R22, R22, R7, RZ, 0x3c, !PT ;  /* 0x0000000716166212 */ /* 0x004fe400078e3cff */
[----:B---3--:R-:W-:Y:S02]  /*2600*/  @P0 LOP3.LUT R17, R17, R8, RZ, 0x3c, !PT ;  /* 0x0000000811110212 */ /* 0x008fe400078e3cff */
[----:B------:R-:W-:-:S02]  /*2610*/  @P0 LOP3.LUT R22, R22, R15, RZ, 0x3c, !PT ;  /* 0x0000000f16160212 */ /* 0x000fc400078e3cff */
[----:B----4-:R-:W-:Y:S01]  /*2620*/  @P0 LOP3.LUT R23, R23, R6, RZ, 0x3c, !PT ;  /* 0x0000000617170212 */ /* 0x010fe200078e3cff */
[----:B------:R-:W-:Y:S05]  /*2630*/  BRA.U UP0, `(.L_x_8) ;  /* 0xfffffff5004c7547 */ /* 0x000fea000b83ffff */
[----:B------:R-:W-:-:S04]  /*2640*/  IADD3 R9, PT, PT, R9, 0x1, RZ ;  /* 0x0000000109097810 */ /* 0x000fc80007ffe0ff */
[----:B------:R-:W-:-:S13]  /*2650*/  ISETP.NE.AND P0, PT, R9, 0x5, PT ;  /* 0x000000050900780c */ /* 0x000fda0003f05270 */
[----:B------:R-:W-:Y:S05]  /*2660*/  @P0 BRA `(.L_x_9) ;  /* 0xfffffff400300947 */ /* 0x000fea000383ffff */
[----:B------:R2:W-:Y:S04]  /*2670*/  STL [R1+0x24], R11 ;  /* 0x0000240b01007387 */ /* 0x0005e80000100800 */
[----:B------:R2:W-:Y:S04]  /*2680*/  STL.64 [R1+0x28], R16 ;  /* 0x0000281001007387 */ /* 0x0005e80000100a00 */
[----:B------:R2:W-:Y:S02]  /*2690*/  STL.64 [R1+0x30], R22 ;  /* 0x0000301601007387 */ /* 0x0005e40000100a00 */
.L_x_3:
[----:B------:R-:W-:Y:S05]  /*26a0*/  BSYNC.RECONVERGENT B0 ;  /* 0x0000000000007941 */ /* 0x000fea0003800200 */
.L_x_2:
[C---:B------:R-:W-:Y:S01]  /*26b0*/  ISETP.GT.U32.AND P0, PT, R4.reuse, 0x3, PT ;  /* 0x000000030400780c */ /* 0x040fe20003f04070 */
[----:B------:R-:W-:Y:S01]  /*26c0*/  VIADD R13, R13, 0x1 ;  /* 0x000000010d0d7836 */ /* 0x000fe20000000000 */
[--C-:B------:R-:W-:Y:S02]  /*26d0*/  SHF.R.U64 R4, R4, 0x2, R3.reuse ;  /* 0x0000000204047819 */ /* 0x100fe40000001203 */
[----:B------:R-:W-:Y:S02]  /*26e0*/  ISETP.GT.U32.AND.EX P0, PT, R3, RZ, PT, P0 ;  /* 0x000000ff0300720c */ /* 0x000fe40003f04100 */
[----:B------:R-:W-:-:S11]  /*26f0*/  SHF.R.U32.HI R3, RZ, 0x2, R3 ;  /* 0x00000002ff037819 */ /* 0x000fd60000011603 */
[----:B------:R-:W-:Y:S05]  /*2700*/  @P0 BRA `(.L_x_10) ;  /* 0xffffffd800cc0947 */ /* 0x000fea000383ffff */
.L_x_1:
[----:B------:R-:W-:Y:S05]  /*2710*/  BSYNC.RECONVERGENT B1 ;  /* 0x0000000000017941 */ /* 0x000fea0003800200 */
.L_x_0:
[----:B------:R-:W3:Y:S02]  /*2720*/  LDCU.64 UR4, c[0x0][0x388] ;  /* 0x00007100ff0477ac */ /* 0x000ee40008000a00 */
[----:B---3--:R-:W-:-:S04]  /*2730*/  ISETP.GE.U32.AND P0, PT, R25, UR4, PT ;  /* 0x0000000419007c0c */ /* 0x008fc8000bf06070 */
[----:B------:R-:W-:-:S13]  /*2740*/  ISETP.GE.U32.AND.EX P0, PT, R14, UR5, PT, P0 ;  /* 0x000000050e007c0c */ /* 0x000fda000bf06100 */
[----:B------:R-:W-:Y:S05]  /*2750*/  @P0 EXIT ;  /* 0x000000000000094d */ /* 0x000fea0003800000 */
[----:B------:R-:W3:Y:S01]  /*2760*/  LDC.64 R4, c[0x0][0x398] ;  /* 0x0000e600ff047b82 */ /* 0x000ee20000000a00 */
[----:B------:R-:W4:Y:S01]  /*2770*/  LDCU UR12, c[0x0][0x370] ;  /* 0x00006e00ff0c77ac */ /* 0x000f220008000800 */
[----:B------:R-:W-:Y:S01]  /*2780*/  HFMA2 R8, -RZ, RZ, 0, 0 ;  /* 0x00000000ff087431 */ /* 0x000fe200000001ff */
[----:B------:R-:W-:Y:S01]  /*2790*/  MOV R6, RZ ;  /* 0x000000ff00067202 */ /* 0x000fe20000000f00 */
[----:B------:R-:W0:Y:S01]  /*27a0*/  LDCU UR11, c[0x0][0x3a0] ;  /* 0x00007400ff0b77ac */ /* 0x000e220008000800 */
[----:B------:R-:W0:Y:S01]  /*27b0*/  LDCU UR10, c[0x0][0x3a4] ;  /* 0x00007480ff0a77ac */ /* 0x000e220008000800 */
[----:B------:R-:W0:Y:S01]  /*27c0*/  LDCU UR9, c[0x0][0x3a8] ;  /* 0x00007500ff0977ac */ /* 0x000e220008000800 */
[----:B------:R-:W0:Y:S01]  /*27d0*/  LDCU UR8, c[0x0][0x3ac] ;  /* 0x00007580ff0877ac */ /* 0x000e220008000800 */
[----:B----4-:R-:W-:Y:S01]  /*27e0*/  IMAD R18, R18, UR12, RZ ;  /* 0x0000000c12127c24 */ /* 0x010fe2000f8e02ff */
[----:B------:R-:W4:Y:S06]  /*27f0*/  LDCU.128 UR4, c[0x0][0x380] ;  /* 0x00007000ff0477ac */ /* 0x000f2c0008000c00 */
.L_x_22:
[----:B------:R-:W-:Y:S01]  /*2800*/  ISETP.NE.AND P0, PT, R8, 0x1, PT ;  /* 0x000000010800780c */ /* 0x000fe20003f05270 */
[----:B------:R-:W-:Y:S01]  /*2810*/  BSSY.RECONVERGENT B1, `(.L_x_11) ;  /* 0x000004d000017945 */ /* 0x000fe20003800200 */
[----:B------:R-:W-:Y:S01]  /*2820*/  MOV R8, RZ ;  /* 0x000000ff00087202 */ /* 0x000fe20000000f00 */
[----:B------:R-:W-:Y:S10]  /*2830*/  IMAD.MOV.U32 R3, RZ, RZ, R6 ;  /* 0x000000ffff037224 */ /* 0x000ff400078e0006 */
[----:B0--3--:R-:W-:Y:S05]  /*2840*/  @!P0 BRA `(.L_x_12) ;  /* 0x0000000400248947 */ /* 0x009fea0003800000 */
[----:B------:R-:W-:Y:S01]  /*2850*/  SHF.R.U32.HI R12, RZ, 0x2, R11 ;  /* 0x00000002ff0c7819 */ /* 0x000fe2000001160b */
[----:B------:R-:W-:Y:S01]  /*2860*/  IMAD.MOV.U32 R15, RZ, RZ, 0x3e055027 ;  /* 0x3e055027ff0f7424 */ /* 0x000fe200078e00ff */
[----:B------:R-:W-:Y:S02]  /*2870*/  BSSY.RECONVERGENT B0, `(.L_x_13) ;  /* 0x000003b000007945 */ /* 0x000fe40003800200 */
[----:B------:R-:W-:Y:S01]  /*2880*/  LOP3.LUT R12, R12, R11, RZ, 0x3c, !PT ;  /* 0x0000000b0c0c7212 */ /* 0x000fe200078e3cff */
[----:B012---:R-:W-:Y:S03]  /*2890*/  IMAD.SHL.U32 R11, R23, 0x10, RZ ;  /* 0x00000010170b7824 */ /* 0x007fe600078e00ff */
[C---:B------:R-:W-:Y:S04]  /*28a0*/  SHF.L.U32 R8, R12.reuse, 0x1, RZ ;  /* 0x000000010c087819 */ /* 0x040fe800000006ff */
[----:B------:R-:W-:Y:S01]  /*28b0*/  LOP3.LUT R8, R12, R8, R11, 0x96, !PT ;  /* 0x000000080c087212 */ /* 0x000fe200078e960b */
[----:B------:R-:W-:Y:S03]  /*28c0*/  IMAD.MOV.U32 R11, RZ, RZ, 0x2f800000 ;  /* 0x2f800000ff0b7424 */ /* 0x000fe600078e00ff */
[----:B------:R-:W-:Y:S04]  /*28d0*/  LOP3.LUT R19, R8, R23, RZ, 0x3c, !PT ;  /* 0x0000001708137212 */ /* 0x000fe800078e3cff */
[C---:B------:R-:W-:Y:S02]  /*28e0*/  IADD3 R8, PT, PT, R10.reuse, 0x587c5, R19 ;  /* 0x000587c50a087810 */ /* 0x040fe40007ffe013 */
[----:B------:R-:W-:Y:S02]  /*28f0*/  IADD3 R10, PT, PT, R10, 0xb0f8a, RZ ;  /* 0x000b0f8a0a0a7810 */ /* 0x000fe40007ffe0ff */
[----:B------:R-:W-:Y:S05]  /*2900*/  I2FP.F32.U32 R8, R8 ;  /* 0x0000000800087245 */ /* 0x000fea0000201000 */
[----:B------:R-:W-:Y:S01]  /*2910*/  FFMA R3, R8, R11, 1.1641532182693481445e-10 ;  /* 0x2f00000008037423 */ /* 0x000fe2000000000b */
[----:B------:R-:W-:Y:S04]  /*2920*/  SHF.R.U32.HI R11, RZ, 0x2, R16 ;  /* 0x00000002ff0b7819 */ /* 0x000fe80000011610 */
[----:B------:R-:W-:Y:S02]  /*2930*/  FSETP.GEU.AND P0, PT, R3, 1.175494350822287508e-38, PT ;  /* 0x008000000300780b */ /* 0x000fe40003f0e000 */
[----:B------:R-:W-:Y:S01]  /*2940*/  LOP3.LUT R12, R11, R16, RZ, 0x3c, !PT ;  /* 0x000000100b0c7212 */ /* 0x000fe200078e3cff */
[----:B------:R-:W-:Y:S01]  /*2950*/  IMAD.SHL.U32 R11, R19, 0x10, RZ ;  /* 0x00000010130b7824 */ /* 0x000fe200078e00ff */
[----:B------:R-:W-:Y:S02]  /*2960*/  FSEL R0, RZ, -23, P0 ;  /* 0xc1b80000ff007808 */ /* 0x000fe40000000000 */
[C---:B------:R-:W-:Y:S04]  /*2970*/  SHF.L.U32 R8, R12.reuse, 0x1, RZ ;  /* 0x000000010c087819 */ /* 0x040fe800000006ff */
[----:B------:R-:W-:Y:S01]  /*2980*/  LOP3.LUT R8, R12, R8, R11, 0x96, !PT ;  /* 0x000000080c087212 */ /* 0x000fe200078e960b */
[----:B------:R-:W-:Y:S02]  /*2990*/  IMAD.MOV.U32 R11, RZ, RZ, 0x30c90fdb ;  /* 0x30c90fdbff0b7424 */ /* 0x000fe400078e00ff */
[----:B------:R-:W-:Y:S01]  /*29a0*/  @!P0 FMUL R3, R3, 8388608 ;  /* 0x4b00000003038820 */ /* 0x000fe20000400000 */
[----:B------:R-:W-:Y:S03]  /*29b0*/  LOP3.LUT R21, R8, R19, RZ, 0x3c, !PT ;  /* 0x0000001308157212 */ /* 0x000fe600078e3cff */
[----:B------:R-:W-:Y:S01]  /*29c0*/  VIADD R6, R3, 0xc0d55555 ;  /* 0xc0d5555503067836 */ /* 0x000fe20000000000 */
[----:B------:R-:W-:Y:S02]  /*29d0*/  IADD3 R8, PT, PT, R21, R10, RZ ;  /* 0x0000000a15087210 */ /* 0x000fe40007ffe0ff */
[C---:B------:R-:W-:Y:S02]  /*29e0*/  ISETP.GT.U32.AND P0, PT, R3.reuse, 0x7f7fffff, PT ;  /* 0x7f7fffff0300780c */ /* 0x040fe40003f04070 */
[----:B------:R-:W-:Y:S02]  /*29f0*/  LOP3.LUT R6, R6, 0xff800000, RZ, 0xc0, !PT ;  /* 0xff80000006067812 */ /* 0x000fe400078ec0ff */
[----:B------:R-:W-:Y:S02]  /*2a00*/  I2FP.F32.U32 R8, R8 ;  /* 0x0000000800087245 */ /* 0x000fe40000201000 */
[-C--:B------:R-:W-:Y:S02]  /*2a10*/  IADD3 R2, PT, PT, R3, -R6.reuse, RZ ;  /* 0x8000000603027210 */ /* 0x080fe40007ffe0ff */
[----:B------:R-:W-:Y:S01]  /*2a20*/  I2FP.F32.S32 R13, R6 ;  /* 0x00000006000d7245 */ /* 0x000fe20000201400 */
[----:B------:R-:W-:Y:S01]  /*2a30*/  FFMA R7, R8, R11, 7.314590599882819788e-10 ;  /* 0x30490fdb08077423 */ /* 0x000fe2000000000b */
[----:B------:R-:W-:Y:S01]  /*2a40*/  MOV R8, 0x7f800000 ;  /* 0x7f80000000087802 */ /* 0x000fe20000000f00 */
[----:B------:R-:W-:Y:S02]  /*2a50*/  FADD R2, R2, -1 ;  /* 0xbf80000002027421 */ /* 0x000fe40000000000 */
[----:B------:R-:W-:Y:S02]  /*2a60*/  FFMA R0, R13, 1.1920928955078125e-07, R0 ;  /* 0x340000000d007823 */ /* 0x000fe40000000000 */
[C---:B------:R-:W-:Y:S04]  /*2a70*/  FFMA R9, R2.reuse, -R15, 0.14084610342979431152 ;  /* 0x3e1039f602097423 */ /* 0x040fe8000000080f */
[-C--:B------:R-:W-:Y:S04]  /*2a80*/  FFMA R9, R9, R2.reuse, -0.12148627638816833496 ;  /* 0xbdf8cdcc09097423 */ /* 0x080fe80000000002 */
[-C--:B------:R-:W-:Y:S04]  /*2a90*/  FFMA R9, R9, R2.reuse, 0.13980610668659210205 ;  /* 0x3e0f295509097423 */ /* 0x080fe80000000002 */
[-C--:B------:R-:W-:Y:S04]  /*2aa0*/  FFMA R9, R9, R2.reuse, -0.16684235632419586182 ;  /* 0xbe2ad8b909097423 */ /* 0x080fe80000000002 */
[-C--:B------:R-:W-:Y:S04]  /*2ab0*/  FFMA R9, R9, R2.reuse, 0.20012299716472625732 ;  /* 0x3e4ced0b09097423 */ /* 0x080fe80000000002 */
[-C--:B------:R-:W-:Y:S04]  /*2ac0*/  FFMA R9, R9, R2.reuse, -0.24999669194221496582 ;  /* 0xbe7fff2209097423 */ /* 0x080fe80000000002 */
[-C--:B------:R-:W-:Y:S04]  /*2ad0*/  FFMA R9, R9, R2.reuse, 0.33333182334899902344 ;  /* 0x3eaaaa7809097423 */ /* 0x080fe80000000002 */
[-C--:B------:R-:W-:Y:S04]  /*2ae0*/  FFMA R9, R9, R2.reuse, -0.5 ;  /* 0xbf00000009097423 */ /* 0x080fe80000000002 */
[----:B------:R-:W-:Y:S04]  /*2af0*/  FMUL R11, R2, R9 ;  /* 0x00000009020b7220 */ /* 0x000fe80000400000 */
[----:B------:R-:W-:Y:S04]  /*2b00*/  FFMA R2, R11, R2, R2 ;  /* 0x000000020b027223 */ /* 0x000fe80000000002 */
[----:B------:R-:W-:Y:S01]  /*2b10*/  FFMA R2, R0, 0.69314718246459960938, R2 ;  /* 0x3f31721800027823 */ /* 0x000fe20000000002 */
[C---:B------:R-:W-:Y:S01]  /*2b20*/  @P0 FFMA R2, R3.reuse, R8, +INF ;  /* 0x7f80000003020423 */ /* 0x040fe20000000008 */
[----:B------:R-:W-:Y:S03]  /*2b30*/  FSETP.NEU.AND P0, PT, R3, RZ, PT ;  /* 0x000000ff0300720b */ /* 0x000fe60003f0d000 */
[----:B------:R-:W-:Y:S05]  /*2b40*/  FMUL R2, R2, -2 ;  /* 0xc000000002027820 */ /* 0x000fea0000400000 */
[----:B------:R-:W-:Y:S04]  /*2b50*/  FSEL R3, R2, +INF , P0 ;  /* 0x7f80000002037808 */ /* 0x000fe80000000000 */
[----:B------:R0:W1:Y:S01]  /*2b60*/  MUFU.RSQ R2, R3 ;  /* 0x0000000300027308 */ /* 0x0000620000001400 */
[----:B------:R-:W-:Y:S05]  /*2b70*/  VIADD R20, R3, 0xf3000000 ;  /* 0xf300000003147836 */ /* 0x000fea0000000000 */
[----:B------:R-:W-:Y:S11]  /*2b80*/  ISETP.GT.U32.AND P0, PT, R20, 0x727fffff, PT ;  /* 0x727fffff1400780c */ /* 0x000ff60003f04070 */
[----:B------:R-:W-:Y:S02]  /*2b90*/  @!UPT UIADD3 URZ, UPT, UPT, URZ, URZ, URZ ;  /* 0x000000fffffff290 */ /* 0x000fe4000fffe0ff */
[----:B01----:R-:W-:Y:S05]  /*2ba0*/  @!P0 BRA `(.L_x_14) ;  /* 0x00000000000c8947 */ /* 0x003fea0003800000 */
[----:B------:R-:W-:Y:S02]  /*2bb0*/  MOV R2, 0x2bd0 ;  /* 0x00002bd000027802 */ /* 0x000fe40000000f00 */
[----:B---34-:R-:W-:Y:S05]  /*2bc0*/  CALL.REL.NOINC `($__internal_0_$__cuda_sm20_sqrt_rn_f32_slowpath) ;  /* 0x0000000400587944 */ /* 0x018fea0003c00000 */
[----:B------:R-:W-:Y:S05]  /*2bd0*/  BRA `(.L_x_15) ;  /* 0x0000000000107947 */ /* 0x000fea0003800000 */
.L_x_14:
[----:B------:R-:W-:Y:S01]  /*2be0*/  FMUL.FTZ R0, R3, R2 ;  /* 0x0000000203007220 */ /* 0x000fe20000410000 */
[----:B------:R-:W-:Y:S03]  /*2bf0*/  FMUL.FTZ R6, R2, 0.5 ;  /* 0x3f00000002067820 */ /* 0x000fe60000410000 */
[----:B------:R-:W-:Y:S04]  /*2c00*/  FFMA R3, -R0, R0, R3 ;  /* 0x0000000000037223 */ /* 0x000fe80000000103 */
[----:B------:R-:W-:Y:S07]  /*2c10*/  FFMA R0, R3, R6, R0 ;  /* 0x0000000603007223 */ /* 0x000fee0000000000 */
.L_x_15:
[----:B----4-:R-:W-:Y:S05]  /*2c20*/  BSYNC.RECONVERGENT B0 ;  /* 0x0000000000007941 */ /* 0x010fea0003800200 */
.L_x_13:
[----:B------:R-:W-:Y:S01]  /*2c30*/  FMUL.RZ R2, R7, 0.15915493667125701904 ;  /* 0x3e22f98307027820 */ /* 0x000fe2000040c000 */
[----:B------:R-:W-:Y:S01]  /*2c40*/  MOV R11, R17 ;  /* 0x00000011000b7202 */ /* 0x000fe20000000f00 */
[----:B------:R-:W-:Y:S01]  /*2c50*/  HFMA2 R8, -RZ, RZ, 0, 5.9604644775390625e-08 ;  /* 0x00000001ff087431 */ /* 0x000fe200000001ff */
[----:B------:R-:W-:Y:S01]  /*2c60*/  MOV R16, R22 ;  /* 0x0000001600107202 */ /* 0x000fe20000000f00 */
[----:B------:R-:W-:Y:S01]  /*2c70*/  MUFU.SIN R13, R2 ;  /* 0x00000002000d7308 */ /* 0x000fe20000000400 */
[----:B------:R-:W-:Y:S02]  /*2c80*/  MOV R17, R23 ;  /* 0x0000001700117202 */ /* 0x000fe40000000f00 */
[----:B------:R-:W-:Y:S02]  /*2c90*/  MOV R22, R19 ;  /* 0x0000001300167202 */ /* 0x000fe40000000f00 */
[----:B------:R-:W-:Y:S05]  /*2ca0*/  MOV R23, R21 ;  /* 0x0000001500177202 */ /* 0x000fea0000000f00 */
[----:B------:R-:W0:Y:S02]  /*2cb0*/  MUFU.COS R9, R2 ;  /* 0x0000000200097308 */ /* 0x000e240000000000 */
[-C--:B0-----:R-:W-:Y:S01]  /*2cc0*/  FMUL R6, R9, R0.reuse ;  /* 0x0000000009067220 */ /* 0x081fe20000400000 */
[----:B------:R-:W-:Y:S05]  /*2cd0*/  FMUL R3, R13, R0 ;  /* 0x000000000d037220 */ /* 0x000fea0000400000 */
.L_x_12:
[----:B0---4-:R-:W-:Y:S05]  /*2ce0*/  BSYNC.RECONVERGENT B1 ;  /* 0x0000000000017941 */ /* 0x011fea0003800200 */
.L_x_11:
[----:B------:R-:W-:Y:S01]  /*2cf0*/  UISETP.GE.AND UP0, UPT, UR11, URZ, UPT ;  /* 0x000000ff0b00728c */ /* 0x000fe2000bf06270 */
[----:B---3--:R-:W-:Y:S08]  /*2d00*/  FFMA R0, R3, R5, R4 ;  /* 0x0000000503007223 */ /* 0x008ff00000000004 */
[----:B------:R-:W-:Y:S05]  /*2d10*/  BRA.U !UP0, `(.L_x_16) ;  /* 0x0000000108b87547 */ /* 0x000fea000b800000 */
[----:B------:R-:W-:Y:S01]  /*2d20*/  FMUL R2, R0, UR10 ;  /* 0x0000000a00027c20 */ /* 0x000fe20008400000 */
[----:B------:R-:W-:Y:S01]  /*2d30*/  HFMA2 R0, -RZ, RZ, -448, 0 ;  /* 0xdf000000ff007431 */ /* 0x000fe200000001ff */
[----:B------:R-:W-:Y:S03]  /*2d40*/  BSSY.RECONVERGENT B1, `(.L_x_17) ;  /* 0x0000028000017945 */ /* 0x000fe60003800200 */
[----:B------:R-:W-:Y:S11]  /*2d50*/  FSETP.NAN.AND P0, PT, |R2|, |R2|, PT ;  /* 0x400000020200720b */ /* 0x000ff60003f08200 */
[----:B------:R-:W-:Y:S02]  /*2d60*/  @!UPT UIADD3 URZ, UPT, UPT, URZ, URZ, URZ ;  /* 0x000000fffffff290 */ /* 0x000fe4000fffe0ff */
[----:B------:R-:W-:Y:S05]  /*2d70*/  @P0 BRA `(.L_x_18) ;  /* 0x0000000000900947 */ /* 0x000fea0003800000 */
[----:B------:R-:W-:Y:S02]  /*2d80*/  FSETP.GE.AND P0, PT, R2, 9.22337203685477580800e+18, PT ;  /* 0x5f0000000200780b */ /* 0x000fe40003f06000 */
[----:B------:R-:W-:Y:S11]  /*2d90*/  MOV R0, 0x5f000000 ;  /* 0x5f00000000007802 */ /* 0x000ff60000000f00 */
[----:B------:R-:W-:Y:S05]  /*2da0*/  @P0 BRA `(.L_x_18) ;  /* 0x0000000000840947 */ /* 0x000fea0003800000 */
[----:B------:R-:W-:Y:S02]  /*2db0*/  FSETP.GTU.AND P0, PT, R2, -9.22337203685477580800e+18, PT ;  /* 0xdf0000000200780b */ /* 0x000fe40003f0c000 */
[----:B------:R-:W-:Y:S11]  /*2dc0*/  MOV R0, 0xdf000000 ;  /* 0xdf00000000007802 */ /* 0x000ff60000000f00 */
[----:B------:R-:W-:Y:S05]  /*2dd0*/  @!P0 BRA `(.L_x_18) ;  /* 0x0000000000788947 */ /* 0x000fea0003800000 */
[----:B------:R-:W-:Y:S01]  /*2de0*/  IMAD.MOV.U32 R9, RZ, RZ, RZ ;  /* 0x000000ffff097224 */ /* 0x000fe200078e00ff */
[----:B------:R-:W-:Y:S01]  /*2df0*/  SHF.R.U32.HI R3, RZ, 0x17, R2 ;  /* 0x00000017ff037819 */ /* 0x000fe20000011602 */
[----:B------:R-:W-:Y:S01]  /*2e00*/  HFMA2 R0, -RZ, RZ, 0, 0 ;  /* 0x00000000ff007431 */ /* 0x000fe200000001ff */
[----:B------:R-:W-:Y:S01]  /*2e10*/  BSSY.RECONVERGENT B0, `(.L_x_19) ;  /* 0x0000012000007945 */ /* 0x000fe20003800200 */
[----:B------:R-:W-:Y:S01]  /*2e20*/  IMAD.MOV.U32 R7, RZ, RZ, RZ ;  /* 0x000000ffff077224 */ /* 0x000fe200078e00ff */
[----:B------:R-:W-:Y:S01]  /*2e30*/  LOP3.LUT R3, R3, 0xff, RZ, 0xc0, !PT ;  /* 0x000000ff03037812 */ /* 0x000fe200078ec0ff */
[----:B------:R-:W-:Y:S03]  /*2e40*/  IMAD.MOV.U32 R12, RZ, RZ, RZ ;  /* 0x000000ffff0c7224 */ /* 0x000fe600078e00ff */
[----:B------:R-:W-:Y:S11]  /*2e50*/  ISETP.GE.U32.AND P0, PT, R3, 0x7e, PT ;  /* 0x0000007e0300780c */ /* 0x000ff60003f06070 */
[----:B------:R-:W-:Y:S02]  /*2e60*/  @!UPT UIADD3 URZ, UPT, UPT, URZ, URZ, URZ ;  /* 0x000000fffffff290 */ /* 0x000fe4000fffe0ff */
[----:B------:R-:W-:Y:S05]  /*2e70*/  @!P0 BRA `(.L_x_20) ;  /* 0x00000000002c8947 */ /* 0x000fea0003800000 */
[C---:B------:R-:W-:Y:S01]  /*2e80*/  ISETP.NE.AND P0, PT, R3.reuse, 0xbd, PT ;  /* 0x000000bd0300780c */ /* 0x040fe20003f05270 */
[----:B------:R-:W-:Y:S02]  /*2e90*/  IMAD.SHL.U32 R0, R2, 0x80, RZ ;  /* 0x0000008002007824 */ /* 0x000fe400078e00ff */
[----:B------:R-:W-:Y:S03]  /*2ea0*/  IMAD.MOV.U32 R7, RZ, RZ, RZ ;  /* 0x000000ffff077224 */ /* 0x000fe600078e00ff */
[----:B------:R-:W-:Y:S04]  /*2eb0*/  LOP3.LUT R0, R0, 0x3fffff80, RZ, 0xc0, !PT ;  /* 0x3fffff8000007812 */ /* 0x000fe800078ec0ff */
[----:B------:R-:W-:Y:S03]  /*2ec0*/  LOP3.LUT R0, R0, 0x40000000, RZ, 0xfc, !PT ;  /* 0x4000000000007812 */ /* 0x000fe600078efcff */
[C---:B------:R-:W-:Y:S01]  /*2ed0*/  @P0 VIADD R13, R3.reuse, 0xffffff83 ;  /* 0xffffff83030d0836 */ /* 0x040fe20000000000 */
[----:B------:R-:W-:Y:S04]  /*2ee0*/  @P0 IADD3 R3, PT, PT, -R3, 0xbd, RZ ;  /* 0x000000bd03030810 */ /* 0x000fe80007ffe1ff */
[--C-:B------:R-:W-:Y:S02]  /*2ef0*/  @P0 SHF.L.U64.HI R13, RZ, R13, R0.reuse ;  /* 0x0000000dff0d0219 */ /* 0x100fe40000010200 */
[-CC-:B------:R-:W-:Y:S02]  /*2f00*/  @P0 SHF.R.U64 R7, RZ, R3.reuse, R0.reuse ;  /* 0x00000003ff070219 */ /* 0x180fe40000001200 */
[----:B------:R-:W-:Y:S02]  /*2f10*/  @P0 SHF.R.U32.HI R0, RZ, R3, R0 ;  /* 0x00000003ff000219 */ /* 0x000fe40000011600 */
[----:B------:R-:W-:Y:S02]  /*2f20*/  @P0 SHF.R.U32.HI R12, RZ, 0x1f, R13 ;  /* 0x0000001fff0c0819 */ /* 0x000fe4000001160d */
.L_x_20:
[----:B------:R-:W-:Y:S05]  /*2f30*/  BSYNC.RECONVERGENT B0 ;  /* 0x0000000000007941 */ /* 0x000fea0003800200 */
.L_x_19:
[----:B------:R-:W-:Y:S02]  /*2f40*/  IADD3 R7, P0, PT, R7, R12, RZ ;  /* 0x0000000c07077210 */ /* 0x000fe40007f1e0ff */
[----:B------:R-:W-:Y:S03]  /*2f50*/  ISETP.GE.AND P1, PT, R2, RZ, PT ;  /* 0x000000ff0200720c */ /* 0x000fe60003f26270 */
[----:B------:R-:W-:Y:S01]  /*2f60*/  IMAD.X R9, R0, 0x1, R9, P0 ;  /* 0x0000000100097824 */ /* 0x000fe200000e0609 */
[-C--:B------:R-:W-:Y:S04]  /*2f70*/  IADD3 R12, P0, PT, RZ, -R7.reuse, RZ ;  /* 0x80000007ff0c7210 */ /* 0x080fe80007f1e0ff */
[----:B------:R-:W-:Y:S01]  /*2f80*/  SEL R20, R12, R7, !P1 ;  /* 0x000000070c147207 */ /* 0x000fe20004800000 */
[----:B------:R-:W-:Y:S05]  /*2f90*/  IMAD.X R2, RZ, RZ, ~R9, P0 ;  /* 0x000000ffff027224 */ /* 0x000fea00000e0e09 */
[----:B------:R-:W-:Y:S04]  /*2fa0*/  SEL R21, R2, R9, !P1 ;  /* 0x0000000902157207 */ /* 0x000fe80004800000 */
[----:B------:R0:W3:Y:S03]  /*2fb0*/  I2F.S64 R0, R20 ;  /* 0x0000001400007312 */ /* 0x0000e60000301400 */
.L_x_18:
[----:B------:R-:W-:Y:S05]  /*2fc0*/  BSYNC.RECONVERGENT B1 ;  /* 0x0000000000017941 */ /* 0x000fea0003800200 */
.L_x_17:
[----:B---3--:R-:W-:Y:S05]  /*2fd0*/  FMUL R2, R0, UR9 ;  /* 0x0000000900027c20 */ /* 0x008fea0008400000 */
[----:B------:R-:W-:Y:S01]  /*2fe0*/  F2FP.F16.F32.PACK_AB R2, RZ, R2 ;  /* 0x00000002ff02723e */ /* 0x000fe200000000ff */
[----:B------:R-:W-:Y:S06]  /*2ff0*/  BRA `(.L_x_21) ;  /* 0x0000000000047947 */ /* 0x000fec0003800000 */
.L_x_16:
[----:B------:R-:W-:Y:S07]  /*3000*/  F2FP.F16.F32.PACK_AB R2, RZ, R0 ;  /* 0x00000000ff02723e */ /* 0x000fee00000000ff */
.L_x_21:
[----:B------:R-:W-:Y:S05]  /*3010*/  HSETP2.NEU.AND P1, PT, R2.H0_H0, RZ.H0_H0, PT ;  /* 0x200000ff02007234 */ /* 0x000fea0003f2d800 */
[----:B------:R-:W-:Y:S11]  /*3020*/  ISETP.GT.OR P1, PT, RZ, UR8, P1 ;  /* 0x00000008ff007c0c */ /* 0x000ff60008f24670 */
[----:B------:R-:W-:Y:S02]  /*3030*/  @!UPT UIADD3 URZ, UPT, UPT, URZ, URZ, URZ ;  /* 0x000000fffffff290 */ /* 0x000fe4000fffe0ff */
[----:B------:R-:W-:Y:S01]  /*3040*/  @!P1 FSETP.GT.AND P0, PT, R0, RZ, PT ;  /* 0x000000ff0000920b */ /* 0x000fe20003f04000 */
[----:B------:R-:W-:Y:S05]  /*3050*/  @!P1 IMAD.MOV.U32 R3, RZ, RZ, 0x3f800000 ;  /* 0x3f800000ff039424 */ /* 0x000fea00078e00ff */
[----:B------:R-:W-:Y:S02]  /*3060*/  @!P1 FSEL R3, R3, -1, P0 ;  /* 0xbf80000003039808 */ /* 0x000fe40000000000 */
[----:B------:R-:W-:Y:S03]  /*3070*/  LEA R12, P0, R25, UR4, 0x1 ;  /* 0x00000004190c7c11 */ /* 0x000fe6000f8008ff */
[----:B------:R-:W-:Y:S01]  /*3080*/  @!P1 FADD R3, R3, R0 ;  /* 0x0000000003039221 */ /* 0x000fe20000000000 */
[--C-:B------:R-:W-:Y:S02]  /*3090*/  LEA.HI.X R13, R25, UR5, R14.reuse, 0x1, P0 ;  /* 0x00000005190d7c11 */ /* 0x100fe400080f0c0e */
[----:B------:R-:W-:Y:S02]  /*30a0*/  IADD3 R25, P0, PT, R18, R25, RZ ;  /* 0x0000001912197210 */ /* 0x000fe40007f1e0ff */
[----:B------:R-:W-:Y:S03]  /*30b0*/  @!P1 F2FP.F16.F32.PACK_AB R2, RZ, R3 ;  /* 0x00000003ff02923e */ /* 0x000fe600000000ff */
[----:B------:R-:W-:Y:S01]  /*30c0*/  IMAD.X R14, RZ, RZ, R14, P0 ;  /* 0x000000ffff0e7224 */ /* 0x000fe200000e060e */
[----:B------:R-:W-:Y:S01]  /*30d0*/  ISETP.GE.U32.AND P0, PT, R25, UR6, PT ;  /* 0x0000000619007c0c */ /* 0x000fe2000bf06070 */
[----:B------:R3:W-:Y:S03]  /*30e0*/  STG.E.U16 desc[UR14][R12.64], R2 ;  /* 0x000000020c007986 */ /* 0x0007e6000c10150e */
[----:B------:R-:W-:Y:S11]  /*30f0*/  ISETP.GE.U32.AND.EX P0, PT, R14, UR7, PT, P0 ;  /* 0x000000070e007c0c */ /* 0x000ff6000bf06100 */
[----:B------:R-:W-:Y:S02]  /*3100*/  @!UPT UIADD3 URZ, UPT, UPT, URZ, URZ, URZ ;  /* 0x000000fffffff290 */ /* 0x000fe4000fffe0ff */
[----:B------:R-:W-:Y:S05]  /*3110*/  @!P0 BRA `(.L_x_22) ;  /* 0xfffffff400b88947 */ /* 0x000fea000383ffff */
[----:B------:R-:W-:Y:S05]  /*3120*/  EXIT ;  /* 0x000000000000794d */ /* 0x000fea0003800000 */
        .weak           $__internal_0_$__cuda_sm20_sqrt_rn_f32_slowpath
        .type           $__internal_0_$__cuda_sm20_sqrt_rn_f32_slowpath,@function
        .size           $__internal_0_$__cuda_sm20_sqrt_rn_f32_slowpath,(.L_x_7242 - $__internal_0_$__cuda_sm20_sqrt_rn_f32_slowpath)
$__internal_0_$__cuda_sm20_sqrt_rn_f32_slowpath:
[----:B------:R-:W-:-:S13]  /*3130*/  LOP3.LUT P0, RZ, R3, 0x7fffffff, RZ, 0xc0, !PT ;  /* 0x7fffffff03ff7812 */ /* 0x000fda000780c0ff */
[----:B------:R-:W-:Y:S01]  /*3140*/  @!P0 MOV R11, R3 ;  /* 0x00000003000b8202 */ /* 0x000fe20000000f00 */
[----:B------:R-:W-:Y:S06]  /*3150*/  @!P0 BRA `(.L_x_23) ;  /* 0x0000000000448947 */ /* 0x000fec0003800000 */
[----:B------:R-:W-:Y:S01]  /*3160*/  FSETP.GEU.FTZ.AND P0, PT, R3, RZ, PT ;  /* 0x000000ff0300720b */ /* 0x000fe20003f1e000 */
[----:B------:R-:W-:-:S12]  /*3170*/  IMAD.MOV.U32 R8, RZ, RZ, R3 ;  /* 0x000000ffff087224 */ /* 0x000fd800078e0003 */
[----:B------:R-:W-:Y:S01]  /*3180*/  @!P0 MOV R11, 0x7fffffff ;  /* 0x7fffffff000b8802 */ /* 0x000fe20000000f00 */
[----:B------:R-:W-:Y:S06]  /*3190*/  @!P0 BRA `(.L_x_23) ;  /* 0x0000000000348947 */ /* 0x000fec0003800000 */
[----:B------:R-:W-:-:S13]  /*31a0*/  FSETP.GTU.FTZ.AND P0, PT, |R8|, +INF , PT ;  /* 0x7f8000000800780b */ /* 0x000fda0003f1c200 */
[----:B------:R-:W-:Y:S01]  /*31b0*/  @P0 FADD.FTZ R11, R8, 1 ;  /* 0x3f800000080b0421 */ /* 0x000fe20000010000 */
[----:B------:R-:W-:Y:S06]  /*31c0*/  @P0 BRA `(.L_x_23) ;  /* 0x0000000000280947 */ /* 0x000fec0003800000 */
[----:B------:R-:W-:-:S13]  /*31d0*/  FSETP.NEU.FTZ.AND P0, PT, |R8|, +INF , PT ;  /* 0x7f8000000800780b */ /* 0x000fda0003f1d200 */
[----:B------:R-:W-:Y:S01]  /*31e0*/  @P0 FFMA R9, R8, 1.84467440737095516160e+19, RZ ;  /* 0x5f80000008090823 */ /* 0x000fe200000000ff */
[----:B------:R-:W-:-:S03]  /*31f0*/  @!P0 MOV R11, R8 ;  /* 0x00000008000b8202 */ /* 0x000fc60000000f00 */
[----:B------:R-:W0:Y:S02]  /*3200*/  @P0 MUFU.RSQ R0, R9 ;  /* 0x0000000900000308 */ /* 0x000e240000001400 */
[----:B0-----:R-:W-:Y:S01]  /*3210*/  @P0 FMUL.FTZ R6, R9, R0 ;  /* 0x0000000009060220 */ /* 0x001fe20000410000 */
[----:B------:R-:W-:-:S03]  /*3220*/  @P0 FMUL.FTZ R0, R0, 0.5 ;  /* 0x3f00000000000820 */ /* 0x000fc60000410000 */
[----:B------:R-:W-:-:S04]  /*3230*/  @P0 FADD.FTZ R3, -R6, -RZ ;  /* 0x800000ff06030221 */ /* 0x000fc80000010100 */
[----:B------:R-:W-:-:S04]  /*3240*/  @P0 FFMA R3, R6, R3, R9 ;  /* 0x0000000306030223 */ /* 0x000fc80000000009 */
[----:B------:R-:W-:-:S04]  /*3250*/  @P0 FFMA R0, R3, R0, R6 ;  /* 0x0000000003000223 */ /* 0x000fc80000000006 */
[----:B------:R-:W-:-:S07]  /*3260*/  @P0 FMUL.FTZ R11, R0, 2.3283064365386962891e-10 ;  /* 0x2f800000000b0820 */ /* 0x000fce0000410000 */
.L_x_23:
[----:B------:R-:W-:Y:S01]  /*3270*/  HFMA2 R3, -RZ, RZ, 0, 0 ;  /* 0x00000000ff037431 */ /* 0x000fe200000001ff */
[----:B------:R-:W-:-:S03]  /*3280*/  MOV R0, R11 ;  /* 0x0000000b00007202 */ /* 0x000fc60000000f00 */
[----:B------:R-:W-:Y:S05]  /*3290*/  RET.REL.NODEC R2 `(_ZN7cutlass9reference6device6kernel12BlockForEachINS_6half_tENS1_6detail18RandomGaussianFuncIS4_EEEEvPT_mNT0_6ParamsE) ;  /* 0xffffffcc02587950 */ /* 0x000fea0003c3ffff */
.L_x_24:
[----:B------:R-:W-:-:S00]  /*32a0*/  BRA `(.L_x_24) ;  /* 0xfffffffc00fc7947 */ /* 0x000fc0000383ffff */
[----:B------:R-:W-:-:S00]  /*32b0*/  NOP ;  /* 0x0000000000007918 */ /* 0x000fc00000000000 */
        /* <DEDUP_REMOVED lines=12> */
.L_x_7242:


//--------------------- .text._ZN7cutlass9reference6device6kernel12BlockForEachINS_6half_tENS1_6detail17RandomUniformFuncIS4_EEEEvPT_mNT0_6ParamsE --------------------------
	.section	.text._ZN7cutlass9reference6device6kernel12BlockForEachINS_6half_tENS1_6detail17RandomUniformFuncIS4_EEEEvPT_mNT0_6ParamsE,"ax",@progbits
	.align	128
        .global         _ZN7cutlass9reference6device6kernel12BlockForEachINS_6half_tENS1_6detail17RandomUniformFuncIS4_EEEEvPT_mNT0_6ParamsE
        .type           _ZN7cutlass9reference6device6kernel12BlockForEachINS_6half_tENS1_6detail17RandomUniformFuncIS4_EEEEvPT_mNT0_6ParamsE,@function
        .size           _ZN7cutlass9reference6device6kernel12BlockForEachINS_6half_tENS1_6detail17RandomUniformFuncIS4_EEEEvPT_mNT0_6ParamsE,(.L_x_7392 - _ZN7cutlass9reference6device6kernel12BlockForEachINS_6half_tENS1_6detail17RandomUniformFuncIS4_EEEEvPT_mNT0_6ParamsE)
        .other          _ZN7cutlass9reference6device6kernel12BlockForEachINS_6half_tENS1_6detail17RandomUniformFuncIS4_EEEEvPT_mNT0_6ParamsE,@"STO_CUDA_ENTRY STV_DEFAULT"
_ZN7cutlass9reference6device6kernel12BlockForEachINS_6half_tENS1_6detail17RandomUniformFuncIS4_EEEEvPT_mNT0_6ParamsE:
.text._ZN7cutlass9reference6device6kernel12BlockForEachINS_6half_tENS1_6detail17RandomUniformFuncIS4_EEEEvPT_mNT0_6ParamsE:
[----:B------:R-:W0:Y:S08]  /*0000*/  LDC R1, c[0x0][0x37c] ;  /* 0x0000df00ff017b82 */ /* 0x000e300000000800 */
[----:B------:R-:W1:Y:S01]  /*0010*/  LDC.64 R4, c[0x0][0x390] ;  /* 0x0000e400ff047b82 */ /* 0x000e620000000a00 */
[----:B------:R-:W2:Y:S01]  /*0020*/  S2R R15, SR_TID.X ;  /* 0x00000000000f7919 */ /* 0x000ea20000002100 */
[----:B0-----:R-:W-:Y:S01]  /*0030*/  VIADD R1, R1, 0xffffffa0 ;  /* 0xffffffa001017836 */ /* 0x001fe20000000000 */
[----:B------:R-:W0:Y:S01]  /*0040*/  LDCU.64 UR18, c[0x0][0x358] ;  /* 0x00006b00ff1277ac */ /* 0x000e220008000a00 */
[----:B------:R-:W-:Y:S04]  /*0050*/  BSSY.RECONVERGENT B1, `(.L_x_25) ;  /* 0x0000270000017945 */ /* 0x000fe80003800200 */
        /* <DEDUP_REMOVED lines=8> */
[----:B---3--:R3:W-:Y:S01]  /*00e0*/  STL.64 [R1+0x8], R12 ;  /* 0x0000080c01007387 */ /* 0x0087e20000100a00 */
[C---:B------:R-:W-:Y:S02]  /*00f0*/  IADD3 R7, PT, PT, R5.reuse, 0x75bcd15, RZ ;  /* 0x075bcd1505077810 */ /* 0x040fe40007ffe0ff */
[C---:B------:R-:W-:Y:S01]  /*0100*/  VIADD R11, R4.reuse, 0x1f123bb5 ;  /* 0x1f123bb5040b7836 */ /* 0x040fe20000000000 */
[C---:B------:R-:W-:Y:S02]  /*0110*/  IADD3 R6, PT, PT, R5.reuse, 0x64f0c9, R4 ;  /* 0x0064f0c905067810 */ /* 0x040fe40007ffe004 */
[----:B------:R-:W2:Y:S01]  /*0120*/  LDC.64 R2, c[0x0][0x3b8] ;  /* 0x0000ee00ff027b82 */ /* 0x000ea20000000a00 */
[C---:B------:R-:W-:Y:S01]  /*0130*/  LOP3.LUT R10, R5.reuse, 0x159a55e5, RZ, 0x3c, !PT ;  /* 0x159a55e5050a7812 */ /* 0x040fe200078e3cff */
[----:B------:R-:W-:Y:S01]  /*0140*/  VIADD R5, R5, 0x583f19 ;  /* 0x00583f1905057836 */ /* 0x000fe20000000000 */
[----:B------:R-:W-:Y:S01]  /*0150*/  LOP3.LUT R4, R4, 0x5491333, RZ, 0x3c, !PT ;  /* 0x0549133304047812 */ /* 0x000fe200078e3cff */
[----:B----4-:R4:W-:Y:S04]  /*0160*/  STL.64 [R1], R18 ;  /* 0x0000001201007387 */ /* 0x0109e80000100a00 */
[----:B------:R-:W0:Y:S01]  /*0170*/  LDC R14, c[0x0][0x3a0] ;  /* 0x0000e800ff0e7b82 */ /* 0x000e220000000800 */
[----:B-----5:R4:W-:Y:S04]  /*0180*/  STL.64 [R1+0x18], R16 ;  /* 0x0000181001007387 */ /* 0x0209e80000100a00 */
[----:B------:R4:W-:Y:S03]  /*0190*/  STL.64 [R1+0x30], R6 ;  /* 0x0000300601007387 */ /* 0x0009e60000100a00 */
[----:B------:R-:W5:Y:S01]  /*01a0*/  S2UR UR4, SR_CTAID.X ;  /* 0x00000000000479c3 */ /* 0x000f620000002500 */
[----:B-1----:R4:W-:Y:S04]  /*01b0*/  STL.64 [R1+0x20], R8 ;  /* 0x0000200801007387 */ /* 0x0029e80000100a00 */
[----:B------:R4:W-:Y:S01]  /*01c0*/  STL.64 [R1+0x38], R10 ;  /* 0x0000380a01007387 */ /* 0x0009e20000100a00 */
[----:B---3--:R-:W-:-:S02]  /*01d0*/  HFMA2 R12, -RZ, RZ, 0, 0 ;  /* 0x00000000ff0c7431 */ /* 0x008fc400000001ff */
[----:B------:R-:W5:Y:S01]  /*01e0*/  LDC R0, c[0x0][0x360] ;  /* 0x0000d800ff007b82 */ /* 0x000f620000000800 */
[----:B--2---:R4:W-:Y:S04]  /*01f0*/  STL.64 [R1+0x28], R2 ;  /* 0x0000280201007387 */ /* 0x0049e80000100a00 */
[----:B------:R4:W-:Y:S04]  /*0200*/  STL.64 [R1+0x40], R4 ;  /* 0x0000400401007387 */ /* 0x0009e80000100a00 */
[----:B0-----:R4:W-:Y:S01]  /*0210*/  STL [R1+0x10], R14 ;  /* 0x0000100e01007387 */ /* 0x0019e20000100800 */
[----:B-----5:R-:W-:-:S05]  /*0220*/  IMAD R13, R0, UR4, R15 ;  /* 0x00000004000d7c24 */ /* 0x020fca000f8e020f */
[----:B------:R-:W-:-:S13]  /*0230*/  ISETP.NE.AND P0, PT, R13, RZ, PT ;  /* 0x000000ff0d00720c */ /* 0x000fda0003f05270 */
[----:B----4-:R-:W-:Y:S05]  /*0240*/  @!P0 BRA `(.L_x_26) ;  /* 0x0000002400408947 */ /* 0x010fea0003800000 */
[----:B------:R-:W-:Y:S02]  /*0250*/  MOV R21, RZ ;  /* 0x000000ff00157202 */ /* 0x000fe40000000f00 */
[----:B------:R-:W-:Y:S02]  /*0260*/  MOV R9, R13 ;  /* 0x0000000d00097202 */ /* 0x000fe40000000f00 */
[----:B------:R-:W-:-:S07]  /*0270*/  MOV R8, R12 ;  /* 0x0000000c00087202 */ /* 0x000fce0000000f00 */
.L_x_35:
        /* <DEDUP_REMOVED lines=11> */
.L_x_30:
[----:B------:R-:W-:-:S06]  /*0330*/  LEA R3, R26, R1, 0x2 ;  /* 0x000000011a037211 */ /* 0x000fcc00078e10ff */
[----:B------:R-:W5:Y:S01]  /*0340*/  LDL R3, [R3+0x34] ;  /* 0x0000340003037983 */ /* 0x000f620000100800 */
[----:B------:R-:W-:Y:S01]  /*0350*/  SHF.L.U32 R2, R26, 0x5, RZ ;  /* 0x000000051a027819 */ /* 0x000fe200000006ff */
[----:B------:R-:W-:-:S06]  /*0360*/  UMOV UR4, URZ ;  /* 0x000000ff00047c82 */ /* 0x000fcc0008000000 */
.L_x_29:
        /* <DEDUP_REMOVED lines=21> */
[----:B------:R-:W2:Y:S01]  /*04c0*/  @!P0 LDG.E R17, desc[UR18][R28.64+0xc] ;  /* 0x00000c121c118981 */ /* 0x000ea2000c1e1900 */
[----:B---3--:R-:W-:-:S03]  /*04d0*/  @P4 LOP3.LUT R5, R5, R18, RZ, 0x3c, !PT ;  /* 0x0000001205054212 */ /* 0x008fc600078e3cff */
[----:B------:R-:W3:Y:S01]  /*04e0*/  @P1 LDG.E R18, desc[UR18][R28.64+0x14] ;  /* 0x000014121c121981 */ /* 0x000ee2000c1e1900 */
[----:B----4-:R-:W-:-:S03]  /*04f0*/  @P5 LOP3.LUT R5, R5, R16, RZ, 0x3c, !PT ;  /* 0x0000001005055212 */ /* 0x010fc600078e3cff */
[----:B------:R-:W4:Y:S01]  /*0500*/  @P6 LDG.E R16, desc[UR18][R28.64+0x88] ;  /* 0x000088121c106981 */ /* 0x000f22000c1e1900 */
[----:B--2---:R-:W-:-:S03]  /*0510*/  @!P0 LOP3.LUT R7, R7, R20, RZ, 0x3c, !PT ;  /* 0x0000001407078212 */ /* 0x004fc600078e3cff */
[----:B------:R-:W2:Y:S01]  /*0520*/  @!P0 LDG.E R20, desc[UR18][R28.64+0x8] ;  /* 0x000008121c148981 */ /* 0x000ea2000c1e1900 */
[----:B------:R-:W-:-:S03]  /*0530*/  @!P0 LOP3.LUT R4, R4, R17, RZ, 0x3c, !PT ;  /* 0x0000001104048212 */ /* 0x000fc600078e3cff */
[----:B------:R-:W2:Y:S01]  /*0540*/  @P1 LDG.E R17, desc[UR18][R28.64+0x20] ;  /* 0x000020121c111981 */ /* 0x000ea2000c1e1900 */
[----:B---3--:R-:W-:-:S03]  /*0550*/  @P1 LOP3.LUT R7, R7, R18, RZ, 0x3c, !PT ;  /* 0x0000001207071212 */ /* 0x008fc600078e3cff */
[----:B------:R-:W3:Y:S01]  /*0560*/  @P1 LDG.E R18, desc[UR18][R28.64+0x1c] ;  /* 0x00001c121c121981 */ /* 0x000ee2000c1e1900 */
[----:B----4-:R-:W-:-:S03]  /*0570*/  @P6 LOP3.LUT R5, R5, R16, RZ, 0x3c, !PT ;  /* 0x0000001005056212 */ /* 0x010fc600078e3cff */
[----:B------:R-:W4:Y:S01]  /*0580*/  @P2 LDG.E R16, desc[UR18][R28.64+0x28] ;  /* 0x000028121c102981 */ /* 0x000f22000c1e1900 */
[----:B--2---:R-:W-:Y:S02]  /*0590*/  @!P0 LOP3.LUT R11, R11, R20, RZ, 0x3c, !PT ;  /* 0x000000140b0b8212 */ /* 0x004fe400078e3cff */
[----:B------:R-:W-:Y:S02]  /*05a0*/  @P1 LOP3.LUT R10, R10, R19, RZ, 0x3c, !PT ;  /* 0x000000130a0a1212 */ /* 0x000fe400078e3cff */
[----:B------:R-:W-:Y:S01]  /*05b0*/  @P1 LOP3.LUT R4, R4, R17, RZ, 0x3c, !PT ;  /* 0x0000001104041212 */ /* 0x000fe200078e3cff */
[----:B------:R-:W2:Y:S04]  /*05c0*/  @P2 LDG.E R19, desc[UR18][R28.64+0x2c] ;  /* 0x00002c121c132981 */ /* 0x000ea8000c1e1900 */
[----:B------:R-:W2:Y:S01]  /*05d0*/  @P2 LDG.E R17, desc[UR18][R28.64+0x34] ;  /* 0x000034121c112981 */ /* 0x000ea2000c1e1900 */
[----:B---3--:R-:W-:-:S03]  /*05e0*/  @P1 LOP3.LUT R11, R11, R18, RZ, 0x3c, !PT ;  /* 0x000000120b0b1212 */ /* 0x008fc600078e3cff */
[----:B------:R-:W3:Y:S01]  /*05f0*/  @P2 LDG.E R18, desc[UR18][R28.64+0x30] ;  /* 0x000030121c122981 */ /* 0x000ee2000c1e1900 */
[----:B----4-:R-:W-:-:S03]  /*0600*/  @P2 LOP3.LUT R7, R7, R16, RZ, 0x3c, !PT ;  /* 0x0000001007072212 */ /* 0x010fc600078e3cff */
[----:B------:R-:W4:Y:S01]  /*0610*/  @P3 LDG.E R16, desc[UR18][R28.64+0x3c] ;  /* 0x00003c121c103981 */ /* 0x000f22000c1e1900 */
[----:B--2---:R-:W-:-:S03]  /*0620*/  @P2 LOP3.LUT R10, R10, R19, RZ, 0x3c, !PT ;  /* 0x000000130a0a2212 */ /* 0x004fc600078e3cff */
[----:B------:R-:W2:Y:S01]  /*0630*/  @P3 LDG.E R19, desc[UR18][R28.64+0x40] ;  /* 0x000040121c133981 */ /* 0x000ea2000c1e1900 */
[----:B------:R-:W-:-:S03]  /*0640*/  @P2 LOP3.LUT R4, R4, R17, RZ, 0x3c, !PT ;  /* 0x0000001104042212 */ /* 0x000fc600078e3cff */
        /* <DEDUP_REMOVED lines=22> */
[----:B--2---:R-:W-:Y:S02]  /*07b0*/  @P5 LOP3.LUT R10, R10, R19, RZ, 0x3c, !PT ;  /* 0x000000130a0a5212 */ /* 0x004fe400078e3cff */
        /* <DEDUP_REMOVED lines=15> */
[----:B--2---:R-:W-:Y:S02]  /*08b0*/  @P0 LOP3.LUT R10, R10, R19, RZ, 0x3c, !PT ;  /* 0x000000130a0a0212 */ /* 0x004fe400078e3cff */
        /* <DEDUP_REMOVED lines=20> */
[----:B------:R-:W-:Y:S02]  /*0a00*/  LOP3.LUT P0, RZ, R15, 0x8000, RZ, 0xc0, !PT ;  /* 0x000080000fff7812 */ /* 0x000fe4000780c0ff */
[----:B---3--:R-:W-:Y:S01]  /*0a10*/  @P1 LOP3.LUT R7, R7, R18, RZ, 0x3c, !PT ;  /* 0x0000001207071212 */ /* 0x008fe200078e3cff */
[----:B------:R-:W3:Y:S01]  /*0a20*/  @P2 LDG.E R15, desc[UR18][R28.64+0xd4] ;  /* 0x0000d4121c0f2981 */ /* 0x000ee2000c1e1900 */
[----:B----4-:R-:W-:-:S03]  /*0a30*/  @P1 LOP3.LUT R4, R4, R17, RZ, 0x3c, !PT ;  /* 0x0000001104041212 */ /* 0x010fc600078e3cff */
[----:B------:R-:W4:Y:S04]  /*0a40*/  @P2 LDG.E R18, desc[UR18][R28.64+0xc8] ;  /* 0x0000c8121c122981 */ /* 0x000f28000c1e1900 */
[----:B------:R-:W4:Y:S01]  /*0a50*/  @P2 LDG.E R17, desc[UR18][R28.64+0xcc] ;  /* 0x0000cc121c112981 */ /* 0x000f22000c1e1900 */
[----:B--2---:R-:W-:-:S03]  /*0a60*/  @P1 LOP3.LUT R11, R11, R16, RZ, 0x3c, !PT ;  /* 0x000000100b0b1212 */ /* 0x004fc600078e3cff */
[----:B------:R-:W2:Y:S01]  /*0a70*/  @P2 LDG.E R16, desc[UR18][R28.64+0xd0] ;  /* 0x0000d0121c102981 */ /* 0x000ea2000c1e1900 */
[----:B------:R-:W-:Y:S02]  /*0a80*/  @P1 LOP3.LUT R10, R10, R19, RZ, 0x3c, !PT ;  /* 0x000000130a0a1212 */ /* 0x000fe400078e3cff */
[----:B------:R-:W-:Y:S02]  /*0a90*/  @P1 LOP3.LUT R5, R5, R20, RZ, 0x3c, !PT ;  /* 0x0000001405051212 */ /* 0x000fe400078e3cff */
        /* <DEDUP_REMOVED lines=49> */
[----:B------:R-:W-:-:S04]  /*0db0*/  UIADD3 UR4, UPT, UPT, UR4, 0x10, URZ ;  /* 0x0000001004047890 */ /* 0x000fc8000fffe0ff */
[----:B------:R-:W-:Y:S01]  /*0dc0*/  UISETP.NE.AND UP0, UPT, UR4, 0x20, UPT ;  /* 0x000000200400788c */ /* 0x000fe2000bf05270 */
[----:B------:R-:W-:Y:S02]  /*0dd0*/  @P6 LOP3.LUT R5, R5, R22, RZ, 0x3c, !PT ;  /* 0x0000001605056212 */ /* 0x000fe400078e3cff */
[----:B---3--:R-:W-:Y:S02]  /*0de0*/  @P0 LOP3.LUT R7, R7, R20, RZ, 0x3c, !PT ;  /* 0x0000001407070212 */ /* 0x008fe400078e3cff */
[----:B----4-:R-:W-:Y:S02]  /*0df0*/  @P0 LOP3.LUT R10, R10, R15, RZ, 0x3c, !PT ;  /* 0x0000000f0a0a0212 */ /* 0x010fe400078e3cff */
        /* <DEDUP_REMOVED lines=21> */
.L_x_32:
[----:B------:R-:W-:-:S06]  /*0f50*/  LEA R3, R26, R1, 0x2 ;  /* 0x000000011a037211 */ /* 0x000fcc00078e10ff */
[----:B------:R-:W5:Y:S01]  /*0f60*/  LDL R3, [R3+0x34] ;  /* 0x0000340003037983 */ /* 0x000f620000100800 */
[----:B------:R-:W-:Y:S01]  /*0f70*/  SHF.L.U32 R2, R26, 0x5, RZ ;  /* 0x000000051a027819 */ /* 0x000fe200000006ff */
[----:B------:R-:W-:-:S06]  /*0f80*/  UMOV UR4, URZ ;  /* 0x000000ff00047c82 */ /* 0x000fcc0008000000 */
.L_x_31:
        /* <DEDUP_REMOVED lines=190> */
.L_x_34:
[----:B------:R-:W-:-:S06]  /*1b70*/  LEA R3, R19, R1, 0x2 ;  /* 0x0000000113037211 */ /* 0x000fcc00078e10ff */
[----:B------:R-:W5:Y:S01]  /*1b80*/  LDL R3, [R3+0x34] ;  /* 0x0000340003037983 */ /* 0x000f620000100800 */
[----:B------:R-:W-:Y:S01]  /*1b90*/  SHF.L.U32 R2, R19, 0x5, RZ ;  /* 0x0000000513027819 */ /* 0x000fe200000006ff */
[----:B------:R-:W-:-:S06]  /*1ba0*/  UMOV UR4, URZ ;  /* 0x000000ff00047c82 */ /* 0x000fcc0008000000 */
.L_x_33:
        /* <DEDUP_REMOVED lines=139> */
[----:B------:R-:W4:Y:S01]  /*2460*/  @P0 LDG.E R27, desc[UR18][R22.64+0x138] ;  /* 0x00013812161b0981 */ /* 0x000f22000c1e1900 */
[----:B------:R-:W-:-:S03]  /*2470*/  @P4 LOP3.LUT R4, R4, R17, RZ, 0x3c, !PT ;  /* 0x0000001104044212 */ /* 0x000fc600078e3cff */
        /* <DEDUP_REMOVED lines=27> */
[----:B------:R-:W-:Y:S02]  /*2630*/  @P0 LOP3.LUT R4, R4, R27, RZ, 0x3c, !PT ;  /* 0x0000001b04040212 */ /* 0x000fe400078e3cff */
[----:B--2---:R-:W-:Y:S02]  /*2640*/  @P0 LOP3.LUT R7, R7, R18, RZ, 0x3c, !PT ;  /* 0x0000001207070212 */ /* 0x004fe400078e3cff */
[----:B---3--:R-:W-:-:S02]  /*2650*/  @P0 LOP3.LUT R10, R10, R15, RZ, 0x3c, !PT ;  /* 0x0000000f0a0a0212 */ /* 0x008fc400078e3cff */
        /* <DEDUP_REMOVED lines=8> */
.L_x_28:
[----:B------:R-:W-:Y:S05]  /*26e0*/  BSYNC.RECONVERGENT B0 ;  /* 0x0000000000007941 */ /* 0x000fea0003800200 */
.L_x_27:
[----:B------:R-:W-:Y:S01]  /*26f0*/  ISETP.GT.U32.AND P0, PT, R9, 0x3, PT ;  /* 0x000000030900780c */ /* 0x000fe20003f04070 */
[----:B------:R-:W-:Y:S01]  /*2700*/  VIADD R21, R21, 0x1 ;  /* 0x0000000115157836 */ /* 0x000fe20000000000 */
[--C-:B------:R-:W-:Y:S02]  /*2710*/  SHF.R.U64 R9, R9, 0x2, R8.reuse ;  /* 0x0000000209097819 */ /* 0x100fe40000001208 */
[----:B------:R-:W-:Y:S02]  /*2720*/  ISETP.GT.U32.AND.EX P0, PT, R8, RZ, PT, P0 ;  /* 0x000000ff0800720c */ /* 0x000fe40003f04100 */
[----:B------:R-:W-:-:S11]  /*2730*/  SHF.R.U32.HI R8, RZ, 0x2, R8 ;  /* 0x00000002ff087819 */ /* 0x000fd60000011608 */
[----:B------:R-:W-:Y:S05]  /*2740*/  @P0 BRA `(.L_x_35) ;  /* 0xffffffd800cc0947 */ /* 0x000fea000383ffff */
.L_x_26:
[----:B------:R-:W-:Y:S05]  /*2750*/  BSYNC.RECONVERGENT B1 ;  /* 0x0000000000017941 */ /* 0x000fea0003800200 */
.L_x_25:
[----:B------:R-:W3:Y:S02]  /*2760*/  LDCU.64 UR4, c[0x0][0x388] ;  /* 0x00007100ff0477ac */ /* 0x000ee40008000a00 */
[----:B---3--:R-:W-:-:S04]  /*2770*/  ISETP.GE.U32.AND P0, PT, R13, UR4, PT ;  /* 0x000000040d007c0c */ /* 0x008fc8000bf06070 */
[----:B------:R-:W-:-:S13]  /*2780*/  ISETP.GE.U32.AND.EX P0, PT, R12, UR5, PT, P0 ;  /* 0x000000050c007c0c */ /* 0x000fda000bf06100 */
[----:B------:R-:W-:Y:S05]  /*2790*/  @P0 EXIT ;  /* 0x000000000000094d */ /* 0x000fea0003800000 */
[----:B------:R-:W3:Y:S01]  /*27a0*/  LDC.64 R2, c[0x0][0x398] ;  /* 0x0000e600ff027b82 */ /* 0x000ee20000000a00 */
[----:B------:R-:W4:Y:S01]  /*27b0*/  LDCU.64 UR16, c[0x0][0x3a8] ;  /* 0x00007500ff1077ac */ /* 0x000f220008000a00 */
[----:B------:R-:W-:Y:S01]  /*27c0*/  BSSY.RECONVERGENT B3, `(.L_x_36) ;  /* 0x0000086000037945 */ /* 0x000fe20003800200 */
[----:B------:R-:W5:Y:S05]  /*27d0*/  LDCU UR12, c[0x0][0x370] ;  /* 0x00006e00ff0c77ac */ /* 0x000f6a0008000800 */
[----:B------:R-:W0:Y:S01]  /*27e0*/  LDC.64 R8, c[0x0][0x398] ;  /* 0x0000e600ff087b82 */ /* 0x000e220000000a00 */
[----:B------:R-:W1:Y:S01]  /*27f0*/  LDCU UR11, c[0x0][0x3a0] ;  /* 0x00007400ff0b77ac */ /* 0x000e620008000800 */
[----:B------:R-:W2:Y:S01]  /*2800*/  LDCU UR8, c[0x0][0x3b8] ;  /* 0x00007700ff0877ac */ /* 0x000ea20008000800 */
[----:B------:R-:W0:Y:S01]  /*2810*/  LDCU.64 UR14, c[0x0][0x3a8] ;  /* 0x00007500ff0e77ac */ /* 0x000e220008000a00 */
[----:B----4-:R-:W-:Y:S01]  /*2820*/  DSETP.LT.AND P0, PT, RZ, UR16, PT ;  /* 0x00000010ff007e2a */ /* 0x010fe2000bf01000 */
[----:B------:R-:W4:Y:S01]  /*2830*/  LDCU UR10, c[0x0][0x3b0] ;  /* 0x00007600ff0a77ac */ /* 0x000f220008000800 */
[----:B-----5:R-:W-:-:S02]  /*2840*/  IMAD R16, R0, UR12, RZ ;  /* 0x0000000c00107c24 */ /* 0x020fc4000f8e02ff */
[----:B---3--:R-:W-:Y:S01]  /*2850*/  FADD R15, -R2, R3 ;  /* 0x00000003020f7221 */ /* 0x008fe20000000100 */
[----:B------:R-:W3:Y:S01]  /*2860*/  LDCU UR9, c[0x0][0x3b4] ;  /* 0x00007680ff0977ac */ /* 0x000ee20008000800 */
[----:B------:R-:W0:Y:S01]  /*2870*/  LDCU.128 UR4, c[0x0][0x380] ;  /* 0x00007000ff0477ac */ /* 0x000e220008000c00 */
[----:B-1----:R-:W-:Y:S02]  /*2880*/  UISETP.GE.AND UP1, UPT, UR11, URZ, UPT ;  /* 0x000000ff0b00728c */ /* 0x002fe4000bf26270 */
[----:B--2-4-:R-:W-:-:S11]  /*2890*/  UISETP.GE.AND UP0, UPT, UR8, URZ, UPT ;  /* 0x000000ff0800728c */ /* 0x014fd6000bf06270 */
.L_x_46:
[----:B------:R-:W-:Y:S01]  /*28a0*/  MOV R19, R11 ;  /* 0x0000000b00137202 */ /* 0x000fe20000000f00 */
[----:B-1----:R-:W-:Y:S01]  /*28b0*/  IMAD.MOV.U32 R14, RZ, RZ, R4 ;  /* 0x000000ffff0e7224 */ /* 0x002fe200078e0004 */
[----:B------:R-:W-:Y:S01]  /*28c0*/  MOV R17, R10 ;  /* 0x0000000a00117202 */ /* 0x000fe20000000f00 */
[----:B------:R-:W-:Y:S01]  /*28d0*/  BSSY.RECONVERGENT B2, `(.L_x_37) ;  /* 0x000006b000027945 */ /* 0x000fe20003800200 */
[----:B------:R-:W-:Y:S01]  /*28e0*/  MOV R18, R5 ;  /* 0x0000000500127202 */ /* 0x000fe20000000f00 */
[----:B0-----:R-:W-:Y:S01]  /*28f0*/  IMAD.MOV.U32 R4, RZ, RZ, R5 ;  /* 0x000000ffff047224 */ /* 0x001fe200078e0005 */
[----:B------:R-:W-:Y:S01]  /*2900*/  MOV R11, R14 ;  /* 0x0000000e000b7202 */ /* 0x000fe20000000f00 */
[----:B------:R-:W-:Y:S01]  /*2910*/  IMAD.MOV.U32 R10, RZ, RZ, R19 ;  /* 0x000000ffff0a7224 */ /* 0x000fe200078e0013 */
[----:B------:R-:W-:Y:S06]  /*2920*/  @!P0 BRA `(.L_x_38) ;  /* 0x0000000000688947 */ /* 0x000fec0003800000 */
[----:B------:R-:W-:Y:S01]  /*2930*/  SHF.R.U32.HI R10, RZ, 0x2, R7 ;  /* 0x00000002ff0a7819 */ /* 0x000fe20000011607 */
[----:B------:R-:W-:Y:S01]  /*2940*/  IMAD.MOV.U32 R3, RZ, RZ, 0x2f800000 ;  /* 0x2f800000ff037424 */ /* 0x000fe200078e00ff */
[----:B------:R-:W-:Y:S01]  /*2950*/  IADD3 R6, PT, PT, R6, 0x587c5, RZ ;  /* 0x000587c506067810 */ /* 0x000fe20007ffe0ff */
[----:B------:R-:W-:Y:S01]  /*2960*/  IMAD.MOV.U32 R20, RZ, RZ, 0x7fff ;  /* 0x00007fffff147424 */ /* 0x000fe200078e00ff */
[----:B------:R-:W-:Y:S01]  /*2970*/  LOP3.LUT R11, R10, R7, RZ, 0x3c, !PT ;  /* 0x000000070a0b7212 */ /* 0x000fe200078e3cff */
[----:B------:R-:W-:Y:S04]  /*2980*/  IMAD.SHL.U32 R10, R5, 0x10, RZ ;  /* 0x00000010050a7824 */ /* 0x000fe800078e00ff */
[C---:B------:R-:W-:Y:S05]  /*2990*/  IMAD.SHL.U32 R7, R11.reuse, 0x2, RZ ;  /* 0x000000020b077824 */ /* 0x040fea00078e00ff */
[----:B------:R-:W-:Y:S02]  /*29a0*/  LOP3.LUT R10, R11, R7, R10, 0x96, !PT ;  /* 0x000000070b0a7212 */ /* 0x000fe400078e960a */
[----:B------:R-:W-:Y:S02]  /*29b0*/  MOV R7, R17 ;  /* 0x0000001100077202 */ /* 0x000fe40000000f00 */
[----:B------:R-:W-:Y:S05]  /*29c0*/  LOP3.LUT R4, R10, R5, RZ, 0x3c, !PT ;  /* 0x000000050a047212 */ /* 0x000fea00078e3cff */
[----:B------:R-:W-:Y:S05]  /*29d0*/  IMAD.IADD R2, R4, 0x1, R6 ;  /* 0x0000000104027824 */ /* 0x000fea00078e0206 */
[----:B------:R-:W-:Y:S05]  /*29e0*/  I2FP.F32.U32 R2, R2 ;  /* 0x0000000200027245 */ /* 0x000fea0000201000 */
[----:B------:R-:W-:Y:S04]  /*29f0*/  FFMA R0, R2, R3, 1.1641532182693481445e-10 ;  /* 0x2f00000002007423 */ /* 0x000fe80000000003 */
[----:B------:R-:W0:Y:S02]  /*2a00*/  F2F.F64.F32 R10, R0 ;  /* 0x00000000000a7310 */ /* 0x000e240000201800 */
[----:B0-----:R-:W-:Y:S01]  /*2a10*/  DSETP.GEU.AND P1, PT, R10, UR14, PT ;  /* 0x0000000e0a007e2a */ /* 0x001fe2000bf2e000 */
[----:B------:R-:W-:Y:S01]  /*2a20*/  MOV R10, R14 ;  /* 0x0000000e000a7202 */ /* 0x000fe20000000f00 */
[----:B------:R-:W-:Y:S11]  /*2a30*/  IMAD.MOV.U32 R11, RZ, RZ, R5 ;  /* 0x000000ffff0b7224 */ /* 0x000ff600078e0005 */
[----:B------:R-:W-:Y:S01]  /*2a40*/  @!UPT UIADD3 URZ, UPT, UPT, URZ, URZ, URZ ;  /* 0x000000fffffff290 */ /* 0x000fe2000fffe0ff */
[----:B------:R-:W-:Y:S01]  /*2a50*/  @!P1 MOV R7, R17 ;  /* 0x0000001100079202 */ /* 0x000fe20000000f00 */
[--C-:B------:R-:W-:Y:S01]  /*2a60*/  @!P1 IMAD.MOV.U32 R11, RZ, RZ, R14.reuse ;  /* 0x000000ffff0b9224 */ /* 0x100fe200078e000e */
[----:B------:R-:W-:Y:S01]  /*2a70*/  @!P1 PRMT R14, R20, 0x7610, R14 ;  /* 0x00007610140e9816 */ /* 0x000fe2000000000e */
[----:B------:R-:W-:Y:S01]  /*2a80*/  @!P1 IMAD.MOV.U32 R5, RZ, RZ, R4 ;  /* 0x000000ffff059224 */ /* 0x000fe200078e0004 */
[----:B------:R-:W-:Y:S01]  /*2a90*/  @!P1 MOV R4, R18 ;  /* 0x0000001200049202 */ /* 0x000fe20000000f00 */
[----:B------:R-:W-:Y:S01]  /*2aa0*/  @!P1 IMAD.MOV.U32 R10, RZ, RZ, R19 ;  /* 0x000000ffff0a9224 */ /* 0x000fe200078e0013 */
[----:B------:R-:W-:Y:S01]  /*2ab0*/  MOV R17, R19 ;  /* 0x0000001300117202 */ /* 0x000fe20000000f00 */
[----:B------:R-:W-:Y:S06]  /*2ac0*/  @!P1 BRA `(.L_x_39) ;  /* 0x00000004002c9947 */ /* 0x000fec0003800000 */
.L_x_38:
[----:B------:R-:W-:Y:S01]  /*2ad0*/  SHF.R.U32.HI R18, RZ, 0x2, R7 ;  /* 0x00000002ff127819 */ /* 0x000fe20000011607 */
[----:B------:R-:W-:Y:S01]  /*2ae0*/  IMAD.SHL.U32 R14, R4, 0x10, RZ ;  /* 0x00000010040e7824 */ /* 0x000fe200078e00ff */
[----:B------:R-:W-:Y:S02]  /*2af0*/  IADD3 R6, PT, PT, R6, 0x587c5, RZ ;  /* 0x000587c506067810 */ /* 0x000fe40007ffe0ff */
[----:B------:R-:W-:Y:S02]  /*2b00*/  LOP3.LUT R18, R18, R7, RZ, 0x3c, !PT ;  /* 0x0000000712127212 */ /* 0x000fe400078e3cff */
[----:B------:R-:W-:Y:S03]  /*2b10*/  MOV R3, 0x2f800000 ;  /* 0x2f80000000037802 */ /* 0x000fe60000000f00 */
[C---:B------:R-:W-:Y:S05]  /*2b20*/  IMAD.SHL.U32 R7, R18.reuse, 0x2, RZ ;  /* 0x0000000212077824 */ /* 0x040fea00078e00ff */
[----:B------:R-:W-:Y:S04]  /*2b30*/  LOP3.LUT R7, R18, R7, R14, 0x96, !PT ;  /* 0x0000000712077212 */ /* 0x000fe800078e960e */
[----:B------:R-:W-:Y:S05]  /*2b40*/  LOP3.LUT R5, R7, R4, RZ, 0x3c, !PT ;  /* 0x0000000407057212 */ /* 0x000fea00078e3cff */
[----:B------:R-:W-:Y:S05]  /*2b50*/  IMAD.IADD R2, R5, 0x1, R6 ;  /* 0x0000000105027824 */ /* 0x000fea00078e0206 */
[----:B------:R-:W-:Y:S05]  /*2b60*/  I2FP.F32.U32 R2, R2 ;  /* 0x0000000200027245 */ /* 0x000fea0000201000 */
[----:B------:R-:W-:Y:S04]  /*2b70*/  FFMA R0, R2, R3, 1.1641532182693481445e-10 ;  /* 0x2f00000002007423 */ /* 0x000fe80000000003 */
[----:B------:R-:W-:Y:S01]  /*2b80*/  FFMA R18, -R0, R8, R9 ;  /* 0x0000000800127223 */ /* 0x000fe20000000109 */
[----:B------:R-:W-:Y:S06]  /*2b90*/  BRA.U !UP1, `(.L_x_40) ;  /* 0x0000000109b87547 */ /* 0x000fec000b800000 */
        /* <DEDUP_REMOVED lines=22> */
[----:B------:R-:W-:Y:S01]  /*2d00*/  ISETP.NE.AND P1, PT, R2, 0xbd, PT ;  /* 0x000000bd0200780c */ /* 0x000fe20003f25270 */
[----:B------:R-:W-:Y:S02]  /*2d10*/  IMAD.SHL.U32 R0, R3, 0x80, RZ ;  /* 0x0000008003007824 */ /* 0x000fe400078e00ff */
[----:B------:R-:W-:Y:S03]  /*2d20*/  IMAD.MOV.U32 R7, RZ, RZ, RZ ;  /* 0x000000ffff077224 */ /* 0x000fe600078e00ff */
[----:B------:R-:W-:Y:S04]  /*2d30*/  LOP3.LUT R0, R0, 0x3fffff80, RZ, 0xc0, !PT ;  /* 0x3fffff8000007812 */ /* 0x000fe800078ec0ff */
[----:B------:R-:W-:Y:S03]  /*2d40*/  LOP3.LUT R0, R0, 0x40000000, RZ, 0xfc, !PT ;  /* 0x4000000000007812 */ /* 0x000fe600078efcff */
[C---:B------:R-:W-:Y:S01]  /*2d50*/  @P1 IADD3 R23, PT, PT, -R2.reuse, 0xbd, RZ ;  /* 0x000000bd02171810 */ /* 0x040fe20007ffe1ff */
[----:B------:R-:W-:Y:S03]  /*2d60*/  @P1 VIADD R21, R2, 0xffffff83 ;  /* 0xffffff8302151836 */ /* 0x000fe60000000000 */
[--C-:B------:R-:W-:Y:S02]  /*2d70*/  @P1 SHF.R.U64 R7, RZ, R23, R0.reuse ;  /* 0x00000017ff071219 */ /* 0x100fe40000001200 */
[--C-:B------:R-:W-:Y:S02]  /*2d80*/  @P1 SHF.L.U64.HI R21, RZ, R21, R0.reuse ;  /* 0x00000015ff151219 */ /* 0x100fe40000010200 */
[----:B------:R-:W-:Y:S02]  /*2d90*/  @P1 SHF.R.U32.HI R0, RZ, R23, R0 ;  /* 0x00000017ff001219 */ /* 0x000fe40000011600 */
[----:B------:R-:W-:Y:S02]  /*2da0*/  @P1 SHF.R.U32.HI R14, RZ, 0x1f, R21 ;  /* 0x0000001fff0e1819 */ /* 0x000fe40000011615 */
.L_x_44:
[----:B---3--:R-:W-:Y:S05]  /*2db0*/  BSYNC.RECONVERGENT B0 ;  /* 0x0000000000007941 */ /* 0x008fea0003800200 */
.L_x_43:
[----:B------:R-:W-:Y:S02]  /*2dc0*/  IADD3 R7, P1, PT, R7, R14, RZ ;  /* 0x0000000e07077210 */ /* 0x000fe40007f3e0ff */
[----:B------:R-:W-:Y:S03]  /*2dd0*/  ISETP.GE.AND P2, PT, R3, RZ, PT ;  /* 0x000000ff0300720c */ /* 0x000fe60003f46270 */
[----:B------:R-:W-:Y:S01]  /*2de0*/  IMAD.X R19, R0, 0x1, R19, P1 ;  /* 0x0000000100137824 */ /* 0x000fe200008e0613 */
[-C--:B------:R-:W-:Y:S04]  /*2df0*/  IADD3 R0, P1, PT, RZ, -R7.reuse, RZ ;  /* 0x80000007ff007210 */ /* 0x080fe80007f3e0ff */
[----:B------:R-:W-:Y:S01]  /*2e00*/  SEL R20, R0, R7, !P2 ;  /* 0x0000000700147207 */ /* 0x000fe20005000000 */
[----:B------:R-:W-:Y:S05]  /*2e10*/  IMAD.X R2, RZ, RZ, ~R19, P1 ;  /* 0x000000ffff027224 */ /* 0x000fea00008e0e13 */
[----:B------:R-:W-:Y:S04]  /*2e20*/  SEL R21, R2, R19, !P2 ;  /* 0x0000001302157207 */ /* 0x000fe80005000000 */
[----:B------:R0:W1:Y:S03]  /*2e30*/  I2F.S64 R18, R20 ;  /* 0x0000001400127312 */ /* 0x0000660000301400 */
.L_x_42:
[----:B---3--:R-:W-:Y:S05]  /*2e40*/  BSYNC.RECONVERGENT B1 ;  /* 0x0000000000017941 */ /* 0x008fea0003800200 */
.L_x_41:
[----:B-1----:R-:W-:Y:S05]  /*2e50*/  FMUL R14, R18, UR9 ;  /* 0x00000009120e7c20 */ /* 0x002fea0008400000 */
[----:B------:R-:W-:Y:S01]  /*2e60*/  F2FP.F16.F32.PACK_AB R14, RZ, R14 ;  /* 0x0000000eff0e723e */ /* 0x000fe200000000ff */
[----:B------:R-:W-:Y:S05]  /*2e70*/  BRA `(.L_x_45) ;  /* 0x0000000000047947 */ /* 0x000fea0003800000 */
.L_x_40:
[----:B------:R-:W-:Y:S02]  /*2e80*/  F2FP.F16.F32.PACK_AB R14, RZ, R18 ;  /* 0x00000012ff0e723e */ /* 0x000fe400000000ff */
.L_x_45:
[----:B------:R-:W-:Y:S01]  /*2e90*/  MOV R7, R17 ;  /* 0x0000001100077202 */ /* 0x000fe20000000f00 */
[----:B------:R-:W-:Y:S06]  /*2ea0*/  BRA.U !UP0, `(.L_x_39) ;  /* 0x0000000108347547 */ /* 0x000fec000b800000 */
[----:B------:R-:W-:Y:S02]  /*2eb0*/  HSETP2.NEU.AND P1, PT, R14.H0_H0, RZ.H0_H0, PT ;  /* 0x200000ff0e007234 */ /* 0x000fe40003f2d800 */
[----:B------:R-:W-:Y:S11]  /*2ec0*/  MOV R7, R17 ;  /* 0x0000001100077202 */ /* 0x000ff60000000f00 */
[----:B------:R-:W-:Y:S05]  /*2ed0*/  @P1 BRA `(.L_x_39) ;  /* 0x0000000000281947 */ /* 0x000fea0003800000 */
[C---:B------:R-:W-:Y:S01]  /*2ee0*/  FSETP.GT.AND P3, PT, R18.reuse, RZ, PT ;  /* 0x000000ff1200720b */ /* 0x040fe20003f64000 */
[----:B------:R-:W-:Y:S11]  /*2ef0*/  IMAD.MOV.U32 R7, RZ, RZ, R17 ;  /* 0x000000ffff077224 */ /* 0x000ff600078e0011 */
[----:B------:R-:W-:Y:S01]  /*2f00*/  @!UPT UIADD3 URZ, UPT, UPT, URZ, URZ, URZ ;  /* 0x000000fffffff290 */ /* 0x000fe2000fffe0ff */
[C---:B------:R-:W-:Y:S01]  /*2f10*/  @P3 FADD R14, R18.reuse, 1 ;  /* 0x3f800000120e3421 */ /* 0x040fe20000000000 */
[----:B------:R-:W-:Y:S04]  /*2f20*/  @!P3 FADD R18, R18, -1 ;  /* 0xbf8000001212b421 */ /* 0x000fe80000000000 */
[CC--:B------:R-:W-:Y:S02]  /*2f30*/  @P3 FSETP.GEU.AND P2, PT, R14.reuse, R9.reuse, PT ;  /* 0x000000090e00320b */ /* 0x0c0fe40003f4e000 */
[----:B------:R-:W-:Y:S02]  /*2f40*/  @!P3 FSETP.GEU.AND P1, PT, R15, R18, PT ;  /* 0x000000120f00b20b */ /* 0x000fe40003f2e000 */
[----:B------:R-:W-:Y:S02]  /*2f50*/  @P3 FSEL R14, R14, R9, !P2 ;  /* 0x000000090e0e3208 */ /* 0x000fe40005000000 */
[----:B------:R-:W-:Y:S04]  /*2f60*/  @!P3 FSEL R14, R18, R15, !P1 ;  /* 0x0000000f120eb208 */ /* 0x000fe80004800000 */
[----:B------:R-:W-:Y:S02]  /*2f70*/  F2FP.F16.F32.PACK_AB R14, RZ, R14 ;  /* 0x0000000eff0e723e */ /* 0x000fe400000000ff */
.L_x_39:
[----:B---3--:R-:W-:Y:S05]  /*2f80*/  BSYNC.RECONVERGENT B2 ;  /* 0x0000000000027941 */ /* 0x008fea0003800200 */
.L_x_37:
[C---:B------:R-:W-:Y:S04]  /*2f90*/  LEA R2, P1, R13.reuse, UR4, 0x1 ;  /* 0x000000040d027c11 */ /* 0x040fe8000f8208ff */
[--C-:B------:R-:W-:Y:S02]  /*2fa0*/  LEA.HI.X R3, R13, UR5, R12.reuse, 0x1, P1 ;  /* 0x000000050d037c11 */ /* 0x100fe400088f0c0c */
[----:B------:R-:W-:Y:S03]  /*2fb0*/  IADD3 R13, P1, PT, R16, R13, RZ ;  /* 0x0000000d100d7210 */ /* 0x000fe60007f3e0ff */
[----:B------:R1:W-:Y:S02]  /*2fc0*/  STG.E.U16 desc[UR18][R2.64], R14 ;  /* 0x0000000e02007986 */ /* 0x0003e4000c101512 */
[----:B------:R-:W-:Y:S01]  /*2fd0*/  IMAD.X R12, RZ, RZ, R12, P1 ;  /* 0x000000ffff0c7224 */ /* 0x000fe200008e060c */
[----:B------:R-:W-:Y:S04]  /*2fe0*/  ISETP.GE.U32.AND P1, PT, R13, UR6, PT ;  /* 0x000000060d007c0c */ /* 0x000fe8000bf26070 */
[----:B------:R-:W-:Y:S11]  /*2ff0*/  ISETP.GE.U32.AND.EX P1, PT, R12, UR7, PT, P1 ;  /* 0x000000070c007c0c */ /* 0x000ff6000bf26110 */
[----:B------:R-:W-:Y:S02]  /*3000*/  @!UPT UIADD3 URZ, UPT, UPT, URZ, URZ, URZ ;  /* 0x000000fffffff290 */ /* 0x000fe4000fffe0ff */
[----:B------:R-:W-:Y:S05]  /*3010*/  @!P1 BRA `(.L_x_46) ;  /* 0xfffffff800209947 */ /* 0x000fea000383ffff */
[----:B------:R-:W-:Y:S05]  /*3020*/  BSYNC.RECONVERGENT B3 ;  /* 0x0000000000037941 */ /* 0x000fea0003800200 */
.L_x_36:
[----:B------:R-:W-:Y:S05]  /*3030*/  EXIT ;  /* 0x000000000000794d */ /* 0x000fea0003800000 */
.L_x_47:
        /* <DEDUP_REMOVED lines=12> */
.L_x_7392:


//--------------------- .text._ZN7cutlass13device_kernelINS_4fmha6kernel39Sm100FmhaBwdMlaKernelTmaWarpSpecializedIN4cute5tupleIJiiiiNS5_IJiiEEEEEENS_6half_tEfNS5_IJNS4_1CILi64EEENS9_ILi128EEENS9_ILi192EEESB_EEENS1_10collective6NoMaskEEEEEvNT_6ParamsE --------------------------
	.section	.text._ZN7cutlass13device_kernelINS_4fmha6kernel39Sm100FmhaBwdMlaKernelTmaWarpSpecializedIN4cute5tupleIJiiiiNS5_IJiiEEEEEENS_6half_tEfNS5_IJNS4_1CILi64EEENS9_ILi128EEENS9_ILi192EEESB_EEENS1_10collective6NoMaskEEEEEvNT_6ParamsE,"ax",@progbits
	.align	128
.text._ZN7cutlass13device_kernelINS_4fmha6kernel39Sm100FmhaBwdMlaKernelTmaWarpSpecializedIN4cute5tupleIJiiiiNS5_IJiiEEEEEENS_6half_tEfNS5_IJNS4_1CILi64EEENS9_ILi128EEENS9_ILi192EEESB_EEENS1_10collective6NoMaskEEEEEvNT_6ParamsE:
        .type           _ZN7cutlass13device_kernelINS_4fmha6kernel39Sm100FmhaBwdMlaKernelTmaWarpSpecializedIN4cute5tupleIJiiiiNS5_IJiiEEEEEENS_6half_tEfNS5_IJNS4_1CILi64EEENS9_ILi128EEENS9_ILi192EEESB_EEENS1_10collective6NoMaskEEEEEvNT_6ParamsE,@function
        .size           _ZN7cutlass13device_kernelINS_4fmha6kernel39Sm100FmhaBwdMlaKernelTmaWarpSpecializedIN4cute5tupleIJiiiiNS5_IJiiEEEEEENS_6half_tEfNS5_IJNS4_1CILi64EEENS9_ILi128EEENS9_ILi192EEESB_EEENS1_10collective6NoMaskEEEEEvNT_6ParamsE,(.L_x_7243 - _ZN7cutlass13device_kernelINS_4fmha6kernel39Sm100FmhaBwdMlaKernelTmaWarpSpecializedIN4cute5tupleIJiiiiNS5_IJiiEEEEEENS_6half_tEfNS5_IJNS4_1CILi64EEENS9_ILi128EEENS9_ILi192EEESB_EEENS1_10collective6NoMaskEEEEEvNT_6ParamsE)
        .other          _ZN7cutlass13device_kernelINS_4fmha6kernel39Sm100FmhaBwdMlaKernelTmaWarpSpecializedIN4cute5tupleIJiiiiNS5_IJiiEEEEEENS_6half_tEfNS5_IJNS4_1CILi64EEENS9_ILi128EEENS9_ILi192EEESB_EEENS1_10collective6NoMaskEEEEEvNT_6ParamsE,@"STO_CUDA_ENTRY STV_DEFAULT"
_ZN7cutlass13device_kernelINS_4fmha6kernel39Sm100FmhaBwdMlaKernelTmaWarpSpecializedIN4cute5tupleIJiiiiNS5_IJiiEEEEEENS_6half_tEfNS5_IJNS4_1CILi64EEENS9_ILi128EEENS9_ILi192EEESB_EEENS1_10collective6NoMaskEEEEEvNT_6ParamsE:
[----:B------:R-:W1:Y:S02]  /*0000*/  LDC R1, c[0x0][0x37c] ;  /* 0x0000df00ff017b82 */ /* 0x000e640000000800 */
[----:B-1----:R-:W-:Y:S01]  /*0010*/  IADD3 R1, PT, PT, R1, -0x8, RZ ;  /* 0xfffffff801017810 */ /* 0x002fe20007ffe0ff */
[----:B------:R-:W1:Y:S01]  /*0020*/  S2R R0, SR_TID.X ;  /* 0x0000000000007919 */ /* 0x000e620000002100 */
[----:B------:R-:W-:Y:S01]  /*0030*/  IMAD.MOV.U32 R2, RZ, RZ, 0x33334444 ;  /* 0x33334444ff027424 */ /* 0x000fe200078e00ff */
[----:B------:R-:W-:Y:S01]  /*0040*/  ELECT P0, URZ, PT ;  /* 0x0000000000ff782f */ /* 0x000fe20003800000 */
[----:B------:R-:W-:Y:S01]  /*0050*/  BSSY.RECONVERGENT B0, `(.L_x_48) ;  /* 0x000003b000007945 */ /* 0x000fe20003800200 */
[----:B-1----:R-:W-:-:S05]  /*0060*/  SHF.R.U32.HI R23, RZ, 0x5, R0 ;  /* 0x00000005ff177819 */ /* 0x002fca0000011600 */
[----:B------:R-:W1:Y:S02]  /*0070*/  SHFL.IDX PT, R105, R23, RZ, 0x1f ;  /* 0x00001fff17697589 */ /* 0x000e6400000e0000 */
[----:B-1----:R-:W-:-:S05]  /*0080*/  IMAD.SHL.U32 R3, R105, 0x4, RZ ;  /* 0x0000000469037824 */ /* 0x002fca00078e00ff */
[----:B------:R-:W-:-:S04]  /*0090*/  SHF.R.U64 R2, R2, R3, 0x123333 ;  /* 0x0012333302027419 */ /* 0x000fc80000001203 */
[----:B------:R-:W-:Y:S01]  /*00a0*/  LOP3.LUT R4, R2, 0x7, RZ, 0xc0, !PT ;  /* 0x0000000702047812 */ /* 0x000fe200078ec0ff */
[----:B------:R-:W-:-:S03]  /*00b0*/  IMAD.MOV.U32 R2, RZ, RZ, R0 ;  /* 0x000000ffff027224 */ /* 0x000fc600078e0000 */
[----:B------:R-:W-:Y:S01]  /*00c0*/  ISETP.NE.OR P2, PT, R4, 0x1, !P0 ;  /* 0x000000010400780c */ /* 0x000fe20004745670 */
[----:B------:R1:W-:-:S12]  /*00d0*/  STL [R1], R4 ;  /* 0x0000000401007387 */ /* 0x0003d80000100800 */
[----:B------:R-:W-:Y:S05]  /*00e0*/  @P2 BRA `(.L_x_49) ;  /* 0x0000000000382947 */ /* 0x000fea0003800000 */
[----:B------:R-:W2:Y:S02]  /*00f0*/  LDCU.64 UR4, c[0x0][0x348] ;  /* 0x00006900ff0477ac */ /* 0x000ea40008000a00 */
[----:B--2---:R-:W-:Y:S02]  /*0100*/  UIADD3 UR10, UP3, UPT, UR4, 0x300, URZ ;  /* 0x00000300040a7890 */ /* 0x004fe4000ff7e0ff */
[----:B------:R-:W-:Y:S02]  /*0110*/  UIADD3 UR8, UP2, UPT, UR4, 0x100, URZ ;  /* 0x0000010004087890 */ /* 0x000fe4000ff5e0ff */
[----:B------:R-:W-:Y:S02]  /*0120*/  UIADD3 UR6, UP1, UPT, UR4, 0x200, URZ ;  /* 0x0000020004067890 */ /* 0x000fe4000ff3e0ff */
[----:B------:R-:W-:Y:S02]  /*0130*/  UIADD3 UR4, UP0, UPT, UR4, 0x400, URZ ;  /* 0x0000040004047890 */ /* 0x000fe4000ff1e0ff */
[----:B------:R-:W-:-:S02]  /*0140*/  UIADD3.X UR11, UPT, UPT, URZ, UR5, URZ, UP3, !UPT ;  /* 0x00000005ff0b7290 */ /* 0x000fc40009ffe4ff */
[----:B------:R-:W-:Y:S02]  /*0150*/  UIADD3.X UR9, UPT, UPT, URZ, UR5, URZ, UP2, !UPT ;  /* 0x00000005ff097290 */ /* 0x000fe400097fe4ff */
[----:B------:R-:W-:Y:S02]  /*0160*/  UIADD3.X UR7, UPT, UPT, URZ, UR5, URZ, UP1, !UPT ;  /* 0x00000005ff077290 */ /* 0x000fe40008ffe4ff */
[----:B------:R-:W-:-:S03]  /*0170*/  UIADD3.X UR5, UPT, UPT, URZ, UR5, URZ, UP0, !UPT ;  /* 0x00000005ff057290 */ /* 0x000fc600087fe4ff */
[----:B------:R3:W-:Y:S02]  /*0180*/  UTMACCTL.PF [UR10] ;  /* 0x000000000a0079b9 */ /* 0x0007e40008040000 */
[----:B------:R3:W-:Y:S02]  /*0190*/  UTMACCTL.PF [UR8] ;  /* 0x00000000080079b9 */ /* 0x0007e40008040000 */
[----:B------:R3:W-:Y:S02]  /*01a0*/  UTMACCTL.PF [UR6] ;  /* 0x00000000060079b9 */ /* 0x0007e40008040000 */
[----:B------:R3:W-:Y:S02]  /*01b0*/  UTMACCTL.PF [UR4] ;  /* 0x00000000040079b9 */ /* 0x0007e40008040000 */
[----:B---3--:R-:W-:Y:S05]  /*01c0*/  BRA `(.L_x_50) ;  /* 0x0000000000387947 */ /* 0x008fea0003800000 */
.L_x_49:
[----:B------:R-:W-:-:S13]  /*01d0*/  ISETP.NE.AND P0, PT, R4, 0x2, PT ;  /* 0x000000020400780c */ /* 0x000fda0003f05270 */
[----:B------:R-:W-:Y:S05]  /*01e0*/  @!P0 BRA `(.L_x_51) ;  /* 0x00000000005c8947 */ /* 0x000fea0003800000 */
[----:B------:R-:W2:Y:S01]  /*01f0*/  LDL.LU R3, [R1+0x4] ;  /* 0x0000040001037983 */ /* 0x000ea20000300800 */
[----:B------:R-:W-:Y:S02]  /*0200*/  PLOP3.LUT P1, PT, PT, PT, PT, 0x80, 0x8 ;  /* 0x000000000008781c */ /* 0x000fe40003f2f070 */
[----:B------:R-:W-:Y:S02]  /*0210*/  ISETP.NE.AND P0, PT, R4, 0x1, PT ;  /* 0x000000010400780c */ /* 0x000fe40003f05270 */
[----:B------:R-:W-:Y:S02]  /*0220*/  PLOP3.LUT P3, PT, PT, PT, PT, 0x8, 0x80 ;  /* 0x000000000080781c */ /* 0x000fe40003f6e170 */
[----:B------:R-:W-:Y:S02]  /*0230*/  PLOP3.LUT P6, PT, PT, PT, PT, 0x80, 0x8 ;  /* 0x000000000008781c */ /* 0x000fe40003fcf070 */
[----:B--2---:R-:W-:-:S05]  /*0240*/  LOP3.LUT R3, R3, 0xfffffffd, RZ, 0xc0, !PT ;  /* 0xfffffffd03037812 */ /* 0x004fca00078ec0ff */
[----:B------:R-:W-:Y:S02]  /*0250*/  @P1 LOP3.LUT R3, R3, 0x2, RZ, 0xfc, !PT ;  /* 0x0000000203031812 */ /* 0x000fe400078efcff */
[----:B------:R-:W-:Y:S02]  /*0260*/  PLOP3.LUT P1, PT, PT, PT, PT, 0x80, 0x8 ;  /* 0x000000000008781c */ /* 0x000fe40003f2f070 */
[----:B------:R-:W-:-:S11]  /*0270*/  LOP3.LUT R3, R3, 0xfffffffe, RZ, 0xc0, !PT ;  /* 0xfffffffe03037812 */ /* 0x000fd600078ec0ff */
[----:B------:R-:W-:-:S05]  /*0280*/  @P1 LOP3.LUT R3, R3, 0x1, RZ, 0xfc, !PT ;  /* 0x0000000103031812 */ /* 0x000fca00078efcff */
[----:B------:R2:W-:Y:S01]  /*0290*/  STL [R1+0x4], R3 ;  /* 0x0000040301007387 */ /* 0x0005e20000100800 */
[----:B------:R-:W-:Y:S05]  /*02a0*/  @P0 BRA `(.L_x_52) ;  /* 0x0000000000540947 */ /* 0x000fea0003800000 */
.L_x_50:
[----:B--2---:R-:W2:Y:S01]  /*02b0*/  LDL.LU R3, [R1+0x4] ;  /* 0x0000040001037983 */ /* 0x004ea20000300800 */
[----:B------:R-:W-:Y:S02]  /*02c0*/  PLOP3.LUT P0, PT, PT, PT, PT, 0x80, 0x8 ;  /* 0x000000000008781c */ /* 0x000fe40003f0f070 */
[----:B------:R-:W-:Y:S02]  /*02d0*/  PLOP3.LUT P3, PT, PT, PT, PT, 0x8, 0x80 ;  /* 0x000000000080781c */ /* 0x000fe40003f6e170 */
[----:B------:R-:W-:Y:S02]  /*02e0*/  PLOP3.LUT P6, PT, PT, PT, PT, 0x8, 0x80 ;  /* 0x000000000080781c */ /* 0x000fe40003fce170 */
[----:B--2---:R-:W-:-:S07]  /*02f0*/  LOP3.LUT R3, R3, 0xfffffffd, RZ, 0xc0, !PT ;  /* 0xfffffffd03037812 */ /* 0x004fce00078ec0ff */
[----:B------:R-:W-:Y:S02]  /*0300*/  @P0 LOP3.LUT R3, R3, 0x2, RZ, 0xfc, !PT ;  /* 0x0000000203030812 */ /* 0x000fe400078efcff */
[----:B------:R-:W-:Y:S02]  /*0310*/  PLOP3.LUT P0, PT, PT, PT, PT, 0x8, 0x80 ;  /* 0x000000000080781c */ /* 0x000fe40003f0e170 */
[----:B------:R-:W-:-:S11]  /*0320*/  LOP3.LUT R3, R3, 0xfffffffe, RZ, 0xc0, !PT ;  /* 0xfffffffe03037812 */ /* 0x000fd600078ec0ff */
[----:B------:R-:W-:-:S05]  /*0330*/  @P0 LOP3.LUT R3, R3, 0x1, RZ, 0xfc, !PT ;  /* 0x0000000103030812 */ /* 0x000fca00078efcff */
[----:B------:R4:W-:Y:S01]  /*0340*/  STL [R1+0x4], R3 ;  /* 0x0000040301007387 */ /* 0x0009e20000100800 */
[----:B------:R-:W-:Y:S05]  /*0350*/  BRA `(.L_x_52) ;  /* 0x0000000000287947 */ /* 0x000fea0003800000 */
.L_x_51:
[----:B------:R-:W2:Y:S01]  /*0360*/  LDL.LU R3, [R1+0x4] ;  /* 0x0000040001037983 */ /* 0x000ea20000300800 */
        /* <DEDUP_REMOVED lines=8> */
[----:B------:R3:W-:Y:S02]  /*03f0*/  STL [R1+0x4], R3 ;  /* 0x0000040301007387 */ /* 0x0007e40000100800 */
.L_x_52:
[----:B------:R-:W-:Y:S05]  /*0400*/  BSYNC.RECONVERGENT B0 ;  /* 0x0000000000007941 */ /* 0x000fea0003800200 */
.L_x_48:
[----:B--234-:R-:W2:Y:S01]  /*0410*/  SHFL.IDX PT, R3, R23, RZ, 0x1f ;  /* 0x00001fff17037589 */ /* 0x01cea200000e0000 */
[----:B------:R-:W-:Y:S02]  /*0420*/  ISETP.NE.AND P0, PT, R4, 0x2, PT ;  /* 0x000000020400780c */ /* 0x000fe40003f05270 */
[----:B--2---:R-:W-:-:S13]  /*0430*/  ISETP.NE.AND P1, PT, R3, RZ, PT ;  /* 0x000000ff0300720c */ /* 0x004fda0003f25270 */
[----:B------:R-:W-:Y:S05]  /*0440*/  @P1 BRA `(.L_x_53) ;  /* 0x0000000000381947 */ /* 0x000fea0003800000 */
[----:B------:R-:W2:Y:S01]  /*0450*/  S2UR UR4, SR_CgaCtaId ;  /* 0x00000000000479c3 */ /* 0x000ea20000008800 */
[----:B------:R-:W-:Y:S01]  /*0460*/  UMOV UR5, 0x400 ;  /* 0x0000040000057882 */ /* 0x000fe20000000000 */
[----:B------:R-:W-:Y:S01]  /*0470*/  UMOV UR6, 0x1 ;  /* 0x0000000100067882 */ /* 0x000fe20000000000 */
[----:B------:R-:W-:Y:S01]  /*0480*/  ELECT P1, URZ, PT ;  /* 0x0000000000ff782f */ /* 0x000fe20003820000 */
[----:B------:R-:W-:-:S04]  /*0490*/  UIADD3 UR6, UPT, UPT, -UR6, 0x100000, URZ ;  /* 0x0010000006067890 */ /* 0x000fc8000fffe1ff */
[----:B------:R-:W-:Y:S02]  /*04a0*/  USHF.L.U32 UR7, UR6, 0xb, URZ ;  /* 0x0000000b06077899 */ /* 0x000fe400080006ff */
[----:B------:R-:W-:Y:S02]  /*04b0*/  USHF.L.U32 UR6, UR6, 0x1, URZ ;  /* 0x0000000106067899 */ /* 0x000fe400080006ff */
[----:B--2---:R-:W-:Y:S01]  /*04c0*/  ULEA UR4, UR4, UR5, 0x18 ;  /* 0x0000000504047291 */ /* 0x004fe2000f8ec0ff */
[----:B------:R-:W2:Y:S11]  /*04d0*/  FENCE.VIEW.ASYNC.S ;  /* 0x00000000000073c6 */ /* 0x000eb60000000000 */
[----:B--2---:R2:W3:Y:S01]  /*04e0*/  SYNCS.EXCH.64 URZ, [UR4+0x30800], UR6 ;  /* 0x0308000604ff75b2 */ /* 0x0044e20008000100 */
[----:B------:R2:W4:Y:S01]  /*04f0*/  SYNCS.EXCH.64 URZ, [UR4+0x30810], UR6 ;  /* 0x0308100604ff75b2 */ /* 0x0005220008000100 */
[----:B------:R2:W1:Y:S01]  /*0500*/  SYNCS.EXCH.64 URZ, [UR4+0x30808], UR6 ;  /* 0x0308080604ff75b2 */ /* 0x0004620008000100 */
[----:B------:R2:W1:Y:S01]  /*0510*/  SYNCS.EXCH.64 URZ, [UR4+0x30818], UR6 ;  /* 0x0308180604ff75b2 */ /* 0x0004620008000100 */
[----:B------:R-:W-:Y:S01]  /*0520*/  NOP ;  /* 0x0000000000007918 */ /* 0x000fe20000000000 */
.L_x_53:
[----:B------:R-:W-:Y:S01]  /*0530*/  NOP ;  /* 0x0000000000007918 */ /* 0x000fe20000000000 */
[----:B------:R-:W-:Y:S05]  /*0540*/  @!P0 BRA `(.L_x_54) ;  /* 0x0000000000288947 */ /* 0x000fea0003800000 */
[----:B------:R-:W-:Y:S01]  /*0550*/  ISETP.NE.AND P0, PT, R4, 0x1, PT ;  /* 0x000000010400780c */ /* 0x000fe20003f05270 */
[----:B------:R-:W-:Y:S02]  /*0560*/  UPLOP3.LUT UP0, UPT, UPT, UPT, UPT, 0x80, 0x8 ;  /* 0x000000000008789c */ /* 0x000fe40003f0f070 */
[----:B------:R-:W-:Y:S02]  /*0570*/  UPLOP3.LUT UP3, UPT, UPT, UPT, UPT, 0x40, 0x4 ;  /* 0x000000000004789c */ /* 0x000fe40003f6e870 */
[----:B------:R-:W-:Y:S02]  /*0580*/  UPLOP3.LUT UP2, UPT, UPT, UPT, UPT, 0x80, 0x8 ;  /* 0x000000000008789c */ /* 0x000fe40003f4f070 */
[----:B------:R-:W-:-:S06]  /*0590*/  UPLOP3.LUT UP1, UPT, UPT, UPT, UPT, 0x80, 0x8 ;  /* 0x000000000008789c */ /* 0x000fcc0003f2f070 */
[----:B------:R-:W-:Y:S05]  /*05a0*/  @P0 BRA `(.L_x_55) ;  /* 0x0000000000200947 */ /* 0x000fea0003800000 */
[----:B------:R-:W-:Y:S02]  /*05b0*/  UPLOP3.LUT UP3, UPT, UPT, UPT, UPT, 0x40, 0x4 ;  /* 0x000000000004789c */ /* 0x000fe40003f6e870 */
[----:B------:R-:W-:Y:S02]  /*05c0*/  UPLOP3.LUT UP2, UPT, UPT, UPT, UPT, 0x40, 0x4 ;  /* 0x000000000004789c */ /* 0x000fe40003f4e870 */
[----:B------:R-:W-:Y:S01]  /*05d0*/  UPLOP3.LUT UP1, UPT, UPT, UPT, UPT, 0x40, 0x4 ;  /* 0x000000000004789c */ /* 0x000fe20003f2e870 */
[----:B------:R-:W-:Y:S05]  /*05e0*/  BRA `(.L_x_55) ;  /* 0x0000000000107947 */ /* 0x000fea0003800000 */
.L_x_54:
[----:B------:R-:W-:Y:S02]  /*05f0*/  UPLOP3.LUT UP0, UPT, UPT, UPT, UPT, 0x40, 0x4 ;  /* 0x000000000004789c */ /* 0x000fe40003f0e870 */
[----:B------:R-:W-:Y:S02]  /*0600*/  UPLOP3.LUT UP3, UPT, UPT, UPT, UPT, 0x80, 0x8 ;  /* 0x000000000008789c */ /* 0x000fe40003f6f070 */
[----:B------:R-:W-:Y:S02]  /*0610*/  UPLOP3.LUT UP2, UPT, UPT, UPT, UPT, 0x40, 0x4 ;  /* 0x000000000004789c */ /* 0x000fe40003f4e870 */
[----:B------:R-:W-:Y:S02]  /*0620*/  UPLOP3.LUT UP1, UPT, UPT, UPT, UPT, 0x80, 0x8 ;  /* 0x000000000008789c */ /* 0x000fe40003f2f070 */
.L_x_55:
[----:B------:R-:W5:Y:S02]  /*0630*/  SHFL.IDX PT, R3, R23, RZ, 0x1f ;  /* 0x00001fff17037589 */ /* 0x000f6400000e0000 */
[----:B-----5:R-:W-:-:S13]  /*0640*/  ISETP.NE.AND P0, PT, R3, 0x1, PT ;  /* 0x000000010300780c */ /* 0x020fda0003f05270 */
[----:B------:R-:W-:Y:S05]  /*0650*/  @P0 BRA `(.L_x_56) ;  /* 0x0000000000300947 */ /* 0x000fea0003800000 */
[----:B--2---:R-:W2:Y:S01]  /*0660*/  S2UR UR4, SR_CgaCtaId ;  /* 0x00000000000479c3 */ /* 0x004ea20000008800 */
[----:B------:R-:W-:Y:S01]  /*0670*/  UMOV UR6, 0x400 ;  /* 0x0000040000067882 */ /* 0x000fe20000000000 */
[----:B------:R-:W-:Y:S01]  /*0680*/  UMOV UR5, 0x1 ;  /* 0x0000000100057882 */ /* 0x000fe20000000000 */
[----:B------:R-:W-:Y:S01]  /*0690*/  ELECT P0, URZ, PT ;  /* 0x0000000000ff782f */ /* 0x000fe20003800000 */
[----:B--2---:R-:W-:Y:S02]  /*06a0*/  ULEA UR6, UR4, UR6, 0x18 ;  /* 0x0000000604067291 */ /* 0x004fe4000f8ec0ff */
[----:B------:R-:W-:-:S04]  /*06b0*/  UIADD3 UR4, UPT, UPT, -UR5, 0x100000, URZ ;  /* 0x0010000005047890 */ /* 0x000fc8000fffe1ff */
[----:B------:R-:W-:Y:S02]  /*06c0*/  USHF.L.U32 UR5, UR4, 0xb, URZ ;  /* 0x0000000b04057899 */ /* 0x000fe400080006ff */
[----:B------:R-:W-:Y:S01]  /*06d0*/  USHF.L.U32 UR4, UR4, 0x1, URZ ;  /* 0x0000000104047899 */ /* 0x000fe200080006ff */
[----:B------:R-:W2:Y:S11]  /*06e0*/  FENCE.VIEW.ASYNC.S ;  /* 0x00000000000073c6 */ /* 0x000eb60000000000 */
[----:B--2---:R2:W1:Y:S01]  /*06f0*/  SYNCS.EXCH.64 URZ, [UR6+0x30820], UR4 ;  /* 0x0308200406ff75b2 */ /* 0x0044620008000100 */
[----:B------:R2:W1:Y:S01]  /*0700*/  SYNCS.EXCH.64 URZ, [UR6+0x30828], UR4 ;  /* 0x0308280406ff75b2 */ /* 0x0004620008000100 */
[----:B------:R-:W-:Y:S01]  /*0710*/  NOP ;  /* 0x0000000000007918 */ /* 0x000fe20000000000 */
.L_x_56:
[----:B------:R-:W5:Y:S01]  /*0720*/  SHFL.IDX PT, R3, R23, RZ, 0x1f ;  /* 0x00001fff17037589 */ /* 0x000f6200000e0000 */
[----:B------:R-:W-:Y:S01]  /*0730*/  NOP ;  /* 0x0000000000007918 */ /* 0x000fe20000000000 */
[----:B-----5:R-:W-:-:S13]  /*0740*/  ISETP.NE.AND P0, PT, R3, 0x2, PT ;  /* 0x000000020300780c */ /* 0x020fda0003f05270 */
[----:B------:R-:W-:Y:S05]  /*0750*/  @P0 BRA `(.L_x_57) ;  /* 0x0000000000400947 */ /* 0x000fea0003800000 */
[----:B--2---:R-:W2:Y:S01]  /*0760*/  S2UR UR4, SR_CgaCtaId ;  /* 0x00000000000479c3 */ /* 0x004ea20000008800 */
[----:B------:R-:W-:Y:S01]  /*0770*/  UMOV UR5, 0x400 ;  /* 0x0000040000057882 */ /* 0x000fe20000000000 */
[----:B------:R-:W-:Y:S01]  /*0780*/  UMOV UR8, 0x20 ;  /* 0x0000002000087882 */ /* 0x000fe20000000000 */
[----:B------:R-:W-:Y:S01]  /*0790*/  UMOV UR6, 0x100 ;  /* 0x0000010000067882 */ /* 0x000fe20000000000 */
[----:B------:R-:W-:-:S04]  /*07a0*/  UIADD3 UR8, UPT, UPT, -UR8, 0x100000, URZ ;  /* 0x0010000008087890 */ /* 0x000fc8000fffe1ff */
[----:B------:R-:W-:Y:S02]  /*07b0*/  USHF.L.U32 UR9, UR8, 0xb, URZ ;  /* 0x0000000b08097899 */ /* 0x000fe400080006ff */
[----:B------:R-:W-:Y:S02]  /*07c0*/  USHF.L.U32 UR8, UR8, 0x1, URZ ;  /* 0x0000000108087899 */ /* 0x000fe400080006ff */
[----:B------:R-:W-:-:S04]  /*07d0*/  UIADD3 UR6, UPT, UPT, -UR6, 0x100000, URZ ;  /* 0x0010000006067890 */ /* 0x000fc8000fffe1ff */
[----:B------:R-:W-:Y:S02]  /*07e0*/  USHF.L.U32 UR7, UR6, 0xb, URZ ;  /* 0x0000000b06077899 */ /* 0x000fe400080006ff */
[----:B------:R-:W-:Y:S01]  /*07f0*/  USHF.L.U32 UR6, UR6, 0x1, URZ ;  /* 0x0000000106067899 */ /* 0x000fe200080006ff */
[----:B------:R-:W-:Y:S01]  /*0800*/  ELECT P0, URZ, PT ;  /* 0x0000000000ff782f */ /* 0x000fe20003800000 */
[----:B--2---:R-:W-:Y:S01]  /*0810*/  ULEA UR4, UR4, UR5, 0x18 ;  /* 0x0000000504047291 */ /* 0x004fe2000f8ec0ff */
[----:B------:R-:W2:Y:S11]  /*0820*/  FENCE.VIEW.ASYNC.S ;  /* 0x00000000000073c6 */ /* 0x000eb60000000000 */
[----:B--2---:R2:W1:Y:S01]  /*0830*/  SYNCS.EXCH.64 URZ, [UR4+0x30830], UR8 ;  /* 0x0308300804ff75b2 */ /* 0x0044620008000100 */
[----:B------:R2:W1:Y:S01]  /*0840*/  SYNCS.EXCH.64 URZ, [UR4+0x30838], UR6 ;  /* 0x0308380604ff75b2 */ /* 0x0004620008000100 */
[----:B------:R-:W-:Y:S01]  /*0850*/  NOP ;  /* 0x0000000000007918 */ /* 0x000fe20000000000 */
.L_x_57:
        /* <DEDUP_REMOVED lines=20> */
.L_x_58:
        /* <DEDUP_REMOVED lines=20> */
.L_x_59:
        /* <DEDUP_REMOVED lines=20> */
.L_x_60:
        /* <DEDUP_REMOVED lines=20> */
.L_x_61:
        /* <DEDUP_REMOVED lines=20> */
.L_x_62:
        /* <DEDUP_REMOVED lines=20> */
.L_x_63:
        /* <DEDUP_REMOVED lines=19> */
[----:B------:R2:W1:Y:S01]  /*1110*/  SYNCS.EXCH.64 URZ, [UR4+0x308a8], UR8 ;  /* 0x0308a80804ff75b2 */ /* 0x0004620008000100 */
[----:B------:R2:W1:Y:S01]  /*1120*/  SYNCS.EXCH.64 URZ, [UR4+0x308b8], UR6 ;  /* 0x0308b80604ff75b2 */ /* 0x0004620008000100 */
[----:B------:R-:W-:Y:S01]  /*1130*/  NOP ;  /* 0x0000000000007918 */ /* 0x000fe20000000000 */
.L_x_64:
[----:B------:R-:W-:Y:S01]  /*1140*/  NOP ;  /* 0x0000000000007918 */ /* 0x000fe20000000000 */
[----:B-1----:R-:W1:Y:S08]  /*1150*/  LDC.64 R4, c[0x0][0x380] ;  /* 0x0000e000ff047b82 */ /* 0x002e700000000a00 */
[----:B------:R-:W5:Y:S08]  /*1160*/  S2UR UR43, SR_CTAID.X ;  /* 0x00000000002b79c3 */ /* 0x000f700000002500 */
[----:B------:R-:W1:Y:S08]  /*1170*/  S2UR UR36, SR_CTAID.Y ;  /* 0x00000000002479c3 */ /* 0x000e700000002600 */
[----:B------:R-:W1:Y:S02]  /*1180*/  S2UR UR37, SR_CTAID.Z ;  /* 0x00000000002579c3 */ /* 0x000e640000002700 */
[----:B-1----:R-:W-:-:S05]  /*1190*/  VIADD R6, R4, 0x3f ;  /* 0x0000003f04067836 */ /* 0x002fca0000000000 */
[----:B------:R-:W-:Y:S01]  /*11a0*/  SHF.R.S32.HI R3, RZ, 0x1f, R6 ;  /* 0x0000001fff037819 */ /* 0x000fe20000011406 */
[----:B-----5:R-:W-:-:S03]  /*11b0*/  USHF.L.U32 UR43, UR43, 0x7, URZ ;  /* 0x000000072b2b7899 */ /* 0x020fc600080006ff */
[----:B------:R-:W-:Y:S01]  /*11c0*/  LEA.HI R3, R3, R6, RZ, 0x6 ;  /* 0x0000000603037211 */ /* 0x000fe200078f30ff */
[----:B---34-:R-:W-:Y:S08]  /*11d0*/  BAR.SYNC.DEFER_BLOCKING 0x0 ;  /* 0x0000000000007b1d */ /* 0x018ff00000010000 */
[----:B------:R-:W-:Y:S01]  /*11e0*/  BAR.SYNC.DEFER_BLOCKING 0x0 ;  /* 0x0000000000007b1d */ /* 0x000fe20000010000 */
[----:B------:R-:W-:-:S02]  /*11f0*/  ISETP.LE.U32.AND P0, PT, R5, UR43, PT ;  /* 0x0000002b05007c0c */ /* 0x000fc4000bf03070 */
[----:B------:R-:W-:-:S11]  /*1200*/  SHF.R.S32.HI R68, RZ, 0x6, R3 ;  /* 0x00000006ff447819 */ /* 0x000fd60000011403 */
[----:B--2---:R-:W-:Y:S05]  /*1210*/  @P0 EXIT ;  /* 0x000000000000094d */ /* 0x004fea0003800000 */
[----:B------:R-:W-:Y:S01]  /*1220*/  ISETP.GT.AND P0, PT, R4, RZ, PT ;  /* 0x000000ff0400720c */ /* 0x000fe20003f04270 */
[----:B------:R-:W1:-:S12]  /*1230*/  LDCU.64 UR46, c[0x0][0x358] ;  /* 0x00006b00ff2e77ac */ /* 0x000e580008000a00 */
[----:B------:R-:W-:Y:S05]  /*1240*/  @P0 BRA `(.L_x_65) ;  /* 0x0000001000300947 */ /* 0x000fea0003800000 */
[----:B------:R-:W2:Y:S01]  /*1250*/  LDC R17, c[0x0][0x360] ;  /* 0x0000d800ff117b82 */ /* 0x000ea20000000800 */
[----:B------:R-:W3:Y:S01]  /*1260*/  LDCU.64 UR4, c[0x0][0x988] ;  /* 0x00013100ff0477ac */ /* 0x000ee20008000a00 */
[----:B------:R-:W-:Y:S01]  /*1270*/  MOV R4, 0x1380 ;  /* 0x0000138000047802 */ /* 0x000fe20000000f00 */
[----:B------:R-:W4:Y:S01]  /*1280*/  LDCU.64 UR6, c[0x0][0x9a0] ;  /* 0x00013400ff0677ac */ /* 0x000f220008000a00 */
[----:B------:R-:W5:Y:S01]  /*1290*/  LDCU UR8, c[0x0][0x990] ;  /* 0x00013200ff0877ac */ /* 0x000f620008000800 */
[----:B------:R-:W1:Y:S01]  /*12a0*/  LDCU UR9, c[0x0][0x9a8] ;  /* 0x00013500ff0977ac */ /* 0x000e620008000800 */
[----:B---3--:R-:W-:Y:S02]  /*12b0*/  UIMAD UR5, UR36, UR5, URZ ;  /* 0x00000005240572a4 */ /* 0x008fe4000f8e02ff */
[----:B----4-:R-:W-:Y:S01]  /*12c0*/  UIMAD UR36, UR36, UR7, URZ ;  /* 0x00000007242472a4 */ /* 0x010fe2000f8e02ff */
[----:B--2---:R-:W-:Y:S01]  /*12d0*/  IMAD.IADD R12, R2, 0x1, R17 ;  /* 0x00000001020c7824 */ /* 0x004fe200078e0211 */
[----:B------:R-:W-:Y:S01]  /*12e0*/  UIMAD UR5, UR43, UR4, UR5 ;  /* 0x000000042b0572a4 */ /* 0x000fe2000f8e0205 */
[----:B------:R-:W-:Y:S01]  /*12f0*/  LOP3.LUT R6, R17, 0xffff, RZ, 0xc0, !PT ;  /* 0x0000ffff11067812 */ /* 0x000fe200078ec0ff */
[----:B------:R-:W-:Y:S01]  /*1300*/  UIMAD UR36, UR43, UR6, UR36 ;  /* 0x000000062b2472a4 */ /* 0x000fe2000f8e0224 */
[----:B------:R-:W-:Y:S01]  /*1310*/  IMAD.MOV R0, RZ, RZ, -R12 ;  /* 0x000000ffff007224 */ /* 0x000fe200078e0a0c */
[----:B-----5:R-:W-:-:S02]  /*1320*/  UIMAD UR5, UR37, UR8, UR5 ;  /* 0x00000008250572a4 */ /* 0x020fc4000f8e0205 */
[----:B-1----:R-:W-:Y:S02]  /*1330*/  UIMAD UR37, UR37, UR9, UR36 ;  /* 0x00000009252572a4 */ /* 0x002fe4000f8e0224 */
[----:B------:R-:W-:-:S05]  /*1340*/  PRMT R0, R0, 0x7710, RZ ;  /* 0x0000771000007816 */ /* 0x000fca00000000ff */
[----:B------:R-:W-:-:S05]  /*1350*/  VIADD R0, R0, 0x5fff ;  /* 0x00005fff00007836 */ /* 0x000fca0000000000 */
[----:B------:R-:W-:Y:S02]  /*1360*/  LOP3.LUT R0, R0, 0xffff, RZ, 0xc0, !PT ;  /* 0x0000ffff00007812 */ /* 0x000fe400078ec0ff */
[----:B------:R-:W-:Y:S05]  /*1370*/  CALL.REL.NOINC `($__internal_4_$__cuda_sm20_div_u16) ;  /* 0x0000011c00447944 */ /* 0x000fea0003c00000 */
[----:B------:R-:W-:Y:S01]  /*1380*/  LOP3.LUT R7, R7, 0x3, RZ, 0xc0, !PT ;  /* 0x0000000307077812 */ /* 0x000fe200078ec0ff */
[----:B------:R-:W1:Y:S01]  /*1390*/  LDCU UR4, c[0x0][0x388] ;  /* 0x00007100ff0477ac */ /* 0x000e620008000800 */
[----:B------:R-:W-:Y:S01]  /*13a0*/  BSSY.RECONVERGENT B1, `(.L_x_66) ;  /* 0x000001d000017945 */ /* 0x000fe20003800200 */
[----:B------:R-:W-:Y:S01]  /*13b0*/  IMAD.MOV.U32 R6, RZ, RZ, R2 ;  /* 0x000000ffff067224 */ /* 0x000fe200078e0002 */
[----:B------:R-:W-:-:S13]  /*13c0*/  ISETP.NE.AND P0, PT, R7, 0x2, PT ;  /* 0x000000020700780c */ /* 0x000fda0003f05270 */
[----:B------:R-:W-:Y:S05]  /*13d0*/  @!P0 BRA `(.L_x_67) ;  /* 0x0000000000648947 */ /* 0x000fea0003800000 */
[----:B------:R-:W2:Y:S01]  /*13e0*/  LDC R5, c[0x0][0x384] ;  /* 0x0000e100ff057b82 */ /* 0x000ea20000000800 */
[----:B------:R-:W-:Y:S01]  /*13f0*/  HFMA2 R10, -RZ, RZ, 0, 0 ;  /* 0x00000000ff0a7431 */ /* 0x000fe200000001ff */
[----:B------:R-:W-:-:S07]  /*1400*/  MOV R6, R2 ;  /* 0x0000000200067202 */ /* 0x000fce0000000f00 */
.L_x_70:
[----:B------:R-:W-:Y:S01]  /*1410*/  LOP3.LUT R3, R6, 0x7f, RZ, 0xc0, !PT ;  /* 0x0000007f06037812 */ /* 0x000fe200078ec0ff */
[----:B------:R-:W-:Y:S01]  /*1420*/  VIADD R10, R10, 0x1 ;  /* 0x000000010a0a7836 */ /* 0x000fe20000000000 */
[----:B------:R-:W-:Y:S03]  /*1430*/  BSSY.RECONVERGENT B0, `(.L_x_68) ;  /* 0x0000011000007945 */ /* 0x000fe60003800200 */
[----:B------:R-:W-:Y:S01]  /*1440*/  VIADD R4, R3, UR43 ;  /* 0x0000002b03047c36 */ /* 0x000fe20008000000 */
[----:B------:R-:W-:Y:S04]  /*1450*/  LOP3.LUT R0, R10, R7, RZ, 0x3c, !PT ;  /* 0x000000070a007212 */ /* 0x000fe800078e3cff */
[----:B--2---:R-:W-:Y:S02]  /*1460*/  ISETP.GE.U32.AND P0, PT, R4, R5, PT ;  /* 0x000000050400720c */ /* 0x004fe40003f06070 */
[----:B------:R-:W-:Y:S11]  /*1470*/  ISETP.NE.AND P2, PT, R0, 0x2, PT ;  /* 0x000000020000780c */ /* 0x000ff60003f45270 */
[----:B------:R-:W-:Y:S05]  /*1480*/  @P0 BRA `(.L_x_69) ;  /* 0x00000000002c0947 */ /* 0x000fea0003800000 */
[----:B------:R-:W-:Y:S04]  /*1490*/  SHF.R.U32.HI R0, RZ, 0x7, R6 ;  /* 0x00000007ff007819 */ /* 0x000fe80000011606 */
[----:B-1----:R-:W-:Y:S11]  /*14a0*/  ISETP.GE.AND P0, PT, R0, UR4, PT ;  /* 0x0000000400007c0c */ /* 0x002ff6000bf06270 */
[----:B------:R-:W-:Y:S02]  /*14b0*/  @!UPT UIADD3 URZ, UPT, UPT, URZ, URZ, URZ ;  /* 0x000000fffffff290 */ /* 0x000fe4000fffe0ff */
[----:B------:R-:W1:Y:S08]  /*14c0*/  @!P0 LDC R4, c[0x0][0x988] ;  /* 0x00026200ff048b82 */ /* 0x000e700000000800 */
[----:B------:R-:W2:Y:S01]  /*14d0*/  @!P0 LDC.64 R8, c[0x0][0x980] ;  /* 0x00026000ff088b82 */ /* 0x000ea20000000a00 */
[----:B-1----:R-:W-:Y:S05]  /*14e0*/  @!P0 IMAD R0, R3, R4, R0 ;  /* 0x0000000403008224 */ /* 0x002fea00078e0200 */
[C---:B------:R-:W-:Y:S04]  /*14f0*/  @!P0 IADD3 R11, P1, PT, R0.reuse, UR5, RZ ;  /* 0x00000005000b8c10 */ /* 0x040fe8000ff3e0ff */
[----:B------:R-:W-:Y:S02]  /*1500*/  @!P0 LEA.HI.X.SX32 R14, R0, RZ, 0x1, P1 ;  /* 0x000000ff000e8211 */ /* 0x000fe400008f0eff */
[C---:B--2---:R-:W-:Y:S04]  /*1510*/  @!P0 LEA R18, P1, R11.reuse, R8, 0x1 ;  /* 0x000000080b128211 */ /* 0x044fe800078208ff */
[----:B------:R-:W-:Y:S05]  /*1520*/  @!P0 LEA.HI.X R19, R11, R9, R14, 0x1, P1 ;  /* 0x000000090b138211 */ /* 0x000fea00008f0c0e */
[----:B------:R2:W-:Y:S04]  /*1530*/  @!P0 STG.E.U16 desc[UR46][R18.64], RZ ;  /* 0x000000ff12008986 */ /* 0x0005e8000c10152e */
.L_x_69:
[----:B-1----:R-:W-:Y:S05]  /*1540*/  BSYNC.RECONVERGENT B0 ;  /* 0x0000000000007941 */ /* 0x002fea0003800200 */
.L_x_68:
[----:B------:R-:W-:Y:S01]  /*1550*/  IADD3 R6, PT, PT, R17, R6, RZ ;  /* 0x0000000611067210 */ /* 0x000fe20007ffe0ff */
[----:B------:R-:W-:Y:S06]  /*1560*/  @P2 BRA `(.L_x_70) ;  /* 0xfffffffc00a82947 */ /* 0x000fec000383ffff */
.L_x_67:
[----:B-1----:R-:W-:Y:S05]  /*1570*/  BSYNC.RECONVERGENT B1 ;  /* 0x0000000000017941 */ /* 0x002fea0003800200 */
.L_x_66:
[----:B------:R-:W1:Y:S01]  /*1580*/  LDC R16, c[0x0][0x384] ;  /* 0x0000e100ff107b82 */ /* 0x000e620000000800 */
[----:B------:R-:W-:Y:S01]  /*1590*/  BSSY.RECONVERGENT B1, `(.L_x_71) ;  /* 0x0000052000017945 */ /* 0x000fe20003800200 */
[C---:B------:R-:W-:Y:S01]  /*15a0*/  LEA R5, R17.reuse, R6, 0x1 ;  /* 0x0000000611057211 */ /* 0x040fe200078e08ff */
[C---:B------:R-:W-:Y:S01]  /*15b0*/  IMAD R4, R17.reuse, 0x3, R6 ;  /* 0x0000000311047824 */ /* 0x040fe200078e0206 */
[----:B------:R-:W-:Y:S01]  /*15c0*/  SHF.L.U32 R10, R17, 0x2, RZ ;  /* 0x00000002110a7819 */ /* 0x000fe200000006ff */
[----:B------:R-:W3:Y:S01]  /*15d0*/  LDCU UR4, c[0x0][0x388] ;  /* 0x00007100ff0477ac */ /* 0x000ee20008000800 */
[----:B------:R-:W-:-:S07]  /*15e0*/  IADD3 R3, PT, PT, R6, R17, RZ ;  /* 0x0000001106037210 */ /* 0x000fce0007ffe0ff */
.L_x_80:
[----:B------:R-:W-:Y:S01]  /*15f0*/  LOP3.LUT R7, R6, 0x7f, RZ, 0xc0, !PT ;  /* 0x0000007f06077812 */ /* 0x000fe200078ec0ff */
[----:B------:R-:W-:Y:S01]  /*1600*/  BSSY.RECONVERGENT B0, `(.L_x_72) ;  /* 0x0000018000007945 */ /* 0x000fe20003800200 */
[----:B------:R-:W-:Y:S02]  /*1610*/  LOP3.LUT R9, R3, 0x7f, RZ, 0xc0, !PT ;  /* 0x0000007f03097812 */ /* 0x000fe400078ec0ff */
[----:B------:R-:W-:Y:S01]  /*1620*/  LOP3.LUT R11, R5, 0x7f, RZ, 0xc0, !PT ;  /* 0x0000007f050b7812 */ /* 0x000fe200078ec0ff */
[----:B------:R-:W-:Y:S01]  /*1630*/  VIADD R23, R7, UR43 ;  /* 0x0000002b07177c36 */ /* 0x000fe20008000000 */
[----:B------:R-:W-:Y:S01]  /*1640*/  LOP3.LUT R13, R4, 0x7f, RZ, 0xc0, !PT ;  /* 0x0000007f040d7812 */ /* 0x000fe200078ec0ff */
[----:B-12-4-:R-:W-:Y:S02]  /*1650*/  VIADD R21, R9, UR43 ;  /* 0x0000002b09157c36 */ /* 0x016fe40008000000 */
[----:B--23--:R-:W-:Y:S01]  /*1660*/  VIADD R19, R11, UR43 ;  /* 0x0000002b0b137c36 */ /* 0x00cfe20008000000 */
[-C--:B-1----:R-:W-:Y:S01]  /*1670*/  ISETP.GE.U32.AND P0, PT, R23, R16.reuse, PT ;  /* 0x000000101700720c */ /* 0x082fe20003f06070 */
[----:B------:R-:W-:Y:S01]  /*1680*/  VIADD R15, R13, UR43 ;  /* 0x0000002b0d0f7c36 */ /* 0x000fe20008000000 */
[-C--:B------:R-:W-:Y:S02]  /*1690*/  ISETP.GE.U32.AND P2, PT, R21, R16.reuse, PT ;  /* 0x000000101500720c */ /* 0x080fe40003f46070 */
[-C--:B------:R-:W-:Y:S02]  /*16a0*/  ISETP.GE.U32.AND P3, PT, R19, R16.reuse, PT ;  /* 0x000000101300720c */ /* 0x080fe40003f66070 */
[----:B------:R-:W-:Y:S07]  /*16b0*/  ISETP.GE.U32.AND P4, PT, R15, R16, PT ;  /* 0x000000100f00720c */ /* 0x000fee0003f86070 */
[----:B------:R-:W-:Y:S06]  /*16c0*/  @P0 BRA `(.L_x_73) ;  /* 0x00000000002c0947 */ /* 0x000fec0003800000 */
[----:B------:R-:W-:Y:S04]  /*16d0*/  SHF.R.U32.HI R0, RZ, 0x7, R6 ;  /* 0x00000007ff007819 */ /* 0x000fe80000011606 */
[----:B---3--:R-:W-:Y:S11]  /*16e0*/  ISETP.GE.AND P0, PT, R0, UR4, PT ;  /* 0x0000000400007c0c */ /* 0x008ff6000bf06270 */
        /* <DEDUP_REMOVED lines=9> */
.L_x_73:
[----:B---3--:R-:W-:Y:S05]  /*1780*/  BSYNC.RECONVERGENT B0 ;  /* 0x0000000000007941 */ /* 0x008fea0003800200 */
.L_x_72:
[----:B------:R-:W-:Y:S04]  /*1790*/  BSSY.RECONVERGENT B0, `(.L_x_74) ;  /* 0x000000d000007945 */ /* 0x000fe80003800200 */
[----:B------:R-:W-:Y:S05]  /*17a0*/  @P2 BRA `(.L_x_75) ;  /* 0x00000000002c2947 */ /* 0x000fea0003800000 */
[----:B------:R-:W-:Y:S04]  /*17b0*/  SHF.R.U32.HI R0, RZ, 0x7, R3 ;  /* 0x00000007ff007819 */ /* 0x000fe80000011603 */
[----:B------:R-:W-:Y:S11]  /*17c0*/  ISETP.GE.AND P0, PT, R0, UR4, PT ;  /* 0x0000000400007c0c */ /* 0x000ff6000bf06270 */
[----:B------:R-:W-:Y:S02]  /*17d0*/  @!UPT UIADD3 URZ, UPT, UPT, URZ, URZ, URZ ;  /* 0x000000fffffff290 */ /* 0x000fe4000fffe0ff */
[----:B------:R-:W2:Y:S08]  /*17e0*/  @!P0 LDC R7, c[0x0][0x988] ;  /* 0x00026200ff078b82 */ /* 0x000eb00000000800 */
[----:B------:R-:W1:Y:S01]  /*17f0*/  @!P0 LDC.64 R14, c[0x0][0x980] ;  /* 0x00026000ff0e8b82 */ /* 0x000e620000000a00 */
[----:B--2---:R-:W-:Y:S05]  /*1800*/  @!P0 IMAD R0, R9, R7, R0 ;  /* 0x0000000709008224 */ /* 0x004fea00078e0200 */
[C---:B------:R-:W-:Y:S04]  /*1810*/  @!P0 IADD3 R8, P1, PT, R0.reuse, UR5, RZ ;  /* 0x0000000500088c10 */ /* 0x040fe8000ff3e0ff */
[----:B------:R-:W-:Y:S02]  /*1820*/  @!P0 LEA.HI.X.SX32 R18, R0, RZ, 0x1, P1 ;  /* 0x000000ff00128211 */ /* 0x000fe400008f0eff */
[C---:B-1----:R-:W-:Y:S04]  /*1830*/  @!P0 LEA R20, P1, R8.reuse, R14, 0x1 ;  /* 0x0000000e08148211 */ /* 0x042fe800078208ff */
[----:B------:R-:W-:Y:S05]  /*1840*/  @!P0 LEA.HI.X R21, R8, R15, R18, 0x1, P1 ;  /* 0x0000000f08158211 */ /* 0x000fea00008f0c12 */
[----:B------:R2:W-:Y:S04]  /*1850*/  @!P0 STG.E.U16 desc[UR46][R20.64], RZ ;  /* 0x000000ff14008986 */ /* 0x0005e8000c10152e */
.L_x_75:
[----:B------:R-:W-:Y:S05]  /*1860*/  BSYNC.RECONVERGENT B0 ;  /* 0x0000000000007941 */ /* 0x000fea0003800200 */
.L_x_74:
[----:B------:R-:W-:Y:S04]  /*1870*/  BSSY.RECONVERGENT B0, `(.L_x_76) ;  /* 0x000000d000007945 */ /* 0x000fe80003800200 */
[----:B------:R-:W-:Y:S05]  /*1880*/  @P3 BRA `(.L_x_77) ;  /* 0x00000000002c3947 */ /* 0x000fea0003800000 */
[----:B------:R-:W-:Y:S04]  /*1890*/  SHF.R.U32.HI R0, RZ, 0x7, R5 ;  /* 0x00000007ff007819 */ /* 0x000fe80000011605 */
[----:B------:R-:W-:Y:S11]  /*18a0*/  ISETP.GE.AND P0, PT, R0, UR4, PT ;  /* 0x0000000400007c0c */ /* 0x000ff6000bf06270 */
[----:B------:R-:W-:Y:S02]  /*18b0*/  @!UPT UIADD3 URZ, UPT, UPT, URZ, URZ, URZ ;  /* 0x000000fffffff290 */ /* 0x000fe4000fffe0ff */
[----:B------:R-:W3:Y:S08]  /*18c0*/  @!P0 LDC R7, c[0x0][0x988] ;  /* 0x00026200ff078b82 */ /* 0x000ef00000000800 */
[----:B------:R-:W4:Y:S01]  /*18d0*/  @!P0 LDC.64 R8, c[0x0][0x980] ;  /* 0x00026000ff088b82 */ /* 0x000f220000000a00 */
[----:B---3--:R-:W-:Y:S05]  /*18e0*/  @!P0 IMAD R0, R11, R7, R0 ;  /* 0x000000070b008224 */ /* 0x008fea00078e0200 */
[C---:B------:R-:W-:Y:S04]  /*18f0*/  @!P0 IADD3 R14, P1, PT, R0.reuse, UR5, RZ ;  /* 0x00000005000e8c10 */ /* 0x040fe8000ff3e0ff */
[----:B------:R-:W-:Y:S02]  /*1900*/  @!P0 LEA.HI.X.SX32 R15, R0, RZ, 0x1, P1 ;  /* 0x000000ff000f8211 */ /* 0x000fe400008f0eff */
[C---:B----4-:R-:W-:Y:S04]  /*1910*/  @!P0 LEA R18, P1, R14.reuse, R8, 0x1 ;  /* 0x000000080e128211 */ /* 0x050fe800078208ff */
[----:B------:R-:W-:Y:S05]  /*1920*/  @!P0 LEA.HI.X R19, R14, R9, R15, 0x1, P1 ;  /* 0x000000090e138211 */ /* 0x000fea00008f0c0f */
[----:B------:R3:W-:Y:S04]  /*1930*/  @!P0 STG.E.U16 desc[UR46][R18.64], RZ ;  /* 0x000000ff12008986 */ /* 0x0007e8000c10152e */
.L_x_77:
[----:B------:R-:W-:Y:S05]  /*1940*/  BSYNC.RECONVERGENT B0 ;  /* 0x0000000000007941 */ /* 0x000fea0003800200 */
.L_x_76:
[----:B------:R-:W-:Y:S01]  /*1950*/  IADD3 R14, PT, PT, R17, R6, R17 ;  /* 0x00000006110e7210 */ /* 0x000fe20007ffe011 */
[----:B------:R-:W-:Y:S04]  /*1960*/  BSSY.RECONVERGENT B0, `(.L_x_78) ;  /* 0x000000d000007945 */ /* 0x000fe80003800200 */
[----:B------:R-:W-:Y:S05]  /*1970*/  @P4 BRA `(.L_x_79) ;  /* 0x00000000002c4947 */ /* 0x000fea0003800000 */
[----:B------:R-:W-:Y:S04]  /*1980*/  SHF.R.U32.HI R0, RZ, 0x7, R4 ;  /* 0x00000007ff007819 */ /* 0x000fe80000011604 */
[----:B------:R-:W-:Y:S11]  /*1990*/  ISETP.GE.AND P0, PT, R0, UR4, PT ;  /* 0x0000000400007c0c */ /* 0x000ff6000bf06270 */
[----:B------:R-:W-:Y:S02]  /*19a0*/  @!UPT UIADD3 URZ, UPT, UPT, URZ, URZ, URZ ;  /* 0x000000fffffff290 */ /* 0x000fe4000fffe0ff */
[----:B------:R-:W4:Y:S08]  /*19b0*/  @!P0 LDC R6, c[0x0][0x988] ;  /* 0x00026200ff068b82 */ /* 0x000f300000000800 */
[----:B------:R-:W1:Y:S01]  /*19c0*/  @!P0 LDC.64 R8, c[0x0][0x980] ;  /* 0x00026000ff088b82 */ /* 0x000e620000000a00 */
[----:B----4-:R-:W-:Y:S05]  /*19d0*/  @!P0 IMAD R0, R13, R6, R0 ;  /* 0x000000060d008224 */ /* 0x010fea00078e0200 */
[C---:B------:R-:W-:Y:S04]  /*19e0*/  @!P0 IADD3 R7, P1, PT, R0.reuse, UR5, RZ ;  /* 0x0000000500078c10 */ /* 0x040fe8000ff3e0ff */
[----:B---3--:R-:W-:Y:S02]  /*19f0*/  @!P0 LEA.HI.X.SX32 R18, R0, RZ, 0x1, P1 ;  /* 0x000000ff00128211 */ /* 0x008fe400008f0eff */
[C---:B-12---:R-:W-:Y:S04]  /*1a00*/  @!P0 LEA R20, P1, R7.reuse, R8, 0x1 ;  /* 0x0000000807148211 */ /* 0x046fe800078208ff */
[----:B------:R-:W-:Y:S05]  /*1a10*/  @!P0 LEA.HI.X R21, R7, R9, R18, 0x1, P1 ;  /* 0x0000000907158211 */ /* 0x000fea00008f0c12 */
[----:B------:R4:W-:Y:S04]  /*1a20*/  @!P0 STG.E.U16 desc[UR46][R20.64], RZ ;  /* 0x000000ff14008986 */ /* 0x0009e8000c10152e */
.L_x_79:
[----:B------:R-:W-:Y:S05]  /*1a30*/  BSYNC.RECONVERGENT B0 ;  /* 0x0000000000007941 */ /* 0x000fea0003800200 */
.L_x_78:
[----:B------:R-:W-:Y:S01]  /*1a40*/  IADD3 R6, PT, PT, R17, R14, R17 ;  /* 0x0000000e11067210 */ /* 0x000fe20007ffe011 */
[C---:B------:R-:W-:Y:S01]  /*1a50*/  IMAD.IADD R5, R10.reuse, 0x1, R5 ;  /* 0x000000010a057824 */ /* 0x040fe200078e0205 */
[C---:B------:R-:W-:Y:S01]  /*1a60*/  IADD3 R4, PT, PT, R10.reuse, R4, RZ ;  /* 0x000000040a047210 */ /* 0x040fe20007ffe0ff */
[----:B------:R-:W-:Y:S01]  /*1a70*/  IMAD.IADD R3, R10, 0x1, R3 ;  /* 0x000000010a037824 */ /* 0x000fe200078e0203 */
[----:B------:R-:W-:Y:S11]  /*1a80*/  ISETP.GE.U32.AND P0, PT, R6, 0x6000, PT ;  /* 0x000060000600780c */ /* 0x000ff60003f06070 */
[----:B------:R-:W-:Y:S02]  /*1a90*/  @!UPT UIADD3 URZ, UPT, UPT, URZ, URZ, URZ ;  /* 0x000000fffffff290 */ /* 0x000fe4000fffe0ff */
[----:B------:R-:W-:Y:S05]  /*1aa0*/  @!P0 BRA `(.L_x_80) ;  /* 0xfffffff800d08947 */ /* 0x000fea000383ffff */
[----:B------:R-:W-:Y:S05]  /*1ab0*/  BSYNC.RECONVERGENT B1 ;  /* 0x0000000000017941 */ /* 0x000fea0003800200 */
.L_x_71:
[----:B------:R-:W5:Y:S01]  /*1ac0*/  I2F.U32.RP R6, R17 ;  /* 0x0000001100067306 */ /* 0x000f620000209000 */
[----:B------:R-:W-:Y:S01]  /*1ad0*/  LOP3.LUT R12, R12, 0x3fff, RZ, 0x3c, !PT ;  /* 0x00003fff0c0c7812 */ /* 0x000fe200078e3cff */
[----:B------:R-:W1:Y:S01]  /*1ae0*/  LDCU UR4, c[0x0][0x38c] ;  /* 0x00007180ff0477ac */ /* 0x000e620008000800 */
[----:B------:R-:W-:Y:S01]  /*1af0*/  ISETP.NE.U32.AND P2, PT, R17, RZ, PT ;  /* 0x000000ff1100720c */ /* 0x000fe20003f45070 */
[----:B------:R-:W-:Y:S04]  /*1b00*/  BSSY.RECONVERGENT B1, `(.L_x_81) ;  /* 0x000002c000017945 */ /* 0x000fe80003800200 */
[----:B-----5:R-:W5:Y:S02]  /*1b10*/  MUFU.RCP R4, R6 ;  /* 0x0000000600047308 */ /* 0x020f640000001000 */
[----:B-----5:R-:W-:-:S06]  /*1b20*/  VIADD R4, R4, 0xffffffe ;  /* 0x0ffffffe04047836 */ /* 0x020fcc0000000000 */
[----:B------:R5:W2:Y:S02]  /*1b30*/  F2I.FTZ.U32.TRUNC.NTZ R5, R4 ;  /* 0x0000000400057305 */ /* 0x000aa4000021f000 */
[----:B-----5:R-:W-:Y:S02]  /*1b40*/  HFMA2 R4, -RZ, RZ, 0, 0 ;  /* 0x00000000ff047431 */ /* 0x020fe400000001ff */
[----:B--2---:R-:W-:-:S04]  /*1b50*/  IMAD.MOV R0, RZ, RZ, -R5 ;  /* 0x000000ffff007224 */ /* 0x004fc800078e0a05 */
[----:B------:R-:W-:-:S04]  /*1b60*/  IMAD R3, R0, R17, RZ ;  /* 0x0000001100037224 */ /* 0x000fc800078e02ff */
[----:B------:R-:W-:-:S06]  /*1b70*/  IMAD.HI.U32 R3, R5, R3, R4 ;  /* 0x0000000305037227 */ /* 0x000fcc00078e0004 */
[----:B------:R-:W-:-:S04]  /*1b80*/  IMAD.HI.U32 R8, R3, R12, RZ ;  /* 0x0000000c03087227 */ /* 0x000fc800078e00ff */
[----:B------:R-:W-:-:S04]  /*1b90*/  IMAD.MOV R0, RZ, RZ, -R8 ;  /* 0x000000ffff007224 */ /* 0x000fc800078e0a08 */
[----:B------:R-:W-:-:S05]  /*1ba0*/  IMAD R0, R17, R0, R12 ;  /* 0x0000000011007224 */ /* 0x000fca00078e020c */
[----:B------:R-:W-:-:S13]  /*1bb0*/  ISETP.GE.U32.AND P0, PT, R0, R17, PT ;  /* 0x000000110000720c */ /* 0x000fda0003f06070 */
[----:B------:R-:W-:Y:S01]  /*1bc0*/  @P0 IADD3 R0, PT, PT, R0, -R17, RZ ;  /* 0x8000001100000210 */ /* 0x000fe20007ffe0ff */
[----:B------:R-:W-:-:S03]  /*1bd0*/  @P0 VIADD R8, R8, 0x1 ;  /* 0x0000000108080836 */ /* 0x000fc60000000000 */
[----:B------:R-:W-:-:S13]  /*1be0*/  ISETP.GE.U32.AND P1, PT, R0, R17, PT ;  /* 0x000000110000720c */ /* 0x000fda0003f26070 */
[----:B------:R-:W-:Y:S02]  /*1bf0*/  @P1 IADD3 R8, PT, PT, R8, 0x1, RZ ;  /* 0x0000000108081810 */ /* 0x000fe40007ffe0ff */
[----:B------:R-:W-:-:S04]  /*1c00*/  @!P2 LOP3.LUT R8, RZ, R17, RZ, 0x33, !PT ;  /* 0x00000011ff08a212 */ /* 0x000fc800078e33ff */
[----:B------:R-:W-:-:S04]  /*1c10*/  LOP3.LUT R8, R8, 0x3, RZ, 0xc0, !PT ;  /* 0x0000000308087812 */ /* 0x000fc800078ec0ff */
[----:B------:R-:W-:-:S13]  /*1c20*/  ISETP.NE.AND P0, PT, R8, 0x2, PT ;  /* 0x000000020800780c */ /* 0x000fda0003f05270 */
[----:B-1----:R-:W-:Y:S05]  /*1c30*/  @!P0 BRA `(.L_x_82) ;  /* 0x0000000000608947 */ /* 0x002fea0003800000 */
[----:B------:R-:W1:Y:S01]  /*1c40*/  LDC R5, c[0x0][0x384] ;  /* 0x0000e100ff057b82 */ /* 0x000e620000000800 */
[----:B------:R-:W-:-:S07]  /*1c50*/  MOV R9, RZ ;  /* 0x000000ff00097202 */ /* 0x000fce0000000f00 */
.L_x_85:
[----:B------:R-:W-:Y:S01]  /*1c60*/  LOP3.LUT R3, R2, 0x7f, RZ, 0xc0, !PT ;  /* 0x0000007f02037812 */ /* 0x000fe200078ec0ff */
[----:B------:R-:W-:Y:S01]  /*1c70*/  VIADD R9, R9, 0x1 ;  /* 0x0000000109097836 */ /* 0x000fe20000000000 */
[----:B------:R-:W-:Y:S03]  /*1c80*/  BSSY.RECONVERGENT B0, `(.L_x_83) ;  /* 0x0000011000007945 */ /* 0x000fe60003800200 */
[----:B------:R-:W-:Y:S01]  /*1c90*/  VIADD R4, R3, UR43 ;  /* 0x0000002b03047c36 */ /* 0x000fe20008000000 */
[----:B------:R-:W-:Y:S04]  /*1ca0*/  LOP3.LUT R0, R8, R9, RZ, 0x3c, !PT ;  /* 0x0000000908007212 */ /* 0x000fe800078e3cff */
[----:B-1----:R-:W-:Y:S02]  /*1cb0*/  ISETP.GE.U32.AND P0, PT, R4, R5, PT ;  /* 0x000000050400720c */ /* 0x002fe40003f06070 */
[----:B------:R-:W-:Y:S11]  /*1cc0*/  ISETP.NE.AND P2, PT, R0, 0x2, PT ;  /* 0x000000020000780c */ /* 0x000ff60003f45270 */
[----:B------:R-:W-:Y:S05]  /*1cd0*/  @P0 BRA `(.L_x_84) ;  /* 0x00000000002c0947 */ /* 0x000fea0003800000 */
[----:B------:R-:W-:Y:S04]  /*1ce0*/  SHF.R.U32.HI R0, RZ, 0x7, R2 ;  /* 0x00000007ff007819 */ /* 0x000fe80000011602 */
[----:B------:R-:W-:Y:S11]  /*1cf0*/  ISETP.GE.AND P0, PT, R0, UR4, PT ;  /* 0x0000000400007c0c */ /* 0x000ff6000bf06270 */
        /* <DEDUP_REMOVED lines=9> */
.L_x_84:
[----:B------:R-:W-:Y:S05]  /*1d90*/  BSYNC.RECONVERGENT B0 ;  /* 0x0000000000007941 */ /* 0x000fea0003800200 */
.L_x_83:
[----:B------:R-:W-:Y:S01]  /*1da0*/  IADD3 R2, PT, PT, R17, R2, RZ ;  /* 0x0000000211027210 */ /* 0x000fe20007ffe0ff */
[----:B------:R-:W-:Y:S06]  /*1db0*/  @P2 BRA `(.L_x_85) ;  /* 0xfffffffc00a82947 */ /* 0x000fec000383ffff */
.L_x_82:
[----:B------:R-:W-:Y:S05]  /*1dc0*/  BSYNC.RECONVERGENT B1 ;  /* 0x0000000000017941 */ /* 0x000fea0003800200 */
.L_x_81:
[----:B------:R-:W2:Y:S01]  /*1dd0*/  LDC R12, c[0x0][0x384] ;  /* 0x0000e100ff0c7b82 */ /* 0x000ea20000000800 */
[----:B------:R-:W-:Y:S01]  /*1de0*/  BSSY.RECONVERGENT B1, `(.L_x_86) ;  /* 0x0000051000017945 */ /* 0x000fe20003800200 */
[C---:B------:R-:W-:Y:S01]  /*1df0*/  LEA R5, R17.reuse, R2, 0x1 ;  /* 0x0000000211057211 */ /* 0x040fe200078e08ff */
[----:B------:R-:W-:Y:S01]  /*1e00*/  IMAD R4, R17, 0x3, R2 ;  /* 0x0000000311047824 */ /* 0x000fe200078e0202 */
[----:B------:R-:W-:Y:S01]  /*1e10*/  IADD3 R3, PT, PT, R2, R17, RZ ;  /* 0x0000001102037210 */ /* 0x000fe20007ffe0ff */
[----:B------:R-:W1:Y:S06]  /*1e20*/  LDCU UR4, c[0x0][0x38c] ;  /* 0x00007180ff0477ac */ /* 0x000e6c0008000800 */
.L_x_95:
[----:B------:R-:W-:Y:S01]  /*1e30*/  LOP3.LUT R7, R2, 0x7f, RZ, 0xc0, !PT ;  /* 0x0000007f02077812 */ /* 0x000fe200078ec0ff */
[----:B------:R-:W-:Y:S01]  /*1e40*/  BSSY.RECONVERGENT B0, `(.L_x_87) ;  /* 0x0000018000007945 */ /* 0x000fe20003800200 */
[----:B------:R-:W-:Y:S02]  /*1e50*/  LOP3.LUT R9, R3, 0x7f, RZ, 0xc0, !PT ;  /* 0x0000007f03097812 */ /* 0x000fe400078ec0ff */
[----:B------:R-:W-:Y:S01]  /*1e60*/  LOP3.LUT R11, R5, 0x7f, RZ, 0xc0, !PT ;  /* 0x0000007f050b7812 */ /* 0x000fe200078ec0ff */
[----:B------:R-:W-:Y:S01]  /*1e70*/  VIADD R23, R7, UR43 ;  /* 0x0000002b07177c36 */ /* 0x000fe20008000000 */
[----:B------:R-:W-:Y:S01]  /*1e80*/  LOP3.LUT R13, R4, 0x7f, RZ, 0xc0, !PT ;  /* 0x0000007f040d7812 */ /* 0x000fe200078ec0ff */
[----:B----4-:R-:W-:Y:S02]  /*1e90*/  VIADD R21, R9, UR43 ;  /* 0x0000002b09157c36 */ /* 0x010fe40008000000 */
[----:B-123--:R-:W-:Y:S01]  /*1ea0*/  VIADD R19, R11, UR43 ;  /* 0x0000002b0b137c36 */ /* 0x00efe20008000000 */
[-C--:B--2---:R-:W-:Y:S01]  /*1eb0*/  ISETP.GE.U32.AND P0, PT, R23, R12.reuse, PT ;  /* 0x0000000c1700720c */ /* 0x084fe20003f06070 */
[----:B-1----:R-:W-:Y:S01]  /*1ec0*/  VIADD R15, R13, UR43 ;  /* 0x0000002b0d0f7c36 */ /* 0x002fe20008000000 */
[-C--:B------:R-:W-:Y:S02]  /*1ed0*/  ISETP.GE.U32.AND P2, PT, R21, R12.reuse, PT ;  /* 0x0000000c1500720c */ /* 0x080fe40003f46070 */
[-C--:B------:R-:W-:Y:S02]  /*1ee0*/  ISETP.GE.U32.AND P3, PT, R19, R12.reuse, PT ;  /* 0x0000000c1300720c */ /* 0x080fe40003f66070 */
[----:B------:R-:W-:Y:S07]  /*1ef0*/  ISETP.GE.U32.AND P4, PT, R15, R12, PT ;  /* 0x0000000c0f00720c */ /* 0x000fee0003f86070 */
[----:B------:R-:W-:Y:S06]  /*1f00*/  @P0 BRA `(.L_x_88) ;  /* 0x00000000002c0947 */ /* 0x000fec0003800000 */
        /* <DEDUP_REMOVED lines=11> */
.L_x_88:
[----:B------:R-:W-:Y:S05]  /*1fc0*/  BSYNC.RECONVERGENT B0 ;  /* 0x0000000000007941 */ /* 0x000fea0003800200 */
.L_x_87:
        /* <DEDUP_REMOVED lines=13> */
.L_x_90:
[----:B------:R-:W-:Y:S05]  /*20a0*/  BSYNC.RECONVERGENT B0 ;  /* 0x0000000000007941 */ /* 0x000fea0003800200 */
.L_x_89:
[----:B------:R-:W-:Y:S04]  /*20b0*/  BSSY.RECONVERGENT B0, `(.L_x_91) ;  /* 0x000000d000007945 */ /* 0x000fe80003800200 */
[----:B------:R-:W-:Y:S05]  /*20c0*/  @P3 BRA `(.L_x_92) ;  /* 0x00000000002c3947 */ /* 0x000fea0003800000 */
[----:B------:R-:W-:Y:S04]  /*20d0*/  SHF.R.U32.HI R0, RZ, 0x7, R5 ;  /* 0x00000007ff007819 */ /* 0x000fe80000011605 */
[----:B------:R-:W-:Y:S11]  /*20e0*/  ISETP.GE.AND P0, PT, R0, UR4, PT ;  /* 0x0000000400007c0c */ /* 0x000ff6000bf06270 */
[----:B------:R-:W-:Y:S02]  /*20f0*/  @!UPT UIADD3 URZ, UPT, UPT, URZ, URZ, URZ ;  /* 0x000000fffffff290 */ /* 0x000fe4000fffe0ff */
[----:B------:R-:W3:Y:S08]  /*2100*/  @!P0 LDC R6, c[0x0][0x9a0] ;  /* 0x00026800ff068b82 */ /* 0x000ef00000000800 */
[----:B------:R-:W1:Y:S01]  /*2110*/  @!P0 LDC.64 R8, c[0x0][0x998] ;  /* 0x00026600ff088b82 */ /* 0x000e620000000a00 */
[----:B---3--:R-:W-:Y:S05]  /*2120*/  @!P0 IMAD R0, R11, R6, R0 ;  /* 0x000000060b008224 */ /* 0x008fea00078e0200 */
[C---:B------:R-:W-:Y:S04]  /*2130*/  @!P0 IADD3 R7, P1, PT, R0.reuse, UR37, RZ ;  /* 0x0000002500078c10 */ /* 0x040fe8000ff3e0ff */
[----:B------:R-:W-:Y:S02]  /*2140*/  @!P0 LEA.HI.X.SX32 R14, R0, RZ, 0x1, P1 ;  /* 0x000000ff000e8211 */ /* 0x000fe400008f0eff */
[C---:B-12---:R-:W-:Y:S04]  /*2150*/  @!P0 LEA R18, P1, R7.reuse, R8, 0x1 ;  /* 0x0000000807128211 */ /* 0x046fe800078208ff */
[----:B------:R-:W-:Y:S05]  /*2160*/  @!P0 LEA.HI.X R19, R7, R9, R14, 0x1, P1 ;  /* 0x0000000907138211 */ /* 0x000fea00008f0c0e */
[----:B------:R3:W-:Y:S04]  /*2170*/  @!P0 STG.E.U16 desc[UR46][R18.64], RZ ;  /* 0x000000ff12008986 */ /* 0x0007e8000c10152e */
.L_x_92:
[----:B------:R-:W-:Y:S05]  /*2180*/  BSYNC.RECONVERGENT B0 ;  /* 0x0000000000007941 */ /* 0x000fea0003800200 */
.L_x_91:
        /* <DEDUP_REMOVED lines=10> */
[----:B------:R-:W-:Y:S02]  /*2230*/  @!P0 LEA.HI.X.SX32 R14, R0, RZ, 0x1, P1 ;  /* 0x000000ff000e8211 */ /* 0x000fe400008f0eff */
[C---:B-123--:R-:W-:Y:S04]  /*2240*/  @!P0 LEA R18, P1, R9.reuse, R6, 0x1 ;  /* 0x0000000609128211 */ /* 0x04efe800078208ff */
[----:B------:R-:W-:Y:S05]  /*2250*/  @!P0 LEA.HI.X R19, R9, R7, R14, 0x1, P1 ;  /* 0x0000000709138211 */ /* 0x000fea00008f0c0e */
[----:B------:R4:W-:Y:S04]  /*2260*/  @!P0 STG.E.U16 desc[UR46][R18.64], RZ ;  /* 0x000000ff12008986 */ /* 0x0009e8000c10152e */
.L_x_94:
[----:B------:R-:W-:Y:S05]  /*2270*/  BSYNC.RECONVERGENT B0 ;  /* 0x0000000000007941 */ /* 0x000fea0003800200 */
.L_x_93:
        /* <DEDUP_REMOVED lines=8> */
.L_x_86:
[----:B------:R-:W-:Y:S05]  /*2300*/  EXIT ;  /* 0x000000000000794d */ /* 0x000fea0003800000 */
.L_x_65:
[----:B------:R-:W2:Y:S02]  /*2310*/  LDL R5, [R1] ;  /* 0x0000000001057983 */ /* 0x000ea40000100800 */
[----:B--2---:R-:W-:-:S13]  /*2320*/  ISETP.GT.AND P0, PT, R5, 0x2, PT ;  /* 0x000000020500780c */ /* 0x004fda0003f04270 */
[----:B------:R-:W-:Y:S05]  /*2330*/  @P0 BRA `(.L_x_96) ;  /* 0x0000007c00d80947 */ /* 0x000fea0003800000 */
[----:B------:R-:W-:-:S05]  /*2340*/  IMAD.MOV.U32 R3, RZ, RZ, -0x1 ;  /* 0xffffffffff037424 */ /* 0x000fca00078e00ff */
[----:B------:R-:W-:-:S05]  /*2350*/  VIADDMNMX.U32 R5, R5, R3, 0x2, PT ;  /* 0x0000000205057446 */ /* 0x000fca0003800003 */
[----:B------:R-:W-:-:S04]  /*2360*/  IMAD.SHL.U32 R5, R5, 0x4, RZ ;  /* 0x0000000405057824 */ /* 0x000fc800078e00ff */
[----:B------:R-:W2:Y:S02]  /*2370*/  LDC R6, c[0x2][R5] ;  /* 0x0080000005067b82 */ /* 0x000ea40000000800 */
[----:B--2---:R-:W-:-:S04]  /*2380*/  SHF.R.S32.HI R7, RZ, 0x1f, R6 ;  /* 0x0000001fff077819 */ /* 0x004fc80000011406 */
.L_x_7098:
[----:B-1----:R-:W-:Y:S05]  /*2390*/  BRX R6 -0x23a0                                                                                                                                                                                                                                                                                                                                                                                                                                                           (*"BRANCH_TARGETS .L_x_7099,.L_x_7100,.L_x_7101"*) ;  /* 0xffffffdc06187949 */ /* 0x002fea000383ffff */
.L_x_7099:
[----:B------:R-:W-:-:S08]  /*23a0*/  NOP ;  /* 0x0000000000007918 */ /* 0x000fd00000000000 */
[----:B------:R-:W1:-:S00]  /*23b0*/  USETMAXREG.DEALLOC.CTAPOOL 0x60 ;  /* 0x00000060000079c8 */ /* 0x000e4000080e0500 */
[----:B-1----:R-:W2:Y:S01]  /*23c0*/  LDL R8, [R1+0x4] ;  /* 0x0000040001087983 */ /* 0x002ea20000100800 */
[----:B------:R-:W-:Y:S01]  /*23d0*/  BSSY.RECONVERGENT B0, `(.L_x_97) ;  /* 0x0000004000007945 */ /* 0x000fe20003800200 */
[----:B--2---:R-:W-:-:S13]  /*23e0*/  LOP3.LUT P1, RZ, R8, 0x1, RZ, 0xc0, !PT ;  /* 0x0000000108ff7812 */ /* 0x004fda000782c0ff */
[----:B------:R-:W-:Y:S05]  /*23f0*/  @!P1 BRA `(.L_x_98) ;  /* 0x0000000000049947 */ /* 0x000fea0003800000 */
[----:B------:R-:W-:Y:S05]  /*2400*/  BPT.TRAP 0x1 ;  /* 0x000000040000795c */ /* 0x000fea0000300000 */
.L_x_98:
[----:B------:R-:W-:Y:S05]  /*2410*/  BSYNC.RECONVERGENT B0 ;  /* 0x0000000000007941 */ /* 0x000fea0003800200 */
.L_x_97:
[----:B------:R-:W1:Y:S01]  /*2420*/  S2UR UR40, SR_CgaCtaId ;  /* 0x00000000002879c3 */ /* 0x000e620000008800 */
[----:B------:R-:W-:Y:S01]  /*2430*/  UMOV UR4, 0x400 ;  /* 0x0000040000047882 */ /* 0x000fe20000000000 */
[----:B------:R-:W-:Y:S01]  /*2440*/  IMAD.MOV.U32 R6, RZ, RZ, 0x1 ;  /* 0x00000001ff067424 */ /* 0x000fe200078e00ff */
[----:B------:R-:W-:-:S04]  /*2450*/  @!P2 MOV R5, 0x6000 ;  /* 0x000060000005a802 */ /* 0x000fc80000000f00 */
[----:B------:R-:W-:Y:S01]  /*2460*/  SHF.L.U32 R6, R6, 0x1f, RZ ;  /* 0x0000001f06067819 */ /* 0x000fe200000006ff */
[----:B-1----:R-:W-:-:S09]  /*2470*/  ULEA UR40, UR40, UR4, 0x18 ;  /* 0x0000000428287291 */ /* 0x002fd2000f8ec0ff */
[----:B------:R-:W1:Y:S02]  /*2480*/  SYNCS.PHASECHK.TRANS64.TRYWAIT P0, [UR40+0x30810], R6 ;  /* 0x03081006ff0075a7 */ /* 0x000e640008001128 */
[----:B-1----:R-:W-:Y:S05]  /*2490*/  @!P0 BRA `(.L_x_99) ;  /* 0x000000fc00608947 */ /* 0x002fea0003800000 */
.L_x_356:
[----:B------:R-:W-:Y:S01]  /*24a0*/  PLOP3.LUT P6, PT, P3, P6, PT, 0xf8, 0x8f ;  /* 0x00000000008f781c */ /* 0x000fe20001fcdf70 */
[----:B------:R2:W-:Y:S01]  /*24b0*/  @!P2 SYNCS.ARRIVE.TRANS64 RZ, [UR40+0x30800], R5 ;  /* 0x03080005ffffa9a7 */ /* 0x0005e20008000028 */
[----:B------:R-:W-:Y:S11]  /*24c0*/  BSSY.RECONVERGENT B0, `(.L_x_100) ;  /* 0x0000003000007945 */ /* 0x000ff60003800200 */
[----:B------:R-:W-:Y:S05]  /*24d0*/  @!P6 BRA `(.L_x_101) ;  /* 0x000000000004e947 */ /* 0x000fea0003800000 */
[----:B------:R-:W-:Y:S05]  /*24e0*/  BPT.TRAP 0x1 ;  /* 0x000000040000795c */ /* 0x000fea0000300000 */
.L_x_101:
[----:B------:R-:W-:Y:S05]  /*24f0*/  BSYNC.RECONVERGENT B0 ;  /* 0x0000000000007941 */ /* 0x000fea0003800200 */
.L_x_100:
[----:B------:R-:W-:Y:S01]  /*2500*/  LOP3.LUT P0, R2, R2, 0x1f, RZ, 0xc0, !PT ;  /* 0x0000001f02027812 */ /* 0x000fe2000780c0ff */
[----:B------:R-:W-:Y:S03]  /*2510*/  BSSY.RECONVERGENT B0, `(.L_x_102) ;  /* 0x0000004000007945 */ /* 0x000fe60003800200 */
[----:B------:R-:W-:-:S13]  /*2520*/  PLOP3.LUT P0, PT, P0, P2, PT, 0x8f, 0xf8 ;  /* 0x0000000000f8781c */ /* 0x000fda0000705177 */
[----:B------:R-:W-:Y:S05]  /*2530*/  @P0 BRA `(.L_x_103) ;  /* 0x0000000000040947 */ /* 0x000fea0003800000 */
[----:B------:R-:W-:Y:S05]  /*2540*/  BPT.TRAP 0x1 ;  /* 0x000000040000795c */ /* 0x000fea0000300000 */
.L_x_103:
[----:B------:R-:W-:Y:S05]  /*2550*/  BSYNC.RECONVERGENT B0 ;  /* 0x0000000000007941 */ /* 0x000fea0003800200 */
.L_x_102:
[----:B-1----:R-:W3:Y:S01]  /*2560*/  LDL R3, [R1+0x4] ;  /* 0x0000040001037983 */ /* 0x002ee20000100800 */
[----:B------:R-:W-:Y:S01]  /*2570*/  BSSY.RECONVERGENT B0, `(.L_x_104) ;  /* 0x0000004000007945 */ /* 0x000fe20003800200 */
[----:B---3--:R-:W-:-:S13]  /*2580*/  LOP3.LUT P0, RZ, R3, 0x1, RZ, 0xc0, !PT ;  /* 0x0000000103ff7812 */ /* 0x008fda000780c0ff */
[----:B------:R-:W-:Y:S05]  /*2590*/  @!P0 BRA `(.L_x_105) ;  /* 0x0000000000048947 */ /* 0x000fea0003800000 */
[----:B------:R-:W-:Y:S05]  /*25a0*/  BPT.TRAP 0x1 ;  /* 0x000000040000795c */ /* 0x000fea0000300000 */
.L_x_105:
[----:B------:R-:W-:Y:S05]  /*25b0*/  BSYNC.RECONVERGENT B0 ;  /* 0x0000000000007941 */ /* 0x000fea0003800200 */
.L_x_104:
[----:B--2---:R-:W2:Y:S01]  /*25c0*/  LDL R5, [R1] ;  /* 0x0000000001057983 */ /* 0x004ea20000100800 */
[----:B------:R-:W1:Y:S01]  /*25d0*/  LDCU.64 UR4, c[0x0][0x348] ;  /* 0x00006900ff0477ac */ /* 0x000e620008000a00 */
[----:B------:R-:W-:Y:S01]  /*25e0*/  @!P2 MOV R3, 0xc000 ;  /* 0x0000c0000003a802 */ /* 0x000fe20000000f00 */
[----:B------:R-:W3:Y:S03]  /*25f0*/  LDCU.64 UR10, c[0x0][0x348] ;  /* 0x00006900ff0a77ac */ /* 0x000ee60008000a00 */
[----:B------:R4:W-:Y:S01]  /*2600*/  @!P2 SYNCS.ARRIVE.TRANS64.RED.A0TR RZ, [UR40+0x30800], R3 ;  /* 0x03080003ffffa9a7 */ /* 0x0009e20008300428 */
[----:B------:R-:W-:Y:S02]  /*2610*/  UIADD3 UR41, UPT, UPT, UR40, 0x30800, URZ ;  /* 0x0003080028297890 */ /* 0x000fe4000fffe0ff */
[----:B------:R-:W-:Y:S02]  /*2620*/  UIADD3 UR48, UPT, UPT, UR40, 0x4000, URZ ;  /* 0x0000400028307890 */ /* 0x000fe4000fffe0ff */
[----:B------:R-:W-:-:S02]  /*2630*/  UIADD3 UR32, UPT, UPT, UR40, 0x8000, URZ ;  /* 0x0000800028207890 */ /* 0x000fc4000fffe0ff */
[----:B------:R-:W-:Y:S02]  /*2640*/  UIADD3 UR24, UPT, UPT, UR40, 0x14000, URZ ;  /* 0x0001400028187890 */ /* 0x000fe4000fffe0ff */
[----:B------:R-:W-:Y:S02]  /*2650*/  UIADD3 UR25, UPT, UPT, UR40, 0x30800, URZ ;  /* 0x0003080028197890 */ /* 0x000fe4000fffe0ff */
[----:B-1----:R-:W-:Y:S02]  /*2660*/  UIADD3 UR6, UP0, UPT, UR4, 0x100, URZ ;  /* 0x0000010004067890 */ /* 0x002fe4000ff1e0ff */
[----:B------:R-:W-:Y:S02]  /*2670*/  UIADD3 UR16, UPT, UPT, UR40, 0x16000, URZ ;  /* 0x0001600028107890 */ /* 0x000fe4000fffe0ff */
[----:B------:R-:W-:Y:S02]  /*2680*/  UIADD3.X UR7, UPT, UPT, URZ, UR5, URZ, UP0, !UPT ;  /* 0x00000005ff077290 */ /* 0x000fe400087fe4ff */
[----:B---3--:R-:W-:-:S02]  /*2690*/  UIADD3 UR4, UP0, UPT, UR10, 0x300, URZ ;  /* 0x000003000a047890 */ /* 0x008fc4000ff1e0ff */
[----:B------:R-:W-:Y:S02]  /*26a0*/  UIADD3 UR8, UPT, UPT, UR40, 0x18000, URZ ;  /* 0x0001800028087890 */ /* 0x000fe4000fffe0ff */
[----:B------:R-:W-:Y:S01]  /*26b0*/  UIADD3.X UR5, UPT, UPT, URZ, UR11, URZ, UP0, !UPT ;  /* 0x0000000bff057290 */ /* 0x000fe200087fe4ff */
[----:B------:R-:W-:Y:S01]  /*26c0*/  UMOV UR14, 0x0 ;  /* 0x00000000000e7882 */ /* 0x000fe20000000000 */
[----:B------:R-:W-:Y:S01]  /*26d0*/  UMOV UR15, 0x10000000 ;  /* 0x10000000000f7882 */ /* 0x000fe20000000000 */
[----:B------:R-:W-:Y:S01]  /*26e0*/  UMOV UR42, URZ ;  /* 0x000000ff002a7c82 */ /* 0x000fe20008000000 */
[----:B------:R-:W-:Y:S01]  /*26f0*/  UMOV UR44, UR36 ;  /* 0x00000024002c7c82 */ /* 0x000fe20008000000 */
[----:B------:R-:W-:Y:S01]  /*2700*/  UMOV UR45, UR37 ;  /* 0x00000025002d7c82 */ /* 0x000fe20008000000 */
[----:B------:R-:W-:Y:S01]  /*2710*/  UMOV UR50, 0x40 ;  /* 0x0000004000327882 */ /* 0x000fe20000000000 */
[----:B------:R-:W-:Y:S01]  /*2720*/  UMOV UR51, UR43 ;  /* 0x0000002b00337c82 */ /* 0x000fe20008000000 */
[----:B------:R-:W-:Y:S01]  /*2730*/  UMOV UR52, UR36 ;  /* 0x0000002400347c82 */ /* 0x000fe20008000000 */
[----:B------:R-:W-:Y:S01]  /*2740*/  UMOV UR53, UR37 ;  /* 0x0000002500357c82 */ /* 0x000fe20008000000 */
[----:B------:R-:W-:Y:S01]  /*2750*/  UMOV UR49, UR41 ;  /* 0x0000002900317c82 */ /* 0x000fe20008000000 */
[----:B------:R-:W-:Y:S01]  /*2760*/  UMOV UR34, 0x80 ;  /* 0x0000008000227882 */ /* 0x000fe20000000000 */
[----:B------:R-:W-:Y:S01]  /*2770*/  UMOV UR35, UR43 ;  /* 0x0000002b00237c82 */ /* 0x000fe20008000000 */
[----:B------:R-:W-:Y:S01]  /*2780*/  UMOV UR27, URZ ;  /* 0x000000ff001b7c82 */ /* 0x000fe20008000000 */
[----:B------:R4:W-:Y:S01]  /*2790*/  UTMALDG.4D [UR40], [UR6], desc[UR14] ;  /* 0x00000e28060075b4 */ /* 0x0009e20008019000 */
[----:B------:R-:W-:Y:S01]  /*27a0*/  UMOV UR33, UR41 ;  /* 0x0000002900217c82 */ /* 0x000fe20008000000 */
[----:B------:R-:W-:Y:S01]  /*27b0*/  UMOV UR26, URZ ;  /* 0x000000ff001a7c82 */ /* 0x000fe20008000000 */
[----:B------:R-:W-:Y:S01]  /*27c0*/  UMOV UR28, UR36 ;  /* 0x00000024001c7c82 */ /* 0x000fe20008000000 */
[----:B------:R-:W-:Y:S01]  /*27d0*/  UMOV UR29, UR37 ;  /* 0x00000025001d7c82 */ /* 0x000fe20008000000 */
[----:B------:R-:W-:Y:S01]  /*27e0*/  UMOV UR18, 0x40 ;  /* 0x0000004000127882 */ /* 0x000fe20000000000 */
[----:B------:R-:W-:Y:S01]  /*27f0*/  UMOV UR20, UR36 ;  /* 0x0000002400147c82 */ /* 0x000fe20008000000 */
[----:B------:R-:W-:Y:S01]  /*2800*/  UMOV UR21, UR37 ;  /* 0x0000002500157c82 */ /* 0x000fe20008000000 */
[----:B------:R4:W-:Y:S01]  /*2810*/  UTMALDG.4D [UR48], [UR6], desc[UR14] ;  /* 0x00000e30060075b4 */ /* 0x0009e20008019000 */
[----:B------:R-:W-:Y:S01]  /*2820*/  UMOV UR17, UR25 ;  /* 0x0000001900117c82 */ /* 0x000fe20008000000 */
[----:B------:R-:W-:Y:S01]  /*2830*/  UMOV UR19, UR27 ;  /* 0x0000001b00137c82 */ /* 0x000fe20008000000 */
[----:B------:R-:W-:Y:S01]  /*2840*/  UMOV UR10, 0x80 ;  /* 0x00000080000a7882 */ /* 0x000fe20000000000 */
[----:B------:R-:W-:Y:S01]  /*2850*/  UMOV UR12, UR36 ;  /* 0x00000024000c7c82 */ /* 0x000fe20008000000 */
[----:B------:R-:W-:Y:S01]  /*2860*/  UMOV UR13, UR37 ;  /* 0x00000025000d7c82 */ /* 0x000fe20008000000 */
[----:B------:R-:W-:Y:S01]  /*2870*/  UMOV UR9, UR25 ;  /* 0x0000001900097c82 */ /* 0x000fe20008000000 */
[----:B------:R-:W-:Y:S01]  /*2880*/  UMOV UR11, UR27 ;  /* 0x0000001b000b7c82 */ /* 0x000fe20008000000 */
[----:B------:R4:W-:Y:S01]  /*2890*/  UTMALDG.4D [UR32], [UR6], desc[UR14] ;  /* 0x00000e20060075b4 */ /* 0x0009e20008019000 */
[----:B------:R4:W-:Y:S01]  /*28a0*/  UTMALDG.4D [UR24], [UR4], desc[UR14] ;  /* 0x00000e18040075b4 */ /* 0x0009e20008019000 */
[----:B------:R4:W-:Y:S01]  /*28b0*/  UTMALDG.4D [UR16], [UR4], desc[UR14] ;  /* 0x00000e10040075b4 */ /* 0x0009e20008019000 */
[----:B------:R4:W-:Y:S01]  /*28c0*/  UTMALDG.4D [UR8], [UR4], desc[UR14] ;  /* 0x00000e08040075b4 */ /* 0x0009e20008019000 */
[----:B--2---:R-:W-:-:S13]  /*28d0*/  ISETP.NE.AND P1, PT, R5, 0x1, PT ;  /* 0x000000010500780c */ /* 0x004fda0003f25270 */
[----:B----4-:R-:W-:Y:S05]  /*28e0*/  @!P1 BRA `(.L_x_106) ;  /* 0x0000000000049947 */ /* 0x010fea0003800000 */
[----:B------:R-:W-:Y:S05]  /*28f0*/  BPT.TRAP 0x1 ;  /* 0x000000040000795c */ /* 0x000fea0000300000 */
.L_x_106:
[----:B------:R-:W1:Y:S02]  /*2900*/  SYNCS.PHASECHK.TRANS64.TRYWAIT P0, [UR40+0x30838], R6 ;  /* 0x03083806ff0075a7 */ /* 0x000e640008001128 */
[----:B-1----:R-:W-:Y:S05]  /*2910*/  @!P0 BRA `(.L_x_107) ;  /* 0x000000f800588947 */ /* 0x002fea0003800000 */
.L_x_358:
[----:B------:R-:W2:Y:S01]  /*2920*/  LDCU.64 UR4, c[0x0][0x400] ;  /* 0x00008000ff0477ac */ /* 0x000ea20008000a00 */
[C---:B------:R-:W-:Y:S01]  /*2930*/  IMAD.SHL.U32 R7, R2.reuse, 0x2, RZ ;  /* 0x0000000202077824 */ /* 0x040fe200078e00ff */
[----:B------:R-:W-:Y:S01]  /*2940*/  LEA R2, R2, UR40, 0x3 ;  /* 0x0000002802027c11 */ /* 0x000fe2000f8e18ff */
[----:B------:R-:W3:Y:S02]  /*2950*/  LDCU.64 UR6, c[0x0][0x3f8] ;  /* 0x00007f00ff0677ac */ /* 0x000ee40008000a00 */
[C---:B-1----:R-:W-:Y:S01]  /*2960*/  VIADD R3, R7.reuse, 0x1 ;  /* 0x0000000107037836 */ /* 0x042fe20000000000 */
[----:B------:R-:W-:-:S04]  /*2970*/  ISETP.GE.U32.AND P4, PT, R7, R4, PT ;  /* 0x000000040700720c */ /* 0x000fc80003f86070 */
[----:B------:R-:W-:Y:S01]  /*2980*/  ISETP.GE.U32.AND P3, PT, R3, R4, PT ;  /* 0x000000040300720c */ /* 0x000fe20003f66070 */
[----:B--2---:R-:W-:-:S04]  /*2990*/  UIMAD UR4, UR36, UR4, URZ ;  /* 0x00000004240472a4 */ /* 0x004fc8000f8e02ff */
[----:B------:R-:W-:Y:S01]  /*29a0*/  UIMAD UR4, UR37, UR5, UR4 ;  /* 0x00000005250472a4 */ /* 0x000fe2000f8e0204 */
[----:B---3--:R-:W-:Y:S01]  /*29b0*/  MOV R19, UR7 ;  /* 0x0000000700137c02 */ /* 0x008fe20008000f00 */
[----:B------:R-:W-:-:S04]  /*29c0*/  IMAD.U32 R18, RZ, RZ, UR6 ;  /* 0x00000006ff127e24 */ /* 0x000fc8000f8e00ff */
[----:B------:R-:W-:-:S04]  /*29d0*/  IADD3 R5, PT, PT, R7, UR4, RZ ;  /* 0x0000000407057c10 */ /* 0x000fc8000fffe0ff */
[C---:B------:R-:W-:Y:S01]  /*29e0*/  IADD3 R9, PT, PT, R5.reuse, 0x1, RZ ;  /* 0x0000000105097810 */ /* 0x040fe20007ffe0ff */
[----:B------:R-:W-:-:S04]  /*29f0*/  IMAD.WIDE.U32 R10, R5, 0x4, R18 ;  /* 0x00000004050a7825 */ /* 0x000fc800078e0012 */
[----:B------:R-:W-:Y:S01]  /*2a00*/  IMAD.WIDE.U32 R12, R9, 0x4, R18 ;  /* 0x00000004090c7825 */ /* 0x000fe200078e0012 */
[----:B------:R-:W-:Y:S01]  /*2a10*/  @!PT LDS RZ, [RZ] ;  /* 0x00000000fffff984 */ /* 0x000fe20000000800 */
[----:B------:R-:W-:Y:S01]  /*2a20*/  @!PT LDS RZ, [RZ] ;  /* 0x00000000fffff984 */ /* 0x000fe20000000800 */
[----:B------:R-:W-:Y:S01]  /*2a30*/  @!PT LDS RZ, [RZ] ;  /* 0x00000000fffff984 */ /* 0x000fe20000000800 */
[----:B------:R1:W-:Y:S04]  /*2a40*/  LDGSTS.E.LTC128B [R2+0x30000], desc[UR46][R10.64], !P4 ;  /* 0x300000000a027fae */ /* 0x0003e8000e1a122e */
[----:B------:R1:W-:Y:S01]  /*2a50*/  LDGSTS.E.LTC128B [R2+0x30004], desc[UR46][R12.64], !P3 ;  /* 0x300040000c027fae */ /* 0x0003e2000d9a122e */
[----:B------:R-:W-:Y:S01]  /*2a60*/  NOP ;  /* 0x0000000000007918 */ /* 0x000fe20000000000 */
[----:B------:R-:W-:Y:S02]  /*2a70*/  SYNCS.ARRIVE.TRANS64.RED.A0T1 RZ, [UR40+0x30830], RZ ;  /* 0x030830ffffff79a7 */ /* 0x000fe40008200428 */
[----:B------:R-:W-:Y:S01]  /*2a80*/  ARRIVES.LDGSTSBAR.64.TRANSCNT [UR40+0x30830] ;  /* 0x03083000ff0079b0 */ /* 0x000fe20008002a28 */
[----:B------:R-:W-:Y:S01]  /*2a90*/  NOP ;  /* 0x0000000000007918 */ /* 0x000fe20000000000 */
[----:B------:R-:W-:Y:S05]  /*2aa0*/  @!P1 BRA `(.L_x_108) ;  /* 0x0000000000049947 */ /* 0x000fea0003800000 */
[----:B------:R-:W-:Y:S05]  /*2ab0*/  BPT.TRAP 0x1 ;  /* 0x000000040000795c */ /* 0x000fea0000300000 */
.L_x_108:
[----:B------:R-:W-:Y:S01]  /*2ac0*/  SYNCS.ARRIVE.TRANS64.A1T0 RZ, [UR40+0x30830], RZ ;  /* 0x030830ffffff79a7 */ /* 0x000fe20008100028 */
[----:B------:R-:W-:Y:S05]  /*2ad0*/  BRA.U !UP1, `(.L_x_109) ;  /* 0x0000000109047547 */ /* 0x000fea000b800000 */
[----:B------:R-:W-:Y:S05]  /*2ae0*/  BPT.TRAP 0x1 ;  /* 0x000000040000795c */ /* 0x000fea0000300000 */
.L_x_109:
[----:B------:R-:W2:Y:S01]  /*2af0*/  SYNCS.PHASECHK.TRANS64.TRYWAIT P0, [UR40+0x30828], R6 ;  /* 0x03082806ff0075a7 */ /* 0x000ea20008001128 */
[----:B------:R-:W-:Y:S01]  /*2b00*/  @!P2 MOV R8, 0x4000 ;  /* 0x000040000008a802 */ /* 0x000fe20000000f00 */
[----:B--2---:R-:W-:Y:S06]  /*2b10*/  @!P0 BRA `(.L_x_110) ;  /* 0x000000f400f08947 */ /* 0x004fec0003800000 */
.L_x_360:
[----:B------:R3:W-:Y:S01]  /*2b20*/  @!P2 SYNCS.ARRIVE.TRANS64 RZ, [UR40+0x30820], R8 ;  /* 0x03082008ffffa9a7 */ /* 0x0007e20008000028 */
[----:B------:R-:W-:-:S09]  /*2b30*/  UPLOP3.LUT UP2, UPT, UP3, UP2, UPT, 0xf8, 0x8f ;  /* 0x00000000008f789c */ /* 0x000fd20001f45f70 */
[----:B------:R-:W-:Y:S05]  /*2b40*/  BRA.U !UP2, `(.L_x_111) ;  /* 0x000000010a047547 */ /* 0x000fea000b800000 */
[----:B------:R-:W-:Y:S05]  /*2b50*/  BPT.TRAP 0x1 ;  /* 0x000000040000795c */ /* 0x000fea0000300000 */
.L_x_111:
[----:B------:R-:W-:Y:S01]  /*2b60*/  LOP3.LUT P5, RZ, R0, 0x1f, RZ, 0xc0, !PT ;  /* 0x0000001f00ff7812 */ /* 0x000fe200078ac0ff */
[----:B------:R-:W-:Y:S03]  /*2b70*/  BSSY.RECONVERGENT B0, `(.L_x_112) ;  /* 0x0000004000007945 */ /* 0x000fe60003800200 */
[----:B------:R-:W-:-:S13]  /*2b80*/  PLOP3.LUT P5, PT, P5, P2, PT, 0x8f, 0xf8 ;  /* 0x0000000000f8781c */ /* 0x000fda0002fa5177 */
[----:B------:R-:W-:Y:S05]  /*2b90*/  @P5 BRA `(.L_x_113) ;  /* 0x0000000000045947 */ /* 0x000fea0003800000 */
[----:B------:R-:W-:Y:S05]  /*2ba0*/  BPT.TRAP 0x1 ;  /* 0x000000040000795c */ /* 0x000fea0000300000 */
.L_x_113:
[----:B------:R-:W-:Y:S05]  /*2bb0*/  BSYNC.RECONVERGENT B0 ;  /* 0x0000000000007941 */ /* 0x000fea0003800200 */
.L_x_112:
[----:B------:R-:W-:Y:S05]  /*2bc0*/  BRA.U !UP1, `(.L_x_114) ;  /* 0x0000000109047547 */ /* 0x000fea000b800000 */
[----:B------:R-:W-:Y:S05]  /*2bd0*/  BPT.TRAP 0x1 ;  /* 0x000000040000795c */ /* 0x000fea0000300000 */
.L_x_114:
[----:B------:R-:W4:Y:S01]  /*2be0*/  LDCU.64 UR4, c[0x0][0x348] ;  /* 0x00006900ff0477ac */ /* 0x000f220008000a00 */
[----:B------:R-:W-:Y:S01]  /*2bf0*/  @!P2 MOV R0, 0x8000 ;  /* 0x000080000000a802 */ /* 0x000fe20000000f00 */
[----:B------:R-:W5:Y:S03]  /*2c00*/  LDCU.64 UR6, c[0x0][0x348] ;  /* 0x00006900ff0677ac */ /* 0x000f660008000a00 */
[----:B------:R1:W-:Y:S01]  /*2c10*/  @!P2 SYNCS.ARRIVE.TRANS64.RED.A0TR RZ, [UR40+0x30820], R0 ;  /* 0x03082000ffffa9a7 */ /* 0x0003e20008300428 */
[----:B------:R-:W-:Y:S02]  /*2c20*/  UIADD3 UR32, UPT, UPT, UR40, 0xc000, URZ ;  /* 0x0000c00028207890 */ /* 0x000fe4000fffe0ff */
[----:B------:R-:W-:Y:S02]  /*2c30*/  UIADD3 UR33, UPT, UPT, UR40, 0x30820, URZ ;  /* 0x0003082028217890 */ /* 0x000fe4000fffe0ff */
[----:B------:R-:W-:-:S02]  /*2c40*/  UIADD3 UR24, UPT, UPT, UR40, 0x10000, URZ ;  /* 0x0001000028187890 */ /* 0x000fc4000fffe0ff */
[----:B------:R-:W-:Y:S02]  /*2c50*/  UIADD3 UR16, UPT, UPT, UR40, 0x20000, URZ ;  /* 0x0002000028107890 */ /* 0x000fe4000fffe0ff */
[----:B------:R-:W-:Y:S02]  /*2c60*/  UIADD3 UR17, UPT, UPT, UR40, 0x30820, URZ ;  /* 0x0003082028117890 */ /* 0x000fe4000fffe0ff */
[----:B----4-:R-:W-:Y:S02]  /*2c70*/  UIADD3 UR4, UP0, UPT, UR4, 0x200, URZ ;  /* 0x0000020004047890 */ /* 0x010fe4000ff1e0ff */
[----:B------:R-:W-:Y:S02]  /*2c80*/  UIADD3 UR8, UPT, UPT, UR40, 0x22000, URZ ;  /* 0x0002200028087890 */ /* 0x000fe4000fffe0ff */
[----:B------:R-:W-:Y:S02]  /*2c90*/  UIADD3.X UR5, UPT, UPT, URZ, UR5, URZ, UP0, !UPT ;  /* 0x00000005ff057290 */ /* 0x000fe400087fe4ff */
[----:B-----5:R-:W-:Y:S01]  /*2ca0*/  UIADD3 UR6, UP0, UPT, UR6, 0x400, URZ ;  /* 0x0000040006067890 */ /* 0x020fe2000ff1e0ff */
[----:B------:R-:W-:Y:S01]  /*2cb0*/  UMOV UR14, 0x0 ;  /* 0x00000000000e7882 */ /* 0x000fe20000000000 */
[----:B------:R-:W-:-:S02]  /*2cc0*/  UMOV UR15, 0x10000000 ;  /* 0x10000000000f7882 */ /* 0x000fc40000000000 */
[----:B------:R-:W-:Y:S01]  /*2cd0*/  UIADD3.X UR7, UPT, UPT, URZ, UR7, URZ, UP0, !UPT ;  /* 0x00000007ff077290 */ /* 0x000fe200087fe4ff */
[----:B------:R-:W-:Y:S01]  /*2ce0*/  UMOV UR34, URZ ;  /* 0x000000ff00227c82 */ /* 0x000fe20008000000 */
[----:B------:R-:W-:Y:S01]  /*2cf0*/  UMOV UR35, UR43 ;  /* 0x0000002b00237c82 */ /* 0x000fe20008000000 */
[----:B------:R-:W-:Y:S01]  /*2d00*/  UMOV UR26, 0x40 ;  /* 0x00000040001a7882 */ /* 0x000fe20000000000 */
[----:B------:R-:W-:Y:S01]  /*2d10*/  UMOV UR27, UR43 ;  /* 0x0000002b001b7c82 */ /* 0x000fe20008000000 */
[----:B------:R-:W-:Y:S01]  /*2d20*/  UMOV UR28, UR36 ;  /* 0x00000024001c7c82 */ /* 0x000fe20008000000 */
[----:B------:R-:W-:Y:S01]  /*2d30*/  UMOV UR29, UR37 ;  /* 0x00000025001d7c82 */ /* 0x000fe20008000000 */
[----:B------:R-:W-:Y:S01]  /*2d40*/  UMOV UR19, URZ ;  /* 0x000000ff00137c82 */ /* 0x000fe20008000000 */
[----:B------:R-:W-:Y:S01]  /*2d50*/  UMOV UR25, UR33 ;  /* 0x0000002100197c82 */ /* 0x000fe20008000000 */
[----:B------:R-:W-:Y:S01]  /*2d60*/  UMOV UR18, URZ ;  /* 0x000000ff00127c82 */ /* 0x000fe20008000000 */
[----:B------:R-:W-:Y:S01]  /*2d70*/  UMOV UR20, UR36 ;  /* 0x0000002400147c82 */ /* 0x000fe20008000000 */
[----:B------:R-:W-:Y:S01]  /*2d80*/  UMOV UR21, UR37 ;  /* 0x0000002500157c82 */ /* 0x000fe20008000000 */
[----:B------:R1:W-:Y:S01]  /*2d90*/  UTMALDG.4D [UR32], [UR4], desc[UR14] ;  /* 0x00000e20040075b4 */ /* 0x0003e20008019000 */
[----:B------:R-:W-:Y:S01]  /*2da0*/  UMOV UR10, 0x40 ;  /* 0x00000040000a7882 */ /* 0x000fe20000000000 */
[----:B------:R-:W-:Y:S01]  /*2db0*/  UMOV UR12, UR36 ;  /* 0x00000024000c7c82 */ /* 0x000fe20008000000 */
[----:B------:R-:W-:Y:S01]  /*2dc0*/  UMOV UR13, UR37 ;  /* 0x00000025000d7c82 */ /* 0x000fe20008000000 */
[----:B------:R-:W-:Y:S01]  /*2dd0*/  UMOV UR9, UR17 ;  /* 0x0000001100097c82 */ /* 0x000fe20008000000 */
[----:B------:R-:W-:Y:S01]  /*2de0*/  UMOV UR11, UR19 ;  /* 0x00000013000b7c82 */ /* 0x000fe20008000000 */
[----:B------:R1:W-:Y:S01]  /*2df0*/  UTMALDG.4D [UR24], [UR4], desc[UR14] ;  /* 0x00000e18040075b4 */ /* 0x0003e20008019000 */
[----:B------:R1:W-:Y:S01]  /*2e00*/  UTMALDG.4D [UR16], [UR6], desc[UR14] ;  /* 0x00000e10060075b4 */ /* 0x0003e20008019000 */
[----:B------:R1:W-:Y:S02]  /*2e10*/  UTMALDG.4D [UR8], [UR6], desc[UR14] ;  /* 0x00000e08060075b4 */ /* 0x0003e40008019000 */
[----:B-1----:R-:W-:Y:S05]  /*2e20*/  @!P1 BRA `(.L_x_115) ;  /* 0x0000000000049947 */ /* 0x002fea0003800000 */
[----:B------:R-:W-:Y:S05]  /*2e30*/  BPT.TRAP 0x1 ;  /* 0x000000040000795c */ /* 0x000fea0000300000 */
.L_x_115:
[----:B------:R-:W1:Y:S02]  /*2e40*/  SYNCS.PHASECHK.TRANS64.TRYWAIT P0, [UR40+0x30848], R6 ;  /* 0x03084806ff0075a7 */ /* 0x000e640008001128 */
[----:B-1----:R-:W-:Y:S05]  /*2e50*/  @!P0 BRA `(.L_x_116) ;  /* 0x000000f400388947 */ /* 0x002fea0003800000 */
.L_x_362:
[----:B------:R-:W4:Y:S01]  /*2e60*/  LDCU.64 UR4, c[0x0][0x410] ;  /* 0x00008200ff0477ac */ /* 0x000f220008000a00 */
[----:B------:R-:W5:Y:S01]  /*2e70*/  LDCU.64 UR6, c[0x0][0x408] ;  /* 0x00008100ff0677ac */ /* 0x000f620008000a00 */
[----:B----4-:R-:W-:-:S04]  /*2e80*/  UIMAD UR4, UR36, UR4, URZ ;  /* 0x00000004240472a4 */ /* 0x010fc8000f8e02ff */
[----:B------:R-:W-:Y:S01]  /*2e90*/  UIMAD UR4, UR37, UR5, UR4 ;  /* 0x00000005250472a4 */ /* 0x000fe2000f8e0204 */
[----:B-----5:R-:W-:Y:S02]  /*2ea0*/  MOV R12, UR6 ;  /* 0x00000006000c7c02 */ /* 0x020fe40008000f00 */
[----:B------:R-:W-:-:S03]  /*2eb0*/  MOV R13, UR7 ;  /* 0x00000007000d7c02 */ /* 0x000fc60008000f00 */
[----:B------:R-:W-:-:S04]  /*2ec0*/  IADD3 R0, PT, PT, R7, UR4, RZ ;  /* 0x0000000407007c10 */ /* 0x000fc8000fffe0ff */
[C---:B-12---:R-:W-:Y:S01]  /*2ed0*/  IADD3 R9, PT, PT, R0.reuse, 0x1, RZ ;  /* 0x0000000100097810 */ /* 0x046fe20007ffe0ff */
[----:B------:R-:W-:-:S04]  /*2ee0*/  IMAD.WIDE.U32 R10, R0, 0x4, R12 ;  /* 0x00000004000a7825 */ /* 0x000fc800078e000c */
[----:B---3--:R-:W-:Y:S01]  /*2ef0*/  IMAD.WIDE.U32 R8, R9, 0x4, R12 ;  /* 0x0000000409087825 */ /* 0x008fe200078e000c */
        /* <DEDUP_REMOVED lines=11> */
.L_x_117:
[----:B------:R-:W-:Y:S01]  /*2fb0*/  SYNCS.ARRIVE.TRANS64.A1T0 RZ, [UR40+0x30840], RZ ;  /* 0x030840ffffff79a7 */ /* 0x000fe20008100028 */
[----:B------:R-:W-:-:S13]  /*2fc0*/  ISETP.GE.U32.AND P0, PT, R4, 0x41, PT ;  /* 0x000000410400780c */ /* 0x000fda0003f06070 */
[----:B------:R-:W-:Y:S05]  /*2fd0*/  @!P0 EXIT ;  /* 0x000000000000894d */ /* 0x000fea0003800000 */
[----:B------:R-:W-:Y:S01]  /*2fe0*/  ISETP.GE.U32.AND P0, PT, R4, 0x81, PT ;  /* 0x000000810400780c */ /* 0x000fe20003f06070 */
[----:B------:R-:W2:Y:S01]  /*2ff0*/  LDCU.64 UR22, c[0x0][0x348] ;  /* 0x00006900ff1677ac */ /* 0x000ea20008000a00 */
[C---:B-1----:R-:W-:Y:S01]  /*3000*/  VIMNMX R9, PT, PT, R68.reuse, 0x2, PT ;  /* 0x0000000244097848 */ /* 0x042fe20003fe0100 */
[----:B------:R-:W-:Y:S01]  /*3010*/  IMAD.MOV.U32 R16, RZ, RZ, 0x1 ;  /* 0x00000001ff107424 */ /* 0x000fe200078e00ff */
[----:B------:R-:W-:Y:S02]  /*3020*/  UMOV UR27, 0x40 ;  /* 0x00000040001b7882 */ /* 0x000fe40000000000 */
[----:B------:R-:W-:-:S07]  /*3030*/  IADD3 R68, PT, PT, R68, 0x1, -R9 ;  /* 0x0000000144447810 */ /* 0x000fce0007ffe809 */
[----:B------:R-:W-:Y:S05]  /*3040*/  @!P0 BRA `(.L_x_118) ;  /* 0x0000001000208947 */ /* 0x000fea0003800000 */
[----:B------:R-:W1:Y:S01]  /*3050*/  LDC R4, c[0x0][0x380] ;  /* 0x0000e000ff047b82 */ /* 0x000e620000000800 */
[----:B------:R-:W-:Y:S01]  /*3060*/  LOP3.LUT R15, R68, 0xfffffffe, RZ, 0xc0, !PT ;  /* 0xfffffffe440f7812 */ /* 0x000fe200078ec0ff */
[----:B------:R-:W-:Y:S01]  /*3070*/  IMAD.MOV.U32 R16, RZ, RZ, 0x1 ;  /* 0x00000001ff107424 */ /* 0x000fe200078e00ff */
[----:B------:R-:W-:Y:S01]  /*3080*/  MOV R6, R5 ;  /* 0x0000000500067202 */ /* 0x000fe20000000f00 */
[----:B------:R-:W-:Y:S01]  /*3090*/  IMAD.MOV.U32 R14, RZ, RZ, R0 ;  /* 0x000000ffff0e7224 */ /* 0x000fe200078e0000 */
[----:B------:R-:W-:Y:S01]  /*30a0*/  MOV R8, R7 ;  /* 0x0000000700087202 */ /* 0x000fe20000000f00 */
[----:B------:R-:W-:Y:S01]  /*30b0*/  IMAD.MOV R15, RZ, RZ, -R15 ;  /* 0x000000ffff0f7224 */ /* 0x000fe200078e0a0f */
[----:B------:R-:W-:Y:S01]  /*30c0*/  UMOV UR6, 0x81 ;  /* 0x0000008100067882 */ /* 0x000fe20000000000 */
[----:B------:R-:W3:Y:S08]  /*30d0*/  LDC.64 R18, c[0x0][0x3f8] ;  /* 0x0000fe00ff127b82 */ /* 0x000ef00000000a00 */
[----:B------:R-:W4:Y:S02]  /*30e0*/  LDC.64 R12, c[0x0][0x408] ;  /* 0x00010200ff0c7b82 */ /* 0x000f240000000a00 */
.L_x_155:
[----:B------:R-:W5:Y:S01]  /*30f0*/  LDL R9, [R1+0x4] ;  /* 0x0000040001097983 */ /* 0x000f620000100800 */
[----:B------:R-:W-:Y:S01]  /*3100*/  BSSY.RECONVERGENT B0, `(.L_x_119) ;  /* 0x0000004000007945 */ /* 0x000fe20003800200 */
[----:B-----5:R-:W-:-:S13]  /*3110*/  LOP3.LUT P0, RZ, R9, 0x1, RZ, 0xc0, !PT ;  /* 0x0000000109ff7812 */ /* 0x020fda000780c0ff */
[----:B-1----:R-:W-:Y:S05]  /*3120*/  @!P0 BRA `(.L_x_120) ;  /* 0x0000000000048947 */ /* 0x002fea0003800000 */
[----:B--2---:R-:W-:Y:S05]  /*3130*/  BPT.TRAP 0x1 ;  /* 0x000000040000795c */ /* 0x004fea0000300000 */
.L_x_120:
[----:B--2---:R-:W-:Y:S05]  /*3140*/  BSYNC.RECONVERGENT B0 ;  /* 0x0000000000007941 */ /* 0x004fea0003800200 */
.L_x_119:
[----:B------:R-:W2:Y:S01]  /*3150*/  S2UR UR40, SR_CgaCtaId ;  /* 0x00000000002879c3 */ /* 0x000ea20000008800 */
[----:B------:R-:W-:Y:S01]  /*3160*/  UMOV UR4, 0x400 ;  /* 0x0000040000047882 */ /* 0x000fe20000000000 */
[----:B------:R-:W-:Y:S02]  /*3170*/  SHF.L.U32 R20, R16, 0x1f, RZ ;  /* 0x0000001f10147819 */ /* 0x000fe400000006ff */
[----:B------:R-:W-:Y:S01]  /*3180*/  @!P2 MOV R10, 0x6000 ;  /* 0x00006000000aa802 */ /* 0x000fe20000000f00 */
[----:B--2---:R-:W-:-:S09]  /*3190*/  ULEA UR40, UR40, UR4, 0x18 ;  /* 0x0000000428287291 */ /* 0x004fd2000f8ec0ff */
[----:B------:R-:W2:Y:S02]  /*31a0*/  SYNCS.PHASECHK.TRANS64.TRYWAIT P0, [UR40+0x30818], R20 ;  /* 0x03081814ff0075a7 */ /* 0x000ea40008001128 */
[----:B--2---:R-:W-:Y:S05]  /*31b0*/  @!P0 BRA `(.L_x_121) ;  /* 0x000000f000788947 */ /* 0x004fea0003800000 */
.L_x_364:
[----:B------:R1:W-:Y:S01]  /*31c0*/  @!P2 SYNCS.ARRIVE.TRANS64 RZ, [UR40+0x30808], R10 ;  /* 0x0308080affffa9a7 */ /* 0x0003e20008000028 */
[----:B------:R-:W-:Y:S04]  /*31d0*/  BSSY.RECONVERGENT B0, `(.L_x_122) ;  /* 0x0000003000007945 */ /* 0x000fe80003800200 */
[----:B------:R-:W-:Y:S05]  /*31e0*/  @!P6 BRA `(.L_x_123) ;  /* 0x000000000004e947 */ /* 0x000fea0003800000 */
[----:B------:R-:W-:Y:S05]  /*31f0*/  BPT.TRAP 0x1 ;  /* 0x000000040000795c */ /* 0x000fea0000300000 */
.L_x_123:
[----:B------:R-:W-:Y:S05]  /*3200*/  BSYNC.RECONVERGENT B0 ;  /* 0x0000000000007941 */ /* 0x000fea0003800200 */
.L_x_122:
[----:B--2---:R-:W2:Y:S01]  /*3210*/  S2R R9, SR_TID.X ;  /* 0x0000000000097919 */ /* 0x004ea20000002100 */
[----:B------:R-:W-:Y:S01]  /*3220*/  BSSY.RECONVERGENT B0, `(.L_x_124) ;  /* 0x0000005000007945 */ /* 0x000fe20003800200 */
[----:B--2---:R-:W-:-:S04]  /*3230*/  LOP3.LUT P0, RZ, R9, 0x1f, RZ, 0xc0, !PT ;  /* 0x0000001f09ff7812 */ /* 0x004fc8000780c0ff */
[----:B------:R-:W-:-:S13]  /*3240*/  PLOP3.LUT P5, PT, P0, P2, PT, 0x8f, 0xf8 ;  /* 0x0000000000f8781c */ /* 0x000fda00007a5177 */
[----:B------:R-:W-:Y:S05]  /*3250*/  @P5 BRA `(.L_x_125) ;  /* 0x0000000000045947 */ /* 0x000fea0003800000 */
[----:B------:R-:W-:Y:S05]  /*3260*/  BPT.TRAP 0x1 ;  /* 0x000000040000795c */ /* 0x000fea0000300000 */
.L_x_125:
[----:B------:R-:W-:Y:S05]  /*3270*/  BSYNC.RECONVERGENT B0 ;  /* 0x0000000000007941 */ /* 0x000fea0003800200 */
.L_x_124:
[----:B------:R-:W2:Y:S01]  /*3280*/  LDL R9, [R1] ;  /* 0x0000000001097983 */ /* 0x000ea20000100800 */
[----:B------:R-:W-:Y:S01]  /*3290*/  UIADD3 UR4, UP0, UPT, UR22, 0x300, URZ ;  /* 0x0000030016047890 */ /* 0x000fe2000ff1e0ff */
[----:B------:R-:W-:Y:S01]  /*32a0*/  LOP3.LUT R16, R16, 0x1, RZ, 0x3c, !PT ;  /* 0x0000000110107812 */ /* 0x000fe200078e3cff */
[----:B------:R-:W-:Y:S02]  /*32b0*/  UIADD3 UR35, UPT, UPT, UR6, -0x41, URZ ;  /* 0xffffffbf06237890 */ /* 0x000fe4000fffe0ff */
[----:B------:R-:W-:Y:S02]  /*32c0*/  UIADD3 UR32, UPT, UPT, UR40, 0x1a000, URZ ;  /* 0x0001a00028207890 */ /* 0x000fe4000fffe0ff */
[----:B------:R-:W-:Y:S02]  /*32d0*/  UIADD3 UR33, UPT, UPT, UR40, 0x30808, URZ ;  /* 0x0003080828217890 */ /* 0x000fe4000fffe0ff */
[----:B------:R-:W-:Y:S02]  /*32e0*/  UIADD3.X UR5, UPT, UPT, URZ, UR23, URZ, UP0, !UPT ;  /* 0x00000017ff057290 */ /* 0x000fe400087fe4ff */
[----:B------:R-:W-:-:S02]  /*32f0*/  UIADD3 UR16, UPT, UPT, UR40, 0x1c000, URZ ;  /* 0x0001c00028107890 */ /* 0x000fc4000fffe0ff */
[----:B------:R-:W-:Y:S01]  /*3300*/  UIADD3 UR8, UPT, UPT, UR40, 0x1e000, URZ ;  /* 0x0001e00028087890 */ /* 0x000fe2000fffe0ff */
[----:B------:R-:W-:Y:S01]  /*3310*/  UMOV UR14, 0x0 ;  /* 0x00000000000e7882 */ /* 0x000fe20000000000 */
[----:B------:R-:W-:Y:S01]  /*3320*/  UMOV UR15, 0x10000000 ;  /* 0x10000000000f7882 */ /* 0x000fe20000000000 */
[----:B------:R-:W-:Y:S01]  /*3330*/  UMOV UR34, URZ ;  /* 0x000000ff00227c82 */ /* 0x000fe20008000000 */
[----:B------:R-:W-:Y:S01]  /*3340*/  UMOV UR18, 0x40 ;  /* 0x0000004000127882 */ /* 0x000fe20000000000 */
[----:B------:R-:W-:Y:S01]  /*3350*/  UMOV UR20, UR36 ;  /* 0x0000002400147c82 */ /* 0x000fe20008000000 */
[----:B------:R-:W-:Y:S01]  /*3360*/  UMOV UR21, UR37 ;  /* 0x0000002500157c82 */ /* 0x000fe20008000000 */
        /* <DEDUP_REMOVED lines=10> */
[----:B--2---:R-:W-:-:S13]  /*3410*/  ISETP.NE.AND P1, PT, R9, 0x1, PT ;  /* 0x000000010900780c */ /* 0x004fda0003f25270 */
[----:B-1----:R-:W-:Y:S05]  /*3420*/  @!P1 BRA `(.L_x_126) ;  /* 0x0000000000049947 */ /* 0x002fea0003800000 */
[----:B------:R-:W-:Y:S05]  /*3430*/  BPT.TRAP 0x1 ;  /* 0x000000040000795c */ /* 0x000fea0000300000 */
.L_x_126:
[----:B------:R-:W-:-:S04]  /*3440*/  SHF.L.U32 R20, RZ, 0x1f, RZ ;  /* 0x0000001fff147819 */ /* 0x000fc800000006ff */
[----:B------:R-:W1:Y:S02]  /*3450*/  SYNCS.PHASECHK.TRANS64.TRYWAIT P0, [UR40+0x30838], R20 ;  /* 0x03083814ff0075a7 */ /* 0x000e640008001128 */
[----:B-1----:R-:W-:Y:S05]  /*3460*/  @!P0 BRA `(.L_x_127) ;  /* 0x000000ec00e48947 */ /* 0x002fea0003800000 */
.L_x_366:
[C---:B------:R-:W-:Y:S01]  /*3470*/  VIADD R11, R8.reuse, 0x40 ;  /* 0x00000040080b7836 */ /* 0x040fe20000000000 */
[----:B------:R-:W-:Y:S01]  /*3480*/  UIADD3 UR19, UPT, UPT, UR6, -0x41, URZ ;  /* 0xffffffbf06137890 */ /* 0x000fe2000fffe0ff */
[----:B-1----:R-:W-:-:S03]  /*3490*/  VIADD R9, R8, 0x41 ;  /* 0x0000004108097836 */ /* 0x002fc60000000000 */
[-C--:B------:R-:W-:Y:S02]  /*34a0*/  ISETP.GE.AND P4, PT, R11, R4.reuse, PT ;  /* 0x000000040b00720c */ /* 0x080fe40003f86270 */
[----:B------:R-:W-:Y:S02]  /*34b0*/  ISETP.GE.AND P3, PT, R9, R4, PT ;  /* 0x000000040900720c */ /* 0x000fe40003f66270 */
[C---:B------:R-:W-:Y:S02]  /*34c0*/  IADD3 R11, PT, PT, R6.reuse, 0x40, RZ ;  /* 0x00000040060b7810 */ /* 0x040fe40007ffe0ff */
[----:B------:R-:W-:-:S03]  /*34d0*/  IADD3 R9, PT, PT, R6, 0x41, RZ ;  /* 0x0000004106097810 */ /* 0x000fc60007ffe0ff */
[----:B---3--:R-:W-:-:S04]  /*34e0*/  IMAD.WIDE.U32 R10, R11, 0x4, R18 ;  /* 0x000000040b0a7825 */ /* 0x008fc800078e0012 */
        /* <DEDUP_REMOVED lines=12> */
.L_x_128:
[----:B------:R-:W-:Y:S01]  /*35b0*/  SYNCS.ARRIVE.TRANS64.A1T0 RZ, [UR40+0x30830], RZ ;  /* 0x030830ffffff79a7 */ /* 0x000fe20008100028 */
[----:B------:R-:W-:Y:S05]  /*35c0*/  BRA.U !UP1, `(.L_x_129) ;  /* 0x0000000109047547 */ /* 0x000fea000b800000 */
[----:B------:R-:W-:Y:S05]  /*35d0*/  BPT.TRAP 0x1 ;  /* 0x000000040000795c */ /* 0x000fea0000300000 */
.L_x_129:
[----:B------:R-:W2:Y:S01]  /*35e0*/  SYNCS.PHASECHK.TRANS64.TRYWAIT P0, [UR40+0x30828], R20 ;  /* 0x03082814ff0075a7 */ /* 0x000ea20008001128 */
[----:B-1----:R-:W-:Y:S01]  /*35f0*/  @!P2 MOV R10, 0x4000 ;  /* 0x00004000000aa802 */ /* 0x002fe20000000f00 */
[----:B--2---:R-:W-:Y:S06]  /*3600*/  @!P0 BRA `(.L_x_130) ;  /* 0x000000ec00948947 */ /* 0x004fec0003800000 */
.L_x_368:
[----:B------:R2:W-:Y:S01]  /*3610*/  @!P2 SYNCS.ARRIVE.TRANS64 RZ, [UR40+0x30820], R10 ;  /* 0x0308200affffa9a7 */ /* 0x0005e20008000028 */
[----:B------:R-:W-:Y:S05]  /*3620*/  BRA.U !UP2, `(.L_x_131) ;  /* 0x000000010a047547 */ /* 0x000fea000b800000 */
[----:B------:R-:W-:Y:S05]  /*3630*/  BPT.TRAP 0x1 ;  /* 0x000000040000795c */ /* 0x000fea0000300000 */
.L_x_131:
[----:B------:R-:W-:Y:S04]  /*3640*/  BSSY.RECONVERGENT B0, `(.L_x_132) ;  /* 0x0000003000007945 */ /* 0x000fe80003800200 */
[----:B------:R-:W-:Y:S05]  /*3650*/  @P5 BRA `(.L_x_133) ;  /* 0x0000000000045947 */ /* 0x000fea0003800000 */
[----:B------:R-:W-:Y:S05]  /*3660*/  BPT.TRAP 0x1 ;  /* 0x000000040000795c */ /* 0x000fea0000300000 */
.L_x_133:
[----:B------:R-:W-:Y:S05]  /*3670*/  BSYNC.RECONVERGENT B0 ;  /* 0x0000000000007941 */ /* 0x000fea0003800200 */
.L_x_132:
[----:B------:R-:W-:Y:S02]  /*3680*/  UIADD3 UR4, UP0, UPT, UR22, 0x400, URZ ;  /* 0x0000040016047890 */ /* 0x000fe4000ff1e0ff */
[----:B------:R-:W-:Y:S02]  /*3690*/  UIADD3 UR16, UPT, UPT, UR40, 0x20000, URZ ;  /* 0x0002000028107890 */ /* 0x000fe4000fffe0ff */
[----:B------:R-:W-:Y:S02]  /*36a0*/  UIADD3 UR17, UPT, UPT, UR40, 0x30820, URZ ;  /* 0x0003082028117890 */ /* 0x000fe4000fffe0ff */
[----:B------:R-:W-:Y:S02]  /*36b0*/  UIADD3.X UR5, UPT, UPT, URZ, UR23, URZ, UP0, !UPT ;  /* 0x00000017ff057290 */ /* 0x000fe400087fe4ff */
[----:B------:R-:W-:Y:S01]  /*36c0*/  UIADD3 UR8, UPT, UPT, UR40, 0x22000, URZ ;  /* 0x0002200028087890 */ /* 0x000fe2000fffe0ff */
        /* <DEDUP_REMOVED lines=11> */
[----:B------:R3:W-:Y:S02]  /*3780*/  UTMALDG.4D [UR8], [UR4], desc[UR14] ;  /* 0x00000e08040075b4 */ /* 0x0007e40008019000 */
[----:B---3--:R-:W-:Y:S05]  /*3790*/  @!P1 BRA `(.L_x_134) ;  /* 0x0000000000049947 */ /* 0x008fea0003800000 */
[----:B------:R-:W-:Y:S05]  /*37a0*/  BPT.TRAP 0x1 ;  /* 0x000000040000795c */ /* 0x000fea0000300000 */
.L_x_134:
[----:B------:R-:W3:Y:S02]  /*37b0*/  SYNCS.PHASECHK.TRANS64.TRYWAIT P0, [UR40+0x30848], R20 ;  /* 0x03084814ff0075a7 */ /* 0x000ee40008001128 */
[----:B---3--:R-:W-:Y:S05]  /*37c0*/  @!P0 BRA `(.L_x_135) ;  /* 0x000000ec003c8947 */ /* 0x008fea0003800000 */
.L_x_370:
[C---:B------:R-:W-:Y:S02]  /*37d0*/  IADD3 R11, PT, PT, R14.reuse, 0x40, RZ ;  /* 0x000000400e0b7810 */ /* 0x040fe40007ffe0ff */
[----:B-1----:R-:W-:-:S03]  /*37e0*/  IADD3 R9, PT, PT, R14, 0x41, RZ ;  /* 0x000000410e097810 */ /* 0x002fc60007ffe0ff */
[----:B--2-4-:R-:W-:-:S04]  /*37f0*/  IMAD.WIDE.U32 R10, R11, 0x4, R12 ;  /* 0x000000040b0a7825 */ /* 0x014fc800078e000c */
        /* <DEDUP_REMOVED lines=12> */
.L_x_136:
[----:B------:R-:W2:Y:S01]  /*38c0*/  LDL R9, [R1+0x4] ;  /* 0x0000040001097983 */ /* 0x000ea20000100800 */
[----:B------:R-:W-:Y:S01]  /*38d0*/  SYNCS.ARRIVE.TRANS64.A1T0 RZ, [UR40+0x30840], RZ ;  /* 0x030840ffffff79a7 */ /* 0x000fe20008100028 */
[----:B------:R-:W-:Y:S01]  /*38e0*/  BSSY.RECONVERGENT B0, `(.L_x_137) ;  /* 0x0000004000007945 */ /* 0x000fe20003800200 */
[----:B--2---:R-:W-:-:S13]  /*38f0*/  LOP3.LUT P0, RZ, R9, 0x1, RZ, 0xc0, !PT ;  /* 0x0000000109ff7812 */ /* 0x004fda000780c0ff */
[----:B------:R-:W-:Y:S05]  /*3900*/  @!P0 BRA `(.L_x_138) ;  /* 0x0000000000048947 */ /* 0x000fea0003800000 */
[----:B------:R-:W-:Y:S05]  /*3910*/  BPT.TRAP 0x1 ;  /* 0x000000040000795c */ /* 0x000fea0000300000 */
.L_x_138:
[----:B------:R-:W-:Y:S05]  /*3920*/  BSYNC.RECONVERGENT B0 ;  /* 0x0000000000007941 */ /* 0x000fea0003800200 */
.L_x_137:
[----:B-1----:R-:W-:Y:S02]  /*3930*/  SHF.L.U32 R20, R16, 0x1f, RZ ;  /* 0x0000001f10147819 */ /* 0x002fe400000006ff */
[----:B------:R-:W-:Y:S02]  /*3940*/  @!P2 MOV R10, 0x6000 ;  /* 0x00006000000aa802 */ /* 0x000fe40000000f00 */
[----:B------:R-:W1:Y:S02]  /*3950*/  SYNCS.PHASECHK.TRANS64.TRYWAIT P0, [UR40+0x30810], R20 ;  /* 0x03081014ff0075a7 */ /* 0x000e640008001128 */
[----:B-1----:R-:W-:Y:S05]  /*3960*/  @!P0 BRA `(.L_x_139) ;  /* 0x000000e800ec8947 */ /* 0x002fea0003800000 */
.L_x_372:
[----:B------:R2:W-:Y:S01]  /*3970*/  @!P2 SYNCS.ARRIVE.TRANS64 RZ, [UR40+0x30800], R10 ;  /* 0x0308000affffa9a7 */ /* 0x0005e20008000028 */
[----:B------:R-:W-:Y:S04]  /*3980*/  BSSY.RECONVERGENT B0, `(.L_x_140) ;  /* 0x0000003000007945 */ /* 0x000fe80003800200 */
[----:B------:R-:W-:Y:S05]  /*3990*/  @!P6 BRA `(.L_x_141) ;  /* 0x000000000004e947 */ /* 0x000fea0003800000 */
[----:B------:R-:W-:Y:S05]  /*39a0*/  BPT.TRAP 0x1 ;  /* 0x000000040000795c */ /* 0x000fea0000300000 */
.L_x_141:
[----:B------:R-:W-:Y:S05]  /*39b0*/  BSYNC.RECONVERGENT B0 ;  /* 0x0000000000007941 */ /* 0x000fea0003800200 */
.L_x_140:
[----:B------:R-:W-:Y:S04]  /*39c0*/  BSSY.RECONVERGENT B0, `(.L_x_142) ;  /* 0x0000003000007945 */ /* 0x000fe80003800200 */
[----:B------:R-:W-:Y:S05]  /*39d0*/  @P5 BRA `(.L_x_143) ;  /* 0x0000000000045947 */ /* 0x000fea0003800000 */
[----:B------:R-:W-:Y:S05]  /*39e0*/  BPT.TRAP 0x1 ;  /* 0x000000040000795c */ /* 0x000fea0000300000 */
.L_x_143:
[----:B------:R-:W-:Y:S05]  /*39f0*/  BSYNC.RECONVERGENT B0 ;  /* 0x0000000000007941 */ /* 0x000fea0003800200 */
.L_x_142:
[----:B------:R-:W-:Y:S02]  /*3a00*/  UIADD3 UR4, UP0, UPT, UR22, 0x300, URZ ;  /* 0x0000030016047890 */ /* 0x000fe4000ff1e0ff */
        /* <DEDUP_REMOVED lines=20> */
[----:B------:R3:W-:Y:S01]  /*3b50*/  UTMALDG.4D [UR24], [UR4], desc[UR14] ;  /* 0x00000e18040075b4 */ /* 0x0007e20008019000 */
[----:B------:R-:W-:Y:S01]  /*3b60*/  UMOV UR11, UR27 ;  /* 0x0000001b000b7c82 */ /* 0x000fe20008000000 */
[----:B------:R3:W-:Y:S01]  /*3b70*/  UTMALDG.4D [UR16], [UR4], desc[UR14] ;  /* 0x00000e10040075b4 */ /* 0x0007e20008019000 */
[----:B------:R3:W-:Y:S02]  /*3b80*/  UTMALDG.4D [UR8], [UR4], desc[UR14] ;  /* 0x00000e08040075b4 */ /* 0x0007e40008019000 */
[----:B---3--:R-:W-:Y:S05]  /*3b90*/  @!P1 BRA `(.L_x_144) ;  /* 0x0000000000049947 */ /* 0x008fea0003800000 */
[----:B------:R-:W-:Y:S05]  /*3ba0*/  BPT.TRAP 0x1 ;  /* 0x000000040000795c */ /* 0x000fea0000300000 */
.L_x_144:
[----:B-1----:R-:W-:-:S05]  /*3bb0*/  HFMA2 R9, -RZ, RZ, 0, 5.9604644775390625e-08 ;  /* 0x00000001ff097431 */ /* 0x002fca00000001ff */
[----:B------:R-:W-:-:S04]  /*3bc0*/  SHF.L.U32 R9, R9, 0x1f, RZ ;  /* 0x0000001f09097819 */ /* 0x000fc800000006ff */
[----:B------:R-:W1:Y:S02]  /*3bd0*/  SYNCS.PHASECHK.TRANS64.TRYWAIT P0, [UR40+0x30838], R9 ;  /* 0x03083809ff0075a7 */ /* 0x000e640008001128 */
[----:B-1----:R-:W-:Y:S05]  /*3be0*/  @!P0 BRA `(.L_x_145) ;  /* 0x000000e800648947 */ /* 0x002fea0003800000 */
.L_x_374:
[----:B------:R-:W-:Y:S01]  /*3bf0*/  VIADD R11, R8, 0x80 ;  /* 0x00000080080b7836 */ /* 0x000fe20000000000 */
[----:B-12---:R-:W-:Y:S01]  /*3c00*/  IADD3 R10, PT, PT, R6, 0x80, RZ ;  /* 0x00000080060a7810 */ /* 0x006fe20007ffe0ff */
[----:B------:R-:W-:-:S03]  /*3c10*/  VIADD R17, R8, 0x81 ;  /* 0x0000008108117836 */ /* 0x000fc60000000000 */
[-C--:B------:R-:W-:Y:S01]  /*3c20*/  ISETP.GE.AND P4, PT, R11, R4.reuse, PT ;  /* 0x000000040b00720c */ /* 0x080fe20003f86270 */
[----:B------:R-:W-:Y:S01]  /*3c30*/  IMAD.WIDE.U32 R20, R10, 0x4, R18 ;  /* 0x000000040a147825 */ /* 0x000fe200078e0012 */
[----:B------:R-:W-:Y:S02]  /*3c40*/  ISETP.GE.AND P3, PT, R17, R4, PT ;  /* 0x000000041100720c */ /* 0x000fe40003f66270 */
[----:B------:R-:W-:-:S05]  /*3c50*/  IADD3 R17, PT, PT, R6, 0x81, RZ ;  /* 0x0000008106117810 */ /* 0x000fca0007ffe0ff */
[----:B------:R-:W-:-:S04]  /*3c60*/  IMAD.WIDE.U32 R22, R17, 0x4, R18 ;  /* 0x0000000411167825 */ /* 0x000fc800078e0012 */
        /* <DEDUP_REMOVED lines=11> */
.L_x_146:
[----:B------:R-:W-:Y:S01]  /*3d20*/  SYNCS.ARRIVE.TRANS64.A1T0 RZ, [UR40+0x30830], RZ ;  /* 0x030830ffffff79a7 */ /* 0x000fe20008100028 */
[----:B------:R-:W-:Y:S05]  /*3d30*/  BRA.U !UP1, `(.L_x_147) ;  /* 0x0000000109047547 */ /* 0x000fea000b800000 */
[----:B------:R-:W-:Y:S05]  /*3d40*/  BPT.TRAP 0x1 ;  /* 0x000000040000795c */ /* 0x000fea0000300000 */
.L_x_147:
[----:B------:R-:W2:Y:S01]  /*3d50*/  SYNCS.PHASECHK.TRANS64.TRYWAIT P0, [UR40+0x30828], R9 ;  /* 0x03082809ff0075a7 */ /* 0x000ea20008001128 */
[----:B------:R-:W-:Y:S01]  /*3d60*/  @!P2 MOV R8, 0x4000 ;  /* 0x000040000008a802 */ /* 0x000fe20000000f00 */
[----:B--2---:R-:W-:Y:S06]  /*3d70*/  @!P0 BRA `(.L_x_148) ;  /* 0x000000e800188947 */ /* 0x004fec0003800000 */
.L_x_376:
[----:B------:R3:W-:Y:S01]  /*3d80*/  @!P2 SYNCS.ARRIVE.TRANS64 RZ, [UR40+0x30820], R8 ;  /* 0x03082008ffffa9a7 */ /* 0x0007e20008000028 */
[----:B------:R-:W-:Y:S05]  /*3d90*/  BRA.U !UP2, `(.L_x_149) ;  /* 0x000000010a047547 */ /* 0x000fea000b800000 */
[----:B------:R-:W-:Y:S05]  /*3da0*/  BPT.TRAP 0x1 ;  /* 0x000000040000795c */ /* 0x000fea0000300000 */
.L_x_149:
[----:B------:R-:W-:Y:S04]  /*3db0*/  BSSY.RECONVERGENT B0, `(.L_x_150) ;  /* 0x0000003000007945 */ /* 0x000fe80003800200 */
[----:B------:R-:W-:Y:S05]  /*3dc0*/  @P5 BRA `(.L_x_151) ;  /* 0x0000000000045947 */ /* 0x000fea0003800000 */
[----:B------:R-:W-:Y:S05]  /*3dd0*/  BPT.TRAP 0x1 ;  /* 0x000000040000795c */ /* 0x000fea0000300000 */
.L_x_151:
[----:B------:R-:W-:Y:S05]  /*3de0*/  BSYNC.RECONVERGENT B0 ;  /* 0x0000000000007941 */ /* 0x000fea0003800200 */
.L_x_150:
[----:B------:R-:W-:Y:S02]  /*3df0*/  UIADD3 UR4, UP0, UPT, UR22, 0x400, URZ ;  /* 0x0000040016047890 */ /* 0x000fe4000ff1e0ff */
[----:B------:R-:W-:Y:S02]  /*3e00*/  UIADD3 UR19, UPT, UPT, UR6, -0x1, URZ ;  /* 0xffffffff06137890 */ /* 0x000fe4000fffe0ff */
        /* <DEDUP_REMOVED lines=16> */
[----:B----4-:R-:W-:Y:S05]  /*3f10*/  @!P1 BRA `(.L_x_152) ;  /* 0x0000000000049947 */ /* 0x010fea0003800000 */
[----:B------:R-:W-:Y:S05]  /*3f20*/  BPT.TRAP 0x1 ;  /* 0x000000040000795c */ /* 0x000fea0000300000 */
.L_x_152:
[----:B------:R-:W4:Y:S02]  /*3f30*/  SYNCS.PHASECHK.TRANS64.TRYWAIT P0, [UR40+0x30848], R9 ;  /* 0x03084809ff0075a7 */ /* 0x000f240008001128 */
[----:B----4-:R-:W-:Y:S05]  /*3f40*/  @!P0 BRA `(.L_x_153) ;  /* 0x000000e400bc8947 */ /* 0x010fea0003800000 */
.L_x_378:
[C---:B--2---:R-:W-:Y:S02]  /*3f50*/  IADD3 R9, PT, PT, R14.reuse, 0x80, RZ ;  /* 0x000000800e097810 */ /* 0x044fe40007ffe0ff */
[----:B------:R-:W-:-:S03]  /*3f60*/  IADD3 R17, PT, PT, R14, 0x81, RZ ;  /* 0x000000810e117810 */ /* 0x000fc60007ffe0ff */
[----:B-1----:R-:W-:-:S04]  /*3f70*/  IMAD.WIDE.U32 R20, R9, 0x4, R12 ;  /* 0x0000000409147825 */ /* 0x002fc800078e000c */
        /* <DEDUP_REMOVED lines=12> */
.L_x_154:
[----:B------:R-:W-:Y:S01]  /*4040*/  VIADD R15, R15, 0x2 ;  /* 0x000000020f0f7836 */ /* 0x000fe20000000000 */
[----:B------:R-:W-:Y:S01]  /*4050*/  SYNCS.ARRIVE.TRANS64.A1T0 RZ, [UR40+0x30840], RZ ;  /* 0x030840ffffff79a7 */ /* 0x000fe20008100028 */
[----:B------:R-:W-:Y:S01]  /*4060*/  UIADD3 UR6, UPT, UPT, UR6, 0x80, URZ ;  /* 0x0000008006067890 */ /* 0x000fe2000fffe0ff */
[----:B------:R-:W-:Y:S01]  /*4070*/  IMAD.MOV.U32 R6, RZ, RZ, R10 ;  /* 0x000000ffff067224 */ /* 0x000fe200078e000a */
[----:B------:R-:W-:Y:S02]  /*4080*/  MOV R14, R9 ;  /* 0x00000009000e7202 */ /* 0x000fe40000000f00 */
[----:B------:R-:W-:Y:S02]  /*4090*/  ISETP.NE.AND P0, PT, R15, RZ, PT ;  /* 0x000000ff0f00720c */ /* 0x000fe40003f05270 */
[----:B---3--:R-:W-:-:S11]  /*40a0*/  MOV R8, R11 ;  /* 0x0000000b00087202 */ /* 0x008fd60000000f00 */
[----:B------:R-:W-:Y:S05]  /*40b0*/  @P0 BRA `(.L_x_155) ;  /* 0xfffffff0000c0947 */ /* 0x000fea000383ffff */
[----:B------:R-:W-:Y:S02]  /*40c0*/  UIADD3 UR27, UPT, UPT, UR6, -0x41, URZ ;  /* 0xffffffbf061b7890 */ /* 0x000fe4000fffe0ff */
.L_x_118:
[----:B------:R-:W-:-:S04]  /*40d0*/  LOP3.LUT R68, R68, 0x1, RZ, 0xc0, !PT ;  /* 0x0000000144447812 */ /* 0x000fc800078ec0ff */
[----:B------:R-:W-:-:S13]  /*40e0*/  ISETP.NE.U32.AND P0, PT, R68, 0x1, PT ;  /* 0x000000014400780c */ /* 0x000fda0003f05070 */
[----:B--2---:R-:W-:Y:S05]  /*40f0*/  @P0 EXIT ;  /* 0x000000000000094d */ /* 0x004fea0003800000 */
[----:B------:R-:W2:Y:S01]  /*4100*/  LDL.LU R6, [R1+0x4] ;  /* 0x0000040001067983 */ /* 0x000ea20000300800 */
[----:B------:R-:W-:Y:S01]  /*4110*/  BSSY.RECONVERGENT B0, `(.L_x_156) ;  /* 0x0000004000007945 */ /* 0x000fe20003800200 */
[----:B--2---:R-:W-:-:S13]  /*4120*/  LOP3.LUT P3, RZ, R6, 0x1, RZ, 0xc0, !PT ;  /* 0x0000000106ff7812 */ /* 0x004fda000786c0ff */
[----:B------:R-:W-:Y:S05]  /*4130*/  @!P3 BRA `(.L_x_157) ;  /* 0x000000000004b947 */ /* 0x000fea0003800000 */
[----:B------:R-:W-:Y:S05]  /*4140*/  BPT.TRAP 0x1 ;  /* 0x000000040000795c */ /* 0x000fea0000300000 */
.L_x_157:
[----:B------:R-:W-:Y:S05]  /*4150*/  BSYNC.RECONVERGENT B0 ;  /* 0x0000000000007941 */ /* 0x000fea0003800200 */
.L_x_156:
[----:B------:R-:W-:Y:S02]  /*4160*/  SHF.L.U32 R9, R16, 0x1f, RZ ;  /* 0x0000001f10097819 */ /* 0x000fe400000006ff */
[----:B------:R-:W-:Y:S02]  /*4170*/  @!P2 MOV R8, 0x6000 ;  /* 0x000060000008a802 */ /* 0x000fe40000000f00 */
[----:B------:R-:W2:Y:S02]  /*4180*/  SYNCS.PHASECHK.TRANS64.TRYWAIT P0, [UR40+0x30818], R9 ;  /* 0x03081809ff0075a7 */ /* 0x000ea40008001128 */
[----:B--2---:R-:W-:Y:S05]  /*4190*/  @!P0 BRA `(.L_x_158) ;  /* 0x000000e400408947 */ /* 0x004fea0003800000 */
.L_x_380:
[----:B------:R3:W-:Y:S01]  /*41a0*/  @!P2 SYNCS.ARRIVE.TRANS64 RZ, [UR40+0x30808], R8 ;  /* 0x03080808ffffa9a7 */ /* 0x0007e20008000028 */
[----:B------:R-:W-:Y:S04]  /*41b0*/  BSSY.RECONVERGENT B0, `(.L_x_159) ;  /* 0x0000003000007945 */ /* 0x000fe80003800200 */
[----:B------:R-:W-:Y:S05]  /*41c0*/  @!P6 BRA `(.L_x_160) ;  /* 0x000000000004e947 */ /* 0x000fea0003800000 */
[----:B------:R-:W-:Y:S05]  /*41d0*/  BPT.TRAP 0x1 ;  /* 0x000000040000795c */ /* 0x000fea0000300000 */
.L_x_160:
[----:B------:R-:W-:Y:S05]  /*41e0*/  BSYNC.RECONVERGENT B0 ;  /* 0x0000000000007941 */ /* 0x000fea0003800200 */
.L_x_159:
[----:B------:R-:W-:Y:S04]  /*41f0*/  BSSY.RECONVERGENT B0, `(.L_x_161) ;  /* 0x0000003000007945 */ /* 0x000fe80003800200 */
[----:B------:R-:W-:Y:S05]  /*4200*/  @P5 BRA `(.L_x_162) ;  /* 0x0000000000045947 */ /* 0x000fea0003800000 */
[----:B------:R-:W-:Y:S05]  /*4210*/  BPT.TRAP 0x1 ;  /* 0x000000040000795c */ /* 0x000fea0000300000 */
.L_x_162:
[----:B------:R-:W-:Y:S05]  /*4220*/  BSYNC.RECONVERGENT B0 ;  /* 0x0000000000007941 */ /* 0x000fea0003800200 */
.L_x_161:
[----:B------:R-:W-:Y:S02]  /*4230*/  UIADD3 UR4, UP0, UPT, UR22, 0x300, URZ ;  /* 0x0000030016047890 */ /* 0x000fe4000ff1e0ff */
[----:B------:R-:W-:Y:S02]  /*4240*/  UIADD3 UR24, UPT, UPT, UR40, 0x1a000, URZ ;  /* 0x0001a00028187890 */ /* 0x000fe4000fffe0ff */
[----:B------:R-:W-:Y:S02]  /*4250*/  UIADD3 UR25, UPT, UPT, UR40, 0x30808, URZ ;  /* 0x0003080828197890 */ /* 0x000fe4000fffe0ff */
[----:B------:R-:W-:Y:S02]  /*4260*/  UIADD3.X UR5, UPT, UPT, URZ, UR23, URZ, UP0, !UPT ;  /* 0x00000017ff057290 */ /* 0x000fe400087fe4ff */
[----:B------:R-:W-:Y:S02]  /*4270*/  UIADD3 UR16, UPT, UPT, UR40, 0x1c000, URZ ;  /* 0x0001c00028107890 */ /* 0x000fe4000fffe0ff */
        /* <DEDUP_REMOVED lines=19> */
[----:B----4-:R-:W-:Y:S05]  /*43b0*/  @!P1 BRA `(.L_x_163) ;  /* 0x0000000000049947 */ /* 0x010fea0003800000 */
[----:B------:R-:W-:Y:S05]  /*43c0*/  BPT.TRAP 0x1 ;  /* 0x000000040000795c */ /* 0x000fea0000300000 */
.L_x_163:
[----:B--2---:R-:W-:-:S04]  /*43d0*/  SHF.L.U32 R9, RZ, 0x1f, RZ ;  /* 0x0000001fff097819 */ /* 0x004fc800000006ff */
[----:B------:R-:W2:Y:S02]  /*43e0*/  SYNCS.PHASECHK.TRANS64.TRYWAIT P0, [UR40+0x30838], R9 ;  /* 0x03083809ff0075a7 */ /* 0x000ea40008001128 */
[----:B--2---:R-:W-:Y:S05]  /*43f0*/  @!P0 BRA `(.L_x_164) ;  /* 0x000000e000c08947 */ /* 0x004fea0003800000 */
.L_x_382:
[----:B------:R-:W-:Y:S01]  /*4400*/  VIADD R7, R7, UR27 ;  /* 0x0000001b07077c36 */ /* 0x000fe20008000000 */
[----:B------:R-:W-:Y:S01]  /*4410*/  IADD3 R5, PT, PT, R5, UR27, RZ ;  /* 0x0000001b05057c10 */ /* 0x000fe2000fffe0ff */
[----:B------:R-:W-:-:S03]  /*4420*/  VIADD R3, R3, UR27 ;  /* 0x0000001b03037c36 */ /* 0x000fc60008000000 */
[-C--:B------:R-:W-:Y:S02]  /*4430*/  ISETP.GE.AND P4, PT, R7, R4.reuse, PT ;  /* 0x000000040700720c */ /* 0x080fe40003f86270 */
[----:B------:R-:W-:Y:S02]  /*4440*/  ISETP.GE.AND P3, PT, R3, R4, PT ;  /* 0x000000040300720c */ /* 0x000fe40003f66270 */
[C---:B------:R-:W-:Y:S01]  /*4450*/  IADD3 R3, PT, PT, R5.reuse, 0x1, RZ ;  /* 0x0000000105037810 */ /* 0x040fe20007ffe0ff */
[----:B------:R-:W-:-:S04]  /*4460*/  IMAD.WIDE.U32 R4, R5, 0x4, R18 ;  /* 0x0000000405047825 */ /* 0x000fc800078e0012 */
        /* <DEDUP_REMOVED lines=12> */
.L_x_165:
[----:B------:R-:W-:Y:S01]  /*4530*/  SYNCS.ARRIVE.TRANS64.A1T0 RZ, [UR40+0x30830], RZ ;  /* 0x030830ffffff79a7 */ /* 0x000fe20008100028 */
[----:B------:R-:W-:Y:S05]  /*4540*/  BRA.U !UP1, `(.L_x_166) ;  /* 0x0000000109047547 */ /* 0x000fea000b800000 */
[----:B------:R-:W-:Y:S05]  /*4550*/  BPT.TRAP 0x1 ;  /* 0x000000040000795c */ /* 0x000fea0000300000 */
.L_x_166:
[----:B------:R-:W5:Y:S01]  /*4560*/  SYNCS.PHASECHK.TRANS64.TRYWAIT P0, [UR40+0x30828], R9 ;  /* 0x03082809ff0075a7 */ /* 0x000f620008001128 */
[----:B------:R-:W-:Y:S01]  /*4570*/  @!P2 MOV R3, 0x4000 ;  /* 0x000040000003a802 */ /* 0x000fe20000000f00 */
[----:B-----5:R-:W-:Y:S06]  /*4580*/  @!P0 BRA `(.L_x_167) ;  /* 0x000000e000748947 */ /* 0x020fec0003800000 */
.L_x_384:
[----:B------:R1:W-:Y:S01]  /*4590*/  @!P2 SYNCS.ARRIVE.TRANS64 RZ, [UR40+0x30820], R3 ;  /* 0x03082003ffffa9a7 */ /* 0x0003e20008000028 */
[----:B------:R-:W-:Y:S05]  /*45a0*/  BRA.U !UP2, `(.L_x_168) ;  /* 0x000000010a047547 */ /* 0x000fea000b800000 */
[----:B------:R-:W-:Y:S05]  /*45b0*/  BPT.TRAP 0x1 ;  /* 0x000000040000795c */ /* 0x000fea0000300000 */
.L_x_168:
[----:B------:R-:W-:Y:S04]  /*45c0*/  BSSY.RECONVERGENT B0, `(.L_x_169) ;  /* 0x0000003000007945 */ /* 0x000fe80003800200 */
[----:B------:R-:W-:Y:S05]  /*45d0*/  @P5 BRA `(.L_x_170) ;  /* 0x0000000000045947 */ /* 0x000fea0003800000 */
[----:B------:R-:W-:Y:S05]  /*45e0*/  BPT.TRAP 0x1 ;  /* 0x000000040000795c */ /* 0x000fea0000300000 */
.L_x_170:
[----:B------:R-:W-:Y:S05]  /*45f0*/  BSYNC.RECONVERGENT B0 ;  /* 0x0000000000007941 */ /* 0x000fea0003800200 */
.L_x_169:
        /* <DEDUP_REMOVED lines=18> */
[----:B-1----:R-:W-:Y:S05]  /*4720*/  @!P1 BRA `(.L_x_171) ;  /* 0x0000000000049947 */ /* 0x002fea0003800000 */
[----:B------:R-:W-:Y:S05]  /*4730*/  BPT.TRAP 0x1 ;  /* 0x000000040000795c */ /* 0x000fea0000300000 */
.L_x_171:
[----:B------:R-:W1:Y:S02]  /*4740*/  SYNCS.PHASECHK.TRANS64.TRYWAIT P0, [UR40+0x30848], R9 ;  /* 0x03084809ff0075a7 */ /* 0x000e640008001128 */
[----:B-1----:R-:W-:Y:S05]  /*4750*/  @!P0 BRA `(.L_x_172) ;  /* 0x000000e000188947 */ /* 0x002fea0003800000 */
.L_x_386:
[----:B----4-:R-:W-:-:S04]  /*4760*/  IADD3 R5, PT, PT, R0, UR27, RZ ;  /* 0x0000001b00057c10 */ /* 0x010fc8000fffe0ff */
[C---:B------:R-:W-:Y:S01]  /*4770*/  IADD3 R3, PT, PT, R5.reuse, 0x1, RZ ;  /* 0x0000000105037810 */ /* 0x040fe20007ffe0ff */
        /* <DEDUP_REMOVED lines=13> */
.L_x_173:
[----:B------:R-:W-:Y:S01]  /*4850*/  SYNCS.ARRIVE.TRANS64.A1T0 RZ, [UR40+0x30840], RZ ;  /* 0x030840ffffff79a7 */ /* 0x000fe20008100028 */
[----:B------:R-:W-:Y:S05]  /*4860*/  EXIT ;  /* 0x000000000000794d */ /* 0x000fea0003800000 */
.L_x_7100:
[----:B------:R-:W-:-:S08]  /*4870*/  NOP ;  /* 0x0000000000007918 */ /* 0x000fd00000000000 */
[----:B------:R-:W1:-:S00]  /*4880*/  USETMAXREG.DEALLOC.CTAPOOL 0x60 ;  /* 0x00000060000079c8 */ /* 0x000e4000080e0500 */
[----:B-1----:R-:W1:Y:S01]  /*4890*/  S2R R4, SR_CgaCtaId ;  /* 0x0000000000047919 */ /* 0x002e620000008800 */
[----:B------:R-:W-:Y:S01]  /*48a0*/  MOV R5, 0x40 ;  /* 0x0000004000057802 */ /* 0x000fe20000000f00 */
[----:B------:R-:W-:-:S03]  /*48b0*/  NOP ;  /* 0x0000000000007918 */ /* 0x000fc60000000000 */
[----:B-1----:R-:W-:Y:S02]  /*48c0*/  LEA R0, R4, R5, 0x18 ;  /* 0x0000000504007211 */ /* 0x002fe400078ec0ff */
[----:B------:R-:W-:-:S03]  /*48d0*/  MOV R5, 0x400 ;  /* 0x0000040000057802 */ /* 0x000fc60000000f00 */
[----:B------:R-:W1:Y:S01]  /*48e0*/  LDS.U8 R2, [R0+0x1c] ;  /* 0x00001c0000027984 */ /* 0x000e620000000000 */
[----:B------:R-:W-:Y:S02]  /*48f0*/  LEA R4, R4, R5, 0x18 ;  /* 0x0000000504047211 */ /* 0x000fe400078ec0ff */
[----:B-1----:R-:W-:-:S13]  /*4900*/  ISETP.NE.AND P0, PT, R2, RZ, PT ;  /* 0x000000ff0200720c */ /* 0x002fda0003f05270 */
[----:B------:R-:W-:Y:S05]  /*4910*/  @P0 BRA `(.L_x_174) ;  /* 0x0000000000580947 */ /* 0x000fea0003800000 */
[----:B------:R-:W-:-:S13]  /*4920*/  ELECT P0, URZ, PT ;  /* 0x0000000000ff782f */ /* 0x000fda0003800000 */
[----:B------:R-:W-:Y:S05]  /*4930*/  @!P0 BRA `(.L_x_175) ;  /* 0x00000000005c8947 */ /* 0x000fea0003800000 */
[----:B------:R-:W-:Y:S01]  /*4940*/  UMOV UR4, 0x10 ;  /* 0x0000001000047882 */ /* 0x000fe20000000000 */
[----:B------:R-:W-:Y:S01]  /*4950*/  HFMA2 R2, -RZ, RZ, 0, 5.9604644775390625e-08 ;  /* 0x00000001ff027431 */ /* 0x000fe200000001ff */
[----:B------:R-:W-:-:S03]  /*4960*/  MOV R3, 0xffff ;  /* 0x0000ffff00037802 */ /* 0x000fc60000000f00 */
[----:B------:R-:W-:Y:S04]  /*4970*/  DEPBAR.LE SB1, 0x36 ;  /* 0x00009d800000791a */ /* 0x000fe80000000000 */
[----:B------:R-:W1:Y:S02]  /*4980*/  UTCATOMSWS.FIND_AND_SET.ALIGN UP1, UR4, UR4 ;  /* 0x00000004000475e3 */ /* 0x000e640008020800 */
[----:B-1----:R-:W-:Y:S01]  /*4990*/  MOV R5, UR4 ;  /* 0x0000000400057c02 */ /* 0x002fe20008000f00 */
[----:B------:R-:W-:Y:S06]  /*49a0*/  BRA.U UP1, `(.L_x_176) ;  /* 0x0000000101187547 */ /* 0x000fec000b800000 */
.L_x_177:
[----:B------:R-:W-:Y:S05]  /*49b0*/  NANOSLEEP 0x64 ;  /* 0x000000640000795d */ /* 0x000fea0003800000 */
[----:B------:R-:W-:-:S05]  /*49c0*/  UMOV UR4, 0x10 ;  /* 0x0000001000047882 */ /* 0x000fca0000000000 */
[----:B------:R-:W-:Y:S04]  /*49d0*/  DEPBAR.LE SB1, 0x36 ;  /* 0x00009d800000791a */ /* 0x000fe80000000000 */
[----:B------:R-:W1:Y:S02]  /*49e0*/  UTCATOMSWS.FIND_AND_SET.ALIGN UP1, UR4, UR4 ;  /* 0x00000004000475e3 */ /* 0x000e640008020800 */
[----:B-1----:R-:W-:Y:S01]  /*49f0*/  MOV R5, UR4 ;  /* 0x0000000400057c02 */ /* 0x002fe20008000f00 */
[----:B------:R-:W-:Y:S05]  /*4a00*/  BRA.U !UP1, `(.L_x_177) ;  /* 0xfffffffd09e87547 */ /* 0x000fea000b83ffff */
.L_x_176:
[-C--:B------:R-:W-:Y:S02]  /*4a10*/  SHF.L.U32 R3, R3, R5.reuse, RZ ;  /* 0x0000000503037219 */ /* 0x080fe400000006ff */
[----:B------:R-:W-:Y:S01]  /*4a20*/  SHF.L.U32 R7, R2, R5, RZ ;  /* 0x0000000502077219 */ /* 0x000fe200000006ff */
[----:B------:R-:W-:Y:S02]  /*4a30*/  IMAD.SHL.U32 R5, R5, 0x20, RZ ;  /* 0x0000002005057824 */ /* 0x000fe400078e00ff */
[----:B------:R1:W-:Y:S04]  /*4a40*/  ATOMS.OR RZ, [R0+0x14], R3 ;  /* 0x0000140300ff738c */ /* 0x0003e80003000000 */
[----:B------:R1:W-:Y:S04]  /*4a50*/  ATOMS.OR RZ, [R0+0x18], R7 ;  /* 0x0000180700ff738c */ /* 0x0003e80003000000 */
[----:B------:R1:W-:Y:S01]  /*4a60*/  STS [R4+0x308c0], R5 ;  /* 0x0308c00504007388 */ /* 0x0003e20000000800 */
[----:B------:R-:W-:Y:S05]  /*4a70*/  BRA `(.L_x_175) ;  /* 0x00000000000c7947 */ /* 0x000fea0003800000 */
.L_x_174:
[----:B------:R1:W-:Y:S01]  /*4a80*/  STS [R4+0x308c0], R3 ;  /* 0x0308c00304007388 */ /* 0x0003e20000000800 */
[----:B------:R-:W-:-:S03]  /*4a90*/  MOV R2, 0x4ab0 ;  /* 0x00004ab000027802 */ /* 0x000fc60000000f00 */
[----:B-1----:R-:W-:Y:S05]  /*4aa0*/  CALL.REL.NOINC `($__internal_2_$__cuda_sm10x_tcgen05_guardrail_trap_phase_invalid_during_alloc) ;  /* 0x000000e400607944 */ /* 0x002fea0003c00000 */
.L_x_175:
[----:B------:R-:W-:Y:S05]  /*4ab0*/  WARPSYNC.ALL ;  /* 0x0000000000007948 */ /* 0x000fea0003800000 */
[----:B-1----:R-:W2:Y:S01]  /*4ac0*/  LDL R0, [R1+0x4] ;  /* 0x0000040001007983 */ /* 0x002ea20000100800 */
[C---:B------:R-:W-:Y:S01]  /*4ad0*/  VIADD R13, R4.reuse, 0x24000 ;  /* 0x00024000040d7836 */ /* 0x040fe20000000000 */
[----:B------:R-:W-:Y:S01]  /*4ae0*/  SHF.R.U32.HI R9, RZ, 0x4, R4 ;  /* 0x00000004ff097819 */ /* 0x000fe20000011604 */
[C---:B------:R-:W-:Y:S01]  /*4af0*/  VIADD R6, R4.reuse, 0x20000 ;  /* 0x0002000004067836 */ /* 0x040fe20000000000 */
[----:B------:R-:W-:Y:S01]  /*4b00*/  UMOV UR11, 0x40004040 ;  /* 0x40004040000b7882 */ /* 0x000fe20000000000 */
[C---:B------:R-:W-:Y:S01]  /*4b10*/  VIADD R11, R4.reuse, 0xc000 ;  /* 0x0000c000040b7836 */ /* 0x040fe20000000000 */
[----:B------:R-:W-:Y:S01]  /*4b20*/  SHF.R.U32.HI R13, RZ, 0x4, R13 ;  /* 0x00000004ff0d7819 */ /* 0x000fe2000001160d */
[C---:B------:R-:W-:Y:S01]  /*4b30*/  VIADD R3, R4.reuse, 0x28000 ;  /* 0x0002800004037836 */ /* 0x040fe20000000000 */
[----:B------:R-:W-:Y:S01]  /*4b40*/  LOP3.LUT R9, R9, 0x3fff, RZ, 0xc0, !PT ;  /* 0x00003fff09097812 */ /* 0x000fe200078ec0ff */
[----:B------:R-:W-:Y:S01]  /*4b50*/  VIADD R2, R4, 0x14000 ;  /* 0x0001400004027836 */ /* 0x000fe20000000000 */
[----:B------:R-:W-:Y:S01]  /*4b60*/  LOP3.LUT R13, R13, 0x3fff, RZ, 0xc0, !PT ;  /* 0x00003fff0d0d7812 */ /* 0x000fe200078ec0ff */
[----:B------:R-:W-:Y:S01]  /*4b70*/  UMOV UR9, 0x40004040 ;  /* 0x4000404000097882 */ /* 0x000fe20000000000 */
[C---:B------:R-:W-:Y:S01]  /*4b80*/  LOP3.LUT R12, R9.reuse, 0x10000, RZ, 0xfc, !PT ;  /* 0x00010000090c7812 */ /* 0x040fe200078efcff */
[----:B------:R-:W-:Y:S01]  /*4b90*/  UMOV UR7, 0x40004040 ;  /* 0x4000404000077882 */ /* 0x000fe20000000000 */
[----:B------:R-:W-:Y:S01]  /*4ba0*/  LOP3.LUT R9, R9, 0x4000000, RZ, 0xfc, !PT ;  /* 0x0400000009097812 */ /* 0x000fe200078efcff */
[----:B------:R-:W-:Y:S01]  /*4bb0*/  UMOV UR5, 0x40004040 ;  /* 0x4000404000057882 */ /* 0x000fe20000000000 */
[----:B------:R-:W-:Y:S01]  /*4bc0*/  LOP3.LUT R8, R13, 0x10000, RZ, 0xfc, !PT ;  /* 0x000100000d087812 */ /* 0x000fe200078efcff */
[----:B------:R-:W-:Y:S01]  /*4bd0*/  UMOV UR77, 0x40004040 ;  /* 0x40004040004d7882 */ /* 0x000fe20000000000 */
[----:B------:R-:W-:Y:S01]  /*4be0*/  SHF.R.U32.HI R6, RZ, 0x4, R6 ;  /* 0x00000004ff067819 */ /* 0x000fe20000011606 */
[----:B------:R-:W-:Y:S01]  /*4bf0*/  IMAD.U32 R43, RZ, RZ, UR11 ;  /* 0x0000000bff2b7e24 */ /* 0x000fe2000f8e00ff */
[----:B------:R-:W-:Y:S01]  /*4c00*/  R2UR UR10, R12 ;  /* 0x000000000c0a72ca */ /* 0x000fe200000e0000 */
[----:B------:R-:W-:Y:S01]  /*4c10*/  UMOV UR75, 0x40004040 ;  /* 0x40004040004b7882 */ /* 0x000fe20000000000 */
[----:B------:R-:W-:Y:S01]  /*4c20*/  R2UR UR8, R9 ;  /* 0x00000000090872ca */ /* 0x000fe200000e0000 */
[----:B------:R-:W-:Y:S01]  /*4c30*/  IMAD.U32 R23, RZ, RZ, UR9 ;  /* 0x00000009ff177e24 */ /* 0x000fe2000f8e00ff */
[----:B------:R-:W-:Y:S01]  /*4c40*/  R2UR UR6, R13 ;  /* 0x000000000d0672ca */ /* 0x000fe200000e0000 */
[----:B------:R-:W-:Y:S01]  /*4c50*/  UMOV UR71, 0x40004040 ;  /* 0x4000404000477882 */ /* 0x000fe20000000000 */
[----:B------:R-:W-:Y:S01]  /*4c60*/  R2UR UR4, R8 ;  /* 0x00000000080472ca */ /* 0x000fe200000e0000 */
[----:B------:R-:W-:Y:S01]  /*4c70*/  IMAD.U32 R41, RZ, RZ, UR7 ;  /* 0x00000007ff297e24 */ /* 0x000fe2000f8e00ff */
[----:B------:R-:W-:Y:S01]  /*4c80*/  SHF.R.U32.HI R11, RZ, 0x4, R11 ;  /* 0x00000004ff0b7819 */ /* 0x000fe2000001160b */
[----:B------:R-:W-:Y:S01]  /*4c90*/  UMOV UR73, 0x40004040 ;  /* 0x4000404000497882 */ /* 0x000fe20000000000 */
[----:B------:R-:W-:Y:S01]  /*4ca0*/  SHF.R.U32.HI R3, RZ, 0x4, R3 ;  /* 0x00000004ff037819 */ /* 0x000fe20000011603 */
[----:B------:R-:W-:Y:S01]  /*4cb0*/  IMAD.U32 R21, RZ, RZ, UR5 ;  /* 0x00000005ff157e24 */ /* 0x000fe2000f8e00ff */
[----:B------:R-:W-:Y:S01]  /*4cc0*/  LOP3.LUT R6, R6, 0x3fff, RZ, 0xc0, !PT ;  /* 0x00003fff06067812 */ /* 0x000fe200078ec0ff */
[----:B------:R-:W-:Y:S01]  /*4cd0*/  IMAD.U32 R42, RZ, RZ, UR10 ;  /* 0x0000000aff2a7e24 */ /* 0x000fe2000f8e00ff */
[----:B------:R-:W-:Y:S01]  /*4ce0*/  LOP3.LUT R11, R11, 0x3fff, RZ, 0xc0, !PT ;  /* 0x00003fff0b0b7812 */ /* 0x000fe200078ec0ff */
[----:B------:R-:W-:Y:S01]  /*4cf0*/  IMAD.U32 R22, RZ, RZ, UR8 ;  /* 0x00000008ff167e24 */ /* 0x000fe2000f8e00ff */
[----:B------:R-:W-:Y:S01]  /*4d00*/  LOP3.LUT R3, R3, 0x3fff, RZ, 0xc0, !PT ;  /* 0x00003fff03037812 */ /* 0x000fe200078ec0ff */
[----:B------:R-:W-:Y:S01]  /*4d10*/  IMAD.U32 R40, RZ, RZ, UR6 ;  /* 0x00000006ff287e24 */ /* 0x000fe2000f8e00ff */
[----:B------:R-:W-:Y:S01]  /*4d20*/  SHF.R.U32.HI R2, RZ, 0x4, R2 ;  /* 0x00000004ff027819 */ /* 0x000fe20000011602 */
[----:B------:R-:W-:Y:S01]  /*4d30*/  IMAD.U32 R20, RZ, RZ, UR4 ;  /* 0x00000004ff147e24 */ /* 0x000fe2000f8e00ff */
[----:B------:R-:W-:Y:S01]  /*4d40*/  LOP3.LUT R10, R6, 0x10000, RZ, 0xfc, !PT ;  /* 0x00010000060a7812 */ /* 0x000fe200078efcff */
[----:B------:R-:W-:Y:S01]  /*4d50*/  BSSY.RECONVERGENT B0, `(.L_x_178) ;  /* 0x000000f000007945 */ /* 0x000fe20003800200 */
[----:B------:R-:W-:-:S02]  /*4d60*/  LOP3.LUT R11, R11, 0x10000, RZ, 0xfc, !PT ;  /* 0x000100000b0b7812 */ /* 0x000fc400078efcff */
[----:B------:R-:W-:Y:S02]  /*4d70*/  LOP3.LUT R6, R6, 0x2000000, RZ, 0xfc, !PT ;  /* 0x0200000006067812 */ /* 0x000fe400078efcff */
[----:B------:R-:W-:Y:S02]  /*4d80*/  LOP3.LUT R3, R3, 0x10000, RZ, 0xfc, !PT ;  /* 0x0001000003037812 */ /* 0x000fe400078efcff */
[----:B------:R-:W-:Y:S02]  /*4d90*/  LOP3.LUT R2, R2, 0x3fff, RZ, 0xc0, !PT ;  /* 0x00003fff02027812 */ /* 0x000fe400078ec0ff */
[----:B------:R-:W-:Y:S02]  /*4da0*/  R2UR UR76, R11 ;  /* 0x000000000b4c72ca */ /* 0x000fe400000e0000 */
[----:B------:R-:W-:Y:S02]  /*4db0*/  R2UR UR74, R10 ;  /* 0x000000000a4a72ca */ /* 0x000fe400000e0000 */
[----:B------:R-:W-:-:S02]  /*4dc0*/  R2UR UR70, R6 ;  /* 0x00000000064672ca */ /* 0x000fc400000e0000 */
[----:B------:R-:W-:Y:S01]  /*4dd0*/  R2UR UR72, R3 ;  /* 0x00000000034872ca */ /* 0x000fe200000e0000 */
[----:B------:R-:W-:Y:S01]  /*4de0*/  NOP ;  /* 0x0000000000007918 */ /* 0x000fe20000000000 */
[----:B--2---:R-:W-:Y:S02]  /*4df0*/  LOP3.LUT P0, RZ, R0, 0x2, RZ, 0xc0, !PT ;  /* 0x0000000200ff7812 */ /* 0x004fe4000780c0ff */
[C---:B------:R-:W-:Y:S02]  /*4e00*/  LOP3.LUT R0, R2.reuse, 0x10000, RZ, 0xfc, !PT ;  /* 0x0001000002007812 */ /* 0x040fe400078efcff */
[----:B------:R-:W-:-:S09]  /*4e10*/  LOP3.LUT R2, R2, 0x2000000, RZ, 0xfc, !PT ;  /* 0x0200000002027812 */ /* 0x000fd200078efcff */
[----:B------:R-:W-:Y:S05]  /*4e20*/  @!P0 BRA `(.L_x_179) ;  /* 0x0000000000048947 */ /* 0x000fea0003800000 */
[----:B------:R-:W-:Y:S05]  /*4e30*/  BPT.TRAP 0x1 ;  /* 0x000000040000795c */ /* 0x000fea0000300000 */
.L_x_179:
[----:B------:R-:W-:Y:S05]  /*4e40*/  BSYNC.RECONVERGENT B0 ;  /* 0x0000000000007941 */ /* 0x000fea0003800200 */
.L_x_178:
[----:B------:R-:W-:Y:S01]  /*4e50*/  SHF.L.U32 R7, RZ, 0x1f, RZ ;  /* 0x0000001fff077819 */ /* 0x000fe200000006ff */
[----:B------:R-:W-:-:S03]  /*4e60*/  IMAD.MOV.U32 R5, RZ, RZ, 0x1 ;  /* 0x00000001ff057424 */ /* 0x000fc600078e00ff */
[----:B------:R-:W1:Y:S02]  /*4e70*/  SYNCS.PHASECHK.TRANS64.TRYWAIT P0, [R4+URZ+0x30800], R7 ;  /* 0x03080007040075a7 */ /* 0x000e6400080011ff */
[----:B------:R-:W-:Y:S01]  /*4e80*/  SHF.L.U32 R5, R5, 0x1f, RZ ;  /* 0x0000001f05057819 */ /* 0x000fe200000006ff */
[----:B-1----:R-:W-:Y:S06]  /*4e90*/  @!P0 BRA `(.L_x_180) ;  /* 0x000000d800608947 */ /* 0x002fec0003800000 */
.L_x_387:
[----:B------:R-:W2:Y:S01]  /*4ea0*/  SYNCS.PHASECHK.TRANS64.TRYWAIT P0, [R4+URZ+0x30858], R5 ;  /* 0x03085805040075a7 */ /* 0x000ea200080011ff */
[----:B------:R-:W-:Y:S01]  /*4eb0*/  HFMA2 R14, -RZ, RZ, 9.5367431640625e-07, 1.9073486328125e-05 ;  /* 0x00100140ff0e7431 */ /* 0x000fe200000001ff */
[----:B------:R-:W-:Y:S02]  /*4ec0*/  IADD3 R16, PT, PT, R12, 0x806, RZ ;  /* 0x000008060c107810 */ /* 0x000fe40007ffe0ff */
[----:B------:R-:W-:Y:S01]  /*4ed0*/  MOV R15, 0x100140 ;  /* 0x00100140000f7802 */ /* 0x000fe20000000f00 */
[----:B--2---:R-:W-:Y:S06]  /*4ee0*/  @!P0 BRA `(.L_x_181) ;  /* 0x000000d800608947 */ /* 0x004fec0003800000 */
.L_x_388:
[----:B------:R-:W3:Y:S04]  /*4ef0*/  LDL R30, [R1] ;  /* 0x00000000011e7983 */ /* 0x000ee80000100800 */
[----:B------:R-:W4:Y:S01]  /*4f00*/  LDL.LU R19, [R1+0x4] ;  /* 0x0000040001137983 */ /* 0x000f220000300800 */
[----:B------:R-:W-:Y:S01]  /*4f10*/  ELECT P2, URZ, PT ;  /* 0x0000000000ff782f */ /* 0x000fe20003840000 */
[----:B------:R-:W-:Y:S01]  /*4f20*/  VIADD R18, R12, 0x2 ;  /* 0x000000020c127836 */ /* 0x000fe20000000000 */
[----:B------:R-:W-:Y:S01]  /*4f30*/  ELECT P1, URZ, PT ;  /* 0x0000000000ff782f */ /* 0x000fe20003820000 */
[----:B------:R-:W-:Y:S01]  /*4f40*/  IMAD.MOV.U32 R17, RZ, RZ, 0x100140 ;  /* 0x00100140ff117424 */ /* 0x000fe200078e00ff */
[----:B------:R-:W-:Y:S02]  /*4f50*/  R2UR UR13, R16 ;  /* 0x00000000100d72ca */ /* 0x000fe400000e0000 */
[----:B------:R-:W-:-:S02]  /*4f60*/  ELECT P4, URZ, PT ;  /* 0x0000000000ff782f */ /* 0x000fc40003880000 */
[----:B------:R-:W-:Y:S01]  /*4f70*/  R2UR UR62, R15 ;  /* 0x000000000f3e72ca */ /* 0x000fe200000e0000 */
[----:B------:R-:W-:Y:S01]  /*4f80*/  IMAD.MOV.U32 R16, RZ, RZ, 0x100140 ;  /* 0x00100140ff107424 */ /* 0x000fe200078e00ff */
[----:B------:R-:W-:Y:S01]  /*4f90*/  R2UR UR4, R18 ;  /* 0x00000000120472ca */ /* 0x000fe200000e0000 */
[----:B------:R-:W-:Y:S01]  /*4fa0*/  IMAD.MOV.U32 R15, RZ, RZ, 0x100140 ;  /* 0x00100140ff0f7424 */ /* 0x000fe200078e00ff */
[----:B------:R-:W-:Y:S01]  /*4fb0*/  ELECT P0, URZ, PT ;  /* 0x0000000000ff782f */ /* 0x000fe20003800000 */
[C---:B------:R-:W-:Y:S01]  /*4fc0*/  VIADD R39, R12.reuse, 0x6 ;  /* 0x000000060c277836 */ /* 0x040fe20000000000 */
[----:B------:R-:W-:Y:S01]  /*4fd0*/  R2UR UR56, R17 ;  /* 0x00000000113872ca */ /* 0x000fe200000e0000 */
[----:B------:R-:W-:Y:S01]  /*4fe0*/  VIADD R17, R12, 0x4 ;  /* 0x000000040c117836 */ /* 0x000fe20000000000 */
[----:B------:R-:W-:Y:S02]  /*4ff0*/  R2UR UR59, R16 ;  /* 0x00000000103b72ca */ /* 0x000fe400000e0000 */
[----:B------:R-:W-:-:S02]  /*5000*/  ELECT P3, URZ, PT ;  /* 0x0000000000ff782f */ /* 0x000fc40003860000 */
[C---:B------:R-:W-:Y:S02]  /*5010*/  R2UR UR58, R15.reuse ;  /* 0x000000000f3a72ca */ /* 0x040fe400000e0000 */
[----:B------:R-:W-:Y:S02]  /*5020*/  ELECT P6, URZ, PT ;  /* 0x0000000000ff782f */ /* 0x000fe400038c0000 */
[----:B------:R-:W-:Y:S01]  /*5030*/  R2UR UR55, R16 ;  /* 0x00000000103772ca */ /* 0x000fe200000e0000 */
[----:B------:R-:W-:Y:S01]  /*5040*/  @P2 VIADD R16, R0, 0x2 ;  /* 0x0000000200102836 */ /* 0x000fe20000000000 */
[C---:B------:R-:W-:Y:S01]  /*5050*/  R2UR UR54, R15.reuse ;  /* 0x000000000f3672ca */ /* 0x040fe200000e0000 */
[----:B------:R-:W-:Y:S01]  /*5060*/  VIADD R38, R12, 0x400 ;  /* 0x000004000c267836 */ /* 0x000fe20000000000 */
[----:B------:R-:W-:Y:S01]  /*5070*/  R2UR UR52, R15 ;  /* 0x000000000f3472ca */ /* 0x000fe200000e0000 */
[----:B------:R-:W-:Y:S01]  /*5080*/  @P1 VIADD R15, R0, 0x4 ;  /* 0x00000004000f1836 */ /* 0x000fe20000000000 */
[----:B------:R-:W-:Y:S01]  /*5090*/  R2UR UR7, R39 ;  /* 0x00000000270772ca */ /* 0x000fe200000e0000 */
[----:B------:R-:W-:Y:S01]  /*50a0*/  IMAD.U32 R24, RZ, RZ, UR4 ;  /* 0x00000004ff187e24 */ /* 0x000fe2000f8e00ff */
[----:B------:R-:W-:Y:S01]  /*50b0*/  R2UR UR61, R14 ;  /* 0x000000000e3d72ca */ /* 0x000fe200000e0000 */
[----:B------:R-:W-:Y:S01]  /*50c0*/  IMAD.MOV.U32 R14, RZ, RZ, 0x100140 ;  /* 0x00100140ff0e7424 */ /* 0x000fe200078e00ff */
[----:B------:R-:W-:Y:S01]  /*50d0*/  R2UR UR8, R17 ;  /* 0x00000000110872ca */ /* 0x000fe200000e0000 */
[----:B------:R-:W-:Y:S01]  /*50e0*/  @P2 IMAD.MOV.U32 R25, RZ, RZ, 0x40004040 ;  /* 0x40004040ff192424 */ /* 0x000fe200078e00ff */
[----:B------:R-:W-:Y:S01]  /*50f0*/  @P2 R2UR UR9, R16 ;  /* 0x00000000100922ca */ /* 0x000fe200000e0000 */
[----:B------:R-:W-:Y:S01]  /*5100*/  @P4 VIADD R16, R0, 0x200 ;  /* 0x0000020000104836 */ /* 0x000fe20000000000 */
[----:B------:R-:W-:Y:S01]  /*5110*/  @P1 R2UR UR11, R15 ;  /* 0x000000000f0b12ca */ /* 0x000fe200000e0000 */
[----:B------:R-:W-:Y:S01]  /*5120*/  @P1 IMAD.MOV.U32 R27, RZ, RZ, 0x40004040 ;  /* 0x40004040ff1b1424 */ /* 0x000fe200078e00ff */
[----:B------:R-:W-:Y:S01]  /*5130*/  R2UR UR60, R14 ;  /* 0x000000000e3c72ca */ /* 0x000fe200000e0000 */
[----:B------:R-:W-:Y:S01]  /*5140*/  @P6 VIADD R15, R0, 0x202 ;  /* 0x00000202000f6836 */ /* 0x000fe20000000000 */
[----:B------:R-:W-:Y:S01]  /*5150*/  R2UR UR57, R14 ;  /* 0x000000000e3972ca */ /* 0x000fe200000e0000 */
[----:B------:R-:W-:Y:S01]  /*5160*/  VIADD R37, R12, 0x402 ;  /* 0x000004020c257836 */ /* 0x000fe20000000000 */
[----:B------:R-:W-:Y:S01]  /*5170*/  R2UR UR53, R14 ;  /* 0x000000000e3572ca */ /* 0x000fe200000e0000 */
[----:B------:R-:W-:Y:S01]  /*5180*/  VIADD R36, R12, 0x404 ;  /* 0x000004040c247836 */ /* 0x000fe20000000000 */
[----:B------:R-:W-:Y:S01]  /*5190*/  R2UR UR51, R14 ;  /* 0x000000000e3372ca */ /* 0x000fe200000e0000 */
[----:B------:R-:W-:Y:S01]  /*51a0*/  @P0 VIADD R14, R0, 0x6 ;  /* 0x00000006000e0836 */ /* 0x000fe20000000000 */
[----:B------:R-:W-:Y:S01]  /*51b0*/  R2UR UR6, R38 ;  /* 0x00000000260672ca */ /* 0x000fe200000e0000 */
[----:B------:R-:W-:Y:S01]  /*51c0*/  IMAD.U32 R26, RZ, RZ, UR8 ;  /* 0x00000008ff1a7e24 */ /* 0x000fe2000f8e00ff */
[----:B------:R-:W-:Y:S01]  /*51d0*/  @P4 R2UR UR5, R16 ;  /* 0x00000000100542ca */ /* 0x000fe200000e0000 */
[----:B------:R-:W-:Y:S01]  /*51e0*/  VIADD R35, R12, 0x406 ;  /* 0x000004060c237836 */ /* 0x000fe20000000000 */
[----:B------:R-:W-:Y:S01]  /*51f0*/  @P2 R2UR UR48, R24 ;  /* 0x00000000183022ca */ /* 0x000fe200000e0000 */
[----:B------:R-:W-:Y:S01]  /*5200*/  IMAD.U32 R24, RZ, RZ, UR7 ;  /* 0x00000007ff187e24 */ /* 0x000fe2000f8e00ff */
[----:B------:R-:W-:Y:S01]  /*5210*/  @P2 R2UR UR49, R25 ;  /* 0x00000000193122ca */ /* 0x000fe200000e0000 */
[----:B------:R-:W-:Y:S01]  /*5220*/  @P0 IMAD.MOV.U32 R25, RZ, RZ, 0x40004040 ;  /* 0x40004040ff190424 */ /* 0x000fe200078e00ff */
[----:B------:R-:W-:Y:S01]  /*5230*/  @P0 R2UR UR10, R14 ;  /* 0x000000000e0a02ca */ /* 0x000fe200000e0000 */
[----:B------:R-:W-:Y:S01]  /*5240*/  @P3 VIADD R14, R0, 0x204 ;  /* 0x00000204000e3836 */ /* 0x000fe20000000000 */
[----:B------:R-:W-:Y:S01]  /*5250*/  @P0 R2UR UR44, R24 ;  /* 0x00000000182c02ca */ /* 0x000fe200000e0000 */
[----:B------:R-:W-:Y:S01]  /*5260*/  IMAD.U32 R24, RZ, RZ, UR11 ;  /* 0x0000000bff187e24 */ /* 0x000fe2000f8e00ff */
[----:B------:R-:W-:Y:S01]  /*5270*/  @P0 R2UR UR45, R25 ;  /* 0x00000000192d02ca */ /* 0x000fe200000e0000 */
[----:B------:R-:W-:Y:S01]  /*5280*/  @P1 IMAD.MOV.U32 R25, RZ, RZ, 0x40004040 ;  /* 0x40004040ff191424 */ /* 0x000fe200078e00ff */
[----:B------:R-:W-:Y:S01]  /*5290*/  @P3 R2UR UR8, R14 ;  /* 0x000000000e0832ca */ /* 0x000fe200000e0000 */
[----:B------:R-:W-:Y:S01]  /*52a0*/  IMAD.U32 R14, RZ, RZ, UR6 ;  /* 0x00000006ff0e7e24 */ /* 0x000fe2000f8e00ff */
[----:B------:R-:W-:Y:S01]  /*52b0*/  @P1 R2UR UR46, R26 ;  /* 0x000000001a2e12ca */ /* 0x000fe200000e0000 */
[----:B------:R-:W-:Y:S01]  /*52c0*/  IMAD.U32 R26, RZ, RZ, UR9 ;  /* 0x00000009ff1a7e24 */ /* 0x000fe2000f8e00ff */
[----:B------:R-:W-:Y:S01]  /*52d0*/  @P1 R2UR UR47, R27 ;  /* 0x000000001b2f12ca */ /* 0x000fe200000e0000 */
[----:B------:R-:W-:Y:S01]  /*52e0*/  @P2 IMAD.MOV.U32 R27, RZ, RZ, 0x40004040 ;  /* 0x40004040ff1b2424 */ /* 0x000fe200078e00ff */
[----:B------:R-:W-:Y:S01]  /*52f0*/  @P6 R2UR UR12, R15 ;  /* 0x000000000f0c62ca */ /* 0x000fe200000e0000 */
[----:B------:R-:W-:Y:S01]  /*5300*/  @P4 IMAD.MOV.U32 R15, RZ, RZ, 0x40004040 ;  /* 0x40004040ff0f4424 */ /* 0x000fe200078e00ff */
[----:B------:R-:W-:-:S02]  /*5310*/  R2UR UR4, R37 ;  /* 0x00000000250472ca */ /* 0x000fc400000e0000 */
[----:B------:R-:W-:Y:S02]  /*5320*/  ELECT P5, URZ, PT ;  /* 0x0000000000ff782f */ /* 0x000fe400038a0000 */
[----:B------:R-:W-:Y:S01]  /*5330*/  @P1 R2UR UR38, R24 ;  /* 0x00000000182612ca */ /* 0x000fe200000e0000 */
[----:B------:R-:W-:Y:S01]  /*5340*/  IMAD.U32 R24, RZ, RZ, UR5 ;  /* 0x00000005ff187e24 */ /* 0x000fe2000f8e00ff */
[----:B------:R-:W-:Y:S01]  /*5350*/  @P1 R2UR UR39, R25 ;  /* 0x00000000192712ca */ /* 0x000fe200000e0000 */
[----:B------:R-:W-:Y:S01]  /*5360*/  @P4 IMAD.MOV.U32 R25, RZ, RZ, 0x40004040 ;  /* 0x40004040ff194424 */ /* 0x000fe200078e00ff */
[----:B------:R-:W-:Y:S02]  /*5370*/  R2UR UR5, R36 ;  /* 0x00000000240572ca */ /* 0x000fe400000e0000 */
[----:B------:R-:W-:Y:S02]  /*5380*/  ELECT P1, URZ, PT ;  /* 0x0000000000ff782f */ /* 0x000fe40003820000 */
[----:B------:R-:W-:Y:S01]  /*5390*/  @P2 R2UR UR42, R26 ;  /* 0x000000001a2a22ca */ /* 0x000fe200000e0000 */
[----:B------:R-:W-:Y:S01]  /*53a0*/  VIADD R34, R12, 0x800 ;  /* 0x000008000c227836 */ /* 0x000fe20000000000 */
[----:B------:R-:W-:-:S02]  /*53b0*/  @P2 R2UR UR43, R27 ;  /* 0x000000001b2b22ca */ /* 0x000fc400000e0000 */
[----:B------:R-:W-:Y:S02]  /*53c0*/  ELECT P2, URZ, PT ;  /* 0x0000000000ff782f */ /* 0x000fe40003840000 */
        /* <DEDUP_REMOVED lines=9> */
[----:B------:R-:W-:Y:S01]  /*5460*/  IMAD.U32 R14, RZ, RZ, UR4 ;  /* 0x00000004ff0e7e24 */ /* 0x000fe2000f8e00ff */
[----:B------:R-:W-:Y:S01]  /*5470*/  @P0 R2UR UR37, R15 ;  /* 0x000000000f2502ca */ /* 0x000fe200000e0000 */
[----:B------:R-:W-:Y:S01]  /*5480*/  @P6 IMAD.MOV.U32 R15, RZ, RZ, 0x40004040 ;  /* 0x40004040ff0f6424 */ /* 0x000fe200078e00ff */
[----:B------:R-:W-:Y:S01]  /*5490*/  R2UR UR4, R35 ;  /* 0x00000000230472ca */ /* 0x000fe200000e0000 */
[----:B------:R-:W-:Y:S01]  /*54a0*/  @P6 IMAD.MOV.U32 R25, RZ, RZ, 0x40004040 ;  /* 0x40004040ff196424 */ /* 0x000fe200078e00ff */
[----:B------:R-:W-:-:S02]  /*54b0*/  R2UR UR6, R34 ;  /* 0x00000000220672ca */ /* 0x000fc400000e0000 */
[----:B------:R-:W-:Y:S02]  /*54c0*/  ELECT P0, URZ, PT ;  /* 0x0000000000ff782f */ /* 0x000fe40003800000 */
[----:B------:R-:W-:Y:S01]  /*54d0*/  @P6 R2UR UR33, R15 ;  /* 0x000000000f2162ca */ /* 0x000fe200000e0000 */
[----:B------:R-:W-:Y:S01]  /*54e0*/  @P2 VIADD R15, R0, 0x402 ;  /* 0x00000402000f2836 */ /* 0x000fe20000000000 */
[----:B------:R-:W-:Y:S01]  /*54f0*/  @P6 R2UR UR32, R14 ;  /* 0x000000000e2062ca */ /* 0x000fe200000e0000 */
[----:B------:R-:W-:Y:S01]  /*5500*/  @P5 VIADD R14, R0, 0x206 ;  /* 0x00000206000e5836 */ /* 0x000fe20000000000 */
[----:B------:R-:W-:Y:S01]  /*5510*/  @P6 R2UR UR30, R24 ;  /* 0x00000000181e62ca */ /* 0x000fe200000e0000 */
[----:B------:R-:W-:Y:S01]  /*5520*/  @P2 IMAD.MOV.U32 R29, RZ, RZ, 0x40004040 ;  /* 0x40004040ff1d2424 */ /* 0x000fe200078e00ff */
[----:B------:R-:W-:Y:S01]  /*5530*/  @P2 R2UR UR14, R15 ;  /* 0x000000000f0e22ca */ /* 0x000fe200000e0000 */
[----:B------:R-:W-:Y:S01]  /*5540*/  VIADD R15, R12, 0x804 ;  /* 0x000008040c0f7836 */ /* 0x000fe20000000000 */
[----:B------:R-:W-:Y:S01]  /*5550*/  @P6 R2UR UR31, R25 ;  /* 0x00000000191f62ca */ /* 0x000fe200000e0000 */
[----:B------:R-:W-:Y:S01]  /*5560*/  IMAD.U32 R24, RZ, RZ, UR4 ;  /* 0x00000004ff187e24 */ /* 0x000fe2000f8e00ff */
[----:B------:R-:W-:Y:S01]  /*5570*/  R2UR UR4, R0 ;  /* 0x00000000000472ca */ /* 0x000fe200000e0000 */
[----:B------:R-:W-:Y:S01]  /*5580*/  @P5 IMAD.MOV.U32 R25, RZ, RZ, 0x40004040 ;  /* 0x40004040ff195424 */ /* 0x000fe200078e00ff */
[----:B------:R-:W-:Y:S01]  /*5590*/  @P5 R2UR UR11, R14 ;  /* 0x000000000e0b52ca */ /* 0x000fe200000e0000 */
[----:B------:R-:W-:Y:S01]  /*55a0*/  @P1 VIADD R14, R0, 0x404 ;  /* 0x00000404000e1836 */ /* 0x000fe20000000000 */
[----:B------:R-:W-:Y:S01]  /*55b0*/  R2UR UR7, R15 ;  /* 0x000000000f0772ca */ /* 0x000fe200000e0000 */
[----:B------:R-:W-:Y:S01]  /*55c0*/  UMOV UR64, 0x0 ;  /* 0x0000000000407882 */ /* 0x000fe20000000000 */
[----:B------:R-:W-:Y:S01]  /*55d0*/  @P5 R2UR UR24, R24 ;  /* 0x00000000181852ca */ /* 0x000fe200000e0000 */
[----:B------:R-:W-:Y:S01]  /*55e0*/  IMAD.U32 R24, RZ, RZ, UR6 ;  /* 0x00000006ff187e24 */ /* 0x000fe2000f8e00ff */
[----:B------:R-:W-:Y:S01]  /*55f0*/  @P5 R2UR UR25, R25 ;  /* 0x00000000191952ca */ /* 0x000fe200000e0000 */
[----:B------:R-:W-:Y:S01]  /*5600*/  UMOV UR65, 0x4200010 ;  /* 0x0420001000417882 */ /* 0x000fe20000000000 */
[----:B------:R-:W-:Y:S01]  /*5610*/  @P1 R2UR UR15, R14 ;  /* 0x000000000e0f12ca */ /* 0x000fe200000e0000 */
[----:B------:R-:W-:Y:S01]  /*5620*/  @P0 VIADD R14, R0, 0x406 ;  /* 0x00000406000e0836 */ /* 0x000fe20000000000 */
[----:B------:R-:W-:Y:S01]  /*5630*/  @P2 R2UR UR17, R29 ;  /* 0x000000001d1122ca */ /* 0x000fe200000e0000 */
[----:B------:R-:W-:Y:S01]  /*5640*/  UMOV UR68, 0x0 ;  /* 0x0000000000447882 */ /* 0x000fe20000000000 */
[----:B------:R-:W-:Y:S01]  /*5650*/  R2UR UR66, R42 ;  /* 0x000000002a4272ca */ /* 0x000fe200000e0000 */
[----:B------:R-:W-:Y:S01]  /*5660*/  UMOV UR69, 0x4200010 ;  /* 0x0420001000457882 */ /* 0x000fe20000000000 */
[----:B------:R-:W-:Y:S01]  /*5670*/  @P0 R2UR UR50, R14 ;  /* 0x000000000e3202ca */ /* 0x000fe200000e0000 */
[----:B------:R-:W-:Y:S01]  /*5680*/  UMOV UR63, 0x4200010 ;  /* 0x04200010003f7882 */ /* 0x000fe20000000000 */
[----:B------:R-:W-:-:S02]  /*5690*/  R2UR UR67, R43 ;  /* 0x000000002b4372ca */ /* 0x000fc400000e0000 */
[----:B---3--:R-:W-:Y:S02]  /*56a0*/  ISETP.NE.AND P6, PT, R30, 0x2, PT ;  /* 0x000000021e00780c */ /* 0x008fe40003fc5270 */
[----:B----4-:R-:W-:-:S04]  /*56b0*/  LOP3.LUT R19, R19, 0xfffffffe, RZ, 0xc0, !PT ;  /* 0xfffffffe13137812 */ /* 0x010fc800078ec0ff */
[----:B------:R-:W-:Y:S02]  /*56c0*/  @P3 LOP3.LUT R19, R19, 0x1, RZ, 0xfc, !PT ;  /* 0x0000000113133812 */ /* 0x000fe400078efcff */
[----:B------:R-:W-:Y:S02]  /*56d0*/  ELECT P3, URZ, PT ;  /* 0x0000000000ff782f */ /* 0x000fe40003860000 */
[C---:B------:R-:W-:Y:S02]  /*56e0*/  LOP3.LUT P4, RZ, R19.reuse, 0x1, RZ, 0xc0, !PT ;  /* 0x0000000113ff7812 */ /* 0x040fe4000788c0ff */
[----:B------:R-:W-:-:S04]  /*56f0*/  LOP3.LUT R19, R19, 0xfffffffe, RZ, 0xc0, !PT ;  /* 0xfffffffe13137812 */ /* 0x000fc800078ec0ff */
[----:B------:R-:W-:-:S05]  /*5700*/  @P6 LOP3.LUT R19, R19, 0x1, RZ, 0xfc, !PT ;  /* 0x0000000113136812 */ /* 0x000fca00078efcff */
[----:B------:R-:W-:Y:S01]  /*5710*/  @P3 VIADD R16, R0, 0x400 ;  /* 0x0000040000103836 */ /* 0x000fe20000000000 */
[----:B------:R-:W-:Y:S01]  /*5720*/  @P3 R2UR UR20, R24 ;  /* 0x00000000181432ca */ /* 0x000fe200000e0000 */
[----:B------:R-:W-:Y:S01]  /*5730*/  @P3 IMAD.MOV.U32 R25, RZ, RZ, 0x40004040 ;  /* 0x40004040ff193424 */ /* 0x000fe200078e00ff */
[----:B------:R-:W-:Y:S01]  /*5740*/  @P4 R2UR UR28, R26 ;  /* 0x000000001a1c42ca */ /* 0x000fe200000e0000 */
[----:B------:R-:W-:Y:S01]  /*5750*/  @P4 IMAD.MOV.U32 R27, RZ, RZ, 0x40004040 ;  /* 0x40004040ff1b4424 */ /* 0x000fe200078e00ff */
[----:B------:R-:W-:Y:S01]  /*5760*/  @P3 R2UR UR10, R16 ;  /* 0x00000000100a32ca */ /* 0x000fe200000e0000 */
[----:B------:R-:W-:Y:S01]  /*5770*/  VIADD R16, R12, 0x802 ;  /* 0x000008020c107836 */ /* 0x000fe20000000000 */
[----:B------:R-:W-:Y:S01]  /*5780*/  @P3 R2UR UR21, R25 ;  /* 0x00000000191532ca */ /* 0x000fe200000e0000 */
[----:B------:R-:W-:Y:S01]  /*5790*/  IMAD.U32 R26, RZ, RZ, UR8 ;  /* 0x00000008ff1a7e24 */ /* 0x000fe2000f8e00ff */
[C---:B------:R-:W-:Y:S01]  /*57a0*/  @P4 R2UR UR29, R27.reuse ;  /* 0x000000001b1d42ca */ /* 0x040fe200000e0000 */
[----:B------:R-:W-:Y:S01]  /*57b0*/  IMAD.U32 R24, RZ, RZ, UR13 ;  /* 0x0000000dff187e24 */ /* 0x000fe2000f8e00ff */
[----:B------:R-:W-:Y:S01]  /*57c0*/  R2UR UR5, R16 ;  /* 0x00000000100572ca */ /* 0x000fe200000e0000 */
[----:B------:R-:W-:Y:S01]  /*57d0*/  @P0 IMAD.MOV.U32 R25, RZ, RZ, 0x40004040 ;  /* 0x40004040ff190424 */ /* 0x000fe200078e00ff */
[----:B------:R-:W-:Y:S01]  /*57e0*/  @P4 R2UR UR26, R26 ;  /* 0x000000001a1a42ca */ /* 0x000fe200000e0000 */
[----:B------:R-:W-:Y:S01]  /*57f0*/  IMAD.U32 R26, RZ, RZ, UR7 ;  /* 0x00000007ff1a7e24 */ /* 0x000fe2000f8e00ff */
[----:B------:R-:W-:-:S02]  /*5800*/  @P4 R2UR UR27, R27 ;  /* 0x000000001b1b42ca */ /* 0x000fc400000e0000 */
[----:B------:R-:W-:Y:S01]  /*5810*/  ELECT P4, URZ, PT ;  /* 0x0000000000ff782f */ /* 0x000fe20003880000 */
[----:B------:R-:W-:Y:S01]  /*5820*/  @P1 IMAD.MOV.U32 R27, RZ, RZ, 0x40004040 ;  /* 0x40004040ff1b1424 */ /* 0x000fe200078e00ff */
        /* <DEDUP_REMOVED lines=19> */
[----:B------:R-:W-:Y:S01]  /*5960*/  IMAD.U32 R28, RZ, RZ, UR14 ;  /* 0x0000000eff1c7e24 */ /* 0x000fe2000f8e00ff */
[----:B------:R-:W-:Y:S01]  /*5970*/  @P5 R2UR UR23, R27 ;  /* 0x000000001b1752ca */ /* 0x000fe200000e0000 */
[----:B------:R-:W-:Y:S01]  /*5980*/  @P1 IMAD.MOV.U32 R25, RZ, RZ, 0x40004040 ;  /* 0x40004040ff191424 */ /* 0x000fe200078e00ff */
[----:B------:R3:W-:Y:S01]  /*5990*/  STL [R1+0x4], R19 ;  /* 0x0000041301007387 */ /* 0x0007e20000100800 */
[----:B------:R-:W-:Y:S01]  /*59a0*/  IMAD.U32 R26, RZ, RZ, UR50 ;  /* 0x00000032ff1a7e24 */ /* 0x000fe2000f8e00ff */
[----:B------:R-:W-:Y:S01]  /*59b0*/  @P2 R2UR UR14, R28 ;  /* 0x000000001c0e22ca */ /* 0x000fe200000e0000 */
[----:B------:R-:W-:Y:S01]  /*59c0*/  @P0 IMAD.MOV.U32 R27, RZ, RZ, 0x40004040 ;  /* 0x40004040ff1b0424 */ /* 0x000fe200078e00ff */
[----:B------:R-:W-:-:S02]  /*59d0*/  @P2 R2UR UR15, R29 ;  /* 0x000000001d0f22ca */ /* 0x000fc400000e0000 */
[----:B------:R-:W-:Y:S02]  /*59e0*/  @P1 R2UR UR10, R24 ;  /* 0x00000000180a12ca */ /* 0x000fe400000e0000 */
[----:B------:R-:W-:Y:S01]  /*59f0*/  @P1 R2UR UR11, R25 ;  /* 0x00000000190b12ca */ /* 0x000fe200000e0000 */
[----:B------:R4:W-:Y:S01]  /*5a00*/  UTCHMMA gdesc[UR4], gdesc[UR66], tmem[UR61], tmem[UR64], idesc[UR65], !UPT ;  /* 0x00ff4042040075ea */ /* 0x0009e2000f80003d */
[----:B------:R-:W-:Y:S02]  /*5a10*/  @P0 R2UR UR6, R26 ;  /* 0x000000001a0602ca */ /* 0x000fe400000e0000 */
[----:B------:R-:W-:Y:S01]  /*5a20*/  @P0 R2UR UR7, R27 ;  /* 0x000000001b0702ca */ /* 0x000fe200000e0000 */
[----:B----4-:R-:W-:Y:S01]  /*5a30*/  UMOV UR4, 0x0 ;  /* 0x0000000000047882 */ /* 0x010fe20000000000 */
[----:B------:R-:W-:Y:S01]  /*5a40*/  UMOV UR5, 0x4200010 ;  /* 0x0420001000057882 */ /* 0x000fe20000000000 */
[----:B------:R-:W-:Y:S01]  /*5a50*/  UMOV UR66, 0x0 ;  /* 0x0000000000427882 */ /* 0x000fe20000000000 */
[----:B------:R4:W-:Y:S01]  /*5a60*/  UTCHMMA gdesc[UR42], gdesc[UR48], tmem[UR62], tmem[UR4], idesc[UR5], UPT ;  /* 0x00ff04302a0075ea */ /* 0x0009e2000b80003e */
[----:B------:R5:W-:Y:S01]  /*5a70*/  UTCHMMA gdesc[UR38], gdesc[UR46], tmem[UR60], tmem[UR68], idesc[UR69], UPT ;  /* 0x00ff442e260075ea */ /* 0x000be2000b80003c */
[----:B------:R-:W-:Y:S01]  /*5a80*/  UMOV UR67, 0x4200010 ;  /* 0x0420001000437882 */ /* 0x000fe20000000000 */
[----:B----4-:R-:W-:Y:S01]  /*5a90*/  UMOV UR48, 0x0 ;  /* 0x0000000000307882 */ /* 0x010fe20000000000 */
[----:B------:R-:W-:Y:S01]  /*5aa0*/  UMOV UR49, 0x4200010 ;  /* 0x0420001000317882 */ /* 0x000fe20000000000 */
[----:B------:R-:W-:Y:S01]  /*5ab0*/  UMOV UR62, 0x0 ;  /* 0x00000000003e7882 */ /* 0x000fe20000000000 */
[----:B------:R3:W-:Y:S01]  /*5ac0*/  UTCHMMA gdesc[UR36], gdesc[UR44], tmem[UR59], tmem[UR48], idesc[UR49], UPT ;  /* 0x00ff302c240075ea */ /* 0x0007e2000b80003b */
[----:B-----5:R-:W-:Y:S01]  /*5ad0*/  UMOV UR46, 0x0 ;  /* 0x00000000002e7882 */ /* 0x020fe20000000000 */
[----:B------:R-:W-:Y:S01]  /*5ae0*/  UMOV UR47, 0x4200010 ;  /* 0x04200010002f7882 */ /* 0x000fe20000000000 */
[----:B------:R3:W-:Y:S01]  /*5af0*/  UTCHMMA gdesc[UR34], gdesc[UR40], tmem[UR58], tmem[UR68], idesc[UR69], UPT ;  /* 0x00ff4428220075ea */ /* 0x0007e2000b80003a */
[----:B------:R-:W-:Y:S01]  /*5b00*/  UMOV UR38, 0x0 ;  /* 0x0000000000267882 */ /* 0x000fe20000000000 */
[----:B------:R-:W-:Y:S01]  /*5b10*/  UMOV UR39, 0x4200010 ;  /* 0x0420001000277882 */ /* 0x000fe20000000000 */
[----:B------:R3:W-:Y:S01]  /*5b20*/  UTCHMMA gdesc[UR30], gdesc[UR32], tmem[UR57], tmem[UR62], idesc[UR63], UPT ;  /* 0x00ff3e201e0075ea */ /* 0x0007e2000b800039 */
[----:B------:R3:W-:Y:S01]  /*5b30*/  UTCHMMA gdesc[UR26], gdesc[UR28], tmem[UR56], tmem[UR46], idesc[UR47], UPT ;  /* 0x00ff2e1c1a0075ea */ /* 0x0007e2000b800038 */
[----:B------:R3:W-:Y:S01]  /*5b40*/  UTCHMMA gdesc[UR22], gdesc[UR24], tmem[UR55], tmem[UR38], idesc[UR39], UPT ;  /* 0x00ff2618160075ea */ /* 0x0007e2000b800037 */
[----:B------:R-:W-:Y:S01]  /*5b50*/  UMOV UR42, 0x0 ;  /* 0x00000000002a7882 */ /* 0x000fe20000000000 */
[----:B------:R-:W-:Y:S01]  /*5b60*/  UMOV UR43, 0x4200010 ;  /* 0x04200010002b7882 */ /* 0x000fe20000000000 */
[----:B------:R3:W-:Y:S01]  /*5b70*/  UTCHMMA gdesc[UR18], gdesc[UR20], tmem[UR54], tmem[UR66], idesc[UR67], UPT ;  /* 0x00ff4214120075ea */ /* 0x0007e2000b800036 */
[----:B------:R3:W-:Y:S01]  /*5b80*/  UTCHMMA gdesc[UR14], gdesc[UR16], tmem[UR53], tmem[UR64], idesc[UR65], UPT ;  /* 0x00ff40100e0075ea */ /* 0x0007e2000b800035 */
[----:B------:R3:W-:Y:S01]  /*5b90*/  UTCHMMA gdesc[UR10], gdesc[UR12], tmem[UR52], tmem[UR42], idesc[UR43], UPT ;  /* 0x00ff2a0c0a0075ea */ /* 0x0007e2000b800034 */
[----:B------:R3:W-:Y:S01]  /*5ba0*/  UTCHMMA gdesc[UR6], gdesc[UR8], tmem[UR51], tmem[UR4], idesc[UR5], UPT ;  /* 0x00ff0408060075ea */ /* 0x0007e2000b800033 */
[----:B------:R-:W-:Y:S05]  /*5bb0*/  @!P6 BRA `(.L_x_182) ;  /* 0x000000000004e947 */ /* 0x000fea0003800000 */
[----:B---3--:R-:W-:Y:S05]  /*5bc0*/  BPT.TRAP 0x1 ;  /* 0x000000040000795c */ /* 0x008fea0000300000 */
.L_x_182:
[----:B------:R-:W-:-:S13]  /*5bd0*/  ELECT P0, URZ, PT ;  /* 0x0000000000ff782f */ /* 0x000fda0003800000 */
[----:B------:R-:W-:-:S05]  /*5be0*/  @P0 VIADD R14, R4, 0x30850 ;  /* 0x00030850040e0836 */ /* 0x000fca0000000000 */
[----:B---3--:R-:W-:-:S13]  /*5bf0*/  @P0 R2UR UR4, R14 ;  /* 0x000000000e0402ca */ /* 0x008fda00000e0000 */
[----:B------:R3:W-:Y:S01]  /*5c00*/  UTCBAR [UR4], URZ ;  /* 0x000000ff040073e9 */ /* 0x0007e200080000ff */
[----:B------:R-:W-:Y:S05]  /*5c10*/  BRA.U !UP0, `(.L_x_183) ;  /* 0x0000000108047547 */ /* 0x000fea000b800000 */
[----:B---3--:R-:W-:Y:S05]  /*5c20*/  BPT.TRAP 0x1 ;  /* 0x000000040000795c */ /* 0x008fea0000300000 */
.L_x_183:
[----:B------:R-:W4:Y:S02]  /*5c30*/  SYNCS.PHASECHK.TRANS64.TRYWAIT P0, [R4+URZ+0x30820], R7 ;  /* 0x03082007040075a7 */ /* 0x000f2400080011ff */
[----:B----4-:R-:W-:Y:S05]  /*5c40*/  @!P0 BRA `(.L_x_184) ;  /* 0x000000cc001c8947 */ /* 0x010fea0003800000 */
.L_x_389:
[----:B------:R-:W5:Y:S02]  /*5c50*/  LDL R14, [R1+0x4] ;  /* 0x00000400010e7983 */ /* 0x000f640000100800 */
[----:B-----5:R-:W-:-:S13]  /*5c60*/  LOP3.LUT P0, RZ, R14, 0x1, RZ, 0xc0, !PT ;  /* 0x000000010eff7812 */ /* 0x020fda000780c0ff */
[----:B------:R-:W-:Y:S05]  /*5c70*/  @!P0 BRA `(.L_x_185) ;  /* 0x0000000000048947 */ /* 0x000fea0003800000 */
[----:B---3--:R-:W-:Y:S05]  /*5c80*/  BPT.TRAP 0x1 ;  /* 0x000000040000795c */ /* 0x008fea0000300000 */
.L_x_185:
[----:B------:R-:W5:Y:S02]  /*5c90*/  SYNCS.PHASECHK.TRANS64.TRYWAIT P0, [R4+URZ+0x30868], R5 ;  /* 0x03086805040075a7 */ /* 0x000f6400080011ff */
[----:B-----5:R-:W-:Y:S05]  /*5ca0*/  @!P0 BRA `(.L_x_186) ;  /* 0x000000cc00188947 */ /* 0x020fea0003800000 */
.L_x_390:
[----:B------:R-:W5:Y:S02]  /*5cb0*/  LDL R14, [R1+0x4] ;  /* 0x00000400010e7983 */ /* 0x000f640000100800 */
[----:B-----5:R-:W-:-:S13]  /*5cc0*/  LOP3.LUT P0, RZ, R14, 0x1, RZ, 0xc0, !PT ;  /* 0x000000010eff7812 */ /* 0x020fda000780c0ff */
[----:B------:R-:W-:Y:S05]  /*5cd0*/  @!P0 BRA `(.L_x_187) ;  /* 0x0000000000048947 */ /* 0x000fea0003800000 */
[----:B---3--:R-:W-:Y:S05]  /*5ce0*/  BPT.TRAP 0x1 ;  /* 0x000000040000795c */ /* 0x008fea0000300000 */
.L_x_187:
[----:B------:R-:W5:Y:S01]  /*5cf0*/  SYNCS.PHASECHK.TRANS64.TRYWAIT P0, [R4+URZ+0x30878], R5 ;  /* 0x03087805040075a7 */ /* 0x000f6200080011ff */
[C---:B------:R-:W-:Y:S02]  /*5d00*/  IADD3 R19, PT, PT, R11.reuse, 0x2, RZ ;  /* 0x000000020b137810 */ /* 0x040fe40007ffe0ff */
[----:B------:R-:W-:Y:S02]  /*5d10*/  IADD3 R24, PT, PT, R10, 0x2, RZ ;  /* 0x000000020a187810 */ /* 0x000fe40007ffe0ff */
[----:B------:R-:W-:Y:S01]  /*5d20*/  IADD3 R14, PT, PT, R11, 0x4, RZ ;  /* 0x000000040b0e7810 */ /* 0x000fe20007ffe0ff */
[----:B-----5:R-:W-:Y:S06]  /*5d30*/  @!P0 BRA `(.L_x_188) ;  /* 0x000000cc00088947 */ /* 0x020fec0003800000 */
.L_x_391:
[----:B------:R-:W5:Y:S01]  /*5d40*/  LDL R26, [R1+0x4] ;  /* 0x00000400011a7983 */ /* 0x000f620000100800 */
[----:B------:R-:W-:Y:S02]  /*5d50*/  ELECT P2, URZ, PT ;  /* 0x0000000000ff782f */ /* 0x000fe40003840000 */
[----:B---3--:R-:W-:Y:S02]  /*5d60*/  R2UR UR4, R19 ;  /* 0x00000000130472ca */ /* 0x008fe400000e0000 */
[----:B------:R-:W-:Y:S02]  /*5d70*/  ELECT P1, URZ, PT ;  /* 0x0000000000ff782f */ /* 0x000fe40003820000 */
[----:B------:R-:W-:Y:S01]  /*5d80*/  R2UR UR6, R24 ;  /* 0x00000000180672ca */ /* 0x000fe200000e0000 */
[----:B------:R-:W-:Y:S01]  /*5d90*/  VIADD R24, R10, 0x4 ;  /* 0x000000040a187836 */ /* 0x000fe20000000000 */
[----:B------:R-:W-:Y:S01]  /*5da0*/  R2UR UR8, R14 ;  /* 0x000000000e0872ca */ /* 0x000fe200000e0000 */
[C---:B------:R-:W-:Y:S01]  /*5db0*/  VIADD R32, R11.reuse, 0x6 ;  /* 0x000000060b207836 */ /* 0x040fe20000000000 */
[----:B------:R-:W-:Y:S01]  /*5dc0*/  ELECT P0, URZ, PT ;  /* 0x0000000000ff782f */ /* 0x000fe20003800000 */
[----:B------:R-:W-:Y:S01]  /*5dd0*/  VIADD R33, R10, 0x6 ;  /* 0x000000060a217836 */ /* 0x000fe20000000000 */
[----:B------:R-:W-:Y:S01]  /*5de0*/  R2UR UR7, R24 ;  /* 0x00000000180772ca */ /* 0x000fe200000e0000 */
[----:B------:R-:W-:Y:S01]  /*5df0*/  VIADD R30, R11, 0x400 ;  /* 0x000004000b1e7836 */ /* 0x000fe20000000000 */
[----:B------:R-:W-:-:S02]  /*5e00*/  R2UR UR5, R32 ;  /* 0x00000000200572ca */ /* 0x000fc400000e0000 */
[----:B------:R-:W-:Y:S01]  /*5e10*/  ELECT P3, URZ, PT ;  /* 0x0000000000ff782f */ /* 0x000fe20003860000 */
[----:B------:R-:W-:Y:S01]  /*5e20*/  @P2 IMAD.MOV.U32 R25, RZ, RZ, 0x40004040 ;  /* 0x40004040ff192424 */ /* 0x000fe200078e00ff */
[----:B------:R-:W-:Y:S01]  /*5e30*/  UMOV UR54, 0x0 ;  /* 0x0000000000367882 */ /* 0x000fe20000000000 */
[----:B------:R-:W-:Y:S01]  /*5e40*/  IMAD.U32 R24, RZ, RZ, UR4 ;  /* 0x00000004ff187e24 */ /* 0x000fe2000f8e00ff */
[----:B------:R-:W-:Y:S01]  /*5e50*/  R2UR UR4, R33 ;  /* 0x00000000210472ca */ /* 0x000fe200000e0000 */
[----:B------:R-:W-:Y:S01]  /*5e60*/  @P2 IMAD.MOV.U32 R27, RZ, RZ, 0x40004040 ;  /* 0x40004040ff1b2424 */ /* 0x000fe200078e00ff */
[----:B------:R-:W-:Y:S01]  /*5e70*/  @P2 R2UR UR31, R25 ;  /* 0x00000000191f22ca */ /* 0x000fe200000e0000 */
[----:B------:R-:W-:Y:S01]  /*5e80*/  @P1 IMAD.MOV.U32 R25, RZ, RZ, 0x40004040 ;  /* 0x40004040ff191424 */ /* 0x000fe200078e00ff */
[----:B------:R-:W-:Y:S01]  /*5e90*/  @P2 R2UR UR30, R24 ;  /* 0x00000000181e22ca */ /* 0x000fe200000e0000 */
[----:B------:R-:W-:Y:S01]  /*5ea0*/  IMAD.U32 R24, RZ, RZ, UR8 ;  /* 0x00000008ff187e24 */ /* 0x000fe2000f8e00ff */
[----:B------:R-:W-:Y:S01]  /*5eb0*/  @P2 R2UR UR29, R27 ;  /* 0x000000001b1d22ca */ /* 0x000fe200000e0000 */
[----:B------:R-:W-:Y:S01]  /*5ec0*/  VIADD R31, R10, 0x200 ;  /* 0x000002000a1f7836 */ /* 0x000fe20000000000 */
[----:B------:R-:W-:Y:S01]  /*5ed0*/  @P1 R2UR UR27, R25 ;  /* 0x00000000191b12ca */ /* 0x000fe200000e0000 */
[----:B------:R-:W-:Y:S01]  /*5ee0*/  @P1 IMAD.MOV.U32 R27, RZ, RZ, 0x40004040 ;  /* 0x40004040ff1b1424 */ /* 0x000fe200078e00ff */
[----:B------:R-:W-:Y:S01]  /*5ef0*/  @P1 R2UR UR26, R24 ;  /* 0x00000000181a12ca */ /* 0x000fe200000e0000 */
[----:B------:R-:W-:Y:S01]  /*5f00*/  @P0 IMAD.MOV.U32 R25, RZ, RZ, 0x40004040 ;  /* 0x40004040ff190424 */ /* 0x000fe200078e00ff */
[----:B------:R-:W-:Y:S01]  /*5f10*/  UMOV UR55, 0x4200010 ;  /* 0x0420001000377882 */ /* 0x000fe20000000000 */
[----:B------:R-:W-:Y:S01]  /*5f20*/  VIADD R28, R11, 0x402 ;  /* 0x000004020b1c7836 */ /* 0x000fe20000000000 */
[----:B------:R-:W-:Y:S01]  /*5f30*/  @P1 R2UR UR25, R27 ;  /* 0x000000001b1912ca */ /* 0x000fe200000e0000 */
[----:B------:R-:W-:Y:S01]  /*5f40*/  IMAD.U32 R24, RZ, RZ, UR5 ;  /* 0x00000005ff187e24 */ /* 0x000fe2000f8e00ff */
[----:B------:R-:W-:Y:S01]  /*5f50*/  R2UR UR5, R31 ;  /* 0x000000001f0572ca */ /* 0x000fe200000e0000 */
[----:B------:R-:W-:Y:S01]  /*5f60*/  @P0 IMAD.MOV.U32 R27, RZ, RZ, 0x40004040 ;  /* 0x40004040ff1b0424 */ /* 0x000fe200078e00ff */
[----:B------:R-:W-:Y:S01]  /*5f70*/  @P0 R2UR UR23, R25 ;  /* 0x00000000191702ca */ /* 0x000fe200000e0000 */
[----:B------:R-:W-:Y:S01]  /*5f80*/  VIADD R19, R11, 0x404 ;  /* 0x000004040b137836 */ /* 0x000fe20000000000 */
[----:B------:R-:W-:Y:S01]  /*5f90*/  @P0 R2UR UR22, R24 ;  /* 0x00000000181602ca */ /* 0x000fe200000e0000 */
[C---:B------:R-:W-:Y:S01]  /*5fa0*/  VIADD R29, R10.reuse, 0x202 ;  /* 0x000002020a1d7836 */ /* 0x040fe20000000000 */
[----:B------:R-:W-:Y:S01]  /*5fb0*/  @P0 R2UR UR21, R27 ;  /* 0x000000001b1502ca */ /* 0x000fe200000e0000 */
[----:B------:R-:W-:Y:S01]  /*5fc0*/  @P3 IMAD.MOV.U32 R25, RZ, RZ, 0x40004040 ;  /* 0x40004040ff193424 */ /* 0x000fe200078e00ff */
[----:B------:R-:W-:Y:S01]  /*5fd0*/  R2UR UR9, R19 ;  /* 0x00000000130972ca */ /* 0x000fe200000e0000 */
[----:B------:R-:W-:Y:S01]  /*5fe0*/  VIADD R27, R10, 0x204 ;  /* 0x000002040a1b7836 */ /* 0x000fe20000000000 */
[----:B------:R-:W-:Y:S01]  /*5ff0*/  UMOV UR52, 0x0 ;  /* 0x0000000000347882 */ /* 0x000fe20000000000 */
[----:B------:R-:W-:Y:S01]  /*6000*/  @P3 IMAD.MOV.U32 R47, RZ, RZ, 0x40004040 ;  /* 0x40004040ff2f3424 */ /* 0x000fe200078e00ff */
[----:B------:R-:W-:Y:S01]  /*6010*/  @P3 R2UR UR19, R25 ;  /* 0x00000000191332ca */ /* 0x000fe200000e0000 */
[----:B------:R-:W-:Y:S01]  /*6020*/  VIADD R25, R11, 0x406 ;  /* 0x000004060b197836 */ /* 0x000fe20000000000 */
[----:B------:R-:W-:Y:S01]  /*6030*/  UMOV UR53, 0x4200010 ;  /* 0x0420001000357882 */ /* 0x000fe20000000000 */
[----:B------:R-:W-:Y:S01]  /*6040*/  IMAD.U32 R46, RZ, RZ, UR5 ;  /* 0x00000005ff2e7e24 */ /* 0x000fe2000f8e00ff */
[----:B------:R-:W-:Y:S01]  /*6050*/  @P3 R2UR UR17, R47 ;  /* 0x000000002f1132ca */ /* 0x000fe200000e0000 */
[----:B------:R-:W-:Y:S01]  /*6060*/  IMAD.MOV.U32 R14, RZ, RZ, 0x140 ;  /* 0x00000140ff0e7424 */ /* 0x000fe200078e00ff */
[----:B------:R-:W-:Y:S01]  /*6070*/  R2UR UR5, R25 ;  /* 0x00000000190572ca */ /* 0x000fe200000e0000 */
[----:B--2---:R-:W-:Y:S01]  /*6080*/  IMAD.MOV.U32 R5, RZ, RZ, 0x140 ;  /* 0x00000140ff057424 */ /* 0x004fe200078e00ff */
[----:B------:R-:W-:Y:S01]  /*6090*/  @P3 R2UR UR16, R46 ;  /* 0x000000002e1032ca */ /* 0x000fe200000e0000 */
[----:B------:R-:W-:Y:S01]  /*60a0*/  IMAD.MOV.U32 R19, RZ, RZ, 0x140 ;  /* 0x00000140ff137424 */ /* 0x000fe200078e00ff */
[C---:B------:R-:W-:Y:S01]  /*60b0*/  R2UR UR39, R14.reuse ;  /* 0x000000000e2772ca */ /* 0x040fe200000e0000 */
[----:B------:R-:W-:Y:S01]  /*60c0*/  UMOV UR50, 0x0 ;  /* 0x0000000000327882 */ /* 0x000fe20000000000 */
[----:B------:R-:W-:Y:S01]  /*60d0*/  R2UR UR38, R5 ;  /* 0x00000000052672ca */ /* 0x000fe200000e0000 */
[----:B------:R-:W-:Y:S01]  /*60e0*/  UMOV UR51, 0x4200010 ;  /* 0x0420001000337882 */ /* 0x000fe20000000000 */
[----:B------:R-:W-:Y:S01]  /*60f0*/  R2UR UR37, R19 ;  /* 0x00000000132572ca */ /* 0x000fe200000e0000 */
[----:B------:R-:W-:Y:S01]  /*6100*/  UMOV UR48, 0x0 ;  /* 0x0000000000307882 */ /* 0x000fe20000000000 */
[C---:B------:R-:W-:Y:S01]  /*6110*/  R2UR UR36, R14.reuse ;  /* 0x000000000e2472ca */ /* 0x040fe200000e0000 */
[----:B------:R-:W-:Y:S01]  /*6120*/  UMOV UR49, 0x4200010 ;  /* 0x0420001000317882 */ /* 0x000fe20000000000 */
[----:B------:R-:W-:Y:S01]  /*6130*/  R2UR UR35, R5 ;  /* 0x00000000052372ca */ /* 0x000fe200000e0000 */
[----:B------:R-:W-:Y:S01]  /*6140*/  UMOV UR46, 0x0 ;  /* 0x00000000002e7882 */ /* 0x000fe20000000000 */
[----:B------:R-:W-:Y:S01]  /*6150*/  R2UR UR34, R19 ;  /* 0x00000000132272ca */ /* 0x000fe200000e0000 */
[----:B------:R-:W-:Y:S01]  /*6160*/  UMOV UR47, 0x4200010 ;  /* 0x04200010002f7882 */ /* 0x000fe20000000000 */
[----:B------:R-:W-:Y:S01]  /*6170*/  R2UR UR33, R14 ;  /* 0x000000000e2172ca */ /* 0x000fe200000e0000 */
[----:B------:R2:W-:Y:S01]  /*6180*/  UTCHMMA gdesc[UR74], gdesc[UR76], tmem[UR39], tmem[UR54], idesc[UR55], !UPT ;  /* 0x00ff364c4a0075ea */ /* 0x0005e2000f800027 */
[----:B------:R-:W-:Y:S01]  /*6190*/  R2UR UR32, R5 ;  /* 0x00000000052072ca */ /* 0x000fe200000e0000 */
[----:B------:R-:W-:Y:S01]  /*61a0*/  UMOV UR44, 0x0 ;  /* 0x00000000002c7882 */ /* 0x000fe20000000000 */
[----:B------:R-:W-:Y:S01]  /*61b0*/  UMOV UR45, 0x4200010 ;  /* 0x04200010002d7882 */ /* 0x000fe20000000000 */
[----:B------:R-:W-:Y:S01]  /*61c0*/  UMOV UR42, 0x0 ;  /* 0x00000000002a7882 */ /* 0x000fe20000000000 */
[----:B------:R-:W-:Y:S01]  /*61d0*/  UMOV UR43, 0x4200010 ;  /* 0x04200010002b7882 */ /* 0x000fe20000000000 */
[----:B------:R-:W-:Y:S01]  /*61e0*/  UMOV UR40, 0x0 ;  /* 0x0000000000287882 */ /* 0x000fe20000000000 */
[----:B------:R-:W-:Y:S01]  /*61f0*/  UMOV UR41, 0x4200010 ;  /* 0x0420001000297882 */ /* 0x000fe20000000000 */
[----:B-----5:R-:W-:Y:S01]  /*6200*/  LOP3.LUT P4, RZ, R26, 0x1, RZ, 0xc0, !PT ;  /* 0x000000011aff7812 */ /* 0x020fe2000788c0ff */
[----:B------:R-:W-:Y:S01]  /*6210*/  IMAD.U32 R26, RZ, RZ, UR6 ;  /* 0x00000006ff1a7e24 */ /* 0x000fe2000f8e00ff */
[----:B------:R-:W-:-:S04]  /*6220*/  R2UR UR6, R30 ;  /* 0x000000001e0672ca */ /* 0x000fc800000e0000 */
[----:B------:R-:W-:Y:S01]  /*6230*/  @P2 R2UR UR28, R26 ;  /* 0x000000001a1c22ca */ /* 0x000fe200000e0000 */
[----:B------:R-:W-:Y:S01]  /*6240*/  IMAD.U32 R26, RZ, RZ, UR7 ;  /* 0x00000007ff1a7e24 */ /* 0x000fe2000f8e00ff */
[----:B------:R-:W-:Y:S02]  /*6250*/  ELECT P2, URZ, PT ;  /* 0x0000000000ff782f */ /* 0x000fe40003840000 */
[----:B------:R-:W-:Y:S02]  /*6260*/  R2UR UR7, R27 ;  /* 0x000000001b0772ca */ /* 0x000fe400000e0000 */
[----:B------:R-:W-:Y:S01]  /*6270*/  @P1 R2UR UR24, R26 ;  /* 0x000000001a1812ca */ /* 0x000fe200000e0000 */
[----:B------:R-:W-:Y:S01]  /*6280*/  IMAD.U32 R26, RZ, RZ, UR4 ;  /* 0x00000004ff1a7e24 */ /* 0x000fe2000f8e00ff */
[----:B------:R-:W-:Y:S01]  /*6290*/  R2UR UR4, R28 ;  /* 0x000000001c0472ca */ /* 0x000fe200000e0000 */
[----:B------:R-:W-:Y:S01]  /*62a0*/  IMAD.U32 R24, RZ, RZ, UR6 ;  /* 0x00000006ff187e24 */ /* 0x000fe2000f8e00ff */
[----:B------:R-:W-:-:S02]  /*62b0*/  R2UR UR6, R29 ;  /* 0x000000001d0672ca */ /* 0x000fc400000e0000 */
[----:B------:R-:W-:Y:S02]  /*62c0*/  ELECT P1, URZ, PT ;  /* 0x0000000000ff782f */ /* 0x000fe40003820000 */
[----:B------:R-:W-:Y:S01]  /*62d0*/  @P0 R2UR UR20, R26 ;  /* 0x000000001a1402ca */ /* 0x000fe200000e0000 */
[----:B------:R-:W-:Y:S01]  /*62e0*/  VIADD R26, R10, 0x206 ;  /* 0x000002060a1a7836 */ /* 0x000fe20000000000 */
[----:B------:R-:W-:Y:S01]  /*62f0*/  ELECT P0, URZ, PT ;  /* 0x0000000000ff782f */ /* 0x000fe20003800000 */
[----:B------:R-:W-:Y:S01]  /*6300*/  @P2 IMAD.MOV.U32 R45, RZ, RZ, 0x40004040 ;  /* 0x40004040ff2d2424 */ /* 0x000fe200078e00ff */
[----:B------:R-:W-:Y:S01]  /*6310*/  @P3 R2UR UR18, R24 ;  /* 0x00000000181232ca */ /* 0x000fe200000e0000 */
[----:B------:R-:W-:Y:S01]  /*6320*/  @P2 IMAD.MOV.U32 R47, RZ, RZ, 0x40004040 ;  /* 0x40004040ff2f2424 */ /* 0x000fe200078e00ff */
[----:B------:R-:W-:Y:S01]  /*6330*/  R2UR UR8, R26 ;  /* 0x000000001a0872ca */ /* 0x000fe200000e0000 */
[----:B------:R-:W-:Y:S01]  /*6340*/  IMAD.U32 R48, RZ, RZ, UR7 ;  /* 0x00000007ff307e24 */ /* 0x000fe2000f8e00ff */
[----:B------:R-:W-:Y:S01]  /*6350*/  @P2 R2UR UR15, R45 ;  /* 0x000000002d0f22ca */ /* 0x000fe200000e0000 */
[----:B------:R-:W-:Y:S01]  /*6360*/  IMAD.U32 R44, RZ, RZ, UR4 ;  /* 0x00000004ff2c7e24 */ /* 0x000fe2000f8e00ff */
[----:B------:R-:W-:Y:S01]  /*6370*/  @P2 R2UR UR13, R47 ;  /* 0x000000002f0d22ca */ /* 0x000fe200000e0000 */
[----:B------:R-:W-:Y:S01]  /*6380*/  IMAD.U32 R46, RZ, RZ, UR6 ;  /* 0x00000006ff2e7e24 */ /* 0x000fe2000f8e00ff */
[----:B------:R2:W-:Y:S01]  /*6390*/  UTCHMMA gdesc[UR28], gdesc[UR30], tmem[UR38], tmem[UR52], idesc[UR53], UPT ;  /* 0x00ff341e1c0075ea */ /* 0x0005e2000b800026 */
        /* <DEDUP_REMOVED lines=14> */
[----:B------:R2:W-:Y:S01]  /*6480*/  UTCHMMA gdesc[UR24], gdesc[UR26], tmem[UR37], tmem[UR50], idesc[UR51], UPT ;  /* 0x00ff321a180075ea */ /* 0x0005e2000b800025 */
[----:B------:R-:W-:Y:S01]  /*6490*/  @P0 R2UR UR7, R47 ;  /* 0x000000002f0702ca */ /* 0x000fe200000e0000 */
[----:B------:R2:W-:Y:S01]  /*64a0*/  UTCHMMA gdesc[UR20], gdesc[UR22], tmem[UR36], tmem[UR48], idesc[UR49], UPT ;  /* 0x00ff3016140075ea */ /* 0x0005e2000b800024 */
[----:B------:R-:W-:Y:S01]  /*64b0*/  @P0 R2UR UR4, R44 ;  /* 0x000000002c0402ca */ /* 0x000fe200000e0000 */
[----:B------:R2:W-:Y:S01]  /*64c0*/  UTCHMMA gdesc[UR16], gdesc[UR18], tmem[UR35], tmem[UR46], idesc[UR47], UPT ;  /* 0x00ff2e12100075ea */ /* 0x0005e2000b800023 */
[----:B------:R-:W-:Y:S01]  /*64d0*/  @P0 R2UR UR5, R45 ;  /* 0x000000002d0502ca */ /* 0x000fe200000e0000 */
[----:B------:R2:W-:Y:S04]  /*64e0*/  UTCHMMA gdesc[UR12], gdesc[UR14], tmem[UR34], tmem[UR44], idesc[UR45], UPT ;  /* 0x00ff2c0e0c0075ea */ /* 0x0005e8000b800022 */
[----:B------:R2:W-:Y:S08]  /*64f0*/  UTCHMMA gdesc[UR8], gdesc[UR10], tmem[UR33], tmem[UR42], idesc[UR43], UPT ;  /* 0x00ff2a0a080075ea */ /* 0x0005f0000b800021 */
[----:B------:R2:W-:Y:S01]  /*6500*/  UTCHMMA gdesc[UR4], gdesc[UR6], tmem[UR32], tmem[UR40], idesc[UR41], UPT ;  /* 0x00ff2806040075ea */ /* 0x0005e2000b800020 */
[----:B------:R-:W-:Y:S05]  /*6510*/  @!P4 BRA `(.L_x_189) ;  /* 0x000000000004c947 */ /* 0x000fea0003800000 */
[----:B--2---:R-:W-:Y:S05]  /*6520*/  BPT.TRAP 0x1 ;  /* 0x000000040000795c */ /* 0x004fea0000300000 */
.L_x_189:
[----:B------:R-:W-:-:S13]  /*6530*/  ELECT P0, URZ, PT ;  /* 0x0000000000ff782f */ /* 0x000fda0003800000 */
[----:B------:R-:W-:-:S05]  /*6540*/  @P0 VIADD R5, R4, 0x30860 ;  /* 0x0003086004050836 */ /* 0x000fca0000000000 */
[----:B--2---:R-:W-:-:S13]  /*6550*/  @P0 R2UR UR4, R5 ;  /* 0x00000000050402ca */ /* 0x004fda00000e0000 */
[----:B------:R2:W-:Y:S01]  /*6560*/  UTCBAR [UR4], URZ ;  /* 0x000000ff040073e9 */ /* 0x0005e200080000ff */
[----:B------:R-:W-:Y:S05]  /*6570*/  @!P4 BRA `(.L_x_190) ;  /* 0x000000000004c947 */ /* 0x000fea0003800000 */
[----:B--2---:R-:W-:Y:S05]  /*6580*/  BPT.TRAP 0x1 ;  /* 0x000000040000795c */ /* 0x004fea0000300000 */
.L_x_190:
[----:B------:R-:W3:Y:S01]  /*6590*/  SYNCS.PHASECHK.TRANS64.TRYWAIT P0, [R4+URZ+0x30880], R7 ;  /* 0x03088007040075a7 */ /* 0x000ee200080011ff */
[C---:B------:R-:W-:Y:S02]  /*65a0*/  IADD3 R5, PT, PT, R6.reuse, 0x80, RZ ;  /* 0x0000008006057810 */ /* 0x040fe40007ffe0ff */
[----:B------:R-:W-:Y:S01]  /*65b0*/  IADD3 R14, PT, PT, R6, 0x180, RZ ;  /* 0x00000180060e7810 */ /* 0x000fe20007ffe0ff */
[----:B---3--:R-:W-:Y:S06]  /*65c0*/  @!P0 BRA `(.L_x_191) ;  /* 0x000000c000f88947 */ /* 0x008fec0003800000 */
.L_x_392:
[----:B------:R-:W5:Y:S01]  /*65d0*/  LDL R19, [R1+0x4] ;  /* 0x0000040001137983 */ /* 0x000f620000100800 */
[----:B------:R-:W-:Y:S01]  /*65e0*/  R2UR UR8, R5 ;  /* 0x00000000050872ca */ /* 0x000fe200000e0000 */
[----:B------:R-:W-:Y:S01]  /*65f0*/  IMAD.MOV.U32 R5, RZ, RZ, 0xc0 ;  /* 0x000000c0ff057424 */ /* 0x000fe200078e00ff */
[----:B------:R-:W-:Y:S01]  /*6600*/  ELECT P2, URZ, PT ;  /* 0x0000000000ff782f */ /* 0x000fe20003840000 */
[----:B------:R-:W-:Y:S01]  /*6610*/  VIADD R24, R3, 0x2 ;  /* 0x0000000203187836 */ /* 0x000fe20000000000 */
[----:B------:R-:W-:Y:S02]  /*6620*/  ELECT P1, URZ, PT ;  /* 0x0000000000ff782f */ /* 0x000fe40003820000 */
[----:B--2---:R-:W-:Y:S02]  /*6630*/  R2UR UR4, R14 ;  /* 0x000000000e0472ca */ /* 0x004fe400000e0000 */
[----:B------:R-:W-:Y:S02]  /*6640*/  ELECT P0, URZ, PT ;  /* 0x0000000000ff782f */ /* 0x000fe40003800000 */
[----:B------:R-:W-:Y:S01]  /*6650*/  R2UR UR18, R5 ;  /* 0x00000000051272ca */ /* 0x000fe200000e0000 */
[----:B------:R-:W-:Y:S01]  /*6660*/  VIADD R5, R6, 0x100 ;  /* 0x0000010006057836 */ /* 0x000fe20000000000 */
[----:B------:R-:W-:Y:S01]  /*6670*/  R2UR UR7, R24 ;  /* 0x00000000180772ca */ /* 0x000fe200000e0000 */
[----:B-1-34-:R-:W-:Y:S01]  /*6680*/  IMAD.MOV.U32 R7, RZ, RZ, 0xc0 ;  /* 0x000000c0ff077424 */ /* 0x01afe200078e00ff */
[----:B------:R-:W-:Y:S01]  /*6690*/  UMOV UR26, 0x0 ;  /* 0x00000000001a7882 */ /* 0x000fe20000000000 */
[----:B------:R-:W-:Y:S01]  /*66a0*/  UMOV UR27, 0x8210010 ;  /* 0x08210010001b7882 */ /* 0x000fe20000000000 */
[----:B------:R-:W-:Y:S01]  /*66b0*/  R2UR UR6, R5 ;  /* 0x00000000050672ca */ /* 0x000fe200000e0000 */
[----:B------:R-:W-:Y:S01]  /*66c0*/  IMAD.U32 R44, RZ, RZ, UR8 ;  /* 0x00000008ff2c7e24 */ /* 0x000fe2000f8e00ff */
[C---:B------:R-:W-:Y:S01]  /*66d0*/  R2UR UR19, R7.reuse ;  /* 0x00000000071372ca */ /* 0x040fe200000e0000 */
[----:B------:R-:W-:Y:S01]  /*66e0*/  @P2 IMAD.MOV.U32 R45, RZ, RZ, 0x40004040 ;  /* 0x40004040ff2d2424 */ /* 0x000fe200078e00ff */
[----:B------:R-:W-:Y:S01]  /*66f0*/  R2UR UR17, R7 ;  /* 0x00000000071172ca */ /* 0x000fe200000e0000 */
[----:B------:R-:W-:Y:S01]  /*6700*/  @P2 IMAD.MOV.U32 R47, RZ, RZ, 0x40004040 ;  /* 0x40004040ff2f2424 */ /* 0x000fe200078e00ff */
[----:B------:R-:W-:Y:S01]  /*6710*/  @P2 R2UR UR14, R44 ;  /* 0x000000002c0e22ca */ /* 0x000fe200000e0000 */
        /* <DEDUP_REMOVED lines=13> */
[----:B------:R-:W-:Y:S01]  /*67f0*/  R2UR UR16, R7 ;  /* 0x00000000071072ca */ /* 0x000fe200000e0000 */
[----:B------:R-:W-:Y:S01]  /*6800*/  UMOV UR24, 0x0 ;  /* 0x0000000000187882 */ /* 0x000fe20000000000 */
[----:B------:R-:W-:Y:S01]  /*6810*/  @P0 R2UR UR6, R46 ;  /* 0x000000002e0602ca */ /* 0x000fe200000e0000 */
[----:B------:R-:W-:Y:S01]  /*6820*/  UMOV UR25, 0x8210010 ;  /* 0x0821001000197882 */ /* 0x000fe20000000000 */
[----:B------:R-:W-:Y:S01]  /*6830*/  @P0 R2UR UR7, R47 ;  /* 0x000000002f0702ca */ /* 0x000fe200000e0000 */
[----:B------:R-:W-:Y:S01]  /*6840*/  UMOV UR22, 0x0 ;  /* 0x0000000000167882 */ /* 0x000fe20000000000 */
[----:B------:R-:W-:Y:S01]  /*6850*/  UMOV UR23, 0x8210010 ;  /* 0x0821001000177882 */ /* 0x000fe20000000000 */
[----:B------:R1:W-:Y:S01]  /*6860*/  UTCHMMA gdesc[UR72], gdesc[UR70], tmem[UR19], tmem[UR26], idesc[UR27], !UPT ;  /* 0x00ff1a46480075ea */ /* 0x0003e2000f800013 */
[----:B------:R-:W-:Y:S01]  /*6870*/  UMOV UR20, 0x0 ;  /* 0x0000000000147882 */ /* 0x000fe20000000000 */
[----:B------:R-:W-:Y:S01]  /*6880*/  UMOV UR21, 0x8210010 ;  /* 0x0821001000157882 */ /* 0x000fe20000000000 */
[----:B------:R1:W-:Y:S01]  /*6890*/  UTCHMMA gdesc[UR12], gdesc[UR14], tmem[UR18], tmem[UR24], idesc[UR25], UPT ;  /* 0x00ff180e0c0075ea */ /* 0x0003e2000b800012 */
[----:B-----5:R-:W-:Y:S01]  /*68a0*/  LOP3.LUT P3, RZ, R19, 0x1, RZ, 0xc0, !PT ;  /* 0x0000000113ff7812 */ /* 0x020fe2000786c0ff */
[----:B------:R-:W-:-:S02]  /*68b0*/  VIADD R19, R3, 0x4 ;  /* 0x0000000403137836 */ /* 0x000fc40000000000 */
[----:B------:R-:W-:-:S03]  /*68c0*/  VIADD R3, R3, 0x6 ;  /* 0x0000000603037836 */ /* 0x000fc60000000000 */
[----:B------:R-:W-:Y:S02]  /*68d0*/  R2UR UR5, R19 ;  /* 0x00000000130572ca */ /* 0x000fe400000e0000 */
[----:B------:R-:W-:-:S11]  /*68e0*/  R2UR UR8, R3 ;  /* 0x00000000030872ca */ /* 0x000fd600000e0000 */
[----:B------:R-:W-:Y:S01]  /*68f0*/  IMAD.U32 R48, RZ, RZ, UR5 ;  /* 0x00000005ff307e24 */ /* 0x000fe2000f8e00ff */
[----:B------:R-:W-:Y:S01]  /*6900*/  @P0 R2UR UR5, R45 ;  /* 0x000000002d0502ca */ /* 0x000fe200000e0000 */
[----:B------:R-:W-:-:S03]  /*6910*/  IMAD.U32 R44, RZ, RZ, UR8 ;  /* 0x00000008ff2c7e24 */ /* 0x000fc6000f8e00ff */
[----:B------:R-:W-:Y:S02]  /*6920*/  @P1 R2UR UR8, R48 ;  /* 0x00000000300812ca */ /* 0x000fe400000e0000 */
[----:B------:R-:W-:-:S11]  /*6930*/  @P0 R2UR UR4, R44 ;  /* 0x000000002c0402ca */ /* 0x000fd600000e0000 */
[----:B------:R1:W-:Y:S02]  /*6940*/  UTCHMMA gdesc[UR8], gdesc[UR10], tmem[UR17], tmem[UR22], idesc[UR23], UPT ;  /* 0x00ff160a080075ea */ /* 0x0003e4000b800011 */
[----:B------:R1:W-:Y:S01]  /*6950*/  UTCHMMA gdesc[UR4], gdesc[UR6], tmem[UR16], tmem[UR20], idesc[UR21], UPT ;  /* 0x00ff1406040075ea */ /* 0x0003e2000b800010 */
[----:B------:R-:W-:Y:S05]  /*6960*/  @!P3 BRA `(.L_x_192) ;  /* 0x000000000004b947 */ /* 0x000fea0003800000 */
[----:B-1----:R-:W-:Y:S05]  /*6970*/  BPT.TRAP 0x1 ;  /* 0x000000040000795c */ /* 0x002fea0000300000 */
.L_x_192:
[----:B------:R-:W-:-:S13]  /*6980*/  ELECT P0, URZ, PT ;  /* 0x0000000000ff782f */ /* 0x000fda0003800000 */
[----:B------:R-:W-:-:S05]  /*6990*/  @P0 VIADD R7, R4, 0x30888 ;  /* 0x0003088804070836 */ /* 0x000fca0000000000 */
[----:B-1----:R-:W-:-:S13]  /*69a0*/  @P0 R2UR UR4, R7 ;  /* 0x00000000070402ca */ /* 0x002fda00000e0000 */
[----:B------:R1:W-:Y:S01]  /*69b0*/  UTCBAR [UR4], URZ ;  /* 0x000000ff040073e9 */ /* 0x0003e200080000ff */
[----:B------:R-:W-:Y:S05]  /*69c0*/  BRA.U !UP0, `(.L_x_193) ;  /* 0x0000000108047547 */ /* 0x000fea000b800000 */
[----:B-1----:R-:W-:Y:S05]  /*69d0*/  BPT.TRAP 0x1 ;  /* 0x000000040000795c */ /* 0x002fea0000300000 */
.L_x_193:
[----:B------:R-:W-:Y:S01]  /*69e0*/  ELECT P0, URZ, PT ;  /* 0x0000000000ff782f */ /* 0x000fe20003800000 */
[----:B------:R-:W-:Y:S01]  /*69f0*/  IMAD.MOV.U32 R14, RZ, RZ, RZ ;  /* 0x000000ffff0e7224 */ /* 0x000fe200078e00ff */
[----:B------:R-:W2:Y:S01]  /*6a00*/  LDCU UR5, c[0x0][0x380] ;  /* 0x00007000ff0577ac */ /* 0x000ea20008000800 */
[----:B------:R-:W-:-:S10]  /*6a10*/  UMOV UR29, URZ ;  /* 0x000000ff001d7c82 */ /* 0x000fd40008000000 */
[----:B------:R-:W-:-:S05]  /*6a20*/  @P0 VIADD R7, R4, 0x30828 ;  /* 0x0003082804070836 */ /* 0x000fca0000000000 */
[----:B-1----:R-:W-:Y:S01]  /*6a30*/  @P0 R2UR UR4, R7 ;  /* 0x00000000070402ca */ /* 0x002fe200000e0000 */
[----:B------:R-:W-:Y:S01]  /*6a40*/  HFMA2 R7, -RZ, RZ, 0, 0 ;  /* 0x00000000ff077431 */ /* 0x000fe200000001ff */
[----:B--2---:R-:W-:-:S11]  /*6a50*/  UISETP.GE.U32.AND UP1, UPT, UR5, 0x41, UPT ;  /* 0x000000410500788c */ /* 0x004fd6000bf26070 */
[----:B------:R1:W-:Y:S01]  /*6a60*/  UTCBAR [UR4], URZ ;  /* 0x000000ff040073e9 */ /* 0x0003e200080000ff */
[----:B------:R-:W-:Y:S05]  /*6a70*/  BRA.U !UP1, `(.L_x_194) ;  /* 0x0000002509fc7547 */ /* 0x000fea000b800000 */
[----:B------:R-:W-:Y:S01]  /*6a80*/  R2UR UR66, R39 ;  /* 0x00000000274272ca */ /* 0x000fe200000e0000 */
[----:B------:R-:W-:Y:S01]  /*6a90*/  VIADD R7, R13, 0x80 ;  /* 0x000000800d077836 */ /* 0x000fe20000000000 */
[----:B------:R-:W-:Y:S01]  /*6aa0*/  R2UR UR64, R38 ;  /* 0x00000000264072ca */ /* 0x000fe200000e0000 */
[----:B------:R-:W-:Y:S01]  /*6ab0*/  IMAD.MOV.U32 R14, RZ, RZ, RZ ;  /* 0x000000ffff0e7224 */ /* 0x000fe200078e00ff */
[----:B------:R-:W-:Y:S01]  /*6ac0*/  R2UR UR62, R37 ;  /* 0x00000000253e72ca */ /* 0x000fe200000e0000 */
[----:B------:R-:W-:Y:S01]  /*6ad0*/  UMOV UR29, URZ ;  /* 0x000000ff001d7c82 */ /* 0x000fe20008000000 */
[----:B------:R-:W-:Y:S01]  /*6ae0*/  R2UR UR60, R36 ;  /* 0x00000000243c72ca */ /* 0x000fe200000e0000 */
[----:B------:R-:W-:Y:S01]  /*6af0*/  UMOV UR67, 0x40004040 ;  /* 0x4000404000437882 */ /* 0x000fe20000000000 */
        /* <DEDUP_REMOVED lines=17> */
[----:B------:R-:W-:Y:S01]  /*6c10*/  IMAD.MOV.U32 R28, RZ, RZ, RZ ;  /* 0x000000ffff1c7224 */ /* 0x000fe200078e00ff */
[----:B------:R-:W-:Y:S01]  /*6c20*/  R2UR UR48, R25 ;  /* 0x00000000193072ca */ /* 0x000fe200000e0000 */
[----:B------:R-:W-:Y:S01]  /*6c30*/  IMAD.MOV.U32 R25, RZ, RZ, 0x1 ;  /* 0x00000001ff197424 */ /* 0x000fe200078e00ff */
[----:B------:R-:W-:Y:S01]  /*6c40*/  R2UR UR40, R27 ;  /* 0x000000001b2872ca */ /* 0x000fe200000e0000 */
[----:B------:R-:W-:Y:S01]  /*6c50*/  IMAD.MOV.U32 R27, RZ, RZ, 0x1 ;  /* 0x00000001ff1b7424 */ /* 0x000fe200078e00ff */
[----:B------:R-:W-:Y:S01]  /*6c60*/  R2UR UR38, R26 ;  /* 0x000000001a2672ca */ /* 0x000fe200000e0000 */
[----:B------:R-:W-:Y:S01]  /*6c70*/  IMAD.MOV.U32 R26, RZ, RZ, RZ ;  /* 0x000000ffff1a7224 */ /* 0x000fe200078e00ff */
        /* <DEDUP_REMOVED lines=8> */
[----:B------:R-:W-:Y:S01]  /*6d00*/  UMOV UR49, 0x40004040 ;  /* 0x4000404000317882 */ /* 0x000fe20000000000 */
        /* <DEDUP_REMOVED lines=9> */
[----:B------:R-:W-:-:S05]  /*6da0*/  UMOV UR69, 0x40004040 ;  /* 0x4000404000457882 */ /* 0x000fca0000000000 */
.L_x_218:
[----:B--2---:R-:W2:Y:S01]  /*6db0*/  LDL R29, [R1+0x4] ;  /* 0x00000400011d7983 */ /* 0x004ea20000100800 */
[----:B------:R-:W-:Y:S01]  /*6dc0*/  BSSY.RECONVERGENT B0, `(.L_x_195) ;  /* 0x0000005000007945 */ /* 0x000fe20003800200 */
[----:B--2---:R-:W-:Y:S11]  /*6dd0*/  LOP3.LUT P0, RZ, R29, 0x2, RZ, 0xc0, !PT ;  /* 0x000000021dff7812 */ /* 0x004ff6000780c0ff */
[----:B------:R-:W-:Y:S02]  /*6de0*/  @!UPT UIADD3 URZ, UPT, UPT, URZ, URZ, URZ ;  /* 0x000000fffffff290 */ /* 0x000fe4000fffe0ff */
[----:B------:R-:W-:Y:S05]  /*6df0*/  @!P0 BRA `(.L_x_196) ;  /* 0x0000000000048947 */ /* 0x000fea0003800000 */
[----:B-1----:R-:W-:Y:S05]  /*6e00*/  BPT.TRAP 0x1 ;  /* 0x000000040000795c */ /* 0x002fea0000300000 */
.L_x_196:
[----:B-1----:R-:W-:Y:S05]  /*6e10*/  BSYNC.RECONVERGENT B0 ;  /* 0x0000000000007941 */ /* 0x002fea0003800200 */
.L_x_195:
[----:B------:R-:W2:Y:S01]  /*6e20*/  LDL R31, [R1] ;  /* 0x00000000011f7983 */ /* 0x000ea20000100800 */
[----:B------:R-:W-:Y:S01]  /*6e30*/  IMAD R3, R5, 0x8, R4 ;  /* 0x0000000805037824 */ /* 0x000fe200078e0204 */
[----:B------:R-:W-:Y:S02]  /*6e40*/  SHF.L.U32 R30, R19, 0x1f, RZ ;  /* 0x0000001f131e7819 */ /* 0x000fe400000006ff */
[----:B------:R-:W-:Y:S02]  /*6e50*/  LOP3.LUT R29, R29, 0xfffffffe, RZ, 0xc0, !PT ;  /* 0xfffffffe1d1d7812 */ /* 0x000fe400078ec0ff */
[----:B------:R-:W1:Y:S01]  /*6e60*/  SYNCS.PHASECHK.TRANS64.TRYWAIT P0, [R3+URZ+0x30800], R30 ;  /* 0x0308001e030075a7 */ /* 0x000e6200080011ff */
[----:B--2---:R-:W-:Y:S11]  /*6e70*/  ISETP.NE.AND P1, PT, R31, 0x2, PT ;  /* 0x000000021f00780c */ /* 0x004ff60003f25270 */
[----:B------:R-:W-:Y:S02]  /*6e80*/  @!UPT UIADD3 URZ, UPT, UPT, URZ, URZ, URZ ;  /* 0x000000fffffff290 */ /* 0x000fe4000fffe0ff */
[----:B------:R-:W-:Y:S05]  /*6e90*/  @P1 LOP3.LUT R29, R29, 0x1, RZ, 0xfc, !PT ;  /* 0x000000011d1d1812 */ /* 0x000fea00078efcff */
[----:B------:R2:W-:Y:S01]  /*6ea0*/  STL [R1+0x4], R29 ;  /* 0x0000041d01007387 */ /* 0x0005e20000100800 */
[----:B-1----:R-:W-:Y:S05]  /*6eb0*/  @!P0 BRA `(.L_x_197) ;  /* 0x000000b800d08947 */ /* 0x002fea0003800000 */
.L_x_393:
[----:B--2---:R-:W2:Y:S02]  /*6ec0*/  LDL R29, [R1+0x4] ;  /* 0x00000400011d7983 */ /* 0x004ea40000100800 */
[----:B--2---:R-:W-:Y:S11]  /*6ed0*/  LOP3.LUT P0, RZ, R29, 0x1, RZ, 0xc0, !PT ;  /* 0x000000011dff7812 */ /* 0x004ff6000780c0ff */
[----:B------:R-:W-:Y:S02]  /*6ee0*/  @!UPT UIADD3 URZ, UPT, UPT, URZ, URZ, URZ ;  /* 0x000000fffffff290 */ /* 0x000fe4000fffe0ff */
[----:B------:R-:W-:Y:S05]  /*6ef0*/  @!P0 BRA `(.L_x_198) ;  /* 0x0000000000048947 */ /* 0x000fea0003800000 */
[----:B------:R-:W-:Y:S05]  /*6f00*/  BPT.TRAP 0x1 ;  /* 0x000000040000795c */ /* 0x000fea0000300000 */
.L_x_198:
[----:B-1----:R-:W-:Y:S04]  /*6f10*/  SHF.L.U32 R3, R26, 0x1f, RZ ;  /* 0x0000001f1a037819 */ /* 0x002fe800000006ff */
[----:B------:R-:W1:Y:S02]  /*6f20*/  SYNCS.PHASECHK.TRANS64.TRYWAIT P0, [R4+URZ+0x30858], R3 ;  /* 0x03085803040075a7 */ /* 0x000e6400080011ff */
[----:B-1----:R-:W-:Y:S05]  /*6f30*/  @!P0 BRA `(.L_x_199) ;  /* 0x000000b800c48947 */ /* 0x002fea0003800000 */
.L_x_394:
[----:B------:R-:W-:Y:S01]  /*6f40*/  R2UR UR22, R42 ;  /* 0x000000002a1672ca */ /* 0x000fe200000e0000 */
[----:B------:R-:W2:Y:S01]  /*6f50*/  LDL R36, [R1+0x4] ;  /* 0x0000040001247983 */ /* 0x000ea20000100800 */
[----:B------:R-:W-:Y:S02]  /*6f60*/  R2UR UR23, R43 ;  /* 0x000000002b1772ca */ /* 0x000fe400000e0000 */
[----:B------:R-:W-:Y:S02]  /*6f70*/  ELECT P0, URZ, PT ;  /* 0x0000000000ff782f */ /* 0x000fe40003800000 */
[----:B------:R-:W-:Y:S01]  /*6f80*/  R2UR UR4, R18 ;  /* 0x00000000120472ca */ /* 0x000fe200000e0000 */
[----:B-1----:R-:W-:Y:S01]  /*6f90*/  IMAD R3, R5, 0x600, R0 ;  /* 0x0000060005037824 */ /* 0x002fe200078e0200 */
[----:B------:R-:W-:Y:S01]  /*6fa0*/  R2UR UR8, R17 ;  /* 0x00000000110872ca */ /* 0x000fe200000e0000 */
[----:B------:R-:W-:Y:S01]  /*6fb0*/  UMOV UR26, 0x0 ;  /* 0x00000000001a7882 */ /* 0x000fe20000000000 */
[----:B------:R-:W-:Y:S01]  /*6fc0*/  UMOV UR27, 0x4200010 ;  /* 0x04200010001b7882 */ /* 0x000fe20000000000 */
[----:B------:R-:W-:Y:S02]  /*6fd0*/  ELECT P3, URZ, PT ;  /* 0x0000000000ff782f */ /* 0x000fe40003860000 */
[----:B------:R-:W-:Y:S01]  /*6fe0*/  R2UR UR6, R3 ;  /* 0x00000000030672ca */ /* 0x000fe200000e0000 */
[----:B------:R-:W-:Y:S01]  /*6ff0*/  IMAD.MOV.U32 R31, RZ, RZ, 0x100140 ;  /* 0x00100140ff1f7424 */ /* 0x000fe200078e00ff */
[----:B------:R-:W-:Y:S01]  /*7000*/  ELECT P1, URZ, PT ;  /* 0x0000000000ff782f */ /* 0x000fe20003820000 */
[----:B------:R-:W-:Y:S01]  /*7010*/  IMAD.MOV.U32 R30, RZ, RZ, 0x100140 ;  /* 0x00100140ff1e7424 */ /* 0x000fe200078e00ff */
[----:B------:R-:W-:Y:S01]  /*7020*/  ELECT P2, URZ, PT ;  /* 0x0000000000ff782f */ /* 0x000fe20003840000 */
[----:B------:R-:W-:Y:S01]  /*7030*/  IMAD.MOV.U32 R29, RZ, RZ, 0x100140 ;  /* 0x00100140ff1d7424 */ /* 0x000fe200078e00ff */
[----:B------:R-:W-:Y:S01]  /*7040*/  R2UR UR14, R31 ;  /* 0x000000001f0e72ca */ /* 0x000fe200000e0000 */
[----:B------:R-:W-:Y:S01]  /*7050*/  @P0 VIADD R32, R3, 0x2 ;  /* 0x0000000203200836 */ /* 0x000fe20000000000 */
[----:B------:R-:W-:Y:S01]  /*7060*/  R2UR UR17, R30 ;  /* 0x000000001e1172ca */ /* 0x000fe200000e0000 */
[----:B------:R-:W-:Y:S01]  /*7070*/  @P0 IMAD.MOV.U32 R35, RZ, RZ, 0x40004040 ;  /* 0x40004040ff230424 */ /* 0x000fe200078e00ff */
[----:B------:R-:W-:Y:S01]  /*7080*/  R2UR UR20, R31 ;  /* 0x000000001f1472ca */ /* 0x000fe200000e0000 */
[----:B------:R-:W-:Y:S01]  /*7090*/  @P0 IMAD.MOV.U32 R31, RZ, RZ, 0x40004040 ;  /* 0x40004040ff1f0424 */ /* 0x000fe200078e00ff */
[----:B------:R-:W-:Y:S01]  /*70a0*/  @P0 R2UR UR5, R32 ;  /* 0x00000000200502ca */ /* 0x000fe200000e0000 */
[----:B------:R-:W-:Y:S01]  /*70b0*/  IMAD.MOV.U32 R32, RZ, RZ, 0x100140 ;  /* 0x00100140ff207424 */ /* 0x000fe200078e00ff */
[----:B------:R-:W-:Y:S01]  /*70c0*/  R2UR UR25, R30 ;  /* 0x000000001e1972ca */ /* 0x000fe200000e0000 */
[----:B------:R-:W-:Y:S01]  /*70d0*/  @P3 IMAD.MOV.U32 R33, RZ, RZ, 0x40004040 ;  /* 0x40004040ff213424 */ /* 0x000fe200078e00ff */
[----:B------:R-:W-:Y:S01]  /*70e0*/  @P0 R2UR UR11, R31 ;  /* 0x000000001f0b02ca */ /* 0x000fe200000e0000 */
[----:B------:R-:W-:Y:S01]  /*70f0*/  IMAD.U32 R30, RZ, RZ, UR4 ;  /* 0x00000004ff1e7e24 */ /* 0x000fe2000f8e00ff */
[----:B------:R-:W-:Y:S01]  /*7100*/  R2UR UR19, R32 ;  /* 0x00000000201372ca */ /* 0x000fe200000e0000 */
[----:B------:R-:W-:Y:S01]  /*7110*/  IMAD.U32 R32, RZ, RZ, UR6 ;  /* 0x00000006ff207e24 */ /* 0x000fe2000f8e00ff */
[----:B------:R-:W-:Y:S01]  /*7120*/  @P3 R2UR UR7, R33 ;  /* 0x00000000210732ca */ /* 0x000fe200000e0000 */
[----:B------:R-:W-:Y:S01]  /*7130*/  @P1 IMAD.MOV.U32 R33, RZ, RZ, 0x40004040 ;  /* 0x40004040ff211424 */ /* 0x000fe200078e00ff */
[----:B------:R-:W-:Y:S02]  /*7140*/  @P0 R2UR UR10, R30 ;  /* 0x000000001e0a02ca */ /* 0x000fe400000e0000 */
[----:B------:R-:W-:Y:S02]  /*7150*/  ELECT P4, URZ, PT ;  /* 0x0000000000ff782f */ /* 0x000fe40003880000 */
[----:B------:R-:W-:Y:S01]  /*7160*/  @P3 R2UR UR6, R32 ;  /* 0x00000000200632ca */ /* 0x000fe200000e0000 */
[----:B------:R-:W-:Y:S01]  /*7170*/  IMAD.U32 R34, RZ, RZ, UR5 ;  /* 0x00000005ff227e24 */ /* 0x000fe2000f8e00ff */
[----:B------:R-:W-:Y:S01]  /*7180*/  @P0 R2UR UR13, R35 ;  /* 0x00000000230d02ca */ /* 0x000fe200000e0000 */
[----:B------:R-:W-:Y:S01]  /*7190*/  IMAD.U32 R32, RZ, RZ, UR8 ;  /* 0x00000008ff207e24 */ /* 0x000fe2000f8e00ff */
[C---:B------:R-:W-:Y:S01]  /*71a0*/  R2UR UR18, R29.reuse ;  /* 0x000000001d1272ca */ /* 0x040fe200000e0000 */
[----:B------:R-:W-:Y:S01]  /*71b0*/  @P1 IMAD.MOV.U32 R35, RZ, RZ, 0x40004040 ;  /* 0x40004040ff231424 */ /* 0x000fe200078e00ff */
[----:B------:R-:W-:Y:S02]  /*71c0*/  @P0 R2UR UR12, R34 ;  /* 0x00000000220c02ca */ /* 0x000fe400000e0000 */
[----:B------:R-:W-:Y:S02]  /*71d0*/  ELECT P0, URZ, PT ;  /* 0x0000000000ff782f */ /* 0x000fe40003800000 */
[----:B------:R-:W-:Y:S01]  /*71e0*/  R2UR UR28, R29 ;  /* 0x000000001d1c72ca */ /* 0x000fe200000e0000 */
[----:B------:R-:W-:Y:S01]  /*71f0*/  @P1 VIADD R29, R3, 0x4 ;  /* 0x00000004031d1836 */ /* 0x000fe20000000000 */
[----:B------:R-:W-:Y:S02]  /*7200*/  @P1 R2UR UR5, R33 ;  /* 0x00000000210512ca */ /* 0x000fe400000e0000 */
[----:B------:R-:W-:Y:S02]  /*7210*/  ELECT P6, URZ, PT ;  /* 0x0000000000ff782f */ /* 0x000fe400038c0000 */
[----:B------:R-:W-:Y:S01]  /*7220*/  @P1 R2UR UR9, R35 ;  /* 0x00000000230912ca */ /* 0x000fe200000e0000 */
[----:B------:R1:W-:Y:S01]  /*7230*/  UTCHMMA gdesc[UR6], gdesc[UR22], tmem[UR14], tmem[UR26], idesc[UR27], !UPT ;  /* 0x00ff1a16060075ea */ /* 0x0003e2000f80000e */
[----:B------:R-:W-:Y:S01]  /*7240*/  @P1 R2UR UR4, R29 ;  /* 0x000000001d0412ca */ /* 0x000fe200000e0000 */
[C---:B------:R-:W-:Y:S01]  /*7250*/  @P2 VIADD R30, R3.reuse, 0x6 ;  /* 0x00000006031e2836 */ /* 0x040fe20000000000 */
[----:B------:R-:W-:Y:S01]  /*7260*/  ELECT P5, URZ, PT ;  /* 0x0000000000ff782f */ /* 0x000fe200038a0000 */
[----:B------:R-:W-:Y:S01]  /*7270*/  @P2 IMAD.MOV.U32 R33, RZ, RZ, 0x40004040 ;  /* 0x40004040ff212424 */ /* 0x000fe200078e00ff */
[----:B------:R-:W-:Y:S01]  /*7280*/  ELECT P3, URZ, PT ;  /* 0x0000000000ff782f */ /* 0x000fe20003860000 */
[C---:B------:R-:W-:Y:S01]  /*7290*/  VIADD R29, R3.reuse, 0x406 ;  /* 0x00000406031d7836 */ /* 0x040fe20000000000 */
[----:B------:R-:W-:Y:S01]  /*72a0*/  @P2 R2UR UR16, R30 ;  /* 0x000000001e1022ca */ /* 0x000fe200000e0000 */
[----:B------:R-:W-:Y:S02]  /*72b0*/  @P0 VIADD R31, R3, 0x200 ;  /* 0x00000200031f0836 */ /* 0x000fe40000000000 */
[----:B------:R-:W-:Y:S01]  /*72c0*/  IMAD.MOV.U32 R30, RZ, RZ, 0x100140 ;  /* 0x00100140ff1e7424 */ /* 0x000fe200078e00ff */
[----:B------:R-:W-:Y:S01]  /*72d0*/  R2UR UR21, R29 ;  /* 0x000000001d1572ca */ /* 0x000fe200000e0000 */
[----:B------:R-:W-:Y:S01]  /*72e0*/  IMAD.MOV.U32 R29, RZ, RZ, 0x100140 ;  /* 0x00100140ff1d7424 */ /* 0x000fe200078e00ff */
[----:B------:R-:W-:Y:S01]  /*72f0*/  @P0 R2UR UR15, R31 ;  /* 0x000000001f0f02ca */ /* 0x000fe200000e0000 */
[----:B------:R-:W-:Y:S01]  /*7300*/  IMAD.U32 R34, RZ, RZ, UR4 ;  /* 0x00000004ff227e24 */ /* 0x000fe2000f8e00ff */
[----:B------:R-:W-:Y:S01]  /*7310*/  @P1 R2UR UR4, R32 ;  /* 0x00000000200412ca */ /* 0x000fe200000e0000 */
[----:B------:R-:W-:Y:S01]  /*7320*/  @P4 IMAD.MOV.U32 R31, RZ, RZ, 0x40004040 ;  /* 0x40004040ff1f4424 */ /* 0x000fe200078e00ff */
[C---:B------:R-:W-:Y:S01]  /*7330*/  R2UR UR24, R29.reuse ;  /* 0x000000001d1872ca */ /* 0x040fe200000e0000 */
[----:B------:R-:W-:Y:S01]  /*7340*/  @P3 IMAD.MOV.U32 R35, RZ, RZ, 0x40004040 ;  /* 0x40004040ff233424 */ /* 0x000fe200078e00ff */
[----:B------:R-:W-:Y:S01]  /*7350*/  @P1 R2UR UR8, R34 ;  /* 0x00000000220812ca */ /* 0x000fe200000e0000 */
[----:B------:R-:W-:Y:S01]  /*7360*/  IMAD.U32 R32, RZ, RZ, UR16 ;  /* 0x00000010ff207e24 */ /* 0x000fe2000f8e00ff */
[----:B------:R-:W-:Y:S01]  /*7370*/  UMOV UR16, 0x0 ;  /* 0x0000000000107882 */ /* 0x000fe20000000000 */
[----:B------:R-:W-:Y:S02]  /*7380*/  ELECT P1, URZ, PT ;  /* 0x0000000000ff782f */ /* 0x000fe40003820000 */
[----:B-1----:R-:W-:Y:S01]  /*7390*/  R2UR UR23, R30 ;  /* 0x000000001e1772ca */ /* 0x002fe200000e0000 */
[----:B------:R-:W-:Y:S01]  /*73a0*/  UMOV UR6, 0x0 ;  /* 0x0000000000067882 */ /* 0x000fe20000000000 */
[C---:B------:R-:W-:Y:S01]  /*73b0*/  R2UR UR26, R29.reuse ;  /* 0x000000001d1a72ca */ /* 0x040fe200000e0000 */
[----:B------:R-:W-:Y:S01]  /*73c0*/  UMOV UR7, 0x4200010 ;  /* 0x0420001000077882 */ /* 0x000fe20000000000 */
[C---:B------:R-:W-:Y:S01]  /*73d0*/  R2UR UR27, R29.reuse ;  /* 0x000000001d1b72ca */ /* 0x040fe200000e0000 */
[----:B------:R1:W-:Y:S01]  /*73e0*/  UTCHMMA gdesc[UR12], gdesc[UR10], tmem[UR17], tmem[UR6], idesc[UR7], UPT ;  /* 0x00ff060a0c0075ea */ /* 0x0003e2000b800011 */
[----:B------:R-:W-:Y:S01]  /*73f0*/  R2UR UR22, R29 ;  /* 0x000000001d1672ca */ /* 0x000fe200000e0000 */
[C---:B------:R-:W-:Y:S05]  /*7400*/  @P4 VIADD R30, R3.reuse, 0x202 ;  /* 0x00000202031e4836 */ /* 0x040fea0000000000 */
[----:B------:R-:W-:Y:S01]  /*7410*/  @P4 R2UR UR14, R30 ;  /* 0x000000001e0e42ca */ /* 0x000fe200000e0000 */
[----:B------:R-:W-:Y:S01]  /*7420*/  @P6 VIADD R30, R3, 0x204 ;  /* 0x00000204031e6836 */ /* 0x000fe20000000000 */
[----:B-1----:R-:W-:Y:S01]  /*7430*/  @P2 R2UR UR6, R32 ;  /* 0x00000000200622ca */ /* 0x002fe200000e0000 */
[----:B------:R-:W-:Y:S01]  /*7440*/  UMOV UR12, 0x0 ;  /* 0x00000000000c7882 */ /* 0x000fe20000000000 */
[----:B------:R-:W-:Y:S01]  /*7450*/  @P2 R2UR UR7, R33 ;  /* 0x00000000210722ca */ /* 0x000fe200000e0000 */
[----:B------:R-:W-:Y:S01]  /*7460*/  UMOV UR13, 0x4200010 ;  /* 0x04200010000d7882 */ /* 0x000fe20000000000 */
[----:B------:R-:W-:Y:S01]  /*7470*/  @P6 R2UR UR10, R30 ;  /* 0x000000001e0a62ca */ /* 0x000fe200000e0000 */
[----:B------:R1:W-:Y:S01]  /*7480*/  UTCHMMA gdesc[UR8], gdesc[UR4], tmem[UR18], tmem[UR12], idesc[UR13], UPT ;  /* 0x00ff0c04080075ea */ /* 0x0003e2000b800012 */
[----:B------:R-:W-:Y:S01]  /*7490*/  IMAD.U32 R32, RZ, RZ, UR15 ;  /* 0x0000000fff207e24 */ /* 0x000fe2000f8e00ff */
[----:B------:R-:W-:Y:S01]  /*74a0*/  UMOV UR17, 0x4200010 ;  /* 0x0420001000117882 */ /* 0x000fe20000000000 */
[----:B------:R-:W-:Y:S01]  /*74b0*/  @P0 IMAD.MOV.U32 R33, RZ, RZ, 0x40004040 ;  /* 0x40004040ff210424 */ /* 0x000fe200078e00ff */
[----:B------:R-:W-:Y:S01]  /*74c0*/  UMOV UR15, 0x4200010 ;  /* 0x04200010000f7882 */ /* 0x000fe20000000000 */
[----:B------:R-:W-:Y:S01]  /*74d0*/  ELECT P2, URZ, PT ;  /* 0x0000000000ff782f */ /* 0x000fe20003840000 */
[C---:B------:R-:W-:Y:S04]  /*74e0*/  @P5 VIADD R30, R3.reuse, 0x206 ;  /* 0x00000206031e5836 */ /* 0x040fe80000000000 */
[----:B------:R3:W-:Y:S01]  /*74f0*/  UTCHMMA gdesc[UR6], gdesc[UR66], tmem[UR19], tmem[UR16], idesc[UR17], UPT ;  /* 0x00ff1042060075ea */ /* 0x0007e2000b800013 */
[----:B------:R-:W-:Y:S01]  /*7500*/  @P5 R2UR UR11, R30 ;  /* 0x000000001e0b52ca */ /* 0x000fe200000e0000 */
[----:B------:R-:W-:Y:S01]  /*7510*/  IMAD.U32 R30, RZ, RZ, UR14 ;  /* 0x0000000eff1e7e24 */ /* 0x000fe2000f8e00ff */
[----:B------:R-:W-:Y:S05]  /*7520*/  UMOV UR14, 0x0 ;  /* 0x00000000000e7882 */ /* 0x000fea0000000000 */
[----:B------:R-:W-:Y:S01]  /*7530*/  @P2 VIADD R29, R3, 0x402 ;  /* 0x00000402031d2836 */ /* 0x000fe20000000000 */
[----:B-1----:R-:W-:Y:S01]  /*7540*/  @P0 R2UR UR12, R32 ;  /* 0x00000000200c02ca */ /* 0x002fe200000e0000 */
[----:B------:R-:W-:Y:S01]  /*7550*/  IMAD.U32 R32, RZ, RZ, UR10 ;  /* 0x0000000aff207e24 */ /* 0x000fe2000f8e00ff */
[----:B------:R-:W-:Y:S02]  /*7560*/  @P0 R2UR UR13, R33 ;  /* 0x00000000210d02ca */ /* 0x000fe400000e0000 */
[----:B------:R-:W-:Y:S02]  /*7570*/  ELECT P0, URZ, PT ;  /* 0x0000000000ff782f */ /* 0x000fe40003800000 */
[----:B------:R-:W-:Y:S01]  /*7580*/  @P4 R2UR UR4, R30 ;  /* 0x000000001e0442ca */ /* 0x000fe200000e0000 */
[----:B------:R-:W-:Y:S01]  /*7590*/  @P6 IMAD.MOV.U32 R33, RZ, RZ, 0x40004040 ;  /* 0x40004040ff216424 */ /* 0x000fe200078e00ff */
[----:B------:R-:W-:Y:S01]  /*75a0*/  @P4 R2UR UR5, R31 ;  /* 0x000000001f0542ca */ /* 0x000fe200000e0000 */
[C---:B------:R-:W-:Y:S01]  /*75b0*/  @P3 VIADD R30, R3.reuse, 0x400 ;  /* 0x00000400031e3836 */ /* 0x040fe20000000000 */
[----:B------:R-:W-:Y:S01]  /*75c0*/  R2UR UR10, R16 ;  /* 0x00000000100a72ca */ /* 0x000fe200000e0000 */
[----:B------:R-:W-:Y:S01]  /*75d0*/  @P1 VIADD R31, R3, 0x404 ;  /* 0x00000404031f1836 */ /* 0x000fe20000000000 */
[----:B---3--:R-:W-:Y:S02]  /*75e0*/  R2UR UR6, R15 ;  /* 0x000000000f0672ca */ /* 0x008fe400000e0000 */
[----:B------:R-:W-:Y:S02]  /*75f0*/  @P3 R2UR UR7, R30 ;  /* 0x000000001e0732ca */ /* 0x000fe400000e0000 */
[----:B------:R-:W-:Y:S01]  /*7600*/  @P6 R2UR UR8, R32 ;  /* 0x00000000200862ca */ /* 0x000fe200000e0000 */
[----:B------:R1:W-:Y:S01]  /*7610*/  UTCHMMA gdesc[UR12], gdesc[UR64], tmem[UR20], tmem[UR14], idesc[UR15], UPT ;  /* 0x00ff0e400c0075ea */ /* 0x0003e2000b800014 */
[----:B------:R-:W-:Y:S01]  /*7620*/  @P6 R2UR UR9, R33 ;  /* 0x00000000210962ca */ /* 0x000fe200000e0000 */
[----:B------:R-:W-:Y:S02]  /*7630*/  @P0 VIADD R30, R12, 0x806 ;  /* 0x000008060c1e0836 */ /* 0x000fe40000000000 */
[----:B------:R3:W-:Y:S01]  /*7640*/  UTCHMMA gdesc[UR4], gdesc[UR62], tmem[UR25], tmem[UR16], idesc[UR17], UPT ;  /* 0x00ff103e040075ea */ /* 0x0007e2000b800019 */
[----:B------:R-:W-:Y:S02]  /*7650*/  IMAD.U32 R32, RZ, RZ, UR11 ;  /* 0x0000000bff207e24 */ /* 0x000fe4000f8e00ff */
[----:B------:R-:W-:Y:S03]  /*7660*/  @P5 IMAD.MOV.U32 R33, RZ, RZ, 0x40004040 ;  /* 0x40004040ff215424 */ /* 0x000fe600078e00ff */
[----:B------:R-:W-:Y:S01]  /*7670*/  IMAD.U32 R34, RZ, RZ, UR7 ;  /* 0x00000007ff227e24 */ /* 0x000fe2000f8e00ff */
[----:B------:R-:W-:Y:S02]  /*7680*/  @P3 R2UR UR7, R35 ;  /* 0x00000000230732ca */ /* 0x000fe400000e0000 */
[----:B------:R-:W-:Y:S01]  /*7690*/  @P5 R2UR UR11, R33 ;  /* 0x00000000210b52ca */ /* 0x000fe200000e0000 */
[----:B------:R-:W-:Y:S01]  /*76a0*/  @P1 IMAD.MOV.U32 R33, RZ, RZ, 0x40004040 ;  /* 0x40004040ff211424 */ /* 0x000fe200078e00ff */
[----:B-1----:R-:W-:Y:S01]  /*76b0*/  @P2 R2UR UR12, R29 ;  /* 0x000000001d0c22ca */ /* 0x002fe200000e0000 */
[----:B------:R-:W-:Y:S01]  /*76c0*/  UMOV UR13, 0x4200010 ;  /* 0x04200010000d7882 */ /* 0x000fe20000000000 */
[----:B------:R-:W-:Y:S01]  /*76d0*/  @P0 R2UR UR20, R30 ;  /* 0x000000001e1402ca */ /* 0x000fe200000e0000 */
[----:B------:R-:W-:Y:S01]  /*76e0*/  IMAD.U32 R30, RZ, RZ, UR10 ;  /* 0x0000000aff1e7e24 */ /* 0x000fe2000f8e00ff */
[----:B------:R-:W-:Y:S01]  /*76f0*/  @P5 R2UR UR10, R32 ;  /* 0x00000000200a52ca */ /* 0x000fe200000e0000 */
[----:B------:R-:W-:Y:S01]  /*7700*/  IMAD.U32 R32, RZ, RZ, UR6 ;  /* 0x00000006ff207e24 */ /* 0x000fe2000f8e00ff */
[----:B------:R-:W-:Y:S01]  /*7710*/  @P3 R2UR UR6, R34 ;  /* 0x00000000220632ca */ /* 0x000fe200000e0000 */
[----:B---3--:R-:W-:Y:S01]  /*7720*/  UMOV UR4, 0x0 ;  /* 0x0000000000047882 */ /* 0x008fe20000000000 */
[----:B------:R-:W-:Y:S01]  /*7730*/  @P1 R2UR UR14, R31 ;  /* 0x000000001f0e12ca */ /* 0x000fe200000e0000 */
[----:B------:R-:W-:Y:S01]  /*7740*/  UMOV UR5, 0x4200010 ;  /* 0x0420001000057882 */ /* 0x000fe20000000000 */
[----:B------:R-:W-:Y:S01]  /*7750*/  @P1 R2UR UR16, R32 ;  /* 0x00000000201012ca */ /* 0x000fe200000e0000 */
[----:B------:R-:W-:Y:S01]  /*7760*/  UTCHMMA gdesc[UR8], gdesc[UR60], tmem[UR28], tmem[UR4], idesc[UR5], UPT ;  /* 0x00ff043c080075ea */ /* 0x000fe2000b80001c */
[----:B------:R-:W-:Y:S01]  /*7770*/  @P2 R2UR UR18, R30 ;  /* 0x000000001e1222ca */ /* 0x000fe200000e0000 */
[----:B------:R-:W-:Y:S01]  /*7780*/  IMAD.U32 R32, RZ, RZ, UR12 ;  /* 0x0000000cff207e24 */ /* 0x000fe2000f8e00ff */
[----:B------:R-:W-:Y:S01]  /*7790*/  @P1 R2UR UR17, R33 ;  /* 0x00000000211112ca */ /* 0x000fe200000e0000 */
[----:B------:R-:W-:Y:S01]  /*77a0*/  UMOV UR12, 0x0 ;  /* 0x00000000000c7882 */ /* 0x000fe20000000000 */
[----:B------:R-:W-:Y:S01]  /*77b0*/  @P2 IMAD.MOV.U32 R31, RZ, RZ, 0x40004040 ;  /* 0x40004040ff1f2424 */ /* 0x000fe200078e00ff */
[----:B------:R1:W-:Y:S01]  /*77c0*/  UTCHMMA gdesc[UR10], gdesc[UR58], tmem[UR23], tmem[UR12], idesc[UR13], UPT ;  /* 0x00ff0c3a0a0075ea */ /* 0x0003e2000b800017 */
[----:B------:R-:W-:Y:S01]  /*77d0*/  IMAD.U32 R30, RZ, RZ, UR21 ;  /* 0x00000015ff1e7e24 */ /* 0x000fe2000f8e00ff */
[----:B------:R3:W-:Y:S01]  /*77e0*/  UTCHMMA gdesc[UR6], gdesc[UR56], tmem[UR26], tmem[UR4], idesc[UR5], UPT ;  /* 0x00ff0438060075ea */ /* 0x0007e2000b80001a */
[----:B------:R-:W-:Y:S01]  /*77f0*/  UMOV UR21, 0x4200010 ;  /* 0x0420001000157882 */ /* 0x000fe20000000000 */
[----:B------:R-:W-:Y:S01]  /*7800*/  @P2 R2UR UR19, R31 ;  /* 0x000000001f1322ca */ /* 0x000fe200000e0000 */
[----:B------:R-:W-:Y:S02]  /*7810*/  @P0 IMAD.MOV.U32 R31, RZ, RZ, 0x40004040 ;  /* 0x40004040ff1f0424 */ /* 0x000fe400078e00ff */
[----:B------:R-:W-:Y:S02]  /*7820*/  @P2 IMAD.MOV.U32 R33, RZ, RZ, 0x40004040 ;  /* 0x40004040ff212424 */ /* 0x000fe400078e00ff */
[----:B------:R-:W-:Y:S03]  /*7830*/  VIADD R29, R5, 0x1 ;  /* 0x00000001051d7836 */ /* 0x000fe60000000000 */
[----:B------:R-:W-:Y:S01]  /*7840*/  @P2 R2UR UR15, R33 ;  /* 0x00000000210f22ca */ /* 0x000fe200000e0000 */
[----:B------:R-:W-:Y:S01]  /*7850*/  @P0 IMAD.MOV.U32 R33, RZ, RZ, 0x40004040 ;  /* 0x40004040ff210424 */ /* 0x000fe200078e00ff */
[----:B-1----:R-:W-:Y:S01]  /*7860*/  @P0 R2UR UR12, R30 ;  /* 0x000000001e0c02ca */ /* 0x002fe200000e0000 */
[----:B------:R-:W-:Y:S01]  /*7870*/  UMOV UR10, 0x0 ;  /* 0x00000000000a7882 */ /* 0x000fe20000000000 */
[----:B------:R-:W-:Y:S01]  /*7880*/  @P0 R2UR UR13, R31 ;  /* 0x000000001f0d02ca */ /* 0x000fe200000e0000 */
[----:B------:R-:W-:Y:S01]  /*7890*/  IMAD.U32 R30, RZ, RZ, UR14 ;  /* 0x0000000eff1e7e24 */ /* 0x000fe2000f8e00ff */
[----:B------:R-:W-:Y:S01]  /*78a0*/  @P2 R2UR UR14, R32 ;  /* 0x00000000200e22ca */ /* 0x000fe200000e0000 */
[----:B------:R-:W-:Y:S01]  /*78b0*/  @P1 IMAD.MOV.U32 R31, RZ, RZ, 0x40004040 ;  /* 0x40004040ff1f1424 */ /* 0x000fe200078e00ff */
[----:B---3--:R-:W-:Y:S01]  /*78c0*/  @P0 R2UR UR5, R33 ;  /* 0x00000000210502ca */ /* 0x008fe200000e0000 */
[----:B------:R-:W-:Y:S01]  /*78d0*/  IMAD.U32 R32, RZ, RZ, UR20 ;  /* 0x00000014ff207e24 */ /* 0x000fe2000f8e00ff */
[----:B------:R-:W-:Y:S01]  /*78e0*/  @P1 R2UR UR8, R30 ;  /* 0x000000001e0812ca */ /* 0x000fe200000e0000 */
[----:B------:R-:W-:Y:S01]  /*78f0*/  UMOV UR6, 0x0 ;  /* 0x0000000000067882 */ /* 0x000fe20000000000 */
[----:B------:R-:W-:Y:S01]  /*7900*/  @P1 R2UR UR9, R31 ;  /* 0x000000001f0912ca */ /* 0x000fe200000e0000 */
[----:B------:R-:W-:Y:S01]  /*7910*/  UMOV UR7, 0x4200010 ;  /* 0x0420001000077882 */ /* 0x000fe20000000000 */
[----:B------:R-:W-:Y:S01]  /*7920*/  @P0 R2UR UR4, R32 ;  /* 0x00000000200402ca */ /* 0x000fe200000e0000 */
[----:B------:R-:W-:Y:S01]  /*7930*/  UMOV UR20, 0x0 ;  /* 0x0000000000147882 */ /* 0x000fe20000000000 */
[----:B------:R-:W-:Y:S03]  /*7940*/  UMOV UR11, 0x4200010 ;  /* 0x04200010000b7882 */ /* 0x000fe60000000000 */
[----:B------:R1:W-:Y:S06]  /*7950*/  UTCHMMA gdesc[UR14], gdesc[UR18], tmem[UR27], tmem[UR6], idesc[UR7], UPT ;  /* 0x00ff06120e0075ea */ /* 0x0003ec000b80001b */
[----:B------:R1:W-:Y:S02]  /*7960*/  UTCHMMA gdesc[UR8], gdesc[UR16], tmem[UR24], tmem[UR20], idesc[UR21], UPT ;  /* 0x00ff1410080075ea */ /* 0x0003e4000b800018 */
[----:B------:R1:W-:Y:S01]  /*7970*/  UTCHMMA gdesc[UR12], gdesc[UR4], tmem[UR22], tmem[UR10], idesc[UR11], UPT ;  /* 0x00ff0a040c0075ea */ /* 0x0003e2000b800016 */
[----:B--2---:R-:W-:Y:S11]  /*7980*/  LOP3.LUT P4, RZ, R36, 0x1, RZ, 0xc0, !PT ;  /* 0x0000000124ff7812 */ /* 0x004ff6000788c0ff */
[----:B------:R-:W-:Y:S02]  /*7990*/  @!UPT UIADD3 URZ, UPT, UPT, URZ, URZ, URZ ;  /* 0x000000fffffff290 */ /* 0x000fe4000fffe0ff */
[----:B-1----:R-:W-:Y:S05]  /*79a0*/  @!P4 BRA `(.L_x_200) ;  /* 0x000000000004c947 */ /* 0x002fea0003800000 */
[----:B------:R-:W-:Y:S05]  /*79b0*/  BPT.TRAP 0x1 ;  /* 0x000000040000795c */ /* 0x000fea0000300000 */
.L_x_200:
[----:B------:R-:W-:Y:S11]  /*79c0*/  ELECT P0, URZ, PT ;  /* 0x0000000000ff782f */ /* 0x000ff60003800000 */
[----:B------:R-:W-:Y:S02]  /*79d0*/  @!UPT UIADD3 URZ, UPT, UPT, URZ, URZ, URZ ;  /* 0x000000fffffff290 */ /* 0x000fe4000fffe0ff */
[----:B------:R-:W-:Y:S05]  /*79e0*/  @P0 VIADD R3, R4, 0x30850 ;  /* 0x0003085004030836 */ /* 0x000fea0000000000 */
[----:B------:R-:W-:Y:S11]  /*79f0*/  @P0 R2UR UR4, R3 ;  /* 0x00000000030402ca */ /* 0x000ff600000e0000 */
[----:B------:R-:W-:Y:S02]  /*7a00*/  @!UPT UIADD3 URZ, UPT, UPT, URZ, URZ, URZ ;  /* 0x000000fffffff290 */ /* 0x000fe4000fffe0ff */
[----:B------:R1:W-:Y:S01]  /*7a10*/  UTCBAR [UR4], URZ ;  /* 0x000000ff040073e9 */ /* 0x0003e200080000ff */
[----:B------:R-:W-:Y:S05]  /*7a20*/  @!P4 BRA `(.L_x_201) ;  /* 0x000000000004c947 */ /* 0x000fea0003800000 */
[----:B-1----:R-:W-:Y:S05]  /*7a30*/  BPT.TRAP 0x1 ;  /* 0x000000040000795c */ /* 0x002fea0000300000 */
.L_x_201:
[----:B------:R-:W-:Y:S04]  /*7a40*/  SHF.L.U32 R3, R14, 0x1f, RZ ;  /* 0x0000001f0e037819 */ /* 0x000fe800000006ff */
[----:B------:R-:W2:Y:S02]  /*7a50*/  SYNCS.PHASECHK.TRANS64.TRYWAIT P0, [R4+URZ+0x30890], R3 ;  /* 0x03089003040075a7 */ /* 0x000ea400080011ff */
[----:B--2---:R-:W-:Y:S05]  /*7a60*/  @!P0 BRA `(.L_x_202) ;  /* 0x000000b0000c8947 */ /* 0x004fea0003800000 */
.L_x_395:
[----:B------:R-:W3:Y:S02]  /*7a70*/  LDL R5, [R1+0x4] ;  /* 0x0000040001057983 */ /* 0x000ee40000100800 */
[----:B---3--:R-:W-:Y:S11]  /*7a80*/  LOP3.LUT P0, RZ, R5, 0x1, RZ, 0xc0, !PT ;  /* 0x0000000105ff7812 */ /* 0x008ff6000780c0ff */
[----:B------:R-:W-:Y:S02]  /*7a90*/  @!UPT UIADD3 URZ, UPT, UPT, URZ, URZ, URZ ;  /* 0x000000fffffff290 */ /* 0x000fe4000fffe0ff */
[----:B------:R-:W-:Y:S05]  /*7aa0*/  @!P0 BRA `(.L_x_203) ;  /* 0x0000000000048947 */ /* 0x000fea0003800000 */
[----:B-1----:R-:W-:Y:S05]  /*7ab0*/  BPT.TRAP 0x1 ;  /* 0x000000040000795c */ /* 0x002fea0000300000 */
.L_x_203:
[----:B--2---:R-:W-:Y:S04]  /*7ac0*/  SHF.L.U32 R3, R28, 0x1f, RZ ;  /* 0x0000001f1c037819 */ /* 0x004fe800000006ff */
[----:B------:R-:W2:Y:S02]  /*7ad0*/  SYNCS.PHASECHK.TRANS64.TRYWAIT P0, [R4+URZ+0x30868], R3 ;  /* 0x03086803040075a7 */ /* 0x000ea400080011ff */
[----:B--2---:R-:W-:Y:S05]  /*7ae0*/  @!P0 BRA `(.L_x_204) ;  /* 0x000000b000008947 */ /* 0x004fea0003800000 */
.L_x_396:
[----:B------:R-:W-:Y:S01]  /*7af0*/  R2UR UR20, R40 ;  /* 0x00000000281472ca */ /* 0x000fe200000e0000 */
[----:B------:R-:W3:Y:S01]  /*7b00*/  LDL R36, [R1+0x4] ;  /* 0x0000040001247983 */ /* 0x000ee20000100800 */
[----:B------:R-:W-:Y:S02]  /*7b10*/  R2UR UR21, R41 ;  /* 0x00000000291572ca */ /* 0x000fe400000e0000 */
[----:B------:R-:W-:Y:S01]  /*7b20*/  ELECT P0, URZ, PT ;  /* 0x0000000000ff782f */ /* 0x000fe20003800000 */
[----:B------:R-:W-:Y:S01]  /*7b30*/  IMAD.MOV.U32 R30, RZ, RZ, 0x140 ;  /* 0x00000140ff1e7424 */ /* 0x000fe200078e00ff */
[----:B------:R-:W-:Y:S01]  /*7b40*/  ELECT P3, URZ, PT ;  /* 0x0000000000ff782f */ /* 0x000fe20003860000 */
[----:B------:R-:W-:Y:S01]  /*7b50*/  IMAD.MOV.U32 R5, RZ, RZ, 0x140 ;  /* 0x00000140ff057424 */ /* 0x000fe200078e00ff */
[----:B------:R-:W-:Y:S01]  /*7b60*/  UMOV UR16, 0x0 ;  /* 0x0000000000107882 */ /* 0x000fe20000000000 */
[----:B------:R-:W-:Y:S01]  /*7b70*/  UMOV UR17, 0x4318010 ;  /* 0x0431801000117882 */ /* 0x000fe20000000000 */
[----:B------:R-:W-:Y:S02]  /*7b80*/  R2UR UR13, R30 ;  /* 0x000000001e0d72ca */ /* 0x000fe400000e0000 */
[----:B------:R-:W-:Y:S02]  /*7b90*/  ELECT P5, URZ, PT ;  /* 0x0000000000ff782f */ /* 0x000fe400038a0000 */
[C---:B------:R-:W-:Y:S01]  /*7ba0*/  R2UR UR18, R5.reuse ;  /* 0x00000000051272ca */ /* 0x040fe200000e0000 */
[----:B--2---:R-:W-:Y:S01]  /*7bb0*/  IMAD.MOV.U32 R3, RZ, RZ, 0x140 ;  /* 0x00000140ff037424 */ /* 0x004fe200078e00ff */
[----:B------:R-:W-:Y:S02]  /*7bc0*/  R2UR UR23, R5 ;  /* 0x00000000051772ca */ /* 0x000fe400000e0000 */
[----:B------:R-:W-:Y:S01]  /*7bd0*/  ELECT P2, URZ, PT ;  /* 0x0000000000ff782f */ /* 0x000fe20003840000 */
[----:B------:R-:W-:Y:S01]  /*7be0*/  @P0 VIADD R30, R9, 0x80 ;  /* 0x00000080091e0836 */ /* 0x000fe20000000000 */
[C---:B------:R-:W-:Y:S01]  /*7bf0*/  R2UR UR14, R3.reuse ;  /* 0x00000000030e72ca */ /* 0x040fe200000e0000 */
[----:B------:R-:W-:Y:S01]  /*7c00*/  @P0 IMAD.MOV.U32 R33, RZ, RZ, 0x40004040 ;  /* 0x40004040ff210424 */ /* 0x000fe200078e00ff */
[----:B------:R-:W-:Y:S02]  /*7c10*/  R2UR UR22, R3 ;  /* 0x00000000031672ca */ /* 0x000fe400000e0000 */
[----:B------:R-:W-:Y:S02]  /*7c20*/  ELECT P4, URZ, PT ;  /* 0x0000000000ff782f */ /* 0x000fe40003880000 */
[----:B-1----:R-:W-:Y:S01]  /*7c30*/  @P0 R2UR UR4, R30 ;  /* 0x000000001e0402ca */ /* 0x002fe200000e0000 */
[----:B------:R-:W-:Y:S01]  /*7c40*/  @P3 VIADD R30, R9, 0x100 ;  /* 0x00000100091e3836 */ /* 0x000fe20000000000 */
[----:B------:R-:W-:Y:S01]  /*7c50*/  @P0 R2UR UR5, R33 ;  /* 0x00000000210502ca */ /* 0x000fe200000e0000 */
[----:B------:R-:W-:Y:S01]  /*7c60*/  @P3 VIADD R5, R13, 0x100 ;  /* 0x000001000d053836 */ /* 0x000fe20000000000 */
[----:B------:R-:W-:Y:S01]  /*7c70*/  R2UR UR26, R3 ;  /* 0x00000000031a72ca */ /* 0x000fe200000e0000 */
[----:B------:R-:W-:Y:S01]  /*7c80*/  @P3 IMAD.MOV.U32 R33, RZ, RZ, 0x40004040 ;  /* 0x40004040ff213424 */ /* 0x000fe200078e00ff */
[----:B------:R-:W-:Y:S02]  /*7c90*/  @P3 R2UR UR7, R30 ;  /* 0x000000001e0732ca */ /* 0x000fe400000e0000 */
[----:B------:R-:W-:Y:S02]  /*7ca0*/  ELECT P1, URZ, PT ;  /* 0x0000000000ff782f */ /* 0x000fe40003820000 */
[----:B------:R-:W-:Y:S01]  /*7cb0*/  @P3 R2UR UR6, R5 ;  /* 0x00000000050632ca */ /* 0x000fe200000e0000 */
[----:B------:R-:W-:Y:S01]  /*7cc0*/  @P5 VIADD R30, R13, 0x180 ;  /* 0x000001800d1e5836 */ /* 0x000fe20000000000 */
[----:B------:R-:W-:Y:S01]  /*7cd0*/  @P3 R2UR UR11, R33 ;  /* 0x00000000210b32ca */ /* 0x000fe200000e0000 */
[----:B------:R-:W-:Y:S01]  /*7ce0*/  @P5 IMAD.MOV.U32 R33, RZ, RZ, 0x40004040 ;  /* 0x40004040ff215424 */ /* 0x000fe200078e00ff */
[----:B------:R-:W-:Y:S01]  /*7cf0*/  R2UR UR24, R3 ;  /* 0x00000000031872ca */ /* 0x000fe200000e0000 */
[----:B------:R-:W-:Y:S01]  /*7d00*/  IMAD.U32 R32, RZ, RZ, UR4 ;  /* 0x00000004ff207e24 */ /* 0x000fe2000f8e00ff */
[----:B------:R-:W-:Y:S01]  /*7d10*/  @P5 R2UR UR8, R30 ;  /* 0x000000001e0852ca */ /* 0x000fe200000e0000 */
[----:B------:R-:W-:Y:S02]  /*7d20*/  IMAD.MOV.U32 R5, RZ, RZ, 0x140 ;  /* 0x00000140ff057424 */ /* 0x000fe400078e00ff */
[----:B------:R-:W-:Y:S01]  /*7d30*/  @P2 IMAD.MOV.U32 R35, RZ, RZ, 0x40004040 ;  /* 0x40004040ff232424 */ /* 0x000fe200078e00ff */
[----:B------:R-:W-:Y:S01]  /*7d40*/  @P0 R2UR UR4, R32 ;  /* 0x00000000200402ca */ /* 0x000fe200000e0000 */
[----:B------:R-:W-:Y:S01]  /*7d50*/  IMAD.U32 R32, RZ, RZ, UR7 ;  /* 0x00000007ff207e24 */ /* 0x000fe2000f8e00ff */
[----:B------:R-:W-:Y:S01]  /*7d60*/  R2UR UR7, R23 ;  /* 0x00000000170772ca */ /* 0x000fe200000e0000 */
[----:B------:R-:W-:Y:S01]  /*7d70*/  IMAD.U32 R30, RZ, RZ, UR6 ;  /* 0x00000006ff1e7e24 */ /* 0x000fe2000f8e00ff */
[----:B------:R-:W-:Y:S01]  /*7d80*/  R2UR UR6, R22 ;  /* 0x00000000160672ca */ /* 0x000fe200000e0000 */
[----:B------:R-:W-:Y:S01]  /*7d90*/  @P5 VIADD R31, R9, 0x180 ;  /* 0x00000180091f5836 */ /* 0x000fe20000000000 */
[----:B------:R-:W-:Y:S02]  /*7da0*/  @P3 R2UR UR10, R32 ;  /* 0x00000000200a32ca */ /* 0x000fe400000e0000 */
[----:B------:R-:W-:Y:S02]  /*7db0*/  ELECT P0, URZ, PT ;  /* 0x0000000000ff782f */ /* 0x000fe40003800000 */
[----:B------:R-:W-:Y:S01]  /*7dc0*/  R2UR UR25, R5 ;  /* 0x00000000051972ca */ /* 0x000fe200000e0000 */
[----:B------:R-:W-:Y:S01]  /*7dd0*/  IMAD.U32 R32, RZ, RZ, UR8 ;  /* 0x00000008ff207e24 */ /* 0x000fe2000f8e00ff */
[----:B------:R-:W-:Y:S01]  /*7de0*/  @P5 R2UR UR9, R31 ;  /* 0x000000001f0952ca */ /* 0x000fe200000e0000 */
[----:B------:R-:W-:Y:S01]  /*7df0*/  @P3 IMAD.MOV.U32 R31, RZ, RZ, 0x40004040 ;  /* 0x40004040ff1f3424 */ /* 0x000fe200078e00ff */
[----:B------:R-:W-:Y:S01]  /*7e00*/  @P2 R2UR UR19, R35 ;  /* 0x00000000231322ca */ /* 0x000fe200000e0000 */
[C---:B------:R-:W-:Y:S02]  /*7e10*/  @P4 VIADD R3, R13.reuse, 0x200 ;  /* 0x000002000d034836 */ /* 0x040fe40000000000 */
[----:B------:R-:W-:Y:S01]  /*7e20*/  @P2 VIADD R5, R13, 0x280 ;  /* 0x000002800d052836 */ /* 0x000fe20000000000 */
[----:B------:R1:W-:Y:S02]  /*7e30*/  UTCHMMA gdesc[UR20], gdesc[UR6], tmem[UR14], tmem[UR16], idesc[UR17], !UPT ;  /* 0x00ff1006140075ea */ /* 0x0003e4000f80000e */
[----:B------:R-:W-:Y:S01]  /*7e40*/  @P4 R2UR UR15, R3 ;  /* 0x00000000030f42ca */ /* 0x000fe200000e0000 */
[----:B------:R-:W-:Y:S02]  /*7e50*/  @P4 VIADD R3, R9, 0x200 ;  /* 0x0000020009034836 */ /* 0x000fe40000000000 */
[----:B------:R-:W-:Y:S03]  /*7e60*/  @P0 IMAD.MOV.U32 R35, RZ, RZ, 0x40004040 ;  /* 0x40004040ff230424 */ /* 0x000fe600078e00ff */
        /* <DEDUP_REMOVED lines=8> */
[----:B------:R-:W-:Y:S01]  /*7ef0*/  @P1 R2UR UR17, R3 ;  /* 0x00000000031112ca */ /* 0x000fe200000e0000 */
[C---:B------:R-:W-:Y:S02]  /*7f00*/  @P2 VIADD R30, R9.reuse, 0x280 ;  /* 0x00000280091e2836 */ /* 0x040fe40000000000 */
[----:B------:R-:W-:Y:S02]  /*7f10*/  @P5 IMAD.MOV.U32 R31, RZ, RZ, 0x40004040 ;  /* 0x40004040ff1f5424 */ /* 0x000fe400078e00ff */
[----:B------:R-:W-:Y:S01]  /*7f20*/  @P0 VIADD R5, R9, 0x380 ;  /* 0x0000038009050836 */ /* 0x000fe20000000000 */
[----:B------:R-:W-:Y:S01]  /*7f30*/  @P2 R2UR UR16, R30 ;  /* 0x000000001e1022ca */ /* 0x000fe200000e0000 */
[----:B------:R-:W-:Y:S01]  /*7f40*/  IMAD.U32 R30, RZ, RZ, UR9 ;  /* 0x00000009ff1e7e24 */ /* 0x000fe2000f8e00ff */
[----:B------:R-:W-:Y:S01]  /*7f50*/  @P5 R2UR UR9, R31 ;  /* 0x000000001f0952ca */ /* 0x000fe200000e0000 */
[----:B------:R-:W-:Y:S02]  /*7f60*/  @P4 IMAD.MOV.U32 R31, RZ, RZ, 0x40004040 ;  /* 0x40004040ff1f4424 */ /* 0x000fe400078e00ff */
[C---:B------:R-:W-:Y:S01]  /*7f70*/  @P0 VIADD R3, R13.reuse, 0x380 ;  /* 0x000003800d030836 */ /* 0x040fe20000000000 */
[----:B------:R-:W-:Y:S01]  /*7f80*/  @P5 R2UR UR8, R30 ;  /* 0x000000001e0852ca */ /* 0x000fe200000e0000 */
[----:B------:R-:W-:Y:S06]  /*7f90*/  @P1 VIADD R30, R13, 0x300 ;  /* 0x000003000d1e1836 */ /* 0x000fec0000000000 */
[----:B------:R-:W-:Y:S01]  /*7fa0*/  IMAD.U32 R34, RZ, RZ, UR16 ;  /* 0x00000010ff227e24 */ /* 0x000fe2000f8e00ff */
[----:B-1----:R-:W-:Y:S01]  /*7fb0*/  @P0 R2UR UR21, R5 ;  /* 0x00000000051502ca */ /* 0x002fe200000e0000 */
[----:B------:R-:W-:Y:S01]  /*7fc0*/  UMOV UR4, 0x0 ;  /* 0x0000000000047882 */ /* 0x000fe20000000000 */
[----:B------:R-:W-:Y:S01]  /*7fd0*/  @P0 R2UR UR20, R3 ;  /* 0x00000000031402ca */ /* 0x000fe200000e0000 */
[----:B------:R-:W-:Y:S02]  /*7fe0*/  UMOV UR5, 0x4318010 ;  /* 0x0431801000057882 */ /* 0x000fe40000000000 */
[----:B------:R1:W-:Y:S02]  /*7ff0*/  UTCHMMA gdesc[UR6], gdesc[UR10], tmem[UR18], tmem[UR4], idesc[UR5], UPT ;  /* 0x00ff040a060075ea */ /* 0x0003e4000b800012 */
[----:B-1----:R-:W-:Y:S01]  /*8000*/  @P5 R2UR UR4, R32 ;  /* 0x00000000200452ca */ /* 0x002fe200000e0000 */
[----:B------:R-:W-:Y:S01]  /*8010*/  UMOV UR10, 0x0 ;  /* 0x00000000000a7882 */ /* 0x000fe20000000000 */
[----:B------:R-:W-:Y:S01]  /*8020*/  @P5 R2UR UR5, R33 ;  /* 0x00000000210552ca */ /* 0x000fe200000e0000 */
[----:B------:R-:W-:Y:S01]  /*8030*/  UMOV UR11, 0x4318010 ;  /* 0x04318010000b7882 */ /* 0x000fe20000000000 */
        /* <DEDUP_REMOVED lines=11> */
[----:B------:R1:W-:Y:S01]  /*80f0*/  UTCHMMA gdesc[UR4], gdesc[UR8], tmem[UR22], tmem[UR10], idesc[UR11], UPT ;  /* 0x00ff0a08040075ea */ /* 0x0003e2000b800016 */
[----:B------:R-:W-:Y:S01]  /*8100*/  @P2 R2UR UR16, R32 ;  /* 0x00000000201022ca */ /* 0x000fe200000e0000 */
[----:B------:R-:W-:Y:S01]  /*8110*/  @P2 IMAD.MOV.U32 R33, RZ, RZ, 0x40004040 ;  /* 0x40004040ff212424 */ /* 0x000fe200078e00ff */
[----:B------:R-:W-:Y:S01]  /*8120*/  @P1 R2UR UR14, R30 ;  /* 0x000000001e0e12ca */ /* 0x000fe200000e0000 */
[----:B------:R-:W-:Y:S02]  /*8130*/  @P1 IMAD.MOV.U32 R31, RZ, RZ, 0x40004040 ;  /* 0x40004040ff1f1424 */ /* 0x000fe400078e00ff */
[----:B------:R-:W-:Y:S01]  /*8140*/  IMAD.U32 R32, RZ, RZ, UR15 ;  /* 0x0000000fff207e24 */ /* 0x000fe2000f8e00ff */
[----:B------:R-:W-:Y:S01]  /*8150*/  @P2 R2UR UR17, R33 ;  /* 0x00000000211122ca */ /* 0x000fe200000e0000 */
[----:B------:R-:W-:Y:S01]  /*8160*/  @P1 IMAD.MOV.U32 R33, RZ, RZ, 0x40004040 ;  /* 0x40004040ff211424 */ /* 0x000fe200078e00ff */
[----:B------:R-:W-:Y:S01]  /*8170*/  @P1 R2UR UR15, R31 ;  /* 0x000000001f0f12ca */ /* 0x000fe200000e0000 */
[----:B------:R-:W-:Y:S01]  /*8180*/  IMAD.U32 R34, RZ, RZ, UR21 ;  /* 0x00000015ff227e24 */ /* 0x000fe2000f8e00ff */
[----:B------:R-:W-:Y:S01]  /*8190*/  UMOV UR21, 0x4318010 ;  /* 0x0431801000157882 */ /* 0x000fe20000000000 */
[----:B------:R-:W-:Y:S01]  /*81a0*/  IMAD.U32 R30, RZ, RZ, UR20 ;  /* 0x00000014ff1e7e24 */ /* 0x000fe2000f8e00ff */
[----:B------:R-:W-:Y:S01]  /*81b0*/  UMOV UR20, 0x0 ;  /* 0x0000000000147882 */ /* 0x000fe20000000000 */
[----:B------:R-:W-:Y:S01]  /*81c0*/  @P0 IMAD.MOV.U32 R31, RZ, RZ, 0x40004040 ;  /* 0x40004040ff1f0424 */ /* 0x000fe200078e00ff */
[----:B-1----:R-:W-:Y:S01]  /*81d0*/  @P1 R2UR UR10, R32 ;  /* 0x00000000200a12ca */ /* 0x002fe200000e0000 */
[----:B------:R-:W-:Y:S01]  /*81e0*/  UMOV UR4, 0x0 ;  /* 0x0000000000047882 */ /* 0x000fe20000000000 */
[----:B------:R-:W-:Y:S01]  /*81f0*/  @P1 R2UR UR11, R33 ;  /* 0x00000000210b12ca */ /* 0x000fe200000e0000 */
[----:B------:R-:W-:Y:S01]  /*8200*/  UMOV UR5, 0x4318010 ;  /* 0x0431801000057882 */ /* 0x000fe20000000000 */
[----:B------:R-:W-:Y:S01]  /*8210*/  @P0 R2UR UR8, R34 ;  /* 0x00000000220802ca */ /* 0x000fe200000e0000 */
[----:B------:R1:W-:Y:S01]  /*8220*/  UTCHMMA gdesc[UR12], gdesc[UR6], tmem[UR23], tmem[UR4], idesc[UR5], UPT ;  /* 0x00ff04060c0075ea */ /* 0x0003e2000b800017 */
[----:B------:R-:W-:Y:S02]  /*8230*/  @P0 R2UR UR9, R35 ;  /* 0x00000000230902ca */ /* 0x000fe400000e0000 */
[----:B-1----:R-:W-:Y:S01]  /*8240*/  @P0 R2UR UR4, R30 ;  /* 0x000000001e0402ca */ /* 0x002fe200000e0000 */
[----:B------:R-:W-:Y:S01]  /*8250*/  UMOV UR12, 0x0 ;  /* 0x00000000000c7882 */ /* 0x000fe20000000000 */
[----:B------:R-:W-:Y:S01]  /*8260*/  @P0 R2UR UR5, R31 ;  /* 0x000000001f0502ca */ /* 0x000fe200000e0000 */
[----:B------:R-:W-:Y:S01]  /*8270*/  UMOV UR13, 0x4318010 ;  /* 0x04318010000d7882 */ /* 0x000fe20000000000 */
[----:B------:R-:W-:Y:S01]  /*8280*/  UMOV UR6, 0x0 ;  /* 0x0000000000067882 */ /* 0x000fe20000000000 */
[----:B------:R-:W-:Y:S01]  /*8290*/  UMOV UR7, 0x4318010 ;  /* 0x0431801000077882 */ /* 0x000fe20000000000 */
[----:B------:R1:W-:Y:S01]  /*82a0*/  UTCHMMA gdesc[UR16], gdesc[UR18], tmem[UR26], tmem[UR12], idesc[UR13], UPT ;  /* 0x00ff0c12100075ea */ /* 0x0003e2000b80001a */
[----:B------:R1:W-:Y:S08]  /*82b0*/  UTCHMMA gdesc[UR10], gdesc[UR14], tmem[UR25], tmem[UR6], idesc[UR7], UPT ;  /* 0x00ff060e0a0075ea */ /* 0x0003f0000b800019 */
[----:B------:R1:W-:Y:S01]  /*82c0*/  UTCHMMA gdesc[UR4], gdesc[UR8], tmem[UR24], tmem[UR20], idesc[UR21], UPT ;  /* 0x00ff1408040075ea */ /* 0x0003e2000b800018 */
[----:B---3--:R-:W-:Y:S11]  /*82d0*/  LOP3.LUT P6, RZ, R36, 0x1, RZ, 0xc0, !PT ;  /* 0x0000000124ff7812 */ /* 0x008ff600078cc0ff */
[----:B------:R-:W-:Y:S02]  /*82e0*/  @!UPT UIADD3 URZ, UPT, UPT, URZ, URZ, URZ ;  /* 0x000000fffffff290 */ /* 0x000fe4000fffe0ff */
[----:B-1----:R-:W-:Y:S05]  /*82f0*/  @!P6 BRA `(.L_x_205) ;  /* 0x000000000004e947 */ /* 0x002fea0003800000 */
[----:B------:R-:W-:Y:S05]  /*8300*/  BPT.TRAP 0x1 ;  /* 0x000000040000795c */ /* 0x000fea0000300000 */
.L_x_205:
[----:B------:R-:W-:Y:S02]  /*8310*/  R2UR UR24, R20 ;  /* 0x00000000141872ca */ /* 0x000fe400000e0000 */
[----:B------:R-:W-:Y:S02]  /*8320*/  ELECT P4, URZ, PT ;  /* 0x0000000000ff782f */ /* 0x000fe40003880000 */
[----:B------:R-:W-:Y:S01]  /*8330*/  R2UR UR25, R21 ;  /* 0x00000000151972ca */ /* 0x000fe200000e0000 */
[----:B------:R-:W-:Y:S01]  /*8340*/  IMAD.MOV.U32 R5, RZ, RZ, RZ ;  /* 0x000000ffff057224 */ /* 0x000fe200078e00ff */
[----:B------:R-:W-:Y:S02]  /*8350*/  LOP3.LUT P5, RZ, R36, 0x2, RZ, 0xc0, !PT ;  /* 0x0000000224ff7812 */ /* 0x000fe400078ac0ff */
[----:B------:R-:W-:Y:S02]  /*8360*/  ELECT P1, URZ, PT ;  /* 0x0000000000ff782f */ /* 0x000fe40003820000 */
[----:B------:R-:W-:Y:S01]  /*8370*/  LOP3.LUT R27, R27, 0x1, RZ, 0x3c, !PT ;  /* 0x000000011b1b7812 */ /* 0x000fe200078e3cff */
[----:B------:R-:W-:Y:S01]  /*8380*/  UISETP.NE.U32.AND UP1, UPT, UR29, URZ, UPT ;  /* 0x000000ff1d00728c */ /* 0x000fe2000bf25070 */
[C---:B------:R-:W-:Y:S01]  /*8390*/  R2UR UR22, R5.reuse ;  /* 0x00000000051672ca */ /* 0x040fe200000e0000 */
[----:B------:R-:W-:Y:S01]  /*83a0*/  UMOV UR28, 0x0 ;  /* 0x00000000001c7882 */ /* 0x000fe20000000000 */
[----:B------:R-:W-:Y:S02]  /*83b0*/  R2UR UR21, R5 ;  /* 0x00000000051572ca */ /* 0x000fe400000e0000 */
[----:B------:R-:W-:Y:S02]  /*83c0*/  CS2R R30, SRZ ;  /* 0x00000000001e7805 */ /* 0x000fe4000001ff00 */
[----:B------:R-:W-:Y:S01]  /*83d0*/  ELECT P0, URZ, PT ;  /* 0x0000000000ff782f */ /* 0x000fe20003800000 */
[----:B------:R-:W-:Y:S01]  /*83e0*/  IMAD R3, R7, 0x600, R2 ;  /* 0x0000060007037824 */ /* 0x000fe200078e0202 */
[----:B------:R-:W-:Y:S01]  /*83f0*/  UMOV UR29, 0x8310010 ;  /* 0x08310010001d7882 */ /* 0x000fe20000000000 */
[----:B------:R-:W-:Y:S01]  /*8400*/  @P4 VIADD R5, R4, 0x30870 ;  /* 0x0003087004054836 */ /* 0x000fe20000000000 */
[----:B------:R-:W-:Y:S01]  /*8410*/  UMOV UR26, 0x0 ;  /* 0x00000000001a7882 */ /* 0x000fe20000000000 */
[----:B------:R-:W-:Y:S01]  /*8420*/  R2UR UR20, R31 ;  /* 0x000000001f1472ca */ /* 0x000fe200000e0000 */
[----:B------:R-:W-:Y:S01]  /*8430*/  UMOV UR27, 0x8310010 ;  /* 0x08310010001b7882 */ /* 0x000fe20000000000 */
[----:B------:R-:W-:Y:S02]  /*8440*/  R2UR UR7, R3 ;  /* 0x00000000030772ca */ /* 0x000fe400000e0000 */
[----:B------:R-:W-:Y:S02]  /*8450*/  ELECT P2, URZ, PT ;  /* 0x0000000000ff782f */ /* 0x000fe40003840000 */
[----:B------:R-:W-:Y:S01]  /*8460*/  @P4 R2UR UR19, R5 ;  /* 0x00000000051342ca */ /* 0x000fe200000e0000 */
[----:B------:R-:W-:Y:S01]  /*8470*/  @P1 VIADD R31, R3, 0x80 ;  /* 0x00000080031f1836 */ /* 0x000fe20000000000 */
[----:B------:R-:W-:Y:S02]  /*8480*/  R2UR UR23, R30 ;  /* 0x000000001e1772ca */ /* 0x000fe400000e0000 */
[----:B------:R-:W-:Y:S01]  /*8490*/  ELECT P3, URZ, PT ;  /* 0x0000000000ff782f */ /* 0x000fe20003860000 */
[----:B------:R-:W-:Y:S01]  /*84a0*/  @P1 IMAD.MOV.U32 R35, RZ, RZ, 0x40004040 ;  /* 0x40004040ff231424 */ /* 0x000fe200078e00ff */
[----:B------:R-:W-:Y:S01]  /*84b0*/  BSSY.RECONVERGENT B0, `(.L_x_206) ;  /* 0x0000032000007945 */ /* 0x000fe20003800200 */
[----:B------:R-:W-:Y:S01]  /*84c0*/  @P1 R2UR UR6, R31 ;  /* 0x000000001f0612ca */ /* 0x000fe200000e0000 */
[----:B------:R-:W-:Y:S02]  /*84d0*/  @P0 VIADD R31, R3, 0x100 ;  /* 0x00000100031f0836 */ /* 0x000fe40000000000 */
[----:B------:R-:W-:Y:S01]  /*84e0*/  @P1 R2UR UR13, R35 ;  /* 0x00000000230d12ca */ /* 0x000fe200000e0000 */
[C---:B------:R-:W-:Y:S02]  /*84f0*/  @P0 VIADD R30, R8.reuse, 0x4 ;  /* 0x00000004081e0836 */ /* 0x040fe40000000000 */
[----:B------:R-:W-:Y:S01]  /*8500*/  @P0 R2UR UR4, R31 ;  /* 0x000000001f0402ca */ /* 0x000fe200000e0000 */
[----:B------:R1:W-:Y:S01]  /*8510*/  UTCBAR [UR19], URZ ;  /* 0x000000ff130073e9 */ /* 0x0003e200080000ff */
[----:B------:R-:W-:Y:S01]  /*8520*/  @P1 VIADD R32, R8, 0x2 ;  /* 0x0000000208201836 */ /* 0x000fe20000000000 */
[----:B------:R-:W-:Y:S01]  /*8530*/  @P0 R2UR UR8, R30 ;  /* 0x000000001e0802ca */ /* 0x000fe200000e0000 */
[----:B------:R-:W-:Y:S02]  /*8540*/  VIADD R30, R3, 0x180 ;  /* 0x00000180031e7836 */ /* 0x000fe40000000000 */
[----:B------:R-:W-:Y:S01]  /*8550*/  @P2 VIADD R31, R8, 0x6 ;  /* 0x00000006081f2836 */ /* 0x000fe20000000000 */
[----:B------:R-:W-:Y:S01]  /*8560*/  @P1 R2UR UR5, R32 ;  /* 0x00000000200512ca */ /* 0x000fe200000e0000 */
[----:B------:R-:W-:Y:S01]  /*8570*/  IMAD.U32 R32, RZ, RZ, UR7 ;  /* 0x00000007ff207e24 */ /* 0x000fe2000f8e00ff */
[----:B------:R-:W-:Y:S01]  /*8580*/  R2UR UR7, R30 ;  /* 0x000000001e0772ca */ /* 0x000fe200000e0000 */
[----:B------:R-:W-:Y:S01]  /*8590*/  @P3 IMAD.MOV.U32 R33, RZ, RZ, 0x40004040 ;  /* 0x40004040ff213424 */ /* 0x000fe200078e00ff */
        /* <DEDUP_REMOVED lines=15> */
[----:B------:R-:W-:Y:S01]  /*8690*/  UMOV UR18, 0x0 ;  /* 0x0000000000127882 */ /* 0x000fe20000000000 */
[----:B------:R-:W-:Y:S01]  /*86a0*/  @P0 R2UR UR11, R31 ;  /* 0x000000001f0b02ca */ /* 0x000fe200000e0000 */
[----:B-1----:R-:W-:Y:S01]  /*86b0*/  UMOV UR19, 0x8310010 ;  /* 0x0831001000137882 */ /* 0x002fe20000000000 */
[----:B------:R-:W-:Y:S01]  /*86c0*/  @P2 R2UR UR4, R30 ;  /* 0x000000001e0422ca */ /* 0x000fe200000e0000 */
[----:B------:R1:W-:Y:S01]  /*86d0*/  UTCHMMA gdesc[UR24], gdesc[UR14], tmem[UR20], tmem[UR18], idesc[UR19], UP1 ;  /* 0x00ff120e180075ea */ /* 0x0003e20008800014 */
[----:B------:R-:W-:Y:S02]  /*86e0*/  IMAD.U32 R34, RZ, RZ, UR8 ;  /* 0x00000008ff227e24 */ /* 0x000fe4000f8e00ff */
[----:B------:R-:W-:Y:S02]  /*86f0*/  IMAD.U32 R32, RZ, RZ, UR7 ;  /* 0x00000007ff207e24 */ /* 0x000fe4000f8e00ff */
[----:B------:R-:W-:Y:S01]  /*8700*/  @P2 IMAD.MOV.U32 R33, RZ, RZ, 0x40004040 ;  /* 0x40004040ff212424 */ /* 0x000fe200078e00ff */
[----:B------:R-:W-:Y:S01]  /*8710*/  @P0 R2UR UR8, R34 ;  /* 0x00000000220802ca */ /* 0x000fe200000e0000 */
[----:B------:R-:W-:Y:S01]  /*8720*/  @P2 IMAD.MOV.U32 R31, RZ, RZ, 0x40004040 ;  /* 0x40004040ff1f2424 */ /* 0x000fe200078e00ff */
[----:B------:R-:W-:Y:S01]  /*8730*/  @P2 R2UR UR6, R32 ;  /* 0x00000000200622ca */ /* 0x000fe200000e0000 */
[----:B------:R2:W-:Y:S01]  /*8740*/  UTCHMMA gdesc[UR12], gdesc[UR16], tmem[UR23], tmem[UR28], idesc[UR29], UPT ;  /* 0x00ff1c100c0075ea */ /* 0x0005e2000b800017 */
[----:B------:R-:W-:Y:S02]  /*8750*/  @P2 R2UR UR7, R33 ;  /* 0x00000000210722ca */ /* 0x000fe400000e0000 */
[----:B------:R-:W-:Y:S07]  /*8760*/  @P2 R2UR UR5, R31 ;  /* 0x000000001f0522ca */ /* 0x000fee00000e0000 */
[----:B------:R2:W-:Y:S01]  /*8770*/  UTCHMMA gdesc[UR8], gdesc[UR10], tmem[UR22], tmem[UR26], idesc[UR27], UPT ;  /* 0x00ff1a0a080075ea */ /* 0x0005e2000b800016 */
[----:B-1----:R-:W-:Y:S01]  /*8780*/  UMOV UR24, 0x0 ;  /* 0x0000000000187882 */ /* 0x002fe20000000000 */
[----:B------:R-:W-:Y:S04]  /*8790*/  UMOV UR25, 0x8310010 ;  /* 0x0831001000197882 */ /* 0x000fe80000000000 */
[----:B------:R2:W-:Y:S01]  /*87a0*/  UTCHMMA gdesc[UR4], gdesc[UR6], tmem[UR21], tmem[UR24], idesc[UR25], UPT ;  /* 0x00ff1806040075ea */ /* 0x0005e2000b800015 */
[----:B------:R-:W-:Y:S05]  /*87b0*/  @!P5 BRA `(.L_x_207) ;  /* 0x000000000004d947 */ /* 0x000fea0003800000 */
[----:B--2---:R-:W-:Y:S05]  /*87c0*/  BPT.TRAP 0x1 ;  /* 0x000000040000795c */ /* 0x004fea0000300000 */
.L_x_207:
[----:B--2---:R-:W-:Y:S05]  /*87d0*/  BSYNC.RECONVERGENT B0 ;  /* 0x0000000000007941 */ /* 0x004fea0003800200 */
.L_x_206:
[----:B------:R-:W-:Y:S11]  /*87e0*/  ELECT P0, URZ, PT ;  /* 0x0000000000ff782f */ /* 0x000ff60003800000 */
[----:B------:R-:W-:Y:S02]  /*87f0*/  @!UPT UIADD3 URZ, UPT, UPT, URZ, URZ, URZ ;  /* 0x000000fffffff290 */ /* 0x000fe4000fffe0ff */
[----:B------:R-:W-:Y:S04]  /*8800*/  @P0 IMAD R3, R7, 0x8, R4 ;  /* 0x0000000807030824 */ /* 0x000fe800078e0204 */
[----:B------:R-:W-:Y:S05]  /*8810*/  @P0 VIADD R3, R3, 0x30810 ;  /* 0x0003081003030836 */ /* 0x000fea0000000000 */
[----:B------:R-:W-:Y:S01]  /*8820*/  @P0 R2UR UR4, R3 ;  /* 0x00000000030402ca */ /* 0x000fe200000e0000 */
[----:B------:R-:W-:Y:S05]  /*8830*/  VIADD R3, R7, 0x1 ;  /* 0x0000000107037836 */ /* 0x000fea0000000000 */
[C---:B------:R-:W-:Y:S04]  /*8840*/  ISETP.NE.AND P0, PT, R3.reuse, 0x2, PT ;  /* 0x000000020300780c */ /* 0x040fe80003f05270 */
[----:B------:R-:W-:Y:S03]  /*8850*/  SEL R7, R3, RZ, P0 ;  /* 0x000000ff03077207 */ /* 0x000fe60000000000 */
[----:B------:R1:W-:Y:S01]  /*8860*/  UTCBAR [UR4], URZ ;  /* 0x000000ff040073e9 */ /* 0x0003e200080000ff */
[----:B------:R-:W-:Y:S05]  /*8870*/  @!P6 BRA `(.L_x_208) ;  /* 0x000000000004e947 */ /* 0x000fea0003800000 */
[----:B-1----:R-:W-:Y:S05]  /*8880*/  BPT.TRAP 0x1 ;  /* 0x000000040000795c */ /* 0x002fea0000300000 */
.L_x_208:
[----:B------:R-:W-:Y:S02]  /*8890*/  LOP3.LUT R14, R14, 0x1, RZ, 0x3c, !PT ;  /* 0x000000010e0e7812 */ /* 0x000fe400078e3cff */
[----:B------:R-:W-:Y:S11]  /*88a0*/  ELECT P0, URZ, PT ;  /* 0x0000000000ff782f */ /* 0x000ff60003800000 */
[----:B------:R-:W-:Y:S02]  /*88b0*/  @!UPT UIADD3 URZ, UPT, UPT, URZ, URZ, URZ ;  /* 0x000000fffffff290 */ /* 0x000fe4000fffe0ff */
[----:B------:R-:W-:Y:S05]  /*88c0*/  @P0 VIADD R3, R4, 0x30898 ;  /* 0x0003089804030836 */ /* 0x000fea0000000000 */
[----:B-1----:R-:W-:Y:S11]  /*88d0*/  @P0 R2UR UR4, R3 ;  /* 0x00000000030402ca */ /* 0x002ff600000e0000 */
[----:B------:R-:W-:Y:S02]  /*88e0*/  @!UPT UIADD3 URZ, UPT, UPT, URZ, URZ, URZ ;  /* 0x000000fffffff290 */ /* 0x000fe4000fffe0ff */
[----:B------:R1:W-:Y:S01]  /*88f0*/  UTCBAR [UR4], URZ ;  /* 0x000000ff040073e9 */ /* 0x0003e200080000ff */
[----:B------:R-:W-:Y:S05]  /*8900*/  @!P6 BRA `(.L_x_209) ;  /* 0x000000000004e947 */ /* 0x000fea0003800000 */
[----:B-1----:R-:W-:Y:S05]  /*8910*/  BPT.TRAP 0x1 ;  /* 0x000000040000795c */ /* 0x002fea0000300000 */
.L_x_209:
[----:B------:R-:W-:Y:S04]  /*8920*/  SHF.L.U32 R3, R27, 0x1f, RZ ;  /* 0x0000001f1b037819 */ /* 0x000fe800000006ff */
[----:B------:R-:W2:Y:S02]  /*8930*/  SYNCS.PHASECHK.TRANS64.TRYWAIT P0, [R4+URZ+0x30878], R3 ;  /* 0x03087803040075a7 */ /* 0x000ea400080011ff */
[----:B--2---:R-:W-:Y:S05]  /*8940*/  @!P0 BRA `(.L_x_210) ;  /* 0x000000a0007c8947 */ /* 0x004fea0003800000 */
.L_x_397:
[----:B------:R-:W-:Y:S05]  /*8950*/  BRA.U !UP0, `(.L_x_211) ;  /* 0x0000000108047547 */ /* 0x000fea000b800000 */
[----:B-1----:R-:W-:Y:S05]  /*8960*/  BPT.TRAP 0x1 ;  /* 0x000000040000795c */ /* 0x002fea0000300000 */
.L_x_211:
[----:B--2---:R-:W-:Y:S04]  /*8970*/  SHF.L.U32 R3, R24, 0x1f, RZ ;  /* 0x0000001f18037819 */ /* 0x004fe800000006ff */
[----:B------:R-:W2:Y:S02]  /*8980*/  SYNCS.PHASECHK.TRANS64.TRYWAIT P0, [R4+URZ+0x30820], R3 ;  /* 0x03082003040075a7 */ /* 0x000ea400080011ff */
[----:B--2---:R-:W-:Y:S05]  /*8990*/  @!P0 BRA `(.L_x_212) ;  /* 0x000000a0007c8947 */ /* 0x004fea0003800000 */
.L_x_398:
[----:B------:R-:W3:Y:S01]  /*89a0*/  LDL R5, [R1+0x4] ;  /* 0x0000040001057983 */ /* 0x000ee20000100800 */
[----:B------:R-:W-:Y:S01]  /*89b0*/  ELECT P1, URZ, PT ;  /* 0x0000000000ff782f */ /* 0x000fe20003820000 */
[----:B--2---:R-:W-:Y:S01]  /*89c0*/  IMAD.MOV.U32 R3, RZ, RZ, 0x140 ;  /* 0x00000140ff037424 */ /* 0x004fe200078e00ff */
[----:B------:R-:W-:Y:S01]  /*89d0*/  UMOV UR24, 0x0 ;  /* 0x0000000000187882 */ /* 0x000fe20000000000 */
[----:B------:R-:W-:Y:S01]  /*89e0*/  UMOV UR25, 0x4200010 ;  /* 0x0420001000197882 */ /* 0x000fe20000000000 */
[----:B------:R-:W-:Y:S01]  /*89f0*/  UMOV UR22, 0x0 ;  /* 0x0000000000167882 */ /* 0x000fe20000000000 */
[----:B------:R-:W-:Y:S01]  /*8a00*/  UMOV UR23, 0x4200010 ;  /* 0x0420001000177882 */ /* 0x000fe20000000000 */
[C---:B------:R-:W-:Y:S01]  /*8a10*/  R2UR UR19, R3.reuse ;  /* 0x00000000031372ca */ /* 0x040fe200000e0000 */
[----:B------:R-:W-:Y:S01]  /*8a20*/  UMOV UR28, 0x0 ;  /* 0x00000000001c7882 */ /* 0x000fe20000000000 */
[C---:B------:R-:W-:Y:S01]  /*8a30*/  R2UR UR20, R3.reuse ;  /* 0x00000000031472ca */ /* 0x040fe200000e0000 */
[----:B------:R-:W-:Y:S01]  /*8a40*/  UMOV UR29, 0x4200010 ;  /* 0x04200010001d7882 */ /* 0x000fe20000000000 */
[C---:B------:R-:W-:Y:S01]  /*8a50*/  R2UR UR17, R3.reuse ;  /* 0x00000000031172ca */ /* 0x040fe200000e0000 */
[----:B------:R-:W-:Y:S01]  /*8a60*/  UMOV UR26, 0x0 ;  /* 0x00000000001a7882 */ /* 0x000fe20000000000 */
[----:B------:R-:W-:Y:S01]  /*8a70*/  R2UR UR15, R3 ;  /* 0x00000000030f72ca */ /* 0x000fe200000e0000 */
[----:B------:R-:W-:Y:S01]  /*8a80*/  UMOV UR27, 0x4200010 ;  /* 0x04200010001b7882 */ /* 0x000fe20000000000 */
[----:B------:R-:W-:Y:S01]  /*8a90*/  ELECT P0, URZ, PT ;  /* 0x0000000000ff782f */ /* 0x000fe20003800000 */
[----:B------:R-:W-:Y:S01]  /*8aa0*/  @P1 IMAD.MOV.U32 R33, RZ, RZ, 0x40004040 ;  /* 0x40004040ff211424 */ /* 0x000fe200078e00ff */
[----:B------:R-:W-:Y:S01]  /*8ab0*/  ELECT P2, URZ, PT ;  /* 0x0000000000ff782f */ /* 0x000fe20003840000 */
[----:B------:R-:W-:Y:S03]  /*8ac0*/  @P1 VIADD R30, R10, 0x2 ;  /* 0x000000020a1e1836 */ /* 0x000fe60000000000 */
[----:B------:R-:W-:Y:S02]  /*8ad0*/  @P1 R2UR UR13, R33 ;  /* 0x00000000210d12ca */ /* 0x000fe400000e0000 */
[----:B------:R-:W-:Y:S05]  /*8ae0*/  @P1 R2UR UR7, R30 ;  /* 0x000000001e0712ca */ /* 0x000fea00000e0000 */
[----:B------:R-:W-:Y:S02]  /*8af0*/  @P0 IMAD.MOV.U32 R35, RZ, RZ, 0x40004040 ;  /* 0x40004040ff230424 */ /* 0x000fe400078e00ff */
[----:B------:R-:W-:Y:S02]  /*8b00*/  @P0 IMAD.MOV.U32 R33, RZ, RZ, 0x40004040 ;  /* 0x40004040ff210424 */ /* 0x000fe400078e00ff */
[----:B------:R-:W-:Y:S01]  /*8b10*/  @P0 VIADD R30, R11, 0x4 ;  /* 0x000000040b1e0836 */ /* 0x000fe20000000000 */
[----:B------:R-:W-:Y:S01]  /*8b20*/  @P0 R2UR UR9, R35 ;  /* 0x00000000230902ca */ /* 0x000fe200000e0000 */
[----:B------:R-:W-:Y:S02]  /*8b30*/  @P0 VIADD R31, R10, 0x4 ;  /* 0x000000040a1f0836 */ /* 0x000fe40000000000 */
[----:B------:R-:W-:Y:S01]  /*8b40*/  IMAD.U32 R32, RZ, RZ, UR7 ;  /* 0x00000007ff207e24 */ /* 0x000fe2000f8e00ff */
[----:B-1----:R-:W-:Y:S01]  /*8b50*/  @P0 R2UR UR4, R30 ;  /* 0x000000001e0402ca */ /* 0x002fe200000e0000 */
[----:B------:R-:W-:Y:S01]  /*8b60*/  @P2 VIADD R30, R11, 0x404 ;  /* 0x000004040b1e2836 */ /* 0x000fe20000000000 */
[----:B------:R-:W-:Y:S01]  /*8b70*/  @P0 R2UR UR5, R31 ;  /* 0x000000001f0502ca */ /* 0x000fe200000e0000 */
[----:B------:R-:W-:Y:S01]  /*8b80*/  @P1 IMAD.MOV.U32 R31, RZ, RZ, 0x40004040 ;  /* 0x40004040ff1f1424 */ /* 0x000fe200078e00ff */
[----:B------:R-:W-:Y:S02]  /*8b90*/  @P1 R2UR UR12, R32 ;  /* 0x00000000200c12ca */ /* 0x000fe400000e0000 */
[----:B------:R-:W-:Y:S02]  /*8ba0*/  @P2 R2UR UR14, R30 ;  /* 0x000000001e0e22ca */ /* 0x000fe400000e0000 */
[----:B------:R-:W-:Y:S01]  /*8bb0*/  @P1 R2UR UR11, R31 ;  /* 0x000000001f0b12ca */ /* 0x000fe200000e0000 */
[----:B------:R-:W-:Y:S01]  /*8bc0*/  @P2 IMAD.MOV.U32 R31, RZ, RZ, 0x40004040 ;  /* 0x40004040ff1f2424 */ /* 0x000fe200078e00ff */
[----:B------:R-:W-:Y:S03]  /*8bd0*/  @P0 R2UR UR7, R33 ;  /* 0x00000000210702ca */ /* 0x000fe600000e0000 */
[----:B------:R-:W-:Y:S02]  /*8be0*/  IMAD.U32 R32, RZ, RZ, UR4 ;  /* 0x00000004ff207e24 */ /* 0x000fe4000f8e00ff */
[----:B------:R-:W-:Y:S01]  /*8bf0*/  IMAD.U32 R34, RZ, RZ, UR5 ;  /* 0x00000005ff227e24 */ /* 0x000fe2000f8e00ff */
[----:B------:R-:W-:Y:S04]  /*8c00*/  @P2 R2UR UR5, R31 ;  /* 0x000000001f0522ca */ /* 0x000fe800000e0000 */
[----:B------:R-:W-:Y:S02]  /*8c10*/  @P0 R2UR UR8, R34 ;  /* 0x00000000220802ca */ /* 0x000fe400000e0000 */
[----:B---3--:R-:W-:Y:S01]  /*8c20*/  LOP3.LUT P3, RZ, R5, 0x1, RZ, 0xc0, !PT ;  /* 0x0000000105ff7812 */ /* 0x008fe2000786c0ff */
[----:B------:R-:W-:Y:S05]  /*8c30*/  IMAD.MOV.U32 R5, RZ, RZ, 0x140 ;  /* 0x00000140ff057424 */ /* 0x000fea00078e00ff */
[----:B------:R-:W-:Y:S01]  /*8c40*/  R2UR UR16, R5 ;  /* 0x00000000051072ca */ /* 0x000fe200000e0000 */
[----:B------:R-:W-:Y:S05]  /*8c50*/  @P1 VIADD R5, R11, 0x2 ;  /* 0x000000020b051836 */ /* 0x000fea0000000000 */
[----:B------:R-:W-:Y:S01]  /*8c60*/  @P1 R2UR UR6, R5 ;  /* 0x00000000050612ca */ /* 0x000fe200000e0000 */
[----:B------:R-:W-:Y:S05]  /*8c70*/  IMAD.MOV.U32 R5, RZ, RZ, 0x140 ;  /* 0x00000140ff057424 */ /* 0x000fea00078e00ff */
[C---:B------:R-:W-:Y:S01]  /*8c80*/  R2UR UR21, R5.reuse ;  /* 0x00000000051572ca */ /* 0x040fe200000e0000 */
[----:B------:R-:W-:Y:S01]  /*8c90*/  UTCHMMA gdesc[UR74], gdesc[UR76], tmem[UR16], tmem[UR24], idesc[UR25], !UPT ;  /* 0x00ff184c4a0075ea */ /* 0x000fe2000f800010 */
[----:B------:R-:W-:Y:S05]  /*8ca0*/  R2UR UR18, R5 ;  /* 0x00000000051272ca */ /* 0x000fea00000e0000 */
[----:B------:R-:W-:Y:S01]  /*8cb0*/  IMAD.U32 R30, RZ, RZ, UR6 ;  /* 0x00000006ff1e7e24 */ /* 0x000fe2000f8e00ff */
[----:B------:R-:W-:Y:S04]  /*8cc0*/  @P0 R2UR UR6, R32 ;  /* 0x00000000200602ca */ /* 0x000fe800000e0000 */
[----:B------:R-:W-:Y:S01]  /*8cd0*/  @P1 R2UR UR10, R30 ;  /* 0x000000001e0a12ca */ /* 0x000fe200000e0000 */
[----:B------:R-:W-:Y:S01]  /*8ce0*/  IMAD.U32 R30, RZ, RZ, UR14 ;  /* 0x0000000eff1e7e24 */ /* 0x000fe2000f8e00ff */
[----:B------:R-:W-:Y:S04]  /*8cf0*/  R2UR UR14, R3 ;  /* 0x00000000030e72ca */ /* 0x000fe800000e0000 */
[----:B------:R-:W-:Y:S07]  /*8d00*/  @P2 R2UR UR4, R30 ;  /* 0x000000001e0422ca */ /* 0x000fee00000e0000 */
[----:B------:R1:W-:Y:S01]  /*8d10*/  UTCHMMA gdesc[UR12], gdesc[UR10], tmem[UR19], tmem[UR22], idesc[UR23], UPT ;  /* 0x00ff160a0c0075ea */ /* 0x0003e2000b800013 */
[----:B------:R2:W-:Y:S01]  /*8d20*/  UTCHMMA gdesc[UR8], gdesc[UR6], tmem[UR21], tmem[UR28], idesc[UR29], UPT ;  /* 0x00ff1c06080075ea */ /* 0x0005e2000b800015 */
[----:B-1----:R-:W-:Y:S01]  /*8d30*/  UMOV UR12, 0x0 ;  /* 0x00000000000c7882 */ /* 0x002fe20000000000 */
[----:B------:R-:W-:Y:S01]  /*8d40*/  UMOV UR13, 0x4200010 ;  /* 0x04200010000d7882 */ /* 0x000fe20000000000 */
[----:B------:R-:W-:Y:S01]  /*8d50*/  UMOV UR10, 0x0 ;  /* 0x00000000000a7882 */ /* 0x000fe20000000000 */
[----:B------:R-:W-:Y:S01]  /*8d60*/  UMOV UR11, 0x4200010 ;  /* 0x04200010000b7882 */ /* 0x000fe20000000000 */
[----:B------:R2:W-:Y:S01]  /*8d70*/  UTCHMMA gdesc[UR46], gdesc[UR54], tmem[UR20], tmem[UR12], idesc[UR13], UPT ;  /* 0x00ff0c362e0075ea */ /* 0x0005e2000b800014 */
[----:B------:R2:W-:Y:S01]  /*8d80*/  UTCHMMA gdesc[UR44], gdesc[UR52], tmem[UR18], tmem[UR10], idesc[UR11], UPT ;  /* 0x00ff0a342c0075ea */ /* 0x0005e2000b800012 */
[----:B------:R2:W-:Y:S01]  /*8d90*/  UTCHMMA gdesc[UR42], gdesc[UR50], tmem[UR17], tmem[UR26], idesc[UR27], UPT ;  /* 0x00ff1a322a0075ea */ /* 0x0005e2000b800011 */
[----:B------:R2:W-:Y:S01]  /*8da0*/  UTCHMMA gdesc[UR40], gdesc[UR4], tmem[UR15], tmem[UR24], idesc[UR25], UPT ;  /* 0x00ff1804280075ea */ /* 0x0005e2000b80000f */
[----:B------:R2:W-:Y:S01]  /*8db0*/  UTCHMMA gdesc[UR38], gdesc[UR48], tmem[UR14], tmem[UR22], idesc[UR23], UPT ;  /* 0x00ff1630260075ea */ /* 0x0005e2000b80000e */
[----:B------:R-:W-:Y:S05]  /*8dc0*/  @!P3 BRA `(.L_x_213) ;  /* 0x000000000004b947 */ /* 0x000fea0003800000 */
[----:B--2---:R-:W-:Y:S05]  /*8dd0*/  BPT.TRAP 0x1 ;  /* 0x000000040000795c */ /* 0x004fea0000300000 */
.L_x_213:
[----:B------:R-:W-:Y:S11]  /*8de0*/  ELECT P0, URZ, PT ;  /* 0x0000000000ff782f */ /* 0x000ff60003800000 */
[----:B------:R-:W-:Y:S02]  /*8df0*/  @!UPT UIADD3 URZ, UPT, UPT, URZ, URZ, URZ ;  /* 0x000000fffffff290 */ /* 0x000fe4000fffe0ff */
[----:B------:R-:W-:Y:S05]  /*8e00*/  @P0 VIADD R3, R4, 0x30860 ;  /* 0x0003086004030836 */ /* 0x000fea0000000000 */
[----:B--2---:R-:W-:Y:S11]  /*8e10*/  @P0 R2UR UR4, R3 ;  /* 0x00000000030402ca */ /* 0x004ff600000e0000 */
[----:B------:R-:W-:Y:S02]  /*8e20*/  @!UPT UIADD3 URZ, UPT, UPT, URZ, URZ, URZ ;  /* 0x000000fffffff290 */ /* 0x000fe4000fffe0ff */
[----:B------:R1:W-:Y:S01]  /*8e30*/  UTCBAR [UR4], URZ ;  /* 0x000000ff040073e9 */ /* 0x0003e200080000ff */
[----:B------:R-:W-:Y:S05]  /*8e40*/  @!P3 BRA `(.L_x_214) ;  /* 0x000000000004b947 */ /* 0x000fea0003800000 */
[----:B-1----:R-:W-:Y:S05]  /*8e50*/  BPT.TRAP 0x1 ;  /* 0x000000040000795c */ /* 0x002fea0000300000 */
.L_x_214:
[----:B------:R-:W-:Y:S04]  /*8e60*/  SHF.L.U32 R3, R25, 0x1f, RZ ;  /* 0x0000001f19037819 */ /* 0x000fe800000006ff */
[----:B------:R-:W2:Y:S02]  /*8e70*/  SYNCS.PHASECHK.TRANS64.TRYWAIT P0, [R4+URZ+0x30880], R3 ;  /* 0x03088003040075a7 */ /* 0x000ea400080011ff */
[----:B--2---:R-:W-:Y:S05]  /*8e80*/  @!P0 BRA `(.L_x_215) ;  /* 0x0000009c00548947 */ /* 0x004fea0003800000 */
.L_x_399:
[----:B------:R-:W3:Y:S01]  /*8e90*/  LDL R5, [R1+0x4] ;  /* 0x0000040001057983 */ /* 0x000ee20000100800 */
[----:B------:R-:W-:Y:S01]  /*8ea0*/  ELECT P1, URZ, PT ;  /* 0x0000000000ff782f */ /* 0x000fe20003820000 */
[----:B------:R-:W-:Y:S01]  /*8eb0*/  IMAD.MOV.U32 R30, RZ, RZ, 0xc0 ;  /* 0x000000c0ff1e7424 */ /* 0x000fe200078e00ff */
[----:B------:R-:W-:Y:S01]  /*8ec0*/  ELECT P0, URZ, PT ;  /* 0x0000000000ff782f */ /* 0x000fe20003800000 */
[----:B------:R-:W-:Y:S01]  /*8ed0*/  UMOV UR18, 0x0 ;  /* 0x0000000000127882 */ /* 0x000fe20000000000 */
[----:B------:R-:W-:Y:S02]  /*8ee0*/  UMOV UR19, 0x8210010 ;  /* 0x0821001000137882 */ /* 0x000fe40000000000 */
[----:B------:R-:W-:Y:S01]  /*8ef0*/  R2UR UR10, R30 ;  /* 0x000000001e0a72ca */ /* 0x000fe200000e0000 */
[----:B------:R-:W-:Y:S01]  /*8f00*/  UMOV UR16, 0x0 ;  /* 0x0000000000107882 */ /* 0x000fe20000000000 */
[----:B------:R-:W-:Y:S01]  /*8f10*/  UMOV UR17, 0x8210010 ;  /* 0x0821001000117882 */ /* 0x000fe20000000000 */
[----:B------:R-:W-:Y:S01]  /*8f20*/  UMOV UR14, 0x0 ;  /* 0x00000000000e7882 */ /* 0x000fe20000000000 */
[----:B------:R-:W-:Y:S01]  /*8f30*/  UMOV UR15, 0x8210010 ;  /* 0x08210010000f7882 */ /* 0x000fe20000000000 */
[----:B------:R-:W-:Y:S01]  /*8f40*/  UMOV UR12, 0x0 ;  /* 0x00000000000c7882 */ /* 0x000fe20000000000 */
[----:B------:R-:W-:Y:S01]  /*8f50*/  UMOV UR13, 0x8210010 ;  /* 0x08210010000d7882 */ /* 0x000fe20000000000 */
[----:B------:R-:W-:Y:S02]  /*8f60*/  @P1 IMAD.MOV.U32 R33, RZ, RZ, 0x40004040 ;  /* 0x40004040ff211424 */ /* 0x000fe400078e00ff */
[----:B------:R-:W-:Y:S02]  /*8f70*/  @P0 IMAD.MOV.U32 R31, RZ, RZ, 0x40004040 ;  /* 0x40004040ff1f0424 */ /* 0x000fe400078e00ff */
[----:B--2---:R-:W-:Y:S01]  /*8f80*/  @P0 VIADD R3, R6, 0x180 ;  /* 0x0000018006030836 */ /* 0x004fe20000000000 */
[----:B------:R-:W-:Y:S04]  /*8f90*/  @P1 R2UR UR7, R33 ;  /* 0x00000000210712ca */ /* 0x000fe800000e0000 */
[----:B-1----:R-:W-:Y:S01]  /*8fa0*/  @P0 R2UR UR4, R3 ;  /* 0x00000000030402ca */ /* 0x002fe200000e0000 */
[----:B------:R-:W-:Y:S05]  /*8fb0*/  IMAD.MOV.U32 R3, RZ, RZ, 0xc0 ;  /* 0x000000c0ff037424 */ /* 0x000fea00078e00ff */
[C---:B------:R-:W-:Y:S02]  /*8fc0*/  R2UR UR11, R3.reuse ;  /* 0x00000000030b72ca */ /* 0x040fe400000e0000 */
[----:B------:R-:W-:Y:S05]  /*8fd0*/  R2UR UR8, R3 ;  /* 0x00000000030872ca */ /* 0x000fea00000e0000 */
[----:B------:R-:W-:Y:S05]  /*8fe0*/  IMAD.U32 R30, RZ, RZ, UR4 ;  /* 0x00000004ff1e7e24 */ /* 0x000fea000f8e00ff */
[----:B------:R-:W-:Y:S01]  /*8ff0*/  @P0 R2UR UR4, R30 ;  /* 0x000000001e0402ca */ /* 0x000fe200000e0000 */
[----:B------:R1:W-:Y:S01]  /*9000*/  UTCHMMA gdesc[UR72], gdesc[UR70], tmem[UR11], tmem[UR18], idesc[UR19], UPT ;  /* 0x00ff1246480075ea */ /* 0x0003e2000b80000b */
[----:B---3--:R-:W-:Y:S01]  /*9010*/  LOP3.LUT P2, RZ, R5, 0x1, RZ, 0xc0, !PT ;  /* 0x0000000105ff7812 */ /* 0x008fe2000784c0ff */
[----:B------:R-:W-:Y:S05]  /*9020*/  @P1 VIADD R5, R6, 0x80 ;  /* 0x0000008006051836 */ /* 0x000fea0000000000 */
[----:B------:R-:W-:Y:S01]  /*9030*/  @P1 R2UR UR5, R5 ;  /* 0x00000000050512ca */ /* 0x000fe200000e0000 */
[----:B------:R-:W-:Y:S05]  /*9040*/  IMAD.MOV.U32 R5, RZ, RZ, 0xc0 ;  /* 0x000000c0ff057424 */ /* 0x000fea00078e00ff */
[----:B------:R-:W-:Y:S07]  /*9050*/  R2UR UR9, R5 ;  /* 0x00000000050972ca */ /* 0x000fee00000e0000 */
[----:B------:R-:W-:Y:S01]  /*9060*/  IMAD.U32 R32, RZ, RZ, UR5 ;  /* 0x00000005ff207e24 */ /* 0x000fe2000f8e00ff */
[----:B------:R-:W-:Y:S04]  /*9070*/  @P0 R2UR UR5, R31 ;  /* 0x000000001f0502ca */ /* 0x000fe800000e0000 */
[----:B------:R-:W-:Y:S11]  /*9080*/  @P1 R2UR UR6, R32 ;  /* 0x00000000200612ca */ /* 0x000ff600000e0000 */
[----:B------:R-:W-:Y:S02]  /*9090*/  @!UPT UIADD3 URZ, UPT, UPT, URZ, URZ, URZ ;  /* 0x000000fffffff290 */ /* 0x000fe4000fffe0ff */
[----:B------:R1:W-:Y:S01]  /*90a0*/  UTCHMMA gdesc[UR36], gdesc[UR6], tmem[UR10], tmem[UR16], idesc[UR17], UPT ;  /* 0x00ff1006240075ea */ /* 0x0003e2000b80000a */
[----:B------:R1:W-:Y:S01]  /*90b0*/  UTCHMMA gdesc[UR34], gdesc[UR32], tmem[UR9], tmem[UR14], idesc[UR15], UPT ;  /* 0x00ff0e20220075ea */ /* 0x0003e2000b800009 */
[----:B------:R1:W-:Y:S01]  /*90c0*/  UTCHMMA gdesc[UR30], gdesc[UR4], tmem[UR8], tmem[UR12], idesc[UR13], UPT ;  /* 0x00ff0c041e0075ea */ /* 0x0003e2000b800008 */
[----:B------:R-:W-:Y:S05]  /*90d0*/  @!P2 BRA `(.L_x_216) ;  /* 0x000000000004a947 */ /* 0x000fea0003800000 */
[----:B-1----:R-:W-:Y:S05]  /*90e0*/  BPT.TRAP 0x1 ;  /* 0x000000040000795c */ /* 0x002fea0000300000 */
.L_x_216:
[----:B------:R-:W-:Y:S11]  /*90f0*/  ELECT P0, URZ, PT ;  /* 0x0000000000ff782f */ /* 0x000ff60003800000 */
[----:B------:R-:W-:Y:S02]  /*9100*/  @!UPT UIADD3 URZ, UPT, UPT, URZ, URZ, URZ ;  /* 0x000000fffffff290 */ /* 0x000fe4000fffe0ff */
[----:B------:R-:W-:Y:S05]  /*9110*/  @P0 VIADD R3, R4, 0x30888 ;  /* 0x0003088804030836 */ /* 0x000fea0000000000 */
[----:B-1----:R-:W-:Y:S11]  /*9120*/  @P0 R2UR UR4, R3 ;  /* 0x00000000030402ca */ /* 0x002ff600000e0000 */
[----:B------:R-:W-:Y:S02]  /*9130*/  @!UPT UIADD3 URZ, UPT, UPT, URZ, URZ, URZ ;  /* 0x000000fffffff290 */ /* 0x000fe4000fffe0ff */
[----:B------:R1:W-:Y:S01]  /*9140*/  UTCBAR [UR4], URZ ;  /* 0x000000ff040073e9 */ /* 0x0003e200080000ff */
[----:B------:R-:W-:Y:S05]  /*9150*/  BRA.U !UP0, `(.L_x_217) ;  /* 0x0000000108047547 */ /* 0x000fea000b800000 */
[----:B-1----:R-:W-:Y:S05]  /*9160*/  BPT.TRAP 0x1 ;  /* 0x000000040000795c */ /* 0x002fea0000300000 */
.L_x_217:
[----:B------:R-:W-:Y:S02]  /*9170*/  ISETP.GT.AND P1, PT, R68, 0x2, PT ;  /* 0x000000024400780c */ /* 0x000fe40003f24270 */
[----:B------:R-:W-:Y:S02]  /*9180*/  ELECT P0, URZ, PT ;  /* 0x0000000000ff782f */ /* 0x000fe40003800000 */
[----:B------:R-:W-:Y:S01]  /*9190*/  LOP3.LUT R24, R24, 0x1, RZ, 0x3c, !PT ;  /* 0x0000000118187812 */ /* 0x000fe200078e3cff */
[----:B------:R-:W-:Y:S01]  /*91a0*/  UMOV UR29, 0x1 ;  /* 0x00000001001d7882 */ /* 0x000fe20000000000 */
[----:B------:R-:W-:Y:S01]  /*91b0*/  LOP3.LUT R26, R26, 0x1, RZ, 0x3c, !PT ;  /* 0x000000011a1a7812 */ /* 0x000fe200078e3cff */
[----:B------:R-:W-:Y:S01]  /*91c0*/  VIADD R68, R68, 0xffffffff ;  /* 0xffffffff44447836 */ /* 0x000fe20000000000 */
[----:B------:R-:W-:Y:S02]  /*91d0*/  LOP3.LUT R28, R28, 0x1, RZ, 0x3c, !PT ;  /* 0x000000011c1c7812 */ /* 0x000fe400078e3cff */
[----:B------:R-:W-:Y:S05]  /*91e0*/  LOP3.LUT R25, R25, 0x1, RZ, 0x3c, !PT ;  /* 0x0000000119197812 */ /* 0x000fea00078e3cff */
[----:B------:R-:W-:Y:S05]  /*91f0*/  @P0 VIADD R3, R4, 0x30828 ;  /* 0x0003082804030836 */ /* 0x000fea0000000000 */
[----:B-1----:R-:W-:Y:S02]  /*9200*/  @P0 R2UR UR4, R3 ;  /* 0x00000000030402ca */ /* 0x002fe400000e0000 */
[C---:B------:R-:W-:Y:S04]  /*9210*/  ISETP.NE.AND P0, PT, R29.reuse, 0x2, PT ;  /* 0x000000021d00780c */ /* 0x040fe80003f05270 */
[----:B------:R-:W-:Y:S02]  /*9220*/  SEL R30, RZ, 0x1, P0 ;  /* 0x00000001ff1e7807 */ /* 0x000fe40000000000 */
[----:B------:R-:W-:Y:S02]  /*9230*/  SEL R5, R29, RZ, P0 ;  /* 0x000000ff1d057207 */ /* 0x000fe40000000000 */
[----:B------:R-:W-:Y:S03]  /*9240*/  LOP3.LUT R19, R19, R30, RZ, 0x3c, !PT ;  /* 0x0000001e13137212 */ /* 0x000fe600078e3cff */
[----:B------:R2:W-:Y:S01]  /*9250*/  UTCBAR [UR4], URZ ;  /* 0x000000ff040073e9 */ /* 0x0005e200080000ff */
[----:B------:R-:W-:Y:S05]  /*9260*/  @P1 BRA `(.L_x_218) ;  /* 0xffffffd800d01947 */ /* 0x000fea000383ffff */
.L_x_194:
[----:B------:R-:W3:Y:S02]  /*9270*/  LDL R3, [R1+0x4] ;  /* 0x0000040001037983 */ /* 0x000ee40000100800 */
[----:B---3--:R-:W-:-:S13]  /*9280*/  LOP3.LUT P0, RZ, R3, 0x1, RZ, 0xc0, !PT ;  /* 0x0000000103ff7812 */ /* 0x008fda000780c0ff */
[----:B------:R-:W-:Y:S05]  /*9290*/  @!P0 BRA `(.L_x_219) ;  /* 0x0000000000048947 */ /* 0x000fea0003800000 */
[----:B-12---:R-:W-:Y:S05]  /*92a0*/  BPT.TRAP 0x1 ;  /* 0x000000040000795c */ /* 0x006fea0000300000 */
.L_x_219:
[----:B------:R-:W-:-:S05]  /*92b0*/  HFMA2 R3, -RZ, RZ, 0, 5.9604644775390625e-08 ;  /* 0x00000001ff037431 */ /* 0x000fca00000001ff */
[----:B------:R-:W-:-:S04]  /*92c0*/  SHF.L.U32 R3, R3, 0x1f, RZ ;  /* 0x0000001f03037819 */ /* 0x000fc800000006ff */
[----:B------:R-:W3:Y:S02]  /*92d0*/  SYNCS.PHASECHK.TRANS64.TRYWAIT P0, [R4+URZ+0x308b0], R3 ;  /* 0x0308b003040075a7 */ /* 0x000ee400080011ff */
[----:B---3--:R-:W-:Y:S05]  /*92e0*/  @!P0 BRA `(.L_x_220) ;  /* 0x0000009800508947 */ /* 0x008fea0003800000 */
.L_x_400:
[----:B------:R-:W4:Y:S02]  /*92f0*/  LDL R0, [R1+0x4] ;  /* 0x0000040001007983 */ /* 0x000f240000100800 */
[----:B----4-:R-:W-:-:S13]  /*9300*/  LOP3.LUT P1, RZ, R0, 0x1, RZ, 0xc0, !PT ;  /* 0x0000000100ff7812 */ /* 0x010fda000782c0ff */
[----:B------:R-:W-:Y:S05]  /*9310*/  @!P1 BRA `(.L_x_221) ;  /* 0x0000000000049947 */ /* 0x000fea0003800000 */
[----:B-12---:R-:W-:Y:S05]  /*9320*/  BPT.TRAP 0x1 ;  /* 0x000000040000795c */ /* 0x006fea0000300000 */
.L_x_221:
[----:B------:R-:W-:-:S13]  /*9330*/  ELECT P0, URZ, PT ;  /* 0x0000000000ff782f */ /* 0x000fda0003800000 */
[----:B------:R-:W-:-:S05]  /*9340*/  @P0 VIADD R0, R4, 0x308a0 ;  /* 0x000308a004000836 */ /* 0x000fca0000000000 */
[----:B-12---:R-:W-:-:S13]  /*9350*/  @P0 R2UR UR4, R0 ;  /* 0x00000000000402ca */ /* 0x006fda00000e0000 */
[----:B------:R1:W-:Y:S01]  /*9360*/  UTCBAR [UR4], URZ ;  /* 0x000000ff040073e9 */ /* 0x0003e200080000ff */
[----:B------:R-:W-:Y:S05]  /*9370*/  @!P1 BRA `(.L_x_222) ;  /* 0x0000000000049947 */ /* 0x000fea0003800000 */
[----:B-1----:R-:W-:Y:S05]  /*9380*/  BPT.TRAP 0x1 ;  /* 0x000000040000795c */ /* 0x002fea0000300000 */
.L_x_222:
[----:B------:R-:W2:Y:S02]  /*9390*/  SYNCS.PHASECHK.TRANS64.TRYWAIT P0, [R4+URZ+0x308b8], R3 ;  /* 0x0308b803040075a7 */ /* 0x000ea400080011ff */
[----:B--2---:R-:W-:Y:S05]  /*93a0*/  @!P0 BRA `(.L_x_223) ;  /* 0x0000009800348947 */ /* 0x004fea0003800000 */
.L_x_401:
[----:B------:R-:W4:Y:S02]  /*93b0*/  LDL R0, [R1+0x4] ;  /* 0x0000040001007983 */ /* 0x000f240000100800 */
[----:B----4-:R-:W-:-:S13]  /*93c0*/  LOP3.LUT P0, RZ, R0, 0x1, RZ, 0xc0, !PT ;  /* 0x0000000100ff7812 */ /* 0x010fda000780c0ff */
[----:B------:R-:W-:Y:S05]  /*93d0*/  @!P0 BRA `(.L_x_224) ;  /* 0x0000000000048947 */ /* 0x000fea0003800000 */
[----:B-1----:R-:W-:Y:S05]  /*93e0*/  BPT.TRAP 0x1 ;  /* 0x000000040000795c */ /* 0x002fea0000300000 */
.L_x_224:
[----:B--23--:R-:W-:Y:S01]  /*93f0*/  SHF.L.U32 R3, R14, 0x1f, RZ ;  /* 0x0000001f0e037819 */ /* 0x00cfe200000006ff */
[----:B------:R-:W-:-:S03]  /*9400*/  IMAD R2, R7, 0x600, R2 ;  /* 0x0000060007027824 */ /* 0x000fc600078e0202 */
[----:B------:R-:W2:Y:S02]  /*9410*/  SYNCS.PHASECHK.TRANS64.TRYWAIT P0, [R4+URZ+0x30890], R3 ;  /* 0x03089003040075a7 */ /* 0x000ea400080011ff */
[----:B--2---:R-:W-:Y:S05]  /*9420*/  @!P0 BRA `(.L_x_225) ;  /* 0x0000009800288947 */ /* 0x004fea0003800000 */
.L_x_402:
[----:B------:R-:W3:Y:S01]  /*9430*/  LDL R6, [R1+0x4] ;  /* 0x0000040001067983 */ /* 0x000ee20000100800 */
[----:B------:R-:W-:Y:S01]  /*9440*/  ELECT P1, URZ, PT ;  /* 0x0000000000ff782f */ /* 0x000fe20003820000 */
[C---:B------:R-:W-:Y:S01]  /*9450*/  VIADD R0, R2.reuse, 0x180 ;  /* 0x0000018002007836 */ /* 0x040fe20000000000 */
[----:B------:R-:W-:Y:S01]  /*9460*/  ELECT P0, URZ, PT ;  /* 0x0000000000ff782f */ /* 0x000fe20003800000 */
[----:B--2---:R-:W-:Y:S01]  /*9470*/  IMAD.MOV.U32 R3, RZ, RZ, RZ ;  /* 0x000000ffff037224 */ /* 0x004fe200078e00ff */
[----:B------:R-:W-:Y:S02]  /*9480*/  R2UR UR7, R2 ;  /* 0x00000000020772ca */ /* 0x000fe400000e0000 */
[----:B------:R-:W-:Y:S02]  /*9490*/  ELECT P2, URZ, PT ;  /* 0x0000000000ff782f */ /* 0x000fe40003840000 */
[----:B-1----:R-:W-:Y:S01]  /*94a0*/  R2UR UR4, R0 ;  /* 0x00000000000472ca */ /* 0x002fe200000e0000 */
[----:B------:R-:W-:Y:S01]  /*94b0*/  IMAD.MOV.U32 R0, RZ, RZ, RZ ;  /* 0x000000ffff007224 */ /* 0x000fe200078e00ff */
[----:B------:R-:W-:Y:S01]  /*94c0*/  R2UR UR21, R3 ;  /* 0x00000000031572ca */ /* 0x000fe200000e0000 */
[----:B------:R-:W-:Y:S01]  /*94d0*/  VIADD R5, R8, 0x6 ;  /* 0x0000000608057836 */ /* 0x000fe20000000000 */
[----:B------:R-:W-:-:S02]  /*94e0*/  ELECT P3, URZ, PT ;  /* 0x0000000000ff782f */ /* 0x000fc40003860000 */
[----:B------:R-:W-:Y:S01]  /*94f0*/  R2UR UR30, R20 ;  /* 0x00000000141e72ca */ /* 0x000fe200000e0000 */
[----:B------:R-:W-:Y:S01]  /*9500*/  UISETP.NE.U32.AND UP0, UPT, UR29, URZ, UPT ;  /* 0x000000ff1d00728c */ /* 0x000fe2000bf05070 */
[----:B------:R-:W-:Y:S01]  /*9510*/  R2UR UR20, R0 ;  /* 0x00000000001472ca */ /* 0x000fe200000e0000 */
[C---:B------:R-:W-:Y:S01]  /*9520*/  @P1 VIADD R0, R2.reuse, 0x80 ;  /* 0x0000008002001836 */ /* 0x040fe20000000000 */
[----:B------:R-:W-:Y:S01]  /*9530*/  R2UR UR10, R5 ;  /* 0x00000000050a72ca */ /* 0x000fe200000e0000 */
[----:B------:R-:W-:Y:S01]  /*9540*/  @P0 VIADD R3, R2, 0x100 ;  /* 0x0000010002030836 */ /* 0x000fe20000000000 */
[----:B------:R-:W-:Y:S01]  /*9550*/  R2UR UR31, R21 ;  /* 0x00000000151f72ca */ /* 0x000fe200000e0000 */
[----:B------:R-:W-:Y:S01]  /*9560*/  @P1 VIADD R2, R8, 0x2 ;  /* 0x0000000208021836 */ /* 0x000fe20000000000 */
[----:B------:R-:W-:Y:S01]  /*9570*/  @P1 R2UR UR6, R0 ;  /* 0x00000000000612ca */ /* 0x000fe200000e0000 */
[----:B------:R-:W-:Y:S01]  /*9580*/  @P0 VIADD R8, R8, 0x4 ;  /* 0x0000000408080836 */ /* 0x000fe20000000000 */
[----:B------:R-:W-:Y:S01]  /*9590*/  @P0 R2UR UR8, R3 ;  /* 0x00000000030802ca */ /* 0x000fe200000e0000 */
[----:B------:R-:W-:Y:S01]  /*95a0*/  IMAD.U32 R10, RZ, RZ, UR7 ;  /* 0x00000007ff0a7e24 */ /* 0x000fe2000f8e00ff */
[----:B------:R-:W-:Y:S01]  /*95b0*/  @P1 R2UR UR5, R2 ;  /* 0x00000000020512ca */ /* 0x000fe200000e0000 */
[----:B------:R-:W-:Y:S01]  /*95c0*/  IMAD.MOV.U32 R2, RZ, RZ, RZ ;  /* 0x000000ffff027224 */ /* 0x000fe200078e00ff */
[----:B------:R-:W-:Y:S01]  /*95d0*/  @P0 R2UR UR7, R8 ;  /* 0x00000000080702ca */ /* 0x000fe200000e0000 */
        /* <DEDUP_REMOVED lines=19> */
[----:B------:R-:W-:Y:S01]  /*9710*/  UMOV UR28, 0x0 ;  /* 0x00000000001c7882 */ /* 0x000fe20000000000 */
[----:B------:R-:W-:Y:S01]  /*9720*/  @P0 IMAD.MOV.U32 R11, RZ, RZ, 0x40004040 ;  /* 0x40004040ff0b0424 */ /* 0x000fe200078e00ff */
[----:B------:R-:W-:Y:S01]  /*9730*/  @P0 R2UR UR6, R10 ;  /* 0x000000000a0602ca */ /* 0x000fe200000e0000 */
[----:B------:R-:W-:Y:S01]  /*9740*/  IMAD.MOV.U32 R0, RZ, RZ, RZ ;  /* 0x000000ffff007224 */ /* 0x000fe200078e00ff */
[----:B------:R-:W-:Y:S01]  /*9750*/  @P0 R2UR UR11, R15 ;  /* 0x000000000f0b02ca */ /* 0x000fe200000e0000 */
[----:B------:R-:W-:Y:S01]  /*9760*/  IMAD.U32 R2, RZ, RZ, UR10 ;  /* 0x0000000aff027e24 */ /* 0x000fe2000f8e00ff */
[----:B------:R-:W-:Y:S01]  /*9770*/  @P0 R2UR UR10, R14 ;  /* 0x000000000e0a02ca */ /* 0x000fe200000e0000 */
[----:B------:R-:W-:Y:S01]  /*9780*/  @P2 IMAD.MOV.U32 R3, RZ, RZ, 0x40004040 ;  /* 0x40004040ff032424 */ /* 0x000fe200078e00ff */
[----:B------:R-:W-:Y:S01]  /*9790*/  @P0 R2UR UR7, R11 ;  /* 0x000000000b0702ca */ /* 0x000fe200000e0000 */
[----:B------:R-:W-:Y:S01]  /*97a0*/  UMOV UR29, 0x8310010 ;  /* 0x08310010001d7882 */ /* 0x000fe20000000000 */
[----:B------:R-:W-:Y:S01]  /*97b0*/  R2UR UR18, R0 ;  /* 0x00000000001272ca */ /* 0x000fe200000e0000 */
[----:B------:R-:W-:Y:S01]  /*97c0*/  UMOV UR26, 0x0 ;  /* 0x00000000001a7882 */ /* 0x000fe20000000000 */
[----:B------:R-:W-:Y:S01]  /*97d0*/  @P2 R2UR UR4, R2 ;  /* 0x00000000020422ca */ /* 0x000fe200000e0000 */
[----:B------:R-:W-:Y:S01]  /*97e0*/  UMOV UR27, 0x8310010 ;  /* 0x08310010001b7882 */ /* 0x000fe20000000000 */
[----:B------:R-:W-:Y:S01]  /*97f0*/  @P2 R2UR UR5, R3 ;  /* 0x00000000030522ca */ /* 0x000fe200000e0000 */
[----:B------:R-:W-:Y:S01]  /*9800*/  UMOV UR24, 0x0 ;  /* 0x0000000000187882 */ /* 0x000fe20000000000 */
[----:B------:R-:W-:Y:S01]  /*9810*/  UMOV UR25, 0x8310010 ;  /* 0x0831001000197882 */ /* 0x000fe20000000000 */
[----:B------:R1:W-:Y:S01]  /*9820*/  UTCHMMA gdesc[UR30], gdesc[UR16], tmem[UR21], tmem[UR28], idesc[UR29], UP0 ;  /* 0x00ff1c101e0075ea */ /* 0x0003e20008000015 */
[----:B------:R-:W-:Y:S01]  /*9830*/  UMOV UR22, 0x0 ;  /* 0x0000000000167882 */ /* 0x000fe20000000000 */
[----:B------:R-:W-:Y:S01]  /*9840*/  UMOV UR23, 0x8310010 ;  /* 0x0831001000177882 */ /* 0x000fe20000000000 */
[----:B------:R1:W-:Y:S01]  /*9850*/  UTCHMMA gdesc[UR8], gdesc[UR12], tmem[UR20], tmem[UR26], idesc[UR27], UPT ;  /* 0x00ff1a0c080075ea */ /* 0x0003e2000b800014 */
[----:B------:R1:W-:Y:S06]  /*9860*/  UTCHMMA gdesc[UR6], gdesc[UR10], tmem[UR19], tmem[UR24], idesc[UR25], UPT ;  /* 0x00ff180a060075ea */ /* 0x0003ec000b800013 */
[----:B------:R1:W-:Y:S01]  /*9870*/  UTCHMMA gdesc[UR4], gdesc[UR14], tmem[UR18], tmem[UR22], idesc[UR23], UPT ;  /* 0x00ff160e040075ea */ /* 0x0003e2000b800012 */
[----:B---3--:R-:W-:-:S13]  /*9880*/  LOP3.LUT P6, RZ, R6, 0x1, RZ, 0xc0, !PT ;  /* 0x0000000106ff7812 */ /* 0x008fda00078cc0ff */
[----:B-1----:R-:W-:Y:S05]  /*9890*/  @!P6 BRA `(.L_x_226) ;  /* 0x000000000004e947 */ /* 0x002fea0003800000 */
[----:B------:R-:W-:Y:S05]  /*98a0*/  BPT.TRAP 0x1 ;  /* 0x000000040000795c */ /* 0x000fea0000300000 */
.L_x_226:
[----:B------:R-:W-:Y:S01]  /*98b0*/  ELECT P0, URZ, PT ;  /* 0x0000000000ff782f */ /* 0x000fe20003800000 */
[----:B------:R-:W-:Y:S01]  /*98c0*/  VIADD R3, R13, 0x380 ;  /* 0x000003800d037836 */ /* 0x000fe20000000000 */
[----:B------:R-:W-:Y:S01]  /*98d0*/  ELECT P3, URZ, PT ;  /* 0x0000000000ff782f */ /* 0x000fe20003860000 */
[----:B------:R-:W-:Y:S01]  /*98e0*/  VIADD R2, R9, 0x380 ;  /* 0x0000038009027836 */ /* 0x000fe20000000000 */
[----:B------:R-:W-:Y:S01]  /*98f0*/  ELECT P5, URZ, PT ;  /* 0x0000000000ff782f */ /* 0x000fe200038a0000 */
[----:B------:R-:W-:Y:S01]  /*9900*/  IMAD.MOV.U32 R0, RZ, RZ, 0x140 ;  /* 0x00000140ff007424 */ /* 0x000fe200078e00ff */
[----:B------:R-:W-:Y:S01]  /*9910*/  R2UR UR5, R3 ;  /* 0x00000000030572ca */ /* 0x000fe200000e0000 */
[----:B------:R-:W-:Y:S01]  /*9920*/  IMAD.MOV.U32 R3, RZ, RZ, 0x140 ;  /* 0x00000140ff037424 */ /* 0x000fe200078e00ff */
[----:B------:R-:W-:Y:S01]  /*9930*/  R2UR UR4, R2 ;  /* 0x00000000020472ca */ /* 0x000fe200000e0000 */
[----:B------:R-:W-:Y:S01]  /*9940*/  IMAD.MOV.U32 R2, RZ, RZ, 0x140 ;  /* 0x00000140ff027424 */ /* 0x000fe200078e00ff */
[----:B------:R-:W-:-:S02]  /*9950*/  ELECT P4, URZ, PT ;  /* 0x0000000000ff782f */ /* 0x000fc40003880000 */
[----:B------:R-:W-:Y:S02]  /*9960*/  R2UR UR40, R0 ;  /* 0x00000000002872ca */ /* 0x000fe400000e0000 */
[----:B------:R-:W-:Y:S01]  /*9970*/  ELECT P2, URZ, PT ;  /* 0x0000000000ff782f */ /* 0x000fe20003840000 */
[----:B------:R-:W-:Y:S01]  /*9980*/  @P0 VIADD R5, R9, 0x80 ;  /* 0x0000008009050836 */ /* 0x000fe20000000000 */
[----:B------:R-:W-:Y:S01]  /*9990*/  R2UR UR39, R3 ;  /* 0x00000000032772ca */ /* 0x000fe200000e0000 */
[----:B------:R-:W-:Y:S01]  /*99a0*/  @P3 VIADD R3, R9, 0x100 ;  /* 0x0000010009033836 */ /* 0x000fe20000000000 */
[C---:B------:R-:W-:Y:S01]  /*99b0*/  R2UR UR38, R2.reuse ;  /* 0x00000000022672ca */ /* 0x040fe200000e0000 */
[----:B------:R-:W-:Y:S01]  /*99c0*/  @P5 IMAD.MOV.U32 R11, RZ, RZ, 0x40004040 ;  /* 0x40004040ff0b5424 */ /* 0x000fe200078e00ff */
[----:B------:R-:W-:Y:S01]  /*99d0*/  @P0 R2UR UR8, R5 ;  /* 0x00000000050802ca */ /* 0x000fe200000e0000 */
[----:B------:R-:W-:Y:S01]  /*99e0*/  @P0 VIADD R5, R13, 0x80 ;  /* 0x000000800d050836 */ /* 0x000fe20000000000 */
[----:B------:R-:W-:Y:S01]  /*99f0*/  @P3 R2UR UR6, R3 ;  /* 0x00000000030632ca */ /* 0x000fe200000e0000 */
[----:B------:R-:W-:Y:S01]  /*9a00*/  @P3 VIADD R3, R13, 0x100 ;  /* 0x000001000d033836 */ /* 0x000fe20000000000 */
[----:B------:R-:W-:Y:S01]  /*9a10*/  R2UR UR36, R2 ;  /* 0x00000000022472ca */ /* 0x000fe200000e0000 */
[----:B------:R-:W-:Y:S01]  /*9a20*/  IMAD.U32 R10, RZ, RZ, UR4 ;  /* 0x00000004ff0a7e24 */ /* 0x000fe2000f8e00ff */
[----:B------:R-:W-:-:S02]  /*9a30*/  @P0 R2UR UR7, R5 ;  /* 0x00000000050702ca */ /* 0x000fc400000e0000 */
[----:B------:R-:W-:Y:S02]  /*9a40*/  ELECT P1, URZ, PT ;  /* 0x0000000000ff782f */ /* 0x000fe40003820000 */
[----:B------:R-:W-:Y:S01]  /*9a50*/  R2UR UR34, R2 ;  /* 0x00000000022272ca */ /* 0x000fe200000e0000 */
[----:B------:R-:W-:Y:S01]  /*9a60*/  UMOV UR56, 0x0 ;  /* 0x0000000000387882 */ /* 0x000fe20000000000 */
[----:B------:R-:W-:Y:S01]  /*9a70*/  @P3 R2UR UR4, R3 ;  /* 0x00000000030432ca */ /* 0x000fe200000e0000 */
[----:B------:R-:W-:Y:S01]  /*9a80*/  @P0 IMAD.MOV.U32 R3, RZ, RZ, 0x40004040 ;  /* 0x40004040ff030424 */ /* 0x000fe200078e00ff */
[----:B------:R-:W-:Y:S01]  /*9a90*/  @P5 R2UR UR30, R10 ;  /* 0x000000000a1e52ca */ /* 0x000fe200000e0000 */
[----:B------:R-:W-:Y:S01]  /*9aa0*/  IMAD.U32 R2, RZ, RZ, UR8 ;  /* 0x00000008ff027e24 */ /* 0x000fe2000f8e00ff */
[----:B------:R-:W-:Y:S01]  /*9ab0*/  @P5 R2UR UR31, R11 ;  /* 0x000000000b1f52ca */ /* 0x000fe200000e0000 */
[----:B------:R-:W-:Y:S01]  /*9ac0*/  @P0 IMAD.MOV.U32 R11, RZ, RZ, 0x40004040 ;  /* 0x40004040ff0b0424 */ /* 0x000fe200078e00ff */
[----:B------:R-:W-:Y:S01]  /*9ad0*/  R2UR UR37, R0 ;  /* 0x00000000002572ca */ /* 0x000fe200000e0000 */
[----:B------:R-:W-:Y:S01]  /*9ae0*/  UMOV UR57, 0x4318010 ;  /* 0x0431801000397882 */ /* 0x000fe20000000000 */
[----:B------:R-:W-:Y:S01]  /*9af0*/  @P0 R2UR UR28, R2 ;  /* 0x00000000021c02ca */ /* 0x000fe200000e0000 */
[----:B------:R-:W-:Y:S01]  /*9b00*/  IMAD.U32 R2, RZ, RZ, UR6 ;  /* 0x00000006ff027e24 */ /* 0x000fe2000f8e00ff */
[C---:B------:R-:W-:Y:S01]  /*9b10*/  R2UR UR35, R0.reuse ;  /* 0x00000000002372ca */ /* 0x040fe200000e0000 */
[----:B------:R-:W-:Y:S01]  /*9b20*/  IMAD.U32 R10, RZ, RZ, UR7 ;  /* 0x00000007ff0a7e24 */ /* 0x000fe2000f8e00ff */
[----:B------:R-:W-:Y:S01]  /*9b30*/  R2UR UR33, R0 ;  /* 0x00000000002172ca */ /* 0x000fe200000e0000 */
[----:B------:R-:W-:Y:S01]  /*9b40*/  @P4 VIADD R0, R9, 0x180 ;  /* 0x0000018009004836 */ /* 0x000fe20000000000 */
[----:B------:R-:W-:Y:S01]  /*9b50*/  @P0 R2UR UR29, R3 ;  /* 0x00000000031d02ca */ /* 0x000fe200000e0000 */
[----:B------:R-:W-:Y:S01]  /*9b60*/  @P3 IMAD.MOV.U32 R3, RZ, RZ, 0x40004040 ;  /* 0x40004040ff033424 */ /* 0x000fe200078e00ff */
[----:B------:R-:W-:Y:S01]  /*9b70*/  @P3 R2UR UR24, R2 ;  /* 0x00000000021832ca */ /* 0x000fe200000e0000 */
[----:B------:R-:W-:Y:S01]  /*9b80*/  IMAD.U32 R2, RZ, RZ, UR5 ;  /* 0x00000005ff027e24 */ /* 0x000fe2000f8e00ff */
[----:B------:R-:W-:Y:S01]  /*9b90*/  @P0 R2UR UR26, R10 ;  /* 0x000000000a1a02ca */ /* 0x000fe200000e0000 */
[----:B------:R-:W-:Y:S01]  /*9ba0*/  IMAD.U32 R10, RZ, RZ, UR4 ;  /* 0x00000004ff0a7e24 */ /* 0x000fe2000f8e00ff */
[----:B------:R-:W-:-:S02]  /*9bb0*/  @P0 R2UR UR27, R11 ;  /* 0x000000000b1b02ca */ /* 0x000fc400000e0000 */
[----:B------:R-:W-:Y:S02]  /*9bc0*/  ELECT P0, URZ, PT ;  /* 0x0000000000ff782f */ /* 0x000fe40003800000 */
[----:B------:R-:W-:Y:S01]  /*9bd0*/  @P3 R2UR UR25, R3 ;  /* 0x00000000031932ca */ /* 0x000fe200000e0000 */
[----:B------:R-:W-:Y:S01]  /*9be0*/  @P5 IMAD.MOV.U32 R3, RZ, RZ, 0x40004040 ;  /* 0x40004040ff035424 */ /* 0x000fe200078e00ff */
[----:B------:R-:W-:Y:S01]  /*9bf0*/  @P5 R2UR UR20, R2 ;  /* 0x00000000021452ca */ /* 0x000fe200000e0000 */
[----:B------:R-:W-:Y:S01]  /*9c00*/  @P4 VIADD R2, R13, 0x180 ;  /* 0x000001800d024836 */ /* 0x000fe20000000000 */
[----:B------:R-:W-:Y:S01]  /*9c10*/  @P4 R2UR UR7, R0 ;  /* 0x00000000000742ca */ /* 0x000fe200000e0000 */
[----:B------:R-:W-:Y:S01]  /*9c20*/  @P2 VIADD R0, R9, 0x200 ;  /* 0x0000020009002836 */ /* 0x000fe20000000000 */
[----:B------:R-:W-:Y:S01]  /*9c30*/  @P5 R2UR UR21, R3 ;  /* 0x00000000031552ca */ /* 0x000fe200000e0000 */
[----:B------:R-:W-:Y:S01]  /*9c40*/  @P3 IMAD.MOV.U32 R11, RZ, RZ, 0x40004040 ;  /* 0x40004040ff0b3424 */ /* 0x000fe200078e00ff */
[----:B------:R-:W-:Y:S01]  /*9c50*/  @P4 R2UR UR6, R2 ;  /* 0x00000000020642ca */ /* 0x000fe200000e0000 */
[----:B------:R-:W-:Y:S01]  /*9c60*/  @P2 VIADD R3, R13, 0x200 ;  /* 0x000002000d032836 */ /* 0x000fe20000000000 */
[----:B------:R-:W-:Y:S01]  /*9c70*/  @P2 R2UR UR5, R0 ;  /* 0x00000000000522ca */ /* 0x000fe200000e0000 */
[----:B------:R-:W-:Y:S01]  /*9c80*/  @P1 VIADD R2, R9, 0x280 ;  /* 0x0000028009021836 */ /* 0x000fe20000000000 */
[----:B------:R-:W-:Y:S01]  /*9c90*/  @P3 R2UR UR22, R10 ;  /* 0x000000000a1632ca */ /* 0x000fe200000e0000 */
[----:B------:R-:W-:Y:S01]  /*9ca0*/  @P1 VIADD R0, R13, 0x280 ;  /* 0x000002800d001836 */ /* 0x000fe20000000000 */
[----:B------:R-:W-:-:S02]  /*9cb0*/  @P3 R2UR UR23, R11 ;  /* 0x000000000b1732ca */ /* 0x000fc400000e0000 */
[----:B------:R-:W-:Y:S02]  /*9cc0*/  ELECT P3, URZ, PT ;  /* 0x0000000000ff782f */ /* 0x000fe40003860000 */
[----:B------:R-:W-:Y:S01]  /*9cd0*/  @P2 R2UR UR4, R3 ;  /* 0x00000000030422ca */ /* 0x000fe200000e0000 */
[----:B------:R-:W-:Y:S01]  /*9ce0*/  @P0 VIADD R9, R9, 0x300 ;  /* 0x0000030009090836 */ /* 0x000fe20000000000 */
[----:B------:R-:W-:Y:S01]  /*9cf0*/  @P1 R2UR UR8, R2 ;  /* 0x00000000020812ca */ /* 0x000fe200000e0000 */
[----:B------:R-:W-:Y:S01]  /*9d00*/  @P0 VIADD R13, R13, 0x300 ;  /* 0x000003000d0d0836 */ /* 0x000fe20000000000 */
        /* <DEDUP_REMOVED lines=11> */
[----:B------:R-:W-:Y:S01]  /*9dc0*/  @P3 VIADD R0, R4, 0x308a8 ;  /* 0x000308a804003836 */ /* 0x000fe20000000000 */
        /* <DEDUP_REMOVED lines=10> */
[----:B------:R-:W-:Y:S01]  /*9e70*/  R2UR UR61, R23 ;  /* 0x00000000173d72ca */ /* 0x000fe200000e0000 */
[----:B------:R-:W-:Y:S01]  /*9e80*/  IMAD.U32 R10, RZ, RZ, UR10 ;  /* 0x0000000aff0a7e24 */ /* 0x000fe2000f8e00ff */
[----:B------:R-:W-:Y:S01]  /*9e90*/  R2UR UR58, R40 ;  /* 0x00000000283a72ca */ /* 0x000fe200000e0000 */
[----:B------:R-:W-:Y:S01]  /*9ea0*/  @P1 IMAD.MOV.U32 R11, RZ, RZ, 0x40004040 ;  /* 0x40004040ff0b1424 */ /* 0x000fe200078e00ff */
[----:B------:R-:W-:Y:S01]  /*9eb0*/  R2UR UR59, R41 ;  /* 0x00000000293b72ca */ /* 0x000fe200000e0000 */
[----:B------:R-:W-:Y:S01]  /*9ec0*/  UMOV UR54, 0x0 ;  /* 0x0000000000367882 */ /* 0x000fe20000000000 */
        /* <DEDUP_REMOVED lines=9> */
[----:B------:R-:W-:Y:S01]  /*9f60*/  UMOV UR55, 0x4318010 ;  /* 0x0431801000377882 */ /* 0x000fe20000000000 */
[----:B------:R-:W-:Y:S01]  /*9f70*/  @P1 R2UR UR9, R11 ;  /* 0x000000000b0912ca */ /* 0x000fe200000e0000 */
[----:B------:R1:W-:Y:S01]  /*9f80*/  UTCBAR [UR32], URZ ;  /* 0x000000ff200073e9 */ /* 0x0003e200080000ff */
[----:B------:R-:W-:Y:S01]  /*9f90*/  @P0 R2UR UR6, R2 ;  /* 0x00000000020602ca */ /* 0x000fe200000e0000 */
[----:B------:R-:W-:Y:S01]  /*9fa0*/  UMOV UR52, 0x0 ;  /* 0x0000000000347882 */ /* 0x000fe20000000000 */
[----:B------:R-:W-:Y:S01]  /*9fb0*/  @P0 R2UR UR7, R3 ;  /* 0x00000000030702ca */ /* 0x000fe200000e0000 */
[----:B------:R-:W-:Y:S01]  /*9fc0*/  UMOV UR53, 0x4318010 ;  /* 0x0431801000357882 */ /* 0x000fe20000000000 */
[----:B------:R-:W-:Y:S01]  /*9fd0*/  @P0 R2UR UR4, R8 ;  /* 0x00000000080402ca */ /* 0x000fe200000e0000 */
[----:B------:R1:W-:Y:S01]  /*9fe0*/  UTCHMMA gdesc[UR58], gdesc[UR60], tmem[UR40], tmem[UR56], idesc[UR57], !UPT ;  /* 0x00ff383c3a0075ea */ /* 0x0003e2000f800028 */
[----:B------:R-:W-:Y:S01]  /*9ff0*/  @P0 R2UR UR5, R9 ;  /* 0x00000000090502ca */ /* 0x000fe200000e0000 */
[----:B------:R-:W-:Y:S01]  /*a000*/  UMOV UR50, 0x0 ;  /* 0x0000000000327882 */ /* 0x000fe20000000000 */
[----:B------:R-:W-:Y:S01]  /*a010*/  UMOV UR51, 0x4318010 ;  /* 0x0431801000337882 */ /* 0x000fe20000000000 */
[----:B------:R1:W-:Y:S01]  /*a020*/  UTCHMMA gdesc[UR26], gdesc[UR28], tmem[UR39], tmem[UR54], idesc[UR55], UPT ;  /* 0x00ff361c1a0075ea */ /* 0x0003e2000b800027 */
        /* <DEDUP_REMOVED lines=12> */
[----:B------:R1:W-:Y:S01]  /*a0f0*/  UTCHMMA gdesc[UR4], gdesc[UR6], tmem[UR34], tmem[UR44], idesc[UR45], UPT ;  /* 0x00ff2c06040075ea */ /* 0x0003e2000b800022 */
[----:B------:R1:W-:Y:S01]  /*a100*/  UTCHMMA gdesc[UR20], gdesc[UR30], tmem[UR33], tmem[UR42], idesc[UR43], UPT ;  /* 0x00ff2a1e140075ea */ /* 0x0003e2000b800021 */
[----:B------:R-:W-:Y:S05]  /*a110*/  @!P6 BRA `(.L_x_227) ;  /* 0x000000000004e947 */ /* 0x000fea0003800000 */
[----:B-1----:R-:W-:Y:S05]  /*a120*/  BPT.TRAP 0x1 ;  /* 0x000000040000795c */ /* 0x002fea0000300000 */
.L_x_227:
[----:B------:R-:W-:Y:S02]  /*a130*/  ELECT P0, URZ, PT ;  /* 0x0000000000ff782f */ /* 0x000fe40003800000 */
[----:B------:R-:W-:Y:S01]  /*a140*/  LOP3.LUT P1, RZ, R6, 0x2, RZ, 0xc0, !PT ;  /* 0x0000000206ff7812 */ /* 0x000fe2000782c0ff */
[----:B------:R-:W-:Y:S10]  /*a150*/  BSSY.RECONVERGENT B0, `(.L_x_228) ;  /* 0x0000006000007945 */ /* 0x000ff40003800200 */
[----:B------:R-:W-:-:S05]  /*a160*/  @P0 VIADD R0, R4, 0x30870 ;  /* 0x0003087004000836 */ /* 0x000fca0000000000 */
[----:B-1----:R-:W-:-:S13]  /*a170*/  @P0 R2UR UR4, R0 ;  /* 0x00000000000402ca */ /* 0x002fda00000e0000 */
[----:B------:R1:W-:Y:S01]  /*a180*/  UTCBAR [UR4], URZ ;  /* 0x000000ff040073e9 */ /* 0x0003e200080000ff */
[----:B------:R-:W-:Y:S05]  /*a190*/  @!P1 BRA `(.L_x_229) ;  /* 0x0000000000049947 */ /* 0x000fea0003800000 */
[----:B-1----:R-:W-:Y:S05]  /*a1a0*/  BPT.TRAP 0x1 ;  /* 0x000000040000795c */ /* 0x002fea0000300000 */
.L_x_229:
[----:B-1----:R-:W-:Y:S05]  /*a1b0*/  BSYNC.RECONVERGENT B0 ;  /* 0x0000000000007941 */ /* 0x002fea0003800200 */
.L_x_228:
[----:B------:R-:W-:-:S13]  /*a1c0*/  ELECT P0, URZ, PT ;  /* 0x0000000000ff782f */ /* 0x000fda0003800000 */
[----:B------:R-:W-:-:S04]  /*a1d0*/  @P0 IMAD R0, R7, 0x8, R4 ;  /* 0x0000000807000824 */ /* 0x000fc800078e0204 */
[----:B------:R-:W-:-:S05]  /*a1e0*/  @P0 VIADD R0, R0, 0x30810 ;  /* 0x0003081000000836 */ /* 0x000fca0000000000 */
[----:B------:R-:W-:-:S13]  /*a1f0*/  @P0 R2UR UR4, R0 ;  /* 0x00000000000402ca */ /* 0x000fda00000e0000 */
[----:B------:R1:W-:Y:S01]  /*a200*/  UTCBAR [UR4], URZ ;  /* 0x000000ff040073e9 */ /* 0x0003e200080000ff */
[----:B------:R-:W-:Y:S05]  /*a210*/  @!P6 BRA `(.L_x_230) ;  /* 0x000000000004e947 */ /* 0x000fea0003800000 */
[----:B-1----:R-:W-:Y:S05]  /*a220*/  BPT.TRAP 0x1 ;  /* 0x000000040000795c */ /* 0x002fea0000300000 */
.L_x_230:
[----:B------:R-:W-:-:S13]  /*a230*/  ELECT P0, URZ, PT ;  /* 0x0000000000ff782f */ /* 0x000fda0003800000 */
[----:B-1----:R-:W-:Y:S05]  /*a240*/  @!P0 EXIT ;  /* 0x000000000000894d */ /* 0x002fea0003800000 */
[----:B------:R-:W-:-:S13]  /*a250*/  R2UR UR4, R4 ;  /* 0x00000000040472ca */ /* 0x000fda00000e0000 */
[----:B------:R-:W-:-:S09]  /*a260*/  UIADD3 UR4, UPT, UPT, UR4, 0x30898, URZ ;  /* 0x0003089804047890 */ /* 0x000fd2000fffe0ff */
[----:B------:R1:W-:Y:S01]  /*a270*/  UTCBAR [UR4], URZ ;  /* 0x000000ff040073e9 */ /* 0x0003e200080000ff */
[----:B------:R-:W-:Y:S01]  /*a280*/  NOP ;  /* 0x0000000000007918 */ /* 0x000fe20000000000 */
[----:B-1----:R-:W-:Y:S05]  /*a290*/  EXIT ;  /* 0x000000000000794d */ /* 0x002fea0003800000 */
.L_x_96:
[----:B------:R-:W-:Y:S02]  /*a2a0*/  IMAD.SHL.U32 R4, R105, 0x4, RZ ;  /* 0x0000000469047824 */ /* 0x000fe400078e00ff */
[----:B------:R-:W-:Y:S02]  /*a2b0*/  IMAD.MOV.U32 R3, RZ, RZ, 0x33334444 ;  /* 0x33334444ff037424 */ /* 0x000fe400078e00ff */
[----:B------:R-:W-:-:S03]  /*a2c0*/  IMAD.MOV.U32 R0, RZ, RZ, -0x3 ;  /* 0xfffffffdff007424 */ /* 0x000fc600078e00ff */
[----:B------:R-:W-:-:S04]  /*a2d0*/  SHF.R.U64 R3, R3, R4, 0x123333 ;  /* 0x0012333303037419 */ /* 0x000fc80000001204 */
[----:B------:R-:W-:-:S04]  /*a2e0*/  LOP3.LUT R3, R3, 0x7, RZ, 0xc0, !PT ;  /* 0x0000000703037812 */ /* 0x000fc800078ec0ff */
[----:B------:R-:W-:-:S05]  /*a2f0*/  VIADDMNMX.U32 R0, R3, R0, 0x2, PT ;  /* 0x0000000203007446 */ /* 0x000fca0003800000 */
[----:B------:R-:W-:-:S04]  /*a300*/  IMAD.SHL.U32 R0, R0, 0x4, RZ ;  /* 0x0000000400007824 */ /* 0x000fc800078e00ff */
[----:B------:R-:W2:Y:S02]  /*a310*/  LDC R4, c[0x2][R0+0xc] ;  /* 0x0080030000047b82 */ /* 0x000ea40000000800 */
[----:B--2---:R-:W-:-:S04]  /*a320*/  SHF.R.S32.HI R5, RZ, 0x1f, R4 ;  /* 0x0000001fff057819 */ /* 0x004fc80000011404 */
.L_x_7102:
[----:B-1----:R-:W-:Y:S05]  /*a330*/  BRX R4 -0xa340                                                                                                                                                                                                                                                                                                                                                                                                                                                           (*"BRANCH_TARGETS .L_x_264,.L_x_231,.L_x_7101"*) ;  /* 0xffffff5c04307949 */ /* 0x002fea000383ffff */
.L_x_231:
[----:B------:R-:W-:-:S08]  /*a340*/  NOP ;  /* 0x0000000000007918 */ /* 0x000fd00000000000 */
[----:B------:R-:W1:Y:S02]  /*a350*/  USETMAXREG.TRY_ALLOC.CTAPOOL UP0, 0x98 ;  /* 0x00000098000079c8 */ /* 0x000e640008000600 */
[----:B-1----:R-:W-:Y:S05]  /*a360*/  BRA.U !UP0, `(.L_x_231) ;  /* 0xfffffffd08f47547 */ /* 0x002fea000b83ffff */
[C---:B------:R-:W-:Y:S01]  /*a370*/  IMAD.SHL.U32 R22, R2.reuse, 0x10, RZ ;  /* 0x0000001002167824 */ /* 0x040fe200078e00ff */
[C---:B------:R-:W-:Y:S01]  /*a380*/  LOP3.LUT R5, R2.reuse, 0x10, RZ, 0xc0, !PT ;  /* 0x0000001002057812 */ /* 0x040fe200078ec0ff */
[----:B------:R-:W-:Y:S01]  /*a390*/  IMAD.U32 R0, R2, 0x10000, RZ ;  /* 0x0001000002007824 */ /* 0x000fe200078e00ff */
[----:B------:R-:W-:Y:S01]  /*a3a0*/  VIMNMX R68, PT, PT, R68, 0x1, !PT ;  /* 0x0000000144447848 */ /* 0x000fe20007fe0100 */
[----:B------:R-:W-:Y:S01]  /*a3b0*/  IMAD.SHL.U32 R3, R2, 0x20, RZ ;  /* 0x0000002002037824 */ /* 0x000fe200078e00ff */
[----:B------:R-:W-:Y:S01]  /*a3c0*/  LOP3.LUT R22, R5, 0x600, R22, 0xf8, !PT ;  /* 0x0000060005167812 */ /* 0x000fe200078ef816 */
[----:B------:R-:W-:Y:S01]  /*a3d0*/  IMAD.MOV.U32 R111, RZ, RZ, RZ ;  /* 0x000000ffff6f7224 */ /* 0x000fe200078e00ff */
[----:B------:R-:W-:Y:S01]  /*a3e0*/  LOP3.LUT R0, R0, 0x600000, RZ, 0xc0, !PT ;  /* 0x0060000000007812 */ /* 0x000fe200078ec0ff */
[----:B------:R-:W-:Y:S01]  /*a3f0*/  IMAD.MOV R112, RZ, RZ, -R68 ;  /* 0x000000ffff707224 */ /* 0x000fe200078e0a44 */
[----:B------:R-:W-:Y:S01]  /*a400*/  LOP3.LUT R109, R2, 0x7f, RZ, 0xc0, !PT ;  /* 0x0000007f026d7812 */ /* 0x000fe200078ec0ff */
[----:B------:R-:W1:Y:S01]  /*a410*/  LDCU.64 UR48, c[0x0][0x348] ;  /* 0x00006900ff3077ac */ /* 0x000e620008000a00 */
[----:B------:R-:W-:-:S02]  /*a420*/  LOP3.LUT R23, R23, 0x3, RZ, 0xc0, !PT ;  /* 0x0000000317177812 */ /* 0x000fc400078ec0ff */
[----:B------:R-:W-:Y:S01]  /*a430*/  LOP3.LUT R22, R22, 0x1e0, R3, 0xf8, !PT ;  /* 0x000001e016167812 */ /* 0x000fe200078ef803 */
[----:B------:R-:W-:Y:S01]  /*a440*/  UMOV UR39, URZ ;  /* 0x000000ff00277c82 */ /* 0x000fe20008000000 */
[C---:B------:R-:W-:Y:S01]  /*a450*/  LOP3.LUT R110, R0.reuse, 0x140, RZ, 0xfc, !PT ;  /* 0x00000140006e7812 */ /* 0x040fe200078efcff */
[----:B------:R-:W-:Y:S01]  /*a460*/  UMOV UR42, URZ ;  /* 0x000000ff002a7c82 */ /* 0x000fe20008000000 */
[----:B------:R-:W-:Y:S02]  /*a470*/  SHF.R.U32.HI R108, RZ, 0x15, R0 ;  /* 0x00000015ff6c7819 */ /* 0x000fe40000011600 */
[C---:B------:R-:W-:Y:S02]  /*a480*/  LOP3.LUT R107, R0.reuse, 0x160, RZ, 0xfc, !PT ;  /* 0x00000160006b7812 */ /* 0x040fe400078efcff */
[C---:B------:R-:W-:Y:S02]  /*a490*/  LOP3.LUT R106, R0.reuse, 0x180, RZ, 0xfc, !PT ;  /* 0x00000180006a7812 */ /* 0x040fe400078efcff */
[----:B------:R-:W-:-:S02]  /*a4a0*/  LOP3.LUT R105, R0, 0x1a0, RZ, 0xfc, !PT ;  /* 0x000001a000697812 */ /* 0x000fc400078efcff */
[C---:B------:R-:W-:Y:S02]  /*a4b0*/  LOP3.LUT R104, R0.reuse, 0x1c0, RZ, 0xfc, !PT ;  /* 0x000001c000687812 */ /* 0x040fe400078efcff */
[----:B------:R-:W-:-:S07]  /*a4c0*/  LOP3.LUT R2, R0, 0x1e0, RZ, 0xfc, !PT ;  /* 0x000001e000027812 */ /* 0x000fce00078efcff */
.L_x_263:
[----:B--2---:R-:W2:Y:S01]  /*a4d0*/  LDL R0, [R1] ;  /* 0x0000000001007983 */ /* 0x004ea20000100800 */
[----:B------:R-:W-:-:S05]  /*a4e0*/  VIADD R112, R112, 0x1 ;  /* 0x0000000170707836 */ /* 0x000fca0000000000 */
[----:B------:R-:W-:-:S04]  /*a4f0*/  ISETP.NE.AND P1, PT, R112, RZ, PT ;  /* 0x000000ff7000720c */ /* 0x000fc80003f25270 */
[----:B------:R-:W-:Y:S02]  /*a500*/  P2R R113, PR, RZ, 0x2 ;  /* 0x00000002ff717803 */ /* 0x000fe40000000000 */
[----:B--2---:R-:W-:-:S13]  /*a510*/  ISETP.NE.AND P0, PT, R0, 0x4, PT ;  /* 0x000000040000780c */ /* 0x004fda0003f05270 */
[----:B-1-34-:R-:W-:Y:S05]  /*a520*/  @!P0 BRA `(.L_x_232) ;  /* 0x0000000000048947 */ /* 0x01afea0003800000 */
[----:B-1----:R-:W-:Y:S05]  /*a530*/  BPT.TRAP 0x1 ;  /* 0x000000040000795c */ /* 0x002fea0000300000 */
.L_x_232:
[----:B------:R-:W2:Y:S01]  /*a540*/  S2UR UR40, SR_CgaCtaId ;  /* 0x00000000002879c3 */ /* 0x000ea20000008800 */
[----:B------:R-:W-:Y:S01]  /*a550*/  UMOV UR38, 0x400 ;  /* 0x0000040000267882 */ /* 0x000fe20000000000 */
[----:B------:R-:W-:Y:S02]  /*a560*/  SHF.L.U32 R3, R111, 0x1f, RZ ;  /* 0x0000001f6f037819 */ /* 0x000fe400000006ff */
[----:B------:R-:W-:Y:S01]  /*a570*/  ISETP.NE.AND P0, PT, R23, R108, PT ;  /* 0x0000006c1700720c */ /* 0x000fe20003f05270 */
[----:B--2---:R-:W-:-:S09]  /*a580*/  ULEA UR38, UR40, UR38, 0x18 ;  /* 0x0000002628267291 */ /* 0x004fd2000f8ec0ff */
[----:B------:R-:W2:Y:S02]  /*a590*/  SYNCS.PHASECHK.TRANS64.TRYWAIT P1, [UR38+0x30870], R3 ;  /* 0x03087003ff0075a7 */ /* 0x000ea40008021126 */
[----:B--2---:R-:W-:Y:S05]  /*a5a0*/  @!P1 BRA `(.L_x_233) ;  /* 0x0000008400dc9947 */ /* 0x004fea0003800000 */
.L_x_404:
[----:B------:R-:W-:Y:S05]  /*a5b0*/  @!P0 BRA `(.L_x_234) ;  /* 0x0000000000408947 */ /* 0x000fea0003800000 */
[----:B------:R-:W-:Y:S01]  /*a5c0*/  MOV R14, 0xf8 ;  /* 0x000000f8000e7802 */ /* 0x000fe20000000f00 */
[----:B------:R-:W3:Y:S01]  /*a5d0*/  LDCU.64 UR8, c[0x4][0xd8] ;  /* 0x01001b00ff0877ac */ /* 0x000ee20008000a00 */
[----:B------:R-:W-:Y:S02]  /*a5e0*/  HFMA2 R12, -RZ, RZ, 0, 5.9604644775390625e-08 ;  /* 0x00000001ff0c7431 */ /* 0x000fe400000001ff */
[----:B------:R-:W-:Y:S01]  /*a5f0*/  IMAD.MOV.U32 R8, RZ, RZ, 0x192 ;  /* 0x00000192ff087424 */ /* 0x000fe200078e00ff */
[----:B------:R-:W4:Y:S01]  /*a600*/  LDCU.64 UR6, c[0x4][0xe0] ;  /* 0x01001c00ff0677ac */ /* 0x000f220008000a00 */
[----:B------:R-:W1:Y:S01]  /*a610*/  LDC.64 R14, c[0x4][R14] ;  /* 0x010000000e0e7b82 */ /* 0x000e620000000a00 */
[----:B------:R-:W-:Y:S01]  /*a620*/  IMAD.MOV.U32 R13, RZ, RZ, RZ ;  /* 0x000000ffff0d7224 */ /* 0x000fe200078e00ff */
[----:B------:R-:W5:Y:S01]  /*a630*/  LDCU.64 UR4, c[0x4][0x70] ;  /* 0x01000e00ff0477ac */ /* 0x000f620008000a00 */
[----:B---3--:R-:W-:Y:S01]  /*a640*/  IMAD.U32 R4, RZ, RZ, UR8 ;  /* 0x00000008ff047e24 */ /* 0x008fe2000f8e00ff */
[----:B------:R-:W-:Y:S01]  /*a650*/  MOV R5, UR9 ;  /* 0x0000000900057c02 */ /* 0x000fe20008000f00 */
[----:B----4-:R-:W-:Y:S01]  /*a660*/  IMAD.U32 R6, RZ, RZ, UR6 ;  /* 0x00000006ff067e24 */ /* 0x010fe2000f8e00ff */
[----:B------:R-:W-:Y:S01]  /*a670*/  MOV R7, UR7 ;  /* 0x0000000700077c02 */ /* 0x000fe20008000f00 */
[----:B-----5:R-:W-:Y:S01]  /*a680*/  IMAD.U32 R10, RZ, RZ, UR4 ;  /* 0x00000004ff0a7e24 */ /* 0x020fe2000f8e00ff */
[----:B------:R-:W-:-:S02]  /*a690*/  MOV R11, UR5 ;  /* 0x00000005000b7c02 */ /* 0x000fc40008000f00 */
[----:B------:R-:W-:-:S07]  /*a6a0*/  LEPC R20, `(.L_x_234) ;  /* 0x000000001014794e */ /* 0x000fce0000000000 */
[----:B-12---:R-:W-:Y:S05]  /*a6b0*/  CALL.ABS.NOINC R14 ;  /* 0x000000000e007343 */ /* 0x006fea0003c00000 */
.L_x_234:
[----:B------:R-:W-:Y:S05]  /*a6c0*/  WARPSYNC.ALL ;  /* 0x0000000000007948 */ /* 0x000fea0003800000 */
[----:B------:R-:W-:Y:S02]  /*a6d0*/  R2UR UR4, R110 ;  /* 0x000000006e0472ca */ /* 0x000fe400000e0000 */
[----:B------:R-:W-:-:S11]  /*a6e0*/  ISETP.NE.AND P0, PT, R23, R108, PT ;  /* 0x0000006c1700720c */ /* 0x000fd60003f05270 */
[----:B------:R-:W3:Y:S01]  /*a6f0*/  LDTM.16dp32bit_t0_t15.x16 R88, tmem[UR4] ;  /* 0x00000004005879ee */ /* 0x000ee20008a00000 */
[----:B------:R-:W4:Y:S02]  /*a700*/  LDTM.16dp32bit_t16_t31.x16 R88, tmem[UR4+0x10] ;  /* 0x00001004005879ee */ /* 0x000f240008a20000 */
[----:B----4-:R-:W-:Y:S05]  /*a710*/  @!P0 BRA `(.L_x_235) ;  /* 0x0000000000408947 */ /* 0x010fea0003800000 */
[----:B------:R-:W-:Y:S01]  /*a720*/  MOV R14, 0xf8 ;  /* 0x000000f8000e7802 */ /* 0x000fe20000000f00 */
[----:B------:R-:W4:Y:S01]  /*a730*/  LDCU.64 UR8, c[0x4][0xd8] ;  /* 0x01001b00ff0877ac */ /* 0x000f220008000a00 */
[----:B------:R-:W-:Y:S02]  /*a740*/  HFMA2 R12, -RZ, RZ, 0, 5.9604644775390625e-08 ;  /* 0x00000001ff0c7431 */ /* 0x000fe400000001ff */
[----:B------:R-:W-:Y:S01]  /*a750*/  IMAD.MOV.U32 R8, RZ, RZ, 0x192 ;  /* 0x00000192ff087424 */ /* 0x000fe200078e00ff */
[----:B------:R-:W5:Y:S01]  /*a760*/  LDCU.64 UR6, c[0x4][0xe0] ;  /* 0x01001c00ff0677ac */ /* 0x000f620008000a00 */
[----:B------:R-:W1:Y:S01]  /*a770*/  LDC.64 R14, c[0x4][R14] ;  /* 0x010000000e0e7b82 */ /* 0x000e620000000a00 */
[----:B------:R-:W-:Y:S01]  /*a780*/  IMAD.MOV.U32 R13, RZ, RZ, RZ ;  /* 0x000000ffff0d7224 */ /* 0x000fe200078e00ff */
[----:B------:R-:W2:Y:S01]  /*a790*/  LDCU.64 UR4, c[0x4][0x70] ;  /* 0x01000e00ff0477ac */ /* 0x000ea20008000a00 */
[----:B----4-:R-:W-:Y:S01]  /*a7a0*/  IMAD.U32 R4, RZ, RZ, UR8 ;  /* 0x00000008ff047e24 */ /* 0x010fe2000f8e00ff */
[----:B------:R-:W-:Y:S01]  /*a7b0*/  MOV R5, UR9 ;  /* 0x0000000900057c02 */ /* 0x000fe20008000f00 */
[----:B-----5:R-:W-:Y:S01]  /*a7c0*/  IMAD.U32 R6, RZ, RZ, UR6 ;  /* 0x00000006ff067e24 */ /* 0x020fe2000f8e00ff */
[----:B------:R-:W-:Y:S01]  /*a7d0*/  MOV R7, UR7 ;  /* 0x0000000700077c02 */ /* 0x000fe20008000f00 */
[----:B--2---:R-:W-:Y:S01]  /*a7e0*/  IMAD.U32 R10, RZ, RZ, UR4 ;  /* 0x00000004ff0a7e24 */ /* 0x004fe2000f8e00ff */
[----:B------:R-:W-:-:S02]  /*a7f0*/  MOV R11, UR5 ;  /* 0x00000005000b7c02 */ /* 0x000fc40008000f00 */
[----:B------:R-:W-:-:S07]  /*a800*/  LEPC R20, `(.L_x_235) ;  /* 0x000000001014794e */ /* 0x000fce0000000000 */
[----:B-1-3--:R-:W-:Y:S05]  /*a810*/  CALL.ABS.NOINC R14 ;  /* 0x000000000e007343 */ /* 0x00afea0003c00000 */
.L_x_235:
[----:B------:R-:W-:Y:S05]  /*a820*/  WARPSYNC.ALL ;  /* 0x0000000000007948 */ /* 0x000fea0003800000 */
[----:B------:R-:W-:Y:S02]  /*a830*/  R2UR UR4, R107 ;  /* 0x000000006b0472ca */ /* 0x000fe400000e0000 */
[----:B------:R-:W-:-:S11]  /*a840*/  ISETP.NE.AND P0, PT, R23, R108, PT ;  /* 0x0000006c1700720c */ /* 0x000fd60003f05270 */
[----:B------:R-:W4:Y:S01]  /*a850*/  LDTM.16dp32bit_t0_t15.x16 R72, tmem[UR4] ;  /* 0x00000004004879ee */ /* 0x000f220008a00000 */
[----:B------:R-:W1:Y:S02]  /*a860*/  LDTM.16dp32bit_t16_t31.x16 R72, tmem[UR4+0x10] ;  /* 0x00001004004879ee */ /* 0x000e640008a20000 */
[----:B-1----:R-:W-:Y:S05]  /*a870*/  @!P0 BRA `(.L_x_236) ;  /* 0x0000000000408947 */ /* 0x002fea0003800000 */
[----:B------:R-:W-:Y:S01]  /*a880*/  MOV R14, 0xf8 ;  /* 0x000000f8000e7802 */ /* 0x000fe20000000f00 */
[----:B------:R-:W1:Y:S01]  /*a890*/  LDCU.64 UR8, c[0x4][0xd8] ;  /* 0x01001b00ff0877ac */ /* 0x000e620008000a00 */
[----:B------:R-:W-:Y:S02]  /*a8a0*/  HFMA2 R12, -RZ, RZ, 0, 5.9604644775390625e-08 ;  /* 0x00000001ff0c7431 */ /* 0x000fe400000001ff */
[----:B------:R-:W-:Y:S01]  /*a8b0*/  IMAD.MOV.U32 R8, RZ, RZ, 0x192 ;  /* 0x00000192ff087424 */ /* 0x000fe200078e00ff */
[----:B------:R-:W5:Y:S01]  /*a8c0*/  LDCU.64 UR6, c[0x4][0xe0] ;  /* 0x01001c00ff0677ac */ /* 0x000f620008000a00 */
[----:B------:R-:W2:Y:S01]  /*a8d0*/  LDC.64 R14, c[0x4][R14] ;  /* 0x010000000e0e7b82 */ /* 0x000ea20000000a00 */
[----:B------:R-:W-:Y:S01]  /*a8e0*/  IMAD.MOV.U32 R13, RZ, RZ, RZ ;  /* 0x000000ffff0d7224 */ /* 0x000fe200078e00ff */
[----:B------:R-:W3:Y:S01]  /*a8f0*/  LDCU.64 UR4, c[0x4][0x70] ;  /* 0x01000e00ff0477ac */ /* 0x000ee20008000a00 */
[----:B-1----:R-:W-:Y:S01]  /*a900*/  IMAD.U32 R4, RZ, RZ, UR8 ;  /* 0x00000008ff047e24 */ /* 0x002fe2000f8e00ff */
[----:B------:R-:W-:Y:S01]  /*a910*/  MOV R5, UR9 ;  /* 0x0000000900057c02 */ /* 0x000fe20008000f00 */
[----:B-----5:R-:W-:Y:S01]  /*a920*/  IMAD.U32 R6, RZ, RZ, UR6 ;  /* 0x00000006ff067e24 */ /* 0x020fe2000f8e00ff */
[----:B------:R-:W-:Y:S01]  /*a930*/  MOV R7, UR7 ;  /* 0x0000000700077c02 */ /* 0x000fe20008000f00 */
[----:B---3--:R-:W-:Y:S01]  /*a940*/  IMAD.U32 R10, RZ, RZ, UR4 ;  /* 0x00000004ff0a7e24 */ /* 0x008fe2000f8e00ff */
[----:B------:R-:W-:-:S02]  /*a950*/  MOV R11, UR5 ;  /* 0x00000005000b7c02 */ /* 0x000fc40008000f00 */
[----:B------:R-:W-:-:S07]  /*a960*/  LEPC R20, `(.L_x_236) ;  /* 0x000000001014794e */ /* 0x000fce0000000000 */
[----:B--2-4-:R-:W-:Y:S05]  /*a970*/  CALL.ABS.NOINC R14 ;  /* 0x000000000e007343 */ /* 0x014fea0003c00000 */
.L_x_236:
[----:B------:R-:W-:Y:S05]  /*a980*/  WARPSYNC.ALL ;  /* 0x0000000000007948 */ /* 0x000fea0003800000 */
[----:B------:R-:W-:Y:S02]  /*a990*/  R2UR UR4, R106 ;  /* 0x000000006a0472ca */ /* 0x000fe400000e0000 */
[----:B------:R-:W-:-:S11]  /*a9a0*/  ISETP.NE.AND P0, PT, R23, R108, PT ;  /* 0x0000006c1700720c */ /* 0x000fd60003f05270 */
[----:B------:R-:W1:Y:S01]  /*a9b0*/  LDTM.16dp32bit_t0_t15.x16 R56, tmem[UR4] ;  /* 0x00000004003879ee */ /* 0x000e620008a00000 */
        /* <DEDUP_REMOVED lines=18> */
.L_x_237:
        /* <DEDUP_REMOVED lines=22> */
.L_x_238:
        /* <DEDUP_REMOVED lines=22> */
.L_x_239:
[----:B------:R-:W5:Y:S01]  /*ada0*/  LDL R20, [R1] ;  /* 0x0000000001147983 */ /* 0x000f620000100800 */
[----:B------:R-:W-:Y:S05]  /*adb0*/  WARPSYNC.ALL ;  /* 0x0000000000007948 */ /* 0x000fea0003800000 */
[----:B------:R-:W-:-:S13]  /*adc0*/  R2UR UR4, R2 ;  /* 0x00000000020472ca */ /* 0x000fda00000e0000 */
[----:B------:R-:W1:Y:S01]  /*add0*/  LDTM.16dp32bit_t0_t15.x16 R4, tmem[UR4] ;  /* 0x00000004000479ee */ /* 0x000e620008a00000 */
[----:B------:R-:W1:Y:S01]  /*ade0*/  LDTM.16dp32bit_t16_t31.x16 R4, tmem[UR4+0x10] ;  /* 0x00001004000479ee */ /* 0x000e620008a20000 */
[----:B------:R-:W-:Y:S01]  /*adf0*/  NOP ;  /* 0x0000000000007918 */ /* 0x000fe20000000000 */
[----:B-----5:R-:W-:-:S13]  /*ae00*/  ISETP.NE.AND P0, PT, R20, 0x4, PT ;  /* 0x000000041400780c */ /* 0x020fda0003f05270 */
[----:B-1----:R-:W-:Y:S05]  /*ae10*/  @!P0 BRA `(.L_x_240) ;  /* 0x0000000000088947 */ /* 0x002fea0003800000 */
[----:B------:R-:W-:Y:S05]  /*ae20*/  BPT.TRAP 0x1 ;  /* 0x000000040000795c */ /* 0x000fea0000300000 */
[----:B------:R-:W-:Y:S05]  /*ae30*/  BPT.TRAP 0x1 ;  /* 0x000000040000795c */ /* 0x000fea0000300000 */
.L_x_240:
[----:B------:R-:W-:Y:S01]  /*ae40*/  ISETP.NE.AND P0, PT, RZ, UR39, PT ;  /* 0x00000027ff007c0c */ /* 0x000fe2000bf05270 */
[----:B------:R-:W-:Y:S01]  /*ae50*/  UIADD3 UR4, UPT, UPT, UR38, 0x30878, URZ ;  /* 0x0003087826047890 */ /* 0x000fe2000fffe0ff */
[----:B------:R-:W-:Y:S02]  /*ae60*/  BSSY.RECONVERGENT B0, `(.L_x_241) ;  /* 0x0000006000007945 */ /* 0x000fe40003800200 */
[----:B------:R-:W-:Y:S01]  /*ae70*/  ISETP.EQ.AND P5, PT, R109, RZ, P0 ;  /* 0x000000ff6d00720c */ /* 0x000fe200007a2270 */
[----:B------:R-:W-:-:S09]  /*ae80*/  UPRMT UR4, UR40, 0x654, UR4 ;  /* 0x0000065428047896 */ /* 0x000fd20008000004 */
[----:B------:R-:W-:Y:S03]  /*ae90*/  SYNCS.ARRIVE.TRANS64.RED.A1T0 RZ, [UR4], RZ ;  /* 0x000000ffffff79a7 */ /* 0x000fe60008100404 */
[----:B------:R-:W-:Y:S05]  /*aea0*/  @!P5 BRA `(.L_x_242) ;  /* 0x000000000004d947 */ /* 0x000fea0003800000 */
[----:B------:R-:W-:-:S04]  /*aeb0*/  DEPBAR.LE SB0, 0x1 ;  /* 0x000080400000791a */ /* 0x000fc80000000000 */
.L_x_242:
[----:B------:R-:W-:Y:S05]  /*aec0*/  BSYNC.RECONVERGENT B0 ;  /* 0x0000000000007941 */ /* 0x000fea0003800200 */
.L_x_241:
[----:B------:R-:W1:Y:S08]  /*aed0*/  S2UR UR6, SR_SWINHI ;  /* 0x00000000000679c3 */ /* 0x000e700000002f00 */
[----:B------:R-:W-:Y:S01]  /*aee0*/  BAR.SYNC.DEFER_BLOCKING 0x2, 0x80 ;  /* 0x0082000000007b1d */ /* 0x000fe20000010000 */
[----:B------:R-:W-:-:S05]  /*aef0*/  ISETP.NE.AND P4, PT, R109, RZ, PT ;  /* 0x000000ff6d00720c */ /* 0x000fca0003f85270 */
[----:B------:R-:W-:Y:S01]  /*af00*/  BSSY.RECONVERGENT B0, `(.L_x_243) ;  /* 0x000002f000007945 */ /* 0x000fe20003800200 */
[----:B------:R-:W-:Y:S01]  /*af10*/  UMOV UR4, UR38 ;  /* 0x0000002600047c82 */ /* 0x000fe20008000000 */
[----:B-1----:R-:W-:Y:S01]  /*af20*/  UMOV UR5, UR6 ;  /* 0x0000000600057c82 */ /* 0x002fe20008000000 */
[----:B------:R-:W-:Y:S02]  /*af30*/  IMAD.U32 R126, RZ, RZ, UR4 ;  /* 0x00000004ff7e7e24 */ /* 0x000fe4000f8e00ff */
[----:B------:R-:W-:Y:S02]  /*af40*/  IMAD.U32 R127, RZ, RZ, UR5 ;  /* 0x00000005ff7f7e24 */ /* 0x000fe4000f8e00ff */
[----:B------:R-:W-:-:S03]  /*af50*/  IMAD.WIDE.U32 R126, R22, 0x4, R126 ;  /* 0x00000004167e7825 */ /* 0x000fc600078e007e */
[C---:B--2---:R-:W-:Y:S02]  /*af60*/  IADD3 R0, P3, PT, R126.reuse, 0x2c000, RZ ;  /* 0x0002c0007e007810 */ /* 0x044fe40007f7e0ff */
[C---:B------:R-:W-:Y:S02]  /*af70*/  IADD3 R20, P2, PT, R126.reuse, 0x2c010, RZ ;  /* 0x0002c0107e147810 */ /* 0x040fe40007f5e0ff */
[C---:B------:R-:W-:Y:S01]  /*af80*/  IADD3 R114, P1, PT, R126.reuse, 0x2c020, RZ ;  /* 0x0002c0207e727810 */ /* 0x040fe20007f3e0ff */
[--C-:B------:R-:W-:Y:S01]  /*af90*/  IMAD.X R125, RZ, RZ, R127.reuse, P3 ;  /* 0x000000ffff7d7224 */ /* 0x100fe200018e067f */
[----:B------:R-:W-:Y:S01]  /*afa0*/  IADD3 R116, P0, PT, R126, 0x2c030, RZ ;  /* 0x0002c0307e747810 */ /* 0x000fe20007f1e0ff */
[--C-:B------:R-:W-:Y:S02]  /*afb0*/  IMAD.X R123, RZ, RZ, R127.reuse, P2 ;  /* 0x000000ffff7b7224 */ /* 0x100fe400010e067f */
[----:B------:R-:W-:Y:S01]  /*afc0*/  IMAD.X R121, RZ, RZ, R127, P1 ;  /* 0x000000ffff797224 */ /* 0x000fe200008e067f */
[----:B------:R-:W-:Y:S01]  /*afd0*/  SHF.R.U64 R3, R0, 0x3, R125 ;  /* 0x0000000300037819 */ /* 0x000fe2000000127d */
[----:B------:R-:W-:Y:S01]  /*afe0*/  IMAD.X R119, RZ, RZ, R127, P0 ;  /* 0x000000ffff777224 */ /* 0x000fe200000e067f */
[----:B------:R-:W-:-:S02]  /*aff0*/  SHF.R.U64 R21, R20, 0x3, R123 ;  /* 0x0000000314157819 */ /* 0x000fc4000000127b */
[----:B------:R-:W-:Y:S02]  /*b000*/  SHF.R.U64 R115, R114, 0x3, R121 ;  /* 0x0000000372737819 */ /* 0x000fe40000001279 */
[----:B------:R-:W-:Y:S02]  /*b010*/  SHF.R.U64 R117, R116, 0x3, R119 ;  /* 0x0000000374757819 */ /* 0x000fe40000001277 */
[----:B------:R-:W-:Y:S02]  /*b020*/  LOP3.LUT R124, R0, 0x70, R3, 0x78, !PT ;  /* 0x00000070007c7812 */ /* 0x000fe400078e7803 */
[----:B------:R-:W-:Y:S02]  /*b030*/  LOP3.LUT R122, R20, 0x70, R21, 0x78, !PT ;  /* 0x00000070147a7812 */ /* 0x000fe400078e7815 */
[----:B------:R-:W-:Y:S01]  /*b040*/  LOP3.LUT R120, R114, 0x70, R115, 0x78, !PT ;  /* 0x0000007072787812 */ /* 0x000fe200078e7873 */
[----:B---3--:R1:W-:Y:S01]  /*b050*/  ST.E.128 desc[UR46][R124.64], R88 ;  /* 0x000000587c007985 */ /* 0x0083e2000c101d2e */
[----:B------:R-:W-:-:S03]  /*b060*/  LOP3.LUT R118, R116, 0x70, R117, 0x78, !PT ;  /* 0x0000007074767812 */ /* 0x000fc600078e7875 */
[----:B------:R1:W-:Y:S04]  /*b070*/  ST.E.128 desc[UR46][R122.64], R92 ;  /* 0x0000005c7a007985 */ /* 0x0003e8000c101d2e */
[----:B------:R1:W-:Y:S04]  /*b080*/  ST.E.128 desc[UR46][R120.64], R96 ;  /* 0x0000006078007985 */ /* 0x0003e8000c101d2e */
[----:B------:R1:W-:Y:S01]  /*b090*/  ST.E.128 desc[UR46][R118.64], R100 ;  /* 0x0000006476007985 */ /* 0x0003e2000c101d2e */
[----:B------:R-:W-:Y:S01]  /*b0a0*/  @!PT LDS RZ, [RZ] ;  /* 0x00000000fffff984 */ /* 0x000fe20000000800 */
[----:B------:R-:W-:Y:S01]  /*b0b0*/  @!PT LDS RZ, [RZ] ;  /* 0x00000000fffff984 */ /* 0x000fe20000000800 */
[----:B------:R-:W-:Y:S01]  /*b0c0*/  @!PT LDS RZ, [RZ] ;  /* 0x00000000fffff984 */ /* 0x000fe20000000800 */
[----:B------:R-:W-:Y:S01]  /*b0d0*/  @!PT LDS RZ, [RZ] ;  /* 0x00000000fffff984 */ /* 0x000fe20000000800 */
[----:B------:R2:W-:Y:S06]  /*b0e0*/  MEMBAR.ALL.CTA ;  /* 0x0000000000007992 */ /* 0x0005ec0000008000 */
[----:B--2---:R-:W2:Y:S02]  /*b0f0*/  FENCE.VIEW.ASYNC.S ;  /* 0x00000000000073c6 */ /* 0x004ea40000000000 */
[----:B--2---:R-:W-:Y:S06]  /*b100*/  BAR.SYNC.DEFER_BLOCKING 0x2, 0x80 ;  /* 0x0082000000007b1d */ /* 0x004fec0000010000 */
[----:B------:R-:W-:Y:S05]  /*b110*/  @P4 BRA `(.L_x_244) ;  /* 0x0000000000344947 */ /* 0x000fea0003800000 */
[----:B------:R-:W-:Y:S01]  /*b120*/  UIADD3 UR4, UP0, UPT, UR48, 0x500, URZ ;  /* 0x0000050030047890 */ /* 0x000fe2000ff1e0ff */
[----:B------:R-:W-:Y:S01]  /*b130*/  PLOP3.LUT P0, PT, PT, PT, PT, 0x80, 0x8 ;  /* 0x000000000008781c */ /* 0x000fe20003f0f070 */
[----:B------:R-:W-:Y:S02]  /*b140*/  UIADD3 UR40, UPT, UPT, UR38, 0x2c000, URZ ;  /* 0x0002c00026287890 */ /* 0x000fe4000fffe0ff */
[----:B------:R-:W-:Y:S01]  /*b150*/  UIADD3.X UR5, UPT, UPT, URZ, UR49, URZ, UP0, !UPT ;  /* 0x00000031ff057290 */ /* 0x000fe200087fe4ff */
[----:B------:R-:W-:-:S11]  /*b160*/  UMOV UR41, URZ ;  /* 0x000000ff00297c82 */ /* 0x000fd60008000000 */
.L_x_245:
[----:B------:R-:W-:Y:S01]  /*b170*/  @P0 ELECT P1, URZ, PT ;  /* 0x0000000000ff082f */ /* 0x000fe20003820000 */
[----:B------:R-:W-:Y:S01]  /*b180*/  UMOV UR43, UR36 ;  /* 0x00000024002b7c82 */ /* 0x000fe20008000000 */
[----:B------:R-:W-:Y:S02]  /*b190*/  UMOV UR44, UR37 ;  /* 0x00000025002c7c82 */ /* 0x000fe40008000000 */
[----:B------:R2:W-:Y:S09]  /*b1a0*/  UTMAREDG.4D.ADD [UR40], [UR4] ;  /* 0x00000028040073b6 */ /* 0x0005f20008018000 */
[----:B------:R-:W-:-:S02]  /*b1b0*/  @P1 PLOP3.LUT P0, PT, P1, PT, PT, 0x8, 0x80 ;  /* 0x000000000080181c */ /* 0x000fc40000f0e170 */
[----:B------:R-:W-:-:S11]  /*b1c0*/  PLOP3.LUT P1, PT, PT, PT, PT, 0x8, 0x80 ;  /* 0x000000000080781c */ /* 0x000fd60003f2e170 */
[----:B--2---:R-:W-:Y:S05]  /*b1d0*/  @P0 BRA.U.ANY `(.L_x_245) ;  /* 0xfffffffd00e40947 */ /* 0x004fea000393ffff */
[----:B------:R0:W-:Y:S02]  /*b1e0*/  UTMACMDFLUSH ;  /* 0x00000000000079b7 */ /* 0x0001e40000000000 */
.L_x_244:
[----:B------:R-:W-:Y:S05]  /*b1f0*/  BSYNC.RECONVERGENT B0 ;  /* 0x0000000000007941 */ /* 0x000fea0003800200 */
.L_x_243:
[C---:B------:R-:W-:Y:S01]  /*b200*/  IADD3 R0, P3, PT, R126.reuse, 0x2e000, RZ ;  /* 0x0002e0007e007810 */ /* 0x040fe20007f7e0ff */
[----:B------:R-:W-:Y:S01]  /*b210*/  BSSY.RECONVERGENT B0, `(.L_x_246) ;  /* 0x0000012000007945 */ /* 0x000fe20003800200 */
[C---:B------:R-:W-:Y:S02]  /*b220*/  IADD3 R3, P2, PT, R126.reuse, 0x2e010, RZ ;  /* 0x0002e0107e037810 */ /* 0x040fe40007f5e0ff */
[C---:B------:R-:W-:Y:S01]  /*b230*/  IADD3 R20, P1, PT, R126.reuse, 0x2e020, RZ ;  /* 0x0002e0207e147810 */ /* 0x040fe20007f3e0ff */
[--C-:B-1----:R-:W-:Y:S01]  /*b240*/  IMAD.X R97, RZ, RZ, R127.reuse, P3 ;  /* 0x000000ffff617224 */ /* 0x102fe200018e067f */
        /* <DEDUP_REMOVED lines=10> */
[----:B------:R-:W-:Y:S02]  /*b2f0*/  LOP3.LUT R92, R20, 0x70, R91, 0x78, !PT ;  /* 0x00000070145c7812 */ /* 0x000fe400078e785b */
[----:B------:R-:W-:Y:S01]  /*b300*/  LOP3.LUT R126, R21, 0x70, R90, 0x78, !PT ;  /* 0x00000070157e7812 */ /* 0x000fe200078e785a */
[----:B------:R-:W-:Y:S05]  /*b310*/  @!P5 BRA `(.L_x_247) ;  /* 0x000000000004d947 */ /* 0x000fea0003800000 */
[----:B------:R-:W-:-:S04]  /*b320*/  DEPBAR.LE SB0, 0x1 ;  /* 0x000080400000791a */ /* 0x000fc80000000000 */
.L_x_247:
[----:B------:R-:W-:Y:S05]  /*b330*/  BSYNC.RECONVERGENT B0 ;  /* 0x0000000000007941 */ /* 0x000fea0003800200 */
.L_x_246:
[----:B------:R-:W-:Y:S06]  /*b340*/  BAR.SYNC.DEFER_BLOCKING 0x2, 0x80 ;  /* 0x0082000000007b1d */ /* 0x000fec0000010000 */
[----:B------:R-:W-:Y:S01]  /*b350*/  BSSY.RECONVERGENT B0, `(.L_x_248) ;  /* 0x000001c000007945 */ /* 0x000fe20003800200 */
[----:B----4-:R1:W-:Y:S04]  /*b360*/  ST.E.128 desc[UR46][R96.64], R72 ;  /* 0x0000004860007985 */ /* 0x0103e8000c101d2e */
        /* <DEDUP_REMOVED lines=15> */
[----:B------:R-:W-:-:S11]  /*b460*/  UMOV UR9, 0x20 ;  /* 0x0000002000097882 */ /* 0x000fd60000000000 */
.L_x_250:
[----:B------:R-:W-:Y:S01]  /*b470*/  @P0 ELECT P1, URZ, PT ;  /* 0x0000000000ff082f */ /* 0x000fe20003820000 */
[----:B------:R-:W-:Y:S01]  /*b480*/  UMOV UR10, UR42 ;  /* 0x0000002a000a7c82 */ /* 0x000fe20008000000 */
[----:B------:R-:W-:Y:S01]  /*b490*/  UMOV UR11, UR36 ;  /* 0x00000024000b7c82 */ /* 0x000fe20008000000 */
[----:B------:R-:W-:Y:S02]  /*b4a0*/  UMOV UR12, UR37 ;  /* 0x00000025000c7c82 */ /* 0x000fe40008000000 */
[----:B------:R2:W-:Y:S08]  /*b4b0*/  UTMAREDG.4D.ADD [UR8], [UR4] ;  /* 0x00000008040073b6 */ /* 0x0005f00008018000 */
[----:B------:R-:W-:-:S02]  /*b4c0*/  @P1 PLOP3.LUT P0, PT, P1, PT, PT, 0x8, 0x80 ;  /* 0x000000000080181c */ /* 0x000fc40000f0e170 */
[----:B------:R-:W-:-:S11]  /*b4d0*/  PLOP3.LUT P1, PT, PT, PT, PT, 0x8, 0x80 ;  /* 0x000000000080781c */ /* 0x000fd60003f2e170 */
[----:B--2---:R-:W-:Y:S05]  /*b4e0*/  @P0 BRA.U.ANY `(.L_x_250) ;  /* 0xfffffffd00e00947 */ /* 0x004fea000393ffff */
[----:B------:R0:W-:Y:S01]  /*b4f0*/  UTMACMDFLUSH ;  /* 0x00000000000079b7 */ /* 0x0001e20000000000 */
[----:B------:R-:W-:-:S04]  /*b500*/  DEPBAR.LE SB0, 0x1 ;  /* 0x000080400000791a */ /* 0x000fc80000000000 */
.L_x_249:
[----:B------:R-:W-:Y:S05]  /*b510*/  BSYNC.RECONVERGENT B0 ;  /* 0x0000000000007941 */ /* 0x000fea0003800200 */
.L_x_248:
[----:B------:R-:W-:Y:S06]  /*b520*/  BAR.SYNC.DEFER_BLOCKING 0x2, 0x80 ;  /* 0x0082000000007b1d */ /* 0x000fec0000010000 */
[----:B------:R-:W-:Y:S01]  /*b530*/  BSSY.RECONVERGENT B0, `(.L_x_251) ;  /* 0x000001c000007945 */ /* 0x000fe20003800200 */
[----:B------:R2:W-:Y:S04]  /*b540*/  ST.E.128 desc[UR46][R124.64], R56 ;  /* 0x000000387c007985 */ /* 0x0005e8000c101d2e */
        /* <DEDUP_REMOVED lines=8> */
[----:B---3--:R-:W3:Y:S02]  /*b5d0*/  FENCE.VIEW.ASYNC.S ;  /* 0x00000000000073c6 */ /* 0x008ee40000000000 */
[----:B---3--:R-:W-:Y:S06]  /*b5e0*/  BAR.SYNC.DEFER_BLOCKING 0x2, 0x80 ;  /* 0x0082000000007b1d */ /* 0x008fec0000010000 */
[----:B------:R-:W-:Y:S05]  /*b5f0*/  @P4 BRA `(.L_x_252) ;  /* 0x00000000003c4947 */ /* 0x000fea0003800000 */
[----:B------:R-:W-:Y:S01]  /*b600*/  UIADD3 UR4, UP0, UPT, UR48, 0x500, URZ ;  /* 0x0000050030047890 */ /* 0x000fe2000ff1e0ff */
[----:B------:R-:W-:Y:S01]  /*b610*/  PLOP3.LUT P0, PT, PT, PT, PT, 0x80, 0x8 ;  /* 0x000000000008781c */ /* 0x000fe20003f0f070 */
[----:B------:R-:W-:Y:S02]  /*b620*/  UIADD3 UR8, UPT, UPT, UR38, 0x2c000, URZ ;  /* 0x0002c00026087890 */ /* 0x000fe4000fffe0ff */
[----:B------:R-:W-:Y:S01]  /*b630*/  UIADD3.X UR5, UPT, UPT, URZ, UR49, URZ, UP0, !UPT ;  /* 0x00000031ff057290 */ /* 0x000fe200087fe4ff */
[----:B------:R-:W-:-:S11]  /*b640*/  UMOV UR9, 0x40 ;  /* 0x0000004000097882 */ /* 0x000fd60000000000 */
.L_x_253:
[----:B------:R-:W-:Y:S01]  /*b650*/  @P0 ELECT P1, URZ, PT ;  /* 0x0000000000ff082f */ /* 0x000fe20003820000 */
[----:B------:R-:W-:Y:S01]  /*b660*/  UMOV UR10, UR42 ;  /* 0x0000002a000a7c82 */ /* 0x000fe20008000000 */
[----:B------:R-:W-:Y:S01]  /*b670*/  UMOV UR11, UR36 ;  /* 0x00000024000b7c82 */ /* 0x000fe20008000000 */
[----:B------:R-:W-:Y:S02]  /*b680*/  UMOV UR12, UR37 ;  /* 0x00000025000c7c82 */ /* 0x000fe40008000000 */
[----:B------:R3:W-:Y:S08]  /*b690*/  UTMAREDG.4D.ADD [UR8], [UR4] ;  /* 0x00000008040073b6 */ /* 0x0007f00008018000 */
[----:B------:R-:W-:-:S02]  /*b6a0*/  @P1 PLOP3.LUT P0, PT, P1, PT, PT, 0x8, 0x80 ;  /* 0x000000000080181c */ /* 0x000fc40000f0e170 */
[----:B------:R-:W-:-:S11]  /*b6b0*/  PLOP3.LUT P1, PT, PT, PT, PT, 0x8, 0x80 ;  /* 0x000000000080781c */ /* 0x000fd60003f2e170 */
[----:B---3--:R-:W-:Y:S05]  /*b6c0*/  @P0 BRA.U.ANY `(.L_x_253) ;  /* 0xfffffffd00e00947 */ /* 0x008fea000393ffff */
[----:B------:R0:W-:Y:S01]  /*b6d0*/  UTMACMDFLUSH ;  /* 0x00000000000079b7 */ /* 0x0001e20000000000 */
[----:B------:R-:W-:-:S04]  /*b6e0*/  DEPBAR.LE SB0, 0x1 ;  /* 0x000080400000791a */ /* 0x000fc80000000000 */
.L_x_252:
[----:B------:R-:W-:Y:S05]  /*b6f0*/  BSYNC.RECONVERGENT B0 ;  /* 0x0000000000007941 */ /* 0x000fea0003800200 */
.L_x_251:
        /* <DEDUP_REMOVED lines=11> */
[----:B----4-:R-:W4:Y:S02]  /*b7b0*/  FENCE.VIEW.ASYNC.S ;  /* 0x00000000000073c6 */ /* 0x010f240000000000 */
[----:B----4-:R-:W-:Y:S06]  /*b7c0*/  BAR.SYNC.DEFER_BLOCKING 0x2, 0x80 ;  /* 0x0082000000007b1d */ /* 0x010fec0000010000 */
[----:B------:R-:W-:Y:S05]  /*b7d0*/  @P4 BRA `(.L_x_255) ;  /* 0x00000000003c4947 */ /* 0x000fea0003800000 */
[----:B------:R-:W-:Y:S01]  /*b7e0*/  UIADD3 UR4, UP0, UPT, UR48, 0x500, URZ ;  /* 0x0000050030047890 */ /* 0x000fe2000ff1e0ff */
[----:B------:R-:W-:Y:S01]  /*b7f0*/  PLOP3.LUT P0, PT, PT, PT, PT, 0x80, 0x8 ;  /* 0x000000000008781c */ /* 0x000fe20003f0f070 */
[----:B------:R-:W-:Y:S02]  /*b800*/  UIADD3 UR8, UPT, UPT, UR38, 0x2e000, URZ ;  /* 0x0002e00026087890 */ /* 0x000fe4000fffe0ff */
[----:B------:R-:W-:Y:S01]  /*b810*/  UIADD3.X UR5, UPT, UPT, URZ, UR49, URZ, UP0, !UPT ;  /* 0x00000031ff057290 */ /* 0x000fe200087fe4ff */
[----:B------:R-:W-:-:S11]  /*b820*/  UMOV UR9, 0x60 ;  /* 0x0000006000097882 */ /* 0x000fd60000000000 */
.L_x_256:
[----:B------:R-:W-:Y:S01]  /*b830*/  @P0 ELECT P1, URZ, PT ;  /* 0x0000000000ff082f */ /* 0x000fe20003820000 */
[----:B------:R-:W-:Y:S01]  /*b840*/  UMOV UR10, UR42 ;  /* 0x0000002a000a7c82 */ /* 0x000fe20008000000 */
[----:B------:R-:W-:Y:S01]  /*b850*/  UMOV UR11, UR36 ;  /* 0x00000024000b7c82 */ /* 0x000fe20008000000 */
[----:B------:R-:W-:Y:S02]  /*b860*/  UMOV UR12, UR37 ;  /* 0x00000025000c7c82 */ /* 0x000fe40008000000 */
[----:B------:R4:W-:Y:S08]  /*b870*/  UTMAREDG.4D.ADD [UR8], [UR4] ;  /* 0x00000008040073b6 */ /* 0x0009f00008018000 */
[----:B------:R-:W-:-:S02]  /*b880*/  @P1 PLOP3.LUT P0, PT, P1, PT, PT, 0x8, 0x80 ;  /* 0x000000000080181c */ /* 0x000fc40000f0e170 */
[----:B------:R-:W-:-:S11]  /*b890*/  PLOP3.LUT P1, PT, PT, PT, PT, 0x8, 0x80 ;  /* 0x000000000080781c */ /* 0x000fd60003f2e170 */
[----:B----4-:R-:W-:Y:S05]  /*b8a0*/  @P0 BRA.U.ANY `(.L_x_256) ;  /* 0xfffffffd00e00947 */ /* 0x010fea000393ffff */
[----:B------:R0:W-:Y:S01]  /*b8b0*/  UTMACMDFLUSH ;  /* 0x00000000000079b7 */ /* 0x0001e20000000000 */
[----:B------:R-:W-:-:S04]  /*b8c0*/  DEPBAR.LE SB0, 0x1 ;  /* 0x000080400000791a */ /* 0x000fc80000000000 */
.L_x_255:
[----:B------:R-:W-:Y:S05]  /*b8d0*/  BSYNC.RECONVERGENT B0 ;  /* 0x0000000000007941 */ /* 0x000fea0003800200 */
.L_x_254:
        /* <DEDUP_REMOVED lines=11> */
[----:B-----5:R-:W5:Y:S02]  /*b990*/  FENCE.VIEW.ASYNC.S ;  /* 0x00000000000073c6 */ /* 0x020f640000000000 */
[----:B-----5:R-:W-:Y:S06]  /*b9a0*/  BAR.SYNC.DEFER_BLOCKING 0x2, 0x80 ;  /* 0x0082000000007b1d */ /* 0x020fec0000010000 */
[----:B------:R-:W-:Y:S05]  /*b9b0*/  @P4 BRA `(.L_x_258) ;  /* 0x00000000003c4947 */ /* 0x000fea0003800000 */
[----:B------:R-:W-:Y:S01]  /*b9c0*/  UIADD3 UR4, UP0, UPT, UR48, 0x500, URZ ;  /* 0x0000050030047890 */ /* 0x000fe2000ff1e0ff */
[----:B------:R-:W-:Y:S01]  /*b9d0*/  PLOP3.LUT P0, PT, PT, PT, PT, 0x80, 0x8 ;  /* 0x000000000008781c */ /* 0x000fe20003f0f070 */
[----:B------:R-:W-:Y:S02]  /*b9e0*/  UIADD3 UR8, UPT, UPT, UR38, 0x2c000, URZ ;  /* 0x0002c00026087890 */ /* 0x000fe4000fffe0ff */
[----:B------:R-:W-:Y:S01]  /*b9f0*/  UIADD3.X UR5, UPT, UPT, URZ, UR49, URZ, UP0, !UPT ;  /* 0x00000031ff057290 */ /* 0x000fe200087fe4ff */
[----:B------:R-:W-:-:S11]  /*ba00*/  UMOV UR9, 0x80 ;  /* 0x0000008000097882 */ /* 0x000fd60000000000 */
.L_x_259:
[----:B------:R-:W-:Y:S01]  /*ba10*/  @P0 ELECT P1, URZ, PT ;  /* 0x0000000000ff082f */ /* 0x000fe20003820000 */
[----:B------:R-:W-:Y:S01]  /*ba20*/  UMOV UR10, UR42 ;  /* 0x0000002a000a7c82 */ /* 0x000fe20008000000 */
[----:B------:R-:W-:Y:S01]  /*ba30*/  UMOV UR11, UR36 ;  /* 0x00000024000b7c82 */ /* 0x000fe20008000000 */
[----:B------:R-:W-:Y:S02]  /*ba40*/  UMOV UR12, UR37 ;  /* 0x00000025000c7c82 */ /* 0x000fe40008000000 */
[----:B------:R1:W-:Y:S08]  /*ba50*/  UTMAREDG.4D.ADD [UR8], [UR4] ;  /* 0x00000008040073b6 */ /* 0x0003f00008018000 */
[----:B------:R-:W-:-:S02]  /*ba60*/  @P1 PLOP3.LUT P0, PT, P1, PT, PT, 0x8, 0x80 ;  /* 0x000000000080181c */ /* 0x000fc40000f0e170 */
[----:B------:R-:W-:-:S11]  /*ba70*/  PLOP3.LUT P1, PT, PT, PT, PT, 0x8, 0x80 ;  /* 0x000000000080781c */ /* 0x000fd60003f2e170 */
[----:B-1----:R-:W-:Y:S05]  /*ba80*/  @P0 BRA.U.ANY `(.L_x_259) ;  /* 0xfffffffd00e00947 */ /* 0x002fea000393ffff */
[----:B------:R0:W-:Y:S01]  /*ba90*/  UTMACMDFLUSH ;  /* 0x00000000000079b7 */ /* 0x0001e20000000000 */
[----:B------:R-:W-:-:S04]  /*baa0*/  DEPBAR.LE SB0, 0x1 ;  /* 0x000080400000791a */ /* 0x000fc80000000000 */
.L_x_258:
[----:B------:R-:W-:Y:S05]  /*bab0*/  BSYNC.RECONVERGENT B0 ;  /* 0x0000000000007941 */ /* 0x000fea0003800200 */
.L_x_257:
        /* <DEDUP_REMOVED lines=19> */
.L_x_262:
        /* <DEDUP_REMOVED lines=8> */
[----:B------:R0:W-:Y:S02]  /*bc70*/  UTMACMDFLUSH ;  /* 0x00000000000079b7 */ /* 0x0001e40000000000 */
.L_x_261:
[----:B------:R-:W-:Y:S05]  /*bc80*/  BSYNC.RECONVERGENT B0 ;  /* 0x0000000000007941 */ /* 0x000fea0003800200 */
.L_x_260:
[----:B------:R-:W-:Y:S01]  /*bc90*/  ISETP.NE.AND P0, PT, R113, RZ, PT ;  /* 0x000000ff7100720c */ /* 0x000fe20003f05270 */
[----:B------:R-:W-:Y:S01]  /*bca0*/  UIADD3 UR39, UPT, UPT, UR39, 0x6, URZ ;  /* 0x0000000627277890 */ /* 0x000fe2000fffe0ff */
[----:B------:R-:W-:Y:S01]  /*bcb0*/  LOP3.LUT R111, R111, 0x1, RZ, 0x3c, !PT ;  /* 0x000000016f6f7812 */ /* 0x000fe200078e3cff */
[----:B------:R-:W-:-:S10]  /*bcc0*/  UIADD3 UR42, UPT, UPT, UR42, 0x40, URZ ;  /* 0x000000402a2a7890 */ /* 0x000fd4000fffe0ff */
[----:B------:R-:W-:Y:S05]  /*bcd0*/  @P0 BRA `(.L_x_263) ;  /* 0xffffffe400fc0947 */ /* 0x000fea000383ffff */
[----:B------:R-:W-:-:S04]  /*bce0*/  DEPBAR.LE SB0, 0x0 ;  /* 0x000080000000791a */ /* 0x000fc80000000000 */
[----:B------:R-:W-:Y:S05]  /*bcf0*/  EXIT ;  /* 0x000000000000794d */ /* 0x000fea0003800000 */
.L_x_7101:
[----:B------:R-:W-:-:S08]  /*bd00*/  NOP ;  /* 0x0000000000007918 */ /* 0x000fd00000000000 */
[----:B------:R-:W-:-:S00]  /*bd10*/  USETMAXREG.DEALLOC.CTAPOOL 0x60 ;  /* 0x00000060000079c8 */ /* 0x000fc000080e0500 */
[----:B------:R-:W-:Y:S05]  /*bd20*/  EXIT ;  /* 0x000000000000794d */ /* 0x000fea0003800000 */
.L_x_264:
[----:B------:R-:W-:-:S08]  /*bd30*/  NOP ;  /* 0x0000000000007918 */ /* 0x000fd00000000000 */
[----:B------:R-:W1:Y:S02]  /*bd40*/  USETMAXREG.TRY_ALLOC.CTAPOOL UP0, 0x80 ;  /* 0x00000080000079c8 */ /* 0x000e640008000600 */
[----:B-1----:R-:W-:Y:S05]  /*bd50*/  BRA.U !UP0, `(.L_x_264) ;  /* 0xfffffffd08f47547 */ /* 0x002fea000b83ffff */
[----:B------:R-:W1:Y:S01]  /*bd60*/  S2R R71, SR_CgaCtaId ;  /* 0x0000000000477919 */ /* 0x000e620000008800 */
[C---:B------:R-:W-:Y:S01]  /*bd70*/  IMAD.SHL.U32 R3, R2.reuse, 0x80, RZ ;  /* 0x0000008002037824 */ /* 0x040fe200078e00ff */
[--C-:B------:R-:W-:Y:S01]  /*bd80*/  SHF.R.U32.HI R82, RZ, 0x1, R2.reuse ;  /* 0x00000001ff527819 */ /* 0x100fe20000011602 */
[C---:B------:R-:W-:Y:S01]  /*bd90*/  IMAD.SHL.U32 R0, R2.reuse, 0x20, RZ ;  /* 0x0000002002007824 */ /* 0x040fe200078e00ff */
[----:B------:R-:W-:Y:S01]  /*bda0*/  MOV R104, 0x400 ;  /* 0x0000040000687802 */ /* 0x000fe20000000f00 */
[----:B------:R-:W2:Y:S01]  /*bdb0*/  LDC R90, c[0x0][0x42c] ;  /* 0x00010b00ff5a7b82 */ /* 0x000ea20000000800 */
[----:B------:R-:W-:Y:S01]  /*bdc0*/  LOP3.LUT R3, R3, 0x807, R2, 0xc8, !PT ;  /* 0x0000080703037812 */ /* 0x000fe200078ec802 */
[----:B------:R-:W-:Y:S01]  /*bdd0*/  IMAD.MOV.U32 R73, RZ, RZ, 0x120 ;  /* 0x00000120ff497424 */ /* 0x000fe200078e00ff */
[C---:B------:R-:W-:Y:S01]  /*bde0*/  LOP3.LUT P0, RZ, R2.reuse, 0x8, RZ, 0xc0, !PT ;  /* 0x0000000802ff7812 */ /* 0x040fe2000780c0ff */
[----:B------:R-:W-:Y:S01]  /*bdf0*/  IMAD.U32 R107, R2, 0x10000, RZ ;  /* 0x00010000026b7824 */ /* 0x000fe200078e00ff */
[----:B------:R-:W-:Y:S01]  /*be00*/  LOP3.LUT R0, R3, 0x1000, R0, 0xf8, !PT ;  /* 0x0000100003007812 */ /* 0x000fe200078ef800 */
[----:B------:R-:W-:Y:S01]  /*be10*/  IMAD.MOV.U32 R72, RZ, RZ, 0x90 ;  /* 0x00000090ff487424 */ /* 0x000fe200078e00ff */
[----:B------:R-:W-:Y:S01]  /*be20*/  LOP3.LUT R3, R82, 0x30, RZ, 0xc0, !PT ;  /* 0x0000003052037812 */ /* 0x000fe200078ec0ff */
[----:B------:R-:W-:Y:S01]  /*be30*/  HFMA2 R89, -RZ, RZ, 0, 0 ;  /* 0x00000000ff597431 */ /* 0x000fe200000001ff */
[----:B------:R-:W-:Y:S01]  /*be40*/  LOP3.LUT R82, R107, 0x600040, R82, 0xc8, !PT ;  /* 0x006000406b527812 */ /* 0x000fe200078ec852 */
[----:B------:R-:W-:Y:S01]  /*be50*/  IMAD.MOV.U32 R88, RZ, RZ, 0x1 ;  /* 0x00000001ff587424 */ /* 0x000fe200078e00ff */
[----:B------:R-:W-:-:S02]  /*be60*/  LOP3.LUT R3, R3, 0xf, R2, 0xf8, !PT ;  /* 0x0000000f03037812 */ /* 0x000fc400078ef802 */
[----:B------:R-:W-:Y:S02]  /*be70*/  CS2R R86, SRZ ;  /* 0x0000000000567805 */ /* 0x000fe4000001ff00 */
[----:B------:R-:W-:Y:S01]  /*be80*/  SEL R72, R72, 0x70, !P0 ;  /* 0x0000007048487807 */ /* 0x000fe20004000000 */
[C---:B------:R-:W-:Y:S01]  /*be90*/  VIADD R81, R82.reuse, 0x100140 ;  /* 0x0010014052517836 */ /* 0x040fe20000000000 */
[----:B------:R-:W-:Y:S01]  /*bea0*/  R2P PR, R3, 0x30 ;  /* 0x0000003003007804 */ /* 0x000fe20000000000 */
[----:B------:R-:W-:Y:S01]  /*beb0*/  VIADD R79, R82, 0x140 ;  /* 0x00000140524f7836 */ /* 0x000fe20000000000 */
[----:B------:R-:W-:Y:S01]  /*bec0*/  LOP3.LUT R5, R0, 0x38, R3, 0xf8, !PT ;  /* 0x0000003800057812 */ /* 0x000fe200078ef803 */
[----:B------:R-:W-:Y:S01]  /*bed0*/  IMAD.MOV.U32 R85, RZ, RZ, RZ ;  /* 0x000000ffff557224 */ /* 0x000fe200078e00ff */
[----:B------:R-:W-:Y:S01]  /*bee0*/  LOP3.LUT R106, R23, 0x3, RZ, 0xc0, !PT ;  /* 0x00000003176a7812 */ /* 0x000fe200078ec0ff */
[----:B------:R-:W-:Y:S01]  /*bef0*/  IMAD.MOV.U32 R84, RZ, RZ, 0x1 ;  /* 0x00000001ff547424 */ /* 0x000fe200078e00ff */
[----:B------:R-:W-:-:S02]  /*bf00*/  SEL R73, R73, 0xe0, !P4 ;  /* 0x000000e049497807 */ /* 0x000fc40006000000 */
[----:B------:R-:W-:Y:S01]  /*bf10*/  SHF.R.U32.HI R83, RZ, 0x7, R2 ;  /* 0x00000007ff537819 */ /* 0x000fe20000011602 */
[----:B--2---:R-:W-:Y:S01]  /*bf20*/  FMUL R90, R90, 1.4426950216293334961 ;  /* 0x3fb8aa3b5a5a7820 */ /* 0x004fe20000400000 */
[----:B------:R-:W-:Y:S02]  /*bf30*/  SHF.R.U32.HI R81, RZ, 0x15, R81 ;  /* 0x00000015ff517819 */ /* 0x000fe40000011651 */
[----:B-1----:R-:W-:Y:S02]  /*bf40*/  LEA R104, R71, R104, 0x18 ;  /* 0x0000006847687211 */ /* 0x002fe400078ec0ff */
[----:B------:R-:W-:Y:S02]  /*bf50*/  SHF.R.U32.HI R79, RZ, 0x15, R79 ;  /* 0x00000015ff4f7819 */ /* 0x000fe4000001164f */
[----:B------:R-:W-:Y:S01]  /*bf60*/  LEA R80, R3, R104, 0x2 ;  /* 0x0000006803507211 */ /* 0x000fe200078e10ff */
[C---:B------:R-:W-:Y:S02]  /*bf70*/  VIADD R70, R104.reuse, 0x28000 ;  /* 0x0002800068467836 */ /* 0x040fe40000000000 */
[----:B------:R-:W-:-:S03]  /*bf80*/  VIADD R69, R104, 0x24000 ;  /* 0x0002400068457836 */ /* 0x000fc60000000000 */
[----:B------:R-:W-:-:S05]  /*bf90*/  LEA R78, R5, R70, 0x1 ;  /* 0x00000046054e7211 */ /* 0x000fca00078e08ff */
[C---:B------:R-:W-:Y:S02]  /*bfa0*/  VIADD R91, R78.reuse, 0x240 ;  /* 0x000002404e5b7836 */ /* 0x040fe40000000000 */
[----:B------:R-:W-:Y:S02]  /*bfb0*/  @P5 VIADD R91, R78, 0x1c0 ;  /* 0x000001c04e5b5836 */ /* 0x000fe40000000000 */
[C-C-:B------:R-:W-:Y:S02]  /*bfc0*/  IMAD.IADD R76, R73.reuse, 0x1, R78.reuse ;  /* 0x00000001494c7824 */ /* 0x140fe400078e024e */
[--C-:B------:R-:W-:Y:S02]  /*bfd0*/  IMAD.IADD R73, R73, 0x1, R91.reuse ;  /* 0x0000000149497824 */ /* 0x100fe400078e025b */
[C---:B------:R-:W-:Y:S01]  /*bfe0*/  IMAD.IADD R77, R72.reuse, 0x1, R78 ;  /* 0x00000001484d7824 */ /* 0x040fe200078e024e */
[C---:B------:R-:W-:Y:S01]  /*bff0*/  IADD3 R75, PT, PT, R72.reuse, R76, RZ ;  /* 0x0000004c484b7210 */ /* 0x040fe20007ffe0ff */
[----:B------:R-:W-:-:S02]  /*c000*/  IMAD.IADD R74, R72, 0x1, R91 ;  /* 0x00000001484a7824 */ /* 0x000fc400078e025b */
[----:B------:R-:W-:-:S07]  /*c010*/  IMAD.IADD R72, R72, 0x1, R73 ;  /* 0x0000000148487824 */ /* 0x000fce00078e0249 */
.L_x_295:
[----:B------:R-:W-:Y:S01]  /*c020*/  IMAD.SHL.U32 R3, R105, 0x4, RZ ;  /* 0x0000000469037824 */ /* 0x000fe200078e00ff */
[----:B------:R-:W-:Y:S05]  /*c030*/  YIELD ;  /* 0x0000000000007946 */ /* 0x000fea0003800000 */
[----:B-1----:R-:W-:-:S05]  /*c040*/  IMAD.MOV.U32 R0, RZ, RZ, 0x33334444 ;  /* 0x33334444ff007424 */ /* 0x002fca00078e00ff */
[----:B------:R-:W-:-:S04]  /*c050*/  SHF.R.U64 R0, R0, R3, 0x123333 ;  /* 0x0012333300007419 */ /* 0x000fc80000001203 */
[----:B------:R-:W-:-:S04]  /*c060*/  LOP3.LUT R0, R0, 0x7, RZ, 0xc0, !PT ;  /* 0x0000000700007812 */ /* 0x000fc800078ec0ff */
[----:B------:R-:W-:-:S13]  /*c070*/  ISETP.NE.AND P0, PT, R0, 0x3, PT ;  /* 0x000000030000780c */ /* 0x000fda0003f05270 */
[----:B--2---:R-:W-:Y:S05]  /*c080*/  @!P0 BRA `(.L_x_265) ;  /* 0x0000000000048947 */ /* 0x004fea0003800000 */
[----:B------:R-:W-:Y:S05]  /*c090*/  BPT.TRAP 0x1 ;  /* 0x000000040000795c */ /* 0x000fea0000300000 */
.L_x_265:
[----:B------:R-:W-:Y:S01]  /*c0a0*/  SHF.L.U32 R3, R87, 0x1f, RZ ;  /* 0x0000001f57037819 */ /* 0x000fe200000006ff */
[----:B------:R-:W-:Y:S03]  /*c0b0*/  BSSY B0, `(.L_x_266) ;  /* 0x0000003000007945 */ /* 0x000fe60003800000 */
[----:B------:R-:W1:Y:S02]  /*c0c0*/  SYNCS.PHASECHK.TRANS64.TRYWAIT P1, [R104+URZ+0x30850], R3 ;  /* 0x03085003680075a7 */ /* 0x000e6400080211ff */
[----:B-1----:R-:W-:Y:S05]  /*c0d0*/  @!P1 BRA `(.L_x_267) ;  /* 0x0000006c00289947 */ /* 0x002fea0003800000 */
.L_x_405:
[----:B------:R-:W-:Y:S05]  /*c0e0*/  BSYNC B0 ;  /* 0x0000000000007941 */ /* 0x000fea0003800000 */
.L_x_266:
[----:B------:R-:W-:Y:S05]  /*c0f0*/  @!P0 BRA `(.L_x_268) ;  /* 0x0000000000048947 */ /* 0x000fea0003800000 */
[----:B------:R-:W-:Y:S05]  /*c100*/  BPT.TRAP 0x1 ;  /* 0x000000040000795c */ /* 0x000fea0000300000 */
.L_x_268:
[----:B-1----:R-:W-:Y:S01]  /*c110*/  SHF.L.U32 R3, R84, 0x1f, RZ ;  /* 0x0000001f54037819 */ /* 0x002fe200000006ff */
[----:B------:R-:W-:Y:S03]  /*c120*/  BSSY B0, `(.L_x_269) ;  /* 0x0000003000007945 */ /* 0x000fe60003800000 */
[----:B------:R-:W1:Y:S02]  /*c130*/  SYNCS.PHASECHK.TRANS64.TRYWAIT P1, [R104+URZ+0x30888], R3 ;  /* 0x03088803680075a7 */ /* 0x000e6400080211ff */
[----:B-1----:R-:W-:Y:S05]  /*c140*/  @!P1 BRA `(.L_x_270) ;  /* 0x0000006c00209947 */ /* 0x002fea0003800000 */
.L_x_406:
[----:B------:R-:W-:Y:S05]  /*c150*/  BSYNC B0 ;  /* 0x0000000000007941 */ /* 0x000fea0003800000 */
.L_x_269:
[----:B------:R-:W-:Y:S05]  /*c160*/  @!P0 BRA `(.L_x_271) ;  /* 0x0000000000048947 */ /* 0x000fea0003800000 */
[----:B------:R-:W-:Y:S05]  /*c170*/  BPT.TRAP 0x1 ;  /* 0x000000040000795c */ /* 0x000fea0000300000 */
.L_x_271:
[----:B-1----:R-:W-:Y:S01]  /*c180*/  SHF.L.U32 R3, R85, 0x1f, RZ ;  /* 0x0000001f55037819 */ /* 0x002fe200000006ff */
[----:B------:R-:W-:Y:S01]  /*c190*/  BSSY B0, `(.L_x_272) ;  /* 0x0000004000007945 */ /* 0x000fe20003800000 */
[----:B------:R-:W-:Y:S02]  /*c1a0*/  ISETP.NE.AND P0, PT, R106, R81, PT ;  /* 0x000000516a00720c */ /* 0x000fe40003f05270 */
[----:B------:R-:W1:Y:S02]  /*c1b0*/  SYNCS.PHASECHK.TRANS64.TRYWAIT P1, [R104+URZ+0x30830], R3 ;  /* 0x03083003680075a7 */ /* 0x000e6400080211ff */
[----:B-1----:R-:W-:Y:S09]  /*c1c0*/  @!P1 BRA `(.L_x_273) ;  /* 0x0000006c00149947 */ /* 0x002ff20003800000 */
.L_x_407:
[----:B------:R-:W-:Y:S05]  /*c1d0*/  BSYNC B0 ;  /* 0x0000000000007941 */ /* 0x000fea0003800000 */
.L_x_272:
[----:B------:R-:W-:Y:S04]  /*c1e0*/  BSSY.RECONVERGENT B6, `(.L_x_274) ;  /* 0x0000012000067945 */ /* 0x000fe80003800200 */
[----:B------:R-:W-:Y:S05]  /*c1f0*/  @!P0 BRA `(.L_x_275) ;  /* 0x0000000000408947 */ /* 0x000fea0003800000 */
[----:B------:R-:W-:Y:S01]  /*c200*/  MOV R14, 0xf8 ;  /* 0x000000f8000e7802 */ /* 0x000fe20000000f00 */
[----:B------:R-:W2:Y:S01]  /*c210*/  LDCU.64 UR6, c[0x4][0xd8] ;  /* 0x01001b00ff0677ac */ /* 0x000ea20008000a00 */
[----:B------:R-:W-:Y:S02]  /*c220*/  HFMA2 R12, -RZ, RZ, 0, 5.9604644775390625e-08 ;  /* 0x00000001ff0c7431 */ /* 0x000fe400000001ff */
[----:B------:R-:W-:Y:S01]  /*c230*/  IMAD.MOV.U32 R8, RZ, RZ, 0x192 ;  /* 0x00000192ff087424 */ /* 0x000fe200078e00ff */
[----:B------:R-:W3:Y:S01]  /*c240*/  LDCU.64 UR4, c[0x4][0xe0] ;  /* 0x01001c00ff0477ac */ /* 0x000ee20008000a00 */
[----:B------:R-:W4:Y:S01]  /*c250*/  LDC.64 R14, c[0x4][R14] ;  /* 0x010000000e0e7b82 */ /* 0x000f220000000a00 */
[----:B------:R-:W-:Y:S01]  /*c260*/  IMAD.MOV.U32 R13, RZ, RZ, RZ ;  /* 0x000000ffff0d7224 */ /* 0x000fe200078e00ff */
[----:B------:R-:W5:Y:S01]  /*c270*/  LDCU.64 UR8, c[0x4][0x68] ;  /* 0x01000d00ff0877ac */ /* 0x000f620008000a00 */
[----:B--2---:R-:W-:Y:S01]  /*c280*/  IMAD.U32 R4, RZ, RZ, UR6 ;  /* 0x00000006ff047e24 */ /* 0x004fe2000f8e00ff */
[----:B------:R-:W-:Y:S01]  /*c290*/  MOV R5, UR7 ;  /* 0x0000000700057c02 */ /* 0x000fe20008000f00 */
[----:B---3--:R-:W-:Y:S01]  /*c2a0*/  IMAD.U32 R6, RZ, RZ, UR4 ;  /* 0x00000004ff067e24 */ /* 0x008fe2000f8e00ff */
[----:B------:R-:W-:Y:S01]  /*c2b0*/  MOV R7, UR5 ;  /* 0x0000000500077c02 */ /* 0x000fe20008000f00 */
[----:B-----5:R-:W-:Y:S01]  /*c2c0*/  IMAD.U32 R10, RZ, RZ, UR8 ;  /* 0x00000008ff0a7e24 */ /* 0x020fe2000f8e00ff */
[----:B------:R-:W-:-:S02]  /*c2d0*/  MOV R11, UR9 ;  /* 0x00000009000b7c02 */ /* 0x000fc40008000f00 */
[----:B------:R-:W-:-:S07]  /*c2e0*/  LEPC R20, `(.L_x_275) ;  /* 0x000000001014794e */ /* 0x000fce0000000000 */
[----:B-1--4-:R-:W-:Y:S05]  /*c2f0*/  CALL.ABS.NOINC R14 ;  /* 0x000000000e007343 */ /* 0x012fea0003c00000 */
.L_x_275:
[----:B------:R-:W-:Y:S05]  /*c300*/  BSYNC.RECONVERGENT B6 ;  /* 0x0000000000067941 */ /* 0x000fea0003800200 */
.L_x_274:
[----:B------:R-:W2:Y:S01]  /*c310*/  LDL.LU R60, [R1+0x4] ;  /* 0x00000400013c7983 */ /* 0x000ea20000300800 */
[----:B------:R-:W-:Y:S05]  /*c320*/  WARPSYNC.ALL ;  /* 0x0000000000007948 */ /* 0x000fea0003800000 */
[----:B-1----:R-:W1:Y:S01]  /*c330*/  LDS R3, [R80+0x30000] ;  /* 0x0300000050037984 */ /* 0x002e620000000800 */
[----:B------:R-:W-:-:S13]  /*c340*/  R2UR UR4, R82 ;  /* 0x00000000520472ca */ /* 0x000fda00000e0000 */
[----:B------:R-:W-:Y:S01]  /*c350*/  LDTM.16dp32bit_t0_t15.x32 R4, tmem[UR4+0x100140] ;  /* 0x10014004000479ee */ /* 0x000fe20008a80000 */
[----:B------:R-:W1:Y:S01]  /*c360*/  LDTM.16dp32bit_t16_t31.x32 R4, tmem[UR4+0x100160] ;  /* 0x10016004000479ee */ /* 0x000e620008aa0000 */
[----:B------:R-:W-:Y:S01]  /*c370*/  NOP ;  /* 0x0000000000007918 */ /* 0x000fe20000000000 */
[C-C-:B-1----:R-:W-:Y:S02]  /*c380*/  FFMA2 R8, R90.reuse.F32, R8.F32x2.HI_LO, R3.reuse.F32 ;  /* 0x000000085a087249 */ /* 0x142fe40000240003 */
[C-C-:B------:R-:W-:Y:S02]  /*c390*/  FFMA2 R4, R90.reuse.F32, R4.F32x2.HI_LO, R3.reuse.F32 ;  /* 0x000000045a047249 */ /* 0x140fe40000240003 */
[--C-:B------:R-:W-:Y:S01]  /*c3a0*/  FFMA2 R10, R90.F32, R10.F32x2.HI_LO, R3.reuse.F32 ;  /* 0x0000000a5a0a7249 */ /* 0x100fe20000240003 */
[----:B------:R-:W-:Y:S01]  /*c3b0*/  FSETP.GEU.AND P6, PT, R8, -126, PT ;  /* 0xc2fc00000800780b */ /* 0x000fe20003fce000 */
[C-C-:B------:R-:W-:Y:S01]  /*c3c0*/  FFMA2 R6, R90.reuse.F32, R6.F32x2.HI_LO, R3.reuse.F32 ;  /* 0x000000065a067249 */ /* 0x140fe20000240003 */
[----:B------:R-:W-:Y:S01]  /*c3d0*/  FSETP.GEU.AND P2, PT, R9, -126, PT ;  /* 0xc2fc00000900780b */ /* 0x000fe20003f4e000 */
[--C-:B------:R-:W-:Y:S01]  /*c3e0*/  FFMA2 R16, R90.F32, R16.F32x2.HI_LO, R3.reuse.F32 ;  /* 0x000000105a107249 */ /* 0x100fe20000240003 */
[----:B------:R-:W-:Y:S01]  /*c3f0*/  FSETP.GEU.AND P1, PT, R4, -126, PT ;  /* 0xc2fc00000400780b */ /* 0x000fe20003f2e000 */
[--C-:B------:R-:W-:Y:S01]  /*c400*/  FFMA2 R14, R90.F32, R14.F32x2.HI_LO, R3.reuse.F32 ;  /* 0x0000000e5a0e7249 */ /* 0x100fe20000240003 */
[----:B------:R-:W-:Y:S01]  /*c410*/  FSETP.GEU.AND P5, PT, R10, -126, PT ;  /* 0xc2fc00000a00780b */ /* 0x000fe20003fae000 */
[--C-:B------:R-:W-:Y:S01]  /*c420*/  FFMA2 R12, R90.F32, R12.F32x2.HI_LO, R3.reuse.F32 ;  /* 0x0000000c5a0c7249 */ /* 0x100fe20000240003 */
[----:B------:R-:W-:Y:S01]  /*c430*/  FSETP.GEU.AND P3, PT, R6, -126, PT ;  /* 0xc2fc00000600780b */ /* 0x000fe20003f6e000 */
[C-C-:B------:R-:W-:Y:S01]  /*c440*/  FFMA2 R18, R90.reuse.F32, R18.F32x2.HI_LO, R3.reuse.F32 ;  /* 0x000000125a127249 */ /* 0x140fe20000240003 */
[----:B------:R-:W-:Y:S01]  /*c450*/  FSETP.GEU.AND P0, PT, R5, -126, PT ;  /* 0xc2fc00000500780b */ /* 0x000fe20003f0e000 */
[--C-:B------:R-:W-:Y:S01]  /*c460*/  FFMA2 R20, R90.F32, R20.F32x2.HI_LO, R3.reuse.F32 ;  /* 0x000000145a147249 */ /* 0x100fe20000240003 */
[----:B------:R-:W-:Y:S01]  /*c470*/  FSETP.GEU.AND P4, PT, R7, -126, PT ;  /* 0xc2fc00000700780b */ /* 0x000fe20003f8e000 */
[----:B------:R-:W-:Y:S01]  /*c480*/  @!P6 FMUL R8, R8, 0.5 ;  /* 0x3f0000000808e820 */ /* 0x000fe20000400000 */
[----:B------:R-:W-:-:S02]  /*c490*/  FFMA2 R24, R90.F32, R24.F32x2.HI_LO, R3.F32 ;  /* 0x000000185a187249 */ /* 0x000fc40000240003 */
[----:B------:R-:W-:Y:S01]  /*c4a0*/  @!P2 FMUL R9, R9, 0.5 ;  /* 0x3f0000000909a820 */ /* 0x000fe20000400000 */
[----:B------:R-:W1:Y:S01]  /*c4b0*/  MUFU.EX2 R40, R8 ;  /* 0x0000000800287308 */ /* 0x000e620000000800 */
[----:B------:R-:W-:Y:S01]  /*c4c0*/  @!P1 FMUL R4, R4, 0.5 ;  /* 0x3f00000004049820 */ /* 0x000fe20000400000 */
[--C-:B------:R-:W-:Y:S02]  /*c4d0*/  FFMA2 R26, R90.F32, R26.F32x2.HI_LO, R3.reuse.F32 ;  /* 0x0000001a5a1a7249 */ /* 0x100fe40000240003 */
[----:B------:R-:W-:Y:S01]  /*c4e0*/  @!P3 FMUL R6, R6, 0.5 ;  /* 0x3f0000000606b820 */ /* 0x000fe20000400000 */
[C-C-:B------:R-:W-:Y:S02]  /*c4f0*/  FFMA2 R22, R90.reuse.F32, R22.F32x2.HI_LO, R3.reuse.F32 ;  /* 0x000000165a167249 */ /* 0x140fe40000240003 */
[----:B------:R-:W-:Y:S01]  /*c500*/  @!P0 FMUL R5, R5, 0.5 ;  /* 0x3f00000005058820 */ /* 0x000fe20000400000 */
[----:B------:R-:W3:Y:S01]  /*c510*/  MUFU.EX2 R36, R4 ;  /* 0x0000000400247308 */ /* 0x000ee20000000800 */
[----:B------:R-:W-:Y:S01]  /*c520*/  @!P4 FMUL R7, R7, 0.5 ;  /* 0x3f0000000707c820 */ /* 0x000fe20000400000 */
[----:B------:R-:W-:-:S02]  /*c530*/  FFMA2 R28, R90.F32, R28.F32x2.HI_LO, R3.F32 ;  /* 0x0000001c5a1c7249 */ /* 0x000fc40000240003 */
[C-C-:B------:R-:W-:Y:S02]  /*c540*/  FFMA2 R30, R90.reuse.F32, R30.F32x2.HI_LO, R3.reuse.F32 ;  /* 0x0000001e5a1e7249 */ /* 0x140fe40000240003 */
[--C-:B------:R-:W-:Y:S02]  /*c550*/  FFMA2 R32, R90.F32, R32.F32x2.HI_LO, R3.reuse.F32 ;  /* 0x000000205a207249 */ /* 0x100fe40000240003 */
[----:B------:R-:W-:Y:S01]  /*c560*/  MUFU.EX2 R41, R9 ;  /* 0x0000000900297308 */ /* 0x000fe20000000800 */
[----:B-1----:R-:W-:Y:S01]  /*c570*/  @!P6 FMUL R40, R40, R40 ;  /* 0x000000282828e220 */ /* 0x002fe20000400000 */
[----:B------:R-:W-:-:S06]  /*c580*/  FFMA2 R34, R90.F32, R34.F32x2.HI_LO, R3.F32 ;  /* 0x000000225a227249 */ /* 0x000fcc0000240003 */
[----:B------:R-:W1:Y:S01]  /*c590*/  MUFU.EX2 R38, R6 ;  /* 0x0000000600267308 */ /* 0x000e620000000800 */
[----:B---3--:R-:W-:-:S07]  /*c5a0*/  @!P1 FMUL R36, R36, R36 ;  /* 0x0000002424249220 */ /* 0x008fce0000400000 */
[----:B------:R-:W3:Y:S08]  /*c5b0*/  MUFU.EX2 R37, R5 ;  /* 0x0000000500257308 */ /* 0x000ef00000000800 */
[----:B------:R-:W4:Y:S01]  /*c5c0*/  MUFU.EX2 R39, R7 ;  /* 0x0000000700277308 */ /* 0x000f220000000800 */
[----:B-1----:R-:W-:Y:S01]  /*c5d0*/  @!P3 FMUL R38, R38, R38 ;  /* 0x000000262626b220 */ /* 0x002fe20000400000 */
[----:B---3--:R-:W-:Y:S01]  /*c5e0*/  @!P0 FMUL R37, R37, R37 ;  /* 0x0000002525258220 */ /* 0x008fe20000400000 */
[----:B------:R-:W-:Y:S01]  /*c5f0*/  BAR.SYNC.DEFER_BLOCKING 0x3, 0x100 ;  /* 0x00c4000000007b1d */ /* 0x000fe20000010000 */
[----:B------:R-:W-:Y:S01]  /*c600*/  FSETP.GEU.AND P0, PT, R14, -126, PT ;  /* 0xc2fc00000e00780b */ /* 0x000fe20003f0e000 */
[----:B----4-:R-:W-:Y:S01]  /*c610*/  @!P4 FMUL R39, R39, R39 ;  /* 0x000000272727c220 */ /* 0x010fe20000400000 */
[----:B------:R-:W-:-:S11]  /*c620*/  FSETP.GEU.AND P4, PT, R15, -126, PT ;  /* 0xc2fc00000f00780b */ /* 0x000fd60003f8e000 */
[----:B------:R-:W-:-:S04]  /*c630*/  @!P0 FMUL R14, R14, 0.5 ;  /* 0x3f0000000e0e8820 */ /* 0x000fc80000400000 */
[----:B------:R-:W1:Y:S01]  /*c640*/  MUFU.EX2 R46, R14 ;  /* 0x0000000e002e7308 */ /* 0x000e620000000800 */
[----:B------:R-:W-:-:S07]  /*c650*/  @!P4 FMUL R15, R15, 0.5 ;  /* 0x3f0000000f0fc820 */ /* 0x000fce0000400000 */
[----:B------:R-:W3:Y:S01]  /*c660*/  MUFU.EX2 R47, R15 ;  /* 0x0000000f002f7308 */ /* 0x000ee20000000800 */
[----:B-1----:R-:W-:Y:S01]  /*c670*/  @!P0 FMUL R46, R46, R46 ;  /* 0x0000002e2e2e8220 */ /* 0x002fe20000400000 */
[----:B---3--:R-:W-:Y:S01]  /*c680*/  @!P4 FMUL R47, R47, R47 ;  /* 0x0000002f2f2fc220 */ /* 0x008fe20000400000 */
[----:B--2---:R-:W-:-:S04]  /*c690*/  LOP3.LUT R60, R60, 0xfffffffe, RZ, 0xc0, !PT ;  /* 0xfffffffe3c3c7812 */ /* 0x004fc800078ec0ff */
[----:B------:R-:W-:Y:S02]  /*c6a0*/  @P2 LOP3.LUT R60, R60, 0x1, RZ, 0xfc, !PT ;  /* 0x000000013c3c2812 */ /* 0x000fe400078efcff */
[----:B------:R-:W-:Y:S02]  /*c6b0*/  FSETP.GEU.AND P2, PT, R12, -126, PT ;  /* 0xc2fc00000c00780b */ /* 0x000fe40003f4e000 */
[----:B------:R-:W-:-:S04]  /*c6c0*/  LOP3.LUT R60, R60, 0xfffffffd, RZ, 0xc0, !PT ;  /* 0xfffffffd3c3c7812 */ /* 0x000fc800078ec0ff */
[----:B------:R-:W-:Y:S02]  /*c6d0*/  @P5 LOP3.LUT R60, R60, 0x2, RZ, 0xfc, !PT ;  /* 0x000000023c3c5812 */ /* 0x000fe400078efcff */
[C---:B------:R-:W-:Y:S02]  /*c6e0*/  FSETP.GEU.AND P5, PT, R11.reuse, -126, PT ;  /* 0xc2fc00000b00780b */ /* 0x040fe40003fae000 */
[C---:B------:R-:W-:Y:S02]  /*c6f0*/  LOP3.LUT P6, RZ, R60.reuse, 0x1, RZ, 0xc0, !PT ;  /* 0x000000013cff7812 */ /* 0x040fe400078cc0ff */
[----:B------:R-:W-:Y:S01]  /*c700*/  LOP3.LUT P1, RZ, R60, 0x2, RZ, 0xc0, !PT ;  /* 0x000000023cff7812 */ /* 0x000fe2000782c0ff */
[----:B------:R-:W-:Y:S01]  /*c710*/  @!P2 FMUL R12, R12, 0.5 ;  /* 0x3f0000000c0ca820 */ /* 0x000fe20000400000 */
[C---:B------:R-:W-:Y:S02]  /*c720*/  LOP3.LUT P3, RZ, R60.reuse, 0x2, RZ, 0xc0, !PT ;  /* 0x000000023cff7812 */ /* 0x040fe4000786c0ff */
[----:B------:R-:W-:Y:S01]  /*c730*/  LOP3.LUT R60, R60, 0xfffffffe, RZ, 0xc0, !PT ;  /* 0xfffffffe3c3c7812 */ /* 0x000fe200078ec0ff */
[----:B------:R-:W1:Y:S04]  /*c740*/  MUFU.EX2 R44, R12 ;  /* 0x0000000c002c7308 */ /* 0x000e680000000800 */
[----:B------:R-:W-:-:S02]  /*c750*/  @!P5 FMUL R11, R11, 0.5 ;  /* 0x3f0000000b0bd820 */ /* 0x000fc40000400000 */
[----:B------:R-:W-:Y:S01]  /*c760*/  @!P6 FMUL R41, R41, R41 ;  /* 0x000000292929e220 */ /* 0x000fe20000400000 */
[----:B------:R-:W-:Y:S01]  /*c770*/  FSETP.GEU.AND P6, PT, R16, -126, PT ;  /* 0xc2fc00001000780b */ /* 0x000fe20003fce000 */
[----:B------:R-:W2:Y:S01]  /*c780*/  MUFU.EX2 R43, R11 ;  /* 0x0000000b002b7308 */ /* 0x000ea20000000800 */
[----:B------:R-:W-:Y:S01]  /*c790*/  @!P1 FMUL R10, R10, 0.5 ;  /* 0x3f0000000a0a9820 */ /* 0x000fe20000400000 */
[----:B------:R-:W-:-:S06]  /*c7a0*/  FSETP.GEU.AND P1, PT, R13, -126, PT ;  /* 0xc2fc00000d00780b */ /* 0x000fcc0003f2e000 */
[----:B------:R-:W3:Y:S01]  /*c7b0*/  MUFU.EX2 R42, R10 ;  /* 0x0000000a002a7308 */ /* 0x000ee20000000800 */
[----:B-1----:R-:W-:Y:S01]  /*c7c0*/  @!P2 FMUL R44, R44, R44 ;  /* 0x0000002c2c2ca220 */ /* 0x002fe20000400000 */
[----:B------:R-:W-:Y:S02]  /*c7d0*/  FSETP.GEU.AND P2, PT, R21, -126, PT ;  /* 0xc2fc00001500780b */ /* 0x000fe40003f4e000 */
[----:B------:R-:W-:Y:S02]  /*c7e0*/  @P6 LOP3.LUT R60, R60, 0x1, RZ, 0xfc, !PT ;  /* 0x000000013c3c6812 */ /* 0x000fe400078efcff */
[----:B------:R-:W-:Y:S01]  /*c7f0*/  FSETP.GEU.AND P6, PT, R18, -126, PT ;  /* 0xc2fc00001200780b */ /* 0x000fe20003fce000 */
[----:B------:R-:W-:Y:S01]  /*c800*/  @!P1 FMUL R13, R13, 0.5 ;  /* 0x3f0000000d0d9820 */ /* 0x000fe20000400000 */
[----:B--2---:R-:W-:Y:S01]  /*c810*/  @!P5 FMUL R43, R43, R43 ;  /* 0x0000002b2b2bd220 */ /* 0x004fe20000400000 */
[C---:B------:R-:W-:Y:S02]  /*c820*/  LOP3.LUT P5, RZ, R60.reuse, 0x1, RZ, 0xc0, !PT ;  /* 0x000000013cff7812 */ /* 0x040fe400078ac0ff */
[----:B------:R-:W1:Y:S01]  /*c830*/  MUFU.EX2 R45, R13 ;  /* 0x0000000d002d7308 */ /* 0x000e620000000800 */
[----:B------:R-:W-:-:S03]  /*c840*/  LOP3.LUT R60, R60, 0xfffffffd, RZ, 0xc0, !PT ;  /* 0xfffffffd3c3c7812 */ /* 0x000fc600078ec0ff */
[----:B------:R-:W-:Y:S01]  /*c850*/  @!P2 FMUL R21, R21, 0.5 ;  /* 0x3f0000001515a820 */ /* 0x000fe20000400000 */
[----:B---3--:R-:W-:Y:S01]  /*c860*/  @!P3 FMUL R42, R42, R42 ;  /* 0x0000002a2a2ab220 */ /* 0x008fe20000400000 */
[----:B------:R-:W-:Y:S02]  /*c870*/  FSETP.GEU.AND P3, PT, R17, -126, PT ;  /* 0xc2fc00001100780b */ /* 0x000fe40003f6e000 */
[----:B------:R-:W-:Y:S01]  /*c880*/  @!P6 FMUL R18, R18, 0.5 ;  /* 0x3f0000001212e820 */ /* 0x000fe20000400000 */
[----:B------:R-:W2:Y:S02]  /*c890*/  MUFU.EX2 R53, R21 ;  /* 0x0000001500357308 */ /* 0x000ea40000000800 */
[----:B------:R-:W-:Y:S01]  /*c8a0*/  @!P5 FMUL R16, R16, 0.5 ;  /* 0x3f0000001010d820 */ /* 0x000fe20000400000 */
[----:B------:R-:W-:-:S05]  /*c8b0*/  FSETP.GEU.AND P5, PT, R19, -126, PT ;  /* 0xc2fc00001300780b */ /* 0x000fca0003fae000 */
[----:B------:R-:W3:Y:S01]  /*c8c0*/  MUFU.EX2 R50, R18 ;  /* 0x0000001200327308 */ /* 0x000ee20000000800 */
[----:B-1----:R-:W-:Y:S01]  /*c8d0*/  @!P1 FMUL R45, R45, R45 ;  /* 0x0000002d2d2d9220 */ /* 0x002fe20000400000 */
[----:B------:R-:W-:Y:S01]  /*c8e0*/  FSETP.GEU.AND P1, PT, R22, -126, PT ;  /* 0xc2fc00001600780b */ /* 0x000fe20003f2e000 */
[----:B------:R-:W-:Y:S01]  /*c8f0*/  @!P3 FMUL R17, R17, 0.5 ;  /* 0x3f0000001111b820 */ /* 0x000fe20000400000 */
[----:B------:R-:W-:Y:S02]  /*c900*/  @P3 LOP3.LUT R60, R60, 0x2, RZ, 0xfc, !PT ;  /* 0x000000023c3c3812 */ /* 0x000fe400078efcff */
[----:B------:R-:W-:Y:S02]  /*c910*/  FSETP.GEU.AND P3, PT, R20, -126, PT ;  /* 0xc2fc00001400780b */ /* 0x000fe40003f6e000 */
[----:B------:R-:W1:Y:S01]  /*c920*/  MUFU.EX2 R48, R16 ;  /* 0x0000001000307308 */ /* 0x000e620000000800 */
[----:B------:R-:W-:Y:S01]  /*c930*/  @!P5 FMUL R19, R19, 0.5 ;  /* 0x3f0000001313d820 */ /* 0x000fe20000400000 */
[C---:B------:R-:W-:Y:S01]  /*c940*/  LOP3.LUT P0, RZ, R60.reuse, 0x1, RZ, 0xc0, !PT ;  /* 0x000000013cff7812 */ /* 0x040fe2000780c0ff */
[----:B--2---:R-:W-:Y:S01]  /*c950*/  @!P2 FMUL R53, R53, R53 ;  /* 0x000000353535a220 */ /* 0x004fe20000400000 */
[----:B------:R-:W-:-:S02]  /*c960*/  LOP3.LUT P4, RZ, R60, 0x2, RZ, 0xc0, !PT ;  /* 0x000000023cff7812 */ /* 0x000fc4000788c0ff */
[----:B------:R-:W-:Y:S01]  /*c970*/  LOP3.LUT R60, R60, 0xfffffff7, RZ, 0xc0, !PT ;  /* 0xfffffff73c3c7812 */ /* 0x000fe200078ec0ff */
[----:B------:R-:W-:Y:S01]  /*c980*/  @!P1 FMUL R22, R22, 0.5 ;  /* 0x3f00000016169820 */ /* 0x000fe20000400000 */
[----:B------:R-:W2:Y:S01]  /*c990*/  MUFU.EX2 R51, R19 ;  /* 0x0000001300337308 */ /* 0x000ea20000000800 */
[----:B---3--:R-:W-:Y:S01]  /*c9a0*/  @!P6 FMUL R50, R50, R50 ;  /* 0x000000323232e220 */ /* 0x008fe20000400000 */
[----:B------:R-:W-:Y:S01]  /*c9b0*/  FSETP.GEU.AND P6, PT, R25, -126, PT ;  /* 0xc2fc00001900780b */ /* 0x000fe20003fce000 */
[----:B------:R-:W-:-:S05]  /*c9c0*/  @!P3 FMUL R20, R20, 0.5 ;  /* 0x3f0000001414b820 */ /* 0x000fca0000400000 */
[----:B------:R-:W3:Y:S01]  /*c9d0*/  MUFU.EX2 R52, R20 ;  /* 0x0000001400347308 */ /* 0x000ee20000000800 */
[----:B-1----:R-:W-:Y:S01]  /*c9e0*/  @!P0 FMUL R48, R48, R48 ;  /* 0x0000003030308220 */ /* 0x002fe20000400000 */
[----:B------:R-:W-:-:S05]  /*c9f0*/  FSETP.GEU.AND P0, PT, R23, -126, PT ;  /* 0xc2fc00001700780b */ /* 0x000fca0003f0e000 */
[----:B------:R-:W-:Y:S01]  /*ca00*/  @P6 LOP3.LUT R60, R60, 0x8, RZ, 0xfc, !PT ;  /* 0x000000083c3c6812 */ /* 0x000fe200078efcff */
[----:B------:R-:W1:Y:S01]  /*ca10*/  MUFU.EX2 R49, R17 ;  /* 0x0000001100317308 */ /* 0x000e620000000800 */
[----:B--2---:R-:W-:Y:S01]  /*ca20*/  @!P5 FMUL R51, R51, R51 ;  /* 0x000000333333d220 */ /* 0x004fe20000400000 */
[----:B------:R-:W-:Y:S02]  /*ca30*/  FSETP.GEU.AND P5, PT, R26, -126, PT ;  /* 0xc2fc00001a00780b */ /* 0x000fe40003fae000 */
[----:B------:R-:W-:Y:S02]  /*ca40*/  LOP3.LUT R60, R60, 0xfffffffb, RZ, 0xc0, !PT ;  /* 0xfffffffb3c3c7812 */ /* 0x000fe400078ec0ff */
[----:B------:R-:W-:Y:S01]  /*ca50*/  FSETP.GEU.AND P6, PT, R27, -126, PT ;  /* 0xc2fc00001b00780b */ /* 0x000fe20003fce000 */
[----:B------:R-:W-:Y:S01]  /*ca60*/  @!P0 FMUL R23, R23, 0.5 ;  /* 0x3f00000017178820 */ /* 0x000fe20000400000 */
[----:B------:R-:W2:Y:S01]  /*ca70*/  MUFU.EX2 R54, R22 ;  /* 0x0000001600367308 */ /* 0x000ea20000000800 */
[----:B---3--:R-:W-:-:S06]  /*ca80*/  @!P3 FMUL R52, R52, R52 ;  /* 0x000000343434b220 */ /* 0x008fcc0000400000 */
[----:B------:R-:W-:Y:S01]  /*ca90*/  @P5 LOP3.LUT R60, R60, 0x4, RZ, 0xfc, !PT ;  /* 0x000000043c3c5812 */ /* 0x000fe200078efcff */
[----:B------:R-:W-:Y:S01]  /*caa0*/  @!P5 FMUL R26, R26, 0.5 ;  /* 0x3f0000001a1ad820 */ /* 0x000fe20000400000 */
[----:B------:R-:W3:Y:S01]  /*cab0*/  MUFU.EX2 R55, R23 ;  /* 0x0000001700377308 */ /* 0x000ee20000000800 */
[----:B------:R-:W-:Y:S01]  /*cac0*/  FSETP.GEU.AND P5, PT, R28, -126, PT ;  /* 0xc2fc00001c00780b */ /* 0x000fe20003fae000 */
[----:B-1----:R-:W-:Y:S01]  /*cad0*/  @!P4 FMUL R49, R49, R49 ;  /* 0x000000313131c220 */ /* 0x002fe20000400000 */
[C---:B------:R-:W-:Y:S01]  /*cae0*/  LOP3.LUT P3, RZ, R60.reuse, 0x8, RZ, 0xc0, !PT ;  /* 0x000000083cff7812 */ /* 0x040fe2000786c0ff */
[----:B------:R-:W-:Y:S01]  /*caf0*/  @!P6 FMUL R27, R27, 0.5 ;  /* 0x3f0000001b1be820 */ /* 0x000fe20000400000 */
[----:B------:R-:W-:Y:S02]  /*cb00*/  LOP3.LUT R60, R60, 0xfffffffd, RZ, 0xc0, !PT ;  /* 0xfffffffd3c3c7812 */ /* 0x000fe400078ec0ff */
[----:B------:R-:W-:Y:S01]  /*cb10*/  FSETP.GEU.AND P4, PT, R24, -126, PT ;  /* 0xc2fc00001800780b */ /* 0x000fe20003f8e000 */
[----:B--2---:R-:W-:Y:S01]  /*cb20*/  @!P1 FMUL R54, R54, R54 ;  /* 0x0000003636369220 */ /* 0x004fe20000400000 */
[----:B------:R-:W-:Y:S01]  /*cb30*/  @P6 LOP3.LUT R60, R60, 0x2, RZ, 0xfc, !PT ;  /* 0x000000023c3c6812 */ /* 0x000fe200078efcff */
[----:B------:R-:W1:Y:S01]  /*cb40*/  MUFU.EX2 R58, R26 ;  /* 0x0000001a003a7308 */ /* 0x000e620000000800 */
[----:B------:R-:W-:-:S02]  /*cb50*/  FSETP.GEU.AND P6, PT, R29, -126, PT ;  /* 0xc2fc00001d00780b */ /* 0x000fc40003fce000 */
[----:B------:R-:W-:Y:S01]  /*cb60*/  LOP3.LUT P2, RZ, R60, 0x4, RZ, 0xc0, !PT ;  /* 0x000000043cff7812 */ /* 0x000fe2000784c0ff */
[----:B------:R-:W-:Y:S01]  /*cb70*/  @!P5 FMUL R28, R28, 0.5 ;  /* 0x3f0000001c1cd820 */ /* 0x000fe20000400000 */
[----:B------:R-:W-:Y:S01]  /*cb80*/  LOP3.LUT R60, R60, 0xfffffffe, RZ, 0xc0, !PT ;  /* 0xfffffffe3c3c7812 */ /* 0x000fe200078ec0ff */
[----:B------:R-:W-:Y:S01]  /*cb90*/  @!P3 FMUL R25, R25, 0.5 ;  /* 0x3f0000001919b820 */ /* 0x000fe20000400000 */
[----:B---3--:R-:W-:Y:S01]  /*cba0*/  @!P0 FMUL R55, R55, R55 ;  /* 0x0000003737378220 */ /* 0x008fe20000400000 */
[----:B------:R-:W2:Y:S01]  /*cbb0*/  MUFU.EX2 R59, R27 ;  /* 0x0000001b003b7308 */ /* 0x000ea20000000800 */
[----:B------:R-:W-:Y:S01]  /*cbc0*/  @P5 LOP3.LUT R60, R60, 0x1, RZ, 0xfc, !PT ;  /* 0x000000013c3c5812 */ /* 0x000fe200078efcff */
[----:B------:R-:W-:Y:S01]  /*cbd0*/  @!P4 FMUL R24, R24, 0.5 ;  /* 0x3f0000001818c820 */ /* 0x000fe20000400000 */
[----:B------:R-:W-:Y:S02]  /*cbe0*/  FSETP.GEU.AND P5, PT, R30, -126, PT ;  /* 0xc2fc00001e00780b */ /* 0x000fe40003fae000 */
[C---:B------:R-:W-:Y:S01]  /*cbf0*/  LOP3.LUT P1, RZ, R60.reuse, 0x2, RZ, 0xc0, !PT ;  /* 0x000000023cff7812 */ /* 0x040fe2000782c0ff */
[----:B------:R3:W-:Y:S01]  /*cc00*/  STL [R1+0x4], R60 ;  /* 0x0000043c01007387 */ /* 0x0007e20000100800 */
[----:B------:R-:W-:Y:S01]  /*cc10*/  LOP3.LUT P0, RZ, R60, 0x1, RZ, 0xc0, !PT ;  /* 0x000000013cff7812 */ /* 0x000fe2000780c0ff */
[----:B------:R-:W4:Y:S01]  /*cc20*/  MUFU.EX2 R56, R24 ;  /* 0x0000001800387308 */ /* 0x000f220000000800 */
[----:B-1----:R-:W-:Y:S01]  /*cc30*/  @!P2 FMUL R58, R58, R58 ;  /* 0x0000003a3a3aa220 */ /* 0x002fe20000400000 */
[----:B------:R-:W-:Y:S01]  /*cc40*/  FSETP.GEU.AND P2, PT, R33, -126, PT ;  /* 0xc2fc00002100780b */ /* 0x000fe20003f4e000 */
[----:B------:R-:W-:Y:S01]  /*cc50*/  @!P6 FMUL R29, R29, 0.5 ;  /* 0x3f0000001d1de820 */ /* 0x000fe20000400000 */
[----:B------:R-:W-:-:S04]  /*cc60*/  F2FP.F16.F32.PACK_AB R26, R51, R50 ;  /* 0x00000032331a723e */ /* 0x000fc800000000ff */
[----:B------:R-:W1:Y:S01]  /*cc70*/  MUFU.EX2 R57, R25 ;  /* 0x0000001900397308 */ /* 0x000e620000000800 */
[----:B------:R-:W-:Y:S01]  /*cc80*/  @!P5 FMUL R30, R30, 0.5 ;  /* 0x3f0000001e1ed820 */ /* 0x000fe20000400000 */
[----:B--2---:R-:W-:Y:S01]  /*cc90*/  @!P1 FMUL R59, R59, R59 ;  /* 0x0000003b3b3b9220 */ /* 0x004fe20000400000 */
[----:B------:R-:W-:Y:S02]  /*cca0*/  FSETP.GEU.AND P1, PT, R34, -126, PT ;  /* 0xc2fc00002200780b */ /* 0x000fe40003f2e000 */
[----:B------:R-:W-:Y:S02]  /*ccb0*/  F2FP.F16.F32.PACK_AB R27, R49, R48 ;  /* 0x00000030311b723e */ /* 0x000fe400000000ff */
[----:B------:R-:W-:Y:S01]  /*ccc0*/  @!P2 FMUL R33, R33, 0.5 ;  /* 0x3f0000002121a820 */ /* 0x000fe20000400000 */
[----:B------:R-:W2:Y:S01]  /*ccd0*/  MUFU.EX2 R61, R29 ;  /* 0x0000001d003d7308 */ /* 0x000ea20000000800 */
[----:B----4-:R-:W-:Y:S01]  /*cce0*/  @!P4 FMUL R56, R56, R56 ;  /* 0x000000383838c220 */ /* 0x010fe20000400000 */
[----:B------:R-:W-:-:S02]  /*ccf0*/  FSETP.GEU.AND P4, PT, R31, -126, PT ;  /* 0xc2fc00001f00780b */ /* 0x000fc40003f8e000 */
[----:B------:R-:W-:Y:S02]  /*cd00*/  F2FP.F16.F32.PACK_AB R24, R55, R54 ;  /* 0x000000363718723e */ /* 0x000fe400000000ff */
[----:B------:R-:W-:Y:S02]  /*cd10*/  F2FP.F16.F32.PACK_AB R22, R59, R58 ;  /* 0x0000003a3b16723e */ /* 0x000fe400000000ff */
[----:B---3--:R-:W3:Y:S01]  /*cd20*/  MUFU.EX2 R60, R28 ;  /* 0x0000001c003c7308 */ /* 0x008ee20000000800 */
[----:B-1----:R-:W-:Y:S01]  /*cd30*/  @!P3 FMUL R57, R57, R57 ;  /* 0x000000393939b220 */ /* 0x002fe20000400000 */
[----:B------:R-:W-:Y:S01]  /*cd40*/  FSETP.GEU.AND P3, PT, R32, -126, PT ;  /* 0xc2fc00002000780b */ /* 0x000fe20003f6e000 */
[----:B------:R-:W-:Y:S01]  /*cd50*/  @!P1 FMUL R34, R34, 0.5 ;  /* 0x3f00000022229820 */ /* 0x000fe20000400000 */
[----:B------:R-:W-:Y:S02]  /*cd60*/  F2FP.F16.F32.PACK_AB R25, R53, R52 ;  /* 0x000000343519723e */ /* 0x000fe400000000ff */
[----:B------:R-:W-:Y:S01]  /*cd70*/  F2FP.F16.F32.PACK_AB R23, R57, R56 ;  /* 0x000000383917723e */ /* 0x000fe200000000ff */
[----:B------:R-:W-:Y:S01]  /*cd80*/  @!P4 FMUL R31, R31, 0.5 ;  /* 0x3f0000001f1fc820 */ /* 0x000fe20000400000 */
[----:B------:R-:W1:Y:S01]  /*cd90*/  MUFU.EX2 R62, R30 ;  /* 0x0000001e003e7308 */ /* 0x000e620000000800 */
[----:B--2---:R-:W-:Y:S01]  /*cda0*/  @!P6 FMUL R61, R61, R61 ;  /* 0x0000003d3d3de220 */ /* 0x004fe20000400000 */
[----:B------:R-:W-:-:S02]  /*cdb0*/  LOP3.LUT P6, RZ, R70, 0x3f0, RZ, 0xc0, !PT ;  /* 0x000003f046ff7812 */ /* 0x000fc400078cc0ff */
[----:B------:R-:W-:-:S03]  /*cdc0*/  F2FP.F16.F32.PACK_AB R29, R45, R44 ;  /* 0x0000002c2d1d723e */ /* 0x000fc600000000ff */
[----:B------:R-:W-:Y:S01]  /*cdd0*/  @!P3 FMUL R32, R32, 0.5 ;  /* 0x3f0000002020b820 */ /* 0x000fe20000400000 */
[----:B------:R-:W2:Y:S01]  /*cde0*/  MUFU.EX2 R63, R31 ;  /* 0x0000001f003f7308 */ /* 0x000ea20000000800 */
[----:B---3--:R-:W-:Y:S01]  /*cdf0*/  @!P0 FMUL R60, R60, R60 ;  /* 0x0000003c3c3c8220 */ /* 0x008fe20000400000 */
[----:B------:R-:W-:Y:S02]  /*ce00*/  FSETP.GEU.AND P0, PT, R35, -126, PT ;  /* 0xc2fc00002300780b */ /* 0x000fe40003f0e000 */
[----:B------:R-:W-:Y:S02]  /*ce10*/  F2FP.F16.F32.PACK_AB R28, R47, R46 ;  /* 0x0000002e2f1c723e */ /* 0x000fe400000000ff */
[----:B------:R-:W-:Y:S02]  /*ce20*/  F2FP.F16.F32.PACK_AB R19, R61, R60 ;  /* 0x0000003c3d13723e */ /* 0x000fe400000000ff */
[----:B------:R-:W3:Y:S01]  /*ce30*/  MUFU.EX2 R66, R32 ;  /* 0x0000002000427308 */ /* 0x000ee20000000800 */
[----:B-1----:R-:W-:Y:S01]  /*ce40*/  @!P5 FMUL R62, R62, R62 ;  /* 0x0000003e3e3ed220 */ /* 0x002fe20000400000 */
[----:B------:R-:W-:-:S05]  /*ce50*/  F2FP.F16.F32.PACK_AB R30, R43, R42 ;  /* 0x0000002a2b1e723e */ /* 0x000fca00000000ff */
[----:B------:R-:W-:Y:S01]  /*ce60*/  @!P0 FMUL R35, R35, 0.5 ;  /* 0x3f00000023238820 */ /* 0x000fe20000400000 */
[----:B------:R-:W1:Y:S01]  /*ce70*/  MUFU.EX2 R67, R33 ;  /* 0x0000002100437308 */ /* 0x000e620000000800 */
[----:B--2---:R-:W-:Y:S01]  /*ce80*/  @!P4 FMUL R63, R63, R63 ;  /* 0x0000003f3f3fc220 */ /* 0x004fe20000400000 */
[----:B------:R-:W-:-:S04]  /*ce90*/  F2FP.F16.F32.PACK_AB R31, R41, R40 ;  /* 0x00000028291f723e */ /* 0x000fc800000000ff */
[----:B------:R-:W-:Y:S02]  /*cea0*/  F2FP.F16.F32.PACK_AB R18, R63, R62 ;  /* 0x0000003e3f12723e */ /* 0x000fe400000000ff */
[----:B------:R-:W2:Y:S01]  /*ceb0*/  MUFU.EX2 R64, R34 ;  /* 0x0000002200407308 */ /* 0x000ea20000000800 */
[----:B---3--:R-:W-:Y:S01]  /*cec0*/  @!P3 FMUL R66, R66, R66 ;  /* 0x000000424242b220 */ /* 0x008fe20000400000 */
[----:B------:R-:W-:-:S06]  /*ced0*/  F2FP.F16.F32.PACK_AB R32, R39, R38 ;  /* 0x000000262720723e */ /* 0x000fcc00000000ff */
[----:B------:R-:W3:Y:S01]  /*cee0*/  MUFU.EX2 R65, R35 ;  /* 0x0000002300417308 */ /* 0x000ee20000000800 */
[----:B-1----:R-:W-:Y:S01]  /*cef0*/  @!P2 FMUL R67, R67, R67 ;  /* 0x000000434343a220 */ /* 0x002fe20000400000 */
[----:B------:R-:W-:-:S04]  /*cf00*/  F2FP.F16.F32.PACK_AB R33, R37, R36 ;  /* 0x000000242521723e */ /* 0x000fc800000000ff */
[----:B------:R-:W-:Y:S01]  /*cf10*/  F2FP.F16.F32.PACK_AB R17, R67, R66 ;  /* 0x000000424311723e */ /* 0x000fe200000000ff */
[----:B--2---:R-:W-:Y:S01]  /*cf20*/  @!P1 FMUL R64, R64, R64 ;  /* 0x0000004040409220 */ /* 0x004fe20000400000 */
[----:B---3--:R-:W-:-:S05]  /*cf30*/  @!P0 FMUL R65, R65, R65 ;  /* 0x0000004141418220 */ /* 0x008fca0000400000 */
[----:B------:R-:W-:Y:S01]  /*cf40*/  F2FP.F16.F32.PACK_AB R16, R65, R64 ;  /* 0x000000404110723e */ /* 0x000fe200000000ff */
[----:B------:R-:W-:Y:S06]  /*cf50*/  @!P6 BRA `(.L_x_276) ;  /* 0x000000000040e947 */ /* 0x000fec0003800000 */
[----:B------:R-:W-:Y:S01]  /*cf60*/  MOV R14, 0xf8 ;  /* 0x000000f8000e7802 */ /* 0x000fe20000000f00 */
[----:B------:R-:W1:Y:S01]  /*cf70*/  LDCU.64 UR8, c[0x4][0xe8] ;  /* 0x01001d00ff0877ac */ /* 0x000e620008000a00 */
[----:B------:R-:W-:Y:S02]  /*cf80*/  HFMA2 R12, -RZ, RZ, 0, 5.9604644775390625e-08 ;  /* 0x00000001ff0c7431 */ /* 0x000fe400000001ff */
[----:B------:R-:W-:Y:S01]  /*cf90*/  IMAD.MOV.U32 R8, RZ, RZ, 0x70 ;  /* 0x00000070ff087424 */ /* 0x000fe200078e00ff */
[----:B------:R-:W2:Y:S01]  /*cfa0*/  LDCU.64 UR6, c[0x4][0xf0] ;  /* 0x01001e00ff0677ac */ /* 0x000ea20008000a00 */
[----:B------:R-:W3:Y:S01]  /*cfb0*/  LDC.64 R14, c[0x4][R14] ;  /* 0x010000000e0e7b82 */ /* 0x000ee20000000a00 */
[----:B------:R-:W-:Y:S01]  /*cfc0*/  IMAD.MOV.U32 R13, RZ, RZ, RZ ;  /* 0x000000ffff0d7224 */ /* 0x000fe200078e00ff */
[----:B------:R-:W4:Y:S01]  /*cfd0*/  LDCU.64 UR4, c[0x4][0x60] ;  /* 0x01000c00ff0477ac */ /* 0x000f220008000a00 */
[----:B-1----:R-:W-:Y:S01]  /*cfe0*/  IMAD.U32 R4, RZ, RZ, UR8 ;  /* 0x00000008ff047e24 */ /* 0x002fe2000f8e00ff */
[----:B------:R-:W-:Y:S01]  /*cff0*/  MOV R5, UR9 ;  /* 0x0000000900057c02 */ /* 0x000fe20008000f00 */
[----:B--2---:R-:W-:Y:S01]  /*d000*/  IMAD.U32 R6, RZ, RZ, UR6 ;  /* 0x00000006ff067e24 */ /* 0x004fe2000f8e00ff */
[----:B------:R-:W-:Y:S01]  /*d010*/  MOV R7, UR7 ;  /* 0x0000000700077c02 */ /* 0x000fe20008000f00 */
[----:B----4-:R-:W-:Y:S01]  /*d020*/  IMAD.U32 R10, RZ, RZ, UR4 ;  /* 0x00000004ff0a7e24 */ /* 0x010fe2000f8e00ff */
[----:B------:R-:W-:-:S02]  /*d030*/  MOV R11, UR5 ;  /* 0x00000005000b7c02 */ /* 0x000fc40008000f00 */
[----:B------:R-:W-:-:S07]  /*d040*/  LEPC R20, `(.L_x_276) ;  /* 0x000000001014794e */ /* 0x000fce0000000000 */
[----:B---3--:R-:W-:Y:S05]  /*d050*/  CALL.ABS.NOINC R14 ;  /* 0x000000000e007343 */ /* 0x008fea0003c00000 */
.L_x_276:
[----:B------:R-:W-:Y:S01]  /*d060*/  PRMT R0, R33, 0x7632, R0 ;  /* 0x0000763221007816 */ /* 0x000fe20000000000 */
[----:B------:R-:W-:Y:S01]  /*d070*/  STS.U16 [R78], R33 ;  /* 0x000000214e007388 */ /* 0x000fe20000000400 */
[----:B------:R-:W-:Y:S01]  /*d080*/  PRMT R3, R32, 0x7632, R3 ;  /* 0x0000763220037816 */ /* 0x000fe20000000003 */
[----:B------:R-:W-:Y:S01]  /*d090*/  IMAD.SHL.U32 R21, R105, 0x4, RZ ;  /* 0x0000000469157824 */ /* 0x000fe200078e00ff */
[----:B------:R-:W-:Y:S01]  /*d0a0*/  PRMT R4, R31, 0x7632, R4 ;  /* 0x000076321f047816 */ /* 0x000fe20000000004 */
[----:B------:R1:W-:Y:S01]  /*d0b0*/  STS.U16 [R77], R0 ;  /* 0x000000004d007388 */ /* 0x0003e20000000400 */
[----:B------:R-:W-:Y:S01]  /*d0c0*/  PRMT R5, R30, 0x7632, R5 ;  /* 0x000076321e057816 */ /* 0x000fe20000000005 */
[----:B------:R-:W-:Y:S01]  /*d0d0*/  IMAD.MOV.U32 R20, RZ, RZ, 0x33334444 ;  /* 0x33334444ff147424 */ /* 0x000fe200078e00ff */
[----:B------:R-:W-:Y:S01]  /*d0e0*/  PRMT R6, R16, 0x7632, R6 ;  /* 0x0000763210067816 */ /* 0x000fe20000000006 */
[----:B------:R-:W-:Y:S03]  /*d0f0*/  STS.U16 [R76], R32 ;  /* 0x000000204c007388 */ /* 0x000fe60000000400 */
[----:B------:R-:W-:Y:S01]  /*d100*/  SHF.R.U64 R20, R20, R21, 0x123333 ;  /* 0x0012333314147419 */ /* 0x000fe20000001215 */
[----:B------:R2:W-:Y:S03]  /*d110*/  STS.U16 [R75], R3 ;  /* 0x000000034b007388 */ /* 0x0005e60000000400 */
[----:B------:R-:W-:Y:S01]  /*d120*/  LOP3.LUT R20, R20, 0x7, RZ, 0xc0, !PT ;  /* 0x0000000714147812 */ /* 0x000fe200078ec0ff */
[----:B------:R-:W-:Y:S03]  /*d130*/  STS.U16 [R91], R31 ;  /* 0x0000001f5b007388 */ /* 0x000fe60000000400 */
[----:B------:R-:W-:Y:S01]  /*d140*/  ISETP.NE.AND P0, PT, R20, 0x3, PT ;  /* 0x000000031400780c */ /* 0x000fe20003f05270 */
[----:B------:R3:W-:Y:S04]  /*d150*/  STS.U16 [R74], R4 ;  /* 0x000000044a007388 */ /* 0x0007e80000000400 */
[----:B------:R-:W-:Y:S04]  /*d160*/  STS.U16 [R73], R30 ;  /* 0x0000001e49007388 */ /* 0x000fe80000000400 */
[----:B------:R4:W-:Y:S01]  /*d170*/  STS.U16 [R72], R5 ;  /* 0x0000000548007388 */ /* 0x0009e20000000400 */
[----:B-1----:R-:W-:-:S03]  /*d180*/  PRMT R0, R29, 0x7632, R0 ;  /* 0x000076321d007816 */ /* 0x002fc60000000000 */
[----:B------:R-:W-:Y:S04]  /*d190*/  STS.U16 [R78+0x400], R29 ;  /* 0x0004001d4e007388 */ /* 0x000fe80000000400 */
[----:B------:R1:W-:Y:S01]  /*d1a0*/  STS.U16 [R77+0x400], R0 ;  /* 0x000400004d007388 */ /* 0x0003e20000000400 */
[----:B--2---:R-:W-:-:S03]  /*d1b0*/  PRMT R3, R28, 0x7632, R3 ;  /* 0x000076321c037816 */ /* 0x004fc60000000003 */
[----:B------:R-:W-:Y:S04]  /*d1c0*/  STS.U16 [R76+0x400], R28 ;  /* 0x0004001c4c007388 */ /* 0x000fe80000000400 */
[----:B------:R2:W-:Y:S01]  /*d1d0*/  STS.U16 [R75+0x400], R3 ;  /* 0x000400034b007388 */ /* 0x0005e20000000400 */
[----:B---3--:R-:W-:-:S03]  /*d1e0*/  PRMT R4, R27, 0x7632, R4 ;  /* 0x000076321b047816 */ /* 0x008fc60000000004 */
[----:B------:R-:W-:Y:S04]  /*d1f0*/  STS.U16 [R91+0x400], R27 ;  /* 0x0004001b5b007388 */ /* 0x000fe80000000400 */
[----:B------:R3:W-:Y:S01]  /*d200*/  STS.U16 [R74+0x400], R4 ;  /* 0x000400044a007388 */ /* 0x0007e20000000400 */
[----:B----4-:R-:W-:-:S03]  /*d210*/  PRMT R5, R26, 0x7632, R5 ;  /* 0x000076321a057816 */ /* 0x010fc60000000005 */
[----:B------:R-:W-:Y:S04]  /*d220*/  STS.U16 [R73+0x400], R26 ;  /* 0x0004001a49007388 */ /* 0x000fe80000000400 */
[----:B------:R4:W-:Y:S01]  /*d230*/  STS.U16 [R72+0x400], R5 ;  /* 0x0004000548007388 */ /* 0x0009e20000000400 */
        /* <DEDUP_REMOVED lines=10> */
[----:B------:R4:W-:Y:S04]  /*d2e0*/  STS.U16 [R73+0x800], R22 ;  /* 0x0008001649007388 */ /* 0x0009e80000000400 */
[----:B------:R4:W-:Y:S01]  /*d2f0*/  STS.U16 [R72+0x800], R5 ;  /* 0x0008000548007388 */ /* 0x0009e20000000400 */
[----:B-1----:R-:W-:-:S03]  /*d300*/  PRMT R0, R19, 0x7632, R0 ;  /* 0x0000763213007816 */ /* 0x002fc60000000000 */
[----:B------:R4:W-:Y:S04]  /*d310*/  STS.U16 [R78+0xc00], R19 ;  /* 0x000c00134e007388 */ /* 0x0009e80000000400 */
[----:B------:R4:W-:Y:S01]  /*d320*/  STS.U16 [R77+0xc00], R0 ;  /* 0x000c00004d007388 */ /* 0x0009e20000000400 */
[----:B--2---:R-:W-:-:S03]  /*d330*/  PRMT R3, R18, 0x7632, R3 ;  /* 0x0000763212037816 */ /* 0x004fc60000000003 */
[----:B------:R4:W-:Y:S04]  /*d340*/  STS.U16 [R76+0xc00], R18 ;  /* 0x000c00124c007388 */ /* 0x0009e80000000400 */
[----:B------:R4:W-:Y:S01]  /*d350*/  STS.U16 [R75+0xc00], R3 ;  /* 0x000c00034b007388 */ /* 0x0009e20000000400 */
[----:B---3--:R-:W-:-:S03]  /*d360*/  PRMT R4, R17, 0x7632, R4 ;  /* 0x0000763211047816 */ /* 0x008fc60000000004 */
[----:B------:R4:W-:Y:S04]  /*d370*/  STS.U16 [R91+0xc00], R17 ;  /* 0x000c00115b007388 */ /* 0x0009e80000000400 */
[----:B------:R4:W-:Y:S04]  /*d380*/  STS.U16 [R74+0xc00], R4 ;  /* 0x000c00044a007388 */ /* 0x0009e80000000400 */
[----:B------:R4:W-:Y:S04]  /*d390*/  STS.U16 [R73+0xc00], R16 ;  /* 0x000c001049007388 */ /* 0x0009e80000000400 */
[----:B------:R4:W-:Y:S01]  /*d3a0*/  STS.U16 [R72+0xc00], R6 ;  /* 0x000c000648007388 */ /* 0x0009e20000000400 */
[----:B------:R-:W-:Y:S01]  /*d3b0*/  @!PT LDS RZ, [RZ] ;  /* 0x00000000fffff984 */ /* 0x000fe20000000800 */
[----:B------:R-:W-:Y:S01]  /*d3c0*/  @!PT LDS RZ, [RZ] ;  /* 0x00000000fffff984 */ /* 0x000fe20000000800 */
[----:B------:R-:W-:Y:S01]  /*d3d0*/  @!PT LDS RZ, [RZ] ;  /* 0x00000000fffff984 */ /* 0x000fe20000000800 */
[----:B------:R-:W-:Y:S01]  /*d3e0*/  @!PT LDS RZ, [RZ] ;  /* 0x00000000fffff984 */ /* 0x000fe20000000800 */
[----:B------:R1:W-:Y:S06]  /*d3f0*/  MEMBAR.ALL.CTA ;  /* 0x0000000000007992 */ /* 0x0003ec0000008000 */
[----:B-1----:R-:W1:Y:S01]  /*d400*/  FENCE.VIEW.ASYNC.S ;  /* 0x00000000000073c6 */ /* 0x002e620000000000 */
[----:B------:R-:W-:Y:S05]  /*d410*/  @!P0 BRA `(.L_x_277) ;  /* 0x0000000000048947 */ /* 0x000fea0003800000 */
[----:B------:R-:W-:Y:S05]  /*d420*/  BPT.TRAP 0x1 ;  /* 0x000000040000795c */ /* 0x000fea0000300000 */
.L_x_277:
[----:B-1----:R1:W-:Y:S01]  /*d430*/  SYNCS.ARRIVE.TRANS64.A1T0 RZ, [R104+URZ+0x30880], RZ ;  /* 0x030880ff68ff79a7 */ /* 0x0023e200081000ff */
[----:B------:R-:W-:Y:S05]  /*d440*/  @!P0 BRA `(.L_x_278) ;  /* 0x0000000000088947 */ /* 0x000fea0003800000 */
[----:B------:R-:W-:Y:S05]  /*d450*/  BPT.TRAP 0x1 ;  /* 0x000000040000795c */ /* 0x000fea0000300000 */
[----:B------:R-:W-:Y:S05]  /*d460*/  BPT.TRAP 0x1 ;  /* 0x000000040000795c */ /* 0x000fea0000300000 */
.L_x_278:
[----:B----4-:R-:W-:-:S04]  /*d470*/  IADD3 R0, PT, PT, R104, 0x30858, RZ ;  /* 0x0003085868007810 */ /* 0x010fc80007ffe0ff */
[----:B------:R-:W-:-:S04]  /*d480*/  PRMT R0, R71, 0x654, R0 ;  /* 0x0000065447007816 */ /* 0x000fc80000000000 */
[----:B------:R2:W-:Y:S01]  /*d490*/  SYNCS.ARRIVE.TRANS64.RED.A1T0 RZ, [R0+URZ], RZ ;  /* 0x000000ff00ff79a7 */ /* 0x0005e200081004ff */
[----:B------:R-:W-:Y:S05]  /*d4a0*/  @!P0 BRA `(.L_x_279) ;  /* 0x0000000000048947 */ /* 0x000fea0003800000 */
[----:B------:R-:W-:Y:S05]  /*d4b0*/  BPT.TRAP 0x1 ;  /* 0x000000040000795c */ /* 0x000fea0000300000 */
.L_x_279:
[----:B--2---:R-:W-:-:S04]  /*d4c0*/  IADD3 R0, PT, PT, R104, 0x30838, RZ ;  /* 0x0003083868007810 */ /* 0x004fc80007ffe0ff */
[----:B------:R-:W-:-:S04]  /*d4d0*/  PRMT R0, R71, 0x654, R0 ;  /* 0x0000065447007816 */ /* 0x000fc80000000000 */
[----:B------:R2:W-:Y:S01]  /*d4e0*/  SYNCS.ARRIVE.TRANS64.RED.A1T0 RZ, [R0+URZ], RZ ;  /* 0x000000ff00ff79a7 */ /* 0x0005e200081004ff */
[----:B------:R-:W-:Y:S05]  /*d4f0*/  @!P0 BRA `(.L_x_280) ;  /* 0x0000000000048947 */ /* 0x000fea0003800000 */
[----:B------:R-:W-:Y:S05]  /*d500*/  BPT.TRAP 0x1 ;  /* 0x000000040000795c */ /* 0x000fea0000300000 */
.L_x_280:
[----:B------:R-:W-:Y:S01]  /*d510*/  SHF.L.U32 R3, R86, 0x1f, RZ ;  /* 0x0000001f56037819 */ /* 0x000fe200000006ff */
[----:B------:R-:W-:Y:S03]  /*d520*/  BSSY B0, `(.L_x_281) ;  /* 0x0000003000007945 */ /* 0x000fe60003800000 */
[----:B------:R-:W3:Y:S02]  /*d530*/  SYNCS.PHASECHK.TRANS64.TRYWAIT P1, [R104+URZ+0x30840], R3 ;  /* 0x03084003680075a7 */ /* 0x000ee400080211ff */
[----:B---3--:R-:W-:Y:S05]  /*d540*/  @!P1 BRA `(.L_x_282) ;  /* 0x0000005800489947 */ /* 0x008fea0003800000 */
.L_x_408:
[----:B------:R-:W-:Y:S05]  /*d550*/  BSYNC B0 ;  /* 0x0000000000007941 */ /* 0x000fea0003800000 */
.L_x_281:
[----:B------:R-:W-:Y:S05]  /*d560*/  @!P0 BRA `(.L_x_283) ;  /* 0x0000000000048947 */ /* 0x000fea0003800000 */
[----:B------:R-:W-:Y:S05]  /*d570*/  BPT.TRAP 0x1 ;  /* 0x000000040000795c */ /* 0x000fea0000300000 */
.L_x_283:
[----:B---3--:R-:W-:Y:S01]  /*d580*/  SHF.L.U32 R3, R89, 0x1f, RZ ;  /* 0x0000001f59037819 */ /* 0x008fe200000006ff */
[----:B------:R-:W-:Y:S03]  /*d590*/  BSSY B0, `(.L_x_284) ;  /* 0x0000003000007945 */ /* 0x000fe60003800000 */
[----:B------:R-:W3:Y:S02]  /*d5a0*/  SYNCS.PHASECHK.TRANS64.TRYWAIT P1, [R104+URZ+0x30860], R3 ;  /* 0x03086003680075a7 */ /* 0x000ee400080211ff */
[----:B---3--:R-:W-:Y:S05]  /*d5b0*/  @!P1 BRA `(.L_x_285) ;  /* 0x0000005800409947 */ /* 0x008fea0003800000 */
.L_x_409:
[----:B------:R-:W-:Y:S05]  /*d5c0*/  BSYNC B0 ;  /* 0x0000000000007941 */ /* 0x000fea0003800000 */
.L_x_284:
[----:B------:R-:W-:Y:S05]  /*d5d0*/  @!P0 BRA `(.L_x_286) ;  /* 0x0000000000048947 */ /* 0x000fea0003800000 */
[----:B------:R-:W-:Y:S05]  /*d5e0*/  BPT.TRAP 0x1 ;  /* 0x000000040000795c */ /* 0x000fea0000300000 */
.L_x_286:
[----:B---3--:R-:W-:Y:S01]  /*d5f0*/  SHF.L.U32 R3, R88, 0x1f, RZ ;  /* 0x0000001f58037819 */ /* 0x008fe200000006ff */
[----:B------:R-:W-:Y:S01]  /*d600*/  BSSY B0, `(.L_x_287) ;  /* 0x0000004000007945 */ /* 0x000fe20003800000 */
[----:B------:R-:W-:Y:S02]  /*d610*/  ISETP.NE.AND P0, PT, R106, R79, PT ;  /* 0x0000004f6a00720c */ /* 0x000fe40003f05270 */
[----:B------:R-:W3:Y:S02]  /*d620*/  SYNCS.PHASECHK.TRANS64.TRYWAIT P1, [R104+URZ+0x30898], R3 ;  /* 0x03089803680075a7 */ /* 0x000ee400080211ff */
[----:B---3--:R-:W-:Y:S09]  /*d630*/  @!P1 BRA `(.L_x_288) ;  /* 0x0000005800349947 */ /* 0x008ff20003800000 */
.L_x_410:
[----:B------:R-:W-:Y:S05]  /*d640*/  BSYNC B0 ;  /* 0x0000000000007941 */ /* 0x000fea0003800000 */
.L_x_287:
[----:B------:R-:W-:Y:S04]  /*d650*/  BSSY.RECONVERGENT B6, `(.L_x_289) ;  /* 0x0000012000067945 */ /* 0x000fe80003800200 */
[----:B------:R-:W-:Y:S05]  /*d660*/  @!P0 BRA `(.L_x_290) ;  /* 0x0000000000408947 */ /* 0x000fea0003800000 */
        /* <DEDUP_REMOVED lines=16> */
.L_x_290:
[----:B------:R-:W-:Y:S05]  /*d770*/  BSYNC.RECONVERGENT B6 ;  /* 0x0000000000067941 */ /* 0x000fea0003800200 */
.L_x_289:
[----:B--2---:R-:W2:Y:S01]  /*d780*/  LDS R0, [R80+0x30100] ;  /* 0x0301000050007984 */ /* 0x004ea20000000800 */
[----:B------:R-:W-:Y:S05]  /*d790*/  WARPSYNC.ALL ;  /* 0x0000000000007948 */ /* 0x000fea0003800000 */
[----:B------:R-:W-:Y:S02]  /*d7a0*/  R2UR UR4, R82 ;  /* 0x00000000520472ca */ /* 0x000fe400000e0000 */
[----:B------:R-:W-:Y:S02]  /*d7b0*/  SHF.L.U32 R93, R105, 0x2, RZ ;  /* 0x00000002695d7819 */ /* 0x000fe400000006ff */
[----:B------:R-:W-:-:S04]  /*d7c0*/  MOV R92, 0x33334444 ;  /* 0x33334444005c7802 */ /* 0x000fc80000000f00 */
[----:B------:R-:W-:-:S04]  /*d7d0*/  SHF.R.U64 R92, R92, R93, 0x123333 ;  /* 0x001233335c5c7419 */ /* 0x000fc8000000125d */
[----:B------:R-:W-:Y:S01]  /*d7e0*/  LOP3.LUT R92, R92, 0x7, RZ, 0xc0, !PT ;  /* 0x000000075c5c7812 */ /* 0x000fe200078ec0ff */
[----:B------:R-:W-:Y:S01]  /*d7f0*/  LDTM.16dp32bit_t0_t15.x32 R4, tmem[UR4+0x140] ;  /* 0x00014004000479ee */ /* 0x000fe20008a80000 */
[----:B------:R-:W2:Y:S01]  /*d800*/  LDTM.16dp32bit_t16_t31.x32 R4, tmem[UR4+0x160] ;  /* 0x00016004000479ee */ /* 0x000ea20008aa0000 */
[----:B------:R-:W-:Y:S01]  /*d810*/  NOP ;  /* 0x0000000000007918 */ /* 0x000fe20000000000 */
[----:B------:R-:W-:Y:S01]  /*d820*/  ISETP.NE.AND P0, PT, R92, 0x3, PT ;  /* 0x000000035c00780c */ /* 0x000fe20003f05270 */
[--C-:B--2---:R-:W-:Y:S02]  /*d830*/  FADD2 R16, R16.F32x2.HI_LO, R0.reuse.F32 ;  /* 0x000000001010724b */ /* 0x104fe40000200000 */
[--C-:B------:R-:W-:Y:S02]  /*d840*/  FADD2 R4, R4.F32x2.HI_LO, R0.reuse.F32 ;  /* 0x000000000404724b */ /* 0x100fe40000200000 */
[--C-:B------:R-:W-:Y:S02]  /*d850*/  FADD2 R6, R6.F32x2.HI_LO, R0.reuse.F32 ;  /* 0x000000000606724b */ /* 0x100fe40000200000 */
[----:B------:R-:W-:-:S02]  /*d860*/  FADD2 R8, R8.F32x2.HI_LO, R0.F32 ;  /* 0x000000000808724b */ /* 0x000fc40000200000 */
[--C-:B------:R-:W-:Y:S02]  /*d870*/  FADD2 R10, R10.F32x2.HI_LO, R0.reuse.F32 ;  /* 0x000000000a0a724b */ /* 0x100fe40000200000 */
[--C-:B------:R-:W-:Y:S02]  /*d880*/  FADD2 R12, R12.F32x2.HI_LO, R0.reuse.F32 ;  /* 0x000000000c0c724b */ /* 0x100fe40000200000 */
[--C-:B------:R-:W-:Y:S02]  /*d890*/  FADD2 R14, R14.F32x2.HI_LO, R0.reuse.F32 ;  /* 0x000000000e0e724b */ /* 0x100fe40000200000 */
        /* <DEDUP_REMOVED lines=9> */
[----:B------:R-:W-:Y:S02]  /*d930*/  FMUL2 R16, R16.F32x2.HI_LO, R48.F32x2.HI_LO ;  /* 0x000000301010724a */ /* 0x000fe40000000000 */
[----:B------:R-:W-:Y:S02]  /*d940*/  FMUL2 R4, R4.F32x2.HI_LO, R36.F32x2.HI_LO ;  /* 0x000000240404724a */ /* 0x000fe40000000000 */
[----:B------:R-:W-:Y:S01]  /*d950*/  FMUL2 R6, R6.F32x2.HI_LO, R38.F32x2.HI_LO ;  /* 0x000000260606724a */ /* 0x000fe20000000000 */
[----:B------:R-:W-:Y:S01]  /*d960*/  F2FP.F16.F32.PACK_AB R16, R17, R16 ;  /* 0x000000101110723e */ /* 0x000fe200000000ff */
[----:B------:R-:W-:Y:S02]  /*d970*/  FMUL2 R8, R8.F32x2.HI_LO, R40.F32x2.HI_LO ;  /* 0x000000280808724a */ /* 0x000fe40000000000 */
[----:B------:R-:W-:Y:S02]  /*d980*/  FMUL2 R10, R10.F32x2.HI_LO, R42.F32x2.HI_LO ;  /* 0x0000002a0a0a724a */ /* 0x000fe40000000000 */
[----:B------:R-:W-:-:S02]  /*d990*/  FMUL2 R12, R12.F32x2.HI_LO, R44.F32x2.HI_LO ;  /* 0x0000002c0c0c724a */ /* 0x000fc40000000000 */
[----:B------:R-:W-:Y:S02]  /*d9a0*/  FMUL2 R14, R14.F32x2.HI_LO, R46.F32x2.HI_LO ;  /* 0x0000002e0e0e724a */ /* 0x000fe40000000000 */
[----:B------:R-:W-:Y:S02]  /*d9b0*/  FMUL2 R18, R18.F32x2.HI_LO, R50.F32x2.HI_LO ;  /* 0x000000321212724a */ /* 0x000fe40000000000 */
[----:B------:R-:W-:Y:S02]  /*d9c0*/  FMUL2 R20, R20.F32x2.HI_LO, R52.F32x2.HI_LO ;  /* 0x000000341414724a */ /* 0x000fe40000000000 */
[----:B------:R-:W-:Y:S01]  /*d9d0*/  FMUL2 R22, R22.F32x2.HI_LO, R54.F32x2.HI_LO ;  /* 0x000000361616724a */ /* 0x000fe20000000000 */
[----:B------:R-:W-:Y:S01]  /*d9e0*/  F2FP.F16.F32.PACK_AB R18, R19, R18 ;  /* 0x000000121312723e */ /* 0x000fe200000000ff */
        /* <DEDUP_REMOVED lines=11> */
[----:B------:R-:W-:-:S02]  /*daa0*/  F2FP.F16.F32.PACK_AB R30, R13, R12 ;  /* 0x0000000c0d1e723e */ /* 0x000fc400000000ff */
[----:B------:R-:W-:Y:S02]  /*dab0*/  F2FP.F16.F32.PACK_AB R31, R15, R14 ;  /* 0x0000000e0f1f723e */ /* 0x000fe400000000ff */
[----:B------:R-:W-:Y:S02]  /*dac0*/  F2FP.F16.F32.PACK_AB R22, R23, R22 ;  /* 0x000000161716723e */ /* 0x000fe400000000ff */
[----:B------:R-:W-:Y:S02]  /*dad0*/  F2FP.F16.F32.PACK_AB R24, R25, R24 ;  /* 0x000000181918723e */ /* 0x000fe400000000ff */
[----:B------:R-:W-:Y:S02]  /*dae0*/  F2FP.F16.F32.PACK_AB R58, R59, R58 ;  /* 0x0000003a3b3a723e */ /* 0x000fe400000000ff */
[----:B------:R-:W-:Y:S02]  /*daf0*/  F2FP.F16.F32.PACK_AB R60, R61, R60 ;  /* 0x0000003c3d3c723e */ /* 0x000fe400000000ff */
[----:B------:R-:W-:-:S02]  /*db00*/  F2FP.F16.F32.PACK_AB R62, R63, R62 ;  /* 0x0000003e3f3e723e */ /* 0x000fc400000000ff */
[----:B------:R-:W-:Y:S02]  /*db10*/  F2FP.F16.F32.PACK_AB R32, R33, R32 ;  /* 0x000000202120723e */ /* 0x000fe400000000ff */
[----:B------:R-:W-:Y:S01]  /*db20*/  F2FP.F16.F32.PACK_AB R34, R35, R34 ;  /* 0x000000222322723e */ /* 0x000fe200000000ff */
[----:B------:R-:W-:Y:S06]  /*db30*/  @!P0 BRA `(.L_x_291) ;  /* 0x0000000000088947 */ /* 0x000fec0003800000 */
[----:B------:R-:W-:Y:S05]  /*db40*/  BPT.TRAP 0x1 ;  /* 0x000000040000795c */ /* 0x000fea0000300000 */
[----:B------:R-:W-:Y:S05]  /*db50*/  BPT.TRAP 0x1 ;  /* 0x000000040000795c */ /* 0x000fea0000300000 */
.L_x_291:
[----:B------:R-:W-:Y:S01]  /*db60*/  LOP3.LUT P0, RZ, R69, 0x3f0, RZ, 0xc0, !PT ;  /* 0x000003f045ff7812 */ /* 0x000fe2000780c0ff */
[----:B------:R-:W-:-:S05]  /*db70*/  VIADD R0, R104, 0x30868 ;  /* 0x0003086868007836 */ /* 0x000fca0000000000 */
[----:B------:R-:W-:-:S04]  /*db80*/  PRMT R0, R71, 0x654, R0 ;  /* 0x0000065447007816 */ /* 0x000fc80000000000 */
[----:B------:R2:W-:Y:S03]  /*db90*/  SYNCS.ARRIVE.TRANS64.RED.A1T0 RZ, [R0+URZ], RZ ;  /* 0x000000ff00ff79a7 */ /* 0x0005e600081004ff */
        /* <DEDUP_REMOVED lines=8> */
[----:B------:R-:W3:Y:S01]  /*dc20*/  LDCU.64 UR4, c[0x4][0x60] ;  /* 0x01000c00ff0477ac */ /* 0x000ee20008000a00 */
[----:B----4-:R-:W-:Y:S01]  /*dc30*/  IMAD.U32 R4, RZ, RZ, UR8 ;  /* 0x00000008ff047e24 */ /* 0x010fe2000f8e00ff */
[----:B------:R-:W-:Y:S01]  /*dc40*/  MOV R5, UR9 ;  /* 0x0000000900057c02 */ /* 0x000fe20008000f00 */
[----:B-----5:R-:W-:Y:S01]  /*dc50*/  IMAD.U32 R6, RZ, RZ, UR6 ;  /* 0x00000006ff067e24 */ /* 0x020fe2000f8e00ff */
[----:B------:R-:W-:Y:S01]  /*dc60*/  MOV R7, UR7 ;  /* 0x0000000700077c02 */ /* 0x000fe20008000f00 */
[----:B---3--:R-:W-:Y:S01]  /*dc70*/  IMAD.U32 R10, RZ, RZ, UR4 ;  /* 0x00000004ff0a7e24 */ /* 0x008fe2000f8e00ff */
[----:B------:R-:W-:-:S02]  /*dc80*/  MOV R11, UR5 ;  /* 0x00000005000b7c02 */ /* 0x000fc40008000f00 */
[----:B------:R-:W-:-:S07]  /*dc90*/  LEPC R20, `(.L_x_292) ;  /* 0x000000001014794e */ /* 0x000fce0000000000 */
[----:B-12---:R-:W-:Y:S05]  /*dca0*/  CALL.ABS.NOINC R14 ;  /* 0x000000000e007343 */ /* 0x006fea0003c00000 */
.L_x_292:
[----:B--2---:R-:W-:Y:S01]  /*dcb0*/  PRMT R0, R26, 0x7632, R0 ;  /* 0x000076321a007816 */ /* 0x004fe20000000000 */
[----:B------:R-:W-:Y:S01]  /*dcc0*/  STS.U16 [R78+-0x4000], R26 ;  /* 0xffc0001a4e007388 */ /* 0x000fe20000000400 */
[----:B---3--:R-:W-:Y:S02]  /*dcd0*/  PRMT R3, R27, 0x7632, R3 ;  /* 0x000076321b037816 */ /* 0x008fe40000000003 */
[----:B------:R-:W-:Y:S01]  /*dce0*/  PRMT R37, R28, 0x7632, R37 ;  /* 0x000076321c257816 */ /* 0x000fe20000000025 */
[----:B------:R2:W-:Y:S01]  /*dcf0*/  STS.U16 [R77+-0x4000], R0 ;  /* 0xffc000004d007388 */ /* 0x0005e20000000400 */
[----:B------:R-:W-:Y:S02]  /*dd00*/  PRMT R36, R29, 0x7632, R36 ;  /* 0x000076321d247816 */ /* 0x000fe40000000024 */
[----:B------:R-:W-:Y:S01]  /*dd10*/  ISETP.NE.AND P0, PT, R92, 0x3, PT ;  /* 0x000000035c00780c */ /* 0x000fe20003f05270 */
[----:B------:R-:W-:Y:S01]  /*dd20*/  STS.U16 [R76+-0x4000], R27 ;  /* 0xffc0001b4c007388 */ /* 0x000fe20000000400 */
[----:B------:R-:W-:-:S03]  /*dd30*/  PRMT R4, R34, 0x7632, R4 ;  /* 0x0000763222047816 */ /* 0x000fc60000000004 */
[----:B------:R3:W-:Y:S04]  /*dd40*/  STS.U16 [R75+-0x4000], R3 ;  /* 0xffc000034b007388 */ /* 0x0007e80000000400 */
[----:B------:R-:W-:Y:S04]  /*dd50*/  STS.U16 [R91+-0x4000], R28 ;  /* 0xffc0001c5b007388 */ /* 0x000fe80000000400 */
[----:B------:R4:W-:Y:S04]  /*dd60*/  STS.U16 [R74+-0x4000], R37 ;  /* 0xffc000254a007388 */ /* 0x0009e80000000400 */
[----:B------:R-:W-:Y:S04]  /*dd70*/  STS.U16 [R73+-0x4000], R29 ;  /* 0xffc0001d49007388 */ /* 0x000fe80000000400 */
[----:B------:R5:W-:Y:S01]  /*dd80*/  STS.U16 [R72+-0x4000], R36 ;  /* 0xffc0002448007388 */ /* 0x000be20000000400 */
[----:B--2---:R-:W-:-:S03]  /*dd90*/  PRMT R0, R30, 0x7632, R0 ;  /* 0x000076321e007816 */ /* 0x004fc60000000000 */
[----:B------:R-:W-:Y:S04]  /*dda0*/  STS.U16 [R78+-0x3c00], R30 ;  /* 0xffc4001e4e007388 */ /* 0x000fe80000000400 */
[----:B------:R2:W-:Y:S01]  /*ddb0*/  STS.U16 [R77+-0x3c00], R0 ;  /* 0xffc400004d007388 */ /* 0x0005e20000000400 */
[----:B---3--:R-:W-:-:S03]  /*ddc0*/  PRMT R3, R31, 0x7632, R3 ;  /* 0x000076321f037816 */ /* 0x008fc60000000003 */
[----:B------:R-:W-:Y:S04]  /*ddd0*/  STS.U16 [R76+-0x3c00], R31 ;  /* 0xffc4001f4c007388 */ /* 0x000fe80000000400 */
[----:B------:R3:W-:Y:S01]  /*dde0*/  STS.U16 [R75+-0x3c00], R3 ;  /* 0xffc400034b007388 */ /* 0x0007e20000000400 */
[----:B----4-:R-:W-:-:S03]  /*ddf0*/  PRMT R37, R16, 0x7632, R37 ;  /* 0x0000763210257816 */ /* 0x010fc60000000025 */
[----:B------:R-:W-:Y:S04]  /*de00*/  STS.U16 [R91+-0x3c00], R16 ;  /* 0xffc400105b007388 */ /* 0x000fe80000000400 */
[----:B------:R4:W-:Y:S01]  /*de10*/  STS.U16 [R74+-0x3c00], R37 ;  /* 0xffc400254a007388 */ /* 0x0009e20000000400 */
[----:B-----5:R-:W-:-:S03]  /*de20*/  PRMT R36, R18, 0x7632, R36 ;  /* 0x0000763212247816 */ /* 0x020fc60000000024 */
        /* <DEDUP_REMOVED lines=12> */
[----:B------:R1:W-:Y:S04]  /*def0*/  STS.U16 [R73+-0x3800], R58 ;  /* 0xffc8003a49007388 */ /* 0x0003e80000000400 */
[----:B------:R1:W-:Y:S01]  /*df00*/  STS.U16 [R72+-0x3800], R36 ;  /* 0xffc8002448007388 */ /* 0x0003e20000000400 */
[----:B--2---:R-:W-:-:S03]  /*df10*/  PRMT R0, R60, 0x7632, R0 ;  /* 0x000076323c007816 */ /* 0x004fc60000000000 */
[----:B------:R1:W-:Y:S04]  /*df20*/  STS.U16 [R78+-0x3400], R60 ;  /* 0xffcc003c4e007388 */ /* 0x0003e80000000400 */
[----:B------:R1:W-:Y:S01]  /*df30*/  STS.U16 [R77+-0x3400], R0 ;  /* 0xffcc00004d007388 */ /* 0x0003e20000000400 */
[----:B---3--:R-:W-:-:S03]  /*df40*/  PRMT R3, R62, 0x7632, R3 ;  /* 0x000076323e037816 */ /* 0x008fc60000000003 */
[----:B------:R1:W-:Y:S04]  /*df50*/  STS.U16 [R76+-0x3400], R62 ;  /* 0xffcc003e4c007388 */ /* 0x0003e80000000400 */
[----:B------:R1:W-:Y:S01]  /*df60*/  STS.U16 [R75+-0x3400], R3 ;  /* 0xffcc00034b007388 */ /* 0x0003e20000000400 */
[----:B----4-:R-:W-:-:S03]  /*df70*/  PRMT R37, R32, 0x7632, R37 ;  /* 0x0000763220257816 */ /* 0x010fc60000000025 */
[----:B------:R1:W-:Y:S04]  /*df80*/  STS.U16 [R91+-0x3400], R32 ;  /* 0xffcc00205b007388 */ /* 0x0003e80000000400 */
[----:B------:R1:W-:Y:S04]  /*df90*/  STS.U16 [R74+-0x3400], R37 ;  /* 0xffcc00254a007388 */ /* 0x0003e80000000400 */
[----:B------:R1:W-:Y:S04]  /*dfa0*/  STS.U16 [R73+-0x3400], R34 ;  /* 0xffcc002249007388 */ /* 0x0003e80000000400 */
[----:B------:R1:W-:Y:S01]  /*dfb0*/  STS.U16 [R72+-0x3400], R4 ;  /* 0xffcc000448007388 */ /* 0x0003e20000000400 */
[----:B------:R-:W-:Y:S01]  /*dfc0*/  @!PT LDS RZ, [RZ] ;  /* 0x00000000fffff984 */ /* 0x000fe20000000800 */
[----:B------:R-:W-:Y:S01]  /*dfd0*/  @!PT LDS RZ, [RZ] ;  /* 0x00000000fffff984 */ /* 0x000fe20000000800 */
[----:B------:R-:W-:Y:S01]  /*dfe0*/  @!PT LDS RZ, [RZ] ;  /* 0x00000000fffff984 */ /* 0x000fe20000000800 */
[----:B------:R-:W-:Y:S01]  /*dff0*/  @!PT LDS RZ, [RZ] ;  /* 0x00000000fffff984 */ /* 0x000fe20000000800 */
[----:B------:R2:W-:Y:S06]  /*e000*/  MEMBAR.ALL.CTA ;  /* 0x0000000000007992 */ /* 0x0005ec0000008000 */
[----:B--2---:R-:W2:Y:S01]  /*e010*/  FENCE.VIEW.ASYNC.S ;  /* 0x00000000000073c6 */ /* 0x004ea20000000000 */
[----:B------:R-:W-:Y:S05]  /*e020*/  @!P0 BRA `(.L_x_293) ;  /* 0x0000000000048947 */ /* 0x000fea0003800000 */
[----:B------:R-:W-:Y:S05]  /*e030*/  BPT.TRAP 0x1 ;  /* 0x000000040000795c */ /* 0x000fea0000300000 */
.L_x_293:
[----:B--2---:R2:W-:Y:S01]  /*e040*/  SYNCS.ARRIVE.TRANS64.A1T0 RZ, [R104+URZ+0x30890], RZ ;  /* 0x030890ff68ff79a7 */ /* 0x0045e200081000ff */
[----:B------:R-:W-:Y:S05]  /*e050*/  @!P0 BRA `(.L_x_294) ;  /* 0x0000000000048947 */ /* 0x000fea0003800000 */
[----:B------:R-:W-:Y:S05]  /*e060*/  BPT.TRAP 0x1 ;  /* 0x000000040000795c */ /* 0x000fea0000300000 */
.L_x_294:
[----:B------:R-:W-:Y:S01]  /*e070*/  ISETP.GT.AND P1, PT, R68, 0x1, PT ;  /* 0x000000014400780c */ /* 0x000fe20003f24270 */
[----:B-1----:R-:W-:Y:S01]  /*e080*/  VIADD R0, R104, 0x30848 ;  /* 0x0003084868007836 */ /* 0x002fe20000000000 */
[----:B------:R-:W-:Y:S01]  /*e090*/  LOP3.LUT R86, R86, 0x1, RZ, 0x3c, !PT ;  /* 0x0000000156567812 */ /* 0x000fe200078e3cff */
[----:B------:R-:W-:Y:S01]  /*e0a0*/  VIADD R68, R68, 0xffffffff ;  /* 0xffffffff44447836 */ /* 0x000fe20000000000 */
[----:B------:R-:W-:Y:S02]  /*e0b0*/  LOP3.LUT R84, R84, 0x1, RZ, 0x3c, !PT ;  /* 0x0000000154547812 */ /* 0x000fe400078e3cff */
[----:B------:R-:W-:Y:S02]  /*e0c0*/  PRMT R0, R71, 0x654, R0 ;  /* 0x0000065447007816 */ /* 0x000fe40000000000 */
[----:B------:R-:W-:Y:S02]  /*e0d0*/  LOP3.LUT R87, R87, 0x1, RZ, 0x3c, !PT ;  /* 0x0000000157577812 */ /* 0x000fe400078e3cff */
[----:B------:R1:W-:Y:S01]  /*e0e0*/  SYNCS.ARRIVE.TRANS64.RED.A1T0 RZ, [R0+URZ], RZ ;  /* 0x000000ff00ff79a7 */ /* 0x0003e200081004ff */
[----:B------:R-:W-:-:S02]  /*e0f0*/  LOP3.LUT R85, R85, 0x1, RZ, 0x3c, !PT ;  /* 0x0000000155557812 */ /* 0x000fc400078e3cff */
[----:B------:R-:W-:Y:S02]  /*e100*/  LOP3.LUT R89, R89, 0x1, RZ, 0x3c, !PT ;  /* 0x0000000159597812 */ /* 0x000fe400078e3cff */
[----:B------:R-:W-:Y:S01]  /*e110*/  LOP3.LUT R88, R88, 0x1, RZ, 0x3c, !PT ;  /* 0x0000000158587812 */ /* 0x000fe200078e3cff */
[----:B------:R-:W-:Y:S06]  /*e120*/  @P1 BRA `(.L_x_295) ;  /* 0xffffffdc00bc1947 */ /* 0x000fec000383ffff */
[----:B------:R-:W3:Y:S01]  /*e130*/  LDC.64 R6, c[0x0][0x988] ;  /* 0x00026200ff067b82 */ /* 0x000ee20000000a00 */
[----:B------:R-:W-:Y:S02]  /*e140*/  SHF.L.U32 R83, R83, 0x4, RZ ;  /* 0x0000000453537819 */ /* 0x000fe400000006ff */
[----:B------:R-:W-:Y:S02]  /*e150*/  LOP3.LUT R109, R2, 0x7f, RZ, 0xc0, !PT ;  /* 0x0000007f026d7812 */ /* 0x000fe400078ec0ff */
[----:B------:R-:W-:Y:S02]  /*e160*/  LOP3.LUT R3, R107, 0x600000, RZ, 0xc0, !PT ;  /* 0x006000006b037812 */ /* 0x000fe400078ec0ff */
[----:B------:R-:W-:Y:S01]  /*e170*/  LOP3.LUT R108, R83, 0x10, RZ, 0xe2, !PT ;  /* 0x00000010536c7812 */ /* 0x000fe200078ee2ff */
[----:B------:R-:W4:Y:S03]  /*e180*/  LDC.64 R4, c[0x0][0x9a0] ;  /* 0x00026800ff047b82 */ /* 0x000f260000000a00 */
[----:B------:R-:W-:-:S05]  /*e190*/  IADD3 R22, PT, PT, R3, R108, RZ ;  /* 0x0000006c03167210 */ /* 0x000fca0007ffe0ff */
[----:B------:R-:W5:Y:S08]  /*e1a0*/  LDC R23, c[0x0][0x990] ;  /* 0x00026400ff177b82 */ /* 0x000f700000000800 */
[----:B------:R-:W2:Y:S01]  /*e1b0*/  LDC R17, c[0x0][0x9a8] ;  /* 0x00026a00ff117b82 */ /* 0x000ea20000000800 */
[----:B---3--:R-:W-:Y:S02]  /*e1c0*/  IMAD R7, R7, UR36, RZ ;  /* 0x0000002407077c24 */ /* 0x008fe4000f8e02ff */
[----:B------:R-:W-:-:S02]  /*e1d0*/  IMAD R111, R6, R109, RZ ;  /* 0x0000006d066f7224 */ /* 0x000fc400078e02ff */
[----:B------:R-:W-:Y:S02]  /*e1e0*/  IMAD R2, R6, UR43, R7 ;  /* 0x0000002b06027c24 */ /* 0x000fe4000f8e0207 */
[----:B----4-:R-:W-:Y:S01]  /*e1f0*/  IMAD R5, R5, UR36, RZ ;  /* 0x0000002405057c24 */ /* 0x010fe2000f8e02ff */
[----:B------:R-:W-:-:S03]  /*e200*/  SHF.R.S32.HI R110, RZ, 0x1f, R111 ;  /* 0x0000001fff6e7819 */ /* 0x000fc6000001146f */
[C---:B-1----:R-:W-:Y:S02]  /*e210*/  IMAD R0, R4.reuse, UR43, R5 ;  /* 0x0000002b04007c24 */ /* 0x042fe4000f8e0205 */
[----:B-----5:R-:W-:Y:S02]  /*e220*/  IMAD R23, R23, UR37, R2 ;  /* 0x0000002517177c24 */ /* 0x020fe4000f8e0202 */
[----:B------:R-:W-:Y:S01]  /*e230*/  IMAD R2, R4, R109, RZ ;  /* 0x0000006d04027224 */ /* 0x000fe200078e02ff */
[----:B------:R-:W-:Y:S01]  /*e240*/  IADD3 R109, PT, PT, R109, UR43, RZ ;  /* 0x0000002b6d6d7c10 */ /* 0x000fe2000fffe0ff */
[----:B--2---:R-:W-:Y:S01]  /*e250*/  IMAD R17, R17, UR37, R0 ;  /* 0x0000002511117c24 */ /* 0x004fe2000f8e0200 */
[----:B------:R-:W-:Y:S01]  /*e260*/  IADD3 R0, PT, PT, R22, 0xc0, RZ ;  /* 0x000000c016007810 */ /* 0x000fe20007ffe0ff */
[----:B------:R-:W-:Y:S06]  /*e270*/  @!P0 BRA `(.L_x_296) ;  /* 0x0000000000048947 */ /* 0x000fec0003800000 */
[----:B------:R-:W-:Y:S05]  /*e280*/  BPT.TRAP 0x1 ;  /* 0x000000040000795c */ /* 0x000fea0000300000 */
.L_x_296:
[----:B------:R-:W-:Y:S02]  /*e290*/  SHF.L.U32 R3, RZ, 0x1f, RZ ;  /* 0x0000001fff037819 */ /* 0x000fe400000006ff */
[----:B------:R-:W-:Y:S02]  /*e2a0*/  SHF.R.U32.HI R5, RZ, 0x15, R0 ;  /* 0x00000015ff057819 */ /* 0x000fe40000011600 */
[----:B------:R-:W1:Y:S02]  /*e2b0*/  SYNCS.PHASECHK.TRANS64.TRYWAIT P1, [R104+URZ+0x308a0], R3 ;  /* 0x0308a003680075a7 */ /* 0x000e6400080211ff */
[----:B------:R-:W-:Y:S01]  /*e2c0*/  ISETP.NE.AND P0, PT, R106, R5, PT ;  /* 0x000000056a00720c */ /* 0x000fe20003f05270 */
[----:B-1----:R-:W-:-:S12]  /*e2d0*/  @!P1 BRA `(.L_x_297) ;  /* 0x0000004c00209947 */ /* 0x002fd80003800000 */
.L_x_411:
        /* <DEDUP_REMOVED lines=17> */
.L_x_298:
[C---:B-1----:R-:W-:Y:S01]  /*e3f0*/  VIADD R3, R22.reuse, 0xe0 ;  /* 0x000000e016037836 */ /* 0x042fe20000000000 */
[----:B------:R-:W-:Y:S05]  /*e400*/  WARPSYNC.ALL ;  /* 0x0000000000007948 */ /* 0x000fea0003800000 */
[----:B------:R-:W-:Y:S02]  /*e410*/  SHF.R.U32.HI R3, RZ, 0x15, R3 ;  /* 0x00000015ff037819 */ /* 0x000fe40000011603 */
[----:B------:R-:W-:Y:S02]  /*e420*/  R2UR UR4, R22 ;  /* 0x00000000160472ca */ /* 0x000fe400000e0000 */
[----:B------:R-:W-:-:S11]  /*e430*/  ISETP.NE.AND P0, PT, R106, R3, PT ;  /* 0x000000036a00720c */ /* 0x000fd60003f05270 */
[----:B------:R-:W1:Y:S02]  /*e440*/  LDTM.x16 R56, tmem[UR4+0xc0] ;  /* 0x0000c004003879ee */ /* 0x000e640008240000 */
[----:B-1----:R-:W-:Y:S05]  /*e450*/  @!P0 BRA `(.L_x_299) ;  /* 0x0000000000408947 */ /* 0x002fea0003800000 */
        /* <DEDUP_REMOVED lines=16> */
.L_x_299:
[C---:B------:R-:W-:Y:S01]  /*e560*/  VIADD R3, R22.reuse, 0x100 ;  /* 0x0000010016037836 */ /* 0x040fe20000000000 */
        /* <DEDUP_REMOVED lines=22> */
.L_x_300:
        /* <DEDUP_REMOVED lines=23> */
.L_x_301:
[----:B------:R-:W-:Y:S05]  /*e840*/  WARPSYNC.ALL ;  /* 0x0000000000007948 */ /* 0x000fea0003800000 */
[----:B------:R-:W2:Y:S01]  /*e850*/  LDL.LU R76, [R1+0x4] ;  /* 0x00000400014c7983 */ /* 0x000ea20000300800 */
[----:B------:R-:W1:Y:S01]  /*e860*/  LDCU UR8, c[0x0][0x38c] ;  /* 0x00007180ff0877ac */ /* 0x000e620008000800 */
[----:B------:R-:W-:Y:S01]  /*e870*/  IADD3 R17, P1, P0, R17, R2, R108 ;  /* 0x0000000211117210 */ /* 0x000fe2000783e06c */
[C---:B------:R-:W-:Y:S01]  /*e880*/  VIADD R0, R108.reuse, 0x28 ;  /* 0x000000286c007836 */ /* 0x040fe20000000000 */
[----:B------:R-:W-:Y:S01]  /*e890*/  SHF.R.S32.HI R4, RZ, 0x1f, R2 ;  /* 0x0000001fff047819 */ /* 0x000fe20000011402 */
[C---:B------:R-:W-:Y:S01]  /*e8a0*/  VIADD R2, R108.reuse, 0x48 ;  /* 0x000000486c027836 */ /* 0x040fe20000000000 */
[----:B------:R-:W3:Y:S01]  /*e8b0*/  LDCU.64 UR6, c[0x0][0x998] ;  /* 0x00013300ff0677ac */ /* 0x000ee20008000a00 */
[----:B------:R-:W-:Y:S01]  /*e8c0*/  VIADD R3, R108, 0x20 ;  /* 0x000000206c037836 */ /* 0x000fe20000000000 */
[----:B------:R-:W-:Y:S01]  /*e8d0*/  IADD3.X R4, PT, PT, RZ, R4, RZ, P1, P0 ;  /* 0x00000004ff047210 */ /* 0x000fe20000fe04ff */
[----:B------:R-:W-:Y:S01]  /*e8e0*/  BSSY.RECONVERGENT B0, `(.L_x_302) ;  /* 0x000002e000007945 */ /* 0x000fe20003800200 */
[----:B------:R-:W4:Y:S01]  /*e8f0*/  LDCU UR5, c[0x0][0x384] ;  /* 0x00007080ff0577ac */ /* 0x000f220008000800 */
[----:B------:R-:W-:-:S02]  /*e900*/  R2UR UR4, R22 ;  /* 0x00000000160472ca */ /* 0x000fc400000e0000 */
[----:B-1----:R-:W-:Y:S01]  /*e910*/  ISETP.GE.AND P4, PT, R2, UR8, PT ;  /* 0x0000000802007c0c */ /* 0x002fe2000bf86270 */
[----:B------:R-:W-:Y:S01]  /*e920*/  VIADD R2, R108, 0x68 ;  /* 0x000000686c027836 */ /* 0x000fe20000000000 */
[----:B------:R-:W-:Y:S02]  /*e930*/  ISETP.GE.AND P6, PT, R0, UR8, PT ;  /* 0x0000000800007c0c */ /* 0x000fe4000bfc6270 */
[----:B------:R-:W1:Y:S01]  /*e940*/  S2R R0, SR_CgaCtaId ;  /* 0x0000000000007919 */ /* 0x000e620000008800 */
[C---:B---3--:R-:W-:Y:S02]  /*e950*/  LEA R20, P0, R17.reuse, UR6, 0x1 ;  /* 0x0000000611147c11 */ /* 0x048fe4000f8008ff */
[----:B------:R-:W-:Y:S01]  /*e960*/  ISETP.GE.AND P1, PT, R2, UR8, PT ;  /* 0x0000000802007c0c */ /* 0x000fe2000bf26270 */
[C---:B------:R-:W-:Y:S01]  /*e970*/  VIADD R2, R108.reuse, 0x8 ;  /* 0x000000086c027836 */ /* 0x040fe20000000000 */
[----:B------:R-:W-:Y:S02]  /*e980*/  LEA.HI.X R21, R17, UR7, R4, 0x1, P0 ;  /* 0x0000000711157c11 */ /* 0x000fe400080f0c04 */
[C---:B------:R-:W-:Y:S01]  /*e990*/  ISETP.GE.AND P0, PT, R108.reuse, UR8, PT ;  /* 0x000000086c007c0c */ /* 0x040fe2000bf06270 */
[----:B------:R-:W3:Y:S01]  /*e9a0*/  LDTM.x16 R4, tmem[UR4+0x120] ;  /* 0x00012004000479ee */ /* 0x000ee20008240000 */
[----:B------:R-:W-:Y:S01]  /*e9b0*/  ISETP.GE.AND P2, PT, R3, UR8, PT ;  /* 0x0000000803007c0c */ /* 0x000fe2000bf46270 */
[----:B------:R-:W-:Y:S01]  /*e9c0*/  VIADD R3, R108, 0x40 ;  /* 0x000000406c037836 */ /* 0x000fe20000000000 */
[----:B----4-:R-:W-:-:S04]  /*e9d0*/  ISETP.GE.U32.OR P0, PT, R109, UR5, P0 ;  /* 0x000000056d007c0c */ /* 0x010fc80008706470 */
[----:B------:R-:W-:Y:S01]  /*e9e0*/  ISETP.GE.AND P5, PT, R3, UR8, PT ;  /* 0x0000000803007c0c */ /* 0x000fe2000bfa6270 */
[----:B------:R-:W-:-:S05]  /*e9f0*/  VIADD R3, R108, 0x60 ;  /* 0x000000606c037836 */ /* 0x000fca0000000000 */
[----:B------:R-:W-:Y:S02]  /*ea00*/  ISETP.GE.AND P3, PT, R3, UR8, PT ;  /* 0x0000000803007c0c */ /* 0x000fe4000bf66270 */
[----:B--2---:R-:W-:-:S04]  /*ea10*/  LOP3.LUT R76, R76, 0xfffffffd, RZ, 0xc0, !PT ;  /* 0xfffffffd4c4c7812 */ /* 0x004fc800078ec0ff */
[----:B------:R-:W-:Y:S02]  /*ea20*/  @P1 LOP3.LUT R76, R76, 0x2, RZ, 0xfc, !PT ;  /* 0x000000024c4c1812 */ /* 0x000fe400078efcff */
[----:B------:R-:W-:-:S03]  /*ea30*/  ISETP.GE.AND P1, PT, R2, UR8, PT ;  /* 0x0000000802007c0c */ /* 0x000fc6000bf26270 */
[----:B------:R2:W-:Y:S01]  /*ea40*/  STL [R1+0x4], R76 ;  /* 0x0000044c01007387 */ /* 0x0005e20000100800 */
[----:B-1-3--:R-:W-:Y:S09]  /*ea50*/  @P0 BRA `(.L_x_303) ;  /* 0x0000000000580947 */ /* 0x00aff20003800000 */
[----:B------:R-:W-:Y:S02]  /*ea60*/  F2FP.F16.F32.PACK_AB R56, R57, R56 ;  /* 0x000000383938723e */ /* 0x000fe400000000ff */
[----:B------:R-:W-:Y:S02]  /*ea70*/  F2FP.F16.F32.PACK_AB R60, R61, R60 ;  /* 0x0000003c3d3c723e */ /* 0x000fe400000000ff */
[----:B------:R-:W-:Y:S02]  /*ea80*/  PRMT R3, R56, 0x7632, R3 ;  /* 0x0000763238037816 */ /* 0x000fe40000000003 */
[----:B------:R-:W-:Y:S02]  /*ea90*/  PRMT R57, R60, 0x7632, R57 ;  /* 0x000076323c397816 */ /* 0x000fe40000000039 */
[----:B------:R-:W-:Y:S02]  /*eaa0*/  F2FP.F16.F32.PACK_AB R58, R59, R58 ;  /* 0x0000003a3b3a723e */ /* 0x000fe400000000ff */
[----:B------:R-:W-:-:S02]  /*eab0*/  LOP3.LUT R3, R3, 0xffff, RZ, 0xc0, !PT ;  /* 0x0000ffff03037812 */ /* 0x000fc400078ec0ff */
[----:B------:R-:W-:Y:S02]  /*eac0*/  LOP3.LUT R57, R57, 0xffff, RZ, 0xc0, !PT ;  /* 0x0000ffff39397812 */ /* 0x000fe400078ec0ff */
[----:B------:R-:W-:Y:S01]  /*ead0*/  F2FP.F16.F32.PACK_AB R62, R63, R62 ;  /* 0x0000003e3f3e723e */ /* 0x000fe200000000ff */
[----:B------:R-:W-:Y:S01]  /*eae0*/  IMAD.WIDE.U32 R72, R3, 0x10000, RZ ;  /* 0x0001000003487825 */ /* 0x000fe200078e00ff */
[----:B------:R-:W-:Y:S02]  /*eaf0*/  PRMT R59, R58, 0x7632, R59 ;  /* 0x000076323a3b7816 */ /* 0x000fe4000000003b */
[----:B------:R-:W-:Y:S01]  /*eb00*/  PRMT R61, R62, 0x7632, R61 ;  /* 0x000076323e3d7816 */ /* 0x000fe2000000003d */
[----:B------:R-:W-:Y:S01]  /*eb10*/  IMAD.WIDE.U32 R74, R57, 0x10000, RZ ;  /* 0x00010000394a7825 */ /* 0x000fe200078e00ff */
[----:B------:R-:W-:Y:S02]  /*eb20*/  LOP3.LUT R58, R73, 0xffff, R58, 0xf8, !PT ;  /* 0x0000ffff493a7812 */ /* 0x000fe400078ef83a */
[----:B------:R-:W-:Y:S01]  /*eb30*/  LOP3.LUT R56, R72, 0xffff, R56, 0xf8, !PT ;  /* 0x0000ffff48387812 */ /* 0x000fe200078ef838 */
[----:B------:R-:W-:Y:S01]  /*eb40*/  IMAD.U32 R59, R59, 0x10000, RZ ;  /* 0x000100003b3b7824 */ /* 0x000fe200078e00ff */
[----:B------:R-:W-:Y:S01]  /*eb50*/  LOP3.LUT R60, R74, 0xffff, R60, 0xf8, !PT ;  /* 0x0000ffff4a3c7812 */ /* 0x000fe200078ef83c */
[----:B------:R-:W-:Y:S01]  /*eb60*/  IMAD.U32 R61, R61, 0x10000, RZ ;  /* 0x000100003d3d7824 */ /* 0x000fe200078e00ff */
[----:B------:R-:W-:-:S02]  /*eb70*/  LOP3.LUT R62, R75, 0xffff, R62, 0xf8, !PT ;  /* 0x0000ffff4b3e7812 */ /* 0x000fc400078ef83e */
[----:B------:R-:W-:Y:S01]  /*eb80*/  LOP3.LUT R57, R58, R59, RZ, 0xfc, !PT ;  /* 0x0000003b3a397212 */ /* 0x000fe200078efcff */
[----:B------:R-:W-:Y:S01]  /*eb90*/  IMAD.MOV.U32 R58, RZ, RZ, R60 ;  /* 0x000000ffff3a7224 */ /* 0x000fe200078e003c */
[----:B------:R-:W-:-:S05]  /*eba0*/  LOP3.LUT R59, R62, R61, RZ, 0xfc, !PT ;  /* 0x0000003d3e3b7212 */ /* 0x000fca00078efcff */
[----:B------:R1:W-:Y:S02]  /*ebb0*/  STG.E.128 desc[UR46][R20.64], R56 ;  /* 0x0000003814007986 */ /* 0x0003e4000c101d2e */
.L_x_303:
[----:B------:R-:W-:Y:S05]  /*ebc0*/  BSYNC.RECONVERGENT B0 ;  /* 0x0000000000007941 */ /* 0x000fea0003800200 */
.L_x_302:
[C---:B------:R-:W-:Y:S01]  /*ebd0*/  ISETP.GE.U32.OR P2, PT, R109.reuse, UR5, P2 ;  /* 0x000000056d007c0c */ /* 0x040fe20009746470 */
[----:B------:R-:W-:Y:S01]  /*ebe0*/  IMAD.MOV.U32 R72, RZ, RZ, R76 ;  /* 0x000000ffff487224 */ /* 0x000fe200078e004c */
[----:B------:R-:W-:Y:S01]  /*ebf0*/  ISETP.GE.U32.OR P0, PT, R109, UR5, P1 ;  /* 0x000000056d007c0c */ /* 0x000fe20008f06470 */
[----:B------:R-:W-:Y:S01]  /*ec00*/  IMAD.SHL.U32 R60, R105, 0x4, RZ ;  /* 0x00000004693c7824 */ /* 0x000fe200078e00ff */
[----:B------:R-:W-:Y:S01]  /*ec10*/  BSSY.RECONVERGENT B0, `(.L_x_304) ;  /* 0x0000025000007945 */ /* 0x000fe20003800200 */
[----:B-1----:R-:W-:Y:S01]  /*ec20*/  IMAD.MOV.U32 R59, RZ, RZ, 0x33334444 ;  /* 0x33334444ff3b7424 */ /* 0x002fe200078e00ff */
[C---:B------:R-:W-:Y:S02]  /*ec30*/  LOP3.LUT P1, RZ, R72.reuse, 0x2, RZ, 0xc0, !PT ;  /* 0x0000000248ff7812 */ /* 0x040fe4000782c0ff */
[----:B------:R-:W-:Y:S02]  /*ec40*/  LOP3.LUT R72, R72, 0xfffffffe, RZ, 0xc0, !PT ;  /* 0xfffffffe48487812 */ /* 0x000fe400078ec0ff */
[----:B------:R-:W-:-:S02]  /*ec50*/  SHF.R.U64 R59, R59, R60, 0x123333 ;  /* 0x001233333b3b7419 */ /* 0x000fc4000000123c */
[----:B------:R-:W-:Y:S02]  /*ec60*/  ISETP.GE.U32.OR P6, PT, R109, UR5, P6 ;  /* 0x000000056d007c0c */ /* 0x000fe4000b7c6470 */
[----:B------:R-:W-:Y:S02]  /*ec70*/  @P2 LOP3.LUT R72, R72, 0x1, RZ, 0xfc, !PT ;  /* 0x0000000148482812 */ /* 0x000fe400078efcff */
[----:B------:R-:W-:Y:S02]  /*ec80*/  LOP3.LUT R59, R59, 0x7, RZ, 0xc0, !PT ;  /* 0x000000073b3b7812 */ /* 0x000fe400078ec0ff */
[C---:B------:R-:W-:Y:S01]  /*ec90*/  ISETP.GE.U32.OR P2, PT, R109.reuse, UR5, P1 ;  /* 0x000000056d007c0c */ /* 0x040fe20008f46470 */
[----:B------:R1:W-:Y:S01]  /*eca0*/  STL [R1+0x4], R72 ;  /* 0x0000044801007387 */ /* 0x0003e20000100800 */
[C---:B------:R-:W-:Y:S02]  /*ecb0*/  ISETP.GE.U32.OR P5, PT, R109.reuse, UR5, P5 ;  /* 0x000000056d007c0c */ /* 0x040fe4000afa6470 */
[----:B------:R-:W-:-:S02]  /*ecc0*/  ISETP.GE.U32.OR P4, PT, R109, UR5, P4 ;  /* 0x000000056d007c0c */ /* 0x000fc4000a786470 */
[----:B------:R-:W-:Y:S02]  /*ecd0*/  ISETP.GE.U32.OR P3, PT, R109, UR5, P3 ;  /* 0x000000056d007c0c */ /* 0x000fe40009f66470 */
[----:B------:R-:W-:Y:S01]  /*ece0*/  ISETP.NE.AND P1, PT, R59, 0x3, PT ;  /* 0x000000033b00780c */ /* 0x000fe20003f25270 */
[----:B------:R-:W-:-:S12]  /*ecf0*/  @P0 BRA `(.L_x_305) ;  /* 0x0000000000580947 */ /* 0x000fd80003800000 */
[----:B------:R-:W-:Y:S02]  /*ed00*/  F2FP.F16.F32.PACK_AB R68, R69, R68 ;  /* 0x000000444544723e */ /* 0x000fe400000000ff */
[----:B------:R-:W-:Y:S02]  /*ed10*/  F2FP.F16.F32.PACK_AB R64, R65, R64 ;  /* 0x000000404140723e */ /* 0x000fe400000000ff */
[----:B------:R-:W-:Y:S02]  /*ed20*/  PRMT R56, R68, 0x7632, R56 ;  /* 0x0000763244387816 */ /* 0x000fe40000000038 */
[----:B------:R-:W-:Y:S02]  /*ed30*/  PRMT R3, R64, 0x7632, R3 ;  /* 0x0000763240037816 */ /* 0x000fe40000000003 */
[----:B------:R-:W-:Y:S02]  /*ed40*/  F2FP.F16.F32.PACK_AB R70, R71, R70 ;  /* 0x000000464746723e */ /* 0x000fe400000000ff */
[----:B------:R-:W-:-:S02]  /*ed50*/  LOP3.LUT R56, R56, 0xffff, RZ, 0xc0, !PT ;  /* 0x0000ffff38387812 */ /* 0x000fc400078ec0ff */
[----:B------:R-:W-:Y:S02]  /*ed60*/  F2FP.F16.F32.PACK_AB R66, R67, R66 ;  /* 0x000000424342723e */ /* 0x000fe400000000ff */
[----:B------:R-:W-:Y:S01]  /*ed70*/  LOP3.LUT R3, R3, 0xffff, RZ, 0xc0, !PT ;  /* 0x0000ffff03037812 */ /* 0x000fe200078ec0ff */
        /* <DEDUP_REMOVED lines=14> */
.L_x_305:
[----:B------:R-:W-:Y:S05]  /*ee60*/  BSYNC.RECONVERGENT B0 ;  /* 0x0000000000007941 */ /* 0x000fea0003800200 */
.L_x_304:
[----:B------:R-:W-:Y:S01]  /*ee70*/  LOP3.LUT P0, RZ, R72, 0x1, RZ, 0xc0, !PT ;  /* 0x0000000148ff7812 */ /* 0x000fe2000780c0ff */
[----:B------:R-:W-:-:S12]  /*ee80*/  BSSY.RECONVERGENT B0, `(.L_x_306) ;  /* 0x0000018000007945 */ /* 0x000fd80003800200 */
[----:B------:R-:W-:Y:S05]  /*ee90*/  @P0 BRA `(.L_x_307) ;  /* 0x0000000000580947 */ /* 0x000fea0003800000 */
        /* <DEDUP_REMOVED lines=8> */
[----:B---3--:R-:W-:Y:S01]  /*ef20*/  IMAD.WIDE.U32 R56, R3, 0x10000, RZ ;  /* 0x0001000003387825 */ /* 0x008fe200078e00ff */
        /* <DEDUP_REMOVED lines=13> */
.L_x_307:
[----:B------:R-:W-:Y:S05]  /*f000*/  BSYNC.RECONVERGENT B0 ;  /* 0x0000000000007941 */ /* 0x000fea0003800200 */
.L_x_306:
[----:B------:R-:W-:Y:S04]  /*f010*/  BSSY.RECONVERGENT B0, `(.L_x_308) ;  /* 0x0000018000007945 */ /* 0x000fe80003800200 */
[----:B------:R-:W-:Y:S05]  /*f020*/  @P6 BRA `(.L_x_309) ;  /* 0x0000000000586947 */ /* 0x000fea0003800000 */
[----:B------:R-:W-:Y:S02]  /*f030*/  F2FP.F16.F32.PACK_AB R52, R53, R52 ;  /* 0x000000343534723e */ /* 0x000fe400000000ff */
[----:B------:R-:W-:Y:S02]  /*f040*/  F2FP.F16.F32.PACK_AB R48, R49, R48 ;  /* 0x000000303130723e */ /* 0x000fe400000000ff */
[----:B----4-:R-:W-:Y:S02]  /*f050*/  PRMT R40, R52, 0x7632, R40 ;  /* 0x0000763234287816 */ /* 0x010fe40000000028 */
        /* <DEDUP_REMOVED lines=19> */
.L_x_309:
[----:B------:R-:W-:Y:S05]  /*f190*/  BSYNC.RECONVERGENT B0 ;  /* 0x0000000000007941 */ /* 0x000fea0003800200 */
.L_x_308:
[----:B------:R-:W-:Y:S04]  /*f1a0*/  BSSY.RECONVERGENT B0, `(.L_x_310) ;  /* 0x0000018000007945 */ /* 0x000fe80003800200 */
        /* <DEDUP_REMOVED lines=9> */
[----:B----4-:R-:W-:Y:S01]  /*f240*/  IMAD.WIDE.U32 R40, R3, 0x10000, RZ ;  /* 0x0001000003287825 */ /* 0x010fe200078e00ff */
        /* <DEDUP_REMOVED lines=13> */
.L_x_311:
[----:B------:R-:W-:Y:S05]  /*f320*/  BSYNC.RECONVERGENT B0 ;  /* 0x0000000000007941 */ /* 0x000fea0003800200 */
.L_x_310:
        /* <DEDUP_REMOVED lines=24> */
.L_x_313:
[----:B------:R-:W-:Y:S05]  /*f4b0*/  BSYNC.RECONVERGENT B0 ;  /* 0x0000000000007941 */ /* 0x000fea0003800200 */
.L_x_312:
        /* <DEDUP_REMOVED lines=24> */
.L_x_315:
[----:B------:R-:W-:Y:S05]  /*f640*/  BSYNC.RECONVERGENT B0 ;  /* 0x0000000000007941 */ /* 0x000fea0003800200 */
.L_x_314:
        /* <DEDUP_REMOVED lines=24> */
.L_x_317:
[----:B------:R-:W-:Y:S05]  /*f7d0*/  BSYNC.RECONVERGENT B0 ;  /* 0x0000000000007941 */ /* 0x000fea0003800200 */
.L_x_316:
[----:B------:R-:W-:Y:S01]  /*f7e0*/  NOP ;  /* 0x0000000000007918 */ /* 0x000fe20000000000 */
[----:B------:R-:W-:Y:S05]  /*f7f0*/  @!P1 BRA `(.L_x_318) ;  /* 0x0000000000089947 */ /* 0x000fea0003800000 */
[----:B------:R-:W-:Y:S05]  /*f800*/  BPT.TRAP 0x1 ;  /* 0x000000040000795c */ /* 0x000fea0000300000 */
[----:B------:R-:W-:Y:S05]  /*f810*/  BPT.TRAP 0x1 ;  /* 0x000000040000795c */ /* 0x000fea0000300000 */
.L_x_318:
[----:B------:R-:W-:-:S04]  /*f820*/  IADD3 R3, PT, PT, R104, 0x308b0, RZ ;  /* 0x000308b068037810 */ /* 0x000fc80007ffe0ff */
[----:B------:R-:W-:-:S04]  /*f830*/  PRMT R0, R0, 0x654, R3 ;  /* 0x0000065400007816 */ /* 0x000fc80000000003 */
[----:B------:R1:W-:Y:S01]  /*f840*/  SYNCS.ARRIVE.TRANS64.RED.A1T0 RZ, [R0+URZ], RZ ;  /* 0x000000ff00ff79a7 */ /* 0x0003e200081004ff */
[----:B------:R-:W-:Y:S05]  /*f850*/  @!P1 BRA `(.L_x_319) ;  /* 0x0000000000049947 */ /* 0x000fea0003800000 */
[----:B------:R-:W-:Y:S05]  /*f860*/  BPT.TRAP 0x1 ;  /* 0x000000040000795c */ /* 0x000fea0000300000 */
.L_x_319:
[----:B------:R-:W-:Y:S02]  /*f870*/  SHF.L.U32 R3, RZ, 0x1f, RZ ;  /* 0x0000001fff037819 */ /* 0x000fe400000006ff */
[----:B----4-:R-:W-:Y:S02]  /*f880*/  SHF.R.U32.HI R5, RZ, 0x15, R22 ;  /* 0x00000015ff057819 */ /* 0x010fe40000011616 */
[----:B------:R-:W4:Y:S02]  /*f890*/  SYNCS.PHASECHK.TRANS64.TRYWAIT P1, [R104+URZ+0x308a8], R3 ;  /* 0x0308a803680075a7 */ /* 0x000f2400080211ff */
[----:B------:R-:W-:Y:S01]  /*f8a0*/  ISETP.NE.AND P0, PT, R106, R5, PT ;  /* 0x000000056a00720c */ /* 0x000fe20003f05270 */
[----:B----4-:R-:W-:-:S12]  /*f8b0*/  @!P1 BRA `(.L_x_320) ;  /* 0x0000003400bc9947 */ /* 0x010fd80003800000 */
.L_x_412:
[----:B------:R-:W-:Y:S05]  /*f8c0*/  @!P0 BRA `(.L_x_321) ;  /* 0x0000000000408947 */ /* 0x000fea0003800000 */
[----:B------:R-:W-:Y:S01]  /*f8d0*/  MOV R14, 0xf8 ;  /* 0x000000f8000e7802 */ /* 0x000fe20000000f00 */
[----:B------:R-:W5:Y:S01]  /*f8e0*/  LDCU.64 UR8, c[0x4][0xd8] ;  /* 0x01001b00ff0877ac */ /* 0x000f620008000a00 */
[----:B------:R-:W-:Y:S02]  /*f8f0*/  HFMA2 R12, -RZ, RZ, 0, 5.9604644775390625e-08 ;  /* 0x00000001ff0c7431 */ /* 0x000fe400000001ff */
[----:B------:R-:W-:Y:S01]  /*f900*/  IMAD.MOV.U32 R8, RZ, RZ, 0x192 ;  /* 0x00000192ff087424 */ /* 0x000fe200078e00ff */
[----:B------:R-:W1:Y:S01]  /*f910*/  LDCU.64 UR6, c[0x4][0xe0] ;  /* 0x01001c00ff0677ac */ /* 0x000e620008000a00 */
[----:B------:R-:W2:Y:S01]  /*f920*/  LDC.64 R14, c[0x4][R14] ;  /* 0x010000000e0e7b82 */ /* 0x000ea20000000a00 */
[----:B------:R-:W-:Y:S01]  /*f930*/  IMAD.MOV.U32 R13, RZ, RZ, RZ ;  /* 0x000000ffff0d7224 */ /* 0x000fe200078e00ff */
[----:B------:R-:W3:Y:S01]  /*f940*/  LDCU.64 UR4, c[0x4][0x40] ;  /* 0x01000800ff0477ac */ /* 0x000ee20008000a00 */
[----:B-----5:R-:W-:Y:S01]  /*f950*/  IMAD.U32 R4, RZ, RZ, UR8 ;  /* 0x00000008ff047e24 */ /* 0x020fe2000f8e00ff */
[----:B------:R-:W-:Y:S01]  /*f960*/  MOV R5, UR9 ;  /* 0x0000000900057c02 */ /* 0x000fe20008000f00 */
[----:B-1----:R-:W-:Y:S01]  /*f970*/  IMAD.U32 R6, RZ, RZ, UR6 ;  /* 0x00000006ff067e24 */ /* 0x002fe2000f8e00ff */
[----:B------:R-:W-:Y:S01]  /*f980*/  MOV R7, UR7 ;  /* 0x0000000700077c02 */ /* 0x000fe20008000f00 */
[----:B---3--:R-:W-:Y:S01]  /*f990*/  IMAD.U32 R10, RZ, RZ, UR4 ;  /* 0x00000004ff0a7e24 */ /* 0x008fe2000f8e00ff */
[----:B------:R-:W-:-:S02]  /*f9a0*/  MOV R11, UR5 ;  /* 0x00000005000b7c02 */ /* 0x000fc40008000f00 */
[----:B------:R-:W-:-:S07]  /*f9b0*/  LEPC R20, `(.L_x_321) ;  /* 0x000000001014794e */ /* 0x000fce0000000000 */
[----:B--2-4-:R-:W-:Y:S05]  /*f9c0*/  CALL.ABS.NOINC R14 ;  /* 0x000000000e007343 */ /* 0x014fea0003c00000 */
.L_x_321:
[C---:B----4-:R-:W-:Y:S01]  /*f9d0*/  VIADD R3, R22.reuse, 0x20 ;  /* 0x0000002016037836 */ /* 0x050fe20000000000 */
[----:B------:R-:W-:Y:S05]  /*f9e0*/  WARPSYNC.ALL ;  /* 0x0000000000007948 */ /* 0x000fea0003800000 */
[----:B------:R-:W-:Y:S02]  /*f9f0*/  SHF.R.U32.HI R3, RZ, 0x15, R3 ;  /* 0x00000015ff037819 */ /* 0x000fe40000011603 */
[----:B------:R-:W-:Y:S02]  /*fa00*/  R2UR UR4, R22 ;  /* 0x00000000160472ca */ /* 0x000fe400000e0000 */
[----:B------:R-:W-:-:S11]  /*fa10*/  ISETP.NE.AND P0, PT, R106, R3, PT ;  /* 0x000000036a00720c */ /* 0x000fd60003f05270 */
[----:B------:R-:W4:Y:S02]  /*fa20*/  LDTM.x16 R88, tmem[UR4] ;  /* 0x00000004005879ee */ /* 0x000f240008240000 */
        /* <DEDUP_REMOVED lines=15> */
[----:B---3--:R-:W-:-:S07]  /*fb20*/  LEPC R20, `(.L_x_322) ;  /* 0x000000001014794e */ /* 0x008fce0000000000 */
[----:B-1----:R-:W-:Y:S05]  /*fb30*/  CALL.ABS.NOINC R14 ;  /* 0x000000000e007343 */ /* 0x002fea0003c00000 */
.L_x_322:
[C---:B------:R-:W-:Y:S01]  /*fb40*/  VIADD R3, R22.reuse, 0x40 ;  /* 0x0000004016037836 */ /* 0x040fe20000000000 */
[----:B------:R-:W-:Y:S05]  /*fb50*/  WARPSYNC.ALL ;  /* 0x0000000000007948 */ /* 0x000fea0003800000 */
[----:B------:R-:W-:Y:S02]  /*fb60*/  SHF.R.U32.HI R3, RZ, 0x15, R3 ;  /* 0x00000015ff037819 */ /* 0x000fe40000011603 */
[----:B------:R-:W-:Y:S02]  /*fb70*/  R2UR UR4, R22 ;  /* 0x00000000160472ca */ /* 0x000fe400000e0000 */
[----:B------:R-:W-:-:S11]  /*fb80*/  ISETP.NE.AND P0, PT, R106, R3, PT ;  /* 0x000000036a00720c */ /* 0x000fd60003f05270 */
[----:B-12---:R-:W1:Y:S02]  /*fb90*/  LDTM.x16 R72, tmem[UR4+0x20] ;  /* 0x00002004004879ee */ /* 0x006e640008240000 */
[----:B-1----:R-:W-:Y:S05]  /*fba0*/  @!P0 BRA `(.L_x_323) ;  /* 0x0000000000408947 */ /* 0x002fea0003800000 */
[----:B------:R-:W-:Y:S01]  /*fbb0*/  MOV R14, 0xf8 ;  /* 0x000000f8000e7802 */ /* 0x000fe20000000f00 */
[----:B------:R-:W1:Y:S01]  /*fbc0*/  LDCU.64 UR8, c[0x4][0xd8] ;  /* 0x01001b00ff0877ac */ /* 0x000e620008000a00 */
[----:B------:R-:W-:Y:S02]  /*fbd0*/  HFMA2 R12, -RZ, RZ, 0, 5.9604644775390625e-08 ;  /* 0x00000001ff0c7431 */ /* 0x000fe400000001ff */
[----:B------:R-:W-:Y:S01]  /*fbe0*/  IMAD.MOV.U32 R8, RZ, RZ, 0x192 ;  /* 0x00000192ff087424 */ /* 0x000fe200078e00ff */
[----:B------:R-:W2:Y:S01]  /*fbf0*/  LDCU.64 UR6, c[0x4][0xe0] ;  /* 0x01001c00ff0677ac */ /* 0x000ea20008000a00 */
[----:B------:R-:W4:Y:S01]  /*fc00*/  LDC.64 R14, c[0x4][R14] ;  /* 0x010000000e0e7b82 */ /* 0x000f220000000a00 */
[----:B------:R-:W-:Y:S01]  /*fc10*/  IMAD.MOV.U32 R13, RZ, RZ, RZ ;  /* 0x000000ffff0d7224 */ /* 0x000fe200078e00ff */
[----:B------:R-:W5:Y:S01]  /*fc20*/  LDCU.64 UR4, c[0x4][0x40] ;  /* 0x01000800ff0477ac */ /* 0x000f620008000a00 */
[----:B-1----:R-:W-:Y:S01]  /*fc30*/  IMAD.U32 R4, RZ, RZ, UR8 ;  /* 0x00000008ff047e24 */ /* 0x002fe2000f8e00ff */
[----:B------:R-:W-:Y:S01]  /*fc40*/  MOV R5, UR9 ;  /* 0x0000000900057c02 */ /* 0x000fe20008000f00 */
[----:B--2---:R-:W-:Y:S01]  /*fc50*/  IMAD.U32 R6, RZ, RZ, UR6 ;  /* 0x00000006ff067e24 */ /* 0x004fe2000f8e00ff */
[----:B------:R-:W-:Y:S01]  /*fc60*/  MOV R7, UR7 ;  /* 0x0000000700077c02 */ /* 0x000fe20008000f00 */
[----:B-----5:R-:W-:Y:S01]  /*fc70*/  IMAD.U32 R10, RZ, RZ, UR4 ;  /* 0x00000004ff0a7e24 */ /* 0x020fe2000f8e00ff */
[----:B------:R-:W-:-:S02]  /*fc80*/  MOV R11, UR5 ;  /* 0x00000005000b7c02 */ /* 0x000fc40008000f00 */
[----:B---3--:R-:W-:-:S07]  /*fc90*/  LEPC R20, `(.L_x_323) ;  /* 0x000000001014794e */ /* 0x008fce0000000000 */
[----:B----4-:R-:W-:Y:S05]  /*fca0*/  CALL.ABS.NOINC R14 ;  /* 0x000000000e007343 */ /* 0x010fea0003c00000 */
.L_x_323:
[C---:B------:R-:W-:Y:S01]  /*fcb0*/  VIADD R3, R22.reuse, 0x60 ;  /* 0x0000006016037836 */ /* 0x040fe20000000000 */
[----:B------:R-:W-:Y:S05]  /*fcc0*/  WARPSYNC.ALL ;  /* 0x0000000000007948 */ /* 0x000fea0003800000 */
[----:B------:R-:W-:Y:S02]  /*fcd0*/  SHF.R.U32.HI R3, RZ, 0x15, R3 ;  /* 0x00000015ff037819 */ /* 0x000fe40000011603 */
[----:B------:R-:W-:Y:S02]  /*fce0*/  R2UR UR4, R22 ;  /* 0x00000000160472ca */ /* 0x000fe400000e0000 */
[----:B------:R-:W-:-:S11]  /*fcf0*/  ISETP.NE.AND P0, PT, R106, R3, PT ;  /* 0x000000036a00720c */ /* 0x000fd60003f05270 */
[----:B---3--:R-:W1:Y:S02]  /*fd00*/  LDTM.x16 R56, tmem[UR4+0x40] ;  /* 0x00004004003879ee */ /* 0x008e640008240000 */
        /* <DEDUP_REMOVED lines=17> */
.L_x_324:
        /* <DEDUP_REMOVED lines=23> */
.L_x_325:
        /* <DEDUP_REMOVED lines=23> */
.L_x_326:
[----:B------:R-:W-:Y:S01]  /*10100*/  LOP3.LUT R107, R107, 0x600000, RZ, 0xc0, !PT ;  /* 0x006000006b6b7812 */ /* 0x000fe200078ec0ff */
[----:B------:R-:W-:Y:S05]  /*10110*/  WARPSYNC.ALL ;  /* 0x0000000000007948 */ /* 0x000fea0003800000 */
[----:B------:R-:W-:Y:S01]  /*10120*/  IADD3 R0, PT, PT, R107, R108, RZ ;  /* 0x0000006c6b007210 */ /* 0x000fe20007ffe0ff */
[----:B------:R-:W2:Y:S01]  /*10130*/  LDL.LU R112, [R1+0x4] ;  /* 0x0000040001707983 */ /* 0x000ea20000300800 */
[----:B------:R-:W1:Y:S02]  /*10140*/  LDCU UR7, c[0x0][0x388] ;  /* 0x00007100ff0777ac */ /* 0x000e640008000800 */
[----:B------:R-:W-:Y:S01]  /*10150*/  R2UR UR8, R0 ;  /* 0x00000000000872ca */ /* 0x000fe200000e0000 */
[C---:B------:R-:W-:Y:S01]  /*10160*/  VIADD R0, R108.reuse, 0x28 ;  /* 0x000000286c007836 */ /* 0x040fe20000000000 */
[----:B------:R-:W-:Y:S01]  /*10170*/  IADD3 R23, P1, P0, R23, R111, R108 ;  /* 0x0000006f17177210 */ /* 0x000fe2000783e06c */
[----:B------:R-:W3:Y:S01]  /*10180*/  LDCU.64 UR4, c[0x0][0x980] ;  /* 0x00013000ff0477ac */ /* 0x000ee20008000a00 */
[----:B------:R-:W-:Y:S01]  /*10190*/  VIADD R3, R108, 0x20 ;  /* 0x000000206c037836 */ /* 0x000fe20000000000 */
[----:B------:R-:W-:Y:S01]  /*101a0*/  BSSY.RECONVERGENT B0, `(.L_x_327) ;  /* 0x000003a000007945 */ /* 0x000fe20003800200 */
[----:B------:R-:W-:Y:S01]  /*101b0*/  IADD3.X R110, PT, PT, RZ, R110, RZ, P1, P0 ;  /* 0x0000006eff6e7210 */ /* 0x000fe20000fe04ff */
[----:B------:R-:W4:Y:S06]  /*101c0*/  LDCU UR6, c[0x0][0x384] ;  /* 0x00007080ff0677ac */ /* 0x000f2c0008000800 */
[----:B------:R-:W2:Y:S01]  /*101d0*/  LDTM.x16 R4, tmem[UR8+0xa0] ;  /* 0x0000a008000479ee */ /* 0x000ea20008240000 */
[----:B-1----:R-:W-:Y:S01]  /*101e0*/  ISETP.GE.AND P5, PT, R0, UR7, PT ;  /* 0x0000000700007c0c */ /* 0x002fe2000bfa6270 */
[----:B------:R-:W-:Y:S01]  /*101f0*/  VIADD R0, R108, 0x60 ;  /* 0x000000606c007836 */ /* 0x000fe20000000000 */
[----:B------:R-:W-:Y:S01]  /*10200*/  ISETP.GE.AND P2, PT, R2, UR7, PT ;  /* 0x0000000702007c0c */ /* 0x000fe2000bf46270 */
[----:B------:R-:W-:Y:S01]  /*10210*/  VIADD R2, R108, 0x48 ;  /* 0x000000486c027836 */ /* 0x000fe20000000000 */
[C---:B---3--:R-:W-:Y:S01]  /*10220*/  LEA R106, P0, R23.reuse, UR4, 0x1 ;  /* 0x00000004176a7c11 */ /* 0x048fe2000f8008ff */
[----:B------:R-:W1:Y:S01]  /*10230*/  LDCU UR4, c[0x0][0x42c] ;  /* 0x00008580ff0477ac */ /* 0x000e620008000800 */
[----:B------:R-:W-:Y:S01]  /*10240*/  ISETP.GE.AND P4, PT, R0, UR7, PT ;  /* 0x0000000700007c0c */ /* 0x000fe2000bf86270 */
[C---:B------:R-:W-:Y:S01]  /*10250*/  VIADD R0, R108.reuse, 0x68 ;  /* 0x000000686c007836 */ /* 0x040fe20000000000 */
[----:B------:R-:W-:Y:S01]  /*10260*/  LEA.HI.X R107, R23, UR5, R110, 0x1, P0 ;  /* 0x00000005176b7c11 */ /* 0x000fe200080f0c6e */
[C---:B------:R-:W-:Y:S01]  /*10270*/  VIADD R110, R108.reuse, 0x80 ;  /* 0x000000806c6e7836 */ /* 0x040fe20000000000 */
[----:B------:R-:W-:-:S02]  /*10280*/  ISETP.GE.AND P0, PT, R108, UR7, PT ;  /* 0x000000076c007c0c */ /* 0x000fc4000bf06270 */
[----:B------:R-:W-:Y:S01]  /*10290*/  ISETP.GE.AND P3, PT, R3, UR7, PT ;  /* 0x0000000703007c0c */ /* 0x000fe2000bf66270 */
[----:B------:R-:W-:Y:S01]  /*102a0*/  VIADD R3, R108, 0x40 ;  /* 0x000000406c037836 */ /* 0x000fe20000000000 */
[----:B----4-:R-:W-:Y:S02]  /*102b0*/  ISETP.GE.U32.OR P0, PT, R109, UR6, P0 ;  /* 0x000000066d007c0c */ /* 0x010fe40008706470 */
[----:B------:R-:W-:Y:S02]  /*102c0*/  ISETP.GE.AND P6, PT, R2, UR7, PT ;  /* 0x0000000702007c0c */ /* 0x000fe4000bfc6270 */
[----:B------:R-:W-:Y:S02]  /*102d0*/  ISETP.GE.AND P1, PT, R3, UR7, PT ;  /* 0x0000000703007c0c */ /* 0x000fe4000bf26270 */
[----:B--2---:R-:W-:-:S04]  /*102e0*/  LOP3.LUT R112, R112, 0xfffffffd, RZ, 0xc0, !PT ;  /* 0xfffffffd70707812 */ /* 0x004fc800078ec0ff */
[----:B------:R-:W-:Y:S02]  /*102f0*/  @P4 LOP3.LUT R112, R112, 0x2, RZ, 0xfc, !PT ;  /* 0x0000000270704812 */ /* 0x000fe400078efcff */
[----:B------:R-:W-:Y:S02]  /*10300*/  ISETP.GE.AND P4, PT, R0, UR7, PT ;  /* 0x0000000700007c0c */ /* 0x000fe4000bf86270 */
[----:B------:R-:W-:-:S11]  /*10310*/  LOP3.LUT R112, R112, 0xfffffffe, RZ, 0xc0, !PT ;  /* 0xfffffffe70707812 */ /* 0x000fd600078ec0ff */
[----:B------:R-:W-:-:S05]  /*10320*/  @P4 LOP3.LUT R112, R112, 0x1, RZ, 0xfc, !PT ;  /* 0x0000000170704812 */ /* 0x000fca00078efcff */
[----:B------:R2:W-:Y:S01]  /*10330*/  STL [R1+0x4], R112 ;  /* 0x0000047001007387 */ /* 0x0005e20000100800 */
[----:B-1----:R-:W-:Y:S05]  /*10340*/  @P0 BRA `(.L_x_328) ;  /* 0x00000000007c0947 */ /* 0x002fea0003800000 */
[----:B------:R-:W-:Y:S01]  /*10350*/  FMUL R2, R88, UR4 ;  /* 0x0000000458027c20 */ /* 0x000fe20008400000 */
[----:B------:R-:W-:Y:S01]  /*10360*/  FMUL R89, R89, UR4 ;  /* 0x0000000459597c20 */ /* 0x000fe20008400000 */
[----:B------:R-:W-:Y:S01]  /*10370*/  FMUL R0, R92, UR4 ;  /* 0x000000045c007c20 */ /* 0x000fe20008400000 */
[----:B------:R-:W-:Y:S01]  /*10380*/  FMUL R93, R93, UR4 ;  /* 0x000000045d5d7c20 */ /* 0x000fe20008400000 */
[----:B------:R-:W-:Y:S01]  /*10390*/  FMUL R3, R90, UR4 ;  /* 0x000000045a037c20 */ /* 0x000fe20008400000 */
[----:B------:R-:W-:Y:S01]  /*103a0*/  FMUL R20, R91, UR4 ;  /* 0x000000045b147c20 */ /* 0x000fe20008400000 */
[----:B------:R-:W-:Y:S01]  /*103b0*/  F2FP.F16.F32.PACK_AB R2, R89, R2 ;  /* 0x000000025902723e */ /* 0x000fe200000000ff */
[----:B------:R-:W-:Y:S01]  /*103c0*/  FMUL R94, R94, UR4 ;  /* 0x000000045e5e7c20 */ /* 0x000fe20008400000 */
[----:B------:R-:W-:Y:S01]  /*103d0*/  F2FP.F16.F32.PACK_AB R0, R93, R0 ;  /* 0x000000005d00723e */ /* 0x000fe200000000ff */
[----:B------:R-:W-:Y:S01]  /*103e0*/  FMUL R95, R95, UR4 ;  /* 0x000000045f5f7c20 */ /* 0x000fe20008400000 */
[----:B------:R-:W-:-:S02]  /*103f0*/  F2FP.F16.F32.PACK_AB R3, R20, R3 ;  /* 0x000000031403723e */ /* 0x000fc400000000ff */
[----:B------:R-:W-:Y:S02]  /*10400*/  PRMT R20, R2, 0x7632, R20 ;  /* 0x0000763202147816 */ /* 0x000fe40000000014 */
[----:B------:R-:W-:Y:S02]  /*10410*/  PRMT R22, R0, 0x7632, R22 ;  /* 0x0000763200167816 */ /* 0x000fe40000000016 */
[----:B------:R-:W-:Y:S02]  /*10420*/  PRMT R21, R2, 0x7610, R21 ;  /* 0x0000761002157816 */ /* 0x000fe40000000015 */
[----:B------:R-:W-:Y:S02]  /*10430*/  LOP3.LUT R20, R20, 0xffff, RZ, 0xc0, !PT ;  /* 0x0000ffff14147812 */ /* 0x000fe400078ec0ff */
[----:B------:R-:W-:Y:S02]  /*10440*/  F2FP.F16.F32.PACK_AB R2, R95, R94 ;  /* 0x0000005e5f02723e */ /* 0x000fe400000000ff */
[----:B------:R-:W-:Y:S01]  /*10450*/  LOP3.LUT R22, R22, 0xffff, RZ, 0xc0, !PT ;  /* 0x0000ffff16167812 */ /* 0x000fe200078ec0ff */
[----:B------:R-:W-:Y:S01]  /*10460*/  IMAD.WIDE.U32 R90, R20, 0x10000, RZ ;  /* 0x00010000145a7825 */ /* 0x000fe200078e00ff */
[----:B------:R-:W-:-:S02]  /*10470*/  PRMT R23, R3, 0x7632, R23 ;  /* 0x0000763203177816 */ /* 0x000fc40000000017 */
[----:B------:R-:W-:Y:S01]  /*10480*/  PRMT R88, R2, 0x7632, R88 ;  /* 0x0000763202587816 */ /* 0x000fe20000000058 */
[----:B------:R-:W-:Y:S01]  /*10490*/  IMAD.WIDE.U32 R92, R22, 0x10000, RZ ;  /* 0x00010000165c7825 */ /* 0x000fe200078e00ff */
[----:B------:R-:W-:Y:S02]  /*104a0*/  LOP3.LUT R20, R91, 0xffff, R3, 0xf8, !PT ;  /* 0x0000ffff5b147812 */ /* 0x000fe400078ef803 */
[----:B------:R-:W-:Y:S01]  /*104b0*/  LOP3.LUT R90, R90, 0xffff, R21, 0xf8, !PT ;  /* 0x0000ffff5a5a7812 */ /* 0x000fe200078ef815 */
[----:B------:R-:W-:Y:S01]  /*104c0*/  IMAD.U32 R23, R23, 0x10000, RZ ;  /* 0x0001000017177824 */ /* 0x000fe200078e00ff */
[----:B------:R-:W-:Y:S01]  /*104d0*/  LOP3.LUT R3, R93, 0xffff, R2, 0xf8, !PT ;  /* 0x0000ffff5d037812 */ /* 0x000fe200078ef802 */
[----:B------:R-:W-:Y:S01]  /*104e0*/  IMAD.U32 R88, R88, 0x10000, RZ ;  /* 0x0001000058587824 */ /* 0x000fe200078e00ff */
[----:B------:R-:W-:Y:S02]  /*104f0*/  LOP3.LUT R22, R92, 0xffff, R0, 0xf8, !PT ;  /* 0x0000ffff5c167812 */ /* 0x000fe400078ef800 */
[----:B------:R-:W-:Y:S01]  /*10500*/  LOP3.LUT R21, R20, R23, RZ, 0xfc, !PT ;  /* 0x0000001714157212 */ /* 0x000fe200078efcff */
[----:B------:R-:W-:Y:S01]  /*10510*/  IMAD.MOV.U32 R20, RZ, RZ, R90 ;  /* 0x000000ffff147224 */ /* 0x000fe200078e005a */
[----:B------:R-:W-:-:S05]  /*10520*/  LOP3.LUT R23, R3, R88, RZ, 0xfc, !PT ;  /* 0x0000005803177212 */ /* 0x000fca00078efcff */
[----:B------:R1:W-:Y:S02]  /*10530*/  STG.E.128 desc[UR46][R106.64], R20 ;  /* 0x000000146a007986 */ /* 0x0003e4000c101d2e */
.L_x_328:
[----:B------:R-:W-:Y:S05]  /*10540*/  BSYNC.RECONVERGENT B0 ;  /* 0x0000000000007941 */ /* 0x000fea0003800200 */
.L_x_327:
[----:B------:R-:W-:Y:S01]  /*10550*/  ISETP.GE.U32.OR P0, PT, R109, UR6, P2 ;  /* 0x000000066d007c0c */ /* 0x000fe20009706470 */
[----:B------:R-:W-:Y:S01]  /*10560*/  BSSY.RECONVERGENT B0, `(.L_x_329) ;  /* 0x0000023000007945 */ /* 0x000fe20003800200 */
[----:B------:R-:W-:Y:S01]  /*10570*/  VIADD R88, R108, 0x88 ;  /* 0x000000886c587836 */ /* 0x000fe20000000000 */
[----:B------:R-:W-:-:S10]  /*10580*/  ISETP.GE.AND P4, PT, R110, UR7, PT ;  /* 0x000000076e007c0c */ /* 0x000fd4000bf86270 */
[----:B------:R-:W-:Y:S05]  /*10590*/  @P0 BRA `(.L_x_330) ;  /* 0x00000000007c0947 */ /* 0x000fea0003800000 */
[----:B------:R-:W-:Y:S01]  /*105a0*/  FMUL R0, R96, UR4 ;  /* 0x0000000460007c20 */ /* 0x000fe20008400000 */
[----:B------:R-:W-:Y:S01]  /*105b0*/  FMUL R97, R97, UR4 ;  /* 0x0000000461617c20 */ /* 0x000fe20008400000 */
[----:B------:R-:W-:Y:S01]  /*105c0*/  FMUL R2, R100, UR4 ;  /* 0x0000000464027c20 */ /* 0x000fe20008400000 */
[----:B------:R-:W-:Y:S01]  /*105d0*/  FMUL R101, R101, UR4 ;  /* 0x0000000465657c20 */ /* 0x000fe20008400000 */
[----:B------:R-:W-:Y:S01]  /*105e0*/  FMUL R3, R98, UR4 ;  /* 0x0000000462037c20 */ /* 0x000fe20008400000 */
[----:B-1----:R-:W-:Y:S01]  /*105f0*/  FMUL R20, R99, UR4 ;  /* 0x0000000463147c20 */ /* 0x002fe20008400000 */
        /* <DEDUP_REMOVED lines=25> */
.L_x_330:
[----:B------:R-:W-:Y:S05]  /*10790*/  BSYNC.RECONVERGENT B0 ;  /* 0x0000000000007941 */ /* 0x000fea0003800200 */
.L_x_329:
        /* <DEDUP_REMOVED lines=10> */
[----:B-1-3--:R-:W-:Y:S01]  /*10840*/  FMUL R20, R75, UR4 ;  /* 0x000000044b147c20 */ /* 0x00afe20008400000 */
        /* <DEDUP_REMOVED lines=25> */
.L_x_332:
[----:B------:R-:W-:Y:S05]  /*109e0*/  BSYNC.RECONVERGENT B0 ;  /* 0x0000000000007941 */ /* 0x000fea0003800200 */
.L_x_331:
[----:B------:R-:W-:Y:S01]  /*109f0*/  ISETP.GE.U32.OR P0, PT, R109, UR6, P5 ;  /* 0x000000066d007c0c */ /* 0x000fe2000af06470 */
[----:B------:R-:W-:Y:S01]  /*10a00*/  BSSY.RECONVERGENT B0, `(.L_x_333) ;  /* 0x0000022000007945 */ /* 0x000fe20003800200 */
[----:B------:R-:W-:-:S11]  /*10a10*/  ISETP.GE.AND P2, PT, R89, UR7, PT ;  /* 0x0000000759007c0c */ /* 0x000fd6000bf46270 */
[----:B------:R-:W-:Y:S05]  /*10a20*/  @P0 BRA `(.L_x_334) ;  /* 0x00000000007c0947 */ /* 0x000fea0003800000 */
[----:B------:R-:W-:Y:S01]  /*10a30*/  FMUL R0, R80, UR4 ;  /* 0x0000000450007c20 */ /* 0x000fe20008400000 */
[----:B------:R-:W-:Y:S01]  /*10a40*/  FMUL R81, R81, UR4 ;  /* 0x0000000451517c20 */ /* 0x000fe20008400000 */
[----:B------:R-:W-:Y:S01]  /*10a50*/  FMUL R2, R84, UR4 ;  /* 0x0000000454027c20 */ /* 0x000fe20008400000 */
[----:B------:R-:W-:Y:S01]  /*10a60*/  FMUL R85, R85, UR4 ;  /* 0x0000000455557c20 */ /* 0x000fe20008400000 */
[----:B------:R-:W-:Y:S01]  /*10a70*/  FMUL R3, R82, UR4 ;  /* 0x0000000452037c20 */ /* 0x000fe20008400000 */
[----:B-1-34-:R-:W-:Y:S01]  /*10a80*/  FMUL R20, R83, UR4 ;  /* 0x0000000453147c20 */ /* 0x01afe20008400000 */
        /* <DEDUP_REMOVED lines=25> */
.L_x_334:
[----:B------:R-:W-:Y:S05]  /*10c20*/  BSYNC.RECONVERGENT B0 ;  /* 0x0000000000007941 */ /* 0x000fea0003800200 */
.L_x_333:
[----:B------:R-:W-:Y:S01]  /*10c30*/  IMAD.MOV.U32 R72, RZ, RZ, R112 ;  /* 0x000000ffff487224 */ /* 0x000fe200078e0070 */
[C---:B------:R-:W-:Y:S01]  /*10c40*/  ISETP.GE.U32.OR P1, PT, R109.reuse, UR6, P1 ;  /* 0x000000066d007c0c */ /* 0x040fe20008f26470 */
[----:B------:R-:W-:Y:S01]  /*10c50*/  VIADD R108, R108, 0xa8 ;  /* 0x000000a86c6c7836 */ /* 0x000fe20000000000 */
[----:B------:R-:W-:Y:S01]  /*10c60*/  BSSY.RECONVERGENT B0, `(.L_x_335) ;  /* 0x0000030000007945 */ /* 0x000fe20003800200 */
[C---:B------:R-:W-:Y:S02]  /*10c70*/  ISETP.GE.U32.OR P6, PT, R109.reuse, UR6, P6 ;  /* 0x000000066d007c0c */ /* 0x040fe4000b7c6470 */
[C---:B------:R-:W-:Y:S02]  /*10c80*/  LOP3.LUT P5, RZ, R72.reuse, 0x2, RZ, 0xc0, !PT ;  /* 0x0000000248ff7812 */ /* 0x040fe400078ac0ff */
[----:B------:R-:W-:Y:S02]  /*10c90*/  LOP3.LUT P0, RZ, R72, 0x1, RZ, 0xc0, !PT ;  /* 0x0000000148ff7812 */ /* 0x000fe4000780c0ff */
[----:B------:R-:W-:-:S02]  /*10ca0*/  ISETP.GE.U32.OR P5, PT, R109, UR6, P5 ;  /* 0x000000066d007c0c */ /* 0x000fc4000afa6470 */
[----:B------:R-:W-:Y:S02]  /*10cb0*/  ISETP.GE.U32.OR P0, PT, R109, UR6, P0 ;  /* 0x000000066d007c0c */ /* 0x000fe40008706470 */
[----:B------:R-:W-:-:S09]  /*10cc0*/  LOP3.LUT R72, R72, 0xfffffffd, RZ, 0xc0, !PT ;  /* 0xfffffffd48487812 */ /* 0x000fd200078ec0ff */
[----:B------:R-:W-:Y:S02]  /*10cd0*/  @P5 LOP3.LUT R72, R72, 0x2, RZ, 0xfc, !PT ;  /* 0x0000000248485812 */ /* 0x000fe400078efcff */
[C---:B------:R-:W-:Y:S02]  /*10ce0*/  ISETP.GE.U32.OR P5, PT, R109.reuse, UR6, P4 ;  /* 0x000000066d007c0c */ /* 0x040fe4000a7a6470 */
[----:B------:R-:W-:Y:S02]  /*10cf0*/  LOP3.LUT R72, R72, 0xfffffffe, RZ, 0xc0, !PT ;  /* 0xfffffffe48487812 */ /* 0x000fe400078ec0ff */
[----:B------:R-:W-:Y:S02]  /*10d00*/  ISETP.GE.U32.OR P4, PT, R109, UR6, P3 ;  /* 0x000000066d007c0c */ /* 0x000fe40009f86470 */
[----:B------:R-:W-:Y:S02]  /*10d10*/  @P0 LOP3.LUT R72, R72, 0x1, RZ, 0xfc, !PT ;  /* 0x0000000148480812 */ /* 0x000fe400078efcff */
[----:B------:R-:W-:-:S02]  /*10d20*/  ISETP.GE.AND P0, PT, R108, UR7, PT ;  /* 0x000000076c007c0c */ /* 0x000fc4000bf06270 */
[C---:B------:R-:W-:Y:S01]  /*10d30*/  ISETP.GE.U32.OR P3, PT, R109.reuse, UR6, P2 ;  /* 0x000000066d007c0c */ /* 0x040fe20009766470 */
[----:B------:R1:W-:Y:S01]  /*10d40*/  STL [R1+0x4], R72 ;  /* 0x0000044801007387 */ /* 0x0003e20000100800 */
[----:B------:R-:W-:Y:S01]  /*10d50*/  ISETP.GE.U32.OR P2, PT, R109, UR6, P0 ;  /* 0x000000066d007c0c */ /* 0x000fe20008746470 */
[----:B------:R-:W-:-:S12]  /*10d60*/  @P1 BRA `(.L_x_336) ;  /* 0x00000000007c1947 */ /* 0x000fd80003800000 */
        /* <DEDUP_REMOVED lines=31> */
.L_x_336:
[----:B------:R-:W-:Y:S05]  /*10f60*/  BSYNC.RECONVERGENT B0 ;  /* 0x0000000000007941 */ /* 0x000fea0003800200 */
.L_x_335:
[----:B------:R-:W-:Y:S01]  /*10f70*/  SHF.L.U32 R2, R105, 0x2, RZ ;  /* 0x0000000269027819 */ /* 0x000fe200000006ff */
[----:B------:R-:W-:Y:S01]  /*10f80*/  BSSY.RECONVERGENT B0, `(.L_x_337) ;  /* 0x000002d000007945 */ /* 0x000fe20003800200 */
[----:B------:R-:W-:Y:S01]  /*10f90*/  MOV R0, 0x33334444 ;  /* 0x3333444400007802 */ /* 0x000fe20000000f00 */
[----:B-1-34-:R-:W-:Y:S01]  /*10fa0*/  FMUL R20, R14, UR4 ;  /* 0x000000040e147c20 */ /* 0x01afe20008400000 */
[----:B------:R-:W-:Y:S01]  /*10fb0*/  FMUL R21, R15, UR4 ;  /* 0x000000040f157c20 */ /* 0x000fe20008400000 */
[----:B------:R-:W-:Y:S01]  /*10fc0*/  FMUL R16, R16, UR4 ;  /* 0x0000000410107c20 */ /* 0x000fe20008400000 */
[----:B------:R-:W-:Y:S01]  /*10fd0*/  SHF.R.U64 R0, R0, R2, 0x123333 ;  /* 0x0012333300007419 */ /* 0x000fe20000001202 */
[----:B------:R-:W-:Y:S01]  /*10fe0*/  FMUL R17, R17, UR4 ;  /* 0x0000000411117c20 */ /* 0x000fe20008400000 */
[----:B------:R-:W-:Y:S01]  /*10ff0*/  FMUL R18, R18, UR4 ;  /* 0x0000000412127c20 */ /* 0x000fe20008400000 */
[----:B------:R-:W-:Y:S01]  /*11000*/  FMUL R19, R19, UR4 ;  /* 0x0000000413137c20 */ /* 0x000fe20008400000 */
[----:B------:R-:W-:Y:S01]  /*11010*/  LOP3.LUT R0, R0, 0x7, RZ, 0xc0, !PT ;  /* 0x0000000700007812 */ /* 0x000fe200078ec0ff */
[----:B------:R-:W-:Y:S01]  /*11020*/  FMUL R22, R12, UR4 ;  /* 0x000000040c167c20 */ /* 0x000fe20008400000 */
[----:B------:R-:W-:-:S02]  /*11030*/  FMUL R23, R13, UR4 ;  /* 0x000000040d177c20 */ /* 0x000fc40008400000 */
[----:B------:R-:W-:Y:S01]  /*11040*/  ISETP.NE.AND P1, PT, R0, 0x3, PT ;  /* 0x000000030000780c */ /* 0x000fe20003f25270 */
[----:B------:R-:W-:-:S12]  /*11050*/  @P6 BRA `(.L_x_338) ;  /* 0x00000000007c6947 */ /* 0x000fd80003800000 */
        /* <DEDUP_REMOVED lines=31> */
.L_x_338:
[----:B------:R-:W-:Y:S05]  /*11250*/  BSYNC.RECONVERGENT B0 ;  /* 0x0000000000007941 */ /* 0x000fea0003800200 */
.L_x_337:
[----:B------:R-:W-:Y:S01]  /*11260*/  LOP3.LUT P0, RZ, R72, 0x2, RZ, 0xc0, !PT ;  /* 0x0000000248ff7812 */ /* 0x000fe2000780c0ff */
[----:B------:R-:W-:-:S12]  /*11270*/  BSSY.RECONVERGENT B0, `(.L_x_339) ;  /* 0x0000021000007945 */ /* 0x000fd80003800200 */
        /* <DEDUP_REMOVED lines=32> */
.L_x_340:
[----:B------:R-:W-:Y:S05]  /*11480*/  BSYNC.RECONVERGENT B0 ;  /* 0x0000000000007941 */ /* 0x000fea0003800200 */
.L_x_339:
[----:B------:R-:W-:Y:S01]  /*11490*/  LOP3.LUT P0, RZ, R72, 0x1, RZ, 0xc0, !PT ;  /* 0x0000000148ff7812 */ /* 0x000fe2000780c0ff */
[----:B------:R-:W-:-:S12]  /*114a0*/  BSSY.RECONVERGENT B0, `(.L_x_341) ;  /* 0x0000020000007945 */ /* 0x000fd80003800200 */
[----:B------:R-:W-:Y:S05]  /*114b0*/  @P0 BRA `(.L_x_342) ;  /* 0x0000000000780947 */ /* 0x000fea0003800000 */
[----:B------:R-:W-:Y:S01]  /*114c0*/  FMUL R0, R48, UR4 ;  /* 0x0000000430007c20 */ /* 0x000fe20008400000 */
[----:B------:R-:W-:Y:S01]  /*114d0*/  FMUL R49, R49, UR4 ;  /* 0x0000000431317c20 */ /* 0x000fe20008400000 */
[----:B------:R-:W-:Y:S01]  /*114e0*/  FMUL R3, R52, UR4 ;  /* 0x0000000434037c20 */ /* 0x000fe20008400000 */
[----:B-1-3--:R-:W-:Y:S01]  /*114f0*/  FMUL R12, R53, UR4 ;  /* 0x00000004350c7c20 */ /* 0x00afe20008400000 */
[----:B------:R-:W-:Y:S01]  /*11500*/  FMUL R2, R50, UR4 ;  /* 0x0000000432027c20 */ /* 0x000fe20008400000 */
[----:B------:R-:W-:Y:S01]  /*11510*/  FMUL R51, R51, UR4 ;  /* 0x0000000433337c20 */ /* 0x000fe20008400000 */
[----:B------:R-:W-:Y:S01]  /*11520*/  F2FP.F16.F32.PACK_AB R0, R49, R0 ;  /* 0x000000003100723e */ /* 0x000fe200000000ff */
[----:B------:R-:W-:Y:S01]  /*11530*/  FMUL R54, R54, UR4 ;  /* 0x0000000436367c20 */ /* 0x000fe20008400000 */
[----:B------:R-:W-:Y:S01]  /*11540*/  F2FP.F16.F32.PACK_AB R3, R12, R3 ;  /* 0x000000030c03723e */ /* 0x000fe200000000ff */
[----:B------:R-:W-:Y:S01]  /*11550*/  FMUL R55, R55, UR4 ;  /* 0x0000000437377c20 */ /* 0x000fe20008400000 */
[----:B------:R-:W-:-:S02]  /*11560*/  PRMT R12, R0, 0x7632, R12 ;  /* 0x00007632000c7816 */ /* 0x000fc4000000000c */
[----:B------:R-:W-:Y:S02]  /*11570*/  PRMT R14, R3, 0x7632, R14 ;  /* 0x00007632030e7816 */ /* 0x000fe4000000000e */
[----:B------:R-:W-:Y:S02]  /*11580*/  F2FP.F16.F32.PACK_AB R2, R51, R2 ;  /* 0x000000023302723e */ /* 0x000fe400000000ff */
        /* <DEDUP_REMOVED lines=14> */
[----:B------:R-:W-:-:S02]  /*11670*/  LOP3.LUT R13, R2, R15, RZ, 0xfc, !PT ;  /* 0x0000000f020d7212 */ /* 0x000fc400078efcff */
[----:B------:R-:W-:-:S05]  /*11680*/  LOP3.LUT R15, R41, R40, RZ, 0xfc, !PT ;  /* 0x00000028290f7212 */ /* 0x000fca00078efcff */
[----:B------:R4:W-:Y:S02]  /*11690*/  STG.E.128 desc[UR46][R106.64+0xd0], R12 ;  /* 0x0000d00c6a007986 */ /* 0x0009e4000c101d2e */
.L_x_342:
[----:B------:R-:W-:Y:S05]  /*116a0*/  BSYNC.RECONVERGENT B0 ;  /* 0x0000000000007941 */ /* 0x000fea0003800200 */
.L_x_341:
[----:B------:R-:W-:Y:S04]  /*116b0*/  BSSY.RECONVERGENT B0, `(.L_x_343) ;  /* 0x0000021000007945 */ /* 0x000fe80003800200 */
        /* <DEDUP_REMOVED lines=32> */
.L_x_344:
[----:B------:R-:W-:Y:S05]  /*118c0*/  BSYNC.RECONVERGENT B0 ;  /* 0x0000000000007941 */ /* 0x000fea0003800200 */
.L_x_343:
        /* <DEDUP_REMOVED lines=33> */
.L_x_346:
[----:B------:R-:W-:Y:S05]  /*11ae0*/  BSYNC.RECONVERGENT B0 ;  /* 0x0000000000007941 */ /* 0x000fea0003800200 */
.L_x_345:
[----:B------:R-:W-:Y:S04]  /*11af0*/  BSSY.RECONVERGENT B0, `(.L_x_347) ;  /* 0x0000021000007945 */ /* 0x000fe80003800200 */
[----:B------:R-:W-:Y:S05]  /*11b00*/  @P3 BRA `(.L_x_348) ;  /* 0x00000000007c3947 */ /* 0x000fea0003800000 */
        /* <DEDUP_REMOVED lines=20> */
[----:B-1-34-:R-:W-:Y:S01]  /*11c50*/  IMAD.WIDE.U32 R12, R6, 0x10000, RZ ;  /* 0x00010000060c7825 */ /* 0x01afe200078e00ff */
        /* <DEDUP_REMOVED lines=10> */
.L_x_348:
[----:B------:R-:W-:Y:S05]  /*11d00*/  BSYNC.RECONVERGENT B0 ;  /* 0x0000000000007941 */ /* 0x000fea0003800200 */
.L_x_347:
[----:B------:R-:W-:Y:S04]  /*11d10*/  BSSY.RECONVERGENT B0, `(.L_x_349) ;  /* 0x0000019000007945 */ /* 0x000fe80003800200 */
[----:B------:R-:W-:Y:S05]  /*11d20*/  @P2 BRA `(.L_x_350) ;  /* 0x00000000005c2947 */ /* 0x000fea0003800000 */
[----:B------:R-:W-:Y:S02]  /*11d30*/  F2FP.F16.F32.PACK_AB R22, R23, R22 ;  /* 0x000000161716723e */ /* 0x000fe400000000ff */
[----:B------:R-:W-:Y:S02]  /*11d40*/  F2FP.F16.F32.PACK_AB R16, R17, R16 ;  /* 0x000000101110723e */ /* 0x000fe400000000ff */
[----:B------:R-:W-:Y:S02]  /*11d50*/  PRMT R0, R22, 0x7632, R0 ;  /* 0x0000763216007816 */ /* 0x000fe40000000000 */
[----:B------:R-:W-:Y:S02]  /*11d60*/  F2FP.F16.F32.PACK_AB R20, R21, R20 ;  /* 0x000000141514723e */ /* 0x000fe400000000ff */
[----:B------:R-:W-:Y:S02]  /*11d70*/  PRMT R2, R16, 0x7632, R2 ;  /* 0x0000763210027816 */ /* 0x000fe40000000002 */
[----:B------:R-:W-:-:S02]  /*11d80*/  LOP3.LUT R0, R0, 0xffff, RZ, 0xc0, !PT ;  /* 0x0000ffff00007812 */ /* 0x000fc400078ec0ff */
[----:B------:R-:W-:Y:S02]  /*11d90*/  F2FP.F16.F32.PACK_AB R18, R19, R18 ;  /* 0x000000121312723e */ /* 0x000fe400000000ff */
[----:B------:R-:W-:Y:S01]  /*11da0*/  LOP3.LUT R2, R2, 0xffff, RZ, 0xc0, !PT ;  /* 0x0000ffff02027812 */ /* 0x000fe200078ec0ff */
[----:B-1----:R-:W-:Y:S01]  /*11db0*/  IMAD.WIDE.U32 R6, R0, 0x10000, RZ ;  /* 0x0001000000067825 */ /* 0x002fe200078e00ff */
        /* <DEDUP_REMOVED lines=9> */
[----:B------:R-:W-:Y:S02]  /*11e50*/  LOP3.LUT R23, R20, R3, RZ, 0xfc, !PT ;  /* 0x0000000314177212 */ /* 0x000fe400078efcff */
[----:B------:R-:W-:Y:S01]  /*11e60*/  LOP3.LUT R7, R5, R4, RZ, 0xfc, !PT ;  /* 0x0000000405077212 */ /* 0x000fe200078efcff */
[----:B------:R-:W-:Y:S02]  /*11e70*/  IMAD.MOV.U32 R4, RZ, RZ, R22 ;  /* 0x000000ffff047224 */ /* 0x000fe400078e0016 */
[----:B------:R-:W-:-:S05]  /*11e80*/  IMAD.MOV.U32 R5, RZ, RZ, R23 ;  /* 0x000000ffff057224 */ /* 0x000fca00078e0017 */
[----:B------:R1:W-:Y:S02]  /*11e90*/  STG.E.128 desc[UR46][R106.64+0x150], R4 ;  /* 0x000150046a007986 */ /* 0x0003e4000c101d2e */
.L_x_350:
[----:B------:R-:W-:Y:S05]  /*11ea0*/  BSYNC.RECONVERGENT B0 ;  /* 0x0000000000007941 */ /* 0x000fea0003800200 */
.L_x_349:
[----:B------:R-:W-:Y:S01]  /*11eb0*/  NOP ;  /* 0x0000000000007918 */ /* 0x000fe20000000000 */
[----:B------:R-:W-:Y:S05]  /*11ec0*/  @!P1 BRA `(.L_x_351) ;  /* 0x0000000000089947 */ /* 0x000fea0003800000 */
[----:B------:R-:W-:Y:S05]  /*11ed0*/  BPT.TRAP 0x1 ;  /* 0x000000040000795c */ /* 0x000fea0000300000 */
[----:B------:R-:W-:Y:S05]  /*11ee0*/  BPT.TRAP 0x1 ;  /* 0x000000040000795c */ /* 0x000fea0000300000 */
.L_x_351:
[----:B------:R-:W5:Y:S01]  /*11ef0*/  S2R R0, SR_CgaCtaId ;  /* 0x0000000000007919 */ /* 0x000f620000008800 */
[----:B------:R-:W-:Y:S01]  /*11f00*/  VIADD R3, R104, 0x308b8 ;  /* 0x000308b868037836 */ /* 0x000fe20000000000 */
[----:B------:R-:W-:-:S04]  /*11f10*/  LOP3.LUT P0, RZ, R105, 0x7, RZ, 0xc0, !PT ;  /* 0x0000000769ff7812 */ /* 0x000fc8000780c0ff */
[----:B-----5:R-:W-:-:S04]  /*11f20*/  PRMT R0, R0, 0x654, R3 ;  /* 0x0000065400007816 */ /* 0x020fc80000000003 */
[----:B------:R1:W-:Y:S01]  /*11f30*/  SYNCS.ARRIVE.TRANS64.RED.A1T0 RZ, [R0+URZ], RZ ;  /* 0x000000ff00ff79a7 */ /* 0x0003e200081004ff */
[----:B------:R-:W-:Y:S06]  /*11f40*/  BAR.SYNC.DEFER_BLOCKING 0x1, 0x100 ;  /* 0x0044000000007b1d */ /* 0x000fec0000010000 */
[----:B------:R-:W-:Y:S05]  /*11f50*/  @P0 EXIT ;  /* 0x000000000000094d */ /* 0x000fea0003800000 */
[----:B------:R-:W5:Y:S01]  /*11f60*/  S2UR UR5, SR_CgaCtaId ;  /* 0x00000000000579c3 */ /* 0x000f620000008800 */
[----:B------:R-:W-:Y:S01]  /*11f70*/  UMOV UR4, 0x400 ;  /* 0x0000040000047882 */ /* 0x000fe20000000000 */
[----:B------:R-:W-:Y:S02]  /*11f80*/  IMAD.MOV.U32 R2, RZ, RZ, 0xffff ;  /* 0x0000ffffff027424 */ /* 0x000fe400078e00ff */
[----:B-1----:R-:W-:Y:S01]  /*11f90*/  IMAD.MOV.U32 R0, RZ, RZ, 0x1 ;  /* 0x00000001ff007424 */ /* 0x002fe200078e00ff */
[----:B-----5:R-:W-:-:S09]  /*11fa0*/  ULEA UR4, UR5, UR4, 0x18 ;  /* 0x0000000405047291 */ /* 0x020fd2000f8ec0ff */
[----:B------:R-:W1:Y:S01]  /*11fb0*/  LDS R3, [UR4+0x308c0] ;  /* 0x0308c004ff037984 */ /* 0x000e620008000800 */
[----:B------:R-:W-:Y:S02]  /*11fc0*/  UMOV UR4, 0x40 ;  /* 0x0000004000047882 */ /* 0x000fe40000000000 */
[----:B------:R-:W-:Y:S01]  /*11fd0*/  ULEA UR5, UR5, UR4, 0x18 ;  /* 0x0000000405057291 */ /* 0x000fe2000f8ec0ff */
[----:B------:R-:W-:-:S08]  /*11fe0*/  NOP ;  /* 0x0000000000007918 */ /* 0x000fd00000000000 */
[----:B------:R-:W5:Y:S01]  /*11ff0*/  LDS R5, [UR5+0x14] ;  /* 0x00001405ff057984 */ /* 0x000f620008000800 */
[----:B-1----:R-:W-:-:S04]  /*12000*/  LOP3.LUT R3, R3, 0xffff, RZ, 0xc0, !PT ;  /* 0x0000ffff03037812 */ /* 0x002fc800078ec0ff */
[----:B------:R-:W-:-:S04]  /*12010*/  SHF.R.U32.HI R3, RZ, 0x5, R3 ;  /* 0x00000005ff037819 */ /* 0x000fc80000011603 */
[-C--:B------:R-:W-:Y:S02]  /*12020*/  SHF.L.U32 R2, R2, R3.reuse, RZ ;  /* 0x0000000302027219 */ /* 0x080fe400000006ff */
[----:B------:R-:W-:Y:S02]  /*12030*/  SHF.L.U32 R0, R0, R3, RZ ;  /* 0x0000000300007219 */ /* 0x000fe400000006ff */
[----:B-----5:R-:W-:-:S04]  /*12040*/  LOP3.LUT R5, R5, R2, RZ, 0xc0, !PT ;  /* 0x0000000205057212 */ /* 0x020fc800078ec0ff */
[----:B------:R-:W-:-:S13]  /*12050*/  ISETP.NE.AND P0, PT, R5, R2, PT ;  /* 0x000000020500720c */ /* 0x000fda0003f05270 */
[----:B------:R-:W-:Y:S05]  /*12060*/  @P0 BRA `(.L_x_352) ;  /* 0x00000000005c0947 */ /* 0x000fea0003800000 */
[----:B------:R-:W1:Y:S02]  /*12070*/  LDS R3, [UR5+0x18] ;  /* 0x00001805ff037984 */ /* 0x000e640008000800 */
[----:B-1----:R-:W-:-:S04]  /*12080*/  LOP3.LUT R3, R3, R0, RZ, 0xc0, !PT ;  /* 0x0000000003037212 */ /* 0x002fc800078ec0ff */
[----:B------:R-:W-:-:S13]  /*12090*/  ISETP.NE.AND P0, PT, R3, R0, PT ;  /* 0x000000000300720c */ /* 0x000fda0003f05270 */
[----:B------:R-:W-:Y:S05]  /*120a0*/  @P0 BRA `(.L_x_353) ;  /* 0x0000000000400947 */ /* 0x000fea0003800000 */
[----:B------:R-:W-:Y:S01]  /*120b0*/  R2UR UR4, R2 ;  /* 0x00000000020472ca */ /* 0x000fe200000e0000 */
[----:B------:R-:W1:Y:S01]  /*120c0*/  S2R R3, SR_LANEID ;  /* 0x0000000000037919 */ /* 0x000e620000000000 */
[----:B------:R-:W-:-:S04]  /*120d0*/  LOP3.LUT R4, RZ, R0, RZ, 0x33, !PT ;  /* 0x00000000ff047212 */ /* 0x000fc800078e33ff */
[----:B------:R-:W5:Y:S07]  /*120e0*/  REDUX UR7, R4 ;  /* 0x00000000040773c4 */ /* 0x000f6e0000000000 */
[----:B------:R-:W-:-:S03]  /*120f0*/  ULOP3.LUT UR6, URZ, UR4, URZ, 0x33, !UPT ;  /* 0x00000004ff067292 */ /* 0x000fc6000f8e33ff */
[----:B------:R-:W-:Y:S02]  /*12100*/  VOTEU.ANY UR4, UPT, PT ;  /* 0x0000000000047886 */ /* 0x000fe400038e0100 */
[----:B------:R-:W-:Y:S01]  /*12110*/  UFLO.U32 UR4, UR4 ;  /* 0x00000004000472bd */ /* 0x000fe200080e0000 */
[----:B------:R-:W-:-:S04]  /*12120*/  IMAD.U32 R2, RZ, RZ, UR6 ;  /* 0x00000006ff027e24 */ /* 0x000fc8000f8e00ff */
[----:B------:R-:W2:Y:S02]  /*12130*/  REDUX UR8, R2 ;  /* 0x00000000020873c4 */ /* 0x000ea40000000000 */
[----:B------:R1:W-:Y:S01]  /*12140*/  UTCATOMSWS.AND URZ, UR6 ;  /* 0x0000000600ff79e3 */ /* 0x0003e20008000000 */
[----:B-----5:R-:W-:Y:S01]  /*12150*/  IMAD.U32 R0, RZ, RZ, UR7 ;  /* 0x00000007ff007e24 */ /* 0x020fe2000f8e00ff */
[----:B-1----:R-:W-:Y:S01]  /*12160*/  ISETP.EQ.U32.AND P0, PT, R3, UR4, PT ;  /* 0x0000000403007c0c */ /* 0x002fe2000bf02070 */
[----:B--2---:R-:W-:-:S12]  /*12170*/  IMAD.U32 R3, RZ, RZ, UR8 ;  /* 0x00000008ff037e24 */ /* 0x004fd8000f8e00ff */
[----:B------:R1:W-:Y:S04]  /*12180*/  @P0 ATOMS.AND RZ, [UR5+0x14], R3 ;  /* 0x00001403ffff098c */ /* 0x0003e8000a800005 */
[----:B------:R1:W-:Y:S01]  /*12190*/  @P0 ATOMS.AND RZ, [UR5+0x18], R0 ;  /* 0x00001800ffff098c */ /* 0x0003e2000a800005 */
[----:B------:R-:W-:Y:S05]  /*121a0*/  BRA `(.L_x_354) ;  /* 0x0000000000147947 */ /* 0x000fea0003800000 */
.L_x_353:
[----:B------:R-:W-:Y:S02]  /*121b0*/  MOV R2, 0x121d0 ;  /* 0x000121d000027802 */ /* 0x000fe40000000f00 */
[----:B--234-:R-:W-:Y:S05]  /*121c0*/  CALL.REL.NOINC `($__internal_1_$__cuda_sm10x_tcgen05_guardrail_trap_col_being_dealloced_not_returned_by_alloc) ;  /* 0x0000000c008c7944 */ /* 0x01cfea0003c00000 */
[----:B------:R-:W-:Y:S05]  /*121d0*/  BRA `(.L_x_354) ;  /* 0x0000000000087947 */ /* 0x000fea0003800000 */
.L_x_352:
[----:B------:R-:W-:Y:S02]  /*121e0*/  MOV R2, 0x12200 ;  /* 0x0001220000027802 */ /* 0x000fe40000000f00 */
[----:B--234-:R-:W-:Y:S05]  /*121f0*/  CALL.REL.NOINC `($__internal_3_$__cuda_sm10x_tcgen05_guardrail_trap_unallocated_columns_being_dealloced) ;  /* 0x0000000c00987944 */ /* 0x01cfea0003c00000 */
.L_x_354:
[----:B------:R-:W-:Y:S01]  /*12200*/  NOP ;  /* 0x0000000000007918 */ /* 0x000fe20000000000 */
[----:B------:R-:W-:Y:S05]  /*12210*/  EXIT ;  /* 0x000000000000794d */ /* 0x000fea0003800000 */
.L_x_99:
[----:B------:R-:W-:-:S07]  /*12220*/  MOV R3, UR40 ;  /* 0x0000002800037c02 */ /* 0x000fce0008000f00 */
.L_x_355:
[----:B-1----:R1:W2:Y:S02]  /*12230*/  SYNCS.PHASECHK.TRANS64.TRYWAIT P0, [R3+URZ+0x30810], R6 ;  /* 0x03081006030075a7 */ /* 0x0022a400080011ff */
[----:B--2---:R-:W-:Y:S05]  /*12240*/  @!P0 NANOSLEEP.SYNCS 0x989680 ;  /* 0x009896800000895d */ /* 0x004fea0003900000 */
[----:B------:R-:W2:Y:S02]  /*12250*/  @!P0 SYNCS.PHASECHK.TRANS64 P0, [R3+URZ+0x30810], R6 ;  /* 0x03081006030085a7 */ /* 0x000ea400080010ff */
[----:B--2---:R-:W-:Y:S05]  /*12260*/  @!P0 BRA `(.L_x_355) ;  /* 0xfffffffc00f08947 */ /* 0x004fea000383ffff */
[----:B------:R-:W-:Y:S05]  /*12270*/  BRA `(.L_x_356) ;  /* 0xffffff0000887947 */ /* 0x000fea000383ffff */
.L_x_107:
[----:B------:R-:W-:-:S07]  /*12280*/  MOV R3, UR40 ;  /* 0x0000002800037c02 */ /* 0x000fce0008000f00 */
.L_x_357:
[----:B-1----:R1:W2:Y:S02]  /*12290*/  SYNCS.PHASECHK.TRANS64.TRYWAIT P0, [R3+URZ+0x30838], R6 ;  /* 0x03083806030075a7 */ /* 0x0022a400080011ff */
[----:B--2---:R-:W-:Y:S05]  /*122a0*/  @!P0 NANOSLEEP.SYNCS 0x989680 ;  /* 0x009896800000895d */ /* 0x004fea0003900000 */
[----:B------:R-:W2:Y:S02]  /*122b0*/  @!P0 SYNCS.PHASECHK.TRANS64 P0, [R3+URZ+0x30838], R6 ;  /* 0x03083806030085a7 */ /* 0x000ea400080010ff */
[----:B--2---:R-:W-:Y:S05]  /*122c0*/  @!P0 BRA `(.L_x_357) ;  /* 0xfffffffc00f08947 */ /* 0x004fea000383ffff */
[----:B------:R-:W-:Y:S05]  /*122d0*/  BRA `(.L_x_358) ;  /* 0xffffff0400907947 */ /* 0x000fea000383ffff */
.L_x_110:
[----:B------:R-:W-:-:S07]  /*122e0*/  MOV R9, UR40 ;  /* 0x0000002800097c02 */ /* 0x000fce0008000f00 */
.L_x_359:
[----:B--2---:R2:W3:Y:S02]  /*122f0*/  SYNCS.PHASECHK.TRANS64.TRYWAIT P0, [R9+URZ+0x30828], R6 ;  /* 0x03082806090075a7 */ /* 0x0044e400080011ff */
[----:B---3--:R-:W-:Y:S05]  /*12300*/  @!P0 NANOSLEEP.SYNCS 0x989680 ;  /* 0x009896800000895d */ /* 0x008fea0003900000 */
[----:B------:R-:W3:Y:S02]  /*12310*/  @!P0 SYNCS.PHASECHK.TRANS64 P0, [R9+URZ+0x30828], R6 ;  /* 0x03082806090085a7 */ /* 0x000ee400080010ff */
[----:B---3--:R-:W-:Y:S05]  /*12320*/  @!P0 BRA `(.L_x_359) ;  /* 0xfffffffc00f08947 */ /* 0x008fea000383ffff */
[----:B------:R-:W-:Y:S05]  /*12330*/  BRA `(.L_x_360) ;  /* 0xffffff0400f87947 */ /* 0x000fea000383ffff */
.L_x_116:
[----:B--2---:R-:W-:-:S07]  /*12340*/  MOV R9, UR40 ;  /* 0x0000002800097c02 */ /* 0x004fce0008000f00 */
.L_x_361:
[----:B-1----:R1:W2:Y:S02]  /*12350*/  SYNCS.PHASECHK.TRANS64.TRYWAIT P0, [R9+URZ+0x30848], R6 ;  /* 0x03084806090075a7 */ /* 0x0022a400080011ff */
[----:B--2---:R-:W-:Y:S05]  /*12360*/  @!P0 NANOSLEEP.SYNCS 0x989680 ;  /* 0x009896800000895d */ /* 0x004fea0003900000 */
[----:B------:R-:W2:Y:S02]  /*12370*/  @!P0 SYNCS.PHASECHK.TRANS64 P0, [R9+URZ+0x30848], R6 ;  /* 0x03084806090085a7 */ /* 0x000ea400080010ff */
[----:B--2---:R-:W-:Y:S05]  /*12380*/  @!P0 BRA `(.L_x_361) ;  /* 0xfffffffc00f08947 */ /* 0x004fea000383ffff */
[----:B------:R-:W-:Y:S05]  /*12390*/  BRA `(.L_x_362) ;  /* 0xffffff0800b07947 */ /* 0x000fea000383ffff */
.L_x_121:
[----:B------:R-:W-:-:S07]  /*123a0*/  MOV R9, UR40 ;  /* 0x0000002800097c02 */ /* 0x000fce0008000f00 */
.L_x_363:
[----:B--2---:R2:W1:Y:S02]  /*123b0*/  SYNCS.PHASECHK.TRANS64.TRYWAIT P0, [R9+URZ+0x30818], R20 ;  /* 0x03081814090075a7 */ /* 0x00446400080011ff */
[----:B-1----:R-:W-:Y:S05]  /*123c0*/  @!P0 NANOSLEEP.SYNCS 0x989680 ;  /* 0x009896800000895d */ /* 0x002fea0003900000 */
[----:B------:R-:W1:Y:S02]  /*123d0*/  @!P0 SYNCS.PHASECHK.TRANS64 P0, [R9+URZ+0x30818], R20 ;  /* 0x03081814090085a7 */ /* 0x000e6400080010ff */
[----:B-1----:R-:W-:Y:S05]  /*123e0*/  @!P0 BRA `(.L_x_363) ;  /* 0xfffffffc00f08947 */ /* 0x002fea000383ffff */
[----:B------:R-:W-:Y:S05]  /*123f0*/  BRA `(.L_x_364) ;  /* 0xffffff0c00707947 */ /* 0x000fea000383ffff */
.L_x_127:
[----:B------:R-:W-:-:S07]  /*12400*/  MOV R9, UR40 ;  /* 0x0000002800097c02 */ /* 0x000fce0008000f00 */
.L_x_365:
[----:B-1----:R1:W2:Y:S02]  /*12410*/  SYNCS.PHASECHK.TRANS64.TRYWAIT P0, [R9+URZ+0x30838], R20 ;  /* 0x03083814090075a7 */ /* 0x0022a400080011ff */
[----:B--2---:R-:W-:Y:S05]  /*12420*/  @!P0 NANOSLEEP.SYNCS 0x989680 ;  /* 0x009896800000895d */ /* 0x004fea0003900000 */
[----:B------:R-:W2:Y:S02]  /*12430*/  @!P0 SYNCS.PHASECHK.TRANS64 P0, [R9+URZ+0x30838], R20 ;  /* 0x03083814090085a7 */ /* 0x000ea400080010ff */
[----:B--2---:R-:W-:Y:S05]  /*12440*/  @!P0 BRA `(.L_x_365) ;  /* 0xfffffffc00f08947 */ /* 0x004fea000383ffff */
[----:B------:R-:W-:Y:S05]  /*12450*/  BRA `(.L_x_366) ;  /* 0xffffff1000047947 */ /* 0x000fea000383ffff */
.L_x_130:
[----:B------:R-:W-:-:S07]  /*12460*/  MOV R9, UR40 ;  /* 0x0000002800097c02 */ /* 0x000fce0008000f00 */
.L_x_367:
[----:B-1----:R1:W2:Y:S02]  /*12470*/  SYNCS.PHASECHK.TRANS64.TRYWAIT P0, [R9+URZ+0x30828], R20 ;  /* 0x03082814090075a7 */ /* 0x0022a400080011ff */
[----:B--2---:R-:W-:Y:S05]  /*12480*/  @!P0 NANOSLEEP.SYNCS 0x989680 ;  /* 0x009896800000895d */ /* 0x004fea0003900000 */
[----:B------:R-:W2:Y:S02]  /*12490*/  @!P0 SYNCS.PHASECHK.TRANS64 P0, [R9+URZ+0x30828], R20 ;  /* 0x03082814090085a7 */ /* 0x000ea400080010ff */
[----:B--2---:R-:W-:Y:S05]  /*124a0*/  @!P0 BRA `(.L_x_367) ;  /* 0xfffffffc00f08947 */ /* 0x004fea000383ffff */
[----:B------:R-:W-:Y:S05]  /*124b0*/  BRA `(.L_x_368) ;  /* 0xffffff1000547947 */ /* 0x000fea000383ffff */
.L_x_135:
[----:B-1----:R-:W-:-:S07]  /*124c0*/  MOV R9, UR40 ;  /* 0x0000002800097c02 */ /* 0x002fce0008000f00 */
.L_x_369:
[----:B-1----:R1:W3:Y:S02]  /*124d0*/  SYNCS.PHASECHK.TRANS64.TRYWAIT P0, [R9+URZ+0x30848], R20 ;  /* 0x03084814090075a7 */ /* 0x0022e400080011ff */
[----:B---3--:R-:W-:Y:S05]  /*124e0*/  @!P0 NANOSLEEP.SYNCS 0x989680 ;  /* 0x009896800000895d */ /* 0x008fea0003900000 */
[----:B------:R-:W3:Y:S02]  /*124f0*/  @!P0 SYNCS.PHASECHK.TRANS64 P0, [R9+URZ+0x30848], R20 ;  /* 0x03084814090085a7 */ /* 0x000ee400080010ff */
[----:B---3--:R-:W-:Y:S05]  /*12500*/  @!P0 BRA `(.L_x_369) ;  /* 0xfffffffc00f08947 */ /* 0x008fea000383ffff */
[----:B------:R-:W-:Y:S05]  /*12510*/  BRA `(.L_x_370) ;  /* 0xffffff1000ac7947 */ /* 0x000fea000383ffff */
.L_x_139:
[----:B------:R-:W-:-:S07]  /*12520*/  MOV R9, UR40 ;  /* 0x0000002800097c02 */ /* 0x000fce0008000f00 */
.L_x_371:
[----:B-1----:R1:W2:Y:S02]  /*12530*/  SYNCS.PHASECHK.TRANS64.TRYWAIT P0, [R9+URZ+0x30810], R20 ;  /* 0x03081014090075a7 */ /* 0x0022a400080011ff */
[----:B--2---:R-:W-:Y:S05]  /*12540*/  @!P0 NANOSLEEP.SYNCS 0x989680 ;  /* 0x009896800000895d */ /* 0x004fea0003900000 */
[----:B------:R-:W2:Y:S02]  /*12550*/  @!P0 SYNCS.PHASECHK.TRANS64 P0, [R9+URZ+0x30810], R20 ;  /* 0x03081014090085a7 */ /* 0x000ea400080010ff */
[----:B--2---:R-:W-:Y:S05]  /*12560*/  @!P0 BRA `(.L_x_371) ;  /* 0xfffffffc00f08947 */ /* 0x004fea000383ffff */
[----:B------:R-:W-:Y:S05]  /*12570*/  BRA `(.L_x_372) ;  /* 0xffffff1000fc7947 */ /* 0x000fea000383ffff */
.L_x_145:
[----:B--2---:R-:W-:-:S07]  /*12580*/  MOV R10, UR40 ;  /* 0x00000028000a7c02 */ /* 0x004fce0008000f00 */
.L_x_373:
[----:B-1----:R1:W2:Y:S02]  /*12590*/  SYNCS.PHASECHK.TRANS64.TRYWAIT P0, [R10+URZ+0x30838], R9 ;  /* 0x030838090a0075a7 */ /* 0x0022a400080011ff */
[----:B--2---:R-:W-:Y:S05]  /*125a0*/  @!P0 NANOSLEEP.SYNCS 0x989680 ;  /* 0x009896800000895d */ /* 0x004fea0003900000 */
[----:B------:R-:W2:Y:S02]  /*125b0*/  @!P0 SYNCS.PHASECHK.TRANS64 P0, [R10+URZ+0x30838], R9 ;  /* 0x030838090a0085a7 */ /* 0x000ea400080010ff */
[----:B--2---:R-:W-:Y:S05]  /*125c0*/  @!P0 BRA `(.L_x_373) ;  /* 0xfffffffc00f08947 */ /* 0x004fea000383ffff */
[----:B------:R-:W-:Y:S05]  /*125d0*/  BRA `(.L_x_374) ;  /* 0xffffff1400847947 */ /* 0x000fea000383ffff */
.L_x_148:
[----:B------:R-:W-:-:S07]  /*125e0*/  MOV R6, UR40 ;  /* 0x0000002800067c02 */ /* 0x000fce0008000f00 */
.L_x_375:
[----:B--2---:R2:W3:Y:S02]  /*125f0*/  SYNCS.PHASECHK.TRANS64.TRYWAIT P0, [R6+URZ+0x30828], R9 ;  /* 0x03082809060075a7 */ /* 0x0044e400080011ff */
[----:B---3--:R-:W-:Y:S05]  /*12600*/  @!P0 NANOSLEEP.SYNCS 0x989680 ;  /* 0x009896800000895d */ /* 0x008fea0003900000 */
[----:B------:R-:W3:Y:S02]  /*12610*/  @!P0 SYNCS.PHASECHK.TRANS64 P0, [R6+URZ+0x30828], R9 ;  /* 0x03082809060085a7 */ /* 0x000ee400080010ff */
[----:B---3--:R-:W-:Y:S05]  /*12620*/  @!P0 BRA `(.L_x_375) ;  /* 0xfffffffc00f08947 */ /* 0x008fea000383ffff */
[----:B------:R-:W-:Y:S05]  /*12630*/  BRA `(.L_x_376) ;  /* 0xffffff1400d07947 */ /* 0x000fea000383ffff */
.L_x_153:
[----:B--2---:R-:W-:-:S07]  /*12640*/  MOV R6, UR40 ;  /* 0x0000002800067c02 */ /* 0x004fce0008000f00 */
.L_x_377:
[----:B--2---:R2:W4:Y:S02]  /*12650*/  SYNCS.PHASECHK.TRANS64.TRYWAIT P0, [R6+URZ+0x30848], R9 ;  /* 0x03084809060075a7 */ /* 0x00452400080011ff */
[----:B----4-:R-:W-:Y:S05]  /*12660*/  @!P0 NANOSLEEP.SYNCS 0x989680 ;  /* 0x009896800000895d */ /* 0x010fea0003900000 */
[----:B------:R-:W4:Y:S02]  /*12670*/  @!P0 SYNCS.PHASECHK.TRANS64 P0, [R6+URZ+0x30848], R9 ;  /* 0x03084809060085a7 */ /* 0x000f2400080010ff */
[----:B----4-:R-:W-:Y:S05]  /*12680*/  @!P0 BRA `(.L_x_377) ;  /* 0xfffffffc00f08947 */ /* 0x010fea000383ffff */
[----:B------:R-:W-:Y:S05]  /*12690*/  BRA `(.L_x_378) ;  /* 0xffffff18002c7947 */ /* 0x000fea000383ffff */
.L_x_158:
[----:B------:R-:W-:-:S07]  /*126a0*/  MOV R6, UR40 ;  /* 0x0000002800067c02 */ /* 0x000fce0008000f00 */
.L_x_379:
[----:B--2---:R2:W3:Y:S02]  /*126b0*/  SYNCS.PHASECHK.TRANS64.TRYWAIT P0, [R6+URZ+0x30818], R9 ;  /* 0x03081809060075a7 */ /* 0x0044e400080011ff */
[----:B---3--:R-:W-:Y:S05]  /*126c0*/  @!P0 NANOSLEEP.SYNCS 0x989680 ;  /* 0x009896800000895d */ /* 0x008fea0003900000 */
[----:B------:R-:W3:Y:S02]  /*126d0*/  @!P0 SYNCS.PHASECHK.TRANS64 P0, [R6+URZ+0x30818], R9 ;  /* 0x03081809060085a7 */ /* 0x000ee400080010ff */
[----:B---3--:R-:W-:Y:S05]  /*126e0*/  @!P0 BRA `(.L_x_379) ;  /* 0xfffffffc00f08947 */ /* 0x008fea000383ffff */
[----:B------:R-:W-:Y:S05]  /*126f0*/  BRA `(.L_x_380) ;  /* 0xffffff1800a87947 */ /* 0x000fea000383ffff */
.L_x_164:
[----:B------:R-:W-:-:S07]  /*12700*/  MOV R6, UR40 ;  /* 0x0000002800067c02 */ /* 0x000fce0008000f00 */
.L_x_381:
[----:B--2---:R2:W4:Y:S02]  /*12710*/  SYNCS.PHASECHK.TRANS64.TRYWAIT P0, [R6+URZ+0x30838], R9 ;  /* 0x03083809060075a7 */ /* 0x00452400080011ff */
[----:B----4-:R-:W-:Y:S05]  /*12720*/  @!P0 NANOSLEEP.SYNCS 0x989680 ;  /* 0x009896800000895d */ /* 0x010fea0003900000 */
[----:B------:R-:W4:Y:S02]  /*12730*/  @!P0 SYNCS.PHASECHK.TRANS64 P0, [R6+URZ+0x30838], R9 ;  /* 0x03083809060085a7 */ /* 0x000f2400080010ff */
[----:B----4-:R-:W-:Y:S05]  /*12740*/  @!P0 BRA `(.L_x_381) ;  /* 0xfffffffc00f08947 */ /* 0x010fea000383ffff */
[----:B------:R-:W-:Y:S05]  /*12750*/  BRA `(.L_x_382) ;  /* 0xffffff1c00287947 */ /* 0x000fea000383ffff */
.L_x_167:
[----:B----4-:R-:W-:-:S07]  /*12760*/  MOV R4, UR40 ;  /* 0x0000002800047c02 */ /* 0x010fce0008000f00 */
.L_x_383:
[----:B----4-:R4:W1:Y:S02]  /*12770*/  SYNCS.PHASECHK.TRANS64.TRYWAIT P0, [R4+URZ+0x30828], R9 ;  /* 0x03082809040075a7 */ /* 0x01086400080011ff */
[----:B-1----:R-:W-:Y:S05]  /*12780*/  @!P0 NANOSLEEP.SYNCS 0x989680 ;  /* 0x009896800000895d */ /* 0x002fea0003900000 */
[----:B------:R-:W1:Y:S02]  /*12790*/  @!P0 SYNCS.PHASECHK.TRANS64 P0, [R4+URZ+0x30828], R9 ;  /* 0x03082809040085a7 */ /* 0x000e6400080010ff */
[----:B-1----:R-:W-:Y:S05]  /*127a0*/  @!P0 BRA `(.L_x_383) ;  /* 0xfffffffc00f08947 */ /* 0x002fea000383ffff */
[----:B------:R-:W-:Y:S05]  /*127b0*/  BRA `(.L_x_384) ;  /* 0xffffff1c00747947 */ /* 0x000fea000383ffff */
.L_x_172:
[----:B----4-:R-:W-:-:S07]  /*127c0*/  MOV R4, UR40 ;  /* 0x0000002800047c02 */ /* 0x010fce0008000f00 */
.L_x_385:
[----:B-1----:R1:W4:Y:S02]  /*127d0*/  SYNCS.PHASECHK.TRANS64.TRYWAIT P0, [R4+URZ+0x30848], R9 ;  /* 0x03084809040075a7 */ /* 0x00232400080011ff */
[----:B----4-:R-:W-:Y:S05]  /*127e0*/  @!P0 NANOSLEEP.SYNCS 0x989680 ;  /* 0x009896800000895d */ /* 0x010fea0003900000 */
[----:B------:R-:W4:Y:S02]  /*127f0*/  @!P0 SYNCS.PHASECHK.TRANS64 P0, [R4+URZ+0x30848], R9 ;  /* 0x03084809040085a7 */ /* 0x000f2400080010ff */
[----:B----4-:R-:W-:Y:S05]  /*12800*/  @!P0 BRA `(.L_x_385) ;  /* 0xfffffffc00f08947 */ /* 0x010fea000383ffff */
[----:B------:R-:W-:Y:S05]  /*12810*/  BRA `(.L_x_386) ;  /* 0xffffff1c00d07947 */ /* 0x000fea000383ffff */
.L_x_180:
[----:B-1----:R1:W2:Y:S02]  /*12820*/  SYNCS.PHASECHK.TRANS64.TRYWAIT P0, [R4+URZ+0x30800], R7 ;  /* 0x03080007040075a7 */ /* 0x0022a400080011ff */
[----:B--2---:R-:W-:Y:S05]  /*12830*/  @!P0 NANOSLEEP.SYNCS 0x989680 ;  /* 0x009896800000895d */ /* 0x004fea0003900000 */
[----:B------:R-:W2:Y:S02]  /*12840*/  @!P0 SYNCS.PHASECHK.TRANS64 P0, [R4+URZ+0x30800], R7 ;  /* 0x03080007040085a7 */ /* 0x000ea400080010ff */
[----:B--2---:R-:W-:Y:S05]  /*12850*/  @!P0 BRA `(.L_x_180) ;  /* 0xfffffffc00f08947 */ /* 0x004fea000383ffff */
[----:B------:R-:W-:Y:S05]  /*12860*/  BRA `(.L_x_387) ;  /* 0xffffff24008c7947 */ /* 0x000fea000383ffff */
.L_x_181:
[----:B--2---:R2:W3:Y:S02]  /*12870*/  SYNCS.PHASECHK.TRANS64.TRYWAIT P0, [R4+URZ+0x30858], R5 ;  /* 0x03085805040075a7 */ /* 0x0044e400080011ff */
[----:B---3--:R-:W-:Y:S05]  /*12880*/  @!P0 NANOSLEEP.SYNCS 0x989680 ;  /* 0x009896800000895d */ /* 0x008fea0003900000 */
[----:B------:R-:W3:Y:S02]  /*12890*/  @!P0 SYNCS.PHASECHK.TRANS64 P0, [R4+URZ+0x30858], R5 ;  /* 0x03085805040085a7 */ /* 0x000ee400080010ff */
[----:B---3--:R-:W-:Y:S05]  /*128a0*/  @!P0 BRA `(.L_x_181) ;  /* 0xfffffffc00f08947 */ /* 0x008fea000383ffff */
[----:B------:R-:W-:Y:S05]  /*128b0*/  BRA `(.L_x_388) ;  /* 0xffffff24008c7947 */ /* 0x000fea000383ffff */
.L_x_184:
[----:B----4-:R4:W1:Y:S02]  /*128c0*/  SYNCS.PHASECHK.TRANS64.TRYWAIT P0, [R4+URZ+0x30820], R7 ;  /* 0x03082007040075a7 */ /* 0x01086400080011ff */
[----:B-1----:R-:W-:Y:S05]  /*128d0*/  @!P0 NANOSLEEP.SYNCS 0x989680 ;  /* 0x009896800000895d */ /* 0x002fea0003900000 */
[----:B------:R-:W1:Y:S02]  /*128e0*/  @!P0 SYNCS.PHASECHK.TRANS64 P0, [R4+URZ+0x30820], R7 ;  /* 0x03082007040085a7 */ /* 0x000e6400080010ff */
[----:B-1----:R-:W-:Y:S05]  /*128f0*/  @!P0 BRA `(.L_x_184) ;  /* 0xfffffffc00f08947 */ /* 0x002fea000383ffff */
[----:B------:R-:W-:Y:S05]  /*12900*/  BRA `(.L_x_389) ;  /* 0xffffff3000d07947 */ /* 0x000fea000383ffff */
.L_x_186:
[----:B------:R1:W1:Y:S02]  /*12910*/  SYNCS.PHASECHK.TRANS64.TRYWAIT P0, [R4+URZ+0x30868], R5 ;  /* 0x03086805040075a7 */ /* 0x00026400080011ff */
[----:B-1----:R-:W-:Y:S05]  /*12920*/  @!P0 NANOSLEEP.SYNCS 0x989680 ;  /* 0x009896800000895d */ /* 0x002fea0003900000 */
[----:B------:R-:W1:Y:S02]  /*12930*/  @!P0 SYNCS.PHASECHK.TRANS64 P0, [R4+URZ+0x30868], R5 ;  /* 0x03086805040085a7 */ /* 0x000e6400080010ff */
[----:B-1----:R-:W-:Y:S05]  /*12940*/  @!P0 BRA `(.L_x_186) ;  /* 0xfffffffc00f08947 */ /* 0x002fea000383ffff */
[----:B------:R-:W-:Y:S05]  /*12950*/  BRA `(.L_x_390) ;  /* 0xffffff3000d47947 */ /* 0x000fea000383ffff */
.L_x_188:
[----:B------:R1:W1:Y:S02]  /*12960*/  SYNCS.PHASECHK.TRANS64.TRYWAIT P0, [R4+URZ+0x30878], R5 ;  /* 0x03087805040075a7 */ /* 0x00026400080011ff */
[----:B-1----:R-:W-:Y:S05]  /*12970*/  @!P0 NANOSLEEP.SYNCS 0x989680 ;  /* 0x009896800000895d */ /* 0x002fea0003900000 */
[----:B------:R-:W1:Y:S02]  /*12980*/  @!P0 SYNCS.PHASECHK.TRANS64 P0, [R4+URZ+0x30878], R5 ;  /* 0x03087805040085a7 */ /* 0x000e6400080010ff */
[----:B-1----:R-:W-:Y:S05]  /*12990*/  @!P0 BRA `(.L_x_188) ;  /* 0xfffffffc00f08947 */ /* 0x002fea000383ffff */
[----:B------:R-:W-:Y:S05]  /*129a0*/  BRA `(.L_x_391) ;  /* 0xffffff3000e47947 */ /* 0x000fea000383ffff */
.L_x_191:
[----:B---3--:R3:W1:Y:S02]  /*129b0*/  SYNCS.PHASECHK.TRANS64.TRYWAIT P0, [R4+URZ+0x30880], R7 ;  /* 0x03088007040075a7 */ /* 0x00866400080011ff */
[----:B-1----:R-:W-:Y:S05]  /*129c0*/  @!P0 NANOSLEEP.SYNCS 0x989680 ;  /* 0x009896800000895d */ /* 0x002fea0003900000 */
[----:B------:R-:W1:Y:S02]  /*129d0*/  @!P0 SYNCS.PHASECHK.TRANS64 P0, [R4+URZ+0x30880], R7 ;  /* 0x03088007040085a7 */ /* 0x000e6400080010ff */
[----:B-1----:R-:W-:Y:S05]  /*129e0*/  @!P0 BRA `(.L_x_191) ;  /* 0xfffffffc00f08947 */ /* 0x002fea000383ffff */
[----:B------:R-:W-:Y:S05]  /*129f0*/  BRA `(.L_x_392) ;  /* 0xffffff3800f47947 */ /* 0x000fea000383ffff */
.L_x_197:
[----:B-1----:R1:W3:Y:S02]  /*12a00*/  SYNCS.PHASECHK.TRANS64.TRYWAIT P0, [R3+URZ+0x30800], R30 ;  /* 0x0308001e030075a7 */ /* 0x0022e400080011ff */
[----:B---3--:R-:W-:Y:S05]  /*12a10*/  @!P0 NANOSLEEP.SYNCS 0x989680 ;  /* 0x009896800000895d */ /* 0x008fea0003900000 */
[----:B------:R-:W3:Y:S02]  /*12a20*/  @!P0 SYNCS.PHASECHK.TRANS64 P0, [R3+URZ+0x30800], R30 ;  /* 0x0308001e030085a7 */ /* 0x000ee400080010ff */
[----:B---3--:R-:W-:Y:S05]  /*12a30*/  @!P0 BRA `(.L_x_197) ;  /* 0xfffffffc00f08947 */ /* 0x008fea000383ffff */
[----:B------:R-:W-:Y:S05]  /*12a40*/  BRA `(.L_x_393) ;  /* 0xffffff44001c7947 */ /* 0x000fea000383ffff */
.L_x_199:
[----:B-1----:R1:W2:Y:S02]  /*12a50*/  SYNCS.PHASECHK.TRANS64.TRYWAIT P0, [R4+URZ+0x30858], R3 ;  /* 0x03085803040075a7 */ /* 0x0022a400080011ff */
[----:B--2---:R-:W-:Y:S05]  /*12a60*/  @!P0 NANOSLEEP.SYNCS 0x989680 ;  /* 0x009896800000895d */ /* 0x004fea0003900000 */
[----:B------:R-:W2:Y:S02]  /*12a70*/  @!P0 SYNCS.PHASECHK.TRANS64 P0, [R4+URZ+0x30858], R3 ;  /* 0x03085803040085a7 */ /* 0x000ea400080010ff */
[----:B--2---:R-:W-:Y:S05]  /*12a80*/  @!P0 BRA `(.L_x_199) ;  /* 0xfffffffc00f08947 */ /* 0x004fea000383ffff */
[----:B------:R-:W-:Y:S05]  /*12a90*/  BRA `(.L_x_394) ;  /* 0xffffff4400287947 */ /* 0x000fea000383ffff */
.L_x_202:
[----:B--2---:R2:W3:Y:S02]  /*12aa0*/  SYNCS.PHASECHK.TRANS64.TRYWAIT P0, [R4+URZ+0x30890], R3 ;  /* 0x03089003040075a7 */ /* 0x0044e400080011ff */
[----:B---3--:R-:W-:Y:S05]  /*12ab0*/  @!P0 NANOSLEEP.SYNCS 0x989680 ;  /* 0x009896800000895d */ /* 0x008fea0003900000 */
[----:B------:R-:W3:Y:S02]  /*12ac0*/  @!P0 SYNCS.PHASECHK.TRANS64 P0, [R4+URZ+0x30890], R3 ;  /* 0x03089003040085a7 */ /* 0x000ee400080010ff */
[----:B---3--:R-:W-:Y:S05]  /*12ad0*/  @!P0 BRA `(.L_x_202) ;  /* 0xfffffffc00f08947 */ /* 0x008fea000383ffff */
[----:B------:R-:W-:Y:S05]  /*12ae0*/  BRA `(.L_x_395) ;  /* 0xffffff4c00e07947 */ /* 0x000fea000383ffff */
.L_x_204:
[----:B--2---:R2:W3:Y:S02]  /*12af0*/  SYNCS.PHASECHK.TRANS64.TRYWAIT P0, [R4+URZ+0x30868], R3 ;  /* 0x03086803040075a7 */ /* 0x0044e400080011ff */
[----:B---3--:R-:W-:Y:S05]  /*12b00*/  @!P0 NANOSLEEP.SYNCS 0x989680 ;  /* 0x009896800000895d */ /* 0x008fea0003900000 */
[----:B------:R-:W3:Y:S02]  /*12b10*/  @!P0 SYNCS.PHASECHK.TRANS64 P0, [R4+URZ+0x30868], R3 ;  /* 0x03086803040085a7 */ /* 0x000ee400080010ff */
[----:B---3--:R-:W-:Y:S05]  /*12b20*/  @!P0 BRA `(.L_x_204) ;  /* 0xfffffffc00f08947 */ /* 0x008fea000383ffff */
[----:B------:R-:W-:Y:S05]  /*12b30*/  BRA `(.L_x_396) ;  /* 0xffffff4c00ec7947 */ /* 0x000fea000383ffff */
.L_x_210:
[----:B--2---:R2:W3:Y:S02]  /*12b40*/  SYNCS.PHASECHK.TRANS64.TRYWAIT P0, [R4+URZ+0x30878], R3 ;  /* 0x03087803040075a7 */ /* 0x0044e400080011ff */
[----:B---3--:R-:W-:Y:S05]  /*12b50*/  @!P0 NANOSLEEP.SYNCS 0x989680 ;  /* 0x009896800000895d */ /* 0x008fea0003900000 */
[----:B------:R-:W3:Y:S02]  /*12b60*/  @!P0 SYNCS.PHASECHK.TRANS64 P0, [R4+URZ+0x30878], R3 ;  /* 0x03087803040085a7 */ /* 0x000ee400080010ff */
[----:B---3--:R-:W-:Y:S05]  /*12b70*/  @!P0 BRA `(.L_x_210) ;  /* 0xfffffffc00f08947 */ /* 0x008fea000383ffff */
[----:B------:R-:W-:Y:S05]  /*12b80*/  BRA `(.L_x_397) ;  /* 0xffffff5c00707947 */ /* 0x000fea000383ffff */
.L_x_212:
[----:B--2---:R2:W3:Y:S02]  /*12b90*/  SYNCS.PHASECHK.TRANS64.TRYWAIT P0, [R4+URZ+0x30820], R3 ;  /* 0x03082003040075a7 */ /* 0x0044e400080011ff */
[----:B---3--:R-:W-:Y:S05]  /*12ba0*/  @!P0 NANOSLEEP.SYNCS 0x989680 ;  /* 0x009896800000895d */ /* 0x008fea0003900000 */
[----:B------:R-:W3:Y:S02]  /*12bb0*/  @!P0 SYNCS.PHASECHK.TRANS64 P0, [R4+URZ+0x30820], R3 ;  /* 0x03082003040085a7 */ /* 0x000ee400080010ff */
[----:B---3--:R-:W-:Y:S05]  /*12bc0*/  @!P0 BRA `(.L_x_212) ;  /* 0xfffffffc00f08947 */ /* 0x008fea000383ffff */
[----:B------:R-:W-:Y:S05]  /*12bd0*/  BRA `(.L_x_398) ;  /* 0xffffff5c00707947 */ /* 0x000fea000383ffff */
.L_x_215:
[----:B--2---:R2:W3:Y:S02]  /*12be0*/  SYNCS.PHASECHK.TRANS64.TRYWAIT P0, [R4+URZ+0x30880], R3 ;  /* 0x03088003040075a7 */ /* 0x0044e400080011ff */
[----:B---3--:R-:W-:Y:S05]  /*12bf0*/  @!P0 NANOSLEEP.SYNCS 0x989680 ;  /* 0x009896800000895d */ /* 0x008fea0003900000 */
[----:B------:R-:W3:Y:S02]  /*12c00*/  @!P0 SYNCS.PHASECHK.TRANS64 P0, [R4+URZ+0x30880], R3 ;  /* 0x03088003040085a7 */ /* 0x000ee400080010ff */
[----:B---3--:R-:W-:Y:S05]  /*12c10*/  @!P0 BRA `(.L_x_215) ;  /* 0xfffffffc00f08947 */ /* 0x008fea000383ffff */
[----:B------:R-:W-:Y:S05]  /*12c20*/  BRA `(.L_x_399) ;  /* 0xffffff6000987947 */ /* 0x000fea000383ffff */
.L_x_220:
[----:B---3--:R3:W4:Y:S02]  /*12c30*/  SYNCS.PHASECHK.TRANS64.TRYWAIT P0, [R4+URZ+0x308b0], R3 ;  /* 0x0308b003040075a7 */ /* 0x00872400080011ff */
[----:B----4-:R-:W-:Y:S05]  /*12c40*/  @!P0 NANOSLEEP.SYNCS 0x989680 ;  /* 0x009896800000895d */ /* 0x010fea0003900000 */
[----:B------:R-:W4:Y:S02]  /*12c50*/  @!P0 SYNCS.PHASECHK.TRANS64 P0, [R4+URZ+0x308b0], R3 ;  /* 0x0308b003040085a7 */ /* 0x000f2400080010ff */
[----:B----4-:R-:W-:Y:S05]  /*12c60*/  @!P0 BRA `(.L_x_220) ;  /* 0xfffffffc00f08947 */ /* 0x010fea000383ffff */
[----:B------:R-:W-:Y:S05]  /*12c70*/  BRA `(.L_x_400) ;  /* 0xffffff64009c7947 */ /* 0x000fea000383ffff */
.L_x_223:
[----:B--2---:R2:W4:Y:S02]  /*12c80*/  SYNCS.PHASECHK.TRANS64.TRYWAIT P0, [R4+URZ+0x308b8], R3 ;  /* 0x0308b803040075a7 */ /* 0x00452400080011ff */
[----:B----4-:R-:W-:Y:S05]  /*12c90*/  @!P0 NANOSLEEP.SYNCS 0x989680 ;  /* 0x009896800000895d */ /* 0x010fea0003900000 */
[----:B------:R-:W4:Y:S02]  /*12ca0*/  @!P0 SYNCS.PHASECHK.TRANS64 P0, [R4+URZ+0x308b8], R3 ;  /* 0x0308b803040085a7 */ /* 0x000f2400080010ff */
[----:B----4-:R-:W-:Y:S05]  /*12cb0*/  @!P0 BRA `(.L_x_223) ;  /* 0xfffffffc00f08947 */ /* 0x010fea000383ffff */
[----:B------:R-:W-:Y:S05]  /*12cc0*/  BRA `(.L_x_401) ;  /* 0xffffff6400b87947 */ /* 0x000fea000383ffff */
.L_x_225:
[----:B--2---:R2:W3:Y:S02]  /*12cd0*/  SYNCS.PHASECHK.TRANS64.TRYWAIT P0, [R4+URZ+0x30890], R3 ;  /* 0x03089003040075a7 */ /* 0x0044e400080011ff */
[----:B---3--:R-:W-:Y:S05]  /*12ce0*/  @!P0 NANOSLEEP.SYNCS 0x989680 ;  /* 0x009896800000895d */ /* 0x008fea0003900000 */
[----:B------:R-:W3:Y:S02]  /*12cf0*/  @!P0 SYNCS.PHASECHK.TRANS64 P0, [R4+URZ+0x30890], R3 ;  /* 0x03089003040085a7 */ /* 0x000ee400080010ff */
[----:B---3--:R-:W-:Y:S05]  /*12d00*/  @!P0 BRA `(.L_x_225) ;  /* 0xfffffffc00f08947 */ /* 0x008fea000383ffff */
[----:B------:R-:W-:Y:S05]  /*12d10*/  BRA `(.L_x_402) ;  /* 0xffffff6400c47947 */ /* 0x000fea000383ffff */
.L_x_233:
[----:B------:R-:W-:-:S07]  /*12d20*/  MOV R0, UR38 ;  /* 0x0000002600007c02 */ /* 0x000fce0008000f00 */
.L_x_403:
[----:B--2---:R2:W3:Y:S02]  /*12d30*/  SYNCS.PHASECHK.TRANS64.TRYWAIT P1, [R0+URZ+0x30870], R3 ;  /* 0x03087003000075a7 */ /* 0x0044e400080211ff */
[----:B---3--:R-:W-:Y:S05]  /*12d40*/  @!P1 NANOSLEEP.SYNCS 0x989680 ;  /* 0x009896800000995d */ /* 0x008fea0003900000 */
[----:B------:R-:W3:Y:S02]  /*12d50*/  @!P1 SYNCS.PHASECHK.TRANS64 P1, [R0+URZ+0x30870], R3 ;  /* 0x03087003000095a7 */ /* 0x000ee400080210ff */
[----:B---3--:R-:W-:Y:S05]  /*12d60*/  @!P1 BRA `(.L_x_403) ;  /* 0xfffffffc00f09947 */ /* 0x008fea000383ffff */
[----:B------:R-:W-:Y:S05]  /*12d70*/  BRA `(.L_x_404) ;  /* 0xffffff78000c7947 */ /* 0x000fea000383ffff */
.L_x_267:
[----:B-1----:R1:W2:Y:S02]  /*12d80*/  SYNCS.PHASECHK.TRANS64.TRYWAIT P1, [R104+URZ+0x30850], R3 ;  /* 0x03085003680075a7 */ /* 0x0022a400080211ff */
[----:B--2---:R-:W-:Y:S05]  /*12d90*/  @!P1 NANOSLEEP.SYNCS 0x989680 ;  /* 0x009896800000995d */ /* 0x004fea0003900000 */
[----:B------:R-:W2:Y:S02]  /*12da0*/  @!P1 SYNCS.PHASECHK.TRANS64 P1, [R104+URZ+0x30850], R3 ;  /* 0x03085003680095a7 */ /* 0x000ea400080210ff */
[----:B--2---:R-:W-:Y:S05]  /*12db0*/  @!P1 BRA `(.L_x_267) ;  /* 0xfffffffc00f09947 */ /* 0x004fea000383ffff */
[----:B------:R-:W-:Y:S05]  /*12dc0*/  BRA `(.L_x_405) ;  /* 0xffffff9000c47947 */ /* 0x000fea000383ffff */
.L_x_270:
[----:B-1----:R1:W2:Y:S02]  /*12dd0*/  SYNCS.PHASECHK.TRANS64.TRYWAIT P1, [R104+URZ+0x30888], R3 ;  /* 0x03088803680075a7 */ /* 0x0022a400080211ff */
[----:B--2---:R-:W-:Y:S05]  /*12de0*/  @!P1 NANOSLEEP.SYNCS 0x989680 ;  /* 0x009896800000995d */ /* 0x004fea0003900000 */
[----:B------:R-:W2:Y:S02]  /*12df0*/  @!P1 SYNCS.PHASECHK.TRANS64 P1, [R104+URZ+0x30888], R3 ;  /* 0x03088803680095a7 */ /* 0x000ea400080210ff */
[----:B--2---:R-:W-:Y:S05]  /*12e00*/  @!P1 BRA `(.L_x_270) ;  /* 0xfffffffc00f09947 */ /* 0x004fea000383ffff */
[----:B------:R-:W-:Y:S05]  /*12e10*/  BRA `(.L_x_406) ;  /* 0xffffff9000cc7947 */ /* 0x000fea000383ffff */
.L_x_273:
[----:B-1----:R1:W2:Y:S02]  /*12e20*/  SYNCS.PHASECHK.TRANS64.TRYWAIT P1, [R104+URZ+0x30830], R3 ;  /* 0x03083003680075a7 */ /* 0x0022a400080211ff */
[----:B--2---:R-:W-:Y:S05]  /*12e30*/  @!P1 NANOSLEEP.SYNCS 0x989680 ;  /* 0x009896800000995d */ /* 0x004fea0003900000 */
[----:B------:R-:W2:Y:S02]  /*12e40*/  @!P1 SYNCS.PHASECHK.TRANS64 P1, [R104+URZ+0x30830], R3 ;  /* 0x03083003680095a7 */ /* 0x000ea400080210ff */
[----:B--2---:R-:W-:Y:S05]  /*12e50*/  @!P1 BRA `(.L_x_273) ;  /* 0xfffffffc00f09947 */ /* 0x004fea000383ffff */
[----:B------:R-:W-:Y:S05]  /*12e60*/  BRA `(.L_x_407) ;  /* 0xffffff9000d87947 */ /* 0x000fea000383ffff */
.L_x_282:
[----:B---3--:R3:W4:Y:S02]  /*12e70*/  SYNCS.PHASECHK.TRANS64.TRYWAIT P1, [R104+URZ+0x30840], R3 ;  /* 0x03084003680075a7 */ /* 0x00872400080211ff */
[----:B----4-:R-:W-:Y:S05]  /*12e80*/  @!P1 NANOSLEEP.SYNCS 0x989680 ;  /* 0x009896800000995d */ /* 0x010fea0003900000 */
[----:B------:R-:W4:Y:S02]  /*12e90*/  @!P1 SYNCS.PHASECHK.TRANS64 P1, [R104+URZ+0x30840], R3 ;  /* 0x03084003680095a7 */ /* 0x000f2400080210ff */
[----:B----4-:R-:W-:Y:S05]  /*12ea0*/  @!P1 BRA `(.L_x_282) ;  /* 0xfffffffc00f09947 */ /* 0x010fea000383ffff */
[----:B------:R-:W-:Y:S05]  /*12eb0*/  BRA `(.L_x_408) ;  /* 0xffffffa400a47947 */ /* 0x000fea000383ffff */
.L_x_285:
[----:B---3--:R3:W4:Y:S02]  /*12ec0*/  SYNCS.PHASECHK.TRANS64.TRYWAIT P1, [R104+URZ+0x30860], R3 ;  /* 0x03086003680075a7 */ /* 0x00872400080211ff */
[----:B----4-:R-:W-:Y:S05]  /*12ed0*/  @!P1 NANOSLEEP.SYNCS 0x989680 ;  /* 0x009896800000995d */ /* 0x010fea0003900000 */
[----:B------:R-:W4:Y:S02]  /*12ee0*/  @!P1 SYNCS.PHASECHK.TRANS64 P1, [R104+URZ+0x30860], R3 ;  /* 0x03086003680095a7 */ /* 0x000f2400080210ff */
[----:B----4-:R-:W-:Y:S05]  /*12ef0*/  @!P1 BRA `(.L_x_285) ;  /* 0xfffffffc00f09947 */ /* 0x010fea000383ffff */
[----:B------:R-:W-:Y:S05]  /*12f00*/  BRA `(.L_x_409) ;  /* 0xffffffa400ac7947 */ /* 0x000fea000383ffff */
.L_x_288:
[----:B---3--:R3:W4:Y:S02]  /*12f10*/  SYNCS.PHASECHK.TRANS64.TRYWAIT P1, [R104+URZ+0x30898], R3 ;  /* 0x03089803680075a7 */ /* 0x00872400080211ff */
[----:B----4-:R-:W-:Y:S05]  /*12f20*/  @!P1 NANOSLEEP.SYNCS 0x989680 ;  /* 0x009896800000995d */ /* 0x010fea0003900000 */
[----:B------:R-:W4:Y:S02]  /*12f30*/  @!P1 SYNCS.PHASECHK.TRANS64 P1, [R104+URZ+0x30898], R3 ;  /* 0x03089803680095a7 */ /* 0x000f2400080210ff */
[----:B----4-:R-:W-:Y:S05]  /*12f40*/  @!P1 BRA `(.L_x_288) ;  /* 0xfffffffc00f09947 */ /* 0x010fea000383ffff */
[----:B------:R-:W-:Y:S05]  /*12f50*/  BRA `(.L_x_410) ;  /* 0xffffffa400b87947 */ /* 0x000fea000383ffff */
.L_x_297:
[----:B-1----:R1:W2:Y:S02]  /*12f60*/  SYNCS.PHASECHK.TRANS64.TRYWAIT P1, [R104+URZ+0x308a0], R3 ;  /* 0x0308a003680075a7 */ /* 0x0022a400080211ff */
[----:B--2---:R-:W-:Y:S05]  /*12f70*/  @!P1 NANOSLEEP.SYNCS 0x989680 ;  /* 0x009896800000995d */ /* 0x004fea0003900000 */
[----:B------:R-:W2:Y:S02]  /*12f80*/  @!P1 SYNCS.PHASECHK.TRANS64 P1, [R104+URZ+0x308a0], R3 ;  /* 0x0308a003680095a7 */ /* 0x000ea400080210ff */
[----:B--2---:R-:W-:Y:S05]  /*12f90*/  @!P1 BRA `(.L_x_297) ;  /* 0xfffffffc00f09947 */ /* 0x004fea000383ffff */
[----:B------:R-:W-:Y:S05]  /*12fa0*/  BRA `(.L_x_411) ;  /* 0xffffffb000cc7947 */ /* 0x000fea000383ffff */
.L_x_320:
[----:B----4-:R4:W1:Y:S02]  /*12fb0*/  SYNCS.PHASECHK.TRANS64.TRYWAIT P1, [R104+URZ+0x308a8], R3 ;  /* 0x0308a803680075a7 */ /* 0x01086400080211ff */
[----:B-1----:R-:W-:Y:S05]  /*12fc0*/  @!P1 NANOSLEEP.SYNCS 0x989680 ;  /* 0x009896800000995d */ /* 0x002fea0003900000 */
[----:B------:R-:W1:Y:S02]  /*12fd0*/  @!P1 SYNCS.PHASECHK.TRANS64 P1, [R104+URZ+0x308a8], R3 ;  /* 0x0308a803680095a7 */ /* 0x000e6400080210ff */
[----:B-1----:R-:W-:Y:S05]  /*12fe0*/  @!P1 BRA `(.L_x_320) ;  /* 0xfffffffc00f09947 */ /* 0x002fea000383ffff */
[----:B------:R-:W-:Y:S05]  /*12ff0*/  BRA `(.L_x_412) ;  /* 0xffffffc800307947 */ /* 0x000fea000383ffff */
        .weak           $__internal_1_$__cuda_sm10x_tcgen05_guardrail_trap_col_being_dealloced_not_returned_by_alloc
        .type           $__internal_1_$__cuda_sm10x_tcgen05_guardrail_trap_col_being_dealloced_not_returned_by_alloc,@function
        .size           $__internal_1_$__cuda_sm10x_tcgen05_guardrail_trap_col_being_dealloced_not_returned_by_alloc,($__internal_2_$__cuda_sm10x_tcgen05_guardrail_trap_phase_invalid_during_alloc - $__internal_1_$__cuda_sm10x_tcgen05_guardrail_trap_col_being_dealloced_not_returned_by_alloc)
$__internal_1_$__cuda_sm10x_tcgen05_guardrail_trap_col_being_dealloced_not_returned_by_alloc:
[----:B------:R-:W-:Y:S05]  /*13000*/  BPT.TRAP 0x1 ;  /* 0x000000040000795c */ /* 0x000fea0000300000 */
[----:B------:R-:W-:-:S04]  /*13010*/  HFMA2 R3, -RZ, RZ, 0, 0 ;  /* 0x00000000ff037431 */ /* 0x000fc800000001ff */
[----:B------:R-:W-:Y:S05]  /*13020*/  RET.REL.NODEC R2 `(_ZN7cutlass13device_kernelINS_4fmha6kernel39Sm100FmhaBwdMlaKernelTmaWarpSpecializedIN4cute5tupleIJiiiiNS5_IJiiEEEEEENS_6half_tEfNS5_IJNS4_1CILi64EEENS9_ILi128EEENS9_ILi192EEESB_EEENS1_10collective6NoMaskEEEEEvNT_6ParamsE) ;  /* 0xfffffecc02f47950 */ /* 0x000fea0003c3ffff */
        .weak           $__internal_2_$__cuda_sm10x_tcgen05_guardrail_trap_phase_invalid_during_alloc
        .type           $__internal_2_$__cuda_sm10x_tcgen05_guardrail_trap_phase_invalid_during_alloc,@function
        .size           $__internal_2_$__cuda_sm10x_tcgen05_guardrail_trap_phase_invalid_during_alloc,($__internal_3_$__cuda_sm10x_tcgen05_guardrail_trap_unallocated_columns_being_dealloced - $__internal_2_$__cuda_sm10x_tcgen05_guardrail_trap_phase_invalid_during_alloc)
$__internal_2_$__cuda_sm10x_tcgen05_guardrail_trap_phase_invalid_during_alloc:
[----:B------:R-:W-:Y:S05]  /*13030*/  BPT.TRAP 0x1 ;  /* 0x000000040000795c */ /* 0x000fea0000300000 */
[----:B------:R-:W-:-:S04]  /*13040*/  MOV R3, 0x0 ;  /* 0x0000000000037802 */ /* 0x000fc80000000f00 */
[----:B------:R-:W-:Y:S05]  /*13050*/  RET.REL.NODEC R2 `(_ZN7cutlass13device_kernelINS_4fmha6kernel39Sm100FmhaBwdMlaKernelTmaWarpSpecializedIN4cute5tupleIJiiiiNS5_IJiiEEEEEENS_6half_tEfNS5_IJNS4_1CILi64EEENS9_ILi128EEENS9_ILi192EEESB_EEENS1_10collective6NoMaskEEEEEvNT_6ParamsE) ;  /* 0xfffffecc02e87950 */ /* 0x000fea0003c3ffff */
        .weak           $__internal_3_$__cuda_sm10x_tcgen05_guardrail_trap_unallocated_columns_being_dealloced
        .type           $__internal_3_$__cuda_sm10x_tcgen05_guardrail_trap_unallocated_columns_being_dealloced,@function
        .size           $__internal_3_$__cuda_sm10x_tcgen05_guardrail_trap_unallocated_columns_being_dealloced,($__internal_4_$__cuda_sm20_div_u16 - $__internal_3_$__cuda_sm10x_tcgen05_guardrail_trap_unallocated_columns_being_dealloced)
$__internal_3_$__cuda_sm10x_tcgen05_guardrail_trap_unallocated_columns_being_dealloced:
[----:B------:R-:W-:Y:S05]  /*13060*/  BPT.TRAP 0x1 ;  /* 0x000000040000795c */ /* 0x000fea0000300000 */
[----:B------:R-:W-:-:S04]  /*13070*/  HFMA2 R3, -RZ, RZ, 0, 0 ;  /* 0x00000000ff037431 */ /* 0x000fc800000001ff */
[----:B------:R-:W-:Y:S05]  /*13080*/  RET.REL.NODEC R2 `(_ZN7cutlass13device_kernelINS_4fmha6kernel39Sm100FmhaBwdMlaKernelTmaWarpSpecializedIN4cute5tupleIJiiiiNS5_IJiiEEEEEENS_6half_tEfNS5_IJNS4_1CILi64EEENS9_ILi128EEENS9_ILi192EEESB_EEENS1_10collective6NoMaskEEEEEvNT_6ParamsE) ;  /* 0xfffffecc02dc7950 */ /* 0x000fea0003c3ffff */
        .weak           $__internal_4_$__cuda_sm20_div_u16
        .type           $__internal_4_$__cuda_sm20_div_u16,@function
        .size           $__internal_4_$__cuda_sm20_div_u16,(.L_x_7243 - $__internal_4_$__cuda_sm20_div_u16)
$__internal_4_$__cuda_sm20_div_u16:
[----:B------:R-:W1:Y:S01]  /*13090*/  I2F.U16 R5, R6 ;  /* 0x0000000600057306 */ /* 0x000e620000101000 */
[----:B------:R-:W-:Y:S01]  /*130a0*/  IMAD.MOV.U32 R3, RZ, RZ, 0x4b800000 ;  /* 0x4b800000ff037424 */ /* 0x000fe200078e00ff */
[----:B------:R-:W-:-:S04]  /*130b0*/  LOP3.LUT R0, R0, 0xffff, RZ, 0xc0, !PT ;  /* 0x0000ffff00007812 */ /* 0x000fc800078ec0ff */
[----:B------:R-:W-:Y:S02]  /*130c0*/  I2FP.F32.U32.RZ R0, R0 ;  /* 0x0000000000007245 */ /* 0x000fe4000020d000 */
[C---:B-1----:R-:W-:Y:S02]  /*130d0*/  FSETP.GEU.AND P0, PT, |R5|.reuse, 1.175494350822287508e-38, PT ;  /* 0x008000000500780b */ /* 0x042fe40003f0e200 */
[----:B------:R-:W-:Y:S02]  /*130e0*/  FSETP.GT.AND P1, PT, |R5|, 8.50705917302346158658e+37, PT ;  /* 0x7e8000000500780b */ /* 0x000fe40003f24200 */
[----:B------:R-:W-:Y:S02]  /*130f0*/  FSEL R3, R3, 1, !P0 ;  /* 0x3f80000003037808 */ /* 0x000fe40004000000 */
[----:B------:R-:W-:Y:S02]  /*13100*/  ISETP.NE.U32.AND P0, PT, R6, RZ, PT ;  /* 0x000000ff0600720c */ /* 0x000fe40003f05070 */
[----:B------:R-:W-:-:S05]  /*13110*/  FSEL R8, R3, 0.25, !P1 ;  /* 0x3e80000003087808 */ /* 0x000fca0004800000 */
[----:B------:R-:W-:-:S06]  /*13120*/  FMUL R3, R5, R8 ;  /* 0x0000000805037220 */ /* 0x000fcc0000400000 */
[----:B------:R-:W1:Y:S02]  /*13130*/  MUFU.RCP R3, R3 ;  /* 0x0000000300037308 */ /* 0x000e640000001000 */
[----:B-1----:R-:W-:-:S04]  /*13140*/  FMUL R8, R8, R3 ;  /* 0x0000000308087220 */ /* 0x002fc80000400000 */
[----:B------:R-:W-:-:S04]  /*13150*/  VIADD R5, R8, 0x2 ;  /* 0x0000000208057836 */ /* 0x000fc80000000000 */
[----:B------:R-:W-:Y:S01]  /*13160*/  FMUL.RZ R0, R0, R5 ;  /* 0x0000000500007220 */ /* 0x000fe2000040c000 */
[----:B------:R-:W-:-:S05]  /*13170*/  IMAD.MOV.U32 R5, RZ, RZ, 0x0 ;  /* 0x00000000ff057424 */ /* 0x000fca00078e00ff */
[----:B------:R-:W1:Y:S02]  /*13180*/  F2I.U32.TRUNC.NTZ R0, R0 ;  /* 0x0000000000007305 */ /* 0x000e64000020f000 */
[----:B-1----:R-:W-:Y:S01]  /*13190*/  LOP3.LUT R7, R0, 0xffff, RZ, 0xc0, !PT ;  /* 0x0000ffff00077812 */ /* 0x002fe200078ec0ff */
[----:B------:R-:W-:Y:S01]  /*131a0*/  @!P0 IMAD.MOV.U32 R7, RZ, RZ, -0x1 ;  /* 0xffffffffff078424 */ /* 0x000fe200078e00ff */
[----:B------:R-:W-:Y:S06]  /*131b0*/  RET.REL.NODEC R4 `(_ZN7cutlass13device_kernelINS_4fmha6kernel39Sm100FmhaBwdMlaKernelTmaWarpSpecializedIN4cute5tupleIJiiiiNS5_IJiiEEEEEENS_6half_tEfNS5_IJNS4_1CILi64EEENS9_ILi128EEENS9_ILi192EEESB_EEENS1_10collective6NoMaskEEEEEvNT_6ParamsE) ;  /* 0xfffffecc04907950 */ /* 0x000fec0003c3ffff */
.L_x_413:
        /* <DEDUP_REMOVED lines=12> */
.L_x_7243:


//--------------------- .text._ZN7cutlass13device_kernelINS_4fmha6kernel39Sm100FmhaBwdMlaKernelTmaWarpSpecializedIN4cute5tupleIJNS1_10collective14VariableLengthES7_iiNS5_IJiiEEEEEENS_6half_tEfNS5_IJNS4_1CILi64EEENSB_ILi128EEENSB_ILi192EEESD_EEENS6_6NoMaskEEEEEvNT_6ParamsE --------------------------
	.section	.text._ZN7cutlass13device_kernelINS_4fmha6kernel39Sm100FmhaBwdMlaKernelTmaWarpSpecializedIN4cute5tupleIJNS1_10collective14VariableLengthES7_iiNS5_IJiiEEEEEENS_6half_tEfNS5_IJNS4_1CILi64EEENSB_ILi128EEENSB_ILi192EEESD_EEENS6_6NoMaskEEEEEvNT_6ParamsE,"ax",@progbits
	.align	128
.text._ZN7cutlass13device_kernelINS_4fmha6kernel39Sm100FmhaBwdMlaKernelTmaWarpSpecializedIN4cute5tupleIJNS1_10collective14VariableLengthES7_iiNS5_IJiiEEEEEENS_6half_tEfNS5_IJNS4_1CILi64EEENSB_ILi128EEENSB_ILi192EEESD_EEENS6_6NoMaskEEEEEvNT_6ParamsE:
        .type           _ZN7cutlass13device_kernelINS_4fmha6kernel39Sm100FmhaBwdMlaKernelTmaWarpSpecializedIN4cute5tupleIJNS1_10collective14VariableLengthES7_iiNS5_IJiiEEEEEENS_6half_tEfNS5_IJNS4_1CILi64EEENSB_ILi128EEENSB_ILi192EEESD_EEENS6_6NoMaskEEEEEvNT_6ParamsE,@function
        .size           _ZN7cutlass13device_kernelINS_4fmha6kernel39Sm100FmhaBwdMlaKernelTmaWarpSpecializedIN4cute5tupleIJNS1_10collective14VariableLengthES7_iiNS5_IJiiEEEEEENS_6half_tEfNS5_IJNS4_1CILi64EEENSB_ILi128EEENSB_ILi192EEESD_EEENS6_6NoMaskEEEEEvNT_6ParamsE,(.L_x_7248 - _ZN7cutlass13device_kernelINS_4fmha6kernel39Sm100FmhaBwdMlaKernelTmaWarpSpecializedIN4cute5tupleIJNS1_10collective14VariableLengthES7_iiNS5_IJiiEEEEEENS_6half_tEfNS5_IJNS4_1CILi64EEENSB_ILi128EEENSB_ILi192EEESD_EEENS6_6NoMaskEEEEEvNT_6ParamsE)
        .other          _ZN7cutlass13device_kernelINS_4fmha6kernel39Sm100FmhaBwdMlaKernelTmaWarpSpecializedIN4cute5tupleIJNS1_10collective14VariableLengthES7_iiNS5_IJiiEEEEEENS_6half_tEfNS5_IJNS4_1CILi64EEENSB_ILi128EEENSB_ILi192EEESD_EEENS6_6NoMaskEEEEEvNT_6ParamsE,@"STO_CUDA_ENTRY STV_DEFAULT"
_ZN7cutlass13device_kernelINS_4fmha6kernel39Sm100FmhaBwdMlaKernelTmaWarpSpecializedIN4cute5tupleIJNS1_10collective14VariableLengthES7_iiNS5_IJiiEEEEEENS_6half_tEfNS5_IJNS4_1CILi64EEENSB_ILi128EEENSB_ILi192EEESD_EEENS6_6NoMaskEEEEEvNT_6ParamsE:
[----:B------:R-:W1:Y:S01]  /*0000*/  LDC R1, c[0x0][0x37c] ;  /* 0x0000df00ff017b82 */ /* 0x000e620000000800 */
[----:B------:R-:W2:Y:S01]  /*0010*/  S2R R8, SR_TID.X ;  /* 0x0000000000087919 */ /* 0x000ea20000002100 */
[----:B------:R-:W-:Y:S01]  /*0020*/  UMOV UR5, 0x33334444 ;  /* 0x3333444400057882 */ /* 0x000fe20000000000 */
[----:B------:R-:W-:Y:S01]  /*0030*/  ELECT P0, URZ, PT ;  /* 0x0000000000ff782f */ /* 0x000fe20003800000 */
[----:B------:R-:W-:Y:S01]  /*0040*/  BSSY.RECONVERGENT B0, `(.L_x_414) ;  /* 0x000002a000007945 */ /* 0x000fe20003800200 */
[--C-:B--2---:R-:W-:Y:S01]  /*0050*/  SHF.R.U32.HI R23, RZ, 0x5, R8.reuse ;  /* 0x00000005ff177819 */ /* 0x104fe20000011608 */
[----:B------:R-:W-:-:S04]  /*0060*/  IMAD.MOV.U32 R2, RZ, RZ, R8 ;  /* 0x000000ffff027224 */ /* 0x000fc800078e0008 */
[----:B------:R-:W2:Y:S02]  /*0070*/  SHFL.IDX PT, R0, R23, RZ, 0x1f ;  /* 0x00001fff17007589 */ /* 0x000ea400000e0000 */
[----:B--2---:R-:W-:-:S13]  /*0080*/  R2UR UR42, R0 ;  /* 0x00000000002a72ca */ /* 0x004fda00000e0000 */
[----:B------:R-:W-:-:S04]  /*0090*/  USHF.L.U32 UR4, UR42, 0x2, URZ ;  /* 0x000000022a047899 */ /* 0x000fc800080006ff */
[----:B------:R-:W-:-:S04]  /*00a0*/  USHF.R.U64 UR4, UR5, UR4, 0x123333 ;  /* 0x0012333305047499 */ /* 0x000fc80008001204 */
[----:B------:R-:W-:-:S06]  /*00b0*/  ULOP3.LUT UR46, UR4, 0x7, URZ, 0xc0, !UPT ;  /* 0x00000007042e7892 */ /* 0x000fcc000f8ec0ff */
[----:B------:R-:W-:-:S05]  /*00c0*/  IMAD.U32 R0, RZ, RZ, UR46 ;  /* 0x0000002eff007e24 */ /* 0x000fca000f8e00ff */
[----:B------:R-:W-:-:S13]  /*00d0*/  ISETP.NE.OR P2, PT, R0, 0x1, !P0 ;  /* 0x000000010000780c */ /* 0x000fda0004745670 */
[----:B-1----:R-:W-:Y:S05]  /*00e0*/  @P2 BRA `(.L_x_415) ;  /* 0x0000000000382947 */ /* 0x002fea0003800000 */
[----:B------:R-:W1:Y:S02]  /*00f0*/  LDCU.64 UR4, c[0x0][0x348] ;  /* 0x00006900ff0477ac */ /* 0x000e640008000a00 */
[----:B-1----:R-:W-:Y:S02]  /*0100*/  UIADD3 UR10, UP3, UPT, UR4, 0x300, URZ ;  /* 0x00000300040a7890 */ /* 0x002fe4000ff7e0ff */
        /* <DEDUP_REMOVED lines=11> */
[----:B-1----:R-:W-:Y:S05]  /*01c0*/  BRA `(.L_x_416) ;  /* 0x0000000000207947 */ /* 0x002fea0003800000 */
.L_x_415:
[----:B------:R-:W-:-:S09]  /*01d0*/  UISETP.NE.AND UP0, UPT, UR46, 0x2, UPT ;  /* 0x000000022e00788c */ /* 0x000fd2000bf05270 */
[----:B------:R-:W-:Y:S05]  /*01e0*/  BRA.U !UP0, `(.L_x_417) ;  /* 0x00000001082c7547 */ /* 0x000fea000b800000 */
[----:B------:R-:W-:Y:S01]  /*01f0*/  UISETP.NE.AND UP0, UPT, UR46, 0x1, UPT ;  /* 0x000000012e00788c */ /* 0x000fe2000bf05270 */
[----:B------:R-:W-:Y:S02]  /*0200*/  PLOP3.LUT P6, PT, PT, PT, PT, 0x80, 0x8 ;  /* 0x000000000008781c */ /* 0x000fe40003fcf070 */
[----:B------:R-:W-:Y:S02]  /*0210*/  PLOP3.LUT P3, PT, PT, PT, PT, 0x8, 0x80 ;  /* 0x000000000080781c */ /* 0x000fe40003f6e170 */
[----:B------:R-:W-:Y:S02]  /*0220*/  PLOP3.LUT P1, PT, PT, PT, PT, 0x80, 0x8 ;  /* 0x000000000008781c */ /* 0x000fe40003f2f070 */
[----:B------:R-:W-:Y:S02]  /*0230*/  PLOP3.LUT P5, PT, PT, PT, PT, 0x80, 0x8 ;  /* 0x000000000008781c */ /* 0x000fe40003faf070 */
[----:B------:R-:W-:Y:S11]  /*0240*/  BRA.U UP0, `(.L_x_418) ;  /* 0x0000000100247547 */ /* 0x000ff6000b800000 */
.L_x_416:
[----:B------:R-:W-:Y:S02]  /*0250*/  PLOP3.LUT P6, PT, PT, PT, PT, 0x80, 0x8 ;  /* 0x000000000008781c */ /* 0x000fe40003fcf070 */
[----:B------:R-:W-:Y:S02]  /*0260*/  PLOP3.LUT P3, PT, PT, PT, PT, 0x8, 0x80 ;  /* 0x000000000080781c */ /* 0x000fe40003f6e170 */
[----:B------:R-:W-:Y:S02]  /*0270*/  PLOP3.LUT P1, PT, PT, PT, PT, 0x8, 0x80 ;  /* 0x000000000080781c */ /* 0x000fe40003f2e170 */
[----:B------:R-:W-:Y:S01]  /*0280*/  PLOP3.LUT P5, PT, PT, PT, PT, 0x8, 0x80 ;  /* 0x000000000080781c */ /* 0x000fe20003fae170 */
[----:B------:R-:W-:-:S12]  /*0290*/  BRA `(.L_x_418) ;  /* 0x0000000000107947 */ /* 0x000fd80003800000 */
.L_x_417:
[----:B------:R-:W-:Y:S02]  /*02a0*/  PLOP3.LUT P6, PT, PT, PT, PT, 0x8, 0x80 ;  /* 0x000000000080781c */ /* 0x000fe40003fce170 */
[----:B------:R-:W-:Y:S02]  /*02b0*/  PLOP3.LUT P3, PT, PT, PT, PT, 0x80, 0x8 ;  /* 0x000000000008781c */ /* 0x000fe40003f6f070 */
[----:B------:R-:W-:Y:S02]  /*02c0*/  PLOP3.LUT P1, PT, PT, PT, PT, 0x8, 0x80 ;  /* 0x000000000080781c */ /* 0x000fe40003f2e170 */
[----:B------:R-:W-:-:S13]  /*02d0*/  PLOP3.LUT P5, PT, PT, PT, PT, 0x80, 0x8 ;  /* 0x000000000008781c */ /* 0x000fda0003faf070 */
.L_x_418:
[----:B------:R-:W-:Y:S05]  /*02e0*/  BSYNC.RECONVERGENT B0 ;  /* 0x0000000000007941 */ /* 0x000fea0003800200 */
.L_x_414:
[----:B------:R-:W1:Y:S01]  /*02f0*/  SHFL.IDX PT, R0, R23, RZ, 0x1f ;  /* 0x00001fff17007589 */ /* 0x000e6200000e0000 */
[----:B------:R-:W-:Y:S01]  /*0300*/  UISETP.NE.AND UP0, UPT, UR46, 0x2, UPT ;  /* 0x000000022e00788c */ /* 0x000fe2000bf05270 */
[----:B-1----:R-:W-:-:S13]  /*0310*/  ISETP.NE.AND P0, PT, R0, RZ, PT ;  /* 0x000000ff0000720c */ /* 0x002fda0003f05270 */
[----:B------:R-:W-:Y:S05]  /*0320*/  @P0 BRA `(.L_x_419) ;  /* 0x0000000000380947 */ /* 0x000fea0003800000 */
[----:B------:R-:W1:Y:S01]  /*0330*/  S2UR UR4, SR_CgaCtaId ;  /* 0x00000000000479c3 */ /* 0x000e620000008800 */
[----:B------:R-:W-:Y:S01]  /*0340*/  UMOV UR5, 0x400 ;  /* 0x0000040000057882 */ /* 0x000fe20000000000 */
[----:B------:R-:W-:Y:S01]  /*0350*/  UMOV UR6, 0x1 ;  /* 0x0000000100067882 */ /* 0x000fe20000000000 */
[----:B------:R-:W-:Y:S01]  /*0360*/  ELECT P0, URZ, PT ;  /* 0x0000000000ff782f */ /* 0x000fe20003800000 */
[----:B------:R-:W-:-:S04]  /*0370*/  UIADD3 UR6, UPT, UPT, -UR6, 0x100000, URZ ;  /* 0x0010000006067890 */ /* 0x000fc8000fffe1ff */
[----:B------:R-:W-:Y:S02]  /*0380*/  USHF.L.U32 UR7, UR6, 0xb, URZ ;  /* 0x0000000b06077899 */ /* 0x000fe400080006ff */
[----:B------:R-:W-:Y:S02]  /*0390*/  USHF.L.U32 UR6, UR6, 0x1, URZ ;  /* 0x0000000106067899 */ /* 0x000fe400080006ff */
[----:B-1----:R-:W-:Y:S01]  /*03a0*/  ULEA UR4, UR4, UR5, 0x18 ;  /* 0x0000000504047291 */ /* 0x002fe2000f8ec0ff */
[----:B------:R-:W1:Y:S11]  /*03b0*/  FENCE.VIEW.ASYNC.S ;  /* 0x00000000000073c6 */ /* 0x000e760000000000 */
[----:B-1----:R1:W2:Y:S01]  /*03c0*/  SYNCS.EXCH.64 URZ, [UR4+0x30800], UR6 ;  /* 0x0308000604ff75b2 */ /* 0x0022a20008000100 */
[----:B------:R1:W3:Y:S01]  /*03d0*/  SYNCS.EXCH.64 URZ, [UR4+0x30810], UR6 ;  /* 0x0308100604ff75b2 */ /* 0x0002e20008000100 */
[----:B------:R1:W4:Y:S01]  /*03e0*/  SYNCS.EXCH.64 URZ, [UR4+0x30808], UR6 ;  /* 0x0308080604ff75b2 */ /* 0x0003220008000100 */
[----:B------:R1:W1:Y:S01]  /*03f0*/  SYNCS.EXCH.64 URZ, [UR4+0x30818], UR6 ;  /* 0x0308180604ff75b2 */ /* 0x0002620008000100 */
[----:B------:R-:W-:Y:S01]  /*0400*/  NOP ;  /* 0x0000000000007918 */ /* 0x000fe20000000000 */
.L_x_419:
[----:B------:R-:W-:Y:S01]  /*0410*/  NOP ;  /* 0x0000000000007918 */ /* 0x000fe20000000000 */
[----:B------:R-:W-:Y:S05]  /*0420*/  BRA.U !UP0, `(.L_x_420) ;  /* 0x0000000108287547 */ /* 0x000fea000b800000 */
[----:B------:R-:W-:Y:S02]  /*0430*/  UISETP.NE.AND UP0, UPT, UR46, 0x1, UPT ;  /* 0x000000012e00788c */ /* 0x000fe4000bf05270 */
[----:B------:R-:W-:Y:S02]  /*0440*/  UPLOP3.LUT UP4, UPT, UPT, UPT, UPT, 0x80, 0x8 ;  /* 0x000000000008789c */ /* 0x000fe40003f8f070 */
[----:B------:R-:W-:Y:S02]  /*0450*/  UPLOP3.LUT UP3, UPT, UPT, UPT, UPT, 0x40, 0x4 ;  /* 0x000000000004789c */ /* 0x000fe40003f6e870 */
[----:B------:R-:W-:Y:S02]  /*0460*/  UPLOP3.LUT UP2, UPT, UPT, UPT, UPT, 0x80, 0x8 ;  /* 0x000000000008789c */ /* 0x000fe40003f4f070 */
[----:B------:R-:W-:Y:S01]  /*0470*/  UPLOP3.LUT UP1, UPT, UPT, UPT, UPT, 0x80, 0x8 ;  /* 0x000000000008789c */ /* 0x000fe20003f2f070 */
[----:B------:R-:W-:Y:S10]  /*0480*/  BRA.U UP0, `(.L_x_421) ;  /* 0x0000000100207547 */ /* 0x000ff4000b800000 */
[----:B------:R-:W-:Y:S02]  /*0490*/  UPLOP3.LUT UP3, UPT, UPT, UPT, UPT, 0x40, 0x4 ;  /* 0x000000000004789c */ /* 0x000fe40003f6e870 */
[----:B------:R-:W-:Y:S02]  /*04a0*/  UPLOP3.LUT UP2, UPT, UPT, UPT, UPT, 0x40, 0x4 ;  /* 0x000000000004789c */ /* 0x000fe40003f4e870 */
[----:B------:R-:W-:Y:S01]  /*04b0*/  UPLOP3.LUT UP1, UPT, UPT, UPT, UPT, 0x40, 0x4 ;  /* 0x000000000004789c */ /* 0x000fe20003f2e870 */
[----:B------:R-:W-:Y:S05]  /*04c0*/  BRA `(.L_x_421) ;  /* 0x0000000000107947 */ /* 0x000fea0003800000 */
.L_x_420:
[----:B------:R-:W-:Y:S02]  /*04d0*/  UPLOP3.LUT UP4, UPT, UPT, UPT, UPT, 0x40, 0x4 ;  /* 0x000000000004789c */ /* 0x000fe40003f8e870 */
[----:B------:R-:W-:Y:S02]  /*04e0*/  UPLOP3.LUT UP3, UPT, UPT, UPT, UPT, 0x80, 0x8 ;  /* 0x000000000008789c */ /* 0x000fe40003f6f070 */
[----:B------:R-:W-:Y:S02]  /*04f0*/  UPLOP3.LUT UP2, UPT, UPT, UPT, UPT, 0x40, 0x4 ;  /* 0x000000000004789c */ /* 0x000fe40003f4e870 */
[----:B------:R-:W-:Y:S02]  /*0500*/  UPLOP3.LUT UP1, UPT, UPT, UPT, UPT, 0x80, 0x8 ;  /* 0x000000000008789c */ /* 0x000fe40003f2f070 */
.L_x_421:
[----:B------:R-:W5:Y:S02]  /*0510*/  SHFL.IDX PT, R0, R23, RZ, 0x1f ;  /* 0x00001fff17007589 */ /* 0x000f6400000e0000 */
[----:B-----5:R-:W-:-:S13]  /*0520*/  ISETP.NE.AND P0, PT, R0, 0x1, PT ;  /* 0x000000010000780c */ /* 0x020fda0003f05270 */
[----:B------:R-:W-:Y:S05]  /*0530*/  @P0 BRA `(.L_x_422) ;  /* 0x0000000000300947 */ /* 0x000fea0003800000 */
[----:B-1----:R-:W1:Y:S01]  /*0540*/  S2UR UR6, SR_CgaCtaId ;  /* 0x00000000000679c3 */ /* 0x002e620000008800 */
[----:B------:R-:W-:Y:S01]  /*0550*/  UMOV UR4, 0x400 ;  /* 0x0000040000047882 */ /* 0x000fe20000000000 */
[----:B------:R-:W-:Y:S01]  /*0560*/  UMOV UR5, 0x1 ;  /* 0x0000000100057882 */ /* 0x000fe20000000000 */
[----:B------:R-:W-:Y:S01]  /*0570*/  ELECT P0, URZ, PT ;  /* 0x0000000000ff782f */ /* 0x000fe20003800000 */
[----:B-1----:R-:W-:Y:S02]  /*0580*/  ULEA UR6, UR6, UR4, 0x18 ;  /* 0x0000000406067291 */ /* 0x002fe4000f8ec0ff */
[----:B------:R-:W-:-:S04]  /*0590*/  UIADD3 UR4, UPT, UPT, -UR5, 0x100000, URZ ;  /* 0x0010000005047890 */ /* 0x000fc8000fffe1ff */
[----:B------:R-:W-:Y:S02]  /*05a0*/  USHF.L.U32 UR5, UR4, 0xb, URZ ;  /* 0x0000000b04057899 */ /* 0x000fe400080006ff */
[----:B------:R-:W-:Y:S01]  /*05b0*/  USHF.L.U32 UR4, UR4, 0x1, URZ ;  /* 0x0000000104047899 */ /* 0x000fe200080006ff */
[----:B------:R-:W1:Y:S11]  /*05c0*/  FENCE.VIEW.ASYNC.S ;  /* 0x00000000000073c6 */ /* 0x000e760000000000 */
[----:B-1----:R1:W1:Y:S01]  /*05d0*/  SYNCS.EXCH.64 URZ, [UR6+0x30820], UR4 ;  /* 0x0308200406ff75b2 */ /* 0x0022620008000100 */
[----:B------:R1:W1:Y:S01]  /*05e0*/  SYNCS.EXCH.64 URZ, [UR6+0x30828], UR4 ;  /* 0x0308280406ff75b2 */ /* 0x0002620008000100 */
[----:B------:R-:W-:Y:S01]  /*05f0*/  NOP ;  /* 0x0000000000007918 */ /* 0x000fe20000000000 */
.L_x_422:
[----:B------:R-:W5:Y:S01]  /*0600*/  SHFL.IDX PT, R0, R23, RZ, 0x1f ;  /* 0x00001fff17007589 */ /* 0x000f6200000e0000 */
[----:B------:R-:W-:Y:S01]  /*0610*/  NOP ;  /* 0x0000000000007918 */ /* 0x000fe20000000000 */
[----:B-----5:R-:W-:-:S13]  /*0620*/  ISETP.NE.AND P0, PT, R0, 0x2, PT ;  /* 0x000000020000780c */ /* 0x020fda0003f05270 */
[----:B------:R-:W-:Y:S05]  /*0630*/  @P0 BRA `(.L_x_423) ;  /* 0x0000000000400947 */ /* 0x000fea0003800000 */
[----:B-1----:R-:W1:Y:S01]  /*0640*/  S2UR UR4, SR_CgaCtaId ;  /* 0x00000000000479c3 */ /* 0x002e620000008800 */
        /* <DEDUP_REMOVED lines=10> */
[----:B-1----:R-:W-:Y:S01]  /*06f0*/  ULEA UR4, UR4, UR5, 0x18 ;  /* 0x0000000504047291 */ /* 0x002fe2000f8ec0ff */
[----:B------:R-:W1:Y:S11]  /*0700*/  FENCE.VIEW.ASYNC.S ;  /* 0x00000000000073c6 */ /* 0x000e760000000000 */
[----:B-1----:R1:W1:Y:S01]  /*0710*/  SYNCS.EXCH.64 URZ, [UR4+0x30830], UR8 ;  /* 0x0308300804ff75b2 */ /* 0x0022620008000100 */
[----:B------:R1:W1:Y:S01]  /*0720*/  SYNCS.EXCH.64 URZ, [UR4+0x30838], UR6 ;  /* 0x0308380604ff75b2 */ /* 0x0002620008000100 */
[----:B------:R-:W-:Y:S01]  /*0730*/  NOP ;  /* 0x0000000000007918 */ /* 0x000fe20000000000 */
.L_x_423:
        /* <DEDUP_REMOVED lines=20> */
.L_x_424:
        /* <DEDUP_REMOVED lines=20> */
.L_x_425:
        /* <DEDUP_REMOVED lines=20> */
.L_x_426:
        /* <DEDUP_REMOVED lines=20> */
.L_x_427:
        /* <DEDUP_REMOVED lines=20> */
.L_x_428:
        /* <DEDUP_REMOVED lines=20> */
.L_x_429:
[----:B------:R-:W5:Y:S01]  /*0ec0*/  SHFL.IDX PT, R0, R23, RZ, 0x1f ;  /* 0x00001fff17007589 */ /* 0x000f6200000e0000 */
[----:B------:R-:W1:Y:S01]  /*0ed0*/  LDC.64 R4, c[0x0][0x358] ;  /* 0x0000d600ff047b82 */ /* 0x000e620000000a00 */
        /* <DEDUP_REMOVED lines=18> */
[----:B------:R1:W1:Y:S01]  /*1000*/  SYNCS.EXCH.64 URZ, [UR4+0x308a8], UR8 ;  /* 0x0308a80804ff75b2 */ /* 0x0002620008000100 */
[----:B------:R1:W1:Y:S01]  /*1010*/  SYNCS.EXCH.64 URZ, [UR4+0x308b8], UR6 ;  /* 0x0308b80604ff75b2 */ /* 0x0002620008000100 */
[----:B------:R-:W-:Y:S01]  /*1020*/  NOP ;  /* 0x0000000000007918 */ /* 0x000fe20000000000 */
.L_x_430:
[----:B------:R-:W-:Y:S01]  /*1030*/  NOP ;  /* 0x0000000000007918 */ /* 0x000fe20000000000 */
[----:B------:R-:W5:Y:S01]  /*1040*/  S2UR UR45, SR_CTAID.Z ;  /* 0x00000000002d79c3 */ /* 0x000f620000002700 */
[----:B-1----:R-:W5:Y:S01]  /*1050*/  LDCU.64 UR6, c[0x0][0x388] ;  /* 0x00007100ff0677ac */ /* 0x002f620008000a00 */
[C---:B------:R-:W-:Y:S02]  /*1060*/  R2UR UR12, R4.reuse ;  /* 0x00000000040c72ca */ /* 0x040fe400000e0000 */
[C---:B------:R-:W-:Y:S01]  /*1070*/  R2UR UR13, R5.reuse ;  /* 0x00000000050d72ca */ /* 0x040fe200000e0000 */
[----:B------:R-:W1:Y:S01]  /*1080*/  LDCU.64 UR4, c[0x0][0x3a0] ;  /* 0x00007400ff0477ac */ /* 0x000e620008000a00 */
[C---:B------:R-:W-:Y:S02]  /*1090*/  R2UR UR10, R4.reuse ;  /* 0x00000000040a72ca */ /* 0x040fe400000e0000 */
[----:B------:R-:W-:Y:S02]  /*10a0*/  R2UR UR8, R4 ;  /* 0x00000000040872ca */ /* 0x000fe400000e0000 */
[----:B------:R-:W-:-:S02]  /*10b0*/  R2UR UR9, R5 ;  /* 0x00000000050972ca */ /* 0x000fc400000e0000 */
[----:B------:R-:W-:Y:S01]  /*10c0*/  R2UR UR11, R5 ;  /* 0x00000000050b72ca */ /* 0x000fe200000e0000 */
[----:B-----5:R-:W-:Y:S02]  /*10d0*/  UIMAD.WIDE.U32 UR6, UR45, 0x4, UR6 ;  /* 0x000000042d0678a5 */ /* 0x020fe4000f8e0006 */
[----:B-1----:R-:W-:-:S04]  /*10e0*/  UIMAD.WIDE.U32 UR4, UR45, 0x4, UR4 ;  /* 0x000000042d0478a5 */ /* 0x002fc8000f8e0004 */
[----:B------:R-:W-:Y:S01]  /*10f0*/  IMAD.U32 R6, RZ, RZ, UR6 ;  /* 0x00000006ff067e24 */ /* 0x000fe2000f8e00ff */
[----:B------:R-:W-:Y:S01]  /*1100*/  R2UR UR6, R4 ;  /* 0x00000000040672ca */ /* 0x000fe200000e0000 */
[----:B------:R-:W-:Y:S01]  /*1110*/  IMAD.U32 R7, RZ, RZ, UR7 ;  /* 0x00000007ff077e24 */ /* 0x000fe2000f8e00ff */
[----:B--234-:R-:W-:Y:S01]  /*1120*/  BAR.SYNC.DEFER_BLOCKING 0x0 ;  /* 0x0000000000007b1d */ /* 0x01cfe20000010000 */
[----:B------:R-:W-:-:S07]  /*1130*/  R2UR UR7, R5 ;  /* 0x00000000050772ca */ /* 0x000fce00000e0000 */
[----:B------:R-:W-:Y:S01]  /*1140*/  BAR.SYNC.DEFER_BLOCKING 0x0 ;  /* 0x0000000000007b1d */ /* 0x000fe20000010000 */
[----:B------:R-:W-:Y:S02]  /*1150*/  IMAD.U32 R10, RZ, RZ, UR4 ;  /* 0x00000004ff0a7e24 */ /* 0x000fe4000f8e00ff */
[----:B------:R-:W-:-:S03]  /*1160*/  IMAD.U32 R11, RZ, RZ, UR5 ;  /* 0x00000005ff0b7e24 */ /* 0x000fc6000f8e00ff */
[----:B------:R-:W2:Y:S04]  /*1170*/  LDG.E R4, desc[UR12][R6.64] ;  /* 0x0000000c06047981 */ /* 0x000ea8000c1e1900 */
[----:B------:R-:W3:Y:S04]  /*1180*/  LDG.E R0, desc[UR8][R10.64] ;  /* 0x000000080a007981 */ /* 0x000ee8000c1e1900 */
[----:B------:R-:W4:Y:S04]  /*1190*/  LDG.E R5, desc[UR6][R6.64+0x4] ;  /* 0x0000040606057981 */ /* 0x000f28000c1e1900 */
[----:B------:R-:W5:Y:S01]  /*11a0*/  LDG.E R3, desc[UR10][R10.64+0x4] ;  /* 0x0000040a0a037981 */ /* 0x000f62000c1e1900 */
[----:B------:R-:W1:Y:S08]  /*11b0*/  S2UR UR39, SR_CTAID.X ;  /* 0x00000000002779c3 */ /* 0x000e700000002500 */
[----:B------:R-:W2:Y:S01]  /*11c0*/  S2UR UR44, SR_CTAID.Y ;  /* 0x00000000002c79c3 */ /* 0x000ea20000002600 */
[----:B-1----:R-:W-:Y:S01]  /*11d0*/  USHF.L.U32 UR39, UR39, 0x7, URZ ;  /* 0x0000000727277899 */ /* 0x002fe200080006ff */
[----:B--2---:R-:W-:-:S02]  /*11e0*/  R2UR UR51, R4 ;  /* 0x00000000043372ca */ /* 0x004fc400000e0000 */
[----:B---3--:R-:W-:-:S11]  /*11f0*/  R2UR UR47, R0 ;  /* 0x00000000002f72ca */ /* 0x008fd600000e0000 */
[----:B----4-:R-:W-:Y:S01]  /*1200*/  VIADD R0, R5, -UR51 ;  /* 0x8000003305007c36 */ /* 0x010fe20008000000 */
[----:B-----5:R-:W-:-:S03]  /*1210*/  R2UR UR38, R3 ;  /* 0x00000000032672ca */ /* 0x020fc600000e0000 */
[----:B------:R-:W-:-:S05]  /*1220*/  VIADD R4, R0, 0x3f ;  /* 0x0000003f00047836 */ /* 0x000fca0000000000 */
[----:B------:R-:W-:-:S04]  /*1230*/  SHF.R.S32.HI R3, RZ, 0x1f, R4 ;  /* 0x0000001fff037819 */ /* 0x000fc80000011404 */
[----:B------:R-:W-:Y:S01]  /*1240*/  LEA.HI R3, R3, R4, RZ, 0x6 ;  /* 0x0000000403037211 */ /* 0x000fe200078f30ff */
[----:B------:R-:W-:-:S03]  /*1250*/  UIADD3 UR38, UPT, UPT, UR38, -UR47, URZ ;  /* 0x8000002f26267290 */ /* 0x000fc6000fffe0ff */
[----:B------:R-:W-:Y:S01]  /*1260*/  SHF.R.S32.HI R68, RZ, 0x6, R3 ;  /* 0x00000006ff447819 */ /* 0x000fe20000011403 */
[----:B------:R-:W-:-:S06]  /*1270*/  UISETP.GE.U32.AND UP0, UPT, UR39, UR38, UPT ;  /* 0x000000262700728c */ /* 0x000fcc000bf06070 */
[----:B------:R-:W-:-:S13]  /*1280*/  PLOP3.LUT P0, PT, PT, PT, UP0, 0x80, 0x8 ;  /* 0x000000000008781c */ /* 0x000fda0003f0f008 */
[----:B------:R-:W-:Y:S05]  /*1290*/  @P0 EXIT ;  /* 0x000000000000094d */ /* 0x000fea0003800000 */
[----:B------:R-:W-:-:S13]  /*12a0*/  ISETP.GT.AND P0, PT, R0, RZ, PT ;  /* 0x000000ff0000720c */ /* 0x000fda0003f04270 */
[----:B------:R-:W-:Y:S05]  /*12b0*/  @P0 BRA `(.L_x_431) ;  /* 0x0000001000980947 */ /* 0x000fea0003800000 */
[----:B------:R-:W1:Y:S01]  /*12c0*/  LDC R17, c[0x0][0x360] ;  /* 0x0000d800ff117b82 */ /* 0x000e620000000800 */
[----:B------:R-:W2:Y:S01]  /*12d0*/  LDCU.64 UR4, c[0x0][0x988] ;  /* 0x00013100ff0477ac */ /* 0x000ea20008000a00 */
[----:B------:R-:W-:Y:S01]  /*12e0*/  MOV R4, 0x1450 ;  /* 0x0000145000047802 */ /* 0x000fe20000000f00 */
[----:B------:R-:W3:Y:S01]  /*12f0*/  LDCU.64 UR6, c[0x0][0x9a0] ;  /* 0x00013400ff0677ac */ /* 0x000ee20008000a00 */
[----:B------:R-:W4:Y:S01]  /*1300*/  LDCU UR12, c[0x0][0x990] ;  /* 0x00013200ff0c77ac */ /* 0x000f220008000800 */
[----:B------:R-:W5:Y:S01]  /*1310*/  LDCU UR13, c[0x0][0x9a8] ;  /* 0x00013500ff0d77ac */ /* 0x000f620008000800 */
[----:B--2---:R-:W-:Y:S02]  /*1320*/  UIMAD UR5, UR44, UR5, URZ ;  /* 0x000000052c0572a4 */ /* 0x004fe4000f8e02ff */
[----:B------:R-:W-:Y:S02]  /*1330*/  UIMAD UR11, UR47, UR4, URZ ;  /* 0x000000042f0b72a4 */ /* 0x000fe4000f8e02ff */
[----:B---3--:R-:W-:Y:S01]  /*1340*/  UIMAD UR10, UR44, UR7, URZ ;  /* 0x000000072c0a72a4 */ /* 0x008fe2000f8e02ff */
[----:B-1----:R-:W-:Y:S01]  /*1350*/  IMAD.IADD R12, R2, 0x1, R17 ;  /* 0x00000001020c7824 */ /* 0x002fe200078e0211 */
[----:B------:R-:W-:Y:S01]  /*1360*/  UIMAD UR8, UR39, UR4, UR5 ;  /* 0x00000004270872a4 */ /* 0x000fe2000f8e0205 */
[----:B------:R-:W-:Y:S01]  /*1370*/  LOP3.LUT R6, R17, 0xffff, RZ, 0xc0, !PT ;  /* 0x0000ffff11067812 */ /* 0x000fe200078ec0ff */
[----:B------:R-:W-:Y:S01]  /*1380*/  UIMAD UR10, UR39, UR6, UR10 ;  /* 0x00000006270a72a4 */ /* 0x000fe2000f8e020a */
[----:B------:R-:W-:Y:S01]  /*1390*/  IMAD.MOV R0, RZ, RZ, -R12 ;  /* 0x000000ffff007224 */ /* 0x000fe200078e0a0c */
[----:B------:R-:W-:-:S02]  /*13a0*/  UIMAD UR9, UR47, UR6, URZ ;  /* 0x000000062f0972a4 */ /* 0x000fc4000f8e02ff */
[----:B----4-:R-:W-:Y:S02]  /*13b0*/  UIMAD UR8, UR45, UR12, UR8 ;  /* 0x0000000c2d0872a4 */ /* 0x010fe4000f8e0208 */
[----:B------:R-:W-:Y:S01]  /*13c0*/  PRMT R0, R0, 0x7710, RZ ;  /* 0x0000771000007816 */ /* 0x000fe200000000ff */
[----:B-----5:R-:W-:Y:S02]  /*13d0*/  UIMAD UR10, UR45, UR13, UR10 ;  /* 0x0000000d2d0a72a4 */ /* 0x020fe4000f8e020a */
[----:B------:R-:W-:Y:S02]  /*13e0*/  UIADD3 UR8, UP1, UPT, UR11, UR8, URZ ;  /* 0x000000080b087290 */ /* 0x000fe4000ff3e0ff */
[----:B------:R-:W-:Y:S01]  /*13f0*/  VIADD R0, R0, 0x5fff ;  /* 0x00005fff00007836 */ /* 0x000fe20000000000 */
[----:B------:R-:W-:Y:S02]  /*1400*/  UIADD3 UR10, UP0, UPT, UR9, UR10, URZ ;  /* 0x0000000a090a7290 */ /* 0x000fe4000ff1e0ff */
[----:B------:R-:W-:-:S02]  /*1410*/  ULEA.HI.X.SX32 UR5, UR11, URZ, 0x1, UP1 ;  /* 0x000000ff0b057291 */ /* 0x000fc400088f0eff */
[----:B------:R-:W-:Y:S01]  /*1420*/  LOP3.LUT R0, R0, 0xffff, RZ, 0xc0, !PT ;  /* 0x0000ffff00007812 */ /* 0x000fe200078ec0ff */
[----:B------:R-:W-:-:S12]  /*1430*/  ULEA.HI.X.SX32 UR9, UR9, URZ, 0x1, UP0 ;  /* 0x000000ff09097291 */ /* 0x000fd800080f0eff */
[----:B------:R-:W-:Y:S05]  /*1440*/  CALL.REL.NOINC `($__internal_8_$__cuda_sm20_div_u16) ;  /* 0x0000011400f87944 */ /* 0x000fea0003c00000 */
[----:B------:R-:W-:Y:S01]  /*1450*/  LOP3.LUT R5, R5, 0x3, RZ, 0xc0, !PT ;  /* 0x0000000305057812 */ /* 0x000fe200078ec0ff */
[----:B------:R-:W1:Y:S01]  /*1460*/  LDCU UR4, c[0x0][0x3b0] ;  /* 0x00007600ff0477ac */ /* 0x000e620008000800 */
[----:B------:R-:W-:Y:S01]  /*1470*/  BSSY.RECONVERGENT B1, `(.L_x_432) ;  /* 0x000001f000017945 */ /* 0x000fe20003800200 */
[----:B------:R-:W-:Y:S01]  /*1480*/  IMAD.MOV.U32 R6, RZ, RZ, R2 ;  /* 0x000000ffff067224 */ /* 0x000fe200078e0002 */
[----:B------:R-:W-:-:S13]  /*1490*/  ISETP.NE.AND P0, PT, R5, 0x2, PT ;  /* 0x000000020500780c */ /* 0x000fda0003f05270 */
[----:B------:R-:W-:Y:S05]  /*14a0*/  @!P0 BRA `(.L_x_433) ;  /* 0x00000000006c8947 */ /* 0x000fea0003800000 */
[----:B------:R-:W-:Y:S01]  /*14b0*/  HFMA2 R10, -RZ, RZ, 0, 0 ;  /* 0x00000000ff0a7431 */ /* 0x000fe200000001ff */
[----:B------:R-:W-:-:S07]  /*14c0*/  MOV R6, R2 ;  /* 0x0000000200067202 */ /* 0x000fce0000000f00 */
.L_x_436:
[----:B------:R-:W-:Y:S01]  /*14d0*/  LOP3.LUT R3, R6, 0x7f, RZ, 0xc0, !PT ;  /* 0x0000007f06037812 */ /* 0x000fe200078ec0ff */
[----:B------:R-:W-:Y:S01]  /*14e0*/  VIADD R10, R10, 0x1 ;  /* 0x000000010a0a7836 */ /* 0x000fe20000000000 */
[----:B------:R-:W-:Y:S03]  /*14f0*/  BSSY.RECONVERGENT B0, `(.L_x_434) ;  /* 0x0000014000007945 */ /* 0x000fe60003800200 */
[----:B------:R-:W-:Y:S01]  /*1500*/  VIADD R4, R3, UR39 ;  /* 0x0000002703047c36 */ /* 0x000fe20008000000 */
[----:B------:R-:W-:Y:S04]  /*1510*/  LOP3.LUT R0, R10, R5, RZ, 0x3c, !PT ;  /* 0x000000050a007212 */ /* 0x000fe800078e3cff */
[----:B------:R-:W-:Y:S02]  /*1520*/  ISETP.GE.U32.AND P0, PT, R4, UR38, PT ;  /* 0x0000002604007c0c */ /* 0x000fe4000bf06070 */
[----:B------:R-:W-:Y:S11]  /*1530*/  ISETP.NE.AND P2, PT, R0, 0x2, PT ;  /* 0x000000020000780c */ /* 0x000ff60003f45270 */
[----:B--2---:R-:W-:Y:S05]  /*1540*/  @P0 BRA `(.L_x_435) ;  /* 0x0000000000380947 */ /* 0x004fea0003800000 */
[----:B------:R-:W2:Y:S01]  /*1550*/  LDC.64 R14, c[0x0][0x358] ;  /* 0x0000d600ff0e7b82 */ /* 0x000ea20000000a00 */
[----:B------:R-:W-:Y:S04]  /*1560*/  SHF.R.U32.HI R0, RZ, 0x7, R6 ;  /* 0x00000007ff007819 */ /* 0x000fe80000011606 */
[----:B-1----:R-:W-:Y:S11]  /*1570*/  ISETP.GE.AND P0, PT, R0, UR4, PT ;  /* 0x0000000400007c0c */ /* 0x002ff6000bf06270 */
[----:B------:R-:W-:Y:S02]  /*1580*/  @!UPT UIADD3 URZ, UPT, UPT, URZ, URZ, URZ ;  /* 0x000000fffffff290 */ /* 0x000fe4000fffe0ff */
[----:B------:R-:W1:Y:S08]  /*1590*/  @!P0 LDC R4, c[0x0][0x988] ;  /* 0x00026200ff048b82 */ /* 0x000e700000000800 */
[----:B------:R-:W3:Y:S01]  /*15a0*/  @!P0 LDC.64 R8, c[0x0][0x980] ;  /* 0x00026000ff088b82 */ /* 0x000ee20000000a00 */
[----:B--2---:R-:W-:Y:S02]  /*15b0*/  @!P0 R2UR UR6, R14 ;  /* 0x000000000e0682ca */ /* 0x004fe400000e0000 */
[----:B------:R-:W-:Y:S01]  /*15c0*/  @!P0 R2UR UR7, R15 ;  /* 0x000000000f0782ca */ /* 0x000fe200000e0000 */
[----:B-1----:R-:W-:Y:S05]  /*15d0*/  @!P0 IMAD R0, R3, R4, R0 ;  /* 0x0000000403008224 */ /* 0x002fea00078e0200 */
[C---:B------:R-:W-:Y:S04]  /*15e0*/  @!P0 IADD3 R7, P1, PT, R0.reuse, UR8, RZ ;  /* 0x0000000800078c10 */ /* 0x040fe8000ff3e0ff */
[----:B------:R-:W-:Y:S02]  /*15f0*/  @!P0 LEA.HI.X.SX32 R14, R0, UR5, 0x1, P1 ;  /* 0x00000005000e8c11 */ /* 0x000fe400088f0eff */
[C---:B---3--:R-:W-:Y:S04]  /*1600*/  @!P0 LEA R18, P1, R7.reuse, R8, 0x1 ;  /* 0x0000000807128211 */ /* 0x048fe800078208ff */
[----:B------:R-:W-:Y:S05]  /*1610*/  @!P0 LEA.HI.X R19, R7, R9, R14, 0x1, P1 ;  /* 0x0000000907138211 */ /* 0x000fea00008f0c0e */
[----:B------:R2:W-:Y:S04]  /*1620*/  @!P0 STG.E.U16 desc[UR6][R18.64], RZ ;  /* 0x000000ff12008986 */ /* 0x0005e8000c101506 */
.L_x_435:
[----:B-1----:R-:W-:Y:S05]  /*1630*/  BSYNC.RECONVERGENT B0 ;  /* 0x0000000000007941 */ /* 0x002fea0003800200 */
.L_x_434:
[----:B------:R-:W-:Y:S01]  /*1640*/  IADD3 R6, PT, PT, R17, R6, RZ ;  /* 0x0000000611067210 */ /* 0x000fe20007ffe0ff */
[----:B------:R-:W-:Y:S06]  /*1650*/  @P2 BRA `(.L_x_436) ;  /* 0xfffffffc009c2947 */ /* 0x000fec000383ffff */
.L_x_433:
[----:B-1----:R-:W-:Y:S05]  /*1660*/  BSYNC.RECONVERGENT B1 ;  /* 0x0000000000017941 */ /* 0x002fea0003800200 */
.L_x_432:
[----:B------:R-:W-:Y:S01]  /*1670*/  BSSY.RECONVERGENT B1, `(.L_x_437) ;  /* 0x000005b000017945 */ /* 0x000fe20003800200 */
[C---:B------:R-:W-:Y:S01]  /*1680*/  LEA R5, R17.reuse, R6, 0x1 ;  /* 0x0000000611057211 */ /* 0x040fe200078e08ff */
[C---:B------:R-:W-:Y:S01]  /*1690*/  IMAD R4, R17.reuse, 0x3, R6 ;  /* 0x0000000311047824 */ /* 0x040fe200078e0206 */
[----:B------:R-:W-:Y:S01]  /*16a0*/  SHF.L.U32 R10, R17, 0x2, RZ ;  /* 0x00000002110a7819 */ /* 0x000fe200000006ff */
[----:B------:R-:W1:Y:S01]  /*16b0*/  LDCU UR4, c[0x0][0x3b0] ;  /* 0x00007600ff0477ac */ /* 0x000e620008000800 */
[----:B------:R-:W-:-:S07]  /*16c0*/  IADD3 R3, PT, PT, R6, R17, RZ ;  /* 0x0000001106037210 */ /* 0x000fce0007ffe0ff */
.L_x_446:
[----:B------:R-:W-:Y:S01]  /*16d0*/  LOP3.LUT R7, R6, 0x7f, RZ, 0xc0, !PT ;  /* 0x0000007f06077812 */ /* 0x000fe200078ec0ff */
[----:B---3--:R-:W3:Y:S01]  /*16e0*/  LDC.64 R22, c[0x0][0x358] ;  /* 0x0000d600ff167b82 */ /* 0x008ee20000000a00 */
[----:B------:R-:W-:Y:S01]  /*16f0*/  LOP3.LUT R9, R3, 0x7f, RZ, 0xc0, !PT ;  /* 0x0000007f03097812 */ /* 0x000fe200078ec0ff */
[----:B------:R-:W-:Y:S01]  /*1700*/  BSSY.RECONVERGENT B0, `(.L_x_438) ;  /* 0x0000019000007945 */ /* 0x000fe20003800200 */
[----:B------:R-:W-:Y:S01]  /*1710*/  LOP3.LUT R11, R5, 0x7f, RZ, 0xc0, !PT ;  /* 0x0000007f050b7812 */ /* 0x000fe200078ec0ff */
[----:B------:R-:W-:Y:S01]  /*1720*/  VIADD R15, R7, UR39 ;  /* 0x00000027070f7c36 */ /* 0x000fe20008000000 */
[----:B------:R-:W-:Y:S01]  /*1730*/  LOP3.LUT R13, R4, 0x7f, RZ, 0xc0, !PT ;  /* 0x0000007f040d7812 */ /* 0x000fe200078ec0ff */
[----:B------:R-:W-:Y:S02]  /*1740*/  VIADD R14, R9, UR39 ;  /* 0x00000027090e7c36 */ /* 0x000fe40008000000 */
[----:B------:R-:W-:Y:S01]  /*1750*/  VIADD R8, R11, UR39 ;  /* 0x000000270b087c36 */ /* 0x000fe20008000000 */
[----:B------:R-:W-:Y:S01]  /*1760*/  ISETP.GE.U32.AND P0, PT, R15, UR38, PT ;  /* 0x000000260f007c0c */ /* 0x000fe2000bf06070 */
[----:B------:R-:W-:Y:S01]  /*1770*/  VIADD R0, R13, UR39 ;  /* 0x000000270d007c36 */ /* 0x000fe20008000000 */
[----:B------:R-:W-:Y:S02]  /*1780*/  ISETP.GE.U32.AND P2, PT, R14, UR38, PT ;  /* 0x000000260e007c0c */ /* 0x000fe4000bf46070 */
[----:B------:R-:W-:Y:S02]  /*1790*/  ISETP.GE.U32.AND P3, PT, R8, UR38, PT ;  /* 0x0000002608007c0c */ /* 0x000fe4000bf66070 */
[----:B------:R-:W-:Y:S07]  /*17a0*/  ISETP.GE.U32.AND P4, PT, R0, UR38, PT ;  /* 0x0000002600007c0c */ /* 0x000fee000bf86070 */
[----:B-1--4-:R-:W-:Y:S06]  /*17b0*/  @P0 BRA `(.L_x_439) ;  /* 0x0000000000340947 */ /* 0x012fec0003800000 */
[----:B------:R-:W-:Y:S04]  /*17c0*/  SHF.R.U32.HI R0, RZ, 0x7, R6 ;  /* 0x00000007ff007819 */ /* 0x000fe80000011606 */
[----:B-1----:R-:W-:Y:S11]  /*17d0*/  ISETP.GE.AND P0, PT, R0, UR4, PT ;  /* 0x0000000400007c0c */ /* 0x002ff6000bf06270 */
[----:B------:R-:W-:Y:S02]  /*17e0*/  @!UPT UIADD3 URZ, UPT, UPT, URZ, URZ, URZ ;  /* 0x000000fffffff290 */ /* 0x000fe4000fffe0ff */
[----:B---3--:R-:W-:Y:S01]  /*17f0*/  @!P0 R2UR UR6, R22 ;  /* 0x00000000160682ca */ /* 0x008fe200000e0000 */
[----:B------:R-:W1:Y:S01]  /*1800*/  @!P0 LDC R8, c[0x0][0x988] ;  /* 0x00026200ff088b82 */ /* 0x000e620000000800 */
[----:B------:R-:W-:Y:S07]  /*1810*/  @!P0 R2UR UR7, R23 ;  /* 0x00000000170782ca */ /* 0x000fee00000e0000 */
[----:B------:R-:W3:Y:S01]  /*1820*/  @!P0 LDC.64 R14, c[0x0][0x980] ;  /* 0x00026000ff0e8b82 */ /* 0x000ee20000000a00 */
[----:B-1----:R-:W-:Y:S05]  /*1830*/  @!P0 IMAD R0, R7, R8, R0 ;  /* 0x0000000807008224 */ /* 0x002fea00078e0200 */
[C---:B------:R-:W-:Y:S04]  /*1840*/  @!P0 IADD3 R16, P1, PT, R0.reuse, UR8, RZ ;  /* 0x0000000800108c10 */ /* 0x040fe8000ff3e0ff */
[----:B--2---:R-:W-:Y:S02]  /*1850*/  @!P0 LEA.HI.X.SX32 R18, R0, UR5, 0x1, P1 ;  /* 0x0000000500128c11 */ /* 0x004fe400088f0eff */
[C---:B---3--:R-:W-:Y:S04]  /*1860*/  @!P0 LEA R20, P1, R16.reuse, R14, 0x1 ;  /* 0x0000000e10148211 */ /* 0x048fe800078208ff */
[----:B------:R-:W-:Y:S05]  /*1870*/  @!P0 LEA.HI.X R21, R16, R15, R18, 0x1, P1 ;  /* 0x0000000f10158211 */ /* 0x000fea00008f0c12 */
[----:B------:R4:W-:Y:S04]  /*1880*/  @!P0 STG.E.U16 desc[UR6][R20.64], RZ ;  /* 0x000000ff14008986 */ /* 0x0009e8000c101506 */
.L_x_439:
[----:B-1----:R-:W-:Y:S05]  /*1890*/  BSYNC.RECONVERGENT B0 ;  /* 0x0000000000007941 */ /* 0x002fea0003800200 */
.L_x_438:
[----:B------:R-:W-:Y:S04]  /*18a0*/  BSSY.RECONVERGENT B0, `(.L_x_440) ;  /* 0x000000f000007945 */ /* 0x000fe80003800200 */
[----:B------:R-:W-:Y:S05]  /*18b0*/  @P2 BRA `(.L_x_441) ;  /* 0x0000000000342947 */ /* 0x000fea0003800000 */
[----:B------:R-:W-:Y:S04]  /*18c0*/  SHF.R.U32.HI R0, RZ, 0x7, R3 ;  /* 0x00000007ff007819 */ /* 0x000fe80000011603 */
[----:B------:R-:W-:Y:S11]  /*18d0*/  ISETP.GE.AND P0, PT, R0, UR4, PT ;  /* 0x0000000400007c0c */ /* 0x000ff6000bf06270 */
[----:B------:R-:W-:Y:S02]  /*18e0*/  @!UPT UIADD3 URZ, UPT, UPT, URZ, URZ, URZ ;  /* 0x000000fffffff290 */ /* 0x000fe4000fffe0ff */
[----:B---3--:R-:W-:Y:S01]  /*18f0*/  @!P0 R2UR UR6, R22 ;  /* 0x00000000160682ca */ /* 0x008fe200000e0000 */
[----:B------:R-:W1:Y:S01]  /*1900*/  @!P0 LDC R7, c[0x0][0x988] ;  /* 0x00026200ff078b82 */ /* 0x000e620000000800 */
[----:B------:R-:W-:Y:S07]  /*1910*/  @!P0 R2UR UR7, R23 ;  /* 0x00000000170782ca */ /* 0x000fee00000e0000 */
[----:B------:R-:W2:Y:S01]  /*1920*/  @!P0 LDC.64 R14, c[0x0][0x980] ;  /* 0x00026000ff0e8b82 */ /* 0x000ea20000000a00 */
[----:B-1----:R-:W-:Y:S05]  /*1930*/  @!P0 IMAD R0, R9, R7, R0 ;  /* 0x0000000709008224 */ /* 0x002fea00078e0200 */
[C---:B------:R-:W-:Y:S04]  /*1940*/  @!P0 IADD3 R8, P1, PT, R0.reuse, UR8, RZ ;  /* 0x0000000800088c10 */ /* 0x040fe8000ff3e0ff */
[----:B------:R-:W-:Y:S02]  /*1950*/  @!P0 LEA.HI.X.SX32 R16, R0, UR5, 0x1, P1 ;  /* 0x0000000500108c11 */ /* 0x000fe400088f0eff */
[C---:B--2---:R-:W-:Y:S04]  /*1960*/  @!P0 LEA R18, P1, R8.reuse, R14, 0x1 ;  /* 0x0000000e08128211 */ /* 0x044fe800078208ff */
[----:B------:R-:W-:Y:S05]  /*1970*/  @!P0 LEA.HI.X R19, R8, R15, R16, 0x1, P1 ;  /* 0x0000000f08138211 */ /* 0x000fea00008f0c10 */
[----:B------:R1:W-:Y:S04]  /*1980*/  @!P0 STG.E.U16 desc[UR6][R18.64], RZ ;  /* 0x000000ff12008986 */ /* 0x0003e8000c101506 */
.L_x_441:
[----:B------:R-:W-:Y:S05]  /*1990*/  BSYNC.RECONVERGENT B0 ;  /* 0x0000000000007941 */ /* 0x000fea0003800200 */
.L_x_440:
[----:B------:R-:W-:Y:S04]  /*19a0*/  BSSY.RECONVERGENT B0, `(.L_x_442) ;  /* 0x000000f000007945 */ /* 0x000fe80003800200 */
[----:B------:R-:W-:Y:S05]  /*19b0*/  @P3 BRA `(.L_x_443) ;  /* 0x0000000000343947 */ /* 0x000fea0003800000 */
[----:B------:R-:W-:Y:S04]  /*19c0*/  SHF.R.U32.HI R0, RZ, 0x7, R5 ;  /* 0x00000007ff007819 */ /* 0x000fe80000011605 */
[----:B------:R-:W-:Y:S11]  /*19d0*/  ISETP.GE.AND P0, PT, R0, UR4, PT ;  /* 0x0000000400007c0c */ /* 0x000ff6000bf06270 */
[----:B------:R-:W-:Y:S02]  /*19e0*/  @!UPT UIADD3 URZ, UPT, UPT, URZ, URZ, URZ ;  /* 0x000000fffffff290 */ /* 0x000fe4000fffe0ff */
[----:B---3--:R-:W-:Y:S01]  /*19f0*/  @!P0 R2UR UR6, R22 ;  /* 0x00000000160682ca */ /* 0x008fe200000e0000 */
[----:B------:R-:W3:Y:S01]  /*1a00*/  @!P0 LDC R7, c[0x0][0x988] ;  /* 0x00026200ff078b82 */ /* 0x000ee20000000800 */
[----:B------:R-:W-:Y:S07]  /*1a10*/  @!P0 R2UR UR7, R23 ;  /* 0x00000000170782ca */ /* 0x000fee00000e0000 */
[----:B------:R-:W1:Y:S01]  /*1a20*/  @!P0 LDC.64 R8, c[0x0][0x980] ;  /* 0x00026000ff088b82 */ /* 0x000e620000000a00 */
[----:B---3--:R-:W-:Y:S05]  /*1a30*/  @!P0 IMAD R0, R11, R7, R0 ;  /* 0x000000070b008224 */ /* 0x008fea00078e0200 */
[C---:B------:R-:W-:Y:S04]  /*1a40*/  @!P0 IADD3 R14, P1, PT, R0.reuse, UR8, RZ ;  /* 0x00000008000e8c10 */ /* 0x040fe8000ff3e0ff */
[----:B------:R-:W-:Y:S02]  /*1a50*/  @!P0 LEA.HI.X.SX32 R15, R0, UR5, 0x1, P1 ;  /* 0x00000005000f8c11 */ /* 0x000fe400088f0eff */
[C---:B-12---:R-:W-:Y:S04]  /*1a60*/  @!P0 LEA R18, P1, R14.reuse, R8, 0x1 ;  /* 0x000000080e128211 */ /* 0x046fe800078208ff */
[----:B------:R-:W-:Y:S05]  /*1a70*/  @!P0 LEA.HI.X R19, R14, R9, R15, 0x1, P1 ;  /* 0x000000090e138211 */ /* 0x000fea00008f0c0f */
[----:B------:R1:W-:Y:S04]  /*1a80*/  @!P0 STG.E.U16 desc[UR6][R18.64], RZ ;  /* 0x000000ff12008986 */ /* 0x0003e8000c101506 */
.L_x_443:
[----:B------:R-:W-:Y:S05]  /*1a90*/  BSYNC.RECONVERGENT B0 ;  /* 0x0000000000007941 */ /* 0x000fea0003800200 */
.L_x_442:
[----:B------:R-:W-:Y:S01]  /*1aa0*/  IADD3 R14, PT, PT, R17, R6, R17 ;  /* 0x00000006110e7210 */ /* 0x000fe20007ffe011 */
        /* <DEDUP_REMOVED lines=15> */
.L_x_445:
[----:B------:R-:W-:Y:S05]  /*1ba0*/  BSYNC.RECONVERGENT B0 ;  /* 0x0000000000007941 */ /* 0x000fea0003800200 */
.L_x_444:
        /* <DEDUP_REMOVED lines=8> */
.L_x_437:
        /* <DEDUP_REMOVED lines=24> */
[----:B------:R-:W-:-:S07]  /*1db0*/  MOV R8, RZ ;  /* 0x000000ff00087202 */ /* 0x000fce0000000f00 */
.L_x_451:
[----:B------:R-:W-:Y:S01]  /*1dc0*/  LOP3.LUT R3, R2, 0x7f, RZ, 0xc0, !PT ;  /* 0x0000007f02037812 */ /* 0x000fe200078ec0ff */
[----:B------:R-:W-:Y:S01]  /*1dd0*/  VIADD R8, R8, 0x1 ;  /* 0x0000000108087836 */ /* 0x000fe20000000000 */
[----:B------:R-:W-:Y:S03]  /*1de0*/  BSSY.RECONVERGENT B0, `(.L_x_449) ;  /* 0x0000014000007945 */ /* 0x000fe60003800200 */
[----:B------:R-:W-:Y:S01]  /*1df0*/  VIADD R4, R3, UR39 ;  /* 0x0000002703047c36 */ /* 0x000fe20008000000 */
[----:B------:R-:W-:Y:S04]  /*1e00*/  LOP3.LUT R0, R5, R8, RZ, 0x3c, !PT ;  /* 0x0000000805007212 */ /* 0x000fe800078e3cff */
[----:B------:R-:W-:Y:S02]  /*1e10*/  ISETP.GE.U32.AND P0, PT, R4, UR38, PT ;  /* 0x0000002604007c0c */ /* 0x000fe4000bf06070 */
[----:B------:R-:W-:Y:S11]  /*1e20*/  ISETP.NE.AND P2, PT, R0, 0x2, PT ;  /* 0x000000020000780c */ /* 0x000ff60003f45270 */
[----:B-1----:R-:W-:Y:S05]  /*1e30*/  @P0 BRA `(.L_x_450) ;  /* 0x0000000000380947 */ /* 0x002fea0003800000 */
[----:B------:R-:W1:Y:S01]  /*1e40*/  LDC.64 R12, c[0x0][0x358] ;  /* 0x0000d600ff0c7b82 */ /* 0x000e620000000a00 */
[----:B------:R-:W-:Y:S04]  /*1e50*/  SHF.R.U32.HI R0, RZ, 0x7, R2 ;  /* 0x00000007ff007819 */ /* 0x000fe80000011602 */
[----:B------:R-:W-:Y:S11]  /*1e60*/  ISETP.GE.AND P0, PT, R0, UR4, PT ;  /* 0x0000000400007c0c */ /* 0x000ff6000bf06270 */
[----:B------:R-:W-:Y:S02]  /*1e70*/  @!UPT UIADD3 URZ, UPT, UPT, URZ, URZ, URZ ;  /* 0x000000fffffff290 */ /* 0x000fe4000fffe0ff */
[----:B------:R-:W2:Y:S08]  /*1e80*/  @!P0 LDC R4, c[0x0][0x9a0] ;  /* 0x00026800ff048b82 */ /* 0x000eb00000000800 */
[----:B------:R-:W5:Y:S01]  /*1e90*/  @!P0 LDC.64 R6, c[0x0][0x998] ;  /* 0x00026600ff068b82 */ /* 0x000f620000000a00 */
[----:B-1----:R-:W-:Y:S02]  /*1ea0*/  @!P0 R2UR UR6, R12 ;  /* 0x000000000c0682ca */ /* 0x002fe400000e0000 */
[----:B------:R-:W-:Y:S01]  /*1eb0*/  @!P0 R2UR UR7, R13 ;  /* 0x000000000d0782ca */ /* 0x000fe200000e0000 */
[----:B--2---:R-:W-:Y:S05]  /*1ec0*/  @!P0 IMAD R0, R3, R4, R0 ;  /* 0x0000000403008224 */ /* 0x004fea00078e0200 */
[C---:B------:R-:W-:Y:S04]  /*1ed0*/  @!P0 IADD3 R9, P1, PT, R0.reuse, UR10, RZ ;  /* 0x0000000a00098c10 */ /* 0x040fe8000ff3e0ff */
[----:B------:R-:W-:Y:S02]  /*1ee0*/  @!P0 LEA.HI.X.SX32 R12, R0, UR9, 0x1, P1 ;  /* 0x00000009000c8c11 */ /* 0x000fe400088f0eff */
[C---:B-----5:R-:W-:Y:S04]  /*1ef0*/  @!P0 LEA R14, P1, R9.reuse, R6, 0x1 ;  /* 0x00000006090e8211 */ /* 0x060fe800078208ff */
[----:B------:R-:W-:Y:S05]  /*1f00*/  @!P0 LEA.HI.X R15, R9, R7, R12, 0x1, P1 ;  /* 0x00000007090f8211 */ /* 0x000fea00008f0c0c */
[----:B------:R1:W-:Y:S04]  /*1f10*/  @!P0 STG.E.U16 desc[UR6][R14.64], RZ ;  /* 0x000000ff0e008986 */ /* 0x0003e8000c101506 */
.L_x_450:
[----:B------:R-:W-:Y:S05]  /*1f20*/  BSYNC.RECONVERGENT B0 ;  /* 0x0000000000007941 */ /* 0x000fea0003800200 */
.L_x_449:
[----:B------:R-:W-:Y:S01]  /*1f30*/  IADD3 R2, PT, PT, R17, R2, RZ ;  /* 0x0000000211027210 */ /* 0x000fe20007ffe0ff */
[----:B------:R-:W-:Y:S06]  /*1f40*/  @P2 BRA `(.L_x_451) ;  /* 0xfffffffc009c2947 */ /* 0x000fec000383ffff */
.L_x_448:
[----:B------:R-:W-:Y:S05]  /*1f50*/  BSYNC.RECONVERGENT B1 ;  /* 0x0000000000017941 */ /* 0x000fea0003800200 */
.L_x_447:
[----:B------:R-:W-:Y:S01]  /*1f60*/  BSSY.RECONVERGENT B1, `(.L_x_452) ;  /* 0x000005a000017945 */ /* 0x000fe20003800200 */
[C---:B------:R-:W-:Y:S01]  /*1f70*/  LEA R5, R17.reuse, R2, 0x1 ;  /* 0x0000000211057211 */ /* 0x040fe200078e08ff */
[----:B------:R-:W-:Y:S01]  /*1f80*/  IMAD R4, R17, 0x3, R2 ;  /* 0x0000000311047824 */ /* 0x000fe200078e0202 */
[----:B------:R-:W-:Y:S01]  /*1f90*/  IADD3 R3, PT, PT, R2, R17, RZ ;  /* 0x0000001102037210 */ /* 0x000fe20007ffe0ff */
[----:B------:R-:W2:Y:S06]  /*1fa0*/  LDCU UR4, c[0x0][0x3b4] ;  /* 0x00007680ff0477ac */ /* 0x000eac0008000800 */
.L_x_461:
[----:B------:R-:W-:Y:S01]  /*1fb0*/  LOP3.LUT R7, R2, 0x7f, RZ, 0xc0, !PT ;  /* 0x0000007f02077812 */ /* 0x000fe200078ec0ff */
[----:B----4-:R-:W4:Y:S01]  /*1fc0*/  LDC.64 R20, c[0x0][0x358] ;  /* 0x0000d600ff147b82 */ /* 0x010f220000000a00 */
        /* <DEDUP_REMOVED lines=12> */
[----:B-12---:R-:W-:Y:S06]  /*2090*/  @P0 BRA `(.L_x_454) ;  /* 0x0000000000340947 */ /* 0x006fec0003800000 */
[----:B------:R-:W-:Y:S04]  /*20a0*/  SHF.R.U32.HI R0, RZ, 0x7, R2 ;  /* 0x00000007ff007819 */ /* 0x000fe80000011602 */
[----:B--2---:R-:W-:Y:S11]  /*20b0*/  ISETP.GE.AND P0, PT, R0, UR4, PT ;  /* 0x0000000400007c0c */ /* 0x004ff6000bf06270 */
[----:B------:R-:W-:Y:S02]  /*20c0*/  @!UPT UIADD3 URZ, UPT, UPT, URZ, URZ, URZ ;  /* 0x000000fffffff290 */ /* 0x000fe4000fffe0ff */
[----:B----4-:R-:W-:Y:S01]  /*20d0*/  @!P0 R2UR UR6, R20 ;  /* 0x00000000140682ca */ /* 0x010fe200000e0000 */
[----:B------:R-:W2:Y:S01]  /*20e0*/  @!P0 LDC R6, c[0x0][0x9a0] ;  /* 0x00026800ff068b82 */ /* 0x000ea20000000800 */
[----:B------:R-:W-:Y:S07]  /*20f0*/  @!P0 R2UR UR7, R21 ;  /* 0x00000000150782ca */ /* 0x000fee00000e0000 */
[----:B-1----:R-:W1:Y:S01]  /*2100*/  @!P0 LDC.64 R14, c[0x0][0x998] ;  /* 0x00026600ff0e8b82 */ /* 0x002e620000000a00 */
[----:B--2---:R-:W-:Y:S05]  /*2110*/  @!P0 IMAD R0, R7, R6, R0 ;  /* 0x0000000607008224 */ /* 0x004fea00078e0200 */
[C---:B------:R-:W-:Y:S04]  /*2120*/  @!P0 IADD3 R8, P1, PT, R0.reuse, UR10, RZ ;  /* 0x0000000a00088c10 */ /* 0x040fe8000ff3e0ff */
[----:B------:R-:W-:Y:S02]  /*2130*/  @!P0 LEA.HI.X.SX32 R12, R0, UR9, 0x1, P1 ;  /* 0x00000009000c8c11 */ /* 0x000fe400088f0eff */
[C---:B-1----:R-:W-:Y:S04]  /*2140*/  @!P0 LEA R18, P1, R8.reuse, R14, 0x1 ;  /* 0x0000000e08128211 */ /* 0x042fe800078208ff */
[----:B------:R-:W-:Y:S05]  /*2150*/  @!P0 LEA.HI.X R19, R8, R15, R12, 0x1, P1 ;  /* 0x0000000f08138211 */ /* 0x000fea00008f0c0c */
[----:B------:R1:W-:Y:S04]  /*2160*/  @!P0 STG.E.U16 desc[UR6][R18.64], RZ ;  /* 0x000000ff12008986 */ /* 0x0003e8000c101506 */
.L_x_454:
[----:B--2---:R-:W-:Y:S05]  /*2170*/  BSYNC.RECONVERGENT B0 ;  /* 0x0000000000007941 */ /* 0x004fea0003800200 */
.L_x_453:
[----:B------:R-:W-:Y:S04]  /*2180*/  BSSY.RECONVERGENT B0, `(.L_x_455) ;  /* 0x000000f000007945 */ /* 0x000fe80003800200 */
[----:B------:R-:W-:Y:S05]  /*2190*/  @P2 BRA `(.L_x_456) ;  /* 0x0000000000342947 */ /* 0x000fea0003800000 */
[----:B------:R-:W-:Y:S04]  /*21a0*/  SHF.R.U32.HI R0, RZ, 0x7, R3 ;  /* 0x00000007ff007819 */ /* 0x000fe80000011603 */
[----:B------:R-:W-:Y:S11]  /*21b0*/  ISETP.GE.AND P0, PT, R0, UR4, PT ;  /* 0x0000000400007c0c */ /* 0x000ff6000bf06270 */
        /* <DEDUP_REMOVED lines=11> */
.L_x_456:
[----:B------:R-:W-:Y:S05]  /*2270*/  BSYNC.RECONVERGENT B0 ;  /* 0x0000000000007941 */ /* 0x000fea0003800200 */
.L_x_455:
[----:B------:R-:W-:Y:S04]  /*2280*/  BSSY.RECONVERGENT B0, `(.L_x_457) ;  /* 0x000000f000007945 */ /* 0x000fe80003800200 */
[----:B------:R-:W-:Y:S05]  /*2290*/  @P3 BRA `(.L_x_458) ;  /* 0x0000000000343947 */ /* 0x000fea0003800000 */
[----:B------:R-:W-:Y:S04]  /*22a0*/  SHF.R.U32.HI R0, RZ, 0x7, R5 ;  /* 0x00000007ff007819 */ /* 0x000fe80000011605 */
[----:B------:R-:W-:Y:S11]  /*22b0*/  ISETP.GE.AND P0, PT, R0, UR4, PT ;  /* 0x0000000400007c0c */ /* 0x000ff6000bf06270 */
[----:B------:R-:W-:Y:S02]  /*22c0*/  @!UPT UIADD3 URZ, UPT, UPT, URZ, URZ, URZ ;  /* 0x000000fffffff290 */ /* 0x000fe4000fffe0ff */
[----:B----4-:R-:W-:Y:S01]  /*22d0*/  @!P0 R2UR UR6, R20 ;  /* 0x00000000140682ca */ /* 0x010fe200000e0000 */
[----:B------:R-:W4:Y:S01]  /*22e0*/  @!P0 LDC R6, c[0x0][0x9a0] ;  /* 0x00026800ff068b82 */ /* 0x000f220000000800 */
[----:B------:R-:W-:Y:S07]  /*22f0*/  @!P0 R2UR UR7, R21 ;  /* 0x00000000150782ca */ /* 0x000fee00000e0000 */
[----:B------:R-:W1:Y:S01]  /*2300*/  @!P0 LDC.64 R8, c[0x0][0x998] ;  /* 0x00026600ff088b82 */ /* 0x000e620000000a00 */
[----:B----4-:R-:W-:Y:S05]  /*2310*/  @!P0 IMAD R0, R11, R6, R0 ;  /* 0x000000060b008224 */ /* 0x010fea00078e0200 */
[C---:B------:R-:W-:Y:S04]  /*2320*/  @!P0 IADD3 R7, P1, PT, R0.reuse, UR10, RZ ;  /* 0x0000000a00078c10 */ /* 0x040fe8000ff3e0ff */
[----:B------:R-:W-:Y:S02]  /*2330*/  @!P0 LEA.HI.X.SX32 R12, R0, UR9, 0x1, P1 ;  /* 0x00000009000c8c11 */ /* 0x000fe400088f0eff */
[C---:B-1----:R-:W-:Y:S04]  /*2340*/  @!P0 LEA R14, P1, R7.reuse, R8, 0x1 ;  /* 0x00000008070e8211 */ /* 0x042fe800078208ff */
[----:B------:R-:W-:Y:S05]  /*2350*/  @!P0 LEA.HI.X R15, R7, R9, R12, 0x1, P1 ;  /* 0x00000009070f8211 */ /* 0x000fea00008f0c0c */
[----:B------:R1:W-:Y:S04]  /*2360*/  @!P0 STG.E.U16 desc[UR6][R14.64], RZ ;  /* 0x000000ff0e008986 */ /* 0x0003e8000c101506 */
.L_x_458:
[----:B------:R-:W-:Y:S05]  /*2370*/  BSYNC.RECONVERGENT B0 ;  /* 0x0000000000007941 */ /* 0x000fea0003800200 */
.L_x_457:
[----:B------:R-:W-:Y:S01]  /*2380*/  IADD3 R8, PT, PT, R17, R2, R17 ;  /* 0x0000000211087210 */ /* 0x000fe20007ffe011 */
        /* <DEDUP_REMOVED lines=15> */
.L_x_460:
[----:B------:R-:W-:Y:S05]  /*2480*/  BSYNC.RECONVERGENT B0 ;  /* 0x0000000000007941 */ /* 0x000fea0003800200 */
.L_x_459:
        /* <DEDUP_REMOVED lines=8> */
.L_x_452:
[----:B------:R-:W-:Y:S05]  /*2510*/  EXIT ;  /* 0x000000000000794d */ /* 0x000fea0003800000 */
.L_x_431:
[----:B------:R-:W-:-:S09]  /*2520*/  UISETP.GT.AND UP0, UPT, UR46, 0x2, UPT ;  /* 0x000000022e00788c */ /* 0x000fd2000bf04270 */
[----:B------:R-:W-:Y:S05]  /*2530*/  BRA.U UP0, `(.L_x_462) ;  /* 0x0000007500487547 */ /* 0x000fea000b800000 */
[----:B------:R-:W-:Y:S01]  /*2540*/  IMAD.MOV.U32 R4, RZ, RZ, -0x1 ;  /* 0xffffffffff047424 */ /* 0x000fe200078e00ff */
[----:B------:R-:W-:-:S04]  /*2550*/  MOV R3, UR46 ;  /* 0x0000002e00037c02 */ /* 0x000fc80008000f00 */
[----:B------:R-:W-:-:S05]  /*2560*/  VIADDMNMX.U32 R3, R4, R3, 0x2, PT ;  /* 0x0000000204037446 */ /* 0x000fca0003800003 */
[----:B------:R-:W-:-:S04]  /*2570*/  IMAD.SHL.U32 R3, R3, 0x4, RZ ;  /* 0x0000000403037824 */ /* 0x000fc800078e00ff */
[----:B------:R-:W1:Y:S02]  /*2580*/  LDC R6, c[0x2][R3] ;  /* 0x0080000003067b82 */ /* 0x000e640000000800 */
[----:B-1----:R-:W-:-:S04]  /*2590*/  SHF.R.S32.HI R7, RZ, 0x1f, R6 ;  /* 0x0000001fff077819 */ /* 0x002fc80000011406 */
.L_x_7106:
[----:B------:R-:W-:Y:S05]  /*25a0*/  BRX R6 -0x25b0                                                                                                                                                                                                                                                                                                                                                                                                                                                           (*"BRANCH_TARGETS .L_x_7107,.L_x_7108,.L_x_7109"*) ;  /* 0xffffffd806947949 */ /* 0x000fea000383ffff */
.L_x_7107:
[----:B------:R-:W-:-:S08]  /*25b0*/  NOP ;  /* 0x0000000000007918 */ /* 0x000fd00000000000 */
[----:B------:R-:W1:-:S00]  /*25c0*/  USETMAXREG.DEALLOC.CTAPOOL 0x60 ;  /* 0x00000060000079c8 */ /* 0x000e4000080e0500 */
[----:B------:R-:W-:Y:S04]  /*25d0*/  BSSY.RECONVERGENT B0, `(.L_x_463) ;  /* 0x0000003000007945 */ /* 0x000fe80003800200 */
[----:B-1----:R-:W-:Y:S05]  /*25e0*/  @!P5 BRA `(.L_x_464) ;  /* 0x000000000004d947 */ /* 0x002fea0003800000 */
[----:B------:R-:W-:Y:S05]  /*25f0*/  BPT.TRAP 0x1 ;  /* 0x000000040000795c */ /* 0x000fea0000300000 */
.L_x_464:
[----:B------:R-:W-:Y:S05]  /*2600*/  BSYNC.RECONVERGENT B0 ;  /* 0x0000000000007941 */ /* 0x000fea0003800200 */
.L_x_463:
        /* <DEDUP_REMOVED lines=8> */
.L_x_722:
[----:B------:R-:W-:Y:S01]  /*2690*/  PLOP3.LUT P6, PT, P3, P1, PT, 0xf8, 0x8f ;  /* 0x00000000008f781c */ /* 0x000fe20001fc3f70 */
[----:B------:R2:W-:Y:S01]  /*26a0*/  @!P2 SYNCS.ARRIVE.TRANS64 RZ, [UR32+0x30800], R4 ;  /* 0x03080004ffffa9a7 */ /* 0x0005e20008000020 */
[----:B------:R-:W-:Y:S11]  /*26b0*/  BSSY.RECONVERGENT B0, `(.L_x_466) ;  /* 0x0000003000007945 */ /* 0x000ff60003800200 */
[----:B------:R-:W-:Y:S05]  /*26c0*/  @!P6 BRA `(.L_x_467) ;  /* 0x000000000004e947 */ /* 0x000fea0003800000 */
[----:B------:R-:W-:Y:S05]  /*26d0*/  BPT.TRAP 0x1 ;  /* 0x000000040000795c */ /* 0x000fea0000300000 */
.L_x_467:
[----:B------:R-:W-:Y:S05]  /*26e0*/  BSYNC.RECONVERGENT B0 ;  /* 0x0000000000007941 */ /* 0x000fea0003800200 */
.L_x_466:
[----:B--2---:R-:W-:Y:S01]  /*26f0*/  LOP3.LUT P0, R4, R2, 0x1f, RZ, 0xc0, !PT ;  /* 0x0000001f02047812 */ /* 0x004fe2000780c0ff */
[----:B------:R-:W-:Y:S03]  /*2700*/  BSSY.RECONVERGENT B0, `(.L_x_468) ;  /* 0x0000004000007945 */ /* 0x000fe60003800200 */
[----:B------:R-:W-:-:S13]  /*2710*/  PLOP3.LUT P0, PT, P0, P2, PT, 0x8f, 0xf8 ;  /* 0x0000000000f8781c */ /* 0x000fda0000705177 */
[----:B------:R-:W-:Y:S05]  /*2720*/  @P0 BRA `(.L_x_469) ;  /* 0x0000000000040947 */ /* 0x000fea0003800000 */
[----:B------:R-:W-:Y:S05]  /*2730*/  BPT.TRAP 0x1 ;  /* 0x000000040000795c */ /* 0x000fea0000300000 */
.L_x_469:
[----:B------:R-:W-:Y:S05]  /*2740*/  BSYNC.RECONVERGENT B0 ;  /* 0x0000000000007941 */ /* 0x000fea0003800200 */
.L_x_468:
[----:B------:R-:W-:Y:S04]  /*2750*/  BSSY.RECONVERGENT B0, `(.L_x_470) ;  /* 0x0000003000007945 */ /* 0x000fe80003800200 */
[----:B------:R-:W-:Y:S05]  /*2760*/  @!P5 BRA `(.L_x_471) ;  /* 0x000000000004d947 */ /* 0x000fea0003800000 */
[----:B------:R-:W-:Y:S05]  /*2770*/  BPT.TRAP 0x1 ;  /* 0x000000040000795c */ /* 0x000fea0000300000 */
.L_x_471:
[----:B------:R-:W-:Y:S05]  /*2780*/  BSYNC.RECONVERGENT B0 ;  /* 0x0000000000007941 */ /* 0x000fea0003800200 */
.L_x_470:
[----:B------:R-:W2:Y:S01]  /*2790*/  LDCU.64 UR4, c[0x0][0x348] ;  /* 0x00006900ff0477ac */ /* 0x000ea20008000a00 */
[----:B------:R-:W-:Y:S01]  /*27a0*/  @!P2 MOV R2, 0xc000 ;  /* 0x0000c0000002a802 */ /* 0x000fe20000000f00 */
[----:B------:R-:W3:Y:S03]  /*27b0*/  LDCU.64 UR10, c[0x0][0x348] ;  /* 0x00006900ff0a77ac */ /* 0x000ee60008000a00 */
[----:B------:R4:W-:Y:S01]  /*27c0*/  @!P2 SYNCS.ARRIVE.TRANS64.RED.A0TR RZ, [UR32+0x30800], R2 ;  /* 0x03080002ffffa9a7 */ /* 0x0009e20008300420 */
[----:B------:R-:W-:Y:S02]  /*27d0*/  UIADD3 UR35, UPT, UPT, UR47, UR39, URZ ;  /* 0x000000272f237290 */ /* 0x000fe4000fffe0ff */
[----:B------:R-:W-:Y:S02]  /*27e0*/  UIADD3 UR33, UPT, UPT, UR32, 0x30800, URZ ;  /* 0x0003080020217890 */ /* 0x000fe4000fffe0ff */
[----:B------:R-:W-:-:S02]  /*27f0*/  UIADD3 UR40, UPT, UPT, UR32, 0x4000, URZ ;  /* 0x0000400020287890 */ /* 0x000fc4000fffe0ff */
[----:B------:R-:W-:Y:S02]  /*2800*/  UIADD3 UR24, UPT, UPT, UR32, 0x8000, URZ ;  /* 0x0000800020187890 */ /* 0x000fe4000fffe0ff */
[----:B------:R-:W-:Y:S02]  /*2810*/  UIADD3 UR48, UPT, UPT, UR32, 0x14000, URZ ;  /* 0x0001400020307890 */ /* 0x000fe4000fffe0ff */
[----:B--2---:R-:W-:Y:S02]  /*2820*/  UIADD3 UR6, UP0, UPT, UR4, 0x100, URZ ;  /* 0x0000010004067890 */ /* 0x004fe4000ff1e0ff */
[----:B------:R-:W-:Y:S02]  /*2830*/  UIADD3 UR49, UPT, UPT, UR32, 0x30800, URZ ;  /* 0x0003080020317890 */ /* 0x000fe4000fffe0ff */
[----:B------:R-:W-:Y:S02]  /*2840*/  UIADD3.X UR7, UPT, UPT, URZ, UR5, URZ, UP0, !UPT ;  /* 0x00000005ff077290 */ /* 0x000fe400087fe4ff */
[----:B---3--:R-:W-:-:S02]  /*2850*/  UIADD3 UR4, UP0, UPT, UR10, 0x300, URZ ;  /* 0x000003000a047890 */ /* 0x008fc4000ff1e0ff */
        /* <DEDUP_REMOVED lines=17> */
[----:B------:R-:W-:Y:S01]  /*2970*/  UMOV UR50, URZ ;  /* 0x000000ff00327c82 */ /* 0x000fe20008000000 */
[----:B------:R-:W-:Y:S01]  /*2980*/  UMOV UR52, UR44 ;  /* 0x0000002c00347c82 */ /* 0x000fe20008000000 */
[----:B------:R-:W-:Y:S01]  /*2990*/  UMOV UR53, UR45 ;  /* 0x0000002d00357c82 */ /* 0x000fe20008000000 */
[----:B------:R-:W-:Y:S01]  /*29a0*/  UMOV UR18, 0x40 ;  /* 0x0000004000127882 */ /* 0x000fe20000000000 */
[----:B------:R-:W-:Y:S01]  /*29b0*/  UMOV UR19, UR51 ;  /* 0x0000003300137c82 */ /* 0x000fe20008000000 */
[----:B------:R4:W-:Y:S01]  /*29c0*/  UTMALDG.4D [UR40], [UR6], desc[UR14] ;  /* 0x00000e28060075b4 */ /* 0x0009e20008019000 */
        /* <DEDUP_REMOVED lines=9> */
[----:B------:R-:W-:Y:S01]  /*2a60*/  UISETP.NE.AND UP0, UPT, UR46, 0x1, UPT ;  /* 0x000000012e00788c */ /* 0x000fe2000bf05270 */
[----:B------:R4:W-:Y:S01]  /*2a70*/  UTMALDG.4D [UR48], [UR4], desc[UR14] ;  /* 0x00000e30040075b4 */ /* 0x0009e20008019000 */
[----:B------:R4:W-:Y:S01]  /*2a80*/  UTMALDG.4D [UR16], [UR4], desc[UR14] ;  /* 0x00000e10040075b4 */ /* 0x0009e20008019000 */
[----:B------:R4:W-:Y:S06]  /*2a90*/  UTMALDG.4D [UR8], [UR4], desc[UR14] ;  /* 0x00000e08040075b4 */ /* 0x0009ec0008019000 */
[----:B----4-:R-:W-:Y:S05]  /*2aa0*/  BRA.U !UP0, `(.L_x_472) ;  /* 0x0000000108047547 */ /* 0x010fea000b800000 */
[----:B------:R-:W-:Y:S05]  /*2ab0*/  BPT.TRAP 0x1 ;  /* 0x000000040000795c */ /* 0x000fea0000300000 */
.L_x_472:
[----:B------:R-:W2:Y:S02]  /*2ac0*/  SYNCS.PHASECHK.TRANS64.TRYWAIT P0, [UR32+0x30838], R6 ;  /* 0x03083806ff0075a7 */ /* 0x000ea40008001120 */
[----:B--2---:R-:W-:Y:S05]  /*2ad0*/  @!P0 BRA `(.L_x_473) ;  /* 0x000000f000ac8947 */ /* 0x004fea0003800000 */
.L_x_724:
[----:B------:R-:W2:Y:S01]  /*2ae0*/  LDCU.64 UR4, c[0x0][0x428] ;  /* 0x00008500ff0477ac */ /* 0x000ea20008000a00 */
[----:B------:R-:W3:Y:S01]  /*2af0*/  LDC.64 R10, c[0x0][0x358] ;  /* 0x0000d600ff0a7b82 */ /* 0x000ee20000000a00 */
[C---:B------:R-:W-:Y:S01]  /*2b00*/  IMAD.SHL.U32 R7, R4.reuse, 0x2, RZ ;  /* 0x0000000204077824 */ /* 0x040fe200078e00ff */
[----:B------:R-:W-:Y:S01]  /*2b10*/  LEA R4, R4, UR32, 0x3 ;  /* 0x0000002004047c11 */ /* 0x000fe2000f8e18ff */
[----:B------:R-:W4:Y:S02]  /*2b20*/  LDCU.64 UR10, c[0x0][0x420] ;  /* 0x00008400ff0a77ac */ /* 0x000f240008000a00 */
[C---:B-1----:R-:W-:Y:S01]  /*2b30*/  VIADD R3, R7.reuse, 0x1 ;  /* 0x0000000107037836 */ /* 0x042fe20000000000 */
[----:B------:R-:W-:-:S04]  /*2b40*/  ISETP.GE.U32.AND P1, PT, R7, R0, PT ;  /* 0x000000000700720c */ /* 0x000fc80003f26070 */
[----:B------:R-:W-:Y:S01]  /*2b50*/  ISETP.GE.U32.AND P0, PT, R3, R0, PT ;  /* 0x000000000300720c */ /* 0x000fe20003f06070 */
[----:B--2---:R-:W-:-:S04]  /*2b60*/  UIMAD UR4, UR44, UR4, URZ ;  /* 0x000000042c0472a4 */ /* 0x004fc8000f8e02ff */
[----:B------:R-:W-:Y:S01]  /*2b70*/  UIMAD UR4, UR45, UR5, UR4 ;  /* 0x000000052d0472a4 */ /* 0x000fe2000f8e0204 */
[----:B----4-:R-:W-:Y:S01]  /*2b80*/  MOV R18, UR10 ;  /* 0x0000000a00127c02 */ /* 0x010fe20008000f00 */
[----:B------:R-:W-:Y:S01]  /*2b90*/  IMAD.U32 R19, RZ, RZ, UR11 ;  /* 0x0000000bff137e24 */ /* 0x000fe2000f8e00ff */
[C---:B---3--:R-:W-:Y:S02]  /*2ba0*/  R2UR UR8, R10.reuse ;  /* 0x000000000a0872ca */ /* 0x048fe400000e0000 */
[----:B------:R-:W-:Y:S01]  /*2bb0*/  R2UR UR9, R11 ;  /* 0x000000000b0972ca */ /* 0x000fe200000e0000 */
[----:B------:R-:W-:Y:S01]  /*2bc0*/  VIADD R5, R7, UR4 ;  /* 0x0000000407057c36 */ /* 0x000fe20008000000 */
[----:B------:R-:W-:Y:S02]  /*2bd0*/  R2UR UR6, R10 ;  /* 0x000000000a0672ca */ /* 0x000fe400000e0000 */
[----:B------:R-:W-:Y:S01]  /*2be0*/  R2UR UR7, R11 ;  /* 0x000000000b0772ca */ /* 0x000fe200000e0000 */
[C---:B------:R-:W-:Y:S01]  /*2bf0*/  IMAD.WIDE.U32 R10, R5.reuse, 0x4, R18 ;  /* 0x00000004050a7825 */ /* 0x040fe200078e0012 */
[----:B------:R-:W-:-:S05]  /*2c00*/  IADD3 R9, PT, PT, R5, 0x1, RZ ;  /* 0x0000000105097810 */ /* 0x000fca0007ffe0ff */
[----:B------:R-:W-:Y:S02]  /*2c10*/  IMAD.WIDE.U32 R12, R9, 0x4, R18 ;  /* 0x00000004090c7825 */ /* 0x000fe400078e0012 */
        /* <DEDUP_REMOVED lines=9> */
[----:B------:R-:W-:Y:S05]  /*2cb0*/  BRA.U !UP0, `(.L_x_474) ;  /* 0x0000000108047547 */ /* 0x000fea000b800000 */
[----:B------:R-:W-:Y:S05]  /*2cc0*/  BPT.TRAP 0x1 ;  /* 0x000000040000795c */ /* 0x000fea0000300000 */
.L_x_474:
[----:B------:R-:W-:Y:S01]  /*2cd0*/  SYNCS.ARRIVE.TRANS64.A1T0 RZ, [UR32+0x30830], RZ ;  /* 0x030830ffffff79a7 */ /* 0x000fe20008100020 */
[----:B------:R-:W-:Y:S05]  /*2ce0*/  BRA.U !UP1, `(.L_x_475) ;  /* 0x0000000109047547 */ /* 0x000fea000b800000 */
[----:B------:R-:W-:Y:S05]  /*2cf0*/  BPT.TRAP 0x1 ;  /* 0x000000040000795c */ /* 0x000fea0000300000 */
.L_x_475:
[----:B------:R-:W2:Y:S01]  /*2d00*/  SYNCS.PHASECHK.TRANS64.TRYWAIT P3, [UR32+0x30828], R6 ;  /* 0x03082806ff0075a7 */ /* 0x000ea20008061120 */
[----:B------:R-:W-:Y:S01]  /*2d10*/  @!P2 MOV R2, 0x4000 ;  /* 0x000040000002a802 */ /* 0x000fe20000000f00 */
[----:B--2---:R-:W-:Y:S06]  /*2d20*/  @!P3 BRA `(.L_x_476) ;  /* 0x000000f00030b947 */ /* 0x004fec0003800000 */
.L_x_726:
[----:B------:R3:W-:Y:S01]  /*2d30*/  @!P2 SYNCS.ARRIVE.TRANS64 RZ, [UR32+0x30820], R2 ;  /* 0x03082002ffffa9a7 */ /* 0x0007e20008000020 */
[----:B------:R-:W-:-:S09]  /*2d40*/  UPLOP3.LUT UP3, UPT, UP3, UP2, UPT, 0xf8, 0x8f ;  /* 0x00000000008f789c */ /* 0x000fd20001f65f70 */
[----:B------:R-:W-:Y:S05]  /*2d50*/  BRA.U !UP3, `(.L_x_477) ;  /* 0x000000010b047547 */ /* 0x000fea000b800000 */
[----:B------:R-:W-:Y:S05]  /*2d60*/  BPT.TRAP 0x1 ;  /* 0x000000040000795c */ /* 0x000fea0000300000 */
.L_x_477:
[----:B------:R-:W-:Y:S01]  /*2d70*/  LOP3.LUT P4, RZ, R8, 0x1f, RZ, 0xc0, !PT ;  /* 0x0000001f08ff7812 */ /* 0x000fe2000788c0ff */
[----:B------:R-:W-:Y:S03]  /*2d80*/  BSSY.RECONVERGENT B0, `(.L_x_478) ;  /* 0x0000004000007945 */ /* 0x000fe60003800200 */
[----:B------:R-:W-:-:S13]  /*2d90*/  PLOP3.LUT P4, PT, P4, P2, PT, 0x8f, 0xf8 ;  /* 0x0000000000f8781c */ /* 0x000fda0002785177 */
[----:B------:R-:W-:Y:S05]  /*2da0*/  @P4 BRA `(.L_x_479) ;  /* 0x0000000000044947 */ /* 0x000fea0003800000 */
[----:B------:R-:W-:Y:S05]  /*2db0*/  BPT.TRAP 0x1 ;  /* 0x000000040000795c */ /* 0x000fea0000300000 */
.L_x_479:
[----:B------:R-:W-:Y:S05]  /*2dc0*/  BSYNC.RECONVERGENT B0 ;  /* 0x0000000000007941 */ /* 0x000fea0003800200 */
.L_x_478:
[----:B------:R-:W-:Y:S05]  /*2dd0*/  BRA.U !UP1, `(.L_x_480) ;  /* 0x0000000109047547 */ /* 0x000fea000b800000 */
[----:B------:R-:W-:Y:S05]  /*2de0*/  BPT.TRAP 0x1 ;  /* 0x000000040000795c */ /* 0x000fea0000300000 */
.L_x_480:
[----:B------:R-:W4:Y:S01]  /*2df0*/  LDCU.64 UR4, c[0x0][0x348] ;  /* 0x00006900ff0477ac */ /* 0x000f220008000a00 */
[----:B---3--:R-:W-:Y:S01]  /*2e00*/  @!P2 MOV R2, 0x8000 ;  /* 0x000080000002a802 */ /* 0x008fe20000000f00 */
[----:B------:R-:W3:Y:S03]  /*2e10*/  LDCU.64 UR6, c[0x0][0x348] ;  /* 0x00006900ff0677ac */ /* 0x000ee60008000a00 */
[----:B------:R1:W-:Y:S01]  /*2e20*/  @!P2 SYNCS.ARRIVE.TRANS64.RED.A0TR RZ, [UR32+0x30820], R2 ;  /* 0x03082002ffffa9a7 */ /* 0x0003e20008300420 */
[----:B------:R-:W-:Y:S02]  /*2e30*/  UIADD3 UR43, UPT, UPT, UR47, UR39, URZ ;  /* 0x000000272f2b7290 */ /* 0x000fe4000fffe0ff */
[----:B------:R-:W-:Y:S02]  /*2e40*/  UIADD3 UR40, UPT, UPT, UR32, 0xc000, URZ ;  /* 0x0000c00020287890 */ /* 0x000fe4000fffe0ff */
[----:B------:R-:W-:-:S02]  /*2e50*/  UIADD3 UR41, UPT, UPT, UR32, 0x30820, URZ ;  /* 0x0003082020297890 */ /* 0x000fc4000fffe0ff */
[----:B------:R-:W-:Y:S02]  /*2e60*/  UIADD3 UR24, UPT, UPT, UR32, 0x10000, URZ ;  /* 0x0001000020187890 */ /* 0x000fe4000fffe0ff */
[----:B------:R-:W-:Y:S02]  /*2e70*/  UIADD3 UR16, UPT, UPT, UR32, 0x20000, URZ ;  /* 0x0002000020107890 */ /* 0x000fe4000fffe0ff */
[----:B----4-:R-:W-:Y:S02]  /*2e80*/  UIADD3 UR4, UP2, UPT, UR4, 0x200, URZ ;  /* 0x0000020004047890 */ /* 0x010fe4000ff5e0ff */
        /* <DEDUP_REMOVED lines=13> */
[----:B------:R-:W-:Y:S01]  /*2f60*/  UMOV UR18, URZ ;  /* 0x000000ff00127c82 */ /* 0x000fe20008000000 */
[----:B------:R-:W-:Y:S01]  /*2f70*/  UMOV UR19, UR51 ;  /* 0x0000003300137c82 */ /* 0x000fe20008000000 */
        /* <DEDUP_REMOVED lines=11> */
[----:B-1----:R-:W-:Y:S05]  /*3030*/  BRA.U !UP0, `(.L_x_481) ;  /* 0x0000000108047547 */ /* 0x002fea000b800000 */
[----:B------:R-:W-:Y:S05]  /*3040*/  BPT.TRAP 0x1 ;  /* 0x000000040000795c */ /* 0x000fea0000300000 */
.L_x_481:
[----:B------:R-:W1:Y:S02]  /*3050*/  SYNCS.PHASECHK.TRANS64.TRYWAIT P3, [UR32+0x30848], R6 ;  /* 0x03084806ff0075a7 */ /* 0x000e640008061120 */
[----:B-1----:R-:W-:Y:S05]  /*3060*/  @!P3 BRA `(.L_x_482) ;  /* 0x000000ec0078b947 */ /* 0x002fea0003800000 */
.L_x_728:
[----:B------:R-:W3:Y:S01]  /*3070*/  LDCU.64 UR4, c[0x0][0x438] ;  /* 0x00008700ff0477ac */ /* 0x000ee20008000a00 */
[----:B------:R-:W4:Y:S01]  /*3080*/  LDC.64 R10, c[0x0][0x358] ;  /* 0x0000d600ff0a7b82 */ /* 0x000f220000000a00 */
[----:B------:R-:W5:Y:S01]  /*3090*/  LDCU.64 UR8, c[0x0][0x430] ;  /* 0x00008600ff0877ac */ /* 0x000f620008000a00 */
[----:B---3--:R-:W-:-:S04]  /*30a0*/  UIMAD UR4, UR44, UR4, URZ ;  /* 0x000000042c0472a4 */ /* 0x008fc8000f8e02ff */
[----:B------:R-:W-:Y:S01]  /*30b0*/  UIMAD UR4, UR45, UR5, UR4 ;  /* 0x000000052d0472a4 */ /* 0x000fe2000f8e0204 */
[----:B-----5:R-:W-:Y:S01]  /*30c0*/  MOV R17, UR9 ;  /* 0x0000000900117c02 */ /* 0x020fe20008000f00 */
[----:B------:R-:W-:Y:S01]  /*30d0*/  IMAD.U32 R16, RZ, RZ, UR8 ;  /* 0x00000008ff107e24 */ /* 0x000fe2000f8e00ff */
[C---:B----4-:R-:W-:Y:S02]  /*30e0*/  R2UR UR6, R10.reuse ;  /* 0x000000000a0672ca */ /* 0x050fe400000e0000 */
[----:B------:R-:W-:Y:S01]  /*30f0*/  R2UR UR7, R11 ;  /* 0x000000000b0772ca */ /* 0x000fe200000e0000 */
[----:B------:R-:W-:Y:S01]  /*3100*/  VIADD R2, R7, UR4 ;  /* 0x0000000407027c36 */ /* 0x000fe20008000000 */
[----:B------:R-:W-:Y:S02]  /*3110*/  R2UR UR4, R10 ;  /* 0x000000000a0472ca */ /* 0x000fe400000e0000 */
[----:B------:R-:W-:Y:S01]  /*3120*/  R2UR UR5, R11 ;  /* 0x000000000b0572ca */ /* 0x000fe200000e0000 */
[----:B-12---:R-:W-:-:S02]  /*3130*/  VIADD R9, R2, 0x1 ;  /* 0x0000000102097836 */ /* 0x006fc40000000000 */
[----:B------:R-:W-:-:S04]  /*3140*/  IMAD.WIDE.U32 R10, R2, 0x4, R16 ;  /* 0x00000004020a7825 */ /* 0x000fc800078e0010 */
        /* <DEDUP_REMOVED lines=12> */
.L_x_483:
        /* <DEDUP_REMOVED lines=10> */
[----:B------:R-:W1:Y:S01]  /*32b0*/  LDC.64 R18, c[0x0][0x420] ;  /* 0x00010800ff127b82 */ /* 0x000e620000000a00 */
[----:B------:R-:W-:Y:S01]  /*32c0*/  LOP3.LUT R13, R68, 0xfffffffe, RZ, 0xc0, !PT ;  /* 0xfffffffe440d7812 */ /* 0x000fe200078ec0ff */
[----:B------:R-:W-:Y:S01]  /*32d0*/  IMAD.MOV.U32 R14, RZ, RZ, 0x1 ;  /* 0x00000001ff0e7424 */ /* 0x000fe200078e00ff */
[----:B------:R-:W-:Y:S01]  /*32e0*/  MOV R6, R5 ;  /* 0x0000000500067202 */ /* 0x000fe20000000f00 */
[----:B------:R-:W-:Y:S01]  /*32f0*/  IMAD.MOV.U32 R12, RZ, RZ, R2 ;  /* 0x000000ffff0c7224 */ /* 0x000fe200078e0002 */
[----:B------:R-:W-:Y:S01]  /*3300*/  MOV R11, R7 ;  /* 0x00000007000b7202 */ /* 0x000fe20000000f00 */
[----:B------:R-:W-:Y:S01]  /*3310*/  IMAD.MOV R13, RZ, RZ, -R13 ;  /* 0x000000ffff0d7224 */ /* 0x000fe200078e0a0d */
[----:B------:R-:W-:Y:S01]  /*3320*/  UMOV UR15, 0x81 ;  /* 0x00000081000f7882 */ /* 0x000fe20000000000 */
[----:B------:R-:W3:Y:S01]  /*3330*/  LDC.64 R16, c[0x0][0x430] ;  /* 0x00010c00ff107b82 */ /* 0x000ee20000000a00 */
[----:B------:R-:W-:-:S05]  /*3340*/  UMOV UR14, UR51 ;  /* 0x00000033000e7c82 */ /* 0x000fca0008000000 */
.L_x_521:
[----:B------:R-:W-:Y:S04]  /*3350*/  BSSY.RECONVERGENT B0, `(.L_x_485) ;  /* 0x0000003000007945 */ /* 0x000fe80003800200 */
[----:B-1-3--:R-:W-:Y:S05]  /*3360*/  @!P5 BRA `(.L_x_486) ;  /* 0x000000000004d947 */ /* 0x00afea0003800000 */
[----:B--2---:R-:W-:Y:S05]  /*3370*/  BPT.TRAP 0x1 ;  /* 0x000000040000795c */ /* 0x004fea0000300000 */
.L_x_486:
[----:B--2---:R-:W-:Y:S05]  /*3380*/  BSYNC.RECONVERGENT B0 ;  /* 0x0000000000007941 */ /* 0x004fea0003800200 */
.L_x_485:
[----:B------:R-:W2:Y:S01]  /*3390*/  S2UR UR32, SR_CgaCtaId ;  /* 0x00000000002079c3 */ /* 0x000ea20000008800 */
[----:B------:R-:W-:Y:S01]  /*33a0*/  UMOV UR4, 0x400 ;  /* 0x0000040000047882 */ /* 0x000fe20000000000 */
[----:B------:R-:W-:Y:S02]  /*33b0*/  SHF.L.U32 R15, R14, 0x1f, RZ ;  /* 0x0000001f0e0f7819 */ /* 0x000fe400000006ff */
[----:B------:R-:W-:Y:S01]  /*33c0*/  @!P2 MOV R9, 0x6000 ;  /* 0x000060000009a802 */ /* 0x000fe20000000f00 */
[----:B--2---:R-:W-:-:S09]  /*33d0*/  ULEA UR32, UR32, UR4, 0x18 ;  /* 0x0000000420207291 */ /* 0x004fd2000f8ec0ff */
[----:B------:R-:W2:Y:S02]  /*33e0*/  SYNCS.PHASECHK.TRANS64.TRYWAIT P0, [UR32+0x30818], R15 ;  /* 0x0308180fff0075a7 */ /* 0x000ea40008001120 */
[----:B--2---:R-:W-:Y:S05]  /*33f0*/  @!P0 BRA `(.L_x_487) ;  /* 0x000000e800ac8947 */ /* 0x004fea0003800000 */
.L_x_730:
[----:B------:R4:W-:Y:S01]  /*3400*/  @!P2 SYNCS.ARRIVE.TRANS64 RZ, [UR32+0x30808], R9 ;  /* 0x03080809ffffa9a7 */ /* 0x0009e20008000020 */
[----:B------:R-:W-:Y:S04]  /*3410*/  BSSY.RECONVERGENT B0, `(.L_x_488) ;  /* 0x0000003000007945 */ /* 0x000fe80003800200 */
[----:B------:R-:W-:Y:S05]  /*3420*/  @!P6 BRA `(.L_x_489) ;  /* 0x000000000004e947 */ /* 0x000fea0003800000 */
[----:B------:R-:W-:Y:S05]  /*3430*/  BPT.TRAP 0x1 ;  /* 0x000000040000795c */ /* 0x000fea0000300000 */
.L_x_489:
[----:B------:R-:W-:Y:S05]  /*3440*/  BSYNC.RECONVERGENT B0 ;  /* 0x0000000000007941 */ /* 0x000fea0003800200 */
.L_x_488:
[----:B--2---:R-:W2:Y:S01]  /*3450*/  S2R R8, SR_TID.X ;  /* 0x0000000000087919 */ /* 0x004ea20000002100 */
[----:B------:R-:W-:Y:S01]  /*3460*/  BSSY.RECONVERGENT B0, `(.L_x_490) ;  /* 0x0000005000007945 */ /* 0x000fe20003800200 */
[----:B--2---:R-:W-:-:S04]  /*3470*/  LOP3.LUT P0, RZ, R8, 0x1f, RZ, 0xc0, !PT ;  /* 0x0000001f08ff7812 */ /* 0x004fc8000780c0ff */
[----:B------:R-:W-:-:S13]  /*3480*/  PLOP3.LUT P4, PT, P0, P2, PT, 0x8f, 0xf8 ;  /* 0x0000000000f8781c */ /* 0x000fda0000785177 */
[----:B------:R-:W-:Y:S05]  /*3490*/  @P4 BRA `(.L_x_491) ;  /* 0x0000000000044947 */ /* 0x000fea0003800000 */
[----:B------:R-:W-:Y:S05]  /*34a0*/  BPT.TRAP 0x1 ;  /* 0x000000040000795c */ /* 0x000fea0000300000 */
.L_x_491:
[----:B------:R-:W-:Y:S05]  /*34b0*/  BSYNC.RECONVERGENT B0 ;  /* 0x0000000000007941 */ /* 0x000fea0003800200 */
.L_x_490:
[----:B------:R-:W-:Y:S01]  /*34c0*/  UIADD3 UR4, UP0, UPT, UR22, 0x300, URZ ;  /* 0x0000030016047890 */ /* 0x000fe2000ff1e0ff */
[----:B------:R-:W-:Y:S01]  /*34d0*/  LOP3.LUT R14, R14, 0x1, RZ, 0x3c, !PT ;  /* 0x000000010e0e7812 */ /* 0x000fe200078e3cff */
[----:B------:R-:W-:Y:S02]  /*34e0*/  UIADD3 UR43, UPT, UPT, UR14, 0x40, URZ ;  /* 0x000000400e2b7890 */ /* 0x000fe4000fffe0ff */
        /* <DEDUP_REMOVED lines=19> */
[----:B------:R-:W-:Y:S01]  /*3620*/  UISETP.NE.AND UP0, UPT, UR46, 0x1, UPT ;  /* 0x000000012e00788c */ /* 0x000fe2000bf05270 */
[----:B------:R2:W-:Y:S01]  /*3630*/  UTMALDG.4D [UR16], [UR4], desc[UR6] ;  /* 0x00000610040075b4 */ /* 0x0005e20008019000 */
[----:B------:R2:W-:Y:S07]  /*3640*/  UTMALDG.4D [UR8], [UR4], desc[UR6] ;  /* 0x00000608040075b4 */ /* 0x0005ee0008019000 */
[----:B--2---:R-:W-:Y:S05]  /*3650*/  BRA.U !UP0, `(.L_x_492) ;  /* 0x0000000108047547 */ /* 0x004fea000b800000 */
[----:B------:R-:W-:Y:S05]  /*3660*/  BPT.TRAP 0x1 ;  /* 0x000000040000795c */ /* 0x000fea0000300000 */
.L_x_492:
[----:B------:R-:W-:-:S04]  /*3670*/  SHF.L.U32 R15, RZ, 0x1f, RZ ;  /* 0x0000001fff0f7819 */ /* 0x000fc800000006ff */
[----:B------:R-:W2:Y:S02]  /*3680*/  SYNCS.PHASECHK.TRANS64.TRYWAIT P0, [UR32+0x30838], R15 ;  /* 0x0308380fff0075a7 */ /* 0x000ea40008001120 */
[----:B--2---:R-:W-:Y:S05]  /*3690*/  @!P0 BRA `(.L_x_493) ;  /* 0x000000e8001c8947 */ /* 0x004fea0003800000 */
.L_x_732:
[----:B------:R-:W5:Y:S01]  /*36a0*/  LDC.64 R22, c[0x0][0x358] ;  /* 0x0000d600ff167b82 */ /* 0x000f620000000a00 */
[C---:B------:R-:W-:Y:S02]  /*36b0*/  VIADD R21, R11.reuse, 0x40 ;  /* 0x000000400b157836 */ /* 0x040fe40000000000 */
[----:B----4-:R-:W-:-:S03]  /*36c0*/  VIADD R9, R11, 0x41 ;  /* 0x000000410b097836 */ /* 0x010fc60000000000 */
[-C--:B------:R-:W-:Y:S01]  /*36d0*/  ISETP.GE.AND P1, PT, R21, R0.reuse, PT ;  /* 0x000000001500720c */ /* 0x080fe20003f26270 */
[C---:B------:R-:W-:Y:S01]  /*36e0*/  VIADD R21, R6.reuse, 0x40 ;  /* 0x0000004006157836 */ /* 0x040fe20000000000 */
[----:B------:R-:W-:Y:S01]  /*36f0*/  ISETP.GE.AND P0, PT, R9, R0, PT ;  /* 0x000000000900720c */ /* 0x000fe20003f06270 */
[----:B------:R-:W-:Y:S02]  /*3700*/  VIADD R9, R6, 0x41 ;  /* 0x0000004106097836 */ /* 0x000fe40000000000 */
[----:B-1----:R-:W-:Y:S01]  /*3710*/  IMAD.WIDE.U32 R20, R21, 0x4, R18 ;  /* 0x0000000415147825 */ /* 0x002fe200078e0012 */
[C---:B-----5:R-:W-:Y:S02]  /*3720*/  R2UR UR6, R22.reuse ;  /* 0x00000000160672ca */ /* 0x060fe400000e0000 */
[----:B------:R-:W-:Y:S02]  /*3730*/  R2UR UR7, R23 ;  /* 0x00000000170772ca */ /* 0x000fe400000e0000 */
[----:B------:R-:W-:-:S02]  /*3740*/  R2UR UR4, R22 ;  /* 0x00000000160472ca */ /* 0x000fc400000e0000 */
[----:B------:R-:W-:Y:S01]  /*3750*/  R2UR UR5, R23 ;  /* 0x00000000170572ca */ /* 0x000fe200000e0000 */
[----:B------:R-:W-:-:S08]  /*3760*/  IMAD.WIDE.U32 R22, R9, 0x4, R18 ;  /* 0x0000000409167825 */ /* 0x000fd000078e0012 */
        /* <DEDUP_REMOVED lines=11> */
.L_x_494:
[----:B------:R-:W-:Y:S01]  /*3820*/  SYNCS.ARRIVE.TRANS64.A1T0 RZ, [UR32+0x30830], RZ ;  /* 0x030830ffffff79a7 */ /* 0x000fe20008100020 */
[----:B------:R-:W-:Y:S05]  /*3830*/  BRA.U !UP1, `(.L_x_495) ;  /* 0x0000000109047547 */ /* 0x000fea000b800000 */
[----:B------:R-:W-:Y:S05]  /*3840*/  BPT.TRAP 0x1 ;  /* 0x000000040000795c */ /* 0x000fea0000300000 */
.L_x_495:
[----:B------:R-:W4:Y:S01]  /*3850*/  SYNCS.PHASECHK.TRANS64.TRYWAIT P3, [UR32+0x30828], R15 ;  /* 0x0308280fff0075a7 */ /* 0x000f220008061120 */
[----:B------:R-:W-:Y:S01]  /*3860*/  @!P2 MOV R9, 0x4000 ;  /* 0x000040000009a802 */ /* 0x000fe20000000f00 */
[----:B----4-:R-:W-:Y:S06]  /*3870*/  @!P3 BRA `(.L_x_496) ;  /* 0x000000e400bcb947 */ /* 0x010fec0003800000 */
.L_x_734:
[----:B------:R4:W-:Y:S01]  /*3880*/  @!P2 SYNCS.ARRIVE.TRANS64 RZ, [UR32+0x30820], R9 ;  /* 0x03082009ffffa9a7 */ /* 0x0009e20008000020 */
[----:B------:R-:W-:Y:S05]  /*3890*/  BRA.U !UP3, `(.L_x_497) ;  /* 0x000000010b047547 */ /* 0x000fea000b800000 */
[----:B------:R-:W-:Y:S05]  /*38a0*/  BPT.TRAP 0x1 ;  /* 0x000000040000795c */ /* 0x000fea0000300000 */
.L_x_497:
[----:B------:R-:W-:Y:S04]  /*38b0*/  BSSY.RECONVERGENT B0, `(.L_x_498) ;  /* 0x0000003000007945 */ /* 0x000fe80003800200 */
[----:B------:R-:W-:Y:S05]  /*38c0*/  @P4 BRA `(.L_x_499) ;  /* 0x0000000000044947 */ /* 0x000fea0003800000 */
[----:B------:R-:W-:Y:S05]  /*38d0*/  BPT.TRAP 0x1 ;  /* 0x000000040000795c */ /* 0x000fea0000300000 */
.L_x_499:
[----:B------:R-:W-:Y:S05]  /*38e0*/  BSYNC.RECONVERGENT B0 ;  /* 0x0000000000007941 */ /* 0x000fea0003800200 */
.L_x_498:
[----:B------:R-:W-:Y:S02]  /*38f0*/  UIADD3 UR4, UP2, UPT, UR22, 0x400, URZ ;  /* 0x0000040016047890 */ /* 0x000fe4000ff5e0ff */
[----:B------:R-:W-:Y:S02]  /*3900*/  UIADD3 UR19, UPT, UPT, UR14, 0x40, URZ ;  /* 0x000000400e137890 */ /* 0x000fe4000fffe0ff */
        /* <DEDUP_REMOVED lines=16> */
[----:B-1----:R-:W-:Y:S05]  /*3a10*/  BRA.U !UP0, `(.L_x_500) ;  /* 0x0000000108047547 */ /* 0x002fea000b800000 */
[----:B------:R-:W-:Y:S05]  /*3a20*/  BPT.TRAP 0x1 ;  /* 0x000000040000795c */ /* 0x000fea0000300000 */
.L_x_500:
[----:B------:R-:W1:Y:S02]  /*3a30*/  SYNCS.PHASECHK.TRANS64.TRYWAIT P3, [UR32+0x30848], R15 ;  /* 0x0308480fff0075a7 */ /* 0x000e640008061120 */
[----:B-1----:R-:W-:Y:S05]  /*3a40*/  @!P3 BRA `(.L_x_501) ;  /* 0x000000e40060b947 */ /* 0x002fea0003800000 */
.L_x_736:
[----:B------:R-:W5:Y:S01]  /*3a50*/  LDC.64 R20, c[0x0][0x358] ;  /* 0x0000d600ff147b82 */ /* 0x000f620000000a00 */
[C---:B-12---:R-:W-:Y:S02]  /*3a60*/  VIADD R15, R12.reuse, 0x40 ;  /* 0x000000400c0f7836 */ /* 0x046fe40000000000 */
[----:B----4-:R-:W-:-:S04]  /*3a70*/  VIADD R9, R12, 0x41 ;  /* 0x000000410c097836 */ /* 0x010fc80000000000 */
[--C-:B---3--:R-:W-:Y:S01]  /*3a80*/  IMAD.WIDE.U32 R22, R9, 0x4, R16.reuse ;  /* 0x0000000409167825 */ /* 0x108fe200078e0010 */
[C---:B-----5:R-:W-:Y:S02]  /*3a90*/  R2UR UR6, R20.reuse ;  /* 0x00000000140672ca */ /* 0x060fe400000e0000 */
[C---:B------:R-:W-:Y:S02]  /*3aa0*/  R2UR UR7, R21.reuse ;  /* 0x00000000150772ca */ /* 0x040fe400000e0000 */
[----:B------:R-:W-:Y:S02]  /*3ab0*/  R2UR UR4, R20 ;  /* 0x00000000140472ca */ /* 0x000fe400000e0000 */
        /* <DEDUP_REMOVED lines=13> */
.L_x_502:
[----:B------:R-:W-:Y:S01]  /*3b90*/  SYNCS.ARRIVE.TRANS64.A1T0 RZ, [UR32+0x30840], RZ ;  /* 0x030840ffffff79a7 */ /* 0x000fe20008100020 */
[----:B------:R-:W-:Y:S04]  /*3ba0*/  BSSY.RECONVERGENT B0, `(.L_x_503) ;  /* 0x0000003000007945 */ /* 0x000fe80003800200 */
[----:B------:R-:W-:Y:S05]  /*3bb0*/  @!P5 BRA `(.L_x_504) ;  /* 0x000000000004d947 */ /* 0x000fea0003800000 */
[----:B------:R-:W-:Y:S05]  /*3bc0*/  BPT.TRAP 0x1 ;  /* 0x000000040000795c */ /* 0x000fea0000300000 */
.L_x_504:
[----:B------:R-:W-:Y:S05]  /*3bd0*/  BSYNC.RECONVERGENT B0 ;  /* 0x0000000000007941 */ /* 0x000fea0003800200 */
.L_x_503:
[----:B------:R-:W-:Y:S02]  /*3be0*/  SHF.L.U32 R15, R14, 0x1f, RZ ;  /* 0x0000001f0e0f7819 */ /* 0x000fe400000006ff */
[----:B------:R-:W-:Y:S02]  /*3bf0*/  @!P2 MOV R9, 0x6000 ;  /* 0x000060000009a802 */ /* 0x000fe40000000f00 */
[----:B------:R-:W2:Y:S02]  /*3c00*/  SYNCS.PHASECHK.TRANS64.TRYWAIT P0, [UR32+0x30810], R15 ;  /* 0x0308100fff0075a7 */ /* 0x000ea40008001120 */
[----:B--2---:R-:W-:Y:S05]  /*3c10*/  @!P0 BRA `(.L_x_505) ;  /* 0x000000e400048947 */ /* 0x004fea0003800000 */
.L_x_738:
[----:B------:R3:W-:Y:S01]  /*3c20*/  @!P2 SYNCS.ARRIVE.TRANS64 RZ, [UR32+0x30800], R9 ;  /* 0x03080009ffffa9a7 */ /* 0x0007e20008000020 */
[----:B------:R-:W-:Y:S04]  /*3c30*/  BSSY.RECONVERGENT B0, `(.L_x_506) ;  /* 0x0000003000007945 */ /* 0x000fe80003800200 */
[----:B------:R-:W-:Y:S05]  /*3c40*/  @!P6 BRA `(.L_x_507) ;  /* 0x000000000004e947 */ /* 0x000fea0003800000 */
[----:B------:R-:W-:Y:S05]  /*3c50*/  BPT.TRAP 0x1 ;  /* 0x000000040000795c */ /* 0x000fea0000300000 */
.L_x_507:
[----:B------:R-:W-:Y:S05]  /*3c60*/  BSYNC.RECONVERGENT B0 ;  /* 0x0000000000007941 */ /* 0x000fea0003800200 */
.L_x_506:
[----:B------:R-:W-:Y:S04]  /*3c70*/  BSSY.RECONVERGENT B0, `(.L_x_508) ;  /* 0x0000003000007945 */ /* 0x000fe80003800200 */
[----:B------:R-:W-:Y:S05]  /*3c80*/  @P4 BRA `(.L_x_509) ;  /* 0x0000000000044947 */ /* 0x000fea0003800000 */
[----:B------:R-:W-:Y:S05]  /*3c90*/  BPT.TRAP 0x1 ;  /* 0x000000040000795c */ /* 0x000fea0000300000 */
.L_x_509:
[----:B------:R-:W-:Y:S05]  /*3ca0*/  BSYNC.RECONVERGENT B0 ;  /* 0x0000000000007941 */ /* 0x000fea0003800200 */
.L_x_508:
[----:B------:R-:W-:Y:S02]  /*3cb0*/  UIADD3 UR4, UP2, UPT, UR22, 0x300, URZ ;  /* 0x0000030016047890 */ /* 0x000fe4000ff5e0ff */
        /* <DEDUP_REMOVED lines=24> */
[----:B----4-:R-:W-:Y:S05]  /*3e40*/  BRA.U !UP0, `(.L_x_510) ;  /* 0x0000000108047547 */ /* 0x010fea000b800000 */
[----:B------:R-:W-:Y:S05]  /*3e50*/  BPT.TRAP 0x1 ;  /* 0x000000040000795c */ /* 0x000fea0000300000 */
.L_x_510:
[----:B---3--:R-:W-:-:S05]  /*3e60*/  HFMA2 R9, -RZ, RZ, 0, 5.9604644775390625e-08 ;  /* 0x00000001ff097431 */ /* 0x008fca00000001ff */
[----:B------:R-:W-:-:S04]  /*3e70*/  SHF.L.U32 R9, R9, 0x1f, RZ ;  /* 0x0000001f09097819 */ /* 0x000fc800000006ff */
[----:B------:R-:W3:Y:S02]  /*3e80*/  SYNCS.PHASECHK.TRANS64.TRYWAIT P0, [UR32+0x30838], R9 ;  /* 0x03083809ff0075a7 */ /* 0x000ee40008001120 */
[----:B---3--:R-:W-:Y:S05]  /*3e90*/  @!P0 BRA `(.L_x_511) ;  /* 0x000000e0007c8947 */ /* 0x008fea0003800000 */
.L_x_740:
[----:B-1----:R-:W1:Y:S01]  /*3ea0*/  LDC.64 R20, c[0x0][0x358] ;  /* 0x0000d600ff147b82 */ /* 0x002e620000000a00 */
[C---:B--2---:R-:W-:Y:S02]  /*3eb0*/  VIADD R15, R11.reuse, 0x81 ;  /* 0x000000810b0f7836 */ /* 0x044fe40000000000 */
[----:B------:R-:W-:Y:S02]  /*3ec0*/  VIADD R11, R11, 0x80 ;  /* 0x000000800b0b7836 */ /* 0x000fe40000000000 */
[C---:B------:R-:W-:Y:S01]  /*3ed0*/  VIADD R10, R6.reuse, 0x80 ;  /* 0x00000080060a7836 */ /* 0x040fe20000000000 */
[-C--:B------:R-:W-:Y:S01]  /*3ee0*/  ISETP.GE.AND P0, PT, R15, R0.reuse, PT ;  /* 0x000000000f00720c */ /* 0x080fe20003f06270 */
[----:B------:R-:W-:Y:S01]  /*3ef0*/  VIADD R15, R6, 0x81 ;  /* 0x00000081060f7836 */ /* 0x000fe20000000000 */
[----:B------:R-:W-:-:S03]  /*3f00*/  ISETP.GE.AND P1, PT, R11, R0, PT ;  /* 0x000000000b00720c */ /* 0x000fc60003f26270 */
[--C-:B------:R-:W-:Y:S01]  /*3f10*/  IMAD.WIDE.U32 R22, R15, 0x4, R18.reuse ;  /* 0x000000040f167825 */ /* 0x100fe200078e0012 */
[C---:B-1----:R-:W-:Y:S02]  /*3f20*/  R2UR UR6, R20.reuse ;  /* 0x00000000140672ca */ /* 0x042fe400000e0000 */
        /* <DEDUP_REMOVED lines=15> */
.L_x_512:
[----:B------:R-:W-:Y:S01]  /*4020*/  SYNCS.ARRIVE.TRANS64.A1T0 RZ, [UR32+0x30830], RZ ;  /* 0x030830ffffff79a7 */ /* 0x000fe20008100020 */
[----:B------:R-:W-:Y:S05]  /*4030*/  BRA.U !UP1, `(.L_x_513) ;  /* 0x0000000109047547 */ /* 0x000fea000b800000 */
[----:B------:R-:W-:Y:S05]  /*4040*/  BPT.TRAP 0x1 ;  /* 0x000000040000795c */ /* 0x000fea0000300000 */
.L_x_513:
[----:B------:R-:W2:Y:S01]  /*4050*/  SYNCS.PHASECHK.TRANS64.TRYWAIT P3, [UR32+0x30828], R9 ;  /* 0x03082809ff0075a7 */ /* 0x000ea20008061120 */
[----:B------:R-:W-:Y:S01]  /*4060*/  @!P2 MOV R8, 0x4000 ;  /* 0x000040000008a802 */ /* 0x000fe20000000f00 */
[----:B--2---:R-:W-:Y:S06]  /*4070*/  @!P3 BRA `(.L_x_514) ;  /* 0x000000e0001cb947 */ /* 0x004fec0003800000 */
.L_x_742:
[----:B------:R3:W-:Y:S01]  /*4080*/  @!P2 SYNCS.ARRIVE.TRANS64 RZ, [UR32+0x30820], R8 ;  /* 0x03082008ffffa9a7 */ /* 0x0007e20008000020 */
[----:B------:R-:W-:Y:S05]  /*4090*/  BRA.U !UP3, `(.L_x_515) ;  /* 0x000000010b047547 */ /* 0x000fea000b800000 */
[----:B------:R-:W-:Y:S05]  /*40a0*/  BPT.TRAP 0x1 ;  /* 0x000000040000795c */ /* 0x000fea0000300000 */
.L_x_515:
[----:B------:R-:W-:Y:S04]  /*40b0*/  BSSY.RECONVERGENT B0, `(.L_x_516) ;  /* 0x0000003000007945 */ /* 0x000fe80003800200 */
[----:B------:R-:W-:Y:S05]  /*40c0*/  @P4 BRA `(.L_x_517) ;  /* 0x0000000000044947 */ /* 0x000fea0003800000 */
[----:B------:R-:W-:Y:S05]  /*40d0*/  BPT.TRAP 0x1 ;  /* 0x000000040000795c */ /* 0x000fea0000300000 */
.L_x_517:
[----:B------:R-:W-:Y:S05]  /*40e0*/  BSYNC.RECONVERGENT B0 ;  /* 0x0000000000007941 */ /* 0x000fea0003800200 */
.L_x_516:
        /* <DEDUP_REMOVED lines=18> */
[----:B----4-:R-:W-:Y:S05]  /*4210*/  BRA.U !UP0, `(.L_x_518) ;  /* 0x0000000108047547 */ /* 0x010fea000b800000 */
[----:B------:R-:W-:Y:S05]  /*4220*/  BPT.TRAP 0x1 ;  /* 0x000000040000795c */ /* 0x000fea0000300000 */
.L_x_518:
[----:B------:R-:W4:Y:S02]  /*4230*/  SYNCS.PHASECHK.TRANS64.TRYWAIT P3, [UR32+0x30848], R9 ;  /* 0x03084809ff0075a7 */ /* 0x000f240008061120 */
[----:B----4-:R-:W-:Y:S05]  /*4240*/  @!P3 BRA `(.L_x_519) ;  /* 0x000000dc00c0b947 */ /* 0x010fea0003800000 */
.L_x_744:
[----:B-1----:R-:W1:Y:S01]  /*4250*/  LDC.64 R20, c[0x0][0x358] ;  /* 0x0000d600ff147b82 */ /* 0x002e620000000a00 */
[C---:B--2---:R-:W-:Y:S02]  /*4260*/  VIADD R9, R12.reuse, 0x80 ;  /* 0x000000800c097836 */ /* 0x044fe40000000000 */
[----:B------:R-:W-:-:S04]  /*4270*/  VIADD R15, R12, 0x81 ;  /* 0x000000810c0f7836 */ /* 0x000fc80000000000 */
        /* <DEDUP_REMOVED lines=17> */
.L_x_520:
[----:B------:R-:W-:Y:S01]  /*4390*/  VIADD R13, R13, 0x2 ;  /* 0x000000020d0d7836 */ /* 0x000fe20000000000 */
[----:B------:R-:W-:Y:S01]  /*43a0*/  SYNCS.ARRIVE.TRANS64.A1T0 RZ, [UR32+0x30840], RZ ;  /* 0x030840ffffff79a7 */ /* 0x000fe20008100020 */
[----:B------:R-:W-:Y:S01]  /*43b0*/  UIADD3 UR15, UPT, UPT, UR15, 0x80, URZ ;  /* 0x000000800f0f7890 */ /* 0x000fe2000fffe0ff */
[----:B------:R-:W-:Y:S01]  /*43c0*/  MOV R6, R10 ;  /* 0x0000000a00067202 */ /* 0x000fe20000000f00 */
[----:B------:R-:W-:Y:S01]  /*43d0*/  UIADD3 UR14, UPT, UPT, UR14, 0x80, URZ ;  /* 0x000000800e0e7890 */ /* 0x000fe2000fffe0ff */
[----:B------:R-:W-:Y:S01]  /*43e0*/  ISETP.NE.AND P0, PT, R13, RZ, PT ;  /* 0x000000ff0d00720c */ /* 0x000fe20003f05270 */
[----:B------:R-:W-:-:S12]  /*43f0*/  IMAD.MOV.U32 R12, RZ, RZ, R9 ;  /* 0x000000ffff0c7224 */ /* 0x000fd800078e0009 */
[----:B------:R-:W-:Y:S05]  /*4400*/  @P0 BRA `(.L_x_521) ;  /* 0xffffffec00d00947 */ /* 0x000fea000383ffff */
[----:B------:R-:W-:Y:S02]  /*4410*/  UIADD3 UR15, UPT, UPT, UR15, -0x41, URZ ;  /* 0xffffffbf0f0f7890 */ /* 0x000fe4000fffe0ff */
.L_x_484:
[----:B------:R-:W-:-:S04]  /*4420*/  LOP3.LUT R68, R68, 0x1, RZ, 0xc0, !PT ;  /* 0x0000000144447812 */ /* 0x000fc800078ec0ff */
[----:B------:R-:W-:-:S13]  /*4430*/  ISETP.NE.U32.AND P0, PT, R68, 0x1, PT ;  /* 0x000000014400780c */ /* 0x000fda0003f05070 */
[----:B--2---:R-:W-:Y:S05]  /*4440*/  @P0 EXIT ;  /* 0x000000000000094d */ /* 0x004fea0003800000 */
[----:B------:R-:W-:Y:S04]  /*4450*/  BSSY.RECONVERGENT B0, `(.L_x_522) ;  /* 0x0000003000007945 */ /* 0x000fe80003800200 */
[----:B------:R-:W-:Y:S05]  /*4460*/  @!P5 BRA `(.L_x_523) ;  /* 0x000000000004d947 */ /* 0x000fea0003800000 */
[----:B------:R-:W-:Y:S05]  /*4470*/  BPT.TRAP 0x1 ;  /* 0x000000040000795c */ /* 0x000fea0000300000 */
.L_x_523:
[----:B------:R-:W-:Y:S05]  /*4480*/  BSYNC.RECONVERGENT B0 ;  /* 0x0000000000007941 */ /* 0x000fea0003800200 */
.L_x_522:
[----:B------:R-:W-:Y:S02]  /*4490*/  SHF.L.U32 R9, R14, 0x1f, RZ ;  /* 0x0000001f0e097819 */ /* 0x000fe400000006ff */
[----:B---3--:R-:W-:Y:S02]  /*44a0*/  @!P2 MOV R8, 0x6000 ;  /* 0x000060000008a802 */ /* 0x008fe40000000f00 */
[----:B------:R-:W2:Y:S02]  /*44b0*/  SYNCS.PHASECHK.TRANS64.TRYWAIT P0, [UR32+0x30818], R9 ;  /* 0x03081809ff0075a7 */ /* 0x000ea40008001120 */
[----:B--2---:R-:W-:Y:S05]  /*44c0*/  @!P0 BRA `(.L_x_524) ;  /* 0x000000dc00388947 */ /* 0x004fea0003800000 */
.L_x_746:
[----:B------:R3:W-:Y:S01]  /*44d0*/  @!P2 SYNCS.ARRIVE.TRANS64 RZ, [UR32+0x30808], R8 ;  /* 0x03080808ffffa9a7 */ /* 0x0007e20008000020 */
[----:B------:R-:W-:Y:S04]  /*44e0*/  BSSY.RECONVERGENT B0, `(.L_x_525) ;  /* 0x0000003000007945 */ /* 0x000fe80003800200 */
[----:B------:R-:W-:Y:S05]  /*44f0*/  @!P6 BRA `(.L_x_526) ;  /* 0x000000000004e947 */ /* 0x000fea0003800000 */
[----:B------:R-:W-:Y:S05]  /*4500*/  BPT.TRAP 0x1 ;  /* 0x000000040000795c */ /* 0x000fea0000300000 */
.L_x_526:
[----:B------:R-:W-:Y:S05]  /*4510*/  BSYNC.RECONVERGENT B0 ;  /* 0x0000000000007941 */ /* 0x000fea0003800200 */
.L_x_525:
[----:B------:R-:W-:Y:S04]  /*4520*/  BSSY.RECONVERGENT B0, `(.L_x_527) ;  /* 0x0000003000007945 */ /* 0x000fe80003800200 */
[----:B------:R-:W-:Y:S05]  /*4530*/  @P4 BRA `(.L_x_528) ;  /* 0x0000000000044947 */ /* 0x000fea0003800000 */
[----:B------:R-:W-:Y:S05]  /*4540*/  BPT.TRAP 0x1 ;  /* 0x000000040000795c */ /* 0x000fea0000300000 */
.L_x_528:
[----:B------:R-:W-:Y:S05]  /*4550*/  BSYNC.RECONVERGENT B0 ;  /* 0x0000000000007941 */ /* 0x000fea0003800200 */
.L_x_527:
[----:B------:R-:W-:Y:S02]  /*4560*/  UIADD3 UR4, UP2, UPT, UR22, 0x300, URZ ;  /* 0x0000030016047890 */ /* 0x000fe4000ff5e0ff */
[----:B------:R-:W-:Y:S02]  /*4570*/  UIADD3 UR27, UPT, UPT, UR51, UR15, URZ ;  /* 0x0000000f331b7290 */ /* 0x000fe4000fffe0ff */
        /* <DEDUP_REMOVED lines=25> */
.L_x_529:
[----:B--2---:R-:W-:-:S04]  /*4710*/  SHF.L.U32 R9, RZ, 0x1f, RZ ;  /* 0x0000001fff097819 */ /* 0x004fc800000006ff */
[----:B------:R-:W2:Y:S02]  /*4720*/  SYNCS.PHASECHK.TRANS64.TRYWAIT P0, [UR32+0x30838], R9 ;  /* 0x03083809ff0075a7 */ /* 0x000ea40008001120 */
[----:B--2---:R-:W-:Y:S05]  /*4730*/  @!P0 BRA `(.L_x_530) ;  /* 0x000000d800b48947 */ /* 0x004fea0003800000 */
.L_x_748:
[----:B------:R-:W4:Y:S01]  /*4740*/  LDC.64 R10, c[0x0][0x358] ;  /* 0x0000d600ff0a7b82 */ /* 0x000f220000000a00 */
[----:B------:R-:W-:Y:S02]  /*4750*/  VIADD R7, R7, UR15 ;  /* 0x0000000f07077c36 */ /* 0x000fe40008000000 */
[----:B------:R-:W-:Y:S02]  /*4760*/  VIADD R3, R3, UR15 ;  /* 0x0000000f03037c36 */ /* 0x000fe40008000000 */
[----:B------:R-:W-:Y:S01]  /*4770*/  VIADD R5, R5, UR15 ;  /* 0x0000000f05057c36 */ /* 0x000fe20008000000 */
[-C--:B------:R-:W-:Y:S02]  /*4780*/  ISETP.GE.AND P3, PT, R7, R0.reuse, PT ;  /* 0x000000000700720c */ /* 0x080fe40003f66270 */
[----:B------:R-:W-:Y:S01]  /*4790*/  ISETP.GE.AND P1, PT, R3, R0, PT ;  /* 0x000000000300720c */ /* 0x000fe20003f26270 */
[C---:B------:R-:W-:Y:S02]  /*47a0*/  VIADD R3, R5.reuse, 0x1 ;  /* 0x0000000105037836 */ /* 0x040fe40000000000 */
[----:B--2---:R-:W-:-:S04]  /*47b0*/  IMAD.WIDE.U32 R6, R5, 0x4, R18 ;  /* 0x0000000405067825 */ /* 0x004fc800078e0012 */
[----:B------:R-:W-:Y:S01]  /*47c0*/  IMAD.WIDE.U32 R18, R3, 0x4, R18 ;  /* 0x0000000403127825 */ /* 0x000fe200078e0012 */
[C---:B----4-:R-:W-:Y:S02]  /*47d0*/  R2UR UR6, R10.reuse ;  /* 0x000000000a0672ca */ /* 0x050fe400000e0000 */
[C---:B------:R-:W-:Y:S02]  /*47e0*/  R2UR UR7, R11.reuse ;  /* 0x000000000b0772ca */ /* 0x040fe400000e0000 */
[----:B------:R-:W-:Y:S02]  /*47f0*/  R2UR UR4, R10 ;  /* 0x000000000a0472ca */ /* 0x000fe400000e0000 */
[----:B------:R-:W-:-:S09]  /*4800*/  R2UR UR5, R11 ;  /* 0x000000000b0572ca */ /* 0x000fd200000e0000 */
        /* <DEDUP_REMOVED lines=11> */
.L_x_531:
[----:B------:R-:W-:Y:S01]  /*48c0*/  SYNCS.ARRIVE.TRANS64.A1T0 RZ, [UR32+0x30830], RZ ;  /* 0x030830ffffff79a7 */ /* 0x000fe20008100020 */
[----:B------:R-:W-:Y:S05]  /*48d0*/  BRA.U !UP1, `(.L_x_532) ;  /* 0x0000000109047547 */ /* 0x000fea000b800000 */
[----:B------:R-:W-:Y:S05]  /*48e0*/  BPT.TRAP 0x1 ;  /* 0x000000040000795c */ /* 0x000fea0000300000 */
.L_x_532:
[----:B------:R-:W4:Y:S01]  /*48f0*/  SYNCS.PHASECHK.TRANS64.TRYWAIT P0, [UR32+0x30828], R9 ;  /* 0x03082809ff0075a7 */ /* 0x000f220008001120 */
[----:B------:R-:W-:Y:S01]  /*4900*/  @!P2 MOV R3, 0x4000 ;  /* 0x000040000003a802 */ /* 0x000fe20000000f00 */
[----:B----4-:R-:W-:Y:S06]  /*4910*/  @!P0 BRA `(.L_x_533) ;  /* 0x000000d800548947 */ /* 0x010fec0003800000 */
.L_x_750:
[----:B------:R1:W-:Y:S01]  /*4920*/  @!P2 SYNCS.ARRIVE.TRANS64 RZ, [UR32+0x30820], R3 ;  /* 0x03082003ffffa9a7 */ /* 0x0003e20008000020 */
[----:B------:R-:W-:Y:S05]  /*4930*/  BRA.U !UP3, `(.L_x_534) ;  /* 0x000000010b047547 */ /* 0x000fea000b800000 */
[----:B------:R-:W-:Y:S05]  /*4940*/  BPT.TRAP 0x1 ;  /* 0x000000040000795c */ /* 0x000fea0000300000 */
.L_x_534:
[----:B------:R-:W-:Y:S04]  /*4950*/  BSSY.RECONVERGENT B0, `(.L_x_535) ;  /* 0x0000003000007945 */ /* 0x000fe80003800200 */
[----:B------:R-:W-:Y:S05]  /*4960*/  @P4 BRA `(.L_x_536) ;  /* 0x0000000000044947 */ /* 0x000fea0003800000 */
[----:B------:R-:W-:Y:S05]  /*4970*/  BPT.TRAP 0x1 ;  /* 0x000000040000795c */ /* 0x000fea0000300000 */
.L_x_536:
[----:B------:R-:W-:Y:S05]  /*4980*/  BSYNC.RECONVERGENT B0 ;  /* 0x0000000000007941 */ /* 0x000fea0003800200 */
.L_x_535:
[----:B------:R-:W-:Y:S02]  /*4990*/  UIADD3 UR4, UP1, UPT, UR22, 0x400, URZ ;  /* 0x0000040016047890 */ /* 0x000fe4000ff3e0ff */
[----:B------:R-:W-:Y:S02]  /*49a0*/  UIADD3 UR19, UPT, UPT, UR51, UR15, URZ ;  /* 0x0000000f33137290 */ /* 0x000fe4000fffe0ff */
        /* <DEDUP_REMOVED lines=18> */
.L_x_537:
[----:B------:R-:W1:Y:S02]  /*4ad0*/  SYNCS.PHASECHK.TRANS64.TRYWAIT P0, [UR32+0x30848], R9 ;  /* 0x03084809ff0075a7 */ /* 0x000e640008001120 */
[----:B-1----:R-:W-:Y:S05]  /*4ae0*/  @!P0 BRA `(.L_x_538) ;  /* 0x000000d400f88947 */ /* 0x002fea0003800000 */
.L_x_752:
[----:B--2---:R-:W2:Y:S01]  /*4af0*/  LDC.64 R6, c[0x0][0x358] ;  /* 0x0000d600ff067b82 */ /* 0x004ea20000000a00 */
[----:B------:R-:W-:-:S04]  /*4b00*/  VIADD R3, R2, UR15 ;  /* 0x0000000f02037c36 */ /* 0x000fc80008000000 */
[C---:B------:R-:W-:Y:S02]  /*4b10*/  VIADD R5, R3.reuse, 0x1 ;  /* 0x0000000103057836 */ /* 0x040fe40000000000 */
[----:B------:R-:W-:-:S04]  /*4b20*/  IMAD.WIDE.U32 R2, R3, 0x4, R16 ;  /* 0x0000000403027825 */ /* 0x000fc800078e0010 */
[----:B------:R-:W-:Y:S01]  /*4b30*/  IMAD.WIDE.U32 R16, R5, 0x4, R16 ;  /* 0x0000000405107825 */ /* 0x000fe200078e0010 */
[C---:B--2---:R-:W-:Y:S02]  /*4b40*/  R2UR UR6, R6.reuse ;  /* 0x00000000060672ca */ /* 0x044fe400000e0000 */
        /* <DEDUP_REMOVED lines=14> */
.L_x_539:
[----:B------:R-:W-:Y:S01]  /*4c30*/  SYNCS.ARRIVE.TRANS64.A1T0 RZ, [UR32+0x30840], RZ ;  /* 0x030840ffffff79a7 */ /* 0x000fe20008100020 */
[----:B------:R-:W-:Y:S05]  /*4c40*/  EXIT ;  /* 0x000000000000794d */ /* 0x000fea0003800000 */
.L_x_7108:
[----:B------:R-:W-:-:S08]  /*4c50*/  NOP ;  /* 0x0000000000007918 */ /* 0x000fd00000000000 */
[----:B------:R-:W1:-:S00]  /*4c60*/  USETMAXREG.DEALLOC.CTAPOOL 0x60 ;  /* 0x00000060000079c8 */ /* 0x000e4000080e0500 */
[----:B-1----:R-:W1:Y:S01]  /*4c70*/  S2R R3, SR_CgaCtaId ;  /* 0x0000000000037919 */ /* 0x002e620000008800 */
[----:B------:R-:W-:Y:S01]  /*4c80*/  MOV R2, 0x40 ;  /* 0x0000004000027802 */ /* 0x000fe20000000f00 */
[----:B------:R-:W-:Y:S01]  /*4c90*/  NOP ;  /* 0x0000000000007918 */ /* 0x000fe20000000000 */
[----:B------:R-:W-:Y:S02]  /*4ca0*/  MOV R6, 0x400 ;  /* 0x0000040000067802 */ /* 0x000fe40000000f00 */
[C---:B-1----:R-:W-:Y:S02]  /*4cb0*/  LEA R2, R3.reuse, R2, 0x18 ;  /* 0x0000000203027211 */ /* 0x042fe400078ec0ff */
[----:B------:R-:W-:-:S03]  /*4cc0*/  LEA R3, R3, R6, 0x18 ;  /* 0x0000000603037211 */ /* 0x000fc600078ec0ff */
[----:B------:R-:W1:Y:S02]  /*4cd0*/  LDS.U8 R5, [R2+0x1c] ;  /* 0x00001c0002057984 */ /* 0x000e640000000000 */
        /* <DEDUP_REMOVED lines=11> */
.L_x_543:
[----:B------:R-:W-:Y:S05]  /*4d90*/  NANOSLEEP 0x64 ;  /* 0x000000640000795d */ /* 0x000fea0003800000 */
[----:B------:R-:W-:-:S05]  /*4da0*/  UMOV UR4, 0x10 ;  /* 0x0000001000047882 */ /* 0x000fca0000000000 */
[----:B------:R-:W-:Y:S04]  /*4db0*/  DEPBAR.LE SB1, 0x36 ;  /* 0x00009d800000791a */ /* 0x000fe80000000000 */
[----:B------:R-:W1:Y:S02]  /*4dc0*/  UTCATOMSWS.FIND_AND_SET.ALIGN UP0, UR4, UR4 ;  /* 0x00000004000475e3 */ /* 0x000e640008000800 */
[----:B-1----:R-:W-:Y:S01]  /*4dd0*/  MOV R6, UR4 ;  /* 0x0000000400067c02 */ /* 0x002fe20008000f00 */
[----:B------:R-:W-:Y:S05]  /*4de0*/  BRA.U !UP0, `(.L_x_543) ;  /* 0xfffffffd08e87547 */ /* 0x000fea000b83ffff */
.L_x_542:
[-C--:B------:R-:W-:Y:S02]  /*4df0*/  SHF.L.U32 R5, R5, R6.reuse, RZ ;  /* 0x0000000605057219 */ /* 0x080fe400000006ff */
[----:B------:R-:W-:Y:S01]  /*4e00*/  SHF.L.U32 R7, R4, R6, RZ ;  /* 0x0000000604077219 */ /* 0x000fe200000006ff */
[----:B------:R-:W-:Y:S02]  /*4e10*/  IMAD.SHL.U32 R6, R6, 0x20, RZ ;  /* 0x0000002006067824 */ /* 0x000fe400078e00ff */
[----:B------:R1:W-:Y:S04]  /*4e20*/  ATOMS.OR RZ, [R2+0x14], R5 ;  /* 0x0000140502ff738c */ /* 0x0003e80003000000 */
[----:B------:R1:W-:Y:S04]  /*4e30*/  ATOMS.OR RZ, [R2+0x18], R7 ;  /* 0x0000180702ff738c */ /* 0x0003e80003000000 */
[----:B------:R1:W-:Y:S01]  /*4e40*/  STS [R3+0x308c0], R6 ;  /* 0x0308c00603007388 */ /* 0x0003e20000000800 */
[----:B------:R-:W-:Y:S05]  /*4e50*/  BRA `(.L_x_541) ;  /* 0x00000000000c7947 */ /* 0x000fea0003800000 */
.L_x_540:
[----:B------:R1:W-:Y:S01]  /*4e60*/  STS [R3+0x308c0], R4 ;  /* 0x0308c00403007388 */ /* 0x0003e20000000800 */
[----:B------:R-:W-:-:S03]  /*4e70*/  MOV R2, 0x4e90 ;  /* 0x00004e9000027802 */ /* 0x000fc60000000f00 */
[----:B-1----:R-:W-:Y:S05]  /*4e80*/  CALL.REL.NOINC `($__internal_6_$__cuda_sm10x_tcgen05_guardrail_trap_phase_invalid_during_alloc) ;  /* 0x000000dc004c7944 */ /* 0x002fea0003c00000 */
.L_x_541:
[----:B------:R-:W-:Y:S05]  /*4e90*/  WARPSYNC.ALL ;  /* 0x0000000000007948 */ /* 0x000fea0003800000 */
[C---:B------:R-:W-:Y:S01]  /*4ea0*/  VIADD R8, R3.reuse, 0xc000 ;  /* 0x0000c00003087836 */ /* 0x040fe20000000000 */
[C---:B------:R-:W-:Y:S01]  /*4eb0*/  R2UR UR4, R3.reuse ;  /* 0x00000000030472ca */ /* 0x040fe200000e0000 */
[C---:B------:R-:W-:Y:S01]  /*4ec0*/  VIADD R33, R3.reuse, 0x24000 ;  /* 0x0002400003217836 */ /* 0x040fe20000000000 */
[----:B-1----:R-:W-:Y:S01]  /*4ed0*/  SHF.R.U32.HI R6, RZ, 0x4, R3 ;  /* 0x00000004ff067819 */ /* 0x002fe20000011603 */
[C---:B------:R-:W-:Y:S01]  /*4ee0*/  VIADD R4, R3.reuse, 0x20000 ;  /* 0x0002000003047836 */ /* 0x040fe20000000000 */
[----:B------:R-:W-:Y:S01]  /*4ef0*/  SHF.R.U32.HI R8, RZ, 0x4, R8 ;  /* 0x00000004ff087819 */ /* 0x000fe20000011608 */
[----:B------:R-:W-:Y:S01]  /*4f00*/  VIADD R10, R3, 0x28000 ;  /* 0x00028000030a7836 */ /* 0x000fe20000000000 */
[----:B------:R-:W-:Y:S01]  /*4f10*/  SHF.R.U32.HI R33, RZ, 0x4, R33 ;  /* 0x00000004ff217819 */ /* 0x000fe20000011621 */
[----:B------:R-:W-:Y:S01]  /*4f20*/  UMOV UR15, 0x40004040 ;  /* 0x40004040000f7882 */ /* 0x000fe20000000000 */
[----:B------:R-:W-:Y:S01]  /*4f30*/  LOP3.LUT R6, R6, 0x3fff, RZ, 0xc0, !PT ;  /* 0x00003fff06067812 */ /* 0x000fe200078ec0ff */
[----:B------:R-:W-:Y:S01]  /*4f40*/  UMOV UR13, 0x40004040 ;  /* 0x40004040000d7882 */ /* 0x000fe20000000000 */
[----:B------:R-:W-:Y:S01]  /*4f50*/  LOP3.LUT R8, R8, 0x3fff, RZ, 0xc0, !PT ;  /* 0x00003fff08087812 */ /* 0x000fe200078ec0ff */
[----:B------:R-:W-:Y:S01]  /*4f60*/  UMOV UR11, 0x40004040 ;  /* 0x40004040000b7882 */ /* 0x000fe20000000000 */
[----:B------:R-:W-:Y:S01]  /*4f70*/  LOP3.LUT R33, R33, 0x3fff, RZ, 0xc0, !PT ;  /* 0x00003fff21217812 */ /* 0x000fe200078ec0ff */
[----:B------:R-:W-:Y:S01]  /*4f80*/  UIADD3 UR4, UPT, UPT, UR4, 0x14000, URZ ;  /* 0x0001400004047890 */ /* 0x000fe2000fffe0ff */
[C---:B------:R-:W-:Y:S01]  /*4f90*/  LOP3.LUT R9, R6.reuse, 0x10000, RZ, 0xfc, !PT ;  /* 0x0001000006097812 */ /* 0x040fe200078efcff */
[----:B------:R-:W-:Y:S01]  /*4fa0*/  UMOV UR9, 0x40004040 ;  /* 0x4000404000097882 */ /* 0x000fe20000000000 */
[----:B------:R-:W-:Y:S01]  /*4fb0*/  LOP3.LUT R6, R6, 0x4000000, RZ, 0xfc, !PT ;  /* 0x0400000006067812 */ /* 0x000fe200078efcff */
[----:B------:R-:W-:Y:S01]  /*4fc0*/  USHF.R.U32.HI UR4, URZ, 0x4, UR4 ;  /* 0x00000004ff047899 */ /* 0x000fe20008011604 */
[----:B------:R-:W-:Y:S01]  /*4fd0*/  LOP3.LUT R8, R8, 0x10000, RZ, 0xfc, !PT ;  /* 0x0001000008087812 */ /* 0x000fe200078efcff */
[----:B------:R-:W-:Y:S01]  /*4fe0*/  UMOV UR7, 0x40004040 ;  /* 0x4000404000077882 */ /* 0x000fe20000000000 */
[----:B------:R-:W-:Y:S01]  /*4ff0*/  LOP3.LUT R5, R33, 0x10000, RZ, 0xfc, !PT ;  /* 0x0001000021057812 */ /* 0x000fe200078efcff */
[----:B------:R-:W-:Y:S01]  /*5000*/  ULOP3.LUT UR5, UR4, 0x3fff, URZ, 0xc0, !UPT ;  /* 0x00003fff04057892 */ /* 0x000fe2000f8ec0ff */
[----:B------:R-:W-:Y:S01]  /*5010*/  SHF.R.U32.HI R4, RZ, 0x4, R4 ;  /* 0x00000004ff047819 */ /* 0x000fe20000011604 */
[----:B------:R-:W-:Y:S01]  /*5020*/  NOP ;  /* 0x0000000000007918 */ /* 0x000fe20000000000 */
[----:B------:R-:W-:Y:S01]  /*5030*/  R2UR UR14, R9 ;  /* 0x00000000090e72ca */ /* 0x000fe200000e0000 */
[----:B------:R-:W-:Y:S01]  /*5040*/  ULOP3.LUT UR4, UR5, 0x10000, URZ, 0xfc, !UPT ;  /* 0x0001000005047892 */ /* 0x000fe2000f8efcff */
[----:B------:R-:W-:Y:S01]  /*5050*/  R2UR UR12, R6 ;  /* 0x00000000060c72ca */ /* 0x000fe200000e0000 */
[----:B------:R-:W-:Y:S01]  /*5060*/  ULOP3.LUT UR5, UR5, 0x2000000, URZ, 0xfc, !UPT ;  /* 0x0200000005057892 */ /* 0x000fe2000f8efcff */
        /* <DEDUP_REMOVED lines=8> */
[----:B------:R-:W-:Y:S01]  /*50f0*/  LOP3.LUT R4, R4, 0x3fff, RZ, 0xc0, !PT ;  /* 0x00003fff04047812 */ /* 0x000fe200078ec0ff */
[----:B------:R-:W-:Y:S01]  /*5100*/  IMAD.U32 R42, RZ, RZ, UR14 ;  /* 0x0000000eff2a7e24 */ /* 0x000fe2000f8e00ff */
[----:B------:R-:W-:Y:S01]  /*5110*/  LOP3.LUT R10, R10, 0x3fff, RZ, 0xc0, !PT ;  /* 0x00003fff0a0a7812 */ /* 0x000fe200078ec0ff */
[----:B------:R-:W-:Y:S01]  /*5120*/  IMAD.U32 R36, RZ, RZ, UR12 ;  /* 0x0000000cff247e24 */ /* 0x000fe2000f8e00ff */
[C---:B------:R-:W-:Y:S01]  /*5130*/  LOP3.LUT R7, R4.reuse, 0x10000, RZ, 0xfc, !PT ;  /* 0x0001000004077812 */ /* 0x040fe200078efcff */
[----:B------:R-:W-:Y:S01]  /*5140*/  IMAD.U32 R38, RZ, RZ, UR10 ;  /* 0x0000000aff267e24 */ /* 0x000fe2000f8e00ff */
[----:B------:R-:W-:Y:S01]  /*5150*/  LOP3.LUT R4, R4, 0x2000000, RZ, 0xfc, !PT ;  /* 0x0200000004047812 */ /* 0x000fe200078efcff */
[----:B------:R-:W-:Y:S01]  /*5160*/  IMAD.U32 R39, RZ, RZ, UR11 ;  /* 0x0000000bff277e24 */ /* 0x000fe2000f8e00ff */
[----:B------:R-:W-:Y:S01]  /*5170*/  LOP3.LUT R10, R10, 0x10000, RZ, 0xfc, !PT ;  /* 0x000100000a0a7812 */ /* 0x000fe200078efcff */
[----:B------:R-:W-:Y:S01]  /*5180*/  IMAD.U32 R40, RZ, RZ, UR8 ;  /* 0x00000008ff287e24 */ /* 0x000fe2000f8e00ff */
[----:B------:R-:W-:Y:S01]  /*5190*/  R2UR UR76, R7 ;  /* 0x00000000074c72ca */ /* 0x000fe200000e0000 */
[----:B------:R-:W-:Y:S01]  /*51a0*/  IMAD.U32 R41, RZ, RZ, UR9 ;  /* 0x00000009ff297e24 */ /* 0x000fe2000f8e00ff */
[----:B------:R-:W-:Y:S01]  /*51b0*/  R2UR UR72, R4 ;  /* 0x00000000044872ca */ /* 0x000fe200000e0000 */
[----:B------:R-:W-:Y:S01]  /*51c0*/  UMOV UR75, 0x40004040 ;  /* 0x40004040004b7882 */ /* 0x000fe20000000000 */
[----:B------:R-:W-:Y:S01]  /*51d0*/  R2UR UR74, R10 ;  /* 0x000000000a4a72ca */ /* 0x000fe200000e0000 */
[----:B------:R-:W-:Y:S01]  /*51e0*/  IMAD.U32 R34, RZ, RZ, UR6 ;  /* 0x00000006ff227e24 */ /* 0x000fe2000f8e00ff */
[----:B------:R-:W-:Y:S01]  /*51f0*/  BSSY.RECONVERGENT B0, `(.L_x_544) ;  /* 0x0000004000007945 */ /* 0x000fe20003800200 */
[----:B------:R-:W-:-:S03]  /*5200*/  IMAD.U32 R35, RZ, RZ, UR7 ;  /* 0x00000007ff237e24 */ /* 0x000fc6000f8e00ff */
[----:B------:R-:W-:Y:S09]  /*5210*/  @!P6 BRA `(.L_x_545) ;  /* 0x000000000004e947 */ /* 0x000ff20003800000 */
[----:B------:R-:W-:Y:S05]  /*5220*/  BPT.TRAP 0x1 ;  /* 0x000000040000795c */ /* 0x000fea0000300000 */
.L_x_545:
[----:B------:R-:W-:Y:S05]  /*5230*/  BSYNC.RECONVERGENT B0 ;  /* 0x0000000000007941 */ /* 0x000fea0003800200 */
.L_x_544:
[----:B------:R-:W-:Y:S01]  /*5240*/  SHF.L.U32 R44, RZ, 0x1f, RZ ;  /* 0x0000001fff2c7819 */ /* 0x000fe200000006ff */
[----:B------:R-:W-:-:S03]  /*5250*/  IMAD.MOV.U32 R2, RZ, RZ, 0x1 ;  /* 0x00000001ff027424 */ /* 0x000fc600078e00ff */
[----:B------:R-:W1:Y:S02]  /*5260*/  SYNCS.PHASECHK.TRANS64.TRYWAIT P0, [R3+URZ+0x30800], R44 ;  /* 0x0308002c030075a7 */ /* 0x000e6400080011ff */
[----:B------:R-:W-:Y:S01]  /*5270*/  SHF.L.U32 R2, R2, 0x1f, RZ ;  /* 0x0000001f02027819 */ /* 0x000fe200000006ff */
[----:B-1----:R-:W-:Y:S06]  /*5280*/  @!P0 BRA `(.L_x_546) ;  /* 0x000000d000288947 */ /* 0x002fec0003800000 */
.L_x_753:
[----:B------:R-:W2:Y:S01]  /*5290*/  SYNCS.PHASECHK.TRANS64.TRYWAIT P0, [R3+URZ+0x30858], R2 ;  /* 0x03085802030075a7 */ /* 0x000ea200080011ff */
[----:B------:R-:W-:Y:S01]  /*52a0*/  HFMA2 R11, -RZ, RZ, 9.5367431640625e-07, 1.9073486328125e-05 ;  /* 0x00100140ff0b7431 */ /* 0x000fe200000001ff */
[----:B------:R-:W-:Y:S02]  /*52b0*/  IADD3 R12, PT, PT, R9, 0x806, RZ ;  /* 0x00000806090c7810 */ /* 0x000fe40007ffe0ff */
[----:B------:R-:W-:Y:S01]  /*52c0*/  MOV R14, 0x100140 ;  /* 0x00100140000e7802 */ /* 0x000fe20000000f00 */
[----:B--2---:R-:W-:Y:S06]  /*52d0*/  @!P0 BRA `(.L_x_547) ;  /* 0x000000d000288947 */ /* 0x004fec0003800000 */
.L_x_754:
[----:B------:R-:W-:Y:S02]  /*52e0*/  R2UR UR6, R12 ;  /* 0x000000000c0672ca */ /* 0x000fe400000e0000 */
[----:B------:R-:W-:Y:S01]  /*52f0*/  ELECT P0, URZ, PT ;  /* 0x0000000000ff782f */ /* 0x000fe20003800000 */
[----:B------:R-:W-:Y:S01]  /*5300*/  IMAD.MOV.U32 R13, RZ, RZ, 0x100140 ;  /* 0x00100140ff0d7424 */ /* 0x000fe200078e00ff */
[----:B------:R-:W-:Y:S01]  /*5310*/  ELECT P1, URZ, PT ;  /* 0x0000000000ff782f */ /* 0x000fe20003820000 */
[----:B------:R-:W-:Y:S01]  /*5320*/  IMAD.MOV.U32 R12, RZ, RZ, 0x100140 ;  /* 0x00100140ff0c7424 */ /* 0x000fe200078e00ff */
[----:B------:R-:W-:Y:S01]  /*5330*/  R2UR UR17, R14 ;  /* 0x000000000e1172ca */ /* 0x000fe200000e0000 */
[----:B------:R-:W-:Y:S01]  /*5340*/  VIADD R32, R9, 0x2 ;  /* 0x0000000209207836 */ /* 0x000fe20000000000 */
[----:B------:R-:W-:Y:S01]  /*5350*/  R2UR UR15, R13 ;  /* 0x000000000d0f72ca */ /* 0x000fe200000e0000 */
[C---:B------:R-:W-:Y:S01]  /*5360*/  VIADD R30, R9.reuse, 0x6 ;  /* 0x00000006091e7836 */ /* 0x040fe20000000000 */
[C---:B------:R-:W-:Y:S01]  /*5370*/  R2UR UR57, R12.reuse ;  /* 0x000000000c3972ca */ /* 0x040fe200000e0000 */
[----:B------:R-:W-:Y:S01]  /*5380*/  VIADD R31, R9, 0x4 ;  /* 0x00000004091f7836 */ /* 0x000fe20000000000 */
[----:B------:R-:W-:Y:S01]  /*5390*/  R2UR UR54, R13 ;  /* 0x000000000d3672ca */ /* 0x000fe200000e0000 */
[----:B------:R-:W-:Y:S01]  /*53a0*/  IMAD.MOV.U32 R14, RZ, RZ, 0x100140 ;  /* 0x00100140ff0e7424 */ /* 0x000fe200078e00ff */
[C---:B------:R-:W-:Y:S01]  /*53b0*/  R2UR UR53, R12.reuse ;  /* 0x000000000c3572ca */ /* 0x040fe200000e0000 */
[----:B------:R-:W-:Y:S01]  /*53c0*/  @P0 IMAD.MOV.U32 R13, RZ, RZ, 0x40004040 ;  /* 0x40004040ff0d0424 */ /* 0x000fe200078e00ff */
[----:B------:R-:W-:Y:S01]  /*53d0*/  R2UR UR50, R12 ;  /* 0x000000000c3272ca */ /* 0x000fe200000e0000 */
[----:B------:R-:W-:Y:S01]  /*53e0*/  IMAD.U32 R12, RZ, RZ, UR6 ;  /* 0x00000006ff0c7e24 */ /* 0x000fe2000f8e00ff */
[----:B------:R-:W-:-:S02]  /*53f0*/  R2UR UR7, R32 ;  /* 0x00000000200772ca */ /* 0x000fc400000e0000 */
[----:B------:R-:W-:Y:S02]  /*5400*/  ELECT P3, URZ, PT ;  /* 0x0000000000ff782f */ /* 0x000fe40003860000 */
[----:B------:R-:W-:Y:S01]  /*5410*/  @P0 R2UR UR49, R13 ;  /* 0x000000000d3102ca */ /* 0x000fe200000e0000 */
[----:B------:R-:W-:Y:S01]  /*5420*/  @P1 IMAD.MOV.U32 R15, RZ, RZ, 0x40004040 ;  /* 0x40004040ff0f1424 */ /* 0x000fe200078e00ff */
[----:B------:R-:W-:Y:S02]  /*5430*/  @P0 R2UR UR48, R12 ;  /* 0x000000000c3002ca */ /* 0x000fe400000e0000 */
[----:B------:R-:W-:Y:S02]  /*5440*/  ELECT P0, URZ, PT ;  /* 0x0000000000ff782f */ /* 0x000fe40003800000 */
[----:B------:R-:W-:Y:S01]  /*5450*/  R2UR UR9, R30 ;  /* 0x000000001e0972ca */ /* 0x000fe200000e0000 */
[----:B------:R-:W-:Y:S01]  /*5460*/  VIADD R29, R9, 0x400 ;  /* 0x00000400091d7836 */ /* 0x000fe20000000000 */
[----:B------:R-:W-:-:S02]  /*5470*/  R2UR UR8, R31 ;  /* 0x000000001f0872ca */ /* 0x000fc400000e0000 */
[----:B------:R-:W-:Y:S02]  /*5480*/  ELECT P2, URZ, PT ;  /* 0x0000000000ff782f */ /* 0x000fe40003840000 */
[----:B------:R-:W-:Y:S01]  /*5490*/  R2UR UR55, R14 ;  /* 0x000000000e3772ca */ /* 0x000fe200000e0000 */
[----:B------:R-:W-:Y:S01]  /*54a0*/  VIADD R27, R9, 0x404 ;  /* 0x00000404091b7836 */ /* 0x000fe20000000000 */
[----:B------:R-:W-:Y:S01]  /*54b0*/  @P1 R2UR UR29, R15 ;  /* 0x000000000f1d12ca */ /* 0x000fe200000e0000 */
[----:B------:R-:W-:Y:S01]  /*54c0*/  IMAD.U32 R14, RZ, RZ, UR7 ;  /* 0x00000007ff0e7e24 */ /* 0x000fe2000f8e00ff */
[----:B------:R-:W-:Y:S01]  /*54d0*/  R2UR UR6, R29 ;  /* 0x000000001d0672ca */ /* 0x000fe200000e0000 */
[----:B------:R-:W-:Y:S01]  /*54e0*/  VIADD R28, R9, 0x402 ;  /* 0x00000402091c7836 */ /* 0x000fe20000000000 */
[----:B------:R-:W-:Y:S01]  /*54f0*/  R2UR UR30, R42 ;  /* 0x000000002a1e72ca */ /* 0x000fe200000e0000 */
[----:B------:R-:W-:Y:S01]  /*5500*/  @P3 IMAD.MOV.U32 R13, RZ, RZ, 0x40004040 ;  /* 0x40004040ff0d3424 */ /* 0x000fe200078e00ff */
        /* <DEDUP_REMOVED lines=8> */
[----:B------:R-:W-:-:S02]  /*5590*/  @P0 R2UR UR43, R15 ;  /* 0x000000000f2b02ca */ /* 0x000fc400000e0000 */
[----:B------:R-:W-:Y:S02]  /*55a0*/  ELECT P0, URZ, PT ;  /* 0x0000000000ff782f */ /* 0x000fe40003800000 */
[----:B------:R-:W-:Y:S02]  /*55b0*/  R2UR UR8, R27 ;  /* 0x000000001b0872ca */ /* 0x000fe400000e0000 */
[----:B------:R-:W-:Y:S02]  /*55c0*/  ELECT P1, URZ, PT ;  /* 0x0000000000ff782f */ /* 0x000fe40003820000 */
[----:B------:R-:W-:Y:S01]  /*55d0*/  @P3 R2UR UR44, R12 ;  /* 0x000000000c2c32ca */ /* 0x000fe200000e0000 */
[----:B------:R-:W-:Y:S01]  /*55e0*/  IMAD.U32 R12, RZ, RZ, UR6 ;  /* 0x00000006ff0c7e24 */ /* 0x000fe2000f8e00ff */
[----:B------:R-:W-:Y:S01]  /*55f0*/  @P2 R2UR UR41, R13 ;  /* 0x000000000d2922ca */ /* 0x000fe200000e0000 */
[----:B------:R-:W-:Y:S01]  /*5600*/  VIADD R26, R9, 0x406 ;  /* 0x00000406091a7836 */ /* 0x000fe20000000000 */
[----:B------:R-:W-:Y:S01]  /*5610*/  R2UR UR31, R43 ;  /* 0x000000002b1f72ca */ /* 0x000fe200000e0000 */
[----:B------:R-:W-:Y:S01]  /*5620*/  IMAD.U32 R14, RZ, RZ, UR7 ;  /* 0x00000007ff0e7e24 */ /* 0x000fe2000f8e00ff */
[----:B------:R-:W-:Y:S01]  /*5630*/  @P2 R2UR UR40, R12 ;  /* 0x000000000c2822ca */ /* 0x000fe200000e0000 */
[C---:B------:R-:W-:Y:S01]  /*5640*/  VIADD R24, R9.reuse, 0x802 ;  /* 0x0000080209187836 */ /* 0x040fe20000000000 */
[----:B------:R-:W-:Y:S01]  /*5650*/  R2UR UR7, R26 ;  /* 0x000000001a0772ca */ /* 0x000fe200000e0000 */
[----:B------:R-:W-:Y:S01]  /*5660*/  VIADD R25, R9, 0x800 ;  /* 0x0000080009197836 */ /* 0x000fe20000000000 */
[----:B------:R-:W-:Y:S01]  /*5670*/  R2UR UR10, R11 ;  /* 0x000000000b0a72ca */ /* 0x000fe200000e0000 */
[----:B------:R-:W-:Y:S01]  /*5680*/  IMAD.U32 R12, RZ, RZ, UR8 ;  /* 0x00000008ff0c7e24 */ /* 0x000fe2000f8e00ff */
[----:B------:R-:W-:Y:S01]  /*5690*/  @P1 R2UR UR38, R14 ;  /* 0x000000000e2612ca */ /* 0x000fe200000e0000 */
[----:B------:R-:W-:Y:S01]  /*56a0*/  @P0 IMAD.MOV.U32 R13, RZ, RZ, 0x40004040 ;  /* 0x40004040ff0d0424 */ /* 0x000fe200078e00ff */
[----:B------:R-:W-:Y:S01]  /*56b0*/  R2UR UR8, R25 ;  /* 0x00000000190872ca */ /* 0x000fe200000e0000 */
[----:B------:R-:W-:Y:S01]  /*56c0*/  @P1 IMAD.MOV.U32 R15, RZ, RZ, 0x40004040 ;  /* 0x40004040ff0f1424 */ /* 0x000fe200078e00ff */
[----:B------:R-:W-:Y:S01]  /*56d0*/  @P0 R2UR UR36, R12 ;  /* 0x000000000c2402ca */ /* 0x000fe200000e0000 */
[----:B------:R-:W-:Y:S01]  /*56e0*/  VIADD R23, R9, 0x804 ;  /* 0x0000080409177836 */ /* 0x000fe20000000000 */
[----:B------:R-:W-:-:S02]  /*56f0*/  @P0 R2UR UR37, R13 ;  /* 0x000000000d2502ca */ /* 0x000fc400000e0000 */
[----:B------:R-:W-:Y:S02]  /*5700*/  ELECT P0, URZ, PT ;  /* 0x0000000000ff782f */ /* 0x000fe40003800000 */
[----:B------:R-:W-:Y:S01]  /*5710*/  @P1 R2UR UR39, R15 ;  /* 0x000000000f2712ca */ /* 0x000fe200000e0000 */
[----:B------:R-:W-:Y:S01]  /*5720*/  IMAD.U32 R12, RZ, RZ, UR7 ;  /* 0x00000007ff0c7e24 */ /* 0x000fe2000f8e00ff */
[----:B------:R-:W-:Y:S02]  /*5730*/  R2UR UR7, R24 ;  /* 0x00000000180772ca */ /* 0x000fe400000e0000 */
[----:B------:R-:W-:Y:S02]  /*5740*/  ELECT P1, URZ, PT ;  /* 0x0000000000ff782f */ /* 0x000fe40003820000 */
[----:B------:R-:W-:Y:S02]  /*5750*/  R2UR UR11, R23 ;  /* 0x00000000170b72ca */ /* 0x000fe400000e0000 */
[----:B------:R-:W-:Y:S01]  /*5760*/  ELECT P2, URZ, PT ;  /* 0x0000000000ff782f */ /* 0x000fe20003840000 */
[----:B------:R-:W-:Y:S01]  /*5770*/  IMAD.MOV.U32 R11, RZ, RZ, 0x100140 ;  /* 0x00100140ff0b7424 */ /* 0x000fe200078e00ff */
[----:B------:R-:W-:Y:S01]  /*5780*/  UMOV UR26, 0x0 ;  /* 0x00000000001a7882 */ /* 0x000fe20000000000 */
[----:B------:R-:W-:Y:S01]  /*5790*/  IMAD.U32 R14, RZ, RZ, UR8 ;  /* 0x00000008ff0e7e24 */ /* 0x000fe2000f8e00ff */
[----:B------:R-:W-:Y:S01]  /*57a0*/  UMOV UR27, 0x4200010 ;  /* 0x04200010001b7882 */ /* 0x000fe20000000000 */
[----:B------:R-:W-:Y:S01]  /*57b0*/  UMOV UR8, UR4 ;  /* 0x0000000400087c82 */ /* 0x000fe20008000000 */
[----:B------:R-:W-:Y:S01]  /*57c0*/  UMOV UR9, 0x40004040 ;  /* 0x4000404000097882 */ /* 0x000fe20000000000 */
[----:B------:R-:W-:Y:S01]  /*57d0*/  @P0 IMAD.MOV.U32 R13, RZ, RZ, 0x40004040 ;  /* 0x40004040ff0d0424 */ /* 0x000fe200078e00ff */
[----:B------:R-:W-:Y:S01]  /*57e0*/  @P0 R2UR UR34, R12 ;  /* 0x000000000c2202ca */ /* 0x000fe200000e0000 */
[----:B------:R3:W-:Y:S01]  /*57f0*/  UTCHMMA gdesc[UR8], gdesc[UR30], tmem[UR10], tmem[UR26], idesc[UR27], !UPT ;  /* 0x00ff1a1e080075ea */ /* 0x0007e2000f80000a */
[----:B------:R-:W-:Y:S01]  /*5800*/  IMAD.U32 R12, RZ, RZ, UR7 ;  /* 0x00000007ff0c7e24 */ /* 0x000fe2000f8e00ff */
[----:B------:R-:W-:Y:S01]  /*5810*/  R2UR UR56, R11 ;  /* 0x000000000b3872ca */ /* 0x000fe200000e0000 */
[----:B------:R-:W-:Y:S01]  /*5820*/  UIADD3 UR6, UPT, UPT, UR4, 0x2, URZ ;  /* 0x0000000204067890 */ /* 0x000fe2000fffe0ff */
[----:B------:R-:W-:-:S02]  /*5830*/  @P0 R2UR UR35, R13 ;  /* 0x000000000d2302ca */ /* 0x000fc400000e0000 */
[----:B------:R-:W-:Y:S01]  /*5840*/  ELECT P0, URZ, PT ;  /* 0x0000000000ff782f */ /* 0x000fe20003800000 */
[----:B------:R-:W-:Y:S01]  /*5850*/  @P1 IMAD.MOV.U32 R13, RZ, RZ, 0x40004040 ;  /* 0x40004040ff0d1424 */ /* 0x000fe200078e00ff */
[----:B------:R-:W-:Y:S01]  /*5860*/  UIADD3 UR12, UPT, UPT, UR4, 0x4, URZ ;  /* 0x00000004040c7890 */ /* 0x000fe2000fffe0ff */
[----:B------:R-:W-:Y:S01]  /*5870*/  @P2 IMAD.MOV.U32 R15, RZ, RZ, 0x40004040 ;  /* 0x40004040ff0f2424 */ /* 0x000fe200078e00ff */
[----:B------:R-:W-:Y:S01]  /*5880*/  UIADD3 UR24, UPT, UPT, UR4, 0x6, URZ ;  /* 0x0000000604187890 */ /* 0x000fe2000fffe0ff */
[----:B------:R-:W-:Y:S01]  /*5890*/  R2UR UR52, R11 ;  /* 0x000000000b3472ca */ /* 0x000fe200000e0000 */
[----:B------:R-:W-:Y:S01]  /*58a0*/  UIADD3 UR22, UPT, UPT, UR4, 0x200, URZ ;  /* 0x0000020004167890 */ /* 0x000fe2000fffe0ff */
[----:B------:R-:W-:Y:S01]  /*58b0*/  @P2 R2UR UR32, R14 ;  /* 0x000000000e2022ca */ /* 0x000fe200000e0000 */
[----:B------:R-:W-:Y:S01]  /*58c0*/  UIADD3 UR20, UPT, UPT, UR4, 0x202, URZ ;  /* 0x0000020204147890 */ /* 0x000fe2000fffe0ff */
[----:B------:R-:W-:Y:S01]  /*58d0*/  @P2 R2UR UR33, R15 ;  /* 0x000000000f2122ca */ /* 0x000fe200000e0000 */
[----:B------:R-:W-:Y:S01]  /*58e0*/  UIADD3 UR18, UPT, UPT, UR4, 0x204, URZ ;  /* 0x0000020404127890 */ /* 0x000fe2000fffe0ff */
[C---:B------:R-:W-:Y:S01]  /*58f0*/  R2UR UR51, R11.reuse ;  /* 0x000000000b3372ca */ /* 0x040fe200000e0000 */
[----:B------:R-:W-:Y:S01]  /*5900*/  UIADD3 UR16, UPT, UPT, UR4, 0x206, URZ ;  /* 0x0000020604107890 */ /* 0x000fe2000fffe0ff */
[----:B------:R-:W-:Y:S01]  /*5910*/  R2UR UR47, R11 ;  /* 0x000000000b2f72ca */ /* 0x000fe200000e0000 */
[----:B------:R-:W-:Y:S01]  /*5920*/  UMOV UR64, 0x0 ;  /* 0x0000000000407882 */ /* 0x000fe20000000000 */
[----:B------:R-:W-:Y:S01]  /*5930*/  UMOV UR65, 0x4200010 ;  /* 0x0420001000417882 */ /* 0x000fe20000000000 */
[----:B------:R-:W-:Y:S01]  /*5940*/  UIADD3 UR14, UPT, UPT, UR4, 0x400, URZ ;  /* 0x00000400040e7890 */ /* 0x000fe2000fffe0ff */
[----:B------:R-:W-:Y:S01]  /*5950*/  UMOV UR7, 0x40004040 ;  /* 0x4000404000077882 */ /* 0x000fe20000000000 */
[----:B------:R-:W-:Y:S01]  /*5960*/  UMOV UR66, 0x0 ;  /* 0x0000000000427882 */ /* 0x000fe20000000000 */
[----:B---3--:R-:W-:Y:S01]  /*5970*/  @P1 R2UR UR30, R12 ;  /* 0x000000000c1e12ca */ /* 0x008fe200000e0000 */
[----:B------:R-:W-:Y:S01]  /*5980*/  IMAD.U32 R12, RZ, RZ, UR11 ;  /* 0x0000000bff0c7e24 */ /* 0x000fe2000f8e00ff */
[----:B------:R-:W-:Y:S01]  /*5990*/  @P1 R2UR UR31, R13 ;  /* 0x000000000d1f12ca */ /* 0x000fe200000e0000 */
[----:B------:R-:W-:Y:S01]  /*59a0*/  @P0 IMAD.MOV.U32 R13, RZ, RZ, 0x40004040 ;  /* 0x40004040ff0d0424 */ /* 0x000fe200078e00ff */
[----:B------:R-:W-:Y:S01]  /*59b0*/  UMOV UR67, 0x4200010 ;  /* 0x0420001000437882 */ /* 0x000fe20000000000 */
[----:B------:R-:W-:Y:S01]  /*59c0*/  UIADD3 UR10, UPT, UPT, UR4, 0x402, URZ ;  /* 0x00000402040a7890 */ /* 0x000fe2000fffe0ff */
[----:B------:R-:W-:Y:S01]  /*59d0*/  @P0 R2UR UR26, R12 ;  /* 0x000000000c1a02ca */ /* 0x000fe200000e0000 */
[----:B------:R-:W-:Y:S01]  /*59e0*/  UMOV UR13, 0x40004040 ;  /* 0x40004040000d7882 */ /* 0x000fe20000000000 */
[----:B------:R-:W-:Y:S01]  /*59f0*/  @P0 R2UR UR27, R13 ;  /* 0x000000000d1b02ca */ /* 0x000fe200000e0000 */
[----:B------:R3:W-:Y:S01]  /*5a00*/  UTCHMMA gdesc[UR6], gdesc[UR28], tmem[UR17], tmem[UR64], idesc[UR65], UPT ;  /* 0x00ff401c060075ea */ /* 0x0007e2000b800011 */
[----:B------:R-:W-:Y:S01]  /*5a10*/  UIADD3 UR8, UPT, UPT, UR4, 0x404, URZ ;  /* 0x0000040404087890 */ /* 0x000fe2000fffe0ff */
[----:B------:R4:W-:Y:S01]  /*5a20*/  UTCHMMA gdesc[UR12], gdesc[UR44], tmem[UR15], tmem[UR66], idesc[UR67], UPT ;  /* 0x00ff422c0c0075ea */ /* 0x0009e2000b80000f */
[----:B------:R-:W-:Y:S01]  /*5a30*/  UMOV UR25, 0x40004040 ;  /* 0x4000404000197882 */ /* 0x000fe20000000000 */
[----:B------:R-:W-:Y:S01]  /*5a40*/  UMOV UR23, 0x40004040 ;  /* 0x4000404000177882 */ /* 0x000fe20000000000 */
[----:B------:R1:W-:Y:S01]  /*5a50*/  UTCHMMA gdesc[UR24], gdesc[UR42], tmem[UR57], tmem[UR64], idesc[UR65], UPT ;  /* 0x00ff402a180075ea */ /* 0x0003e2000b800039 */
[----:B------:R-:W-:Y:S01]  /*5a60*/  UMOV UR21, 0x40004040 ;  /* 0x4000404000157882 */ /* 0x000fe20000000000 */
[----:B------:R-:W-:Y:S01]  /*5a70*/  UMOV UR70, 0x0 ;  /* 0x0000000000467882 */ /* 0x000fe20000000000 */
        /* <DEDUP_REMOVED lines=13> */
[----:B------:R-:W-:Y:S01]  /*5b50*/  UMOV UR59, 0x4200010 ;  /* 0x04200010003b7882 */ /* 0x000fe20000000000 */
[----:B------:R-:W-:-:S02]  /*5b60*/  UISETP.NE.AND UP0, UPT, UR46, 0x2, UPT ;  /* 0x000000022e00788c */ /* 0x000fc4000bf05270 */
[----:B---3--:R-:W-:Y:S01]  /*5b70*/  UIADD3 UR6, UPT, UPT, UR4, 0x406, URZ ;  /* 0x0000040604067890 */ /* 0x008fe2000fffe0ff */
[----:B------:R-:W-:Y:S01]  /*5b80*/  UMOV UR17, 0x40004040 ;  /* 0x4000404000117882 */ /* 0x000fe20000000000 */
[----:B----4-:R-:W-:Y:S01]  /*5b90*/  UMOV UR15, 0x40004040 ;  /* 0x40004040000f7882 */ /* 0x010fe20000000000 */
[----:B------:R1:W-:Y:S01]  /*5ba0*/  UTCHMMA gdesc[UR16], gdesc[UR34], tmem[UR53], tmem[UR68], idesc[UR69], UPT ;  /* 0x00ff4422100075ea */ /* 0x0003e2000b800035 */
[----:B------:R1:W-:Y:S01]  /*5bb0*/  UTCHMMA gdesc[UR14], gdesc[UR32], tmem[UR52], tmem[UR62], idesc[UR63], UPT ;  /* 0x00ff3e200e0075ea */ /* 0x0003e2000b800034 */
[----:B------:R-:W-:Y:S01]  /*5bc0*/  UMOV UR28, 0x0 ;  /* 0x00000000001c7882 */ /* 0x000fe20000000000 */
[----:B------:R-:W-:Y:S01]  /*5bd0*/  UMOV UR29, 0x4200010 ;  /* 0x04200010001d7882 */ /* 0x000fe20000000000 */
[----:B------:R1:W-:Y:S01]  /*5be0*/  UTCHMMA gdesc[UR10], gdesc[UR30], tmem[UR51], tmem[UR60], idesc[UR61], UPT ;  /* 0x00ff3c1e0a0075ea */ /* 0x0003e2000b800033 */
[----:B------:R1:W-:Y:S01]  /*5bf0*/  UTCHMMA gdesc[UR8], gdesc[UR26], tmem[UR50], tmem[UR58], idesc[UR59], UPT ;  /* 0x00ff3a1a080075ea */ /* 0x0003e2000b800032 */
[----:B------:R1:W-:Y:S01]  /*5c00*/  UTCHMMA gdesc[UR6], gdesc[UR48], tmem[UR47], tmem[UR28], idesc[UR29], UPT ;  /* 0x00ff1c30060075ea */ /* 0x0003e2000b80002f */
[----:B------:R-:W-:Y:S05]  /*5c10*/  BRA.U !UP0, `(.L_x_548) ;  /* 0x0000000108047547 */ /* 0x000fea000b800000 */
[----:B-1----:R-:W-:Y:S05]  /*5c20*/  BPT.TRAP 0x1 ;  /* 0x000000040000795c */ /* 0x002fea0000300000 */
.L_x_548:
[----:B------:R-:W-:-:S13]  /*5c30*/  ELECT P0, URZ, PT ;  /* 0x0000000000ff782f */ /* 0x000fda0003800000 */
[----:B------:R-:W-:-:S05]  /*5c40*/  @P0 VIADD R11, R3, 0x30850 ;  /* 0x00030850030b0836 */ /* 0x000fca0000000000 */
[----:B-1----:R-:W-:-:S13]  /*5c50*/  @P0 R2UR UR6, R11 ;  /* 0x000000000b0602ca */ /* 0x002fda00000e0000 */
[----:B------:R1:W-:Y:S01]  /*5c60*/  UTCBAR [UR6], URZ ;  /* 0x000000ff060073e9 */ /* 0x0003e200080000ff */
[----:B------:R-:W-:Y:S05]  /*5c70*/  BRA.U !UP4, `(.L_x_549) ;  /* 0x000000010c047547 */ /* 0x000fea000b800000 */
[----:B-1----:R-:W-:Y:S05]  /*5c80*/  BPT.TRAP 0x1 ;  /* 0x000000040000795c */ /* 0x002fea0000300000 */
.L_x_549:
[----:B------:R-:W3:Y:S02]  /*5c90*/  SYNCS.PHASECHK.TRANS64.TRYWAIT P0, [R3+URZ+0x30820], R44 ;  /* 0x0308202c030075a7 */ /* 0x000ee400080011ff */
[----:B---3--:R-:W-:Y:S05]  /*5ca0*/  @!P0 BRA `(.L_x_550) ;  /* 0x000000c400c88947 */ /* 0x008fea0003800000 */
.L_x_755:
[----:B------:R-:W-:Y:S05]  /*5cb0*/  BRA.U !UP0, `(.L_x_551) ;  /* 0x0000000108047547 */ /* 0x000fea000b800000 */
[----:B-1----:R-:W-:Y:S05]  /*5cc0*/  BPT.TRAP 0x1 ;  /* 0x000000040000795c */ /* 0x002fea0000300000 */
.L_x_551:
[----:B------:R-:W4:Y:S02]  /*5cd0*/  SYNCS.PHASECHK.TRANS64.TRYWAIT P0, [R3+URZ+0x30868], R2 ;  /* 0x03086802030075a7 */ /* 0x000f2400080011ff */
[----:B----4-:R-:W-:Y:S05]  /*5ce0*/  @!P0 BRA `(.L_x_552) ;  /* 0x000000c400cc8947 */ /* 0x010fea0003800000 */
.L_x_756:
[----:B------:R-:W-:Y:S05]  /*5cf0*/  BRA.U !UP0, `(.L_x_553) ;  /* 0x0000000108047547 */ /* 0x000fea000b800000 */
[----:B-1----:R-:W-:Y:S05]  /*5d00*/  BPT.TRAP 0x1 ;  /* 0x000000040000795c */ /* 0x002fea0000300000 */
.L_x_553:
[----:B------:R-:W5:Y:S01]  /*5d10*/  SYNCS.PHASECHK.TRANS64.TRYWAIT P0, [R3+URZ+0x30878], R2 ;  /* 0x03087802030075a7 */ /* 0x000f6200080011ff */
[C---:B------:R-:W-:Y:S02]  /*5d20*/  IADD3 R12, PT, PT, R8.reuse, 0x2, RZ ;  /* 0x00000002080c7810 */ /* 0x040fe40007ffe0ff */
[----:B------:R-:W-:Y:S02]  /*5d30*/  IADD3 R13, PT, PT, R7, 0x2, RZ ;  /* 0x00000002070d7810 */ /* 0x000fe40007ffe0ff */
[----:B------:R-:W-:Y:S01]  /*5d40*/  IADD3 R11, PT, PT, R8, 0x4, RZ ;  /* 0x00000004080b7810 */ /* 0x000fe20007ffe0ff */
[----:B-----5:R-:W-:Y:S06]  /*5d50*/  @!P0 BRA `(.L_x_554) ;  /* 0x000000c400c48947 */ /* 0x020fec0003800000 */
.L_x_757:
[----:B------:R-:W-:Y:S01]  /*5d60*/  R2UR UR8, R13 ;  /* 0x000000000d0872ca */ /* 0x000fe200000e0000 */
[----:B------:R-:W-:Y:S01]  /*5d70*/  VIADD R13, R7, 0x4 ;  /* 0x00000004070d7836 */ /* 0x000fe20000000000 */
[----:B------:R-:W-:Y:S01]  /*5d80*/  R2UR UR9, R12 ;  /* 0x000000000c0972ca */ /* 0x000fe200000e0000 */
[C---:B------:R-:W-:Y:S01]  /*5d90*/  VIADD R12, R8.reuse, 0x404 ;  /* 0x00000404080c7836 */ /* 0x040fe20000000000 */
[----:B------:R-:W-:Y:S02]  /*5da0*/  ELECT P2, URZ, PT ;  /* 0x0000000000ff782f */ /* 0x000fe40003840000 */
[----:B------:R-:W-:Y:S01]  /*5db0*/  R2UR UR7, R11 ;  /* 0x000000000b0772ca */ /* 0x000fe200000e0000 */
[----:B------:R-:W-:Y:S01]  /*5dc0*/  VIADD R22, R7, 0x6 ;  /* 0x0000000607167836 */ /* 0x000fe20000000000 */
[----:B-1----:R-:W-:Y:S01]  /*5dd0*/  R2UR UR6, R13 ;  /* 0x000000000d0672ca */ /* 0x002fe200000e0000 */
[----:B------:R-:W-:Y:S01]  /*5de0*/  VIADD R21, R8, 0x6 ;  /* 0x0000000608157836 */ /* 0x000fe20000000000 */
[----:B------:R-:W-:Y:S01]  /*5df0*/  R2UR UR11, R12 ;  /* 0x000000000c0b72ca */ /* 0x000fe200000e0000 */
[----:B------:R-:W-:Y:S01]  /*5e00*/  IMAD.MOV.U32 R12, RZ, RZ, 0x140 ;  /* 0x00000140ff0c7424 */ /* 0x000fe200078e00ff */
[----:B------:R-:W-:Y:S01]  /*5e10*/  ELECT P1, URZ, PT ;  /* 0x0000000000ff782f */ /* 0x000fe20003820000 */
[----:B------:R-:W-:Y:S01]  /*5e20*/  VIADD R19, R8, 0x400 ;  /* 0x0000040008137836 */ /* 0x000fe20000000000 */
[----:B------:R-:W-:Y:S01]  /*5e30*/  ELECT P0, URZ, PT ;  /* 0x0000000000ff782f */ /* 0x000fe20003800000 */
[----:B------:R-:W-:Y:S01]  /*5e40*/  IMAD.U32 R14, RZ, RZ, UR8 ;  /* 0x00000008ff0e7e24 */ /* 0x000fe2000f8e00ff */
[C---:B------:R-:W-:Y:S01]  /*5e50*/  R2UR UR39, R12.reuse ;  /* 0x000000000c2772ca */ /* 0x040fe200000e0000 */
[----:B------:R-:W-:Y:S01]  /*5e60*/  VIADD R20, R7, 0x200 ;  /* 0x0000020007147836 */ /* 0x000fe20000000000 */
[----:B------:R-:W-:Y:S01]  /*5e70*/  R2UR UR36, R12 ;  /* 0x000000000c2472ca */ /* 0x000fe200000e0000 */
[----:B------:R-:W-:Y:S01]  /*5e80*/  IMAD.U32 R12, RZ, RZ, UR9 ;  /* 0x00000009ff0c7e24 */ /* 0x000fe2000f8e00ff */
[----:B------:R-:W-:Y:S01]  /*5e90*/  R2UR UR8, R22 ;  /* 0x00000000160872ca */ /* 0x000fe200000e0000 */
[----:B------:R-:W-:Y:S01]  /*5ea0*/  @P2 IMAD.MOV.U32 R13, RZ, RZ, 0x40004040 ;  /* 0x40004040ff0d2424 */ /* 0x000fe200078e00ff */
[----:B------:R-:W-:Y:S01]  /*5eb0*/  R2UR UR9, R21 ;  /* 0x00000000150972ca */ /* 0x000fe200000e0000 */
[----:B------:R-:W-:Y:S01]  /*5ec0*/  @P2 IMAD.MOV.U32 R15, RZ, RZ, 0x40004040 ;  /* 0x40004040ff0f2424 */ /* 0x000fe200078e00ff */
[----:B------:R-:W-:Y:S01]  /*5ed0*/  @P2 R2UR UR32, R12 ;  /* 0x000000000c2022ca */ /* 0x000fe200000e0000 */
[----:B------:R-:W-:Y:S01]  /*5ee0*/  IMAD.U32 R12, RZ, RZ, UR7 ;  /* 0x00000007ff0c7e24 */ /* 0x000fe2000f8e00ff */
[----:B------:R-:W-:Y:S01]  /*5ef0*/  @P2 R2UR UR30, R14 ;  /* 0x000000000e1e22ca */ /* 0x000fe200000e0000 */
[----:B------:R-:W-:Y:S01]  /*5f00*/  IMAD.U32 R14, RZ, RZ, UR6 ;  /* 0x00000006ff0e7e24 */ /* 0x000fe2000f8e00ff */
[----:B------:R-:W-:-:S02]  /*5f10*/  R2UR UR7, R19 ;  /* 0x00000000130772ca */ /* 0x000fc400000e0000 */
[----:B------:R-:W-:Y:S02]  /*5f20*/  ELECT P3, URZ, PT ;  /* 0x0000000000ff782f */ /* 0x000fe40003860000 */
        /* <DEDUP_REMOVED lines=8> */
[----:B------:R-:W-:Y:S01]  /*5fb0*/  R2UR UR8, R20 ;  /* 0x00000000140872ca */ /* 0x000fe200000e0000 */
[----:B------:R-:W-:Y:S01]  /*5fc0*/  IMAD.U32 R12, RZ, RZ, UR9 ;  /* 0x00000009ff0c7e24 */ /* 0x000fe2000f8e00ff */
[----:B------:R-:W-:-:S02]  /*5fd0*/  @P1 R2UR UR29, R13 ;  /* 0x000000000d1d12ca */ /* 0x000fc400000e0000 */
[----:B------:R-:W-:Y:S02]  /*5fe0*/  ELECT P2, URZ, PT ;  /* 0x0000000000ff782f */ /* 0x000fe40003840000 */
[----:B------:R-:W-:Y:S01]  /*5ff0*/  @P1 R2UR UR27, R15 ;  /* 0x000000000f1b12ca */ /* 0x000fe200000e0000 */
[----:B------:R-:W-:Y:S01]  /*6000*/  @P0 IMAD.MOV.U32 R13, RZ, RZ, 0x40004040 ;  /* 0x40004040ff0d0424 */ /* 0x000fe200078e00ff */
[----:B------:R-:W-:Y:S01]  /*6010*/  R2UR UR6, R17 ;  /* 0x00000000110672ca */ /* 0x000fe200000e0000 */
[----:B------:R-:W-:Y:S01]  /*6020*/  @P0 IMAD.MOV.U32 R15, RZ, RZ, 0x40004040 ;  /* 0x40004040ff0f0424 */ /* 0x000fe200078e00ff */
[----:B------:R-:W-:Y:S01]  /*6030*/  @P0 R2UR UR24, R12 ;  /* 0x000000000c1802ca */ /* 0x000fe200000e0000 */
[----:B------:R-:W-:Y:S01]  /*6040*/  VIADD R18, R7, 0x202 ;  /* 0x0000020207127836 */ /* 0x000fe20000000000 */
[----:B------:R-:W-:Y:S01]  /*6050*/  @P0 R2UR UR25, R13 ;  /* 0x000000000d1902ca */ /* 0x000fe200000e0000 */
[----:B------:R-:W-:Y:S01]  /*6060*/  IMAD.U32 R12, RZ, RZ, UR7 ;  /* 0x00000007ff0c7e24 */ /* 0x000fe2000f8e00ff */
[----:B------:R-:W-:Y:S01]  /*6070*/  @P0 R2UR UR22, R14 ;  /* 0x000000000e1602ca */ /* 0x000fe200000e0000 */
[----:B------:R-:W-:Y:S01]  /*6080*/  VIADD R16, R7, 0x204 ;  /* 0x0000020407107836 */ /* 0x000fe20000000000 */
[----:B------:R-:W-:-:S02]  /*6090*/  @P0 R2UR UR23, R15 ;  /* 0x000000000f1702ca */ /* 0x000fc400000e0000 */
[----:B------:R-:W-:Y:S02]  /*60a0*/  ELECT P1, URZ, PT ;  /* 0x0000000000ff782f */ /* 0x000fe40003820000 */
[----:B------:R-:W-:Y:S01]  /*60b0*/  R2UR UR7, R18 ;  /* 0x00000000120772ca */ /* 0x000fe200000e0000 */
[----:B------:R-:W-:Y:S01]  /*60c0*/  @P3 IMAD.MOV.U32 R13, RZ, RZ, 0x40004040 ;  /* 0x40004040ff0d3424 */ /* 0x000fe200078e00ff */
[----:B------:R-:W-:Y:S01]  /*60d0*/  R2UR UR9, R16 ;  /* 0x00000000100972ca */ /* 0x000fe200000e0000 */
[----:B------:R-:W-:Y:S01]  /*60e0*/  VIADD R14, R8, 0x406 ;  /* 0x00000406080e7836 */ /* 0x000fe20000000000 */
[----:B------:R-:W-:Y:S01]  /*60f0*/  @P3 R2UR UR20, R12 ;  /* 0x000000000c1432ca */ /* 0x000fe200000e0000 */
[----:B------:R-:W-:Y:S01]  /*6100*/  VIADD R15, R7, 0x206 ;  /* 0x00000206070f7836 */ /* 0x000fe20000000000 */
[----:B------:R-:W-:Y:S01]  /*6110*/  @P3 R2UR UR21, R13 ;  /* 0x000000000d1532ca */ /* 0x000fe200000e0000 */
[----:B------:R-:W-:Y:S01]  /*6120*/  IMAD.U32 R46, RZ, RZ, UR8 ;  /* 0x00000008ff2e7e24 */ /* 0x000fe2000f8e00ff */
[----:B------:R-:W-:-:S02]  /*6130*/  R2UR UR8, R14 ;  /* 0x000000000e0872ca */ /* 0x000fc400000e0000 */
[----:B------:R-:W-:Y:S02]  /*6140*/  ELECT P0, URZ, PT ;  /* 0x0000000000ff782f */ /* 0x000fe40003800000 */
[----:B------:R-:W-:Y:S01]  /*6150*/  R2UR UR10, R15 ;  /* 0x000000000f0a72ca */ /* 0x000fe200000e0000 */
[----:B------:R-:W-:Y:S01]  /*6160*/  IMAD.U32 R12, RZ, RZ, UR6 ;  /* 0x00000006ff0c7e24 */ /* 0x000fe2000f8e00ff */
[----:B------:R-:W-:Y:S01]  /*6170*/  @P3 R2UR UR18, R46 ;  /* 0x000000002e1232ca */ /* 0x000fe200000e0000 */
[----:B------:R-:W-:Y:S01]  /*6180*/  @P3 IMAD.MOV.U32 R47, RZ, RZ, 0x40004040 ;  /* 0x40004040ff2f3424 */ /* 0x000fe200078e00ff */
[----:B------:R-:W-:Y:S01]  /*6190*/  R2UR UR60, R40 ;  /* 0x00000000283c72ca */ /* 0x000fe200000e0000 */
[----:B------:R-:W-:Y:S01]  /*61a0*/  @P2 IMAD.MOV.U32 R13, RZ, RZ, 0x40004040 ;  /* 0x40004040ff0d2424 */ /* 0x000fe200078e00ff */
[----:B------:R-:W-:Y:S01]  /*61b0*/  @P2 R2UR UR16, R12 ;  /* 0x000000000c1022ca */ /* 0x000fe200000e0000 */
[----:B------:R-:W-:Y:S01]  /*61c0*/  IMAD.MOV.U32 R11, RZ, RZ, 0x140 ;  /* 0x00000140ff0b7424 */ /* 0x000fe200078e00ff */
[----:B------:R-:W-:Y:S01]  /*61d0*/  @P3 R2UR UR19, R47 ;  /* 0x000000002f1332ca */ /* 0x000fe200000e0000 */
[----:B--2-4-:R-:W-:Y:S01]  /*61e0*/  IMAD.MOV.U32 R2, RZ, RZ, 0x140 ;  /* 0x00000140ff027424 */ /* 0x014fe200078e00ff */
[----:B------:R-:W-:Y:S01]  /*61f0*/  @P2 R2UR UR17, R13 ;  /* 0x000000000d1122ca */ /* 0x000fe200000e0000 */
[----:B------:R-:W-:Y:S01]  /*6200*/  IMAD.U32 R46, RZ, RZ, UR7 ;  /* 0x00000007ff2e7e24 */ /* 0x000fe2000f8e00ff */
        /* <DEDUP_REMOVED lines=14> */
[C---:B------:R-:W-:Y:S01]  /*62f0*/  R2UR UR38, R11.reuse ;  /* 0x000000000b2672ca */ /* 0x040fe200000e0000 */
[----:B------:R-:W-:Y:S01]  /*6300*/  @P0 IMAD.MOV.U32 R47, RZ, RZ, 0x40004040 ;  /* 0x40004040ff2f0424 */ /* 0x000fe200078e00ff */
[----:B------:R-:W-:Y:S01]  /*6310*/  R2UR UR37, R2 ;  /* 0x00000000022572ca */ /* 0x000fe200000e0000 */
[----:B------:R-:W-:Y:S01]  /*6320*/  @P0 IMAD.MOV.U32 R13, RZ, RZ, 0x40004040 ;  /* 0x40004040ff0d0424 */ /* 0x000fe200078e00ff */
[----:B------:R-:W-:Y:S01]  /*6330*/  R2UR UR35, R11 ;  /* 0x000000000b2372ca */ /* 0x000fe200000e0000 */
[----:B------:R-:W-:Y:S01]  /*6340*/  UMOV UR58, 0x0 ;  /* 0x00000000003a7882 */ /* 0x000fe20000000000 */
[----:B------:R-:W-:Y:S01]  /*6350*/  @P1 R2UR UR10, R48 ;  /* 0x00000000300a12ca */ /* 0x000fe200000e0000 */
[----:B------:R-:W-:Y:S01]  /*6360*/  UMOV UR59, 0x4200010 ;  /* 0x04200010003b7882 */ /* 0x000fe20000000000 */
        /* <DEDUP_REMOVED lines=30> */
.L_x_555:
[----:B------:R-:W-:-:S13]  /*6550*/  ELECT P0, URZ, PT ;  /* 0x0000000000ff782f */ /* 0x000fda0003800000 */
[----:B------:R-:W-:-:S05]  /*6560*/  @P0 VIADD R2, R3, 0x30860 ;  /* 0x0003086003020836 */ /* 0x000fca0000000000 */
[----:B-1----:R-:W-:-:S13]  /*6570*/  @P0 R2UR UR6, R2 ;  /* 0x00000000020602ca */ /* 0x002fda00000e0000 */
[----:B------:R1:W-:Y:S01]  /*6580*/  UTCBAR [UR6], URZ ;  /* 0x000000ff060073e9 */ /* 0x0003e200080000ff */
[----:B------:R-:W-:Y:S05]  /*6590*/  BRA.U !UP0, `(.L_x_556) ;  /* 0x0000000108047547 */ /* 0x000fea000b800000 */
[----:B-1----:R-:W-:Y:S05]  /*65a0*/  BPT.TRAP 0x1 ;  /* 0x000000040000795c */ /* 0x002fea0000300000 */
.L_x_556:
[----:B------:R-:W2:Y:S01]  /*65b0*/  SYNCS.PHASECHK.TRANS64.TRYWAIT P0, [R3+URZ+0x30880], R44 ;  /* 0x0308802c030075a7 */ /* 0x000ea200080011ff */
[C---:B------:R-:W-:Y:S02]  /*65c0*/  IADD3 R2, PT, PT, R4.reuse, 0x80, RZ ;  /* 0x0000008004027810 */ /* 0x040fe40007ffe0ff */
[----:B------:R-:W-:Y:S01]  /*65d0*/  IADD3 R12, PT, PT, R4, 0x180, RZ ;  /* 0x00000180040c7810 */ /* 0x000fe20007ffe0ff */
[----:B--2---:R-:W-:Y:S06]  /*65e0*/  @!P0 BRA `(.L_x_557) ;  /* 0x000000bc00b48947 */ /* 0x004fec0003800000 */
.L_x_758:
[----:B------:R-:W-:Y:S01]  /*65f0*/  IMAD.MOV.U32 R11, RZ, RZ, 0xc0 ;  /* 0x000000c0ff0b7424 */ /* 0x000fe200078e00ff */
[----:B------:R-:W-:Y:S02]  /*6600*/  R2UR UR8, R2 ;  /* 0x00000000020872ca */ /* 0x000fe400000e0000 */
[----:B------:R-:W-:Y:S01]  /*6610*/  ELECT P2, URZ, PT ;  /* 0x0000000000ff782f */ /* 0x000fe20003840000 */
[----:B------:R-:W-:Y:S01]  /*6620*/  VIADD R13, R10, 0x2 ;  /* 0x000000020a0d7836 */ /* 0x000fe20000000000 */
[----:B------:R-:W-:Y:S01]  /*6630*/  R2UR UR9, R12 ;  /* 0x000000000c0972ca */ /* 0x000fe200000e0000 */
[----:B------:R-:W-:Y:S01]  /*6640*/  VIADD R12, R10, 0x4 ;  /* 0x000000040a0c7836 */ /* 0x000fe20000000000 */
[----:B------:R-:W-:Y:S01]  /*6650*/  R2UR UR21, R11 ;  /* 0x000000000b1572ca */ /* 0x000fe200000e0000 */
[----:B------:R-:W-:Y:S01]  /*6660*/  VIADD R11, R4, 0x100 ;  /* 0x00000100040b7836 */ /* 0x000fe20000000000 */
[----:B------:R-:W-:Y:S02]  /*6670*/  R2UR UR7, R13 ;  /* 0x000000000d0772ca */ /* 0x000fe400000e0000 */
[----:B------:R-:W-:Y:S01]  /*6680*/  ELECT P1, URZ, PT ;  /* 0x0000000000ff782f */ /* 0x000fe20003820000 */
[----:B------:R-:W-:Y:S01]  /*6690*/  VIADD R10, R10, 0x6 ;  /* 0x000000060a0a7836 */ /* 0x000fe20000000000 */
[----:B------:R-:W-:-:S02]  /*66a0*/  R2UR UR10, R12 ;  /* 0x000000000c0a72ca */ /* 0x000fc400000e0000 */
[----:B------:R-:W-:Y:S02]  /*66b0*/  ELECT P0, URZ, PT ;  /* 0x0000000000ff782f */ /* 0x000fe40003800000 */
[----:B-1----:R-:W-:Y:S01]  /*66c0*/  R2UR UR6, R11 ;  /* 0x000000000b0672ca */ /* 0x002fe200000e0000 */
[----:B--23--:R-:W-:Y:S01]  /*66d0*/  IMAD.U32 R44, RZ, RZ, UR8 ;  /* 0x00000008ff2c7e24 */ /* 0x00cfe2000f8e00ff */
[----:B------:R-:W-:Y:S01]  /*66e0*/  R2UR UR8, R10 ;  /* 0x000000000a0872ca */ /* 0x000fe200000e0000 */
[----:B------:R-:W-:Y:S01]  /*66f0*/  @P2 IMAD.MOV.U32 R45, RZ, RZ, 0x40004040 ;  /* 0x40004040ff2d2424 */ /* 0x000fe200078e00ff */
[----:B------:R-:W-:Y:S01]  /*6700*/  UMOV UR28, 0x0 ;  /* 0x00000000001c7882 */ /* 0x000fe20000000000 */
[----:B------:R-:W-:Y:S01]  /*6710*/  @P2 IMAD.MOV.U32 R47, RZ, RZ, 0x40004040 ;  /* 0x40004040ff2f2424 */ /* 0x000fe200078e00ff */
[----:B------:R-:W-:Y:S01]  /*6720*/  @P2 R2UR UR16, R44 ;  /* 0x000000002c1022ca */ /* 0x000fe200000e0000 */
[----:B------:R-:W-:Y:S01]  /*6730*/  IMAD.MOV.U32 R2, RZ, RZ, 0xc0 ;  /* 0x000000c0ff027424 */ /* 0x000fe200078e00ff */
[----:B------:R-:W-:Y:S01]  /*6740*/  @P2 R2UR UR17, R45 ;  /* 0x000000002d1122ca */ /* 0x000fe200000e0000 */
[----:B------:R-:W-:Y:S01]  /*6750*/  IMAD.U32 R46, RZ, RZ, UR7 ;  /* 0x00000007ff2e7e24 */ /* 0x000fe2000f8e00ff */
        /* <DEDUP_REMOVED lines=10> */
[----:B------:R-:W-:Y:S01]  /*6800*/  R2UR UR19, R2 ;  /* 0x00000000021372ca */ /* 0x000fe200000e0000 */
        /* <DEDUP_REMOVED lines=11> */
[----:B------:R-:W-:Y:S01]  /*68c0*/  @P0 R2UR UR6, R44 ;  /* 0x000000002c0602ca */ /* 0x000fe200000e0000 */
[----:B------:R-:W-:Y:S01]  /*68d0*/  UMOV UR24, 0x0 ;  /* 0x0000000000187882 */ /* 0x000fe20000000000 */
[----:B------:R-:W-:Y:S01]  /*68e0*/  @P0 R2UR UR7, R45 ;  /* 0x000000002d0702ca */ /* 0x000fe200000e0000 */
[----:B------:R-:W-:Y:S01]  /*68f0*/  UMOV UR25, 0x8210010 ;  /* 0x0821001000197882 */ /* 0x000fe20000000000 */
[----:B------:R1:W-:Y:S01]  /*6900*/  UTCHMMA gdesc[UR74], gdesc[UR72], tmem[UR21], tmem[UR28], idesc[UR29], !UPT ;  /* 0x00ff1c484a0075ea */ /* 0x0003e2000f800015 */
[----:B------:R-:W-:Y:S01]  /*6910*/  UMOV UR22, 0x0 ;  /* 0x0000000000167882 */ /* 0x000fe20000000000 */
[----:B------:R-:W-:Y:S01]  /*6920*/  UMOV UR23, 0x8210010 ;  /* 0x0821001000177882 */ /* 0x000fe20000000000 */
[----:B------:R1:W-:Y:S01]  /*6930*/  UTCHMMA gdesc[UR14], gdesc[UR16], tmem[UR20], tmem[UR26], idesc[UR27], UPT ;  /* 0x00ff1a100e0075ea */ /* 0x0003e2000b800014 */
[----:B------:R1:W-:Y:S07]  /*6940*/  UTCHMMA gdesc[UR10], gdesc[UR12], tmem[UR19], tmem[UR24], idesc[UR25], UPT ;  /* 0x00ff180c0a0075ea */ /* 0x0003ee000b800013 */
[----:B------:R1:W-:Y:S01]  /*6950*/  UTCHMMA gdesc[UR6], gdesc[UR8], tmem[UR18], tmem[UR22], idesc[UR23], UPT ;  /* 0x00ff1608060075ea */ /* 0x0003e2000b800012 */
[----:B------:R-:W-:Y:S05]  /*6960*/  BRA.U !UP0, `(.L_x_558) ;  /* 0x0000000108047547 */ /* 0x000fea000b800000 */
[----:B-1----:R-:W-:Y:S05]  /*6970*/  BPT.TRAP 0x1 ;  /* 0x000000040000795c */ /* 0x002fea0000300000 */
.L_x_558:
[----:B------:R-:W-:-:S13]  /*6980*/  ELECT P0, URZ, PT ;  /* 0x0000000000ff782f */ /* 0x000fda0003800000 */
[----:B------:R-:W-:-:S05]  /*6990*/  @P0 VIADD R2, R3, 0x30888 ;  /* 0x0003088803020836 */ /* 0x000fca0000000000 */
[----:B-1----:R-:W-:-:S13]  /*69a0*/  @P0 R2UR UR6, R2 ;  /* 0x00000000020602ca */ /* 0x002fda00000e0000 */
[----:B------:R1:W-:Y:S01]  /*69b0*/  UTCBAR [UR6], URZ ;  /* 0x000000ff060073e9 */ /* 0x0003e200080000ff */
[----:B------:R-:W-:Y:S05]  /*69c0*/  BRA.U !UP4, `(.L_x_559) ;  /* 0x000000010c047547 */ /* 0x000fea000b800000 */
[----:B-1----:R-:W-:Y:S05]  /*69d0*/  BPT.TRAP 0x1 ;  /* 0x000000040000795c */ /* 0x002fea0000300000 */
.L_x_559:
[----:B------:R-:W-:Y:S01]  /*69e0*/  ELECT P0, URZ, PT ;  /* 0x0000000000ff782f */ /* 0x000fe20003800000 */
[----:B------:R-:W-:Y:S01]  /*69f0*/  UMOV UR9, URZ ;  /* 0x000000ff00097c82 */ /* 0x000fe20008000000 */
[----:B------:R-:W-:-:S11]  /*6a00*/  UMOV UR28, URZ ;  /* 0x000000ff001c7c82 */ /* 0x000fd60008000000 */
[----:B------:R-:W-:-:S05]  /*6a10*/  @P0 VIADD R2, R3, 0x30828 ;  /* 0x0003082803020836 */ /* 0x000fca0000000000 */
[----:B-1----:R-:W-:Y:S02]  /*6a20*/  @P0 R2UR UR6, R2 ;  /* 0x00000000020602ca */ /* 0x002fe400000e0000 */
[----:B------:R-:W-:Y:S01]  /*6a30*/  ISETP.GE.U32.AND P0, PT, R0, 0x41, PT ;  /* 0x000000410000780c */ /* 0x000fe20003f06070 */
[----:B------:R-:W-:-:S10]  /*6a40*/  IMAD.MOV.U32 R0, RZ, RZ, RZ ;  /* 0x000000ffff007224 */ /* 0x000fd400078e00ff */
[----:B------:R1:W-:Y:S02]  /*6a50*/  UTCBAR [UR6], URZ ;  /* 0x000000ff060073e9 */ /* 0x0003e400080000ff */
[----:B------:R-:W-:Y:S05]  /*6a60*/  @!P0 BRA `(.L_x_560) ;  /* 0x00000020005c8947 */ /* 0x000fea0003800000 */
[----:B------:R-:W-:Y:S01]  /*6a70*/  R2UR UR68, R30 ;  /* 0x000000001e4472ca */ /* 0x000fe200000e0000 */
[----:B------:R-:W-:Y:S01]  /*6a80*/  VIADD R0, R33, 0x80 ;  /* 0x0000008021007836 */ /* 0x000fe20000000000 */
[----:B------:R-:W-:Y:S01]  /*6a90*/  R2UR UR66, R29 ;  /* 0x000000001d4272ca */ /* 0x000fe200000e0000 */
[----:B------:R-:W-:Y:S01]  /*6aa0*/  UMOV UR8, 0x1 ;  /* 0x0000000100087882 */ /* 0x000fe20000000000 */
[----:B------:R-:W-:Y:S01]  /*6ab0*/  R2UR UR64, R28 ;  /* 0x000000001c4072ca */ /* 0x000fe200000e0000 */
[----:B------:R-:W-:Y:S01]  /*6ac0*/  UMOV UR27, URZ ;  /* 0x000000ff001b7c82 */ /* 0x000fe20008000000 */
[----:B------:R-:W-:Y:S01]  /*6ad0*/  R2UR UR62, R27 ;  /* 0x000000001b3e72ca */ /* 0x000fe200000e0000 */
[----:B------:R-:W-:Y:S01]  /*6ae0*/  UMOV UR28, URZ ;  /* 0x000000ff001c7c82 */ /* 0x000fe20008000000 */
        /* <DEDUP_REMOVED lines=23> */
[----:B------:R-:W-:Y:S01]  /*6c60*/  IMAD.MOV.U32 R16, RZ, RZ, RZ ;  /* 0x000000ffff107224 */ /* 0x000fe200078e00ff */
[----:B------:R-:W-:Y:S01]  /*6c70*/  R2UR UR38, R15 ;  /* 0x000000000f2672ca */ /* 0x000fe200000e0000 */
[----:B------:R-:W-:Y:S01]  /*6c80*/  IMAD.MOV.U32 R15, RZ, RZ, 0x1 ;  /* 0x00000001ff0f7424 */ /* 0x000fe200078e00ff */
[----:B------:R-:W-:Y:S01]  /*6c90*/  R2UR UR36, R13 ;  /* 0x000000000d2472ca */ /* 0x000fe200000e0000 */
[----:B------:R-:W-:Y:S01]  /*6ca0*/  IMAD.MOV.U32 R13, RZ, RZ, 0x1 ;  /* 0x00000001ff0d7424 */ /* 0x000fe200078e00ff */
        /* <DEDUP_REMOVED lines=15> */
.L_x_584:
[----:B------:R-:W-:Y:S04]  /*6da0*/  BSSY.RECONVERGENT B0, `(.L_x_561) ;  /* 0x0000003000007945 */ /* 0x000fe80003800200 */
[----:B--2---:R-:W-:Y:S05]  /*6db0*/  @!P6 BRA `(.L_x_562) ;  /* 0x000000000004e947 */ /* 0x004fea0003800000 */
[----:B-1----:R-:W-:Y:S05]  /*6dc0*/  BPT.TRAP 0x1 ;  /* 0x000000040000795c */ /* 0x002fea0000300000 */
.L_x_562:
[----:B-1----:R-:W-:Y:S05]  /*6dd0*/  BSYNC.RECONVERGENT B0 ;  /* 0x0000000000007941 */ /* 0x002fea0003800200 */
.L_x_561:
[----:B------:R-:W-:Y:S01]  /*6de0*/  IMAD.U32 R10, RZ, RZ, UR8 ;  /* 0x00000008ff0a7e24 */ /* 0x000fe2000f8e00ff */
[----:B------:R-:W-:Y:S01]  /*6df0*/  MOV R2, UR27 ;  /* 0x0000001b00027c02 */ /* 0x000fe20008000f00 */
[----:B------:R-:W-:Y:S02]  /*6e00*/  UISETP.NE.AND UP0, UPT, UR46, 0x2, UPT ;  /* 0x000000022e00788c */ /* 0x000fe4000bf05270 */
[----:B------:R-:W-:Y:S01]  /*6e10*/  IMAD R11, R10, 0x8, R3 ;  /* 0x000000080a0b7824 */ /* 0x000fe200078e0203 */
[----:B------:R-:W-:Y:S04]  /*6e20*/  SHF.L.U32 R18, R2, 0x1f, RZ ;  /* 0x0000001f02127819 */ /* 0x000fe800000006ff */
[----:B------:R-:W1:Y:S02]  /*6e30*/  SYNCS.PHASECHK.TRANS64.TRYWAIT P0, [R11+URZ+0x30800], R18 ;  /* 0x030800120b0075a7 */ /* 0x000e6400080011ff */
[----:B-1----:R-:W-:Y:S05]  /*6e40*/  @!P0 BRA `(.L_x_563) ;  /* 0x000000b400b08947 */ /* 0x002fea0003800000 */
.L_x_759:
[----:B------:R-:W-:Y:S05]  /*6e50*/  BRA.U !UP0, `(.L_x_564) ;  /* 0x0000000108047547 */ /* 0x000fea000b800000 */
[----:B------:R-:W-:Y:S05]  /*6e60*/  BPT.TRAP 0x1 ;  /* 0x000000040000795c */ /* 0x000fea0000300000 */
.L_x_564:
[----:B------:R-:W-:Y:S04]  /*6e70*/  SHF.L.U32 R2, R14, 0x1f, RZ ;  /* 0x0000001f0e027819 */ /* 0x000fe800000006ff */
[----:B------:R-:W2:Y:S02]  /*6e80*/  SYNCS.PHASECHK.TRANS64.TRYWAIT P0, [R3+URZ+0x30858], R2 ;  /* 0x03085802030075a7 */ /* 0x000ea400080011ff */
[----:B--2---:R-:W-:Y:S05]  /*6e90*/  @!P0 BRA `(.L_x_565) ;  /* 0x000000b400b08947 */ /* 0x004fea0003800000 */
.L_x_760:
[----:B------:R-:W-:Y:S02]  /*6ea0*/  ELECT P1, URZ, PT ;  /* 0x0000000000ff782f */ /* 0x000fe40003820000 */
[----:B------:R-:W-:Y:S02]  /*6eb0*/  R2UR UR6, R32 ;  /* 0x00000000200672ca */ /* 0x000fe400000e0000 */
[----:B------:R-:W-:Y:S01]  /*6ec0*/  ELECT P0, URZ, PT ;  /* 0x0000000000ff782f */ /* 0x000fe20003800000 */
[----:B--2---:R-:W-:Y:S01]  /*6ed0*/  IMAD.MOV.U32 R2, RZ, RZ, 0x100140 ;  /* 0x00100140ff027424 */ /* 0x004fe200078e00ff */
[----:B------:R-:W-:Y:S02]  /*6ee0*/  ELECT P2, URZ, PT ;  /* 0x0000000000ff782f */ /* 0x000fe40003840000 */
[----:B------:R-:W-:Y:S01]  /*6ef0*/  R2UR UR7, R31 ;  /* 0x000000001f0772ca */ /* 0x000fe200000e0000 */
[----:B------:R-:W-:Y:S01]  /*6f00*/  IMAD.MOV.U32 R10, RZ, RZ, 0x100140 ;  /* 0x00100140ff0a7424 */ /* 0x000fe200078e00ff */
[----:B------:R-:W-:Y:S01]  /*6f10*/  R2UR UR18, R42 ;  /* 0x000000002a1272ca */ /* 0x000fe200000e0000 */
[----:B------:R-:W-:Y:S01]  /*6f20*/  UMOV UR10, 0x0 ;  /* 0x00000000000a7882 */ /* 0x000fe20000000000 */
[----:B------:R-:W-:Y:S01]  /*6f30*/  R2UR UR19, R43 ;  /* 0x000000002b1372ca */ /* 0x000fe200000e0000 */
[----:B------:R-:W-:Y:S01]  /*6f40*/  UMOV UR11, 0x4200010 ;  /* 0x04200010000b7882 */ /* 0x000fe20000000000 */
[----:B------:R-:W-:Y:S01]  /*6f50*/  R2UR UR12, R2 ;  /* 0x00000000020c72ca */ /* 0x000fe200000e0000 */
[----:B------:R-:W-:Y:S01]  /*6f60*/  UMOV UR24, 0x0 ;  /* 0x0000000000187882 */ /* 0x000fe20000000000 */
[----:B------:R-:W-:Y:S01]  /*6f70*/  @P1 IMAD.MOV.U32 R19, RZ, RZ, 0x40004040 ;  /* 0x40004040ff131424 */ /* 0x000fe200078e00ff */
[----:B------:R-:W-:Y:S01]  /*6f80*/  R2UR UR21, R10 ;  /* 0x000000000a1572ca */ /* 0x000fe200000e0000 */
[----:B-1----:R-:W-:Y:S01]  /*6f90*/  IMAD.U32 R18, RZ, RZ, UR6 ;  /* 0x00000006ff127e24 */ /* 0x002fe2000f8e00ff */
[----:B------:R-:W-:Y:S01]  /*6fa0*/  UIMAD UR6, UR8, 0x600, UR4 ;  /* 0x00000600080678a4 */ /* 0x000fe2000f8e0204 */
[----:B------:R-:W-:Y:S01]  /*6fb0*/  R2UR UR23, R2 ;  /* 0x00000000021772ca */ /* 0x000fe200000e0000 */
[----:B------:R-:W-:Y:S01]  /*6fc0*/  IMAD.U32 R10, RZ, RZ, UR7 ;  /* 0x00000007ff0a7e24 */ /* 0x000fe2000f8e00ff */
[----:B------:R-:W-:Y:S01]  /*6fd0*/  @P1 R2UR UR17, R19 ;  /* 0x00000000131112ca */ /* 0x000fe200000e0000 */
[----:B------:R-:W-:Y:S01]  /*6fe0*/  UIADD3 UR14, UPT, UPT, UR6, 0x2, URZ ;  /* 0x00000002060e7890 */ /* 0x000fe2000fffe0ff */
[----:B------:R-:W-:Y:S02]  /*6ff0*/  @P1 R2UR UR16, R18 ;  /* 0x00000000121012ca */ /* 0x000fe400000e0000 */
[----:B------:R-:W-:Y:S02]  /*7000*/  ELECT P1, URZ, PT ;  /* 0x0000000000ff782f */ /* 0x000fe40003820000 */
[----:B------:R-:W-:Y:S01]  /*7010*/  R2UR UR26, R2 ;  /* 0x00000000021a72ca */ /* 0x000fe200000e0000 */
[----:B------:R-:W-:Y:S01]  /*7020*/  UMOV UR7, 0x40004040 ;  /* 0x4000404000077882 */ /* 0x000fe20000000000 */
[----:B------:R-:W-:Y:S01]  /*7030*/  UMOV UR25, 0x4200010 ;  /* 0x0420001000197882 */ /* 0x000fe20000000000 */
[----:B------:R1:W-:Y:S01]  /*7040*/  UTCHMMA gdesc[UR6], gdesc[UR18], tmem[UR12], tmem[UR10], idesc[UR11], !UPT ;  /* 0x00ff0a12060075ea */ /* 0x0003e2000f80000c */
[----:B------:R-:W-:Y:S01]  /*7050*/  UMOV UR15, 0x40004040 ;  /* 0x40004040000f7882 */ /* 0x000fe20000000000 */
[----:B------:R-:W-:Y:S01]  /*7060*/  @P0 IMAD.MOV.U32 R11, RZ, RZ, 0x40004040 ;  /* 0x40004040ff0b0424 */ /* 0x000fe200078e00ff */
[----:B------:R-:W-:Y:S03]  /*7070*/  UMOV UR13, 0x40004040 ;  /* 0x40004040000d7882 */ /* 0x000fe60000000000 */
[----:B------:R2:W-:Y:S01]  /*7080*/  UTCHMMA gdesc[UR14], gdesc[UR16], tmem[UR21], tmem[UR24], idesc[UR25], UPT ;  /* 0x00ff18100e0075ea */ /* 0x0005e2000b800015 */
[----:B-1----:R-:W-:Y:S01]  /*7090*/  UIADD3 UR10, UPT, UPT, UR6, 0x4, URZ ;  /* 0x00000004060a7890 */ /* 0x002fe2000fffe0ff */
[----:B------:R-:W-:Y:S01]  /*70a0*/  @P0 R2UR UR18, R10 ;  /* 0x000000000a1202ca */ /* 0x000fe200000e0000 */
[----:B------:R-:W-:Y:S01]  /*70b0*/  UIADD3 UR12, UPT, UPT, UR6, 0x6, URZ ;  /* 0x00000006060c7890 */ /* 0x000fe2000fffe0ff */
[----:B------:R-:W-:Y:S02]  /*70c0*/  @P0 R2UR UR19, R11 ;  /* 0x000000000b1302ca */ /* 0x000fe400000e0000 */
[----:B------:R-:W-:Y:S01]  /*70d0*/  ELECT P0, URZ, PT ;  /* 0x0000000000ff782f */ /* 0x000fe20003800000 */
[----:B------:R-:W-:Y:S01]  /*70e0*/  IMAD.MOV.U32 R11, RZ, RZ, 0x100140 ;  /* 0x00100140ff0b7424 */ /* 0x000fe200078e00ff */
[----:B------:R-:W-:Y:S01]  /*70f0*/  UMOV UR11, 0x40004040 ;  /* 0x40004040000b7882 */ /* 0x000fe20000000000 */
[----:B------:R-:W-:Y:S01]  /*7100*/  IMAD.MOV.U32 R10, RZ, RZ, 0x100140 ;  /* 0x00100140ff0a7424 */ /* 0x000fe200078e00ff */
[----:B--2---:R-:W-:Y:S01]  /*7110*/  UIADD3 UR14, UPT, UPT, UR6, 0x200, URZ ;  /* 0x00000200060e7890 */ /* 0x004fe2000fffe0ff */
[----:B------:R-:W-:Y:S01]  /*7120*/  R2UR UR24, R2 ;  /* 0x00000000021872ca */ /* 0x000fe200000e0000 */
[----:B------:R-:W-:Y:S01]  /*7130*/  UMOV UR16, 0x0 ;  /* 0x0000000000107882 */ /* 0x000fe20000000000 */
[----:B------:R-:W-:Y:S01]  /*7140*/  UMOV UR17, 0x4200010 ;  /* 0x0420001000117882 */ /* 0x000fe20000000000 */
[----:B------:R-:W-:Y:S01]  /*7150*/  R2UR UR20, R11 ;  /* 0x000000000b1472ca */ /* 0x000fe200000e0000 */
[----:B------:R-:W-:Y:S01]  /*7160*/  @P2 IMAD.MOV.U32 R11, RZ, RZ, 0x40004040 ;  /* 0x40004040ff0b2424 */ /* 0x000fe200078e00ff */
[C---:B------:R-:W-:Y:S01]  /*7170*/  R2UR UR22, R10.reuse ;  /* 0x000000000a1672ca */ /* 0x040fe200000e0000 */
[----:B------:R1:W-:Y:S01]  /*7180*/  UTCHMMA gdesc[UR10], gdesc[UR18], tmem[UR23], tmem[UR16], idesc[UR17], UPT ;  /* 0x00ff10120a0075ea */ /* 0x0003e2000b800017 */
[----:B------:R-:W-:Y:S02]  /*7190*/  R2UR UR21, R10 ;  /* 0x000000000a1572ca */ /* 0x000fe400000e0000 */
[----:B------:R-:W-:Y:S01]  /*71a0*/  R2UR UR25, R2 ;  /* 0x00000000021972ca */ /* 0x000fe200000e0000 */
[----:B------:R-:W-:Y:S01]  /*71b0*/  @P0 VIADD R2, R9, 0x806 ;  /* 0x0000080609020836 */ /* 0x000fe20000000000 */
[----:B------:R-:W-:Y:S11]  /*71c0*/  R2UR UR7, R24 ;  /* 0x00000000180772ca */ /* 0x000ff600000e0000 */
[----:B------:R-:W-:Y:S02]  /*71d0*/  @!UPT UIADD3 URZ, UPT, UPT, URZ, URZ, URZ ;  /* 0x000000fffffff290 */ /* 0x000fe4000fffe0ff */
[----:B------:R-:W-:Y:S01]  /*71e0*/  IMAD.U32 R10, RZ, RZ, UR7 ;  /* 0x00000007ff0a7e24 */ /* 0x000fe2000f8e00ff */
[----:B------:R-:W-:Y:S01]  /*71f0*/  UMOV UR7, 0x40004040 ;  /* 0x4000404000077882 */ /* 0x000fe20000000000 */
[----:B-1----:R-:W-:Y:S01]  /*7200*/  UIADD3 UR16, UPT, UPT, UR6, 0x202, URZ ;  /* 0x0000020206107890 */ /* 0x002fe2000fffe0ff */
[----:B------:R-:W-:Y:S01]  /*7210*/  UMOV UR18, 0x0 ;  /* 0x0000000000127882 */ /* 0x000fe20000000000 */
[----:B------:R-:W-:Y:S01]  /*7220*/  UMOV UR19, 0x4200010 ;  /* 0x0420001000137882 */ /* 0x000fe20000000000 */
[----:B------:R-:W-:Y:S01]  /*7230*/  UMOV UR10, 0x0 ;  /* 0x00000000000a7882 */ /* 0x000fe20000000000 */
[----:B------:R1:W-:Y:S01]  /*7240*/  UTCHMMA gdesc[UR12], gdesc[UR68], tmem[UR20], tmem[UR18], idesc[UR19], UPT ;  /* 0x00ff12440c0075ea */ /* 0x0003e2000b800014 */
[----:B------:R-:W-:Y:S01]  /*7250*/  UMOV UR11, 0x4200010 ;  /* 0x04200010000b7882 */ /* 0x000fe20000000000 */
[----:B------:R-:W-:Y:S01]  /*7260*/  UMOV UR17, 0x40004040 ;  /* 0x4000404000117882 */ /* 0x000fe20000000000 */
[----:B------:R2:W-:Y:S02]  /*7270*/  UTCHMMA gdesc[UR14], gdesc[UR66], tmem[UR22], tmem[UR10], idesc[UR11], UPT ;  /* 0x00ff0a420e0075ea */ /* 0x0005e4000b800016 */
[----:B------:R3:W-:Y:S01]  /*7280*/  UTCHMMA gdesc[UR16], gdesc[UR64], tmem[UR24], tmem[UR18], idesc[UR19], UPT ;  /* 0x00ff1240100075ea */ /* 0x0007e2000b800018 */
[----:B-1----:R-:W-:Y:S01]  /*7290*/  UIADD3 UR12, UPT, UPT, UR6, 0x400, URZ ;  /* 0x00000400060c7890 */ /* 0x002fe2000fffe0ff */
[----:B------:R-:W-:Y:S01]  /*72a0*/  R2UR UR13, R23 ;  /* 0x00000000170d72ca */ /* 0x000fe200000e0000 */
[----:B--2---:R-:W-:Y:S01]  /*72b0*/  UIADD3 UR10, UPT, UPT, UR6, 0x204, URZ ;  /* 0x00000204060a7890 */ /* 0x004fe2000fffe0ff */
[----:B---3--:R-:W-:Y:S01]  /*72c0*/  @P2 R2UR UR16, R10 ;  /* 0x000000000a1022ca */ /* 0x008fe200000e0000 */
[----:B------:R-:W-:Y:S01]  /*72d0*/  UIADD3 UR14, UPT, UPT, UR6, 0x206, URZ ;  /* 0x00000206060e7890 */ /* 0x000fe2000fffe0ff */
[----:B------:R-:W-:Y:S01]  /*72e0*/  @P2 R2UR UR17, R11 ;  /* 0x000000000b1122ca */ /* 0x000fe200000e0000 */
[----:B------:R-:W-:Y:S01]  /*72f0*/  UMOV UR11, 0x40004040 ;  /* 0x40004040000b7882 */ /* 0x000fe20000000000 */
[----:B------:R-:W-:Y:S01]  /*7300*/  @P0 R2UR UR20, R2 ;  /* 0x00000000021402ca */ /* 0x000fe200000e0000 */
[----:B------:R-:W-:Y:S01]  /*7310*/  @P1 IMAD.MOV.U32 R11, RZ, RZ, 0x40004040 ;  /* 0x40004040ff0b1424 */ /* 0x000fe200078e00ff */
[----:B------:R-:W-:Y:S01]  /*7320*/  UMOV UR24, 0x0 ;  /* 0x0000000000187882 */ /* 0x000fe20000000000 */
[----:B------:R-:W-:Y:S01]  /*7330*/  IMAD.MOV.U32 R2, RZ, RZ, 0x100140 ;  /* 0x00100140ff027424 */ /* 0x000fe200078e00ff */
[----:B------:R1:W-:Y:S03]  /*7340*/  UTCHMMA gdesc[UR10], gdesc[UR62], tmem[UR21], tmem[UR18], idesc[UR19], UPT ;  /* 0x00ff123e0a0075ea */ /* 0x0003e6000b800015 */
[----:B------:R-:W-:Y:S01]  /*7350*/  IMAD.U32 R10, RZ, RZ, UR13 ;  /* 0x0000000dff0a7e24 */ /* 0x000fe2000f8e00ff */
[----:B------:R-:W-:Y:S01]  /*7360*/  UMOV UR13, 0x40004040 ;  /* 0x40004040000d7882 */ /* 0x000fe20000000000 */
[----:B-1----:R-:W-:Y:S01]  /*7370*/  UMOV UR10, 0x0 ;  /* 0x00000000000a7882 */ /* 0x002fe20000000000 */
[----:B------:R-:W-:Y:S01]  /*7380*/  UMOV UR11, 0x4200010 ;  /* 0x04200010000b7882 */ /* 0x000fe20000000000 */
[----:B------:R-:W-:Y:S01]  /*7390*/  R2UR UR21, R2 ;  /* 0x00000000021572ca */ /* 0x000fe200000e0000 */
[----:B------:R1:W-:Y:S01]  /*73a0*/  UTCHMMA gdesc[UR14], gdesc[UR60], tmem[UR26], tmem[UR10], idesc[UR11], UPT ;  /* 0x00ff0a3c0e0075ea */ /* 0x0003e2000b80001a */
[----:B------:R2:W-:Y:S01]  /*73b0*/  UTCHMMA gdesc[UR12], gdesc[UR58], tmem[UR25], tmem[UR18], idesc[UR19], UPT ;  /* 0x00ff123a0c0075ea */ /* 0x0005e2000b800019 */
[----:B-1----:R-:W-:Y:S01]  /*73c0*/  UIADD3 UR10, UPT, UPT, UR6, 0x402, URZ ;  /* 0x00000402060a7890 */ /* 0x002fe2000fffe0ff */
[----:B--2---:R-:W-:Y:S01]  /*73d0*/  @P1 R2UR UR18, R10 ;  /* 0x000000000a1212ca */ /* 0x004fe200000e0000 */
[----:B------:R-:W-:Y:S01]  /*73e0*/  UIADD3 UR12, UPT, UPT, UR6, 0x404, URZ ;  /* 0x00000404060c7890 */ /* 0x000fe2000fffe0ff */
[----:B------:R-:W-:Y:S01]  /*73f0*/  @P1 R2UR UR19, R11 ;  /* 0x000000000b1312ca */ /* 0x000fe200000e0000 */
[----:B------:R-:W-:Y:S01]  /*7400*/  UIADD3 UR6, UPT, UPT, UR6, 0x406, URZ ;  /* 0x0000040606067890 */ /* 0x000fe2000fffe0ff */
[----:B------:R-:W-:Y:S01]  /*7410*/  IMAD.U32 R10, RZ, RZ, UR20 ;  /* 0x00000014ff0a7e24 */ /* 0x000fe2000f8e00ff */
[----:B------:R-:W-:Y:S01]  /*7420*/  UIADD3 UR26, UPT, UPT, UR8, 0x1, URZ ;  /* 0x00000001081a7890 */ /* 0x000fe2000fffe0ff */
[----:B------:R-:W-:Y:S01]  /*7430*/  R2UR UR20, R2 ;  /* 0x00000000021472ca */ /* 0x000fe200000e0000 */
[----:B------:R-:W-:Y:S01]  /*7440*/  UMOV UR14, 0x0 ;  /* 0x00000000000e7882 */ /* 0x000fe20000000000 */
[----:B------:R-:W-:Y:S01]  /*7450*/  UMOV UR15, 0x4200010 ;  /* 0x04200010000f7882 */ /* 0x000fe20000000000 */
[----:B------:R-:W-:Y:S01]  /*7460*/  UMOV UR11, 0x40004040 ;  /* 0x40004040000b7882 */ /* 0x000fe20000000000 */
[----:B------:R-:W-:Y:S01]  /*7470*/  @P0 IMAD.MOV.U32 R11, RZ, RZ, 0x40004040 ;  /* 0x40004040ff0b0424 */ /* 0x000fe200078e00ff */
[----:B------:R1:W-:Y:S01]  /*7480*/  UTCHMMA gdesc[UR10], gdesc[UR16], tmem[UR23], tmem[UR14], idesc[UR15], UPT ;  /* 0x00ff0e100a0075ea */ /* 0x0003e2000b800017 */
[----:B------:R-:W-:Y:S01]  /*7490*/  UMOV UR25, 0x4200010 ;  /* 0x0420001000197882 */ /* 0x000fe20000000000 */
[----:B-1----:R-:W-:Y:S01]  /*74a0*/  @P0 R2UR UR14, R10 ;  /* 0x000000000a0e02ca */ /* 0x002fe200000e0000 */
[----:B------:R-:W-:Y:S01]  /*74b0*/  UMOV UR16, 0x0 ;  /* 0x0000000000107882 */ /* 0x000fe20000000000 */
[----:B------:R-:W-:Y:S01]  /*74c0*/  @P0 R2UR UR15, R11 ;  /* 0x000000000b0f02ca */ /* 0x000fe200000e0000 */
[----:B------:R-:W-:Y:S02]  /*74d0*/  UMOV UR17, 0x4200010 ;  /* 0x0420001000117882 */ /* 0x000fe40000000000 */
[----:B------:R1:W-:Y:S10]  /*74e0*/  UTCHMMA gdesc[UR12], gdesc[UR18], tmem[UR21], tmem[UR16], idesc[UR17], UPT ;  /* 0x00ff10120c0075ea */ /* 0x0003f4000b800015 */
[----:B------:R1:W-:Y:S01]  /*74f0*/  UTCHMMA gdesc[UR6], gdesc[UR14], tmem[UR20], tmem[UR24], idesc[UR25], UPT ;  /* 0x00ff180e060075ea */ /* 0x0003e2000b800014 */
[----:B------:R-:W-:Y:S05]  /*7500*/  BRA.U !UP0, `(.L_x_566) ;  /* 0x0000000108047547 */ /* 0x000fea000b800000 */
[----:B-1----:R-:W-:Y:S05]  /*7510*/  BPT.TRAP 0x1 ;  /* 0x000000040000795c */ /* 0x002fea0000300000 */
.L_x_566:
        /* <DEDUP_REMOVED lines=8> */
.L_x_567:
[----:B------:R-:W-:Y:S04]  /*75a0*/  SHF.L.U32 R2, R0, 0x1f, RZ ;  /* 0x0000001f00027819 */ /* 0x000fe800000006ff */
[----:B------:R-:W2:Y:S02]  /*75b0*/  SYNCS.PHASECHK.TRANS64.TRYWAIT P0, [R3+URZ+0x30890], R2 ;  /* 0x03089002030075a7 */ /* 0x000ea400080011ff */
[----:B--2---:R-:W-:Y:S05]  /*75c0*/  @!P0 BRA `(.L_x_568) ;  /* 0x000000ac00f88947 */ /* 0x004fea0003800000 */
.L_x_761:
[----:B------:R-:W-:Y:S05]  /*75d0*/  BRA.U !UP0, `(.L_x_569) ;  /* 0x0000000108047547 */ /* 0x000fea000b800000 */
[----:B-1----:R-:W-:Y:S05]  /*75e0*/  BPT.TRAP 0x1 ;  /* 0x000000040000795c */ /* 0x002fea0000300000 */
.L_x_569:
[----:B--2---:R-:W-:Y:S04]  /*75f0*/  SHF.L.U32 R2, R16, 0x1f, RZ ;  /* 0x0000001f10027819 */ /* 0x004fe800000006ff */
[----:B------:R-:W2:Y:S02]  /*7600*/  SYNCS.PHASECHK.TRANS64.TRYWAIT P0, [R3+URZ+0x30868], R2 ;  /* 0x03086802030075a7 */ /* 0x000ea400080011ff */
[----:B--2---:R-:W-:Y:S05]  /*7610*/  @!P0 BRA `(.L_x_570) ;  /* 0x000000ac00f88947 */ /* 0x004fea0003800000 */
.L_x_762:
[----:B------:R-:W-:Y:S02]  /*7620*/  R2UR UR22, R36 ;  /* 0x00000000241672ca */ /* 0x000fe400000e0000 */
[----:B------:R-:W-:Y:S02]  /*7630*/  ELECT P1, URZ, PT ;  /* 0x0000000000ff782f */ /* 0x000fe40003820000 */
[----:B------:R-:W-:Y:S01]  /*7640*/  R2UR UR23, R37 ;  /* 0x00000000251772ca */ /* 0x000fe200000e0000 */
[----:B------:R-:W-:Y:S01]  /*7650*/  IMAD.MOV.U32 R11, RZ, RZ, 0x140 ;  /* 0x00000140ff0b7424 */ /* 0x000fe200078e00ff */
[----:B------:R-:W-:Y:S01]  /*7660*/  R2UR UR20, R38 ;  /* 0x00000000261472ca */ /* 0x000fe200000e0000 */
[----:B------:R-:W-:Y:S01]  /*7670*/  UMOV UR24, 0x0 ;  /* 0x0000000000187882 */ /* 0x000fe20000000000 */
[----:B------:R-:W-:Y:S01]  /*7680*/  R2UR UR21, R39 ;  /* 0x00000000271572ca */ /* 0x000fe200000e0000 */
[----:B------:R-:W-:Y:S01]  /*7690*/  UMOV UR25, 0x4318010 ;  /* 0x0431801000197882 */ /* 0x000fe20000000000 */
[----:B------:R-:W-:Y:S02]  /*76a0*/  R2UR UR17, R11 ;  /* 0x000000000b1172ca */ /* 0x000fe400000e0000 */
[----:B------:R-:W-:Y:S02]  /*76b0*/  ELECT P0, URZ, PT ;  /* 0x0000000000ff782f */ /* 0x000fe40003800000 */
[----:B------:R-:W-:Y:S02]  /*76c0*/  ELECT P4, URZ, PT ;  /* 0x0000000000ff782f */ /* 0x000fe40003880000 */
[----:B------:R-:W-:Y:S01]  /*76d0*/  ELECT P3, URZ, PT ;  /* 0x0000000000ff782f */ /* 0x000fe20003860000 */
[----:B--2---:R-:W-:Y:S01]  /*76e0*/  @P1 VIADD R2, R6, 0x80 ;  /* 0x0000008006021836 */ /* 0x004fe20000000000 */
[----:B------:R-:W-:Y:S01]  /*76f0*/  ELECT P2, URZ, PT ;  /* 0x0000000000ff782f */ /* 0x000fe20003840000 */
[----:B------:R-:W-:Y:S03]  /*7700*/  @P1 IMAD.MOV.U32 R19, RZ, RZ, 0x40004040 ;  /* 0x40004040ff131424 */ /* 0x000fe600078e00ff */
[----:B-1----:R-:W-:Y:S02]  /*7710*/  @P1 R2UR UR6, R2 ;  /* 0x00000000020612ca */ /* 0x002fe400000e0000 */
[----:B------:R-:W-:Y:S01]  /*7720*/  @P1 R2UR UR7, R19 ;  /* 0x00000000130712ca */ /* 0x000fe200000e0000 */
[----:B------:R1:W-:Y:S01]  /*7730*/  UTCHMMA gdesc[UR20], gdesc[UR22], tmem[UR17], tmem[UR24], idesc[UR25], !UPT ;  /* 0x00ff1816140075ea */ /* 0x0003e2000f800011 */
[----:B------:R-:W-:Y:S02]  /*7740*/  @P0 VIADD R10, R6, 0x100 ;  /* 0x00000100060a0836 */ /* 0x000fe40000000000 */
[----:B------:R-:W-:Y:S02]  /*7750*/  @P0 IMAD.MOV.U32 R11, RZ, RZ, 0x40004040 ;  /* 0x40004040ff0b0424 */ /* 0x000fe400078e00ff */
[----:B------:R-:W-:Y:S01]  /*7760*/  @P0 IMAD.MOV.U32 R19, RZ, RZ, 0x40004040 ;  /* 0x40004040ff130424 */ /* 0x000fe200078e00ff */
[----:B------:R-:W-:Y:S01]  /*7770*/  @P0 R2UR UR10, R10 ;  /* 0x000000000a0a02ca */ /* 0x000fe200000e0000 */
[----:B------:R-:W-:Y:S01]  /*7780*/  IMAD.MOV.U32 R10, RZ, RZ, 0x140 ;  /* 0x00000140ff0a7424 */ /* 0x000fe200078e00ff */
[----:B------:R-:W-:Y:S01]  /*7790*/  @P0 R2UR UR13, R11 ;  /* 0x000000000b0d02ca */ /* 0x000fe200000e0000 */
[----:B------:R-:W-:Y:S01]  /*77a0*/  @P4 IMAD.MOV.U32 R11, RZ, RZ, 0x40004040 ;  /* 0x40004040ff0b4424 */ /* 0x000fe200078e00ff */
[----:B------:R-:W-:Y:S01]  /*77b0*/  @P0 R2UR UR11, R19 ;  /* 0x00000000130b02ca */ /* 0x000fe200000e0000 */
[----:B------:R-:W-:Y:S01]  /*77c0*/  IMAD.U32 R18, RZ, RZ, UR6 ;  /* 0x00000006ff127e24 */ /* 0x000fe2000f8e00ff */
[----:B------:R-:W-:Y:S01]  /*77d0*/  R2UR UR16, R10 ;  /* 0x000000000a1072ca */ /* 0x000fe200000e0000 */
[----:B------:R-:W-:Y:S02]  /*77e0*/  @P4 IMAD.MOV.U32 R19, RZ, RZ, 0x40004040 ;  /* 0x40004040ff134424 */ /* 0x000fe400078e00ff */
[C---:B------:R-:W-:Y:S01]  /*77f0*/  @P0 VIADD R2, R33.reuse, 0x100 ;  /* 0x0000010021020836 */ /* 0x040fe20000000000 */
[----:B------:R-:W-:Y:S02]  /*7800*/  @P1 R2UR UR6, R18 ;  /* 0x00000000120612ca */ /* 0x000fe400000e0000 */
[----:B------:R-:W-:Y:S01]  /*7810*/  ELECT P1, URZ, PT ;  /* 0x0000000000ff782f */ /* 0x000fe20003820000 */
[----:B------:R-:W-:Y:S01]  /*7820*/  @P4 VIADD R10, R6, 0x180 ;  /* 0x00000180060a4836 */ /* 0x000fe20000000000 */
[----:B------:R-:W-:Y:S01]  /*7830*/  @P0 R2UR UR8, R2 ;  /* 0x00000000020802ca */ /* 0x000fe200000e0000 */
[----:B------:R-:W-:Y:S03]  /*7840*/  IMAD.MOV.U32 R2, RZ, RZ, 0x140 ;  /* 0x00000140ff027424 */ /* 0x000fe600078e00ff */
[----:B------:R-:W-:Y:S01]  /*7850*/  @P4 R2UR UR15, R10 ;  /* 0x000000000a0f42ca */ /* 0x000fe200000e0000 */
[----:B------:R-:W-:Y:S01]  /*7860*/  IMAD.U32 R10, RZ, RZ, UR10 ;  /* 0x0000000aff0a7e24 */ /* 0x000fe2000f8e00ff */
[----:B-1----:R-:W-:Y:S01]  /*7870*/  UMOV UR22, 0x0 ;  /* 0x0000000000167882 */ /* 0x002fe20000000000 */
[----:B------:R-:W-:Y:S01]  /*7880*/  R2UR UR18, R2 ;  /* 0x00000000021272ca */ /* 0x000fe200000e0000 */
[----:B------:R-:W-:Y:S01]  /*7890*/  UMOV UR23, 0x4318010 ;  /* 0x0431801000177882 */ /* 0x000fe20000000000 */
[C---:B------:R-:W-:Y:S01]  /*78a0*/  @P4 VIADD R2, R33.reuse, 0x180 ;  /* 0x0000018021024836 */ /* 0x040fe20000000000 */
[----:B------:R-:W-:Y:S01]  /*78b0*/  @P0 R2UR UR12, R10 ;  /* 0x000000000a0c02ca */ /* 0x000fe200000e0000 */
[----:B------:R1:W-:Y:S01]  /*78c0*/  UTCHMMA gdesc[UR70], gdesc[UR6], tmem[UR16], tmem[UR22], idesc[UR23], UPT ;  /* 0x00ff1606460075ea */ /* 0x0003e2000b800010 */
[----:B------:R-:W-:Y:S02]  /*78d0*/  @P3 VIADD R10, R33, 0x200 ;  /* 0x00000200210a3836 */ /* 0x000fe40000000000 */
[----:B------:R-:W-:Y:S01]  /*78e0*/  @P4 R2UR UR14, R2 ;  /* 0x00000000020e42ca */ /* 0x000fe200000e0000 */
[----:B------:R-:W-:Y:S02]  /*78f0*/  IMAD.U32 R18, RZ, RZ, UR8 ;  /* 0x00000008ff127e24 */ /* 0x000fe4000f8e00ff */
[----:B------:R-:W-:Y:S01]  /*7900*/  @P3 R2UR UR8, R10 ;  /* 0x000000000a0832ca */ /* 0x000fe200000e0000 */
[----:B------:R-:W-:Y:S02]  /*7910*/  IMAD.MOV.U32 R2, RZ, RZ, 0x140 ;  /* 0x00000140ff027424 */ /* 0x000fe400078e00ff */
[----:B------:R-:W-:Y:S01]  /*7920*/  @P0 R2UR UR10, R18 ;  /* 0x00000000120a02ca */ /* 0x000fe200000e0000 */
[----:B------:R-:W-:Y:S01]  /*7930*/  IMAD.U32 R18, RZ, RZ, UR15 ;  /* 0x0000000fff127e24 */ /* 0x000fe2000f8e00ff */
[----:B------:R-:W-:Y:S01]  /*7940*/  @P4 R2UR UR15, R19 ;  /* 0x00000000130f42ca */ /* 0x000fe200000e0000 */
[----:B------:R-:W-:Y:S01]  /*7950*/  @P3 IMAD.MOV.U32 R19, RZ, RZ, 0x40004040 ;  /* 0x40004040ff133424 */ /* 0x000fe200078e00ff */
[----:B------:R-:W-:Y:S02]  /*7960*/  R2UR UR21, R2 ;  /* 0x00000000021572ca */ /* 0x000fe400000e0000 */
[----:B------:R-:W-:Y:S01]  /*7970*/  ELECT P0, URZ, PT ;  /* 0x0000000000ff782f */ /* 0x000fe20003800000 */
[----:B------:R-:W-:Y:S02]  /*7980*/  @P3 VIADD R2, R6, 0x200 ;  /* 0x0000020006023836 */ /* 0x000fe40000000000 */
[----:B------:R-:W-:Y:S01]  /*7990*/  IMAD.U32 R10, RZ, RZ, UR14 ;  /* 0x0000000eff0a7e24 */ /* 0x000fe2000f8e00ff */
[----:B------:R-:W-:Y:S01]  /*79a0*/  @P4 R2UR UR14, R18 ;  /* 0x00000000120e42ca */ /* 0x000fe200000e0000 */
[----:B------:R-:W-:Y:S01]  /*79b0*/  IMAD.U32 R18, RZ, RZ, UR8 ;  /* 0x00000008ff127e24 */ /* 0x000fe2000f8e00ff */
[----:B------:R-:W-:Y:S01]  /*79c0*/  @P3 R2UR UR17, R2 ;  /* 0x00000000021132ca */ /* 0x000fe200000e0000 */
[----:B------:R-:W-:Y:S01]  /*79d0*/  IMAD.MOV.U32 R2, RZ, RZ, 0x140 ;  /* 0x00000140ff027424 */ /* 0x000fe200078e00ff */
[----:B------:R2:W-:Y:S01]  /*79e0*/  UTCHMMA gdesc[UR10], gdesc[UR12], tmem[UR18], tmem[UR24], idesc[UR25], UPT ;  /* 0x00ff180c0a0075ea */ /* 0x0005e2000b800012 */
[----:B-1----:R-:W-:Y:S01]  /*79f0*/  @P4 R2UR UR6, R10 ;  /* 0x000000000a0642ca */ /* 0x002fe200000e0000 */
[----:B------:R-:W-:Y:S01]  /*7a00*/  @P2 VIADD R10, R6, 0x280 ;  /* 0x00000280060a2836 */ /* 0x000fe20000000000 */
[----:B------:R-:W-:Y:S01]  /*7a10*/  @P4 R2UR UR7, R11 ;  /* 0x000000000b0742ca */ /* 0x000fe200000e0000 */
[----:B------:R-:W-:Y:S01]  /*7a20*/  @P3 IMAD.MOV.U32 R11, RZ, RZ, 0x40004040 ;  /* 0x40004040ff0b3424 */ /* 0x000fe200078e00ff */
[----:B------:R-:W-:Y:S01]  /*7a30*/  R2UR UR19, R2 ;  /* 0x00000000021372ca */ /* 0x000fe200000e0000 */
[C---:B------:R-:W-:Y:S01]  /*7a40*/  @P2 VIADD R2, R33.reuse, 0x280 ;  /* 0x0000028021022836 */ /* 0x040fe20000000000 */
[----:B------:R-:W-:Y:S04]  /*7a50*/  @P2 R2UR UR8, R10 ;  /* 0x000000000a0822ca */ /* 0x000fe800000e0000 */
[----:B------:R-:W-:Y:S01]  /*7a60*/  IMAD.U32 R10, RZ, RZ, UR17 ;  /* 0x00000011ff0a7e24 */ /* 0x000fe2000f8e00ff */
[----:B------:R-:W-:Y:S01]  /*7a70*/  @P2 R2UR UR16, R2 ;  /* 0x00000000021022ca */ /* 0x000fe200000e0000 */
[----:B------:R-:W-:Y:S03]  /*7a80*/  IMAD.MOV.U32 R2, RZ, RZ, 0x140 ;  /* 0x00000140ff027424 */ /* 0x000fe600078e00ff */
[----:B------:R1:W-:Y:S02]  /*7a90*/  UTCHMMA gdesc[UR6], gdesc[UR14], tmem[UR21], tmem[UR22], idesc[UR23], UPT ;  /* 0x00ff160e060075ea */ /* 0x0003e4000b800015 */
[----:B------:R-:W-:Y:S02]  /*7aa0*/  R2UR UR20, R2 ;  /* 0x00000000021472ca */ /* 0x000fe400000e0000 */
[----:B--2---:R-:W-:Y:S01]  /*7ab0*/  @P3 R2UR UR10, R10 ;  /* 0x000000000a0a32ca */ /* 0x004fe200000e0000 */
[----:B------:R-:W-:Y:S01]  /*7ac0*/  @P1 VIADD R10, R33, 0x300 ;  /* 0x00000300210a1836 */ /* 0x000fe20000000000 */
[----:B------:R-:W-:Y:S01]  /*7ad0*/  @P3 R2UR UR11, R11 ;  /* 0x000000000b0b32ca */ /* 0x000fe200000e0000 */
[----:B------:R-:W-:Y:S01]  /*7ae0*/  @P1 VIADD R11, R6, 0x300 ;  /* 0x00000300060b1836 */ /* 0x000fe20000000000 */
        /* <DEDUP_REMOVED lines=8> */
[----:B------:R-:W-:Y:S02]  /*7b70*/  R2UR UR18, R2 ;  /* 0x00000000021272ca */ /* 0x000fe400000e0000 */
[----:B-1----:R-:W-:Y:S05]  /*7b80*/  @P2 R2UR UR14, R18 ;  /* 0x00000000120e22ca */ /* 0x002fea00000e0000 */
[----:B------:R1:W-:Y:S01]  /*7b90*/  UTCHMMA gdesc[UR12], gdesc[UR10], tmem[UR19], tmem[UR22], idesc[UR23], UPT ;  /* 0x00ff160a0c0075ea */ /* 0x0003e2000b800013 */
[----:B------:R-:W-:Y:S01]  /*7ba0*/  @P2 R2UR UR15, R19 ;  /* 0x00000000130f22ca */ /* 0x000fe200000e0000 */
[----:B------:R-:W-:Y:S01]  /*7bb0*/  IMAD.U32 R18, RZ, RZ, UR8 ;  /* 0x00000008ff127e24 */ /* 0x000fe2000f8e00ff */
[----:B------:R-:W-:Y:S01]  /*7bc0*/  @P2 R2UR UR6, R10 ;  /* 0x000000000a0622ca */ /* 0x000fe200000e0000 */
[----:B------:R-:W-:Y:S01]  /*7bd0*/  @P1 IMAD.MOV.U32 R19, RZ, RZ, 0x40004040 ;  /* 0x40004040ff131424 */ /* 0x000fe200078e00ff */
[----:B------:R-:W-:Y:S01]  /*7be0*/  @P2 R2UR UR7, R11 ;  /* 0x000000000b0722ca */ /* 0x000fe200000e0000 */
[----:B------:R-:W-:Y:S02]  /*7bf0*/  @P0 VIADD R11, R6, 0x380 ;  /* 0x00000380060b0836 */ /* 0x000fe40000000000 */
[----:B------:R-:W-:Y:S03]  /*7c00*/  @P0 VIADD R10, R33, 0x380 ;  /* 0x00000380210a0836 */ /* 0x000fe60000000000 */
[----:B------:R-:W-:Y:S01]  /*7c10*/  @P0 R2UR UR16, R11 ;  /* 0x000000000b1002ca */ /* 0x000fe200000e0000 */
[----:B------:R-:W-:Y:S01]  /*7c20*/  @P1 IMAD.MOV.U32 R11, RZ, RZ, 0x40004040 ;  /* 0x40004040ff0b1424 */ /* 0x000fe200078e00ff */
[----:B------:R-:W-:Y:S01]  /*7c30*/  @P0 R2UR UR8, R10 ;  /* 0x000000000a0802ca */ /* 0x000fe200000e0000 */
[----:B------:R-:W-:Y:S04]  /*7c40*/  IMAD.U32 R10, RZ, RZ, UR17 ;  /* 0x00000011ff0a7e24 */ /* 0x000fe8000f8e00ff */
[----:B------:R2:W-:Y:S01]  /*7c50*/  UTCHMMA gdesc[UR6], gdesc[UR14], tmem[UR20], tmem[UR24], idesc[UR25], UPT ;  /* 0x00ff180e060075ea */ /* 0x0005e2000b800014 */
[----:B-1----:R-:W-:Y:S05]  /*7c60*/  @P1 R2UR UR12, R18 ;  /* 0x00000000120c12ca */ /* 0x002fea00000e0000 */
[----:B------:R-:W-:Y:S01]  /*7c70*/  IMAD.U32 R18, RZ, RZ, UR16 ;  /* 0x00000010ff127e24 */ /* 0x000fe2000f8e00ff */
[----:B------:R-:W-:Y:S01]  /*7c80*/  @P1 R2UR UR13, R19 ;  /* 0x00000000130d12ca */ /* 0x000fe200000e0000 */
[----:B------:R-:W-:Y:S01]  /*7c90*/  @P0 IMAD.MOV.U32 R19, RZ, RZ, 0x40004040 ;  /* 0x40004040ff130424 */ /* 0x000fe200078e00ff */
[----:B------:R-:W-:Y:S01]  /*7ca0*/  @P1 R2UR UR10, R10 ;  /* 0x000000000a0a12ca */ /* 0x000fe200000e0000 */
[----:B------:R-:W-:Y:S01]  /*7cb0*/  IMAD.U32 R10, RZ, RZ, UR8 ;  /* 0x00000008ff0a7e24 */ /* 0x000fe2000f8e00ff */
[----:B------:R-:W-:Y:S01]  /*7cc0*/  @P1 R2UR UR11, R11 ;  /* 0x000000000b0b12ca */ /* 0x000fe200000e0000 */
[----:B------:R-:W-:Y:S01]  /*7cd0*/  @P0 IMAD.MOV.U32 R11, RZ, RZ, 0x40004040 ;  /* 0x40004040ff0b0424 */ /* 0x000fe200078e00ff */
[----:B------:R-:W-:Y:S02]  /*7ce0*/  R2UR UR8, R2 ;  /* 0x00000000020872ca */ /* 0x000fe400000e0000 */
[----:B------:R-:W-:Y:S02]  /*7cf0*/  @P0 R2UR UR16, R18 ;  /* 0x00000000121002ca */ /* 0x000fe400000e0000 */
[----:B------:R-:W-:Y:S02]  /*7d00*/  @P0 R2UR UR17, R19 ;  /* 0x00000000131102ca */ /* 0x000fe400000e0000 */
[----:B--2---:R-:W-:Y:S05]  /*7d10*/  @P0 R2UR UR6, R10 ;  /* 0x000000000a0602ca */ /* 0x004fea00000e0000 */
[----:B------:R1:W-:Y:S01]  /*7d20*/  UTCHMMA gdesc[UR10], gdesc[UR12], tmem[UR18], tmem[UR22], idesc[UR23], UPT ;  /* 0x00ff160c0a0075ea */ /* 0x0003e2000b800012 */
[----:B------:R-:W-:Y:S01]  /*7d30*/  @P0 R2UR UR7, R11 ;  /* 0x000000000b0702ca */ /* 0x000fe200000e0000 */
[----:B------:R-:W-:Y:S01]  /*7d40*/  UMOV UR14, 0x0 ;  /* 0x00000000000e7882 */ /* 0x000fe20000000000 */
[----:B------:R-:W-:Y:S11]  /*7d50*/  UMOV UR15, 0x4318010 ;  /* 0x04318010000f7882 */ /* 0x000ff60000000000 */
[----:B------:R1:W-:Y:S01]  /*7d60*/  UTCHMMA gdesc[UR6], gdesc[UR16], tmem[UR8], tmem[UR14], idesc[UR15], UPT ;  /* 0x00ff0e10060075ea */ /* 0x0003e2000b800008 */
[----:B------:R-:W-:Y:S05]  /*7d70*/  BRA.U !UP0, `(.L_x_571) ;  /* 0x0000000108047547 */ /* 0x000fea000b800000 */
[----:B-1----:R-:W-:Y:S05]  /*7d80*/  BPT.TRAP 0x1 ;  /* 0x000000040000795c */ /* 0x002fea0000300000 */
.L_x_571:
[----:B-1----:R-:W-:Y:S02]  /*7d90*/  R2UR UR18, R34 ;  /* 0x00000000221272ca */ /* 0x002fe400000e0000 */
[----:B------:R-:W-:Y:S02]  /*7da0*/  ELECT P2, URZ, PT ;  /* 0x0000000000ff782f */ /* 0x000fe40003840000 */
[----:B------:R-:W-:Y:S02]  /*7db0*/  R2UR UR19, R35 ;  /* 0x00000000231372ca */ /* 0x000fe400000e0000 */
[----:B------:R-:W-:Y:S02]  /*7dc0*/  ELECT P1, URZ, PT ;  /* 0x0000000000ff782f */ /* 0x000fe40003820000 */
[----:B------:R-:W-:Y:S02]  /*7dd0*/  LOP3.LUT R15, R15, 0x1, RZ, 0x3c, !PT ;  /* 0x000000010f0f7812 */ /* 0x000fe400078e3cff */
[----:B------:R-:W-:Y:S01]  /*7de0*/  ELECT P3, URZ, PT ;  /* 0x0000000000ff782f */ /* 0x000fe20003860000 */
[----:B------:R-:W-:Y:S01]  /*7df0*/  IMAD.MOV.U32 R10, RZ, RZ, RZ ;  /* 0x000000ffff0a7224 */ /* 0x000fe200078e00ff */
[----:B------:R-:W-:Y:S01]  /*7e00*/  UISETP.NE.U32.AND UP1, UPT, UR28, URZ, UPT ;  /* 0x000000ff1c00728c */ /* 0x000fe2000bf25070 */
[----:B------:R-:W-:Y:S01]  /*7e10*/  BSSY.RECONVERGENT B0, `(.L_x_572) ;  /* 0x0000035000007945 */ /* 0x000fe20003800200 */
[----:B------:R-:W-:Y:S01]  /*7e20*/  UMOV UR14, 0x0 ;  /* 0x00000000000e7882 */ /* 0x000fe20000000000 */
[----:B------:R-:W-:Y:S01]  /*7e30*/  UMOV UR15, 0x8310010 ;  /* 0x08310010000f7882 */ /* 0x000fe20000000000 */
[----:B------:R-:W-:Y:S02]  /*7e40*/  R2UR UR22, R10 ;  /* 0x000000000a1672ca */ /* 0x000fe400000e0000 */
[----:B------:R-:W-:Y:S01]  /*7e50*/  ELECT P0, URZ, PT ;  /* 0x0000000000ff782f */ /* 0x000fe20003800000 */
[C---:B------:R-:W-:Y:S01]  /*7e60*/  @P2 VIADD R2, R5.reuse, 0x2 ;  /* 0x0000000205022836 */ /* 0x040fe20000000000 */
[----:B------:R-:W-:Y:S01]  /*7e70*/  UMOV UR13, 0x40004040 ;  /* 0x40004040000d7882 */ /* 0x000fe20000000000 */
[----:B------:R-:W-:Y:S01]  /*7e80*/  UMOV UR28, 0x0 ;  /* 0x00000000001c7882 */ /* 0x000fe20000000000 */
[----:B------:R-:W-:Y:S01]  /*7e90*/  UMOV UR29, 0x8310010 ;  /* 0x08310010001d7882 */ /* 0x000fe20000000000 */
[----:B------:R-:W-:Y:S01]  /*7ea0*/  UMOV UR11, 0x40004040 ;  /* 0x40004040000b7882 */ /* 0x000fe20000000000 */
[----:B------:R-:W-:Y:S01]  /*7eb0*/  @P2 R2UR UR6, R2 ;  /* 0x00000000020622ca */ /* 0x000fe200000e0000 */
[----:B------:R-:W-:Y:S02]  /*7ec0*/  @P1 VIADD R11, R5, 0x4 ;  /* 0x00000004050b1836 */ /* 0x000fe40000000000 */
[----:B------:R-:W-:Y:S02]  /*7ed0*/  @P3 VIADD R10, R3, 0x30870 ;  /* 0x00030870030a3836 */ /* 0x000fe40000000000 */
[----:B------:R-:W-:Y:S01]  /*7ee0*/  IMAD.MOV.U32 R2, RZ, RZ, RZ ;  /* 0x000000ffff027224 */ /* 0x000fe200078e00ff */
[----:B------:R-:W-:Y:S01]  /*7ef0*/  @P1 R2UR UR7, R11 ;  /* 0x000000000b0712ca */ /* 0x000fe200000e0000 */
[----:B------:R-:W-:Y:S01]  /*7f00*/  @P2 IMAD.MOV.U32 R19, RZ, RZ, 0x40004040 ;  /* 0x40004040ff132424 */ /* 0x000fe200078e00ff */
[----:B------:R-:W-:Y:S01]  /*7f10*/  @P3 R2UR UR10, R10 ;  /* 0x000000000a0a32ca */ /* 0x000fe200000e0000 */
[----:B------:R-:W-:Y:S01]  /*7f20*/  IMAD.MOV.U32 R10, RZ, RZ, RZ ;  /* 0x000000ffff0a7224 */ /* 0x000fe200078e00ff */
[----:B------:R-:W-:Y:S01]  /*7f30*/  R2UR UR23, R2 ;  /* 0x00000000021772ca */ /* 0x000fe200000e0000 */
[----:B------:R-:W-:Y:S01]  /*7f40*/  @P0 IMAD.MOV.U32 R11, RZ, RZ, 0x40004040 ;  /* 0x40004040ff0b0424 */ /* 0x000fe200078e00ff */
[----:B------:R-:W-:Y:S01]  /*7f50*/  @P2 R2UR UR17, R19 ;  /* 0x00000000131122ca */ /* 0x000fe200000e0000 */
[----:B------:R-:W-:Y:S01]  /*7f60*/  IMAD.U32 R18, RZ, RZ, UR6 ;  /* 0x00000006ff127e24 */ /* 0x000fe2000f8e00ff */
[----:B------:R-:W-:Y:S01]  /*7f70*/  R2UR UR25, R10 ;  /* 0x000000000a1972ca */ /* 0x000fe200000e0000 */
[----:B------:R-:W-:Y:S01]  /*7f80*/  UIMAD UR6, UR9, 0x600, UR5 ;  /* 0x00000600090678a4 */ /* 0x000fe2000f8e0205 */
[----:B------:R-:W-:Y:S02]  /*7f90*/  @P1 IMAD.MOV.U32 R19, RZ, RZ, 0x40004040 ;  /* 0x40004040ff131424 */ /* 0x000fe400078e00ff */
[----:B------:R-:W-:Y:S01]  /*7fa0*/  @P2 R2UR UR16, R18 ;  /* 0x00000000121022ca */ /* 0x000fe200000e0000 */
[----:B------:R-:W-:Y:S01]  /*7fb0*/  UIADD3 UR12, UPT, UPT, UR6, 0x80, URZ ;  /* 0x00000080060c7890 */ /* 0x000fe2000fffe0ff */
[----:B------:R-:W-:Y:S01]  /*7fc0*/  IMAD.U32 R18, RZ, RZ, UR7 ;  /* 0x00000007ff127e24 */ /* 0x000fe2000f8e00ff */
[----:B------:R-:W-:Y:S01]  /*7fd0*/  @P1 R2UR UR21, R19 ;  /* 0x00000000131512ca */ /* 0x000fe200000e0000 */
[----:B------:R1:W-:Y:S01]  /*7fe0*/  UTCBAR [UR10], URZ ;  /* 0x000000ff0a0073e9 */ /* 0x0003e200080000ff */
[----:B------:R-:W-:Y:S01]  /*7ff0*/  UMOV UR7, 0x40004040 ;  /* 0x4000404000077882 */ /* 0x000fe20000000000 */
[----:B------:R-:W-:Y:S01]  /*8000*/  @P0 VIADD R2, R5, 0x6 ;  /* 0x0000000605020836 */ /* 0x000fe20000000000 */
[----:B------:R-:W-:Y:S01]  /*8010*/  @P1 R2UR UR20, R18 ;  /* 0x00000000121412ca */ /* 0x000fe200000e0000 */
[----:B------:R2:W-:Y:S03]  /*8020*/  UTCHMMA gdesc[UR18], gdesc[UR6], tmem[UR22], tmem[UR14], idesc[UR15], UP1 ;  /* 0x00ff0e06120075ea */ /* 0x0005e60008800016 */
[----:B------:R-:W-:Y:S01]  /*8030*/  @P0 R2UR UR8, R2 ;  /* 0x00000000020802ca */ /* 0x000fe200000e0000 */
[----:B------:R-:W-:Y:S05]  /*8040*/  IMAD.MOV.U32 R2, RZ, RZ, RZ ;  /* 0x000000ffff027224 */ /* 0x000fea00078e00ff */
[----:B------:R-:W-:Y:S07]  /*8050*/  R2UR UR24, R2 ;  /* 0x00000000021872ca */ /* 0x000fee00000e0000 */
[----:B------:R-:W-:Y:S01]  /*8060*/  IMAD.U32 R10, RZ, RZ, UR8 ;  /* 0x00000008ff0a7e24 */ /* 0x000fe2000f8e00ff */
[----:B-1----:R-:W-:Y:S02]  /*8070*/  UIADD3 UR10, UPT, UPT, UR6, 0x180, URZ ;  /* 0x00000180060a7890 */ /* 0x002fe4000fffe0ff */
[----:B--2---:R-:W-:Y:S01]  /*8080*/  UIADD3 UR14, UPT, UPT, UR6, 0x100, URZ ;  /* 0x00000100060e7890 */ /* 0x004fe2000fffe0ff */
[----:B------:R-:W-:Y:S01]  /*8090*/  UMOV UR18, 0x0 ;  /* 0x0000000000127882 */ /* 0x000fe20000000000 */
[----:B------:R-:W-:Y:S01]  /*80a0*/  UMOV UR19, 0x8310010 ;  /* 0x0831001000137882 */ /* 0x000fe20000000000 */
[----:B------:R-:W-:Y:S01]  /*80b0*/  UMOV UR15, 0x40004040 ;  /* 0x40004040000f7882 */ /* 0x000fe20000000000 */
[----:B------:R1:W-:Y:S01]  /*80c0*/  UTCHMMA gdesc[UR16], gdesc[UR12], tmem[UR23], tmem[UR18], idesc[UR19], UPT ;  /* 0x00ff120c100075ea */ /* 0x0003e2000b800017 */
[----:B------:R-:W-:Y:S01]  /*80d0*/  UMOV UR6, 0x0 ;  /* 0x0000000000067882 */ /* 0x000fe20000000000 */
[----:B------:R-:W-:Y:S03]  /*80e0*/  UMOV UR7, 0x8310010 ;  /* 0x0831001000077882 */ /* 0x000fe60000000000 */
[----:B------:R2:W-:Y:S01]  /*80f0*/  UTCHMMA gdesc[UR20], gdesc[UR14], tmem[UR25], tmem[UR28], idesc[UR29], UPT ;  /* 0x00ff1c0e140075ea */ /* 0x0005e2000b800019 */
[----:B-1----:R-:W-:Y:S02]  /*8100*/  @P0 R2UR UR18, R10 ;  /* 0x000000000a1202ca */ /* 0x002fe400000e0000 */
[----:B------:R-:W-:Y:S11]  /*8110*/  @P0 R2UR UR19, R11 ;  /* 0x000000000b1302ca */ /* 0x000ff600000e0000 */
[----:B------:R-:W-:Y:S02]  /*8120*/  @!UPT UIADD3 URZ, UPT, UPT, URZ, URZ, URZ ;  /* 0x000000fffffff290 */ /* 0x000fe4000fffe0ff */
[----:B------:R2:W-:Y:S01]  /*8130*/  UTCHMMA gdesc[UR18], gdesc[UR10], tmem[UR24], tmem[UR6], idesc[UR7], UPT ;  /* 0x00ff060a120075ea */ /* 0x0005e2000b800018 */
[----:B------:R-:W-:Y:S05]  /*8140*/  @!P6 BRA `(.L_x_573) ;  /* 0x000000000004e947 */ /* 0x000fea0003800000 */
[----:B--2---:R-:W-:Y:S05]  /*8150*/  BPT.TRAP 0x1 ;  /* 0x000000040000795c */ /* 0x004fea0000300000 */
.L_x_573:
[----:B--2---:R-:W-:Y:S05]  /*8160*/  BSYNC.RECONVERGENT B0 ;  /* 0x0000000000007941 */ /* 0x004fea0003800200 */
.L_x_572:
[----:B------:R-:W-:Y:S01]  /*8170*/  ELECT P0, URZ, PT ;  /* 0x0000000000ff782f */ /* 0x000fe20003800000 */
[----:B------:R-:W-:Y:S01]  /*8180*/  IMAD.U32 R2, RZ, RZ, UR9 ;  /* 0x00000009ff027e24 */ /* 0x000fe2000f8e00ff */
[----:B------:R-:W-:Y:S04]  /*8190*/  UIADD3 UR9, UPT, UPT, UR9, 0x1, URZ ;  /* 0x0000000109097890 */ /* 0x000fe8000fffe0ff */
[----:B------:R-:W-:Y:S04]  /*81a0*/  UISETP.NE.AND UP1, UPT, UR9, 0x2, UPT ;  /* 0x000000020900788c */ /* 0x000fe8000bf25270 */
[----:B------:R-:W-:Y:S03]  /*81b0*/  USEL UR9, UR9, URZ, UP1 ;  /* 0x000000ff09097287 */ /* 0x000fe60008800000 */
[----:B------:R-:W-:Y:S05]  /*81c0*/  @P0 LEA R2, R2, R3, 0x3 ;  /* 0x0000000302020211 */ /* 0x000fea00078e18ff */
[----:B------:R-:W-:Y:S05]  /*81d0*/  @P0 VIADD R2, R2, 0x30810 ;  /* 0x0003081002020836 */ /* 0x000fea0000000000 */
[----:B------:R-:W-:Y:S11]  /*81e0*/  @P0 R2UR UR6, R2 ;  /* 0x00000000020602ca */ /* 0x000ff600000e0000 */
[----:B------:R-:W-:Y:S02]  /*81f0*/  @!UPT UIADD3 URZ, UPT, UPT, URZ, URZ, URZ ;  /* 0x000000fffffff290 */ /* 0x000fe4000fffe0ff */
[----:B------:R1:W-:Y:S01]  /*8200*/  UTCBAR [UR6], URZ ;  /* 0x000000ff060073e9 */ /* 0x0003e200080000ff */
[----:B------:R-:W-:Y:S05]  /*8210*/  BRA.U !UP0, `(.L_x_574) ;  /* 0x0000000108047547 */ /* 0x000fea000b800000 */
[----:B-1----:R-:W-:Y:S05]  /*8220*/  BPT.TRAP 0x1 ;  /* 0x000000040000795c */ /* 0x002fea0000300000 */
.L_x_574:
[----:B------:R-:W-:Y:S02]  /*8230*/  LOP3.LUT R0, R0, 0x1, RZ, 0x3c, !PT ;  /* 0x0000000100007812 */ /* 0x000fe400078e3cff */
        /* <DEDUP_REMOVED lines=8> */
.L_x_575:
[----:B------:R-:W-:Y:S04]  /*82c0*/  SHF.L.U32 R2, R15, 0x1f, RZ ;  /* 0x0000001f0f027819 */ /* 0x000fe800000006ff */
[----:B------:R-:W2:Y:S02]  /*82d0*/  SYNCS.PHASECHK.TRANS64.TRYWAIT P0, [R3+URZ+0x30878], R2 ;  /* 0x03087802030075a7 */ /* 0x000ea400080011ff */
[----:B--2---:R-:W-:Y:S05]  /*82e0*/  @!P0 BRA `(.L_x_576) ;  /* 0x000000a000d88947 */ /* 0x004fea0003800000 */
.L_x_763:
[----:B------:R-:W-:Y:S05]  /*82f0*/  BRA.U !UP4, `(.L_x_577) ;  /* 0x000000010c047547 */ /* 0x000fea000b800000 */
[----:B-1----:R-:W-:Y:S05]  /*8300*/  BPT.TRAP 0x1 ;  /* 0x000000040000795c */ /* 0x002fea0000300000 */
.L_x_577:
[----:B--2---:R-:W-:Y:S04]  /*8310*/  SHF.L.U32 R2, R12, 0x1f, RZ ;  /* 0x0000001f0c027819 */ /* 0x004fe800000006ff */
[----:B------:R-:W2:Y:S02]  /*8320*/  SYNCS.PHASECHK.TRANS64.TRYWAIT P0, [R3+URZ+0x30820], R2 ;  /* 0x03082002030075a7 */ /* 0x000ea400080011ff */
[----:B--2---:R-:W-:Y:S05]  /*8330*/  @!P0 BRA `(.L_x_578) ;  /* 0x000000a000d88947 */ /* 0x004fea0003800000 */
.L_x_764:
[----:B------:R-:W-:Y:S02]  /*8340*/  R2UR UR22, R40 ;  /* 0x00000000281672ca */ /* 0x000fe400000e0000 */
[----:B------:R-:W-:Y:S02]  /*8350*/  ELECT P1, URZ, PT ;  /* 0x0000000000ff782f */ /* 0x000fe40003820000 */
[----:B------:R-:W-:Y:S02]  /*8360*/  R2UR UR23, R41 ;  /* 0x00000000291772ca */ /* 0x000fe400000e0000 */
[----:B------:R-:W-:Y:S01]  /*8370*/  ELECT P0, URZ, PT ;  /* 0x0000000000ff782f */ /* 0x000fe20003800000 */
[----:B------:R-:W-:Y:S01]  /*8380*/  UMOV UR24, 0x0 ;  /* 0x0000000000187882 */ /* 0x000fe20000000000 */
[----:B------:R-:W-:Y:S01]  /*8390*/  UMOV UR25, 0x4200010 ;  /* 0x0420001000197882 */ /* 0x000fe20000000000 */
[----:B------:R-:W-:Y:S01]  /*83a0*/  ELECT P2, URZ, PT ;  /* 0x0000000000ff782f */ /* 0x000fe20003840000 */
[----:B------:R-:W-:Y:S01]  /*83b0*/  UMOV UR28, 0x0 ;  /* 0x00000000001c7882 */ /* 0x000fe20000000000 */
[----:B------:R-:W-:Y:S04]  /*83c0*/  UMOV UR29, 0x4200010 ;  /* 0x04200010001d7882 */ /* 0x000fe80000000000 */
[----:B------:R-:W-:Y:S02]  /*83d0*/  @P1 VIADD R10, R7, 0x2 ;  /* 0x00000002070a1836 */ /* 0x000fe40000000000 */
[----:B------:R-:W-:Y:S02]  /*83e0*/  @P1 IMAD.MOV.U32 R19, RZ, RZ, 0x40004040 ;  /* 0x40004040ff131424 */ /* 0x000fe400078e00ff */
[----:B--2---:R-:W-:Y:S01]  /*83f0*/  @P1 VIADD R2, R8, 0x2 ;  /* 0x0000000208021836 */ /* 0x004fe20000000000 */
[----:B------:R-:W-:Y:S01]  /*8400*/  @P1 R2UR UR7, R10 ;  /* 0x000000000a0712ca */ /* 0x000fe200000e0000 */
[----:B------:R-:W-:Y:S01]  /*8410*/  IMAD.MOV.U32 R10, RZ, RZ, 0x140 ;  /* 0x00000140ff0a7424 */ /* 0x000fe200078e00ff */
[----:B------:R-:W-:Y:S01]  /*8420*/  @P1 R2UR UR13, R19 ;  /* 0x00000000130d12ca */ /* 0x000fe200000e0000 */
[----:B------:R-:W-:Y:S01]  /*8430*/  @P0 IMAD.MOV.U32 R19, RZ, RZ, 0x40004040 ;  /* 0x40004040ff130424 */ /* 0x000fe200078e00ff */
[----:B-1----:R-:W-:Y:S01]  /*8440*/  @P1 R2UR UR6, R2 ;  /* 0x00000000020612ca */ /* 0x002fe200000e0000 */
[----:B------:R-:W-:Y:S01]  /*8450*/  @P0 VIADD R2, R7, 0x4 ;  /* 0x0000000407020836 */ /* 0x000fe20000000000 */
[----:B------:R-:W-:Y:S01]  /*8460*/  R2UR UR17, R10 ;  /* 0x000000000a1172ca */ /* 0x000fe200000e0000 */
[----:B------:R-:W-:Y:S01]  /*8470*/  @P0 VIADD R11, R8, 0x4 ;  /* 0x00000004080b0836 */ /* 0x000fe20000000000 */
[----:B------:R-:W-:Y:S01]  /*8480*/  @P0 R2UR UR15, R19 ;  /* 0x00000000130f02ca */ /* 0x000fe200000e0000 */
[----:B------:R-:W-:Y:S01]  /*8490*/  @P2 IMAD.MOV.U32 R19, RZ, RZ, 0x40004040 ;  /* 0x40004040ff132424 */ /* 0x000fe200078e00ff */
[----:B------:R-:W-:Y:S01]  /*84a0*/  @P0 R2UR UR10, R2 ;  /* 0x00000000020a02ca */ /* 0x000fe200000e0000 */
[----:B------:R-:W-:Y:S01]  /*84b0*/  IMAD.MOV.U32 R2, RZ, RZ, 0x140 ;  /* 0x00000140ff027424 */ /* 0x000fe200078e00ff */
[----:B------:R-:W-:Y:S01]  /*84c0*/  @P0 R2UR UR8, R11 ;  /* 0x000000000b0802ca */ /* 0x000fe200000e0000 */
[----:B------:R-:W-:Y:S02]  /*84d0*/  IMAD.U32 R18, RZ, RZ, UR7 ;  /* 0x00000007ff127e24 */ /* 0x000fe4000f8e00ff */
[----:B------:R-:W-:Y:S01]  /*84e0*/  @P1 IMAD.MOV.U32 R11, RZ, RZ, 0x40004040 ;  /* 0x40004040ff0b1424 */ /* 0x000fe200078e00ff */
[----:B------:R-:W-:Y:S01]  /*84f0*/  R2UR UR18, R2 ;  /* 0x00000000021272ca */ /* 0x000fe200000e0000 */
[----:B------:R-:W-:Y:S01]  /*8500*/  IMAD.U32 R10, RZ, RZ, UR6 ;  /* 0x00000006ff0a7e24 */ /* 0x000fe2000f8e00ff */
[----:B------:R-:W-:Y:S01]  /*8510*/  @P1 R2UR UR12, R18 ;  /* 0x00000000120c12ca */ /* 0x000fe200000e0000 */
[----:B------:R1:W-:Y:S01]  /*8520*/  UTCHMMA gdesc[UR76], gdesc[UR22], tmem[UR17], tmem[UR24], idesc[UR25], !UPT ;  /* 0x00ff18164c0075ea */ /* 0x0003e2000f800011 */
[----:B------:R-:W-:Y:S01]  /*8530*/  @P1 R2UR UR7, R11 ;  /* 0x000000000b0712ca */ /* 0x000fe200000e0000 */
[----:B------:R-:W-:Y:S01]  /*8540*/  @P0 IMAD.MOV.U32 R11, RZ, RZ, 0x40004040 ;  /* 0x40004040ff0b0424 */ /* 0x000fe200078e00ff */
[----:B------:R-:W-:Y:S01]  /*8550*/  @P1 R2UR UR6, R10 ;  /* 0x000000000a0612ca */ /* 0x000fe200000e0000 */
[----:B------:R-:W-:Y:S01]  /*8560*/  @P2 VIADD R10, R8, 0x404 ;  /* 0x00000404080a2836 */ /* 0x000fe20000000000 */
[----:B------:R-:W-:Y:S01]  /*8570*/  R2UR UR21, R2 ;  /* 0x00000000021572ca */ /* 0x000fe200000e0000 */
[----:B------:R-:W-:Y:S01]  /*8580*/  IMAD.U32 R18, RZ, RZ, UR10 ;  /* 0x0000000aff127e24 */ /* 0x000fe2000f8e00ff */
[----:B------:R-:W-:Y:S01]  /*8590*/  @P0 R2UR UR11, R11 ;  /* 0x000000000b0b02ca */ /* 0x000fe200000e0000 */
[----:B------:R-:W-:Y:S01]  /*85a0*/  IMAD.MOV.U32 R11, RZ, RZ, 0x140 ;  /* 0x00000140ff0b7424 */ /* 0x000fe200078e00ff */
[----:B------:R-:W-:Y:S01]  /*85b0*/  @P2 R2UR UR16, R10 ;  /* 0x000000000a1022ca */ /* 0x000fe200000e0000 */
[----:B------:R-:W-:Y:S01]  /*85c0*/  IMAD.U32 R10, RZ, RZ, UR8 ;  /* 0x00000008ff0a7e24 */ /* 0x000fe2000f8e00ff */
[----:B------:R-:W-:Y:S02]  /*85d0*/  @P0 R2UR UR14, R18 ;  /* 0x00000000120e02ca */ /* 0x000fe400000e0000 */
[----:B------:R-:W-:Y:S02]  /*85e0*/  R2UR UR20, R2 ;  /* 0x00000000021472ca */ /* 0x000fe400000e0000 */
[----:B------:R-:W-:Y:S01]  /*85f0*/  @P0 R2UR UR10, R10 ;  /* 0x000000000a0a02ca */ /* 0x000fe200000e0000 */
[----:B------:R-:W-:Y:S01]  /*8600*/  IMAD.MOV.U32 R10, RZ, RZ, 0x140 ;  /* 0x00000140ff0a7424 */ /* 0x000fe200078e00ff */
[----:B------:R-:W-:Y:S02]  /*8610*/  R2UR UR19, R11 ;  /* 0x000000000b1372ca */ /* 0x000fe400000e0000 */
[C---:B------:R-:W-:Y:S03]  /*8620*/  R2UR UR8, R2.reuse ;  /* 0x00000000020872ca */ /* 0x040fe600000e0000 */
[----:B------:R-:W-:Y:S01]  /*8630*/  IMAD.U32 R18, RZ, RZ, UR16 ;  /* 0x00000010ff127e24 */ /* 0x000fe2000f8e00ff */
[----:B------:R-:W-:Y:S01]  /*8640*/  R2UR UR16, R2 ;  /* 0x00000000021072ca */ /* 0x000fe200000e0000 */
[----:B-1----:R-:W-:Y:S01]  /*8650*/  UMOV UR22, 0x0 ;  /* 0x0000000000167882 */ /* 0x002fe20000000000 */
[----:B------:R-:W-:Y:S01]  /*8660*/  UMOV UR23, 0x4200010 ;  /* 0x0420001000177882 */ /* 0x000fe20000000000 */
[----:B------:R-:W-:Y:S01]  /*8670*/  R2UR UR17, R10 ;  /* 0x000000000a1172ca */ /* 0x000fe200000e0000 */
[----:B------:R1:W-:Y:S02]  /*8680*/  UTCHMMA gdesc[UR12], gdesc[UR6], tmem[UR18], tmem[UR22], idesc[UR23], UPT ;  /* 0x00ff16060c0075ea */ /* 0x0003e4000b800012 */
[----:B-1----:R-:W-:Y:S01]  /*8690*/  UMOV UR6, 0x0 ;  /* 0x0000000000067882 */ /* 0x002fe20000000000 */
[----:B------:R-:W-:Y:S01]  /*86a0*/  UMOV UR7, 0x4200010 ;  /* 0x0420001000077882 */ /* 0x000fe20000000000 */
[----:B------:R-:W-:Y:S01]  /*86b0*/  UMOV UR12, 0x0 ;  /* 0x00000000000c7882 */ /* 0x000fe20000000000 */
[----:B------:R1:W-:Y:S01]  /*86c0*/  UTCHMMA gdesc[UR14], gdesc[UR10], tmem[UR21], tmem[UR6], idesc[UR7], UPT ;  /* 0x00ff060a0e0075ea */ /* 0x0003e2000b800015 */
[----:B------:R2:W-:Y:S01]  /*86d0*/  UTCHMMA gdesc[UR48], gdesc[UR56], tmem[UR20], tmem[UR24], idesc[UR25], UPT ;  /* 0x00ff1838300075ea */ /* 0x0005e2000b800014 */
[----:B------:R-:W-:Y:S01]  /*86e0*/  UMOV UR13, 0x4200010 ;  /* 0x04200010000d7882 */ /* 0x000fe20000000000 */
[----:B-1----:R-:W-:Y:S01]  /*86f0*/  @P2 R2UR UR6, R18 ;  /* 0x00000000120622ca */ /* 0x002fe200000e0000 */
[----:B------:R-:W-:Y:S01]  /*8700*/  UMOV UR10, 0x0 ;  /* 0x00000000000a7882 */ /* 0x000fe20000000000 */
[----:B------:R-:W-:Y:S01]  /*8710*/  @P2 R2UR UR7, R19 ;  /* 0x00000000130722ca */ /* 0x000fe200000e0000 */
[----:B------:R-:W-:Y:S02]  /*8720*/  UMOV UR11, 0x4200010 ;  /* 0x04200010000b7882 */ /* 0x000fe40000000000 */
[----:B------:R2:W-:Y:S01]  /*8730*/  UTCHMMA gdesc[UR44], gdesc[UR54], tmem[UR19], tmem[UR10], idesc[UR11], UPT ;  /* 0x00ff0a362c0075ea */ /* 0x0005e2000b800013 */
[----:B------:R2:W-:Y:S09]  /*8740*/  UTCHMMA gdesc[UR42], gdesc[UR52], tmem[UR17], tmem[UR28], idesc[UR29], UPT ;  /* 0x00ff1c342a0075ea */ /* 0x0005f2000b800011 */
[----:B------:R2:W-:Y:S01]  /*8750*/  UTCHMMA gdesc[UR40], gdesc[UR6], tmem[UR16], tmem[UR22], idesc[UR23], UPT ;  /* 0x00ff1606280075ea */ /* 0x0005e2000b800010 */
[----:B------:R2:W-:Y:S01]  /*8760*/  UTCHMMA gdesc[UR38], gdesc[UR50], tmem[UR8], tmem[UR12], idesc[UR13], UPT ;  /* 0x00ff0c32260075ea */ /* 0x0005e2000b800008 */
[----:B------:R-:W-:Y:S05]  /*8770*/  BRA.U !UP0, `(.L_x_579) ;  /* 0x0000000108047547 */ /* 0x000fea000b800000 */
[----:B--2---:R-:W-:Y:S05]  /*8780*/  BPT.TRAP 0x1 ;  /* 0x000000040000795c */ /* 0x004fea0000300000 */
.L_x_579:
[----:B------:R-:W-:Y:S11]  /*8790*/  ELECT P0, URZ, PT ;  /* 0x0000000000ff782f */ /* 0x000ff60003800000 */
[----:B------:R-:W-:Y:S02]  /*87a0*/  @!UPT UIADD3 URZ, UPT, UPT, URZ, URZ, URZ ;  /* 0x000000fffffff290 */ /* 0x000fe4000fffe0ff */
[----:B------:R-:W-:Y:S05]  /*87b0*/  @P0 VIADD R2, R3, 0x30860 ;  /* 0x0003086003020836 */ /* 0x000fea0000000000 */
[----:B--2---:R-:W-:Y:S11]  /*87c0*/  @P0 R2UR UR6, R2 ;  /* 0x00000000020602ca */ /* 0x004ff600000e0000 */
[----:B------:R-:W-:Y:S02]  /*87d0*/  @!UPT UIADD3 URZ, UPT, UPT, URZ, URZ, URZ ;  /* 0x000000fffffff290 */ /* 0x000fe4000fffe0ff */
[----:B------:R1:W-:Y:S01]  /*87e0*/  UTCBAR [UR6], URZ ;  /* 0x000000ff060073e9 */ /* 0x0003e200080000ff */
[----:B------:R-:W-:Y:S05]  /*87f0*/  BRA.U !UP0, `(.L_x_580) ;  /* 0x0000000108047547 */ /* 0x000fea000b800000 */
[----:B-1----:R-:W-:Y:S05]  /*8800*/  BPT.TRAP 0x1 ;  /* 0x000000040000795c */ /* 0x002fea0000300000 */
.L_x_580:
[----:B------:R-:W-:Y:S04]  /*8810*/  SHF.L.U32 R2, R13, 0x1f, RZ ;  /* 0x0000001f0d027819 */ /* 0x000fe800000006ff */
[----:B------:R-:W2:Y:S02]  /*8820*/  SYNCS.PHASECHK.TRANS64.TRYWAIT P0, [R3+URZ+0x30880], R2 ;  /* 0x03088002030075a7 */ /* 0x000ea400080011ff */
[----:B--2---:R-:W-:Y:S05]  /*8830*/  @!P0 BRA `(.L_x_581) ;  /* 0x0000009c00ac8947 */ /* 0x004fea0003800000 */
.L_x_765:
[----:B------:R-:W-:Y:S02]  /*8840*/  ELECT P1, URZ, PT ;  /* 0x0000000000ff782f */ /* 0x000fe40003820000 */
[----:B------:R-:W-:Y:S01]  /*8850*/  ELECT P0, URZ, PT ;  /* 0x0000000000ff782f */ /* 0x000fe20003800000 */
[----:B------:R-:W-:Y:S01]  /*8860*/  UMOV UR20, 0x0 ;  /* 0x0000000000147882 */ /* 0x000fe20000000000 */
[----:B------:R-:W-:Y:S01]  /*8870*/  UMOV UR21, 0x8210010 ;  /* 0x0821001000157882 */ /* 0x000fe20000000000 */
[----:B------:R-:W-:Y:S01]  /*8880*/  UMOV UR22, 0x0 ;  /* 0x0000000000167882 */ /* 0x000fe20000000000 */
[----:B------:R-:W-:Y:S01]  /*8890*/  UMOV UR23, 0x8210010 ;  /* 0x0821001000177882 */ /* 0x000fe20000000000 */
[----:B------:R-:W-:Y:S01]  /*88a0*/  UMOV UR18, 0x0 ;  /* 0x0000000000127882 */ /* 0x000fe20000000000 */
[----:B------:R-:W-:Y:S01]  /*88b0*/  UMOV UR19, 0x8210010 ;  /* 0x0821001000137882 */ /* 0x000fe20000000000 */
[----:B------:R-:W-:Y:S01]  /*88c0*/  UMOV UR16, 0x0 ;  /* 0x0000000000107882 */ /* 0x000fe20000000000 */
[----:B------:R-:W-:Y:S03]  /*88d0*/  UMOV UR17, 0x8210010 ;  /* 0x0821001000117882 */ /* 0x000fe60000000000 */
[C---:B------:R-:W-:Y:S02]  /*88e0*/  @P1 VIADD R10, R4.reuse, 0x80 ;  /* 0x00000080040a1836 */ /* 0x040fe40000000000 */
[----:B--2---:R-:W-:Y:S02]  /*88f0*/  @P0 VIADD R2, R4, 0x180 ;  /* 0x0000018004020836 */ /* 0x004fe40000000000 */
[----:B------:R-:W-:Y:S01]  /*8900*/  @P1 IMAD.MOV.U32 R19, RZ, RZ, 0x40004040 ;  /* 0x40004040ff131424 */ /* 0x000fe200078e00ff */
[----:B------:R-:W-:Y:S01]  /*8910*/  @P1 R2UR UR7, R10 ;  /* 0x000000000a0712ca */ /* 0x000fe200000e0000 */
[----:B------:R-:W-:Y:S01]  /*8920*/  IMAD.MOV.U32 R10, RZ, RZ, 0xc0 ;  /* 0x000000c0ff0a7424 */ /* 0x000fe200078e00ff */
[----:B-1----:R-:W-:Y:S01]  /*8930*/  @P0 R2UR UR6, R2 ;  /* 0x00000000020602ca */ /* 0x002fe200000e0000 */
[----:B------:R-:W-:Y:S01]  /*8940*/  IMAD.MOV.U32 R2, RZ, RZ, 0xc0 ;  /* 0x000000c0ff027424 */ /* 0x000fe200078e00ff */
[----:B------:R-:W-:Y:S01]  /*8950*/  @P1 R2UR UR11, R19 ;  /* 0x00000000130b12ca */ /* 0x000fe200000e0000 */
[----:B------:R-:W-:Y:S01]  /*8960*/  @P0 IMAD.MOV.U32 R21, RZ, RZ, 0x40004040 ;  /* 0x40004040ff150424 */ /* 0x000fe200078e00ff */
[----:B------:R-:W-:Y:S02]  /*8970*/  R2UR UR14, R10 ;  /* 0x000000000a0e72ca */ /* 0x000fe400000e0000 */
[----:B------:R-:W-:Y:S02]  /*8980*/  R2UR UR13, R2 ;  /* 0x00000000020d72ca */ /* 0x000fe400000e0000 */
[----:B------:R-:W-:Y:S02]  /*8990*/  R2UR UR12, R10 ;  /* 0x000000000a0c72ca */ /* 0x000fe400000e0000 */
[----:B------:R-:W-:Y:S01]  /*89a0*/  R2UR UR8, R2 ;  /* 0x00000000020872ca */ /* 0x000fe200000e0000 */
[----:B------:R-:W-:Y:S01]  /*89b0*/  IMAD.U32 R18, RZ, RZ, UR7 ;  /* 0x00000007ff127e24 */ /* 0x000fe2000f8e00ff */
[----:B------:R-:W-:Y:S01]  /*89c0*/  @P0 R2UR UR7, R21 ;  /* 0x00000000150702ca */ /* 0x000fe200000e0000 */
[----:B------:R-:W-:Y:S03]  /*89d0*/  IMAD.U32 R20, RZ, RZ, UR6 ;  /* 0x00000006ff147e24 */ /* 0x000fe6000f8e00ff */
[----:B------:R-:W-:Y:S01]  /*89e0*/  @P1 R2UR UR10, R18 ;  /* 0x00000000120a12ca */ /* 0x000fe200000e0000 */
[----:B------:R1:W-:Y:S01]  /*89f0*/  UTCHMMA gdesc[UR74], gdesc[UR72], tmem[UR14], tmem[UR20], idesc[UR21], UPT ;  /* 0x00ff14484a0075ea */ /* 0x0003e2000b80000e */
[----:B------:R-:W-:Y:S11]  /*8a00*/  @P0 R2UR UR6, R20 ;  /* 0x00000000140602ca */ /* 0x000ff600000e0000 */
[----:B------:R1:W-:Y:S01]  /*8a10*/  UTCHMMA gdesc[UR36], gdesc[UR10], tmem[UR13], tmem[UR22], idesc[UR23], UPT ;  /* 0x00ff160a240075ea */ /* 0x0003e2000b80000d */
[----:B------:R1:W-:Y:S01]  /*8a20*/  UTCHMMA gdesc[UR34], gdesc[UR32], tmem[UR12], tmem[UR18], idesc[UR19], UPT ;  /* 0x00ff1220220075ea */ /* 0x0003e2000b80000c */
[----:B------:R1:W-:Y:S01]  /*8a30*/  UTCHMMA gdesc[UR30], gdesc[UR6], tmem[UR8], tmem[UR16], idesc[UR17], UPT ;  /* 0x00ff10061e0075ea */ /* 0x0003e2000b800008 */
[----:B------:R-:W-:Y:S05]  /*8a40*/  BRA.U !UP0, `(.L_x_582) ;  /* 0x0000000108047547 */ /* 0x000fea000b800000 */
[----:B-1----:R-:W-:Y:S05]  /*8a50*/  BPT.TRAP 0x1 ;  /* 0x000000040000795c */ /* 0x002fea0000300000 */
.L_x_582:
        /* <DEDUP_REMOVED lines=8> */
.L_x_583:
[----:B------:R-:W-:Y:S02]  /*8ae0*/  LOP3.LUT R12, R12, 0x1, RZ, 0x3c, !PT ;  /* 0x000000010c0c7812 */ /* 0x000fe400078e3cff */
[----:B------:R-:W-:Y:S02]  /*8af0*/  ELECT P0, URZ, PT ;  /* 0x0000000000ff782f */ /* 0x000fe40003800000 */
[----:B------:R-:W-:Y:S01]  /*8b00*/  LOP3.LUT R14, R14, 0x1, RZ, 0x3c, !PT ;  /* 0x000000010e0e7812 */ /* 0x000fe200078e3cff */
[----:B------:R-:W-:Y:S01]  /*8b10*/  UISETP.NE.AND UP1, UPT, UR26, 0x2, UPT ;  /* 0x000000021a00788c */ /* 0x000fe2000bf25270 */
[----:B------:R-:W-:Y:S01]  /*8b20*/  LOP3.LUT R16, R16, 0x1, RZ, 0x3c, !PT ;  /* 0x0000000110107812 */ /* 0x000fe200078e3cff */
[----:B------:R-:W-:Y:S01]  /*8b30*/  UMOV UR28, 0x1 ;  /* 0x00000001001c7882 */ /* 0x000fe20000000000 */
[----:B------:R-:W-:Y:S01]  /*8b40*/  LOP3.LUT R13, R13, 0x1, RZ, 0x3c, !PT ;  /* 0x000000010d0d7812 */ /* 0x000fe200078e3cff */
[----:B------:R-:W-:Y:S02]  /*8b50*/  USEL UR7, URZ, 0x1, UP1 ;  /* 0x00000001ff077887 */ /* 0x000fe40008800000 */
[----:B------:R-:W-:Y:S02]  /*8b60*/  USEL UR8, UR26, URZ, UP1 ;  /* 0x000000ff1a087287 */ /* 0x000fe40008800000 */
[----:B------:R-:W-:Y:S02]  /*8b70*/  ULOP3.LUT UR27, UR27, UR7, URZ, 0x3c, !UPT ;  /* 0x000000071b1b7292 */ /* 0x000fe4000f8e3cff */
[----:B------:R-:W-:Y:S05]  /*8b80*/  @P0 VIADD R2, R3, 0x30828 ;  /* 0x0003082803020836 */ /* 0x000fea0000000000 */
[----:B-1----:R-:W-:Y:S02]  /*8b90*/  @P0 R2UR UR6, R2 ;  /* 0x00000000020602ca */ /* 0x002fe400000e0000 */
[C---:B------:R-:W-:Y:S01]  /*8ba0*/  ISETP.GT.AND P0, PT, R68.reuse, 0x2, PT ;  /* 0x000000024400780c */ /* 0x040fe20003f04270 */
[----:B------:R-:W-:Y:S10]  /*8bb0*/  VIADD R68, R68, 0xffffffff ;  /* 0xffffffff44447836 */ /* 0x000ff40000000000 */
[----:B------:R2:W-:Y:S02]  /*8bc0*/  UTCBAR [UR6], URZ ;  /* 0x000000ff060073e9 */ /* 0x0005e400080000ff */
[----:B------:R-:W-:Y:S05]  /*8bd0*/  @P0 BRA `(.L_x_584) ;  /* 0xffffffe000700947 */ /* 0x000fea000383ffff */
.L_x_560:
[----:B------:R-:W-:Y:S05]  /*8be0*/  BRA.U !UP0, `(.L_x_585) ;  /* 0x0000000108047547 */ /* 0x000fea000b800000 */
[----:B-12---:R-:W-:Y:S05]  /*8bf0*/  BPT.TRAP 0x1 ;  /* 0x000000040000795c */ /* 0x006fea0000300000 */
.L_x_585:
[----:B------:R-:W-:-:S05]  /*8c00*/  HFMA2 R4, -RZ, RZ, 0, 5.9604644775390625e-08 ;  /* 0x00000001ff047431 */ /* 0x000fca00000001ff */
[----:B------:R-:W-:-:S04]  /*8c10*/  SHF.L.U32 R4, R4, 0x1f, RZ ;  /* 0x0000001f04047819 */ /* 0x000fc800000006ff */
[----:B------:R-:W3:Y:S02]  /*8c20*/  SYNCS.PHASECHK.TRANS64.TRYWAIT P0, [R3+URZ+0x308b0], R4 ;  /* 0x0308b004030075a7 */ /* 0x000ee400080011ff */
[----:B---3--:R-:W-:Y:S05]  /*8c30*/  @!P0 BRA `(.L_x_586) ;  /* 0x0000009800c08947 */ /* 0x008fea0003800000 */
.L_x_766:
[----:B------:R-:W-:Y:S05]  /*8c40*/  BRA.U !UP0, `(.L_x_587) ;  /* 0x0000000108047547 */ /* 0x000fea000b800000 */
[----:B-12---:R-:W-:Y:S05]  /*8c50*/  BPT.TRAP 0x1 ;  /* 0x000000040000795c */ /* 0x006fea0000300000 */
.L_x_587:
[----:B------:R-:W-:-:S13]  /*8c60*/  ELECT P0, URZ, PT ;  /* 0x0000000000ff782f */ /* 0x000fda0003800000 */
[----:B------:R-:W-:-:S05]  /*8c70*/  @P0 VIADD R2, R3, 0x308a0 ;  /* 0x000308a003020836 */ /* 0x000fca0000000000 */
[----:B------:R-:W-:-:S13]  /*8c80*/  @P0 R2UR UR4, R2 ;  /* 0x00000000020402ca */ /* 0x000fda00000e0000 */
[----:B------:R4:W-:Y:S01]  /*8c90*/  UTCBAR [UR4], URZ ;  /* 0x000000ff040073e9 */ /* 0x0009e200080000ff */
[----:B------:R-:W-:Y:S05]  /*8ca0*/  BRA.U !UP0, `(.L_x_588) ;  /* 0x0000000108047547 */ /* 0x000fea000b800000 */
[----:B-12-4-:R-:W-:Y:S05]  /*8cb0*/  BPT.TRAP 0x1 ;  /* 0x000000040000795c */ /* 0x016fea0000300000 */
.L_x_588:
[----:B------:R-:W5:Y:S02]  /*8cc0*/  SYNCS.PHASECHK.TRANS64.TRYWAIT P0, [R3+URZ+0x308b8], R4 ;  /* 0x0308b804030075a7 */ /* 0x000f6400080011ff */
[----:B-----5:R-:W-:Y:S05]  /*8cd0*/  @!P0 BRA `(.L_x_589) ;  /* 0x0000009800ac8947 */ /* 0x020fea0003800000 */
.L_x_767:
[----:B------:R-:W-:Y:S05]  /*8ce0*/  BRA.U !UP0, `(.L_x_590) ;  /* 0x0000000108047547 */ /* 0x000fea000b800000 */
[----:B-12-4-:R-:W-:Y:S05]  /*8cf0*/  BPT.TRAP 0x1 ;  /* 0x000000040000795c */ /* 0x016fea0000300000 */
.L_x_590:
[----:B------:R-:W-:-:S04]  /*8d00*/  SHF.L.U32 R0, R0, 0x1f, RZ ;  /* 0x0000001f00007819 */ /* 0x000fc800000006ff */
[----:B------:R-:W5:Y:S02]  /*8d10*/  SYNCS.PHASECHK.TRANS64.TRYWAIT P0, [R3+URZ+0x30890], R0 ;  /* 0x03089000030075a7 */ /* 0x000f6400080011ff */
[----:B-----5:R-:W-:Y:S05]  /*8d20*/  @!P0 BRA `(.L_x_591) ;  /* 0x0000009800ac8947 */ /* 0x020fea0003800000 */
.L_x_768:
[----:B------:R-:W-:Y:S02]  /*8d30*/  ELECT P1, URZ, PT ;  /* 0x0000000000ff782f */ /* 0x000fe40003820000 */
[----:B------:R-:W-:Y:S02]  /*8d40*/  R2UR UR32, R34 ;  /* 0x00000000222072ca */ /* 0x000fe400000e0000 */
[----:B------:R-:W-:Y:S02]  /*8d50*/  ELECT P0, URZ, PT ;  /* 0x0000000000ff782f */ /* 0x000fe40003800000 */
[----:B------:R-:W-:Y:S02]  /*8d60*/  R2UR UR33, R35 ;  /* 0x00000000232172ca */ /* 0x000fe400000e0000 */
[----:B------:R-:W-:Y:S01]  /*8d70*/  ELECT P2, URZ, PT ;  /* 0x0000000000ff782f */ /* 0x000fe20003840000 */
[----:B------:R-:W-:Y:S01]  /*8d80*/  UISETP.NE.U32.AND UP1, UPT, UR28, URZ, UPT ;  /* 0x000000ff1c00728c */ /* 0x000fe2000bf25070 */
[----:B------:R-:W-:Y:S01]  /*8d90*/  UMOV UR30, 0x0 ;  /* 0x00000000001e7882 */ /* 0x000fe20000000000 */
[----:B------:R-:W-:Y:S01]  /*8da0*/  UMOV UR31, 0x8310010 ;  /* 0x08310010001f7882 */ /* 0x000fe20000000000 */
[----:B------:R-:W-:Y:S01]  /*8db0*/  UMOV UR28, 0x0 ;  /* 0x00000000001c7882 */ /* 0x000fe20000000000 */
[----:B------:R-:W-:Y:S01]  /*8dc0*/  UMOV UR29, 0x8310010 ;  /* 0x08310010001d7882 */ /* 0x000fe20000000000 */
[----:B------:R-:W-:Y:S01]  /*8dd0*/  UMOV UR13, 0x40004040 ;  /* 0x40004040000d7882 */ /* 0x000fe20000000000 */
[C---:B------:R-:W-:Y:S01]  /*8de0*/  @P1 VIADD R2, R5.reuse, 0x2 ;  /* 0x0000000205021836 */ /* 0x040fe20000000000 */
[----:B------:R-:W-:Y:S01]  /*8df0*/  UMOV UR26, 0x0 ;  /* 0x00000000001a7882 */ /* 0x000fe20000000000 */
[C---:B------:R-:W-:Y:S01]  /*8e00*/  @P0 VIADD R0, R5.reuse, 0x4 ;  /* 0x0000000405000836 */ /* 0x040fe20000000000 */
[----:B------:R-:W-:Y:S01]  /*8e10*/  UMOV UR27, 0x8310010 ;  /* 0x08310010001b7882 */ /* 0x000fe20000000000 */
[----:B------:R-:W-:Y:S01]  /*8e20*/  VIADD R5, R5, 0x6 ;  /* 0x0000000605057836 */ /* 0x000fe20000000000 */
[----:B-12---:R-:W-:Y:S01]  /*8e30*/  @P1 R2UR UR6, R2 ;  /* 0x00000000020612ca */ /* 0x006fe200000e0000 */
[----:B------:R-:W-:Y:S01]  /*8e40*/  IMAD.MOV.U32 R2, RZ, RZ, RZ ;  /* 0x000000ffff027224 */ /* 0x000fe200078e00ff */
[----:B----4-:R-:W-:Y:S01]  /*8e50*/  @P0 R2UR UR4, R0 ;  /* 0x00000000000402ca */ /* 0x010fe200000e0000 */
[----:B------:R-:W-:Y:S01]  /*8e60*/  IMAD.MOV.U32 R0, RZ, RZ, RZ ;  /* 0x000000ffff007224 */ /* 0x000fe200078e00ff */
[----:B------:R-:W-:Y:S01]  /*8e70*/  R2UR UR7, R5 ;  /* 0x00000000050772ca */ /* 0x000fe200000e0000 */
[----:B------:R-:W-:Y:S01]  /*8e80*/  @P1 IMAD.MOV.U32 R5, RZ, RZ, 0x40004040 ;  /* 0x40004040ff051424 */ /* 0x000fe200078e00ff */
[----:B------:R-:W-:Y:S01]  /*8e90*/  R2UR UR22, R2 ;  /* 0x00000000021672ca */ /* 0x000fe200000e0000 */
[----:B------:R-:W-:Y:S01]  /*8ea0*/  @P0 IMAD.MOV.U32 R9, RZ, RZ, 0x40004040 ;  /* 0x40004040ff090424 */ /* 0x000fe200078e00ff */
[----:B------:R-:W-:Y:S01]  /*8eb0*/  R2UR UR21, R0 ;  /* 0x00000000001572ca */ /* 0x000fe200000e0000 */
[----:B------:R-:W-:Y:S01]  /*8ec0*/  UMOV UR11, 0x40004040 ;  /* 0x40004040000b7882 */ /* 0x000fe20000000000 */
[----:B------:R-:W-:Y:S01]  /*8ed0*/  @P1 R2UR UR19, R5 ;  /* 0x00000000051312ca */ /* 0x000fe200000e0000 */
[----:B------:R-:W-:Y:S01]  /*8ee0*/  @P2 IMAD.MOV.U32 R5, RZ, RZ, 0x40004040 ;  /* 0x40004040ff052424 */ /* 0x000fe200078e00ff */
[----:B------:R-:W-:Y:S01]  /*8ef0*/  R2UR UR20, R2 ;  /* 0x00000000021472ca */ /* 0x000fe200000e0000 */
[----:B---3--:R-:W-:Y:S01]  /*8f00*/  IMAD.U32 R4, RZ, RZ, UR6 ;  /* 0x00000006ff047e24 */ /* 0x008fe2000f8e00ff */
[----:B------:R-:W-:Y:S01]  /*8f10*/  @P0 R2UR UR17, R9 ;  /* 0x00000000091102ca */ /* 0x000fe200000e0000 */
[----:B------:R-:W-:Y:S01]  /*8f20*/  IMAD.U32 R8, RZ, RZ, UR4 ;  /* 0x00000004ff087e24 */ /* 0x000fe2000f8e00ff */
[----:B------:R-:W-:Y:S01]  /*8f30*/  UIMAD UR4, UR9, 0x600, UR5 ;  /* 0x00000600090478a4 */ /* 0x000fe2000f8e0205 */
[----:B------:R-:W-:Y:S01]  /*8f40*/  R2UR UR8, R0 ;  /* 0x00000000000872ca */ /* 0x000fe200000e0000 */
[----:B------:R-:W-:Y:S01]  /*8f50*/  UMOV UR24, 0x0 ;  /* 0x0000000000187882 */ /* 0x000fe20000000000 */
[----:B------:R-:W-:Y:S01]  /*8f60*/  @P1 R2UR UR18, R4 ;  /* 0x00000000041212ca */ /* 0x000fe200000e0000 */
[----:B------:R-:W-:Y:S01]  /*8f70*/  IMAD.U32 R4, RZ, RZ, UR7 ;  /* 0x00000007ff047e24 */ /* 0x000fe2000f8e00ff */
[----:B------:R-:W-:Y:S01]  /*8f80*/  @P0 R2UR UR16, R8 ;  /* 0x00000000081002ca */ /* 0x000fe200000e0000 */
[----:B------:R-:W-:Y:S01]  /*8f90*/  UIADD3 UR12, UPT, UPT, UR4, 0x80, URZ ;  /* 0x00000080040c7890 */ /* 0x000fe2000fffe0ff */
[----:B------:R-:W-:Y:S01]  /*8fa0*/  @P2 R2UR UR15, R5 ;  /* 0x00000000050f22ca */ /* 0x000fe200000e0000 */
[----:B------:R-:W-:Y:S01]  /*8fb0*/  UIADD3 UR10, UPT, UPT, UR4, 0x100, URZ ;  /* 0x00000100040a7890 */ /* 0x000fe2000fffe0ff */
[----:B------:R-:W-:Y:S01]  /*8fc0*/  @P2 R2UR UR14, R4 ;  /* 0x00000000040e22ca */ /* 0x000fe200000e0000 */
[----:B------:R-:W-:Y:S01]  /*8fd0*/  UIADD3 UR6, UPT, UPT, UR4, 0x180, URZ ;  /* 0x0000018004067890 */ /* 0x000fe2000fffe0ff */
[----:B------:R-:W-:Y:S01]  /*8fe0*/  UMOV UR5, 0x40004040 ;  /* 0x4000404000057882 */ /* 0x000fe20000000000 */
[----:B------:R-:W-:Y:S01]  /*8ff0*/  UMOV UR25, 0x8310010 ;  /* 0x0831001000197882 */ /* 0x000fe20000000000 */
[----:B------:R1:W-:Y:S01]  /*9000*/  UTCHMMA gdesc[UR32], gdesc[UR4], tmem[UR22], tmem[UR30], idesc[UR31], UP1 ;  /* 0x00ff1e04200075ea */ /* 0x0003e20008800016 */
[----:B------:R-:W-:-:S02]  /*9010*/  UMOV UR7, 0x40004040 ;  /* 0x4000404000077882 */ /* 0x000fc40000000000 */
[----:B------:R1:W-:Y:S02]  /*9020*/  UTCHMMA gdesc[UR18], gdesc[UR12], tmem[UR21], tmem[UR28], idesc[UR29], UPT ;  /* 0x00ff1c0c120075ea */ /* 0x0003e4000b800015 */
[----:B------:R1:W-:Y:S04]  /*9030*/  UTCHMMA gdesc[UR16], gdesc[UR10], tmem[UR20], tmem[UR26], idesc[UR27], UPT ;  /* 0x00ff1a0a100075ea */ /* 0x0003e8000b800014 */
[----:B------:R1:W-:Y:S01]  /*9040*/  UTCHMMA gdesc[UR14], gdesc[UR6], tmem[UR8], tmem[UR24], idesc[UR25], UPT ;  /* 0x00ff18060e0075ea */ /* 0x0003e2000b800008 */
[----:B------:R-:W-:Y:S05]  /*9050*/  BRA.U !UP0, `(.L_x_592) ;  /* 0x0000000108047547 */ /* 0x000fea000b800000 */
[----:B-1----:R-:W-:Y:S05]  /*9060*/  BPT.TRAP 0x1 ;  /* 0x000000040000795c */ /* 0x002fea0000300000 */
.L_x_592:
[----:B------:R-:W-:Y:S01]  /*9070*/  ELECT P0, URZ, PT ;  /* 0x0000000000ff782f */ /* 0x000fe20003800000 */
[----:B------:R-:W-:Y:S01]  /*9080*/  VIADD R4, R6, 0x380 ;  /* 0x0000038006047836 */ /* 0x000fe20000000000 */
[----:B------:R-:W-:Y:S01]  /*9090*/  ELECT P4, URZ, PT ;  /* 0x0000000000ff782f */ /* 0x000fe20003880000 */
[----:B------:R-:W-:Y:S01]  /*90a0*/  VIADD R5, R33, 0x380 ;  /* 0x0000038021057836 */ /* 0x000fe20000000000 */
[----:B------:R-:W-:Y:S01]  /*90b0*/  ELECT P5, URZ, PT ;  /* 0x0000000000ff782f */ /* 0x000fe200038a0000 */
[----:B------:R-:W-:Y:S01]  /*90c0*/  IMAD.MOV.U32 R2, RZ, RZ, 0x140 ;  /* 0x00000140ff027424 */ /* 0x000fe200078e00ff */
[----:B-1----:R-:W-:Y:S01]  /*90d0*/  R2UR UR5, R4 ;  /* 0x00000000040572ca */ /* 0x002fe200000e0000 */
[----:B------:R-:W-:Y:S01]  /*90e0*/  IMAD.MOV.U32 R4, RZ, RZ, 0x140 ;  /* 0x00000140ff047424 */ /* 0x000fe200078e00ff */
[----:B------:R-:W-:Y:S02]  /*90f0*/  R2UR UR4, R5 ;  /* 0x00000000050472ca */ /* 0x000fe400000e0000 */
[----:B------:R-:W-:-:S02]  /*9100*/  ELECT P3, URZ, PT ;  /* 0x0000000000ff782f */ /* 0x000fc40003860000 */
[----:B------:R-:W-:Y:S02]  /*9110*/  R2UR UR42, R2 ;  /* 0x00000000022a72ca */ /* 0x000fe400000e0000 */
[----:B------:R-:W-:Y:S02]  /*9120*/  ELECT P2, URZ, PT ;  /* 0x0000000000ff782f */ /* 0x000fe40003840000 */
[----:B------:R-:W-:Y:S01]  /*9130*/  R2UR UR40, R4 ;  /* 0x00000000042872ca */ /* 0x000fe200000e0000 */
[----:B------:R-:W-:Y:S01]  /*9140*/  @P0 VIADD R5, R6, 0x80 ;  /* 0x0000008006050836 */ /* 0x000fe20000000000 */
[C---:B------:R-:W-:Y:S01]  /*9150*/  R2UR UR39, R2.reuse ;  /* 0x00000000022772ca */ /* 0x040fe200000e0000 */
[----:B------:R-:W-:Y:S01]  /*9160*/  @P0 VIADD R4, R33, 0x80 ;  /* 0x0000008021040836 */ /* 0x000fe20000000000 */
[----:B------:R-:W-:Y:S01]  /*9170*/  R2UR UR36, R2 ;  /* 0x00000000022472ca */ /* 0x000fe200000e0000 */
        /* <DEDUP_REMOVED lines=8> */
[----:B------:R-:W-:Y:S01]  /*9200*/  @P0 IMAD.MOV.U32 R9, RZ, RZ, 0x40004040 ;  /* 0x40004040ff090424 */ /* 0x000fe200078e00ff */
[----:B------:R-:W-:-:S02]  /*9210*/  @P4 R2UR UR10, R4 ;  /* 0x00000000040a42ca */ /* 0x000fc400000e0000 */
[----:B------:R-:W-:Y:S02]  /*9220*/  ELECT P1, URZ, PT ;  /* 0x0000000000ff782f */ /* 0x000fe40003820000 */
[----:B------:R-:W-:Y:S01]  /*9230*/  @P0 R2UR UR31, R5 ;  /* 0x00000000051f02ca */ /* 0x000fe200000e0000 */
[----:B------:R-:W-:Y:S01]  /*9240*/  @P4 VIADD R2, R33, 0x100 ;  /* 0x0000010021024836 */ /* 0x000fe20000000000 */
[----:B------:R-:W-:Y:S01]  /*9250*/  @P0 R2UR UR29, R9 ;  /* 0x00000000091d02ca */ /* 0x000fe200000e0000 */
[----:B------:R-:W-:Y:S01]  /*9260*/  IMAD.U32 R4, RZ, RZ, UR7 ;  /* 0x00000007ff047e24 */ /* 0x000fe2000f8e00ff */
[----:B------:R-:W-:Y:S01]  /*9270*/  R2UR UR62, R36 ;  /* 0x00000000243e72ca */ /* 0x000fe200000e0000 */
[----:B------:R-:W-:Y:S01]  /*9280*/  IMAD.U32 R8, RZ, RZ, UR6 ;  /* 0x00000006ff087e24 */ /* 0x000fe2000f8e00ff */
[----:B------:R-:W-:Y:S01]  /*9290*/  @P4 R2UR UR8, R2 ;  /* 0x00000000020842ca */ /* 0x000fe200000e0000 */
[----:B------:R-:W-:Y:S01]  /*92a0*/  @P5 IMAD.MOV.U32 R5, RZ, RZ, 0x40004040 ;  /* 0x40004040ff055424 */ /* 0x000fe200078e00ff */
[----:B------:R-:W-:Y:S01]  /*92b0*/  @P0 R2UR UR30, R4 ;  /* 0x00000000041e02ca */ /* 0x000fe200000e0000 */
[----:B------:R-:W-:Y:S01]  /*92c0*/  IMAD.MOV.U32 R0, RZ, RZ, 0x140 ;  /* 0x00000140ff007424 */ /* 0x000fe200078e00ff */
[----:B------:R-:W-:-:S02]  /*92d0*/  @P0 R2UR UR28, R8 ;  /* 0x00000000081c02ca */ /* 0x000fc400000e0000 */
[----:B------:R-:W-:Y:S01]  /*92e0*/  ELECT P0, URZ, PT ;  /* 0x0000000000ff782f */ /* 0x000fe20003800000 */
[----:B------:R-:W-:Y:S01]  /*92f0*/  IMAD.U32 R4, RZ, RZ, UR4 ;  /* 0x00000004ff047e24 */ /* 0x000fe2000f8e00ff */
[----:B------:R-:W-:Y:S01]  /*9300*/  @P5 R2UR UR27, R5 ;  /* 0x00000000051b52ca */ /* 0x000fe200000e0000 */
[----:B------:R-:W-:Y:S01]  /*9310*/  @P3 VIADD R2, R6, 0x180 ;  /* 0x0000018006023836 */ /* 0x000fe20000000000 */
[----:B------:R-:W-:Y:S01]  /*9320*/  R2UR UR41, R0 ;  /* 0x00000000002972ca */ /* 0x000fe200000e0000 */
[----:B------:R-:W-:Y:S01]  /*9330*/  @P2 VIADD R5, R6, 0x200 ;  /* 0x0000020006052836 */ /* 0x000fe20000000000 */
[C---:B------:R-:W-:Y:S01]  /*9340*/  R2UR UR38, R0.reuse ;  /* 0x00000000002672ca */ /* 0x040fe200000e0000 */
[----:B------:R-:W-:Y:S01]  /*9350*/  @P4 IMAD.MOV.U32 R7, RZ, RZ, 0x40004040 ;  /* 0x40004040ff074424 */ /* 0x000fe200078e00ff */
[C---:B------:R-:W-:Y:S01]  /*9360*/  R2UR UR37, R0.reuse ;  /* 0x00000000002572ca */ /* 0x040fe200000e0000 */
[----:B------:R-:W-:Y:S01]  /*9370*/  @P3 IMAD.MOV.U32 R9, RZ, RZ, 0x40004040 ;  /* 0x40004040ff093424 */ /* 0x000fe200078e00ff */
[----:B------:R-:W-:Y:S01]  /*9380*/  R2UR UR35, R0 ;  /* 0x00000000002372ca */ /* 0x000fe200000e0000 */
[C---:B------:R-:W-:Y:S01]  /*9390*/  @P3 VIADD R0, R33.reuse, 0x180 ;  /* 0x0000018021003836 */ /* 0x040fe20000000000 */
[----:B------:R-:W-:Y:S01]  /*93a0*/  @P5 R2UR UR26, R4 ;  /* 0x00000000041a52ca */ /* 0x000fe200000e0000 */
[----:B------:R-:W-:Y:S01]  /*93b0*/  @P2 VIADD R4, R33, 0x200 ;  /* 0x0000020021042836 */ /* 0x000fe20000000000 */
[----:B------:R-:W-:Y:S01]  /*93c0*/  @P3 R2UR UR7, R2 ;  /* 0x00000000020732ca */ /* 0x000fe200000e0000 */
[C---:B------:R-:W-:Y:S01]  /*93d0*/  @P1 VIADD R2, R6.reuse, 0x280 ;  /* 0x0000028006021836 */ /* 0x040fe20000000000 */
[----:B------:R-:W-:Y:S01]  /*93e0*/  @P2 R2UR UR5, R5 ;  /* 0x00000000050522ca */ /* 0x000fe200000e0000 */
[----:B------:R-:W-:Y:S01]  /*93f0*/  @P0 VIADD R6, R6, 0x300 ;  /* 0x0000030006060836 */ /* 0x000fe20000000000 */
[----:B------:R-:W-:-:S02]  /*9400*/  @P3 R2UR UR6, R0 ;  /* 0x00000000000632ca */ /* 0x000fc400000e0000 */
[----:B------:R-:W-:Y:S02]  /*9410*/  ELECT P5, URZ, PT ;  /* 0x0000000000ff782f */ /* 0x000fe400038a0000 */
[----:B------:R-:W-:Y:S01]  /*9420*/  @P2 R2UR UR4, R4 ;  /* 0x00000000040422ca */ /* 0x000fe200000e0000 */
[C---:B------:R-:W-:Y:S01]  /*9430*/  @P1 VIADD R0, R33.reuse, 0x280 ;  /* 0x0000028021001836 */ /* 0x040fe20000000000 */
[----:B------:R-:W-:Y:S01]  /*9440*/  @P1 R2UR UR11, R2 ;  /* 0x00000000020b12ca */ /* 0x000fe200000e0000 */
[----:B------:R-:W-:Y:S01]  /*9450*/  IMAD.U32 R4, RZ, RZ, UR10 ;  /* 0x0000000aff047e24 */ /* 0x000fe2000f8e00ff */
        /* <DEDUP_REMOVED lines=28> */
[----:B------:R-:W-:Y:S01]  /*9620*/  R2UR UR63, R37 ;  /* 0x00000000253f72ca */ /* 0x000fe200000e0000 */
[----:B------:R-:W-:Y:S01]  /*9630*/  @P1 IMAD.MOV.U32 R9, RZ, RZ, 0x40004040 ;  /* 0x40004040ff091424 */ /* 0x000fe200078e00ff */
[----:B------:R-:W-:Y:S01]  /*9640*/  R2UR UR60, R38 ;  /* 0x00000000263c72ca */ /* 0x000fe200000e0000 */
[----:B------:R-:W-:Y:S01]  /*9650*/  UMOV UR58, 0x0 ;  /* 0x00000000003a7882 */ /* 0x000fe20000000000 */
        /* <DEDUP_REMOVED lines=41> */
.L_x_593:
[----:B------:R-:W-:Y:S01]  /*98f0*/  ELECT P0, URZ, PT ;  /* 0x0000000000ff782f */ /* 0x000fe20003800000 */
[----:B------:R-:W-:-:S12]  /*9900*/  BSSY.RECONVERGENT B0, `(.L_x_594) ;  /* 0x0000006000007945 */ /* 0x000fd80003800200 */
[----:B------:R-:W-:-:S05]  /*9910*/  @P0 VIADD R0, R3, 0x30870 ;  /* 0x0003087003000836 */ /* 0x000fca0000000000 */
[----:B-1----:R-:W-:-:S13]  /*9920*/  @P0 R2UR UR4, R0 ;  /* 0x00000000000402ca */ /* 0x002fda00000e0000 */
[----:B------:R1:W-:Y:S01]  /*9930*/  UTCBAR [UR4], URZ ;  /* 0x000000ff040073e9 */ /* 0x0003e200080000ff */
[----:B------:R-:W-:Y:S05]  /*9940*/  @!P6 BRA `(.L_x_595) ;  /* 0x000000000004e947 */ /* 0x000fea0003800000 */
[----:B-1----:R-:W-:Y:S05]  /*9950*/  BPT.TRAP 0x1 ;  /* 0x000000040000795c */ /* 0x002fea0000300000 */
.L_x_595:
[----:B-1----:R-:W-:Y:S05]  /*9960*/  BSYNC.RECONVERGENT B0 ;  /* 0x0000000000007941 */ /* 0x002fea0003800200 */
.L_x_594:
[----:B------:R-:W-:Y:S01]  /*9970*/  ELECT P0, URZ, PT ;  /* 0x0000000000ff782f */ /* 0x000fe20003800000 */
[----:B------:R-:W-:-:S12]  /*9980*/  IMAD.U32 R0, RZ, RZ, UR9 ;  /* 0x00000009ff007e24 */ /* 0x000fd8000f8e00ff */
[----:B------:R-:W-:-:S05]  /*9990*/  @P0 LEA R0, R0, R3, 0x3 ;  /* 0x0000000300000211 */ /* 0x000fca00078e18ff */
[----:B------:R-:W-:-:S05]  /*99a0*/  @P0 VIADD R0, R0, 0x30810 ;  /* 0x0003081000000836 */ /* 0x000fca0000000000 */
[----:B------:R-:W-:-:S13]  /*99b0*/  @P0 R2UR UR4, R0 ;  /* 0x00000000000402ca */ /* 0x000fda00000e0000 */
[----:B------:R1:W-:Y:S01]  /*99c0*/  UTCBAR [UR4], URZ ;  /* 0x000000ff040073e9 */ /* 0x0003e200080000ff */
[----:B------:R-:W-:Y:S05]  /*99d0*/  BRA.U !UP0, `(.L_x_596) ;  /* 0x0000000108047547 */ /* 0x000fea000b800000 */
[----:B-1----:R-:W-:Y:S05]  /*99e0*/  BPT.TRAP 0x1 ;  /* 0x000000040000795c */ /* 0x002fea0000300000 */
.L_x_596:
[----:B------:R-:W-:-:S13]  /*99f0*/  ELECT P0, URZ, PT ;  /* 0x0000000000ff782f */ /* 0x000fda0003800000 */
[----:B-1----:R-:W-:Y:S05]  /*9a00*/  @!P0 EXIT ;  /* 0x000000000000894d */ /* 0x002fea0003800000 */
[----:B------:R-:W-:-:S13]  /*9a10*/  R2UR UR4, R3 ;  /* 0x00000000030472ca */ /* 0x000fda00000e0000 */
[----:B------:R-:W-:-:S09]  /*9a20*/  UIADD3 UR4, UPT, UPT, UR4, 0x30898, URZ ;  /* 0x0003089804047890 */ /* 0x000fd2000fffe0ff */
[----:B------:R1:W-:Y:S01]  /*9a30*/  UTCBAR [UR4], URZ ;  /* 0x000000ff040073e9 */ /* 0x0003e200080000ff */
[----:B------:R-:W-:Y:S01]  /*9a40*/  NOP ;  /* 0x0000000000007918 */ /* 0x000fe20000000000 */
[----:B-1----:R-:W-:Y:S05]  /*9a50*/  EXIT ;  /* 0x000000000000794d */ /* 0x002fea0003800000 */
.L_x_462:
[----:B------:R-:W-:Y:S01]  /*9a60*/  IMAD.MOV.U32 R3, RZ, RZ, -0x3 ;  /* 0xfffffffdff037424 */ /* 0x000fe200078e00ff */
[----:B------:R-:W-:-:S04]  /*9a70*/  MOV R0, UR46 ;  /* 0x0000002e00007c02 */ /* 0x000fc80008000f00 */
[----:B------:R-:W-:-:S05]  /*9a80*/  VIADDMNMX.U32 R0, R3, R0, 0x2, PT ;  /* 0x0000000203007446 */ /* 0x000fca0003800000 */
[----:B------:R-:W-:-:S04]  /*9a90*/  IMAD.SHL.U32 R0, R0, 0x4, RZ ;  /* 0x0000000400007824 */ /* 0x000fc800078e00ff */
[----:B------:R-:W1:Y:S02]  /*9aa0*/  LDC R4, c[0x2][R0+0xc] ;  /* 0x0080030000047b82 */ /* 0x000e640000000800 */
[----:B-1----:R-:W-:-:S04]  /*9ab0*/  SHF.R.S32.HI R5, RZ, 0x1f, R4 ;  /* 0x0000001fff057819 */ /* 0x002fc80000011404 */
.L_x_7110:
[----:B------:R-:W-:Y:S05]  /*9ac0*/  BRX R4 -0x9ad0                                                                                                                                                                                                                                                                                                                                                                                                                                                           (*"BRANCH_TARGETS .L_x_630,.L_x_597,.L_x_7109"*) ;  /* 0xffffff64044c7949 */ /* 0x000fea000383ffff */
.L_x_597:
        /* <DEDUP_REMOVED lines=25> */
.L_x_629:
[----:B------:R-:W-:Y:S01]  /*9c60*/  UISETP.NE.AND UP0, UPT, UR46, 0x4, UPT ;  /* 0x000000042e00788c */ /* 0x000fe2000bf05270 */
[----:B------:R-:W-:-:S05]  /*9c70*/  VIADD R112, R112, 0x1 ;  /* 0x0000000170707836 */ /* 0x000fca0000000000 */
[----:B------:R-:W-:-:S04]  /*9c80*/  ISETP.NE.AND P0, PT, R112, RZ, PT ;  /* 0x000000ff7000720c */ /* 0x000fc80003f05270 */
[----:B------:R-:W-:Y:S01]  /*9c90*/  P2R R113, PR, RZ, 0x1 ;  /* 0x00000001ff717803 */ /* 0x000fe20000000000 */
[----:B-1----:R-:W-:Y:S08]  /*9ca0*/  BRA.U !UP0, `(.L_x_598) ;  /* 0x0000000108047547 */ /* 0x002ff0000b800000 */
[----:B-1----:R-:W-:Y:S05]  /*9cb0*/  BPT.TRAP 0x1 ;  /* 0x000000040000795c */ /* 0x002fea0000300000 */
.L_x_598:
[----:B------:R-:W2:Y:S01]  /*9cc0*/  S2UR UR40, SR_CgaCtaId ;  /* 0x00000000002879c3 */ /* 0x000ea20000008800 */
[----:B------:R-:W-:Y:S01]  /*9cd0*/  UMOV UR36, 0x400 ;  /* 0x0000040000247882 */ /* 0x000fe20000000000 */
[----:B------:R-:W-:Y:S02]  /*9ce0*/  SHF.L.U32 R3, R111, 0x1f, RZ ;  /* 0x0000001f6f037819 */ /* 0x000fe400000006ff */
[----:B------:R-:W-:Y:S01]  /*9cf0*/  ISETP.NE.AND P0, PT, R23, R108, PT ;  /* 0x0000006c1700720c */ /* 0x000fe20003f05270 */
[----:B--2---:R-:W-:-:S09]  /*9d00*/  ULEA UR36, UR40, UR36, 0x18 ;  /* 0x0000002428247291 */ /* 0x004fd2000f8ec0ff */
[----:B------:R-:W2:Y:S02]  /*9d10*/  SYNCS.PHASECHK.TRANS64.TRYWAIT P1, [UR36+0x30870], R3 ;  /* 0x03087003ff0075a7 */ /* 0x000ea40008021124 */
[----:B--2---:R-:W-:Y:S05]  /*9d20*/  @!P1 BRA `(.L_x_599) ;  /* 0x0000008800c09947 */ /* 0x004fea0003800000 */
.L_x_770:
        /* <DEDUP_REMOVED lines=17> */
.L_x_600:
        /* <DEDUP_REMOVED lines=22> */
.L_x_601:
        /* <DEDUP_REMOVED lines=22> */
.L_x_602:
        /* <DEDUP_REMOVED lines=22> */
.L_x_603:
        /* <DEDUP_REMOVED lines=22> */
.L_x_604:
        /* <DEDUP_REMOVED lines=22> */
.L_x_605:
[----:B--2---:R-:W-:Y:S01]  /*a520*/  IMAD.U32 R0, RZ, RZ, UR46 ;  /* 0x0000002eff007e24 */ /* 0x004fe2000f8e00ff */
[----:B------:R-:W-:Y:S05]  /*a530*/  WARPSYNC.ALL ;  /* 0x0000000000007948 */ /* 0x000fea0003800000 */
[----:B------:R-:W-:Y:S02]  /*a540*/  R2UR UR4, R2 ;  /* 0x00000000020472ca */ /* 0x000fe400000e0000 */
[----:B------:R-:W-:-:S11]  /*a550*/  ISETP.NE.AND P0, PT, R0, 0x4, PT ;  /* 0x000000040000780c */ /* 0x000fd60003f05270 */
[----:B------:R-:W1:Y:S01]  /*a560*/  LDTM.16dp32bit_t0_t15.x16 R4, tmem[UR4] ;  /* 0x00000004000479ee */ /* 0x000e620008a00000 */
[----:B------:R-:W2:Y:S01]  /*a570*/  LDTM.16dp32bit_t16_t31.x16 R4, tmem[UR4+0x10] ;  /* 0x00001004000479ee */ /* 0x000ea20008a20000 */
[----:B------:R-:W-:Y:S01]  /*a580*/  NOP ;  /* 0x0000000000007918 */ /* 0x000fe20000000000 */
[----:B------:R-:W-:Y:S05]  /*a590*/  @!P0 BRA `(.L_x_606) ;  /* 0x0000000000088947 */ /* 0x000fea0003800000 */
[----:B------:R-:W-:Y:S05]  /*a5a0*/  BPT.TRAP 0x1 ;  /* 0x000000040000795c */ /* 0x000fea0000300000 */
[----:B------:R-:W-:Y:S05]  /*a5b0*/  BPT.TRAP 0x1 ;  /* 0x000000040000795c */ /* 0x000fea0000300000 */
.L_x_606:
[----:B------:R-:W-:Y:S01]  /*a5c0*/  ISETP.NE.AND P0, PT, RZ, UR37, PT ;  /* 0x00000025ff007c0c */ /* 0x000fe2000bf05270 */
[----:B------:R-:W-:Y:S01]  /*a5d0*/  UIADD3 UR4, UPT, UPT, UR36, 0x30878, URZ ;  /* 0x0003087824047890 */ /* 0x000fe2000fffe0ff */
[----:B------:R-:W-:Y:S02]  /*a5e0*/  BSSY.RECONVERGENT B0, `(.L_x_607) ;  /* 0x0000006000007945 */ /* 0x000fe40003800200 */
[----:B------:R-:W-:Y:S01]  /*a5f0*/  ISETP.EQ.AND P5, PT, R109, RZ, P0 ;  /* 0x000000ff6d00720c */ /* 0x000fe200007a2270 */
[----:B------:R-:W-:-:S09]  /*a600*/  UPRMT UR4, UR40, 0x654, UR4 ;  /* 0x0000065428047896 */ /* 0x000fd20008000004 */
[----:B--2---:R-:W-:Y:S03]  /*a610*/  SYNCS.ARRIVE.TRANS64.RED.A1T0 RZ, [UR4], RZ ;  /* 0x000000ffffff79a7 */ /* 0x004fe60008100404 */
[----:B------:R-:W-:Y:S05]  /*a620*/  @!P5 BRA `(.L_x_608) ;  /* 0x000000000004d947 */ /* 0x000fea0003800000 */
[----:B------:R-:W-:-:S04]  /*a630*/  DEPBAR.LE SB0, 0x1 ;  /* 0x000080400000791a */ /* 0x000fc80000000000 */
.L_x_608:
[----:B------:R-:W-:Y:S05]  /*a640*/  BSYNC.RECONVERGENT B0 ;  /* 0x0000000000007941 */ /* 0x000fea0003800200 */
.L_x_607:
[----:B------:R-:W2:Y:S08]  /*a650*/  S2UR UR6, SR_SWINHI ;  /* 0x00000000000679c3 */ /* 0x000eb00000002f00 */
[----:B------:R-:W-:Y:S01]  /*a660*/  BAR.SYNC.DEFER_BLOCKING 0x2, 0x80 ;  /* 0x0082000000007b1d */ /* 0x000fe20000010000 */
[----:B------:R-:W-:-:S05]  /*a670*/  ISETP.NE.AND P4, PT, R109, RZ, PT ;  /* 0x000000ff6d00720c */ /* 0x000fca0003f85270 */
[----:B------:R-:W-:Y:S02]  /*a680*/  BSSY.RECONVERGENT B0, `(.L_x_609) ;  /* 0x0000034000007945 */ /* 0x000fe40003800200 */
[----:B------:R-:W5:Y:S01]  /*a690*/  LDC.64 R122, c[0x0][0x358] ;  /* 0x0000d600ff7a7b82 */ /* 0x000f620000000a00 */
[----:B------:R-:W-:Y:S01]  /*a6a0*/  UMOV UR4, UR36 ;  /* 0x0000002400047c82 */ /* 0x000fe20008000000 */
[----:B--2---:R-:W-:Y:S01]  /*a6b0*/  UMOV UR5, UR6 ;  /* 0x0000000600057c82 */ /* 0x004fe20008000000 */
[----:B------:R-:W-:Y:S02]  /*a6c0*/  IMAD.U32 R114, RZ, RZ, UR4 ;  /* 0x00000004ff727e24 */ /* 0x000fe4000f8e00ff */
[----:B------:R-:W-:Y:S02]  /*a6d0*/  IMAD.U32 R115, RZ, RZ, UR5 ;  /* 0x00000005ff737e24 */ /* 0x000fe4000f8e00ff */
[----:B------:R-:W-:Y:S01]  /*a6e0*/  IMAD.WIDE.U32 R114, R22, 0x4, R114 ;  /* 0x0000000416727825 */ /* 0x000fe200078e0072 */
[----:B-----5:R-:W-:-:S02]  /*a6f0*/  R2UR UR4, R122 ;  /* 0x000000007a0472ca */ /* 0x020fc400000e0000 */
[C---:B------:R-:W-:Y:S02]  /*a700*/  R2UR UR5, R123.reuse ;  /* 0x000000007b0572ca */ /* 0x040fe400000e0000 */
[----:B------:R-:W-:Y:S02]  /*a710*/  IADD3 R0, P0, PT, R114, 0x2c000, RZ ;  /* 0x0002c00072007810 */ /* 0x000fe40007f1e0ff */
[----:B------:R-:W-:Y:S02]  /*a720*/  R2UR UR6, R122 ;  /* 0x000000007a0672ca */ /* 0x000fe400000e0000 */
[----:B------:R-:W-:Y:S01]  /*a730*/  R2UR UR7, R123 ;  /* 0x000000007b0772ca */ /* 0x000fe200000e0000 */
[----:B------:R-:W-:-:S05]  /*a740*/  IMAD.X R21, RZ, RZ, R115, P0 ;  /* 0x000000ffff157224 */ /* 0x000fca00000e0673 */
[----:B------:R-:W-:-:S04]  /*a750*/  SHF.R.U64 R3, R0, 0x3, R21 ;  /* 0x0000000300037819 */ /* 0x000fc80000001215 */
[----:B------:R-:W-:Y:S02]  /*a760*/  LOP3.LUT R20, R0, 0x70, R3, 0x78, !PT ;  /* 0x0000007000147812 */ /* 0x000fe400078e7803 */
[----:B------:R-:W-:-:S03]  /*a770*/  IADD3 R0, P0, PT, R114, 0x2c010, RZ ;  /* 0x0002c01072007810 */ /* 0x000fc60007f1e0ff */
[----:B---3--:R2:W-:Y:S02]  /*a780*/  ST.E.128 desc[UR4][R20.64], R88 ;  /* 0x0000005814007985 */ /* 0x0085e4000c101d04 */
[----:B------:R-:W-:-:S05]  /*a790*/  IMAD.X R117, RZ, RZ, R115, P0 ;  /* 0x000000ffff757224 */ /* 0x000fca00000e0673 */
[----:B------:R-:W-:-:S04]  /*a7a0*/  SHF.R.U64 R3, R0, 0x3, R117 ;  /* 0x0000000300037819 */ /* 0x000fc80000001275 */
[----:B------:R-:W-:Y:S02]  /*a7b0*/  LOP3.LUT R116, R0, 0x70, R3, 0x78, !PT ;  /* 0x0000007000747812 */ /* 0x000fe400078e7803 */
[C---:B------:R-:W-:Y:S02]  /*a7c0*/  IADD3 R0, P1, PT, R114.reuse, 0x2c020, RZ ;  /* 0x0002c02072007810 */ /* 0x040fe40007f3e0ff */
[----:B------:R-:W-:Y:S01]  /*a7d0*/  IADD3 R3, P0, PT, R114, 0x2c030, RZ ;  /* 0x0002c03072037810 */ /* 0x000fe20007f1e0ff */
[----:B------:R3:W-:Y:S02]  /*a7e0*/  ST.E.128 desc[UR4][R116.64], R92 ;  /* 0x0000005c74007985 */ /* 0x0007e4000c101d04 */
[--C-:B------:R-:W-:Y:S02]  /*a7f0*/  IMAD.X R121, RZ, RZ, R115.reuse, P1 ;  /* 0x000000ffff797224 */ /* 0x100fe400008e0673 */
[----:B------:R-:W-:-:S03]  /*a800*/  IMAD.X R119, RZ, RZ, R115, P0 ;  /* 0x000000ffff777224 */ /* 0x000fc600000e0673 */
[C---:B--2---:R-:W-:Y:S02]  /*a810*/  SHF.R.U64 R89, R0.reuse, 0x3, R121 ;  /* 0x0000000300597819 */ /* 0x044fe40000001279 */
[C---:B------:R-:W-:Y:S02]  /*a820*/  SHF.R.U64 R88, R3.reuse, 0x3, R119 ;  /* 0x0000000303587819 */ /* 0x040fe40000001277 */
[----:B------:R-:W-:Y:S02]  /*a830*/  LOP3.LUT R120, R0, 0x70, R89, 0x78, !PT ;  /* 0x0000007000787812 */ /* 0x000fe400078e7859 */
[----:B------:R-:W-:-:S03]  /*a840*/  LOP3.LUT R118, R3, 0x70, R88, 0x78, !PT ;  /* 0x0000007003767812 */ /* 0x000fc600078e7858 */
        /* <DEDUP_REMOVED lines=15> */
.L_x_611:
        /* <DEDUP_REMOVED lines=8> */
.L_x_610:
[----:B------:R-:W-:Y:S05]  /*a9c0*/  BSYNC.RECONVERGENT B0 ;  /* 0x0000000000007941 */ /* 0x000fea0003800200 */
.L_x_609:
[C---:B------:R-:W-:Y:S01]  /*a9d0*/  IADD3 R0, P3, PT, R114.reuse, 0x2e000, RZ ;  /* 0x0002e00072007810 */ /* 0x040fe20007f7e0ff */
[----:B------:R-:W-:Y:S01]  /*a9e0*/  BSSY.RECONVERGENT B0, `(.L_x_612) ;  /* 0x000000a000007945 */ /* 0x000fe20003800200 */
[C---:B------:R-:W-:Y:S02]  /*a9f0*/  IADD3 R3, P2, PT, R114.reuse, 0x2e010, RZ ;  /* 0x0002e01072037810 */ /* 0x040fe40007f5e0ff */
[C---:B------:R-:W-:Y:S01]  /*aa00*/  IADD3 R88, P1, PT, R114.reuse, 0x2e020, RZ ;  /* 0x0002e02072587810 */ /* 0x040fe20007f3e0ff */
[--C-:B---3--:R-:W-:Y:S01]  /*aa10*/  IMAD.X R99, RZ, RZ, R115.reuse, P3 ;  /* 0x000000ffff637224 */ /* 0x108fe200018e0673 */
[----:B------:R-:W-:Y:S01]  /*aa20*/  IADD3 R89, P0, PT, R114, 0x2e030, RZ ;  /* 0x0002e03072597810 */ /* 0x000fe20007f1e0ff */
[--C-:B------:R-:W-:Y:S02]  /*aa30*/  IMAD.X R97, RZ, RZ, R115.reuse, P2 ;  /* 0x000000ffff617224 */ /* 0x100fe400010e0673 */
[--C-:B------:R-:W-:Y:S02]  /*aa40*/  IMAD.X R95, RZ, RZ, R115.reuse, P1 ;  /* 0x000000ffff5f7224 */ /* 0x100fe400008e0673 */
[----:B------:R-:W-:Y:S01]  /*aa50*/  IMAD.X R115, RZ, RZ, R115, P0 ;  /* 0x000000ffff737224 */ /* 0x000fe200000e0673 */
[----:B------:R-:W-:Y:S05]  /*aa60*/  @!P5 BRA `(.L_x_613) ;  /* 0x000000000004d947 */ /* 0x000fea0003800000 */
[----:B------:R-:W-:-:S04]  /*aa70*/  DEPBAR.LE SB0, 0x1 ;  /* 0x000080400000791a */ /* 0x000fc80000000000 */
.L_x_613:
[----:B------:R-:W-:Y:S05]  /*aa80*/  BSYNC.RECONVERGENT B0 ;  /* 0x0000000000007941 */ /* 0x000fea0003800200 */
.L_x_612:
[----:B------:R-:W2:Y:S08]  /*aa90*/  LDC.64 R100, c[0x0][0x358] ;  /* 0x0000d600ff647b82 */ /* 0x000eb00000000a00 */
[----:B------:R-:W-:Y:S01]  /*aaa0*/  BAR.SYNC.DEFER_BLOCKING 0x2, 0x80 ;  /* 0x0082000000007b1d */ /* 0x000fe20000010000 */
[----:B------:R-:W-:Y:S02]  /*aab0*/  SHF.R.U64 R91, R0, 0x3, R99 ;  /* 0x00000003005b7819 */ /* 0x000fe40000001263 */
[----:B------:R-:W-:-:S02]  /*aac0*/  SHF.R.U64 R90, R3, 0x3, R97 ;  /* 0x00000003035a7819 */ /* 0x000fc40000001261 */
[----:B------:R-:W-:Y:S01]  /*aad0*/  SHF.R.U64 R93, R88, 0x3, R95 ;  /* 0x00000003585d7819 */ /* 0x000fe2000000125f */
[----:B------:R-:W-:Y:S01]  /*aae0*/  BSSY.RECONVERGENT B0, `(.L_x_614) ;  /* 0x0000029000007945 */ /* 0x000fe20003800200 */
[----:B------:R-:W-:Y:S02]  /*aaf0*/  SHF.R.U64 R92, R89, 0x3, R115 ;  /* 0x00000003595c7819 */ /* 0x000fe40000001273 */
[----:B------:R-:W-:Y:S02]  /*ab00*/  LOP3.LUT R98, R0, 0x70, R91, 0x78, !PT ;  /* 0x0000007000627812 */ /* 0x000fe400078e785b */
[----:B------:R-:W-:Y:S02]  /*ab10*/  LOP3.LUT R96, R3, 0x70, R90, 0x78, !PT ;  /* 0x0000007003607812 */ /* 0x000fe400078e785a */
[----:B------:R-:W-:Y:S02]  /*ab20*/  LOP3.LUT R94, R88, 0x70, R93, 0x78, !PT ;  /* 0x00000070585e7812 */ /* 0x000fe400078e785d */
[----:B------:R-:W-:-:S02]  /*ab30*/  LOP3.LUT R114, R89, 0x70, R92, 0x78, !PT ;  /* 0x0000007059727812 */ /* 0x000fc400078e785c */
[C---:B--2---:R-:W-:Y:S02]  /*ab40*/  R2UR UR10, R100.reuse ;  /* 0x00000000640a72ca */ /* 0x044fe400000e0000 */
[C---:B------:R-:W-:Y:S02]  /*ab50*/  R2UR UR11, R101.reuse ;  /* 0x00000000650b72ca */ /* 0x040fe400000e0000 */
[C---:B------:R-:W-:Y:S02]  /*ab60*/  R2UR UR8, R100.reuse ;  /* 0x00000000640872ca */ /* 0x040fe400000e0000 */
[C---:B------:R-:W-:Y:S02]  /*ab70*/  R2UR UR9, R101.reuse ;  /* 0x00000000650972ca */ /* 0x040fe400000e0000 */
[----:B------:R-:W-:Y:S02]  /*ab80*/  R2UR UR6, R100 ;  /* 0x00000000640672ca */ /* 0x000fe400000e0000 */
[----:B------:R-:W-:-:S02]  /*ab90*/  R2UR UR7, R101 ;  /* 0x00000000650772ca */ /* 0x000fc400000e0000 */
[----:B------:R-:W-:Y:S02]  /*aba0*/  R2UR UR4, R100 ;  /* 0x00000000640472ca */ /* 0x000fe400000e0000 */
[----:B------:R-:W-:Y:S01]  /*abb0*/  R2UR UR5, R101 ;  /* 0x00000000650572ca */ /* 0x000fe200000e0000 */
        /* <DEDUP_REMOVED lines=17> */
.L_x_616:
        /* <DEDUP_REMOVED lines=10> */
.L_x_615:
[----:B------:R-:W-:Y:S05]  /*ad70*/  BSYNC.RECONVERGENT B0 ;  /* 0x0000000000007941 */ /* 0x000fea0003800200 */
.L_x_614:
[----:B--2---:R-:W2:Y:S08]  /*ad80*/  LDC.64 R72, c[0x0][0x358] ;  /* 0x0000d600ff487b82 */ /* 0x004eb00000000a00 */
[----:B------:R-:W-:Y:S06]  /*ad90*/  BAR.SYNC.DEFER_BLOCKING 0x2, 0x80 ;  /* 0x0082000000007b1d */ /* 0x000fec0000010000 */
[----:B------:R-:W-:Y:S01]  /*ada0*/  BSSY.RECONVERGENT B0, `(.L_x_617) ;  /* 0x0000024000007945 */ /* 0x000fe20003800200 */
[----:B--2---:R-:W-:-:S02]  /*adb0*/  R2UR UR10, R72 ;  /* 0x00000000480a72ca */ /* 0x004fc400000e0000 */
[C---:B------:R-:W-:Y:S02]  /*adc0*/  R2UR UR11, R73.reuse ;  /* 0x00000000490b72ca */ /* 0x040fe400000e0000 */
[C---:B------:R-:W-:Y:S02]  /*add0*/  R2UR UR8, R72.reuse ;  /* 0x00000000480872ca */ /* 0x040fe400000e0000 */
[C---:B------:R-:W-:Y:S02]  /*ade0*/  R2UR UR9, R73.reuse ;  /* 0x00000000490972ca */ /* 0x040fe400000e0000 */
[C---:B------:R-:W-:Y:S02]  /*adf0*/  R2UR UR6, R72.reuse ;  /* 0x00000000480672ca */ /* 0x040fe400000e0000 */
[----:B------:R-:W-:Y:S02]  /*ae00*/  R2UR UR7, R73 ;  /* 0x00000000490772ca */ /* 0x000fe400000e0000 */
[----:B------:R-:W-:-:S02]  /*ae10*/  R2UR UR4, R72 ;  /* 0x00000000480472ca */ /* 0x000fc400000e0000 */
[----:B------:R-:W-:Y:S01]  /*ae20*/  R2UR UR5, R73 ;  /* 0x00000000490572ca */ /* 0x000fe200000e0000 */
        /* <DEDUP_REMOVED lines=17> */
.L_x_619:
        /* <DEDUP_REMOVED lines=10> */
.L_x_618:
[----:B------:R-:W-:Y:S05]  /*afe0*/  BSYNC.RECONVERGENT B0 ;  /* 0x0000000000007941 */ /* 0x000fea0003800200 */
.L_x_617:
        /* <DEDUP_REMOVED lines=28> */
.L_x_622:
        /* <DEDUP_REMOVED lines=10> */
.L_x_621:
[----:B------:R-:W-:Y:S05]  /*b250*/  BSYNC.RECONVERGENT B0 ;  /* 0x0000000000007941 */ /* 0x000fea0003800200 */
.L_x_620:
        /* <DEDUP_REMOVED lines=28> */
.L_x_625:
        /* <DEDUP_REMOVED lines=10> */
.L_x_624:
[----:B------:R-:W-:Y:S05]  /*b4c0*/  BSYNC.RECONVERGENT B0 ;  /* 0x0000000000007941 */ /* 0x000fea0003800200 */
.L_x_623:
        /* <DEDUP_REMOVED lines=11> */
[----:B-1----:R1:W-:Y:S04]  /*b580*/  ST.E.128 desc[UR10][R98.64], R4 ;  /* 0x0000000462007985 */ /* 0x0023e8000c101d0a */
        /* <DEDUP_REMOVED lines=16> */
.L_x_628:
        /* <DEDUP_REMOVED lines=8> */
[----:B------:R0:W-:Y:S02]  /*b710*/  UTMACMDFLUSH ;  /* 0x00000000000079b7 */ /* 0x0001e40000000000 */
.L_x_627:
[----:B------:R-:W-:Y:S05]  /*b720*/  BSYNC.RECONVERGENT B0 ;  /* 0x0000000000007941 */ /* 0x000fea0003800200 */
.L_x_626:
[----:B------:R-:W-:Y:S01]  /*b730*/  ISETP.NE.AND P0, PT, R113, RZ, PT ;  /* 0x000000ff7100720c */ /* 0x000fe20003f05270 */
[----:B------:R-:W-:Y:S01]  /*b740*/  UIADD3 UR37, UPT, UPT, UR37, 0x6, URZ ;  /* 0x0000000625257890 */ /* 0x000fe2000fffe0ff */
[----:B------:R-:W-:Y:S01]  /*b750*/  LOP3.LUT R111, R111, 0x1, RZ, 0x3c, !PT ;  /* 0x000000016f6f7812 */ /* 0x000fe200078e3cff */
[----:B------:R-:W-:-:S10]  /*b760*/  UIADD3 UR50, UPT, UPT, UR50, 0x40, URZ ;  /* 0x0000004032327890 */ /* 0x000fd4000fffe0ff */
[----:B------:R-:W-:Y:S05]  /*b770*/  @P0 BRA `(.L_x_629) ;  /* 0xffffffe400380947 */ /* 0x000fea000383ffff */
[----:B------:R-:W-:-:S04]  /*b780*/  DEPBAR.LE SB0, 0x0 ;  /* 0x000080000000791a */ /* 0x000fc80000000000 */
[----:B------:R-:W-:Y:S05]  /*b790*/  EXIT ;  /* 0x000000000000794d */ /* 0x000fea0003800000 */
.L_x_7109:
[----:B------:R-:W-:-:S08]  /*b7a0*/  NOP ;  /* 0x0000000000007918 */ /* 0x000fd00000000000 */
[----:B------:R-:W-:-:S00]  /*b7b0*/  USETMAXREG.DEALLOC.CTAPOOL 0x60 ;  /* 0x00000060000079c8 */ /* 0x000fc000080e0500 */
[----:B------:R-:W-:Y:S05]  /*b7c0*/  EXIT ;  /* 0x000000000000794d */ /* 0x000fea0003800000 */
.L_x_630:
[----:B------:R-:W-:-:S08]  /*b7d0*/  NOP ;  /* 0x0000000000007918 */ /* 0x000fd00000000000 */
[----:B------:R-:W1:Y:S02]  /*b7e0*/  USETMAXREG.TRY_ALLOC.CTAPOOL UP0, 0x80 ;  /* 0x00000080000079c8 */ /* 0x000e640008000600 */
[----:B-1----:R-:W-:Y:S05]  /*b7f0*/  BRA.U !UP0, `(.L_x_630) ;  /* 0xfffffffd08f47547 */ /* 0x002fea000b83ffff */
[----:B------:R-:W1:Y:S01]  /*b800*/  S2UR UR41, SR_CgaCtaId ;  /* 0x00000000002979c3 */ /* 0x000e620000008800 */
[--C-:B------:R-:W-:Y:S01]  /*b810*/  SHF.R.U32.HI R79, RZ, 0x1, R2.reuse ;  /* 0x00000001ff4f7819 */ /* 0x100fe20000011602 */
[C---:B------:R-:W-:Y:S01]  /*b820*/  IMAD.SHL.U32 R3, R2.reuse, 0x80, RZ ;  /* 0x0000008002037824 */ /* 0x040fe200078e00ff */
[----:B------:R-:W-:Y:S01]  /*b830*/  UMOV UR37, 0x400 ;  /* 0x0000040000257882 */ /* 0x000fe20000000000 */
[C---:B------:R-:W-:Y:S01]  /*b840*/  IMAD.SHL.U32 R4, R2.reuse, 0x20, RZ ;  /* 0x0000002002047824 */ /* 0x040fe200078e00ff */
[----:B------:R-:W-:Y:S01]  /*b850*/  LOP3.LUT R77, R79, 0x30, RZ, 0xc0, !PT ;  /* 0x000000304f4d7812 */ /* 0x000fe200078ec0ff */
[----:B------:R-:W-:Y:S01]  /*b860*/  IMAD.MOV.U32 R70, RZ, RZ, 0x120 ;  /* 0x00000120ff467424 */ /* 0x000fe200078e00ff */
[--C-:B------:R-:W-:Y:S01]  /*b870*/  LOP3.LUT R3, R3, 0x807, R2.reuse, 0xc8, !PT ;  /* 0x0000080703037812 */ /* 0x100fe200078ec802 */
[----:B------:R-:W2:Y:S01]  /*b880*/  LDC R0, c[0x0][0x454] ;  /* 0x00011500ff007b82 */ /* 0x000ea20000000800 */
[C---:B------:R-:W-:Y:S01]  /*b890*/  LOP3.LUT P0, RZ, R2.reuse, 0x8, RZ, 0xc0, !PT ;  /* 0x0000000802ff7812 */ /* 0x040fe2000780c0ff */
[----:B------:R-:W-:Y:S01]  /*b8a0*/  IMAD.U32 R106, R2, 0x10000, RZ ;  /* 0x00010000026a7824 */ /* 0x000fe200078e00ff */
[----:B------:R-:W-:Y:S01]  /*b8b0*/  LOP3.LUT R77, R77, 0xf, R2, 0xf8, !PT ;  /* 0x0000000f4d4d7812 */ /* 0x000fe200078ef802 */
[----:B------:R-:W-:Y:S01]  /*b8c0*/  IMAD.MOV.U32 R86, RZ, RZ, RZ ;  /* 0x000000ffff567224 */ /* 0x000fe200078e00ff */
[----:B------:R-:W-:Y:S01]  /*b8d0*/  LOP3.LUT R4, R3, 0x1000, R4, 0xf8, !PT ;  /* 0x0000100003047812 */ /* 0x000fe200078ef804 */
[----:B------:R-:W-:Y:S01]  /*b8e0*/  IMAD.MOV.U32 R85, RZ, RZ, 0x1 ;  /* 0x00000001ff557424 */ /* 0x000fe200078e00ff */
[----:B------:R-:W-:Y:S01]  /*b8f0*/  R2P PR, R77, 0x30 ;  /* 0x000000304d007804 */ /* 0x000fe20000000000 */
[----:B------:R-:W-:Y:S01]  /*b900*/  IMAD.MOV.U32 R84, RZ, RZ, RZ ;  /* 0x000000ffff547224 */ /* 0x000fe200078e00ff */
[----:B------:R-:W-:-:S02]  /*b910*/  LOP3.LUT R75, R4, 0x38, R77, 0xf8, !PT ;  /* 0x00000038044b7812 */ /* 0x000fc400078ef84d */
[----:B------:R-:W-:Y:S02]  /*b920*/  CS2R R82, SRZ ;  /* 0x0000000000527805 */ /* 0x000fe4000001ff00 */
[----:B------:R-:W-:Y:S01]  /*b930*/  LOP3.LUT R79, R106, 0x600040, R79, 0xc8, !PT ;  /* 0x006000406a4f7812 */ /* 0x000fe200078ec84f */
[----:B------:R-:W-:Y:S01]  /*b940*/  IMAD.MOV.U32 R81, RZ, RZ, 0x1 ;  /* 0x00000001ff517424 */ /* 0x000fe200078e00ff */
[----:B------:R-:W-:Y:S02]  /*b950*/  SEL R70, R70, 0xe0, !P4 ;  /* 0x000000e046467807 */ /* 0x000fe40006000000 */
[C---:B------:R-:W-:Y:S01]  /*b960*/  IADD3 R78, PT, PT, R79.reuse, 0x100140, RZ ;  /* 0x001001404f4e7810 */ /* 0x040fe20007ffe0ff */
[----:B-1----:R-:W-:Y:S01]  /*b970*/  ULEA UR37, UR41, UR37, 0x18 ;  /* 0x0000002529257291 */ /* 0x002fe2000f8ec0ff */
[----:B------:R-:W-:Y:S01]  /*b980*/  VIADD R76, R79, 0x140 ;  /* 0x000001404f4c7836 */ /* 0x000fe20000000000 */
[----:B------:R-:W-:Y:S02]  /*b990*/  LOP3.LUT R105, R23, 0x3, RZ, 0xc0, !PT ;  /* 0x0000000317697812 */ /* 0x000fe400078ec0ff */
[----:B------:R-:W-:Y:S01]  /*b9a0*/  UIADD3 UR4, UPT, UPT, UR37, 0x28000, URZ ;  /* 0x0002800025047890 */ /* 0x000fe2000fffe0ff */
[----:B------:R-:W-:Y:S01]  /*b9b0*/  SHF.R.U32.HI R80, RZ, 0x7, R2 ;  /* 0x00000007ff507819 */ /* 0x000fe20000011602 */
[----:B------:R-:W-:Y:S01]  /*b9c0*/  UIADD3 UR40, UPT, UPT, UR37, 0x24000, URZ ;  /* 0x0002400025287890 */ /* 0x000fe2000fffe0ff */
[----:B------:R-:W-:Y:S01]  /*b9d0*/  LEA R77, R77, UR37, 0x2 ;  /* 0x000000254d4d7c11 */ /* 0x000fe2000f8e10ff */
[----:B--2---:R-:W-:Y:S01]  /*b9e0*/  FMUL R0, R0, 1.4426950216293334961 ;  /* 0x3fb8aa3b00007820 */ /* 0x004fe20000400000 */
[----:B------:R-:W-:-:S02]  /*b9f0*/  SHF.R.U32.HI R78, RZ, 0x15, R78 ;  /* 0x00000015ff4e7819 */ /* 0x000fc4000001164e */
[----:B------:R-:W-:Y:S02]  /*ba00*/  LEA R75, R75, UR4, 0x1 ;  /* 0x000000044b4b7c11 */ /* 0x000fe4000f8e08ff */
[----:B------:R-:W-:Y:S01]  /*ba10*/  R2UR UR36, R0 ;  /* 0x00000000002472ca */ /* 0x000fe200000e0000 */
[----:B------:R-:W-:Y:S01]  /*ba20*/  IMAD.MOV.U32 R0, RZ, RZ, 0x90 ;  /* 0x00000090ff007424 */ /* 0x000fe200078e00ff */
[----:B------:R-:W-:Y:S01]  /*ba30*/  SHF.R.U32.HI R76, RZ, 0x15, R76 ;  /* 0x00000015ff4c7819 */ /* 0x000fe2000001164c */
[C---:B------:R-:W-:Y:S02]  /*ba40*/  VIADD R87, R75.reuse, 0x240 ;  /* 0x000002404b577836 */ /* 0x040fe40000000000 */
[----:B------:R-:W-:Y:S01]  /*ba50*/  @P5 VIADD R87, R75, 0x1c0 ;  /* 0x000001c04b575836 */ /* 0x000fe20000000000 */
[----:B------:R-:W-:Y:S01]  /*ba60*/  SEL R0, R0, 0x70, !P0 ;  /* 0x0000007000007807 */ /* 0x000fe20004000000 */
[C---:B------:R-:W-:Y:S02]  /*ba70*/  IMAD.IADD R73, R70.reuse, 0x1, R75 ;  /* 0x0000000146497824 */ /* 0x040fe400078e024b */
[----:B------:R-:W-:Y:S01]  /*ba80*/  IMAD.IADD R70, R70, 0x1, R87 ;  /* 0x0000000146467824 */ /* 0x000fe200078e0257 */
[C---:B------:R-:W-:Y:S01]  /*ba90*/  IADD3 R74, PT, PT, R0.reuse, R75, RZ ;  /* 0x0000004b004a7210 */ /* 0x040fe20007ffe0ff */
[----:B------:R-:W-:-:S02]  /*baa0*/  IMAD.IADD R72, R0, 0x1, R73 ;  /* 0x0000000100487824 */ /* 0x000fc400078e0249 */
[C---:B------:R-:W-:Y:S02]  /*bab0*/  IMAD.IADD R71, R0.reuse, 0x1, R87 ;  /* 0x0000000100477824 */ /* 0x040fe400078e0257 */
[----:B------:R-:W-:-:S07]  /*bac0*/  IMAD.IADD R69, R0, 0x1, R70 ;  /* 0x0000000100457824 */ /* 0x000fce00078e0246 */
.L_x_661:
[----:B-1----:R-:W-:Y:S01]  /*bad0*/  MOV R0, UR46 ;  /* 0x0000002e00007c02 */ /* 0x002fe20008000f00 */
[----:B------:R-:W-:Y:S05]  /*bae0*/  YIELD ;  /* 0x0000000000007946 */ /* 0x000fea0003800000 */
[----:B------:R-:W-:-:S13]  /*baf0*/  ISETP.NE.AND P0, PT, R0, 0x3, PT ;  /* 0x000000030000780c */ /* 0x000fda0003f05270 */
[----:B------:R-:W-:Y:S05]  /*bb00*/  @!P0 BRA `(.L_x_631) ;  /* 0x0000000000048947 */ /* 0x000fea0003800000 */
[----:B------:R-:W-:Y:S05]  /*bb10*/  BPT.TRAP 0x1 ;  /* 0x000000040000795c */ /* 0x000fea0000300000 */
.L_x_631:
[----:B------:R-:W-:Y:S01]  /*bb20*/  SHF.L.U32 R3, R84, 0x1f, RZ ;  /* 0x0000001f54037819 */ /* 0x000fe200000006ff */
[----:B------:R-:W-:Y:S03]  /*bb30*/  BSSY B0, `(.L_x_632) ;  /* 0x0000003000007945 */ /* 0x000fe60003800000 */
[----:B------:R-:W1:Y:S02]  /*bb40*/  SYNCS.PHASECHK.TRANS64.TRYWAIT P1, [UR37+0x30850], R3 ;  /* 0x03085003ff0075a7 */ /* 0x000e640008021125 */
[----:B-1----:R-:W-:Y:S05]  /*bb50*/  @!P1 BRA `(.L_x_633) ;  /* 0x0000006c004c9947 */ /* 0x002fea0003800000 */
.L_x_771:
[----:B------:R-:W-:Y:S05]  /*bb60*/  BSYNC B0 ;  /* 0x0000000000007941 */ /* 0x000fea0003800000 */
.L_x_632:
[----:B------:R-:W-:Y:S05]  /*bb70*/  @!P0 BRA `(.L_x_634) ;  /* 0x0000000000048947 */ /* 0x000fea0003800000 */
[----:B------:R-:W-:Y:S05]  /*bb80*/  BPT.TRAP 0x1 ;  /* 0x000000040000795c */ /* 0x000fea0000300000 */
.L_x_634:
[----:B-1----:R-:W-:Y:S01]  /*bb90*/  SHF.L.U32 R3, R81, 0x1f, RZ ;  /* 0x0000001f51037819 */ /* 0x002fe200000006ff */
[----:B------:R-:W-:Y:S03]  /*bba0*/  BSSY B0, `(.L_x_635) ;  /* 0x0000003000007945 */ /* 0x000fe60003800000 */
[----:B------:R-:W1:Y:S02]  /*bbb0*/  SYNCS.PHASECHK.TRANS64.TRYWAIT P1, [UR37+0x30888], R3 ;  /* 0x03088803ff0075a7 */ /* 0x000e640008021125 */
[----:B-1----:R-:W-:Y:S05]  /*bbc0*/  @!P1 BRA `(.L_x_636) ;  /* 0x0000006c00489947 */ /* 0x002fea0003800000 */
.L_x_772:
[----:B------:R-:W-:Y:S05]  /*bbd0*/  BSYNC B0 ;  /* 0x0000000000007941 */ /* 0x000fea0003800000 */
.L_x_635:
[----:B------:R-:W-:Y:S05]  /*bbe0*/  @!P0 BRA `(.L_x_637) ;  /* 0x0000000000048947 */ /* 0x000fea0003800000 */
[----:B------:R-:W-:Y:S05]  /*bbf0*/  BPT.TRAP 0x1 ;  /* 0x000000040000795c */ /* 0x000fea0000300000 */
.L_x_637:
[----:B-1----:R-:W-:Y:S01]  /*bc00*/  SHF.L.U32 R3, R82, 0x1f, RZ ;  /* 0x0000001f52037819 */ /* 0x002fe200000006ff */
[----:B------:R-:W-:Y:S01]  /*bc10*/  BSSY B0, `(.L_x_638) ;  /* 0x0000004000007945 */ /* 0x000fe20003800000 */
[----:B------:R-:W-:Y:S02]  /*bc20*/  ISETP.NE.AND P0, PT, R105, R78, PT ;  /* 0x0000004e6900720c */ /* 0x000fe40003f05270 */
[----:B------:R-:W1:Y:S02]  /*bc30*/  SYNCS.PHASECHK.TRANS64.TRYWAIT P1, [UR37+0x30830], R3 ;  /* 0x03083003ff0075a7 */ /* 0x000e640008021125 */
[----:B-1----:R-:W-:Y:S09]  /*bc40*/  @!P1 BRA `(.L_x_639) ;  /* 0x0000006c00409947 */ /* 0x002ff20003800000 */
.L_x_773:
[----:B------:R-:W-:Y:S05]  /*bc50*/  BSYNC B0 ;  /* 0x0000000000007941 */ /* 0x000fea0003800000 */
.L_x_638:
        /* <DEDUP_REMOVED lines=18> */
.L_x_641:
[----:B------:R-:W-:Y:S05]  /*bd80*/  BSYNC.RECONVERGENT B6 ;  /* 0x0000000000067941 */ /* 0x000fea0003800200 */
.L_x_640:
[----:B------:R-:W-:Y:S01]  /*bd90*/  UIADD3 UR4, UPT, UPT, UR37, 0x28000, URZ ;  /* 0x0002800025047890 */ /* 0x000fe2000fffe0ff */
[----:B-1----:R-:W1:Y:S01]  /*bda0*/  LDS R3, [R77+0x30000] ;  /* 0x030000004d037984 */ /* 0x002e620000000800 */
[----:B------:R-:W-:-:S04]  /*bdb0*/  LOP3.LUT R104, R104, 0xfffffffe, RZ, 0xc0, !PT ;  /* 0xfffffffe68687812 */ /* 0x000fc800078ec0ff */
[----:B------:R-:W-:Y:S01]  /*bdc0*/  MOV R0, UR4 ;  /* 0x0000000400007c02 */ /* 0x000fe20008000f00 */
[----:B------:R-:W-:Y:S05]  /*bdd0*/  WARPSYNC.ALL ;  /* 0x0000000000007948 */ /* 0x000fea0003800000 */
[----:B------:R-:W-:-:S13]  /*bde0*/  R2UR UR4, R79 ;  /* 0x000000004f0472ca */ /* 0x000fda00000e0000 */
[----:B------:R-:W-:Y:S01]  /*bdf0*/  LDTM.16dp32bit_t0_t15.x32 R4, tmem[UR4+0x100140] ;  /* 0x10014004000479ee */ /* 0x000fe20008a80000 */
[----:B------:R-:W1:Y:S01]  /*be00*/  LDTM.16dp32bit_t16_t31.x32 R4, tmem[UR4+0x100160] ;  /* 0x10016004000479ee */ /* 0x000e620008aa0000 */
[----:B------:R-:W-:Y:S01]  /*be10*/  NOP ;  /* 0x0000000000007918 */ /* 0x000fe20000000000 */
[--C-:B-1----:R-:W-:Y:S02]  /*be20*/  FFMA2 R8, R8.F32x2.HI_LO, UR36.F32, R3.reuse.F32 ;  /* 0x0000002408087c49 */ /* 0x102fe40009200003 */
[--C-:B------:R-:W-:Y:S02]  /*be30*/  FFMA2 R4, R4.F32x2.HI_LO, UR36.F32, R3.reuse.F32 ;  /* 0x0000002404047c49 */ /* 0x100fe40009200003 */
[--C-:B------:R-:W-:Y:S01]  /*be40*/  FFMA2 R10, R10.F32x2.HI_LO, UR36.F32, R3.reuse.F32 ;  /* 0x000000240a0a7c49 */ /* 0x100fe20009200003 */
[----:B------:R-:W-:Y:S01]  /*be50*/  FSETP.GEU.AND P6, PT, R8, -126, PT ;  /* 0xc2fc00000800780b */ /* 0x000fe20003fce000 */
        /* <DEDUP_REMOVED lines=12> */
[----:B------:R-:W-:Y:S01]  /*bf20*/  @!P6 FMUL R8, R8, 0.5 ;  /* 0x3f0000000808e820 */ /* 0x000fe20000400000 */
[--C-:B------:R-:W-:Y:S01]  /*bf30*/  FFMA2 R24, R24.F32x2.HI_LO, UR36.F32, R3.reuse.F32 ;  /* 0x0000002418187c49 */ /* 0x100fe20009200003 */
[----:B------:R-:W-:Y:S01]  /*bf40*/  @P2 LOP3.LUT R104, R104, 0x1, RZ, 0xfc, !PT ;  /* 0x0000000168682812 */ /* 0x000fe200078efcff */
[----:B------:R-:W-:Y:S01]  /*bf50*/  @!P2 FMUL R9, R9, 0.5 ;  /* 0x3f0000000909a820 */ /* 0x000fe20000400000 */
[----:B------:R-:W1:Y:S01]  /*bf60*/  MUFU.EX2 R40, R8 ;  /* 0x0000000800287308 */ /* 0x000e620000000800 */
[----:B------:R-:W-:Y:S01]  /*bf70*/  @!P1 FMUL R4, R4, 0.5 ;  /* 0x3f00000004049820 */ /* 0x000fe20000400000 */
[----:B------:R-:W-:Y:S01]  /*bf80*/  LOP3.LUT R104, R104, 0xfffffffd, RZ, 0xc0, !PT ;  /* 0xfffffffd68687812 */ /* 0x000fe200078ec0ff */
[--C-:B------:R-:W-:Y:S01]  /*bf90*/  FFMA2 R26, R26.F32x2.HI_LO, UR36.F32, R3.reuse.F32 ;  /* 0x000000241a1a7c49 */ /* 0x100fe20009200003 */
[----:B------:R-:W-:Y:S01]  /*bfa0*/  FSETP.GEU.AND P2, PT, R12, -126, PT ;  /* 0xc2fc00000c00780b */ /* 0x000fe20003f4e000 */
[----:B------:R-:W-:Y:S01]  /*bfb0*/  @!P3 FMUL R6, R6, 0.5 ;  /* 0x3f0000000606b820 */ /* 0x000fe20000400000 */
[----:B------:R-:W-:Y:S01]  /*bfc0*/  @P5 LOP3.LUT R104, R104, 0x2, RZ, 0xfc, !PT ;  /* 0x0000000268685812 */ /* 0x000fe200078efcff */
[----:B------:R-:W-:Y:S01]  /*bfd0*/  @!P0 FMUL R5, R5, 0.5 ;  /* 0x3f00000005058820 */ /* 0x000fe20000400000 */
[----:B------:R-:W2:Y:S01]  /*bfe0*/  MUFU.EX2 R36, R4 ;  /* 0x0000000400247308 */ /* 0x000ea20000000800 */
[----:B------:R-:W-:Y:S01]  /*bff0*/  FSETP.GEU.AND P5, PT, R11, -126, PT ;  /* 0xc2fc00000b00780b */ /* 0x000fe20003fae000 */
[----:B------:R-:W-:Y:S01]  /*c000*/  @!P4 FMUL R7, R7, 0.5 ;  /* 0x3f0000000707c820 */ /* 0x000fe20000400000 */
[----:B------:R-:W-:-:S02]  /*c010*/  FFMA2 R22, R22.F32x2.HI_LO, UR36.F32, R3.F32 ;  /* 0x0000002416167c49 */ /* 0x000fc40009200003 */
[--C-:B------:R-:W-:Y:S02]  /*c020*/  FFMA2 R28, R28.F32x2.HI_LO, UR36.F32, R3.reuse.F32 ;  /* 0x000000241c1c7c49 */ /* 0x100fe40009200003 */
[--C-:B------:R-:W-:Y:S01]  /*c030*/  FFMA2 R30, R30.F32x2.HI_LO, UR36.F32, R3.reuse.F32 ;  /* 0x000000241e1e7c49 */ /* 0x100fe20009200003 */
[----:B------:R-:W3:Y:S01]  /*c040*/  MUFU.EX2 R41, R9 ;  /* 0x0000000900297308 */ /* 0x000ee20000000800 */
[----:B-1----:R-:W-:Y:S01]  /*c050*/  @!P6 FMUL R40, R40, R40 ;  /* 0x000000282828e220 */ /* 0x002fe20000400000 */
[----:B------:R-:W-:Y:S01]  /*c060*/  LOP3.LUT P6, RZ, R104, 0x1, RZ, 0xc0, !PT ;  /* 0x0000000168ff7812 */ /* 0x000fe200078cc0ff */
[----:B------:R-:W-:Y:S01]  /*c070*/  @!P2 FMUL R12, R12, 0.5 ;  /* 0x3f0000000c0ca820 */ /* 0x000fe20000400000 */
[--C-:B------:R-:W-:Y:S02]  /*c080*/  FFMA2 R32, R32.F32x2.HI_LO, UR36.F32, R3.reuse.F32 ;  /* 0x0000002420207c49 */ /* 0x100fe40009200003 */
[----:B------:R-:W-:Y:S01]  /*c090*/  @!P5 FMUL R11, R11, 0.5 ;  /* 0x3f0000000b0bd820 */ /* 0x000fe20000400000 */
[----:B------:R-:W-:Y:S01]  /*c0a0*/  FFMA2 R34, R34.F32x2.HI_LO, UR36.F32, R3.F32 ;  /* 0x0000002422227c49 */ /* 0x000fe20009200003 */
[----:B------:R-:W1:Y:S01]  /*c0b0*/  MUFU.EX2 R38, R6 ;  /* 0x0000000600267308 */ /* 0x000e620000000800 */
[----:B--2---:R-:W-:Y:S01]  /*c0c0*/  @!P1 FMUL R36, R36, R36 ;  /* 0x0000002424249220 */ /* 0x004fe20000400000 */
[----:B------:R-:W-:Y:S01]  /*c0d0*/  BAR.SYNC.DEFER_BLOCKING 0x3, 0x100 ;  /* 0x00c4000000007b1d */ /* 0x000fe20000010000 */
[----:B------:R-:W-:-:S05]  /*c0e0*/  LOP3.LUT P1, RZ, R104, 0x2, RZ, 0xc0, !PT ;  /* 0x0000000268ff7812 */ /* 0x000fca000782c0ff */
[----:B------:R-:W2:Y:S01]  /*c0f0*/  MUFU.EX2 R43, R11 ;  /* 0x0000000b002b7308 */ /* 0x000ea20000000800 */
[----:B---3--:R-:W-:Y:S01]  /*c100*/  @!P6 FMUL R41, R41, R41 ;  /* 0x000000292929e220 */ /* 0x008fe20000400000 */
[----:B------:R-:W-:-:S06]  /*c110*/  FSETP.GEU.AND P6, PT, R16, -126, PT ;  /* 0xc2fc00001000780b */ /* 0x000fcc0003fce000 */
[----:B------:R-:W3:Y:S01]  /*c120*/  MUFU.EX2 R37, R5 ;  /* 0x0000000500257308 */ /* 0x000ee20000000800 */
[----:B-1----:R-:W-:Y:S01]  /*c130*/  @!P3 FMUL R38, R38, R38 ;  /* 0x000000262626b220 */ /* 0x002fe20000400000 */
[----:B------:R-:W-:Y:S01]  /*c140*/  LOP3.LUT P3, RZ, R104, 0x2, RZ, 0xc0, !PT ;  /* 0x0000000268ff7812 */ /* 0x000fe2000786c0ff */
[----:B------:R-:W-:Y:S01]  /*c150*/  @!P1 FMUL R10, R10, 0.5 ;  /* 0x3f0000000a0a9820 */ /* 0x000fe20000400000 */
[----:B------:R-:W-:Y:S02]  /*c160*/  LOP3.LUT R104, R104, 0xfffffffe, RZ, 0xc0, !PT ;  /* 0xfffffffe68687812 */ /* 0x000fe400078ec0ff */
[----:B------:R-:W-:Y:S02]  /*c170*/  FSETP.GEU.AND P1, PT, R13, -126, PT ;  /* 0xc2fc00000d00780b */ /* 0x000fe40003f2e000 */
[----:B------:R-:W1:Y:S01]  /*c180*/  MUFU.EX2 R39, R7 ;  /* 0x0000000700277308 */ /* 0x000e620000000800 */
[----:B------:R-:W-:Y:S01]  /*c190*/  @P6 LOP3.LUT R104, R104, 0x1, RZ, 0xfc, !PT ;  /* 0x0000000168686812 */ /* 0x000fe200078efcff */
[----:B--2---:R-:W-:Y:S01]  /*c1a0*/  @!P5 FMUL R43, R43, R43 ;  /* 0x0000002b2b2bd220 */ /* 0x004fe20000400000 */
[----:B------:R-:W-:-:S02]  /*c1b0*/  FSETP.GEU.AND P6, PT, R18, -126, PT ;  /* 0xc2fc00001200780b */ /* 0x000fc40003fce000 */
[C---:B------:R-:W-:Y:S02]  /*c1c0*/  LOP3.LUT P5, RZ, R104.reuse, 0x1, RZ, 0xc0, !PT ;  /* 0x0000000168ff7812 */ /* 0x040fe400078ac0ff */
[----:B------:R-:W-:Y:S01]  /*c1d0*/  LOP3.LUT R104, R104, 0xfffffffd, RZ, 0xc0, !PT ;  /* 0xfffffffd68687812 */ /* 0x000fe200078ec0ff */
[----:B------:R-:W2:Y:S01]  /*c1e0*/  MUFU.EX2 R42, R10 ;  /* 0x0000000a002a7308 */ /* 0x000ea20000000800 */
[----:B---3--:R-:W-:Y:S01]  /*c1f0*/  @!P0 FMUL R37, R37, R37 ;  /* 0x0000002525258220 */ /* 0x008fe20000400000 */
[----:B------:R-:W-:Y:S01]  /*c200*/  FSETP.GEU.AND P0, PT, R14, -126, PT ;  /* 0xc2fc00000e00780b */ /* 0x000fe20003f0e000 */
[----:B------:R-:W-:-:S05]  /*c210*/  @!P1 FMUL R13, R13, 0.5 ;  /* 0x3f0000000d0d9820 */ /* 0x000fca0000400000 */
[----:B------:R-:W-:Y:S01]  /*c220*/  @!P6 FMUL R18, R18, 0.5 ;  /* 0x3f0000001212e820 */ /* 0x000fe20000400000 */
[----:B-1----:R-:W-:Y:S01]  /*c230*/  @!P4 FMUL R39, R39, R39 ;  /* 0x000000272727c220 */ /* 0x002fe20000400000 */
[----:B------:R-:W-:Y:S01]  /*c240*/  @!P5 FMUL R16, R16, 0.5 ;  /* 0x3f0000001010d820 */ /* 0x000fe20000400000 */
[----:B------:R-:W-:Y:S01]  /*c250*/  FSETP.GEU.AND P4, PT, R15, -126, PT ;  /* 0xc2fc00000f00780b */ /* 0x000fe20003f8e000 */
[----:B------:R-:W1:Y:S01]  /*c260*/  MUFU.EX2 R50, R18 ;  /* 0x0000001200327308 */ /* 0x000e620000000800 */
[----:B------:R-:W-:Y:S02]  /*c270*/  FSETP.GEU.AND P5, PT, R19, -126, PT ;  /* 0xc2fc00001300780b */ /* 0x000fe40003fae000 */
[----:B------:R-:W-:Y:S01]  /*c280*/  @!P0 FMUL R14, R14, 0.5 ;  /* 0x3f0000000e0e8820 */ /* 0x000fe20000400000 */
[----:B--2---:R-:W-:Y:S01]  /*c290*/  @!P3 FMUL R42, R42, R42 ;  /* 0x0000002a2a2ab220 */ /* 0x004fe20000400000 */
[----:B------:R-:W-:-:S03]  /*c2a0*/  FSETP.GEU.AND P3, PT, R17, -126, PT ;  /* 0xc2fc00001100780b */ /* 0x000fc60003f6e000 */
[----:B------:R-:W2:Y:S04]  /*c2b0*/  MUFU.EX2 R46, R14 ;  /* 0x0000000e002e7308 */ /* 0x000ea80000000800 */
[----:B------:R-:W-:Y:S02]  /*c2c0*/  @!P4 FMUL R15, R15, 0.5 ;  /* 0x3f0000000f0fc820 */ /* 0x000fe40000400000 */
[----:B------:R-:W-:Y:S02]  /*c2d0*/  @!P5 FMUL R19, R19, 0.5 ;  /* 0x3f0000001313d820 */ /* 0x000fe40000400000 */
[----:B------:R-:W3:Y:S01]  /*c2e0*/  MUFU.EX2 R44, R12 ;  /* 0x0000000c002c7308 */ /* 0x000ee20000000800 */
[----:B-1----:R-:W-:Y:S01]  /*c2f0*/  @!P6 FMUL R50, R50, R50 ;  /* 0x000000323232e220 */ /* 0x002fe20000400000 */
[----:B------:R-:W-:Y:S01]  /*c300*/  FSETP.GEU.AND P6, PT, R25, -126, PT ;  /* 0xc2fc00001900780b */ /* 0x000fe20003fce000 */
[----:B------:R-:W-:Y:S01]  /*c310*/  @!P3 FMUL R17, R17, 0.5 ;  /* 0x3f0000001111b820 */ /* 0x000fe20000400000 */
[----:B------:R-:W-:-:S02]  /*c320*/  @P3 LOP3.LUT R104, R104, 0x2, RZ, 0xfc, !PT ;  /* 0x0000000268683812 */ /* 0x000fc400078efcff */
[----:B------:R-:W-:Y:S02]  /*c330*/  FSETP.GEU.AND P3, PT, R20, -126, PT ;  /* 0xc2fc00001400780b */ /* 0x000fe40003f6e000 */
[----:B------:R-:W1:Y:S01]  /*c340*/  MUFU.EX2 R47, R15 ;  /* 0x0000000f002f7308 */ /* 0x000e620000000800 */
[----:B--2---:R-:W-:Y:S01]  /*c350*/  @!P0 FMUL R46, R46, R46 ;  /* 0x0000002e2e2e8220 */ /* 0x004fe20000400000 */
[----:B------:R-:W-:-:S06]  /*c360*/  LOP3.LUT P0, RZ, R104, 0x1, RZ, 0xc0, !PT ;  /* 0x0000000168ff7812 */ /* 0x000fcc000780c0ff */
[----:B------:R-:W2:Y:S01]  /*c370*/  MUFU.EX2 R51, R19 ;  /* 0x0000001300337308 */ /* 0x000ea20000000800 */
[----:B---3--:R-:W-:Y:S01]  /*c380*/  @!P2 FMUL R44, R44, R44 ;  /* 0x0000002c2c2ca220 */ /* 0x008fe20000400000 */
[----:B------:R-:W-:Y:S01]  /*c390*/  FSETP.GEU.AND P2, PT, R21, -126, PT ;  /* 0xc2fc00001500780b */ /* 0x000fe20003f4e000 */
[----:B------:R-:W-:-:S05]  /*c3a0*/  @!P3 FMUL R20, R20, 0.5 ;  /* 0x3f0000001414b820 */ /* 0x000fca0000400000 */
[----:B------:R-:W3:Y:S01]  /*c3b0*/  MUFU.EX2 R45, R13 ;  /* 0x0000000d002d7308 */ /* 0x000ee20000000800 */
[----:B-1----:R-:W-:Y:S01]  /*c3c0*/  @!P4 FMUL R47, R47, R47 ;  /* 0x0000002f2f2fc220 */ /* 0x002fe20000400000 */
[C---:B------:R-:W-:Y:S02]  /*c3d0*/  LOP3.LUT P4, RZ, R104.reuse, 0x2, RZ, 0xc0, !PT ;  /* 0x0000000268ff7812 */ /* 0x040fe4000788c0ff */
[----:B------:R-:W-:-:S03]  /*c3e0*/  LOP3.LUT R104, R104, 0xfffffff7, RZ, 0xc0, !PT ;  /* 0xfffffff768687812 */ /* 0x000fc600078ec0ff */
[----:B------:R-:W-:Y:S01]  /*c3f0*/  @!P2 FMUL R21, R21, 0.5 ;  /* 0x3f0000001515a820 */ /* 0x000fe20000400000 */
[----:B------:R-:W1:Y:S01]  /*c400*/  MUFU.EX2 R48, R16 ;  /* 0x0000001000307308 */ /* 0x000e620000000800 */
[----:B--2---:R-:W-:Y:S01]  /*c410*/  @!P5 FMUL R51, R51, R51 ;  /* 0x000000333333d220 */ /* 0x004fe20000400000 */
[----:B------:R-:W-:Y:S02]  /*c420*/  FSETP.GEU.AND P5, PT, R26, -126, PT ;  /* 0xc2fc00001a00780b */ /* 0x000fe40003fae000 */
[----:B------:R-:W-:Y:S02]  /*c430*/  @P6 LOP3.LUT R104, R104, 0x8, RZ, 0xfc, !PT ;  /* 0x0000000868686812 */ /* 0x000fe400078efcff */
[----:B------:R-:W-:Y:S02]  /*c440*/  FSETP.GEU.AND P6, PT, R27, -126, PT ;  /* 0xc2fc00001b00780b */ /* 0x000fe40003fce000 */
[----:B------:R-:W2:Y:S01]  /*c450*/  MUFU.EX2 R49, R17 ;  /* 0x0000001100317308 */ /* 0x000ea20000000800 */
[----:B---3--:R-:W-:Y:S01]  /*c460*/  @!P1 FMUL R45, R45, R45 ;  /* 0x0000002d2d2d9220 */ /* 0x008fe20000400000 */
[----:B------:R-:W-:-:S02]  /*c470*/  FSETP.GEU.AND P1, PT, R22, -126, PT ;  /* 0xc2fc00001600780b */ /* 0x000fc40003f2e000 */
[----:B------:R-:W-:-:S03]  /*c480*/  LOP3.LUT R104, R104, 0xfffffffb, RZ, 0xc0, !PT ;  /* 0xfffffffb68687812 */ /* 0x000fc600078ec0ff */
[----:B------:R-:W-:Y:S01]  /*c490*/  @!P5 FMUL R26, R26, 0.5 ;  /* 0x3f0000001a1ad820 */ /* 0x000fe20000400000 */
[----:B------:R-:W3:Y:S01]  /*c4a0*/  MUFU.EX2 R52, R20 ;  /* 0x0000001400347308 */ /* 0x000ee20000000800 */
[----:B-1----:R-:W-:Y:S01]  /*c4b0*/  @!P0 FMUL R48, R48, R48 ;  /* 0x0000003030308220 */ /* 0x002fe20000400000 */
[----:B------:R-:W-:Y:S01]  /*c4c0*/  FSETP.GEU.AND P0, PT, R23, -126, PT ;  /* 0xc2fc00001700780b */ /* 0x000fe20003f0e000 */
[----:B------:R-:W-:Y:S01]  /*c4d0*/  @!P6 FMUL R27, R27, 0.5 ;  /* 0x3f0000001b1be820 */ /* 0x000fe20000400000 */
[----:B------:R-:W-:Y:S02]  /*c4e0*/  @P5 LOP3.LUT R104, R104, 0x4, RZ, 0xfc, !PT ;  /* 0x0000000468685812 */ /* 0x000fe400078efcff */
[----:B------:R-:W-:Y:S01]  /*c4f0*/  FSETP.GEU.AND P5, PT, R28, -126, PT ;  /* 0xc2fc00001c00780b */ /* 0x000fe20003fae000 */
[----:B------:R-:W-:Y:S01]  /*c500*/  @!P1 FMUL R22, R22, 0.5 ;  /* 0x3f00000016169820 */ /* 0x000fe20000400000 */
[----:B------:R-:W1:Y:S01]  /*c510*/  MUFU.EX2 R53, R21 ;  /* 0x0000001500357308 */ /* 0x000e620000000800 */
[----:B--2---:R-:W-:Y:S01]  /*c520*/  @!P4 FMUL R49, R49, R49 ;  /* 0x000000313131c220 */ /* 0x004fe20000400000 */
[----:B------:R-:W-:-:S05]  /*c530*/  FSETP.GEU.AND P4, PT, R24, -126, PT ;  /* 0xc2fc00001800780b */ /* 0x000fca0003f8e000 */
[----:B------:R-:W-:Y:S01]  /*c540*/  @!P0 FMUL R23, R23, 0.5 ;  /* 0x3f00000017178820 */ /* 0x000fe20000400000 */
[----:B------:R-:W2:Y:S01]  /*c550*/  MUFU.EX2 R54, R22 ;  /* 0x0000001600367308 */ /* 0x000ea20000000800 */
[----:B---3--:R-:W-:Y:S01]  /*c560*/  @!P3 FMUL R52, R52, R52 ;  /* 0x000000343434b220 */ /* 0x008fe20000400000 */
[----:B------:R-:W-:Y:S01]  /*c570*/  LOP3.LUT P3, RZ, R104, 0x8, RZ, 0xc0, !PT ;  /* 0x0000000868ff7812 */ /* 0x000fe2000786c0ff */
[----:B------:R-:W-:Y:S01]  /*c580*/  @!P5 FMUL R28, R28, 0.5 ;  /* 0x3f0000001c1cd820 */ /* 0x000fe20000400000 */
[----:B------:R-:W-:-:S03]  /*c590*/  LOP3.LUT R104, R104, 0xfffffffd, RZ, 0xc0, !PT ;  /* 0xfffffffd68687812 */ /* 0x000fc600078ec0ff */
[----:B------:R-:W-:Y:S01]  /*c5a0*/  @!P4 FMUL R24, R24, 0.5 ;  /* 0x3f0000001818c820 */ /* 0x000fe20000400000 */
[----:B------:R-:W3:Y:S01]  /*c5b0*/  MUFU.EX2 R55, R23 ;  /* 0x0000001700377308 */ /* 0x000ee20000000800 */
[----:B------:R-:W-:Y:S01]  /*c5c0*/  @P6 LOP3.LUT R104, R104, 0x2, RZ, 0xfc, !PT ;  /* 0x0000000268686812 */ /* 0x000fe200078efcff */
[----:B-1----:R-:W-:Y:S01]  /*c5d0*/  @!P2 FMUL R53, R53, R53 ;  /* 0x000000353535a220 */ /* 0x002fe20000400000 */
[----:B------:R-:W-:Y:S02]  /*c5e0*/  FSETP.GEU.AND P6, PT, R29, -126, PT ;  /* 0xc2fc00001d00780b */ /* 0x000fe40003fce000 */
[C---:B------:R-:W-:Y:S02]  /*c5f0*/  LOP3.LUT P2, RZ, R104.reuse, 0x4, RZ, 0xc0, !PT ;  /* 0x0000000468ff7812 */ /* 0x040fe4000784c0ff */
[----:B------:R-:W-:Y:S01]  /*c600*/  @!P3 FMUL R25, R25, 0.5 ;  /* 0x3f0000001919b820 */ /* 0x000fe20000400000 */
[----:B------:R-:W-:Y:S01]  /*c610*/  LOP3.LUT R104, R104, 0xfffffffe, RZ, 0xc0, !PT ;  /* 0xfffffffe68687812 */ /* 0x000fe200078ec0ff */
[----:B------:R-:W1:Y:S01]  /*c620*/  MUFU.EX2 R56, R24 ;  /* 0x0000001800387308 */ /* 0x000e620000000800 */
[----:B--2---:R-:W-:-:S02]  /*c630*/  @!P1 FMUL R54, R54, R54 ;  /* 0x0000003636369220 */ /* 0x004fc40000400000 */
[----:B------:R-:W-:Y:S02]  /*c640*/  @P5 LOP3.LUT R104, R104, 0x1, RZ, 0xfc, !PT ;  /* 0x0000000168685812 */ /* 0x000fe400078efcff */
[----:B------:R-:W-:Y:S02]  /*c650*/  FSETP.GEU.AND P5, PT, R30, -126, PT ;  /* 0xc2fc00001e00780b */ /* 0x000fe40003fae000 */
[C---:B------:R-:W-:Y:S01]  /*c660*/  LOP3.LUT P1, RZ, R104.reuse, 0x2, RZ, 0xc0, !PT ;  /* 0x0000000268ff7812 */ /* 0x040fe2000782c0ff */
[----:B------:R-:W2:Y:S01]  /*c670*/  MUFU.EX2 R57, R25 ;  /* 0x0000001900397308 */ /* 0x000ea20000000800 */
[----:B---3--:R-:W-:Y:S01]  /*c680*/  @!P0 FMUL R55, R55, R55 ;  /* 0x0000003737378220 */ /* 0x008fe20000400000 */
[----:B------:R-:W-:Y:S01]  /*c690*/  LOP3.LUT P0, RZ, R104, 0x1, RZ, 0xc0, !PT ;  /* 0x0000000168ff7812 */ /* 0x000fe2000780c0ff */
[----:B------:R-:W-:-:S05]  /*c6a0*/  @!P6 FMUL R29, R29, 0.5 ;  /* 0x3f0000001d1de820 */ /* 0x000fca0000400000 */
[----:B------:R-:W3:Y:S01]  /*c6b0*/  MUFU.EX2 R58, R26 ;  /* 0x0000001a003a7308 */ /* 0x000ee20000000800 */
[----:B-1----:R-:W-:Y:S01]  /*c6c0*/  @!P4 FMUL R56, R56, R56 ;  /* 0x000000383838c220 */ /* 0x002fe20000400000 */
[----:B------:R-:W-:Y:S01]  /*c6d0*/  FSETP.GEU.AND P4, PT, R31, -126, PT ;  /* 0xc2fc00001f00780b */ /* 0x000fe20003f8e000 */
[----:B------:R-:W-:Y:S01]  /*c6e0*/  @!P5 FMUL R30, R30, 0.5 ;  /* 0x3f0000001e1ed820 */ /* 0x000fe20000400000 */
[----:B------:R-:W-:-:S04]  /*c6f0*/  F2FP.F16.F32.PACK_AB R24, R55, R54 ;  /* 0x000000363718723e */ /* 0x000fc800000000ff */
[----:B------:R-:W1:Y:S01]  /*c700*/  MUFU.EX2 R59, R27 ;  /* 0x0000001b003b7308 */ /* 0x000e620000000800 */
[----:B--2---:R-:W-:Y:S01]  /*c710*/  @!P3 FMUL R57, R57, R57 ;  /* 0x000000393939b220 */ /* 0x004fe20000400000 */
[----:B------:R-:W-:Y:S02]  /*c720*/  FSETP.GEU.AND P3, PT, R32, -126, PT ;  /* 0xc2fc00002000780b */ /* 0x000fe40003f6e000 */
[----:B------:R-:W-:Y:S02]  /*c730*/  F2FP.F16.F32.PACK_AB R25, R53, R52 ;  /* 0x000000343519723e */ /* 0x000fe400000000ff */
[----:B------:R-:W-:Y:S01]  /*c740*/  F2FP.F16.F32.PACK_AB R23, R57, R56 ;  /* 0x000000383917723e */ /* 0x000fe200000000ff */
[----:B------:R-:W-:Y:S01]  /*c750*/  @!P4 FMUL R31, R31, 0.5 ;  /* 0x3f0000001f1fc820 */ /* 0x000fe20000400000 */
[----:B------:R-:W2:Y:S01]  /*c760*/  MUFU.EX2 R60, R28 ;  /* 0x0000001c003c7308 */ /* 0x000ea20000000800 */
[----:B---3--:R-:W-:Y:S01]  /*c770*/  @!P2 FMUL R58, R58, R58 ;  /* 0x0000003a3a3aa220 */ /* 0x008fe20000400000 */
[----:B------:R-:W-:-:S02]  /*c780*/  FSETP.GEU.AND P2, PT, R33, -126, PT ;  /* 0xc2fc00002100780b */ /* 0x000fc40003f4e000 */
[----:B------:R-:W-:-:S03]  /*c790*/  F2FP.F16.F32.PACK_AB R26, R51, R50 ;  /* 0x00000032331a723e */ /* 0x000fc600000000ff */
[----:B------:R-:W-:Y:S01]  /*c7a0*/  @!P3 FMUL R32, R32, 0.5 ;  /* 0x3f0000002020b820 */ /* 0x000fe20000400000 */
[----:B------:R-:W3:Y:S01]  /*c7b0*/  MUFU.EX2 R61, R29 ;  /* 0x0000001d003d7308 */ /* 0x000ee20000000800 */
[----:B-1----:R-:W-:Y:S01]  /*c7c0*/  @!P1 FMUL R59, R59, R59 ;  /* 0x0000003b3b3b9220 */ /* 0x002fe20000400000 */
[----:B------:R-:W-:Y:S02]  /*c7d0*/  FSETP.GEU.AND P1, PT, R34, -126, PT ;  /* 0xc2fc00002200780b */ /* 0x000fe40003f2e000 */
[----:B------:R-:W-:Y:S02]  /*c7e0*/  F2FP.F16.F32.PACK_AB R27, R49, R48 ;  /* 0x00000030311b723e */ /* 0x000fe400000000ff */
[----:B------:R-:W-:Y:S01]  /*c7f0*/  F2FP.F16.F32.PACK_AB R22, R59, R58 ;  /* 0x0000003a3b16723e */ /* 0x000fe200000000ff */
[----:B------:R-:W-:Y:S01]  /*c800*/  @!P2 FMUL R33, R33, 0.5 ;  /* 0x3f0000002121a820 */ /* 0x000fe20000400000 */
[----:B------:R-:W1:Y:S01]  /*c810*/  MUFU.EX2 R62, R30 ;  /* 0x0000001e003e7308 */ /* 0x000e620000000800 */
[----:B--2---:R-:W-:Y:S01]  /*c820*/  @!P0 FMUL R60, R60, R60 ;  /* 0x0000003c3c3c8220 */ /* 0x004fe20000400000 */
[----:B------:R-:W-:-:S02]  /*c830*/  FSETP.GEU.AND P0, PT, R35, -126, PT ;  /* 0xc2fc00002300780b */ /* 0x000fc40003f0e000 */
[----:B------:R-:W-:-:S03]  /*c840*/  F2FP.F16.F32.PACK_AB R28, R47, R46 ;  /* 0x0000002e2f1c723e */ /* 0x000fc600000000ff */
[----:B------:R-:W-:Y:S01]  /*c850*/  @!P1 FMUL R34, R34, 0.5 ;  /* 0x3f00000022229820 */ /* 0x000fe20000400000 */
[----:B------:R-:W2:Y:S01]  /*c860*/  MUFU.EX2 R63, R31 ;  /* 0x0000001f003f7308 */ /* 0x000ea20000000800 */
[----:B---3--:R-:W-:Y:S01]  /*c870*/  @!P6 FMUL R61, R61, R61 ;  /* 0x0000003d3d3de220 */ /* 0x008fe20000400000 */
[----:B------:R-:W-:Y:S02]  /*c880*/  LOP3.LUT P6, RZ, R0, 0x3f0, RZ, 0xc0, !PT ;  /* 0x000003f000ff7812 */ /* 0x000fe400078cc0ff */
[----:B------:R-:W-:Y:S02]  /*c890*/  F2FP.F16.F32.PACK_AB R29, R45, R44 ;  /* 0x0000002c2d1d723e */ /* 0x000fe400000000ff */
[----:B------:R-:W-:Y:S01]  /*c8a0*/  F2FP.F16.F32.PACK_AB R19, R61, R60 ;  /* 0x0000003c3d13723e */ /* 0x000fe200000000ff */
[----:B------:R-:W-:Y:S01]  /*c8b0*/  @!P0 FMUL R35, R35, 0.5 ;  /* 0x3f00000023238820 */ /* 0x000fe20000400000 */
[----:B------:R-:W3:Y:S01]  /*c8c0*/  MUFU.EX2 R66, R32 ;  /* 0x0000002000427308 */ /* 0x000ee20000000800 */
[----:B-1----:R-:W-:Y:S01]  /*c8d0*/  @!P5 FMUL R62, R62, R62 ;  /* 0x0000003e3e3ed220 */ /* 0x002fe20000400000 */
[----:B------:R-:W-:-:S06]  /*c8e0*/  F2FP.F16.F32.PACK_AB R30, R43, R42 ;  /* 0x0000002a2b1e723e */ /* 0x000fcc00000000ff */
        /* <DEDUP_REMOVED lines=31> */
.L_x_642:
[----:B------:R-:W-:Y:S01]  /*cae0*/  PRMT R0, R33, 0x7632, R0 ;  /* 0x0000763221007816 */ /* 0x000fe20000000000 */
[----:B------:R-:W-:Y:S01]  /*caf0*/  STS.U16 [R75], R33 ;  /* 0x000000214b007388 */ /* 0x000fe20000000400 */
[----:B------:R-:W-:Y:S02]  /*cb00*/  PRMT R3, R32, 0x7632, R3 ;  /* 0x0000763220037816 */ /* 0x000fe40000000003 */
[----:B------:R-:W-:Y:S01]  /*cb10*/  PRMT R4, R31, 0x7632, R4 ;  /* 0x000076321f047816 */ /* 0x000fe20000000004 */
[----:B------:R1:W-:Y:S01]  /*cb20*/  STS.U16 [R74], R0 ;  /* 0x000000004a007388 */ /* 0x0003e20000000400 */
[----:B------:R-:W-:Y:S02]  /*cb30*/  PRMT R5, R30, 0x7632, R5 ;  /* 0x000076321e057816 */ /* 0x000fe40000000005 */
[----:B------:R-:W-:Y:S01]  /*cb40*/  PRMT R6, R16, 0x7632, R6 ;  /* 0x0000763210067816 */ /* 0x000fe20000000006 */
[----:B------:R-:W-:Y:S04]  /*cb50*/  STS.U16 [R73], R32 ;  /* 0x0000002049007388 */ /* 0x000fe80000000400 */
[----:B------:R2:W-:Y:S04]  /*cb60*/  STS.U16 [R72], R3 ;  /* 0x0000000348007388 */ /* 0x0005e80000000400 */
[----:B------:R-:W-:Y:S04]  /*cb70*/  STS.U16 [R87], R31 ;  /* 0x0000001f57007388 */ /* 0x000fe80000000400 */
        /* <DEDUP_REMOVED lines=26> */
[----:B------:R-:W-:Y:S01]  /*cd20*/  STS.U16 [R69+0x800], R5 ;  /* 0x0008000545007388 */ /* 0x000fe20000000400 */
[----:B-1----:R-:W-:-:S03]  /*cd30*/  PRMT R0, R19, 0x7632, R0 ;  /* 0x0000763213007816 */ /* 0x002fc60000000000 */
[----:B------:R-:W-:Y:S04]  /*cd40*/  STS.U16 [R75+0xc00], R19 ;  /* 0x000c00134b007388 */ /* 0x000fe80000000400 */
        /* <DEDUP_REMOVED lines=9> */
[----:B-1----:R-:W-:Y:S01]  /*cde0*/  IMAD.U32 R0, RZ, RZ, UR46 ;  /* 0x0000002eff007e24 */ /* 0x002fe2000f8e00ff */
[----:B------:R-:W-:Y:S01]  /*cdf0*/  @!PT LDS RZ, [RZ] ;  /* 0x00000000fffff984 */ /* 0x000fe20000000800 */
[----:B------:R-:W-:Y:S01]  /*ce00*/  @!PT LDS RZ, [RZ] ;  /* 0x00000000fffff984 */ /* 0x000fe20000000800 */
[----:B------:R-:W-:Y:S01]  /*ce10*/  @!PT LDS RZ, [RZ] ;  /* 0x00000000fffff984 */ /* 0x000fe20000000800 */
[----:B------:R-:W-:Y:S01]  /*ce20*/  @!PT LDS RZ, [RZ] ;  /* 0x00000000fffff984 */ /* 0x000fe20000000800 */
[----:B------:R1:W-:Y:S06]  /*ce30*/  MEMBAR.ALL.CTA ;  /* 0x0000000000007992 */ /* 0x0003ec0000008000 */
[----:B-1----:R-:W1:Y:S01]  /*ce40*/  FENCE.VIEW.ASYNC.S ;  /* 0x00000000000073c6 */ /* 0x002e620000000000 */
[----:B------:R-:W-:-:S13]  /*ce50*/  ISETP.NE.AND P0, PT, R0, 0x3, PT ;  /* 0x000000030000780c */ /* 0x000fda0003f05270 */
[----:B------:R-:W-:Y:S05]  /*ce60*/  @!P0 BRA `(.L_x_643) ;  /* 0x0000000000048947 */ /* 0x000fea0003800000 */
[----:B------:R-:W-:Y:S05]  /*ce70*/  BPT.TRAP 0x1 ;  /* 0x000000040000795c */ /* 0x000fea0000300000 */
.L_x_643:
[----:B-1----:R-:W-:Y:S01]  /*ce80*/  SYNCS.ARRIVE.TRANS64.A1T0 RZ, [UR37+0x30880], RZ ;  /* 0x030880ffffff79a7 */ /* 0x002fe20008100025 */
[----:B------:R-:W-:Y:S05]  /*ce90*/  @!P0 BRA `(.L_x_644) ;  /* 0x0000000000088947 */ /* 0x000fea0003800000 */
[----:B------:R-:W-:Y:S05]  /*cea0*/  BPT.TRAP 0x1 ;  /* 0x000000040000795c */ /* 0x000fea0000300000 */
[----:B------:R-:W-:Y:S05]  /*ceb0*/  BPT.TRAP 0x1 ;  /* 0x000000040000795c */ /* 0x000fea0000300000 */
.L_x_644:
[----:B------:R-:W-:-:S04]  /*cec0*/  UIADD3 UR4, UPT, UPT, UR37, 0x30858, URZ ;  /* 0x0003085825047890 */ /* 0x000fc8000fffe0ff */
[----:B------:R-:W-:-:S09]  /*ced0*/  UPRMT UR4, UR41, 0x654, UR4 ;  /* 0x0000065429047896 */ /* 0x000fd20008000004 */
[----:B------:R-:W-:Y:S01]  /*cee0*/  SYNCS.ARRIVE.TRANS64.RED.A1T0 RZ, [UR4], RZ ;  /* 0x000000ffffff79a7 */ /* 0x000fe20008100404 */
[----:B------:R-:W-:Y:S05]  /*cef0*/  @!P0 BRA `(.L_x_645) ;  /* 0x0000000000048947 */ /* 0x000fea0003800000 */
[----:B------:R-:W-:Y:S05]  /*cf00*/  BPT.TRAP 0x1 ;  /* 0x000000040000795c */ /* 0x000fea0000300000 */
.L_x_645:
[----:B------:R-:W-:-:S04]  /*cf10*/  UIADD3 UR4, UPT, UPT, UR37, 0x30838, URZ ;  /* 0x0003083825047890 */ /* 0x000fc8000fffe0ff */
[----:B------:R-:W-:-:S09]  /*cf20*/  UPRMT UR4, UR41, 0x654, UR4 ;  /* 0x0000065429047896 */ /* 0x000fd20008000004 */
[----:B------:R-:W-:Y:S01]  /*cf30*/  SYNCS.ARRIVE.TRANS64.RED.A1T0 RZ, [UR4], RZ ;  /* 0x000000ffffff79a7 */ /* 0x000fe20008100404 */
[----:B------:R-:W-:Y:S05]  /*cf40*/  @!P0 BRA `(.L_x_646) ;  /* 0x0000000000048947 */ /* 0x000fea0003800000 */
[----:B------:R-:W-:Y:S05]  /*cf50*/  BPT.TRAP 0x1 ;  /* 0x000000040000795c */ /* 0x000fea0000300000 */
.L_x_646:
[----:B--2---:R-:W-:Y:S01]  /*cf60*/  SHF.L.U32 R3, R83, 0x1f, RZ ;  /* 0x0000001f53037819 */ /* 0x004fe200000006ff */
[----:B------:R-:W-:Y:S03]  /*cf70*/  BSSY B0, `(.L_x_647) ;  /* 0x0000003000007945 */ /* 0x000fe60003800000 */
[----:B------:R-:W1:Y:S02]  /*cf80*/  SYNCS.PHASECHK.TRANS64.TRYWAIT P1, [UR37+0x30840], R3 ;  /* 0x03084003ff0075a7 */ /* 0x000e640008021125 */
[----:B-1----:R-:W-:Y:S05]  /*cf90*/  @!P1 BRA `(.L_x_648) ;  /* 0x0000005800849947 */ /* 0x002fea0003800000 */
.L_x_774:
[----:B------:R-:W-:Y:S05]  /*cfa0*/  BSYNC B0 ;  /* 0x0000000000007941 */ /* 0x000fea0003800000 */
.L_x_647:
[----:B------:R-:W-:Y:S05]  /*cfb0*/  @!P0 BRA `(.L_x_649) ;  /* 0x0000000000048947 */ /* 0x000fea0003800000 */
[----:B------:R-:W-:Y:S05]  /*cfc0*/  BPT.TRAP 0x1 ;  /* 0x000000040000795c */ /* 0x000fea0000300000 */
.L_x_649:
[----:B-1----:R-:W-:Y:S01]  /*cfd0*/  SHF.L.U32 R3, R86, 0x1f, RZ ;  /* 0x0000001f56037819 */ /* 0x002fe200000006ff */
[----:B------:R-:W-:Y:S03]  /*cfe0*/  BSSY B0, `(.L_x_650) ;  /* 0x0000003000007945 */ /* 0x000fe60003800000 */
[----:B------:R-:W1:Y:S02]  /*cff0*/  SYNCS.PHASECHK.TRANS64.TRYWAIT P1, [UR37+0x30860], R3 ;  /* 0x03086003ff0075a7 */ /* 0x000e640008021125 */
[----:B-1----:R-:W-:Y:S05]  /*d000*/  @!P1 BRA `(.L_x_651) ;  /* 0x0000005800809947 */ /* 0x002fea0003800000 */
.L_x_775:
[----:B------:R-:W-:Y:S05]  /*d010*/  BSYNC B0 ;  /* 0x0000000000007941 */ /* 0x000fea0003800000 */
.L_x_650:
[----:B------:R-:W-:Y:S05]  /*d020*/  @!P0 BRA `(.L_x_652) ;  /* 0x0000000000048947 */ /* 0x000fea0003800000 */
[----:B------:R-:W-:Y:S05]  /*d030*/  BPT.TRAP 0x1 ;  /* 0x000000040000795c */ /* 0x000fea0000300000 */
.L_x_652:
[----:B-1----:R-:W-:Y:S01]  /*d040*/  SHF.L.U32 R3, R85, 0x1f, RZ ;  /* 0x0000001f55037819 */ /* 0x002fe200000006ff */
[----:B------:R-:W-:Y:S01]  /*d050*/  BSSY B0, `(.L_x_653) ;  /* 0x0000004000007945 */ /* 0x000fe20003800000 */
[----:B------:R-:W-:Y:S02]  /*d060*/  ISETP.NE.AND P0, PT, R105, R76, PT ;  /* 0x0000004c6900720c */ /* 0x000fe40003f05270 */
[----:B------:R-:W1:Y:S02]  /*d070*/  SYNCS.PHASECHK.TRANS64.TRYWAIT P1, [UR37+0x30898], R3 ;  /* 0x03089803ff0075a7 */ /* 0x000e640008021125 */
[----:B-1----:R-:W-:Y:S09]  /*d080*/  @!P1 BRA `(.L_x_654) ;  /* 0x0000005800789947 */ /* 0x002ff20003800000 */
.L_x_776:
[----:B------:R-:W-:Y:S05]  /*d090*/  BSYNC B0 ;  /* 0x0000000000007941 */ /* 0x000fea0003800000 */
.L_x_653:
        /* <DEDUP_REMOVED lines=18> */
.L_x_656:
[----:B------:R-:W-:Y:S05]  /*d1c0*/  BSYNC.RECONVERGENT B6 ;  /* 0x0000000000067941 */ /* 0x000fea0003800200 */
.L_x_655:
[----:B-1----:R-:W1:Y:S01]  /*d1d0*/  LDS R0, [R77+0x30100] ;  /* 0x030100004d007984 */ /* 0x002e620000000800 */
[----:B------:R-:W-:Y:S05]  /*d1e0*/  WARPSYNC.ALL ;  /* 0x0000000000007948 */ /* 0x000fea0003800000 */
[----:B------:R-:W-:-:S13]  /*d1f0*/  R2UR UR4, R79 ;  /* 0x000000004f0472ca */ /* 0x000fda00000e0000 */
[----:B------:R-:W-:Y:S01]  /*d200*/  LDTM.16dp32bit_t0_t15.x32 R4, tmem[UR4+0x140] ;  /* 0x00014004000479ee */ /* 0x000fe20008a80000 */
[----:B------:R-:W1:Y:S01]  /*d210*/  LDTM.16dp32bit_t16_t31.x32 R4, tmem[UR4+0x160] ;  /* 0x00016004000479ee */ /* 0x000e620008aa0000 */
[----:B------:R-:W-:Y:S01]  /*d220*/  NOP ;  /* 0x0000000000007918 */ /* 0x000fe20000000000 */
[--C-:B-1----:R-:W-:Y:S02]  /*d230*/  FADD2 R4, R4.F32x2.HI_LO, R0.reuse.F32 ;  /* 0x000000000404724b */ /* 0x102fe40000200000 */
        /* <DEDUP_REMOVED lines=14> */
[----:B------:R-:W-:Y:S01]  /*d320*/  FADD2 R34, R34.F32x2.HI_LO, R0.F32 ;  /* 0x000000002222724b */ /* 0x000fe20000200000 */
[----:B------:R-:W-:Y:S01]  /*d330*/  MOV R0, UR46 ;  /* 0x0000002e00007c02 */ /* 0x000fe20008000f00 */
[----:B------:R-:W-:-:S02]  /*d340*/  FMUL2 R16, R16.F32x2.HI_LO, R48.F32x2.HI_LO ;  /* 0x000000301010724a */ /* 0x000fc40000000000 */
[----:B------:R-:W-:Y:S01]  /*d350*/  FMUL2 R4, R4.F32x2.HI_LO, R36.F32x2.HI_LO ;  /* 0x000000240404724a */ /* 0x000fe20000000000 */
[----:B------:R-:W-:Y:S01]  /*d360*/  ISETP.NE.AND P0, PT, R0, 0x3, PT ;  /* 0x000000030000780c */ /* 0x000fe20003f05270 */
[----:B------:R-:W-:Y:S01]  /*d370*/  FMUL2 R6, R6.F32x2.HI_LO, R38.F32x2.HI_LO ;  /* 0x000000260606724a */ /* 0x000fe20000000000 */
[----:B------:R-:W-:Y:S01]  /*d380*/  F2FP.F16.F32.PACK_AB R16, R17, R16 ;  /* 0x000000101110723e */ /* 0x000fe200000000ff */
[----:B------:R-:W-:Y:S02]  /*d390*/  FMUL2 R8, R8.F32x2.HI_LO, R40.F32x2.HI_LO ;  /* 0x000000280808724a */ /* 0x000fe40000000000 */
[----:B------:R-:W-:Y:S02]  /*d3a0*/  FMUL2 R10, R10.F32x2.HI_LO, R42.F32x2.HI_LO ;  /* 0x0000002a0a0a724a */ /* 0x000fe40000000000 */
[----:B------:R-:W-:Y:S02]  /*d3b0*/  FMUL2 R12, R12.F32x2.HI_LO, R44.F32x2.HI_LO ;  /* 0x0000002c0c0c724a */ /* 0x000fe40000000000 */
[----:B------:R-:W-:-:S02]  /*d3c0*/  FMUL2 R14, R14.F32x2.HI_LO, R46.F32x2.HI_LO ;  /* 0x0000002e0e0e724a */ /* 0x000fc40000000000 */
        /* <DEDUP_REMOVED lines=27> */
.L_x_657:
[----:B------:R-:W-:Y:S02]  /*d580*/  UIADD3 UR4, UPT, UPT, UR37, 0x30868, URZ ;  /* 0x0003086825047890 */ /* 0x000fe4000fffe0ff */
[----:B------:R-:W-:Y:S02]  /*d590*/  ULOP3.LUT UP0, URZ, UR40, 0x3f0, URZ, 0xc0, !UPT ;  /* 0x000003f028ff7892 */ /* 0x000fe4000f80c0ff */
[----:B------:R-:W-:-:S09]  /*d5a0*/  UPRMT UR4, UR41, 0x654, UR4 ;  /* 0x0000065429047896 */ /* 0x000fd20008000004 */
[----:B------:R-:W-:Y:S01]  /*d5b0*/  SYNCS.ARRIVE.TRANS64.RED.A1T0 RZ, [UR4], RZ ;  /* 0x000000ffffff79a7 */ /* 0x000fe20008100404 */
[----:B------:R-:W-:Y:S05]  /*d5c0*/  BRA.U !UP0, `(.L_x_658) ;  /* 0x0000000108407547 */ /* 0x000fea000b800000 */
        /* <DEDUP_REMOVED lines=16> */
.L_x_658:
[----:B------:R-:W-:Y:S01]  /*d6d0*/  PRMT R37, R26, 0x7632, R37 ;  /* 0x000076321a257816 */ /* 0x000fe20000000025 */
[----:B------:R-:W-:Y:S01]  /*d6e0*/  STS.U16 [R75+-0x4000], R26 ;  /* 0xffc0001a4b007388 */ /* 0x000fe20000000400 */
[----:B------:R-:W-:Y:S02]  /*d6f0*/  PRMT R36, R27, 0x7632, R36 ;  /* 0x000076321b247816 */ /* 0x000fe40000000024 */
[----:B------:R-:W-:Y:S01]  /*d700*/  PRMT R0, R28, 0x7632, R0 ;  /* 0x000076321c007816 */ /* 0x000fe20000000000 */
[----:B------:R1:W-:Y:S01]  /*d710*/  STS.U16 [R74+-0x4000], R37 ;  /* 0xffc000254a007388 */ /* 0x0003e20000000400 */
[----:B------:R-:W-:Y:S02]  /*d720*/  PRMT R3, R29, 0x7632, R3 ;  /* 0x000076321d037816 */ /* 0x000fe40000000003 */
[----:B------:R-:W-:Y:S01]  /*d730*/  PRMT R4, R34, 0x7632, R4 ;  /* 0x0000763222047816 */ /* 0x000fe20000000004 */
[----:B------:R-:W-:Y:S04]  /*d740*/  STS.U16 [R73+-0x4000], R27 ;  /* 0xffc0001b49007388 */ /* 0x000fe80000000400 */
[----:B------:R2:W-:Y:S04]  /*d750*/  STS.U16 [R72+-0x4000], R36 ;  /* 0xffc0002448007388 */ /* 0x0005e80000000400 */
[----:B------:R-:W-:Y:S04]  /*d760*/  STS.U16 [R87+-0x4000], R28 ;  /* 0xffc0001c57007388 */ /* 0x000fe80000000400 */
[----:B------:R3:W-:Y:S04]  /*d770*/  STS.U16 [R71+-0x4000], R0 ;  /* 0xffc0000047007388 */ /* 0x0007e80000000400 */
[----:B------:R-:W-:Y:S04]  /*d780*/  STS.U16 [R70+-0x4000], R29 ;  /* 0xffc0001d46007388 */ /* 0x000fe80000000400 */
[----:B------:R4:W-:Y:S01]  /*d790*/  STS.U16 [R69+-0x4000], R3 ;  /* 0xffc0000345007388 */ /* 0x0009e20000000400 */
[----:B-1----:R-:W-:-:S03]  /*d7a0*/  PRMT R37, R30, 0x7632, R37 ;  /* 0x000076321e257816 */ /* 0x002fc60000000025 */
        /* <DEDUP_REMOVED lines=32> */
[----:B----4-:R-:W-:-:S03]  /*d9b0*/  IMAD.U32 R3, RZ, RZ, UR46 ;  /* 0x0000002eff037e24 */ /* 0x010fc6000f8e00ff */
[----:B------:R1:W-:Y:S02]  /*d9c0*/  STS.U16 [R70+-0x3400], R34 ;  /* 0xffcc002246007388 */ /* 0x0003e40000000400 */
[----:B------:R-:W-:Y:S02]  /*d9d0*/  ISETP.NE.AND P0, PT, R3, 0x3, PT ;  /* 0x000000030300780c */ /* 0x000fe40003f05270 */
[----:B------:R1:W-:Y:S01]  /*d9e0*/  STS.U16 [R69+-0x3400], R4 ;  /* 0xffcc000445007388 */ /* 0x0003e20000000400 */
[----:B------:R-:W-:Y:S01]  /*d9f0*/  @!PT LDS RZ, [RZ] ;  /* 0x00000000fffff984 */ /* 0x000fe20000000800 */
[----:B------:R-:W-:Y:S01]  /*da00*/  @!PT LDS RZ, [RZ] ;  /* 0x00000000fffff984 */ /* 0x000fe20000000800 */
[----:B------:R-:W-:Y:S01]  /*da10*/  @!PT LDS RZ, [RZ] ;  /* 0x00000000fffff984 */ /* 0x000fe20000000800 */
[----:B------:R-:W-:Y:S01]  /*da20*/  @!PT LDS RZ, [RZ] ;  /* 0x00000000fffff984 */ /* 0x000fe20000000800 */
[----:B------:R2:W-:Y:S06]  /*da30*/  MEMBAR.ALL.CTA ;  /* 0x0000000000007992 */ /* 0x0005ec0000008000 */
[----:B--2---:R-:W2:Y:S04]  /*da40*/  FENCE.VIEW.ASYNC.S ;  /* 0x00000000000073c6 */ /* 0x004ea80000000000 */
[----:B------:R-:W-:Y:S05]  /*da50*/  @!P0 BRA `(.L_x_659) ;  /* 0x0000000000048947 */ /* 0x000fea0003800000 */
[----:B------:R-:W-:Y:S05]  /*da60*/  BPT.TRAP 0x1 ;  /* 0x000000040000795c */ /* 0x000fea0000300000 */
.L_x_659:
[----:B--2---:R-:W-:Y:S01]  /*da70*/  SYNCS.ARRIVE.TRANS64.A1T0 RZ, [UR37+0x30890], RZ ;  /* 0x030890ffffff79a7 */ /* 0x004fe20008100025 */
[----:B------:R-:W-:Y:S05]  /*da80*/  @!P0 BRA `(.L_x_660) ;  /* 0x0000000000048947 */ /* 0x000fea0003800000 */
[----:B------:R-:W-:Y:S05]  /*da90*/  BPT.TRAP 0x1 ;  /* 0x000000040000795c */ /* 0x000fea0000300000 */
.L_x_660:
[----:B------:R-:W-:Y:S01]  /*daa0*/  UIADD3 UR4, UPT, UPT, UR37, 0x30848, URZ ;  /* 0x0003084825047890 */ /* 0x000fe2000fffe0ff */
[C---:B------:R-:W-:Y:S01]  /*dab0*/  ISETP.GT.AND P1, PT, R68.reuse, 0x1, PT ;  /* 0x000000014400780c */ /* 0x040fe20003f24270 */
[----:B------:R-:W-:Y:S01]  /*dac0*/  VIADD R68, R68, 0xffffffff ;  /* 0xffffffff44447836 */ /* 0x000fe20000000000 */
[----:B------:R-:W-:Y:S01]  /*dad0*/  LOP3.LUT R83, R83, 0x1, RZ, 0x3c, !PT ;  /* 0x0000000153537812 */ /* 0x000fe200078e3cff */
[----:B------:R-:W-:Y:S01]  /*dae0*/  UPRMT UR4, UR41, 0x654, UR4 ;  /* 0x0000065429047896 */ /* 0x000fe20008000004 */
[----:B------:R-:W-:Y:S02]  /*daf0*/  LOP3.LUT R81, R81, 0x1, RZ, 0x3c, !PT ;  /* 0x0000000151517812 */ /* 0x000fe400078e3cff */
[----:B------:R-:W-:Y:S02]  /*db00*/  LOP3.LUT R84, R84, 0x1, RZ, 0x3c, !PT ;  /* 0x0000000154547812 */ /* 0x000fe400078e3cff */
[----:B------:R-:W-:Y:S02]  /*db10*/  LOP3.LUT R82, R82, 0x1, RZ, 0x3c, !PT ;  /* 0x0000000152527812 */ /* 0x000fe400078e3cff */
[----:B------:R-:W-:-:S02]  /*db20*/  LOP3.LUT R86, R86, 0x1, RZ, 0x3c, !PT ;  /* 0x0000000156567812 */ /* 0x000fc400078e3cff */
[----:B------:R-:W-:Y:S01]  /*db30*/  SYNCS.ARRIVE.TRANS64.RED.A1T0 RZ, [UR4], RZ ;  /* 0x000000ffffff79a7 */ /* 0x000fe20008100404 */
[----:B------:R-:W-:Y:S01]  /*db40*/  LOP3.LUT R85, R85, 0x1, RZ, 0x3c, !PT ;  /* 0x0000000155557812 */ /* 0x000fe200078e3cff */
[----:B------:R-:W-:Y:S06]  /*db50*/  @P1 BRA `(.L_x_661) ;  /* 0xffffffdc00dc1947 */ /* 0x000fec000383ffff */
[----:B------:R-:W2:Y:S01]  /*db60*/  LDC.64 R110, c[0x0][0x988] ;  /* 0x00026200ff6e7b82 */ /* 0x000ea20000000a00 */
[----:B------:R-:W-:Y:S02]  /*db70*/  SHF.L.U32 R80, R80, 0x4, RZ ;  /* 0x0000000450507819 */ /* 0x000fe400000006ff */
[----:B------:R-:W-:Y:S02]  /*db80*/  LOP3.LUT R3, R2, 0x7f, RZ, 0xc0, !PT ;  /* 0x0000007f02037812 */ /* 0x000fe400078ec0ff */
[----:B------:R-:W-:Y:S02]  /*db90*/  LOP3.LUT R22, R106, 0x600000, RZ, 0xc0, !PT ;  /* 0x006000006a167812 */ /* 0x000fe400078ec0ff */
[----:B------:R-:W-:Y:S01]  /*dba0*/  LOP3.LUT R107, R80, 0x10, RZ, 0xe2, !PT ;  /* 0x00000010506b7812 */ /* 0x000fe200078ee2ff */
[----:B------:R-:W3:Y:S01]  /*dbb0*/  LDC.64 R18, c[0x0][0x9a0] ;  /* 0x00026800ff127b82 */ /* 0x000ee20000000a00 */
[----:B------:R-:W-:Y:S02]  /*dbc0*/  IADD3 R108, PT, PT, R3, UR39, RZ ;  /* 0x00000027036c7c10 */ /* 0x000fe4000fffe0ff */
[----:B------:R-:W-:-:S05]  /*dbd0*/  IADD3 R22, PT, PT, R22, R107, RZ ;  /* 0x0000006b16167210 */ /* 0x000fca0007ffe0ff */
[----:B-1----:R-:W1:Y:S08]  /*dbe0*/  LDC R0, c[0x0][0x990] ;  /* 0x00026400ff007b82 */ /* 0x002e700000000800 */
[----:B------:R-:W4:Y:S01]  /*dbf0*/  LDC R16, c[0x0][0x9a8] ;  /* 0x00026a00ff107b82 */ /* 0x000f220000000800 */
[----:B--2---:R-:W-:-:S04]  /*dc00*/  IMAD R7, R111, UR44, RZ ;  /* 0x0000002c6f077c24 */ /* 0x004fc8000f8e02ff */
[C---:B------:R-:W-:Y:S02]  /*dc10*/  IMAD R7, R110.reuse, UR39, R7 ;  /* 0x000000276e077c24 */ /* 0x040fe4000f8e0207 */
[----:B------:R-:W-:Y:S02]  /*dc20*/  IMAD R110, R110, R3, RZ ;  /* 0x000000036e6e7224 */ /* 0x000fe400078e02ff */
[----:B---3--:R-:W-:-:S03]  /*dc30*/  IMAD R5, R19, UR44, RZ ;  /* 0x0000002c13057c24 */ /* 0x008fc6000f8e02ff */
[----:B------:R-:W-:Y:S01]  /*dc40*/  SHF.R.S32.HI R23, RZ, 0x1f, R110 ;  /* 0x0000001fff177819 */ /* 0x000fe2000001146e */
[C---:B------:R-:W-:Y:S02]  /*dc50*/  IMAD R5, R18.reuse, UR39, R5 ;  /* 0x0000002712057c24 */ /* 0x040fe4000f8e0205 */
[----:B------:R-:W-:Y:S02]  /*dc60*/  IMAD R18, R18, R3, RZ ;  /* 0x0000000312127224 */ /* 0x000fe400078e02ff */
[----:B-1----:R-:W-:Y:S01]  /*dc70*/  IMAD R2, R0, UR45, R7 ;  /* 0x0000002d00027c24 */ /* 0x002fe2000f8e0207 */
[----:B------:R-:W-:Y:S01]  /*dc80*/  IADD3 R0, PT, PT, R22, 0xc0, RZ ;  /* 0x000000c016007810 */ /* 0x000fe20007ffe0ff */
[----:B----4-:R-:W-:Y:S01]  /*dc90*/  IMAD R16, R16, UR45, R5 ;  /* 0x0000002d10107c24 */ /* 0x010fe2000f8e0205 */
[----:B------:R-:W-:Y:S06]  /*dca0*/  @!P0 BRA `(.L_x_662) ;  /* 0x0000000000048947 */ /* 0x000fec0003800000 */
[----:B------:R-:W-:Y:S05]  /*dcb0*/  BPT.TRAP 0x1 ;  /* 0x000000040000795c */ /* 0x000fea0000300000 */
.L_x_662:
[----:B------:R-:W-:Y:S02]  /*dcc0*/  SHF.L.U32 R3, RZ, 0x1f, RZ ;  /* 0x0000001fff037819 */ /* 0x000fe400000006ff */
[----:B------:R-:W-:Y:S02]  /*dcd0*/  SHF.R.U32.HI R0, RZ, 0x15, R0 ;  /* 0x00000015ff007819 */ /* 0x000fe40000011600 */
[----:B------:R-:W1:Y:S02]  /*dce0*/  SYNCS.PHASECHK.TRANS64.TRYWAIT P1, [UR37+0x308a0], R3 ;  /* 0x0308a003ff0075a7 */ /* 0x000e640008021125 */
[----:B------:R-:W-:Y:S01]  /*dcf0*/  ISETP.NE.AND P0, PT, R105, R0, PT ;  /* 0x000000006900720c */ /* 0x000fe20003f05270 */
[----:B-1----:R-:W-:-:S12]  /*dd00*/  @!P1 BRA `(.L_x_663) ;  /* 0x0000004c00709947 */ /* 0x002fd80003800000 */
.L_x_777:
        /* <DEDUP_REMOVED lines=17> */
.L_x_664:
        /* <DEDUP_REMOVED lines=23> */
.L_x_665:
        /* <DEDUP_REMOVED lines=23> */
.L_x_666:
[----:B------:R-:W-:Y:S05]  /*e100*/  WARPSYNC.ALL ;  /* 0x0000000000007948 */ /* 0x000fea0003800000 */
[----:B------:R-:W1:Y:S01]  /*e110*/  LDCU UR36, c[0x0][0x9a0] ;  /* 0x00013400ff2477ac */ /* 0x000e620008000800 */
[C---:B------:R-:W-:Y:S01]  /*e120*/  VIADD R0, R22.reuse, 0x120 ;  /* 0x0000012016007836 */ /* 0x040fe20000000000 */
[----:B------:R-:W-:-:S04]  /*e130*/  R2UR UR4, R22 ;  /* 0x00000000160472ca */ /* 0x000fc800000e0000 */
[----:B------:R-:W-:-:S04]  /*e140*/  SHF.R.U32.HI R0, RZ, 0x15, R0 ;  /* 0x00000015ff007819 */ /* 0x000fc80000011600 */
[----:B------:R-:W-:-:S05]  /*e150*/  ISETP.NE.AND P0, PT, R105, R0, PT ;  /* 0x000000006900720c */ /* 0x000fca0003f05270 */
[----:B------:R-:W2:Y:S01]  /*e160*/  LDTM.x16 R24, tmem[UR4+0x100] ;  /* 0x00010004001879ee */ /* 0x000ea20008240000 */
[----:B-1----:R-:W-:-:S04]  /*e170*/  UIMAD UR36, UR47, UR36, URZ ;  /* 0x000000242f2472a4 */ /* 0x002fc8000f8e02ff */
[----:B------:R-:W-:-:S03]  /*e180*/  USHF.R.S32.HI UR39, URZ, 0x1f, UR36 ;  /* 0x0000001fff277899 */ /* 0x000fc60008011424 */
[----:B--2---:R-:W-:Y:S09]  /*e190*/  @!P0 BRA `(.L_x_667) ;  /* 0x0000000000408947 */ /* 0x004ff20003800000 */
        /* <DEDUP_REMOVED lines=16> */
.L_x_667:
[----:B------:R-:W-:Y:S05]  /*e2a0*/  WARPSYNC.ALL ;  /* 0x0000000000007948 */ /* 0x000fea0003800000 */
[----:B------:R-:W1:Y:S01]  /*e2b0*/  LDCU UR6, c[0x0][0x3b4] ;  /* 0x00007680ff0677ac */ /* 0x000e620008000800 */
[----:B------:R-:W-:Y:S01]  /*e2c0*/  IADD3 R3, P2, P1, R18, UR36, R107 ;  /* 0x0000002412037c10 */ /* 0x000fe2000f95e06b */
[C---:B------:R-:W-:Y:S01]  /*e2d0*/  VIADD R109, R107.reuse, 0x8 ;  /* 0x000000086b6d7836 */ /* 0x040fe20000000000 */
[----:B------:R-:W-:Y:S01]  /*e2e0*/  SHF.R.S32.HI R18, RZ, 0x1f, R18 ;  /* 0x0000001fff127819 */ /* 0x000fe20000011412 */
[----:B------:R-:W2:Y:S01]  /*e2f0*/  LDCU.64 UR4, c[0x0][0x998] ;  /* 0x00013300ff0477ac */ /* 0x000ea20008000a00 */
[----:B------:R-:W-:Y:S01]  /*e300*/  IADD3 R16, P0, PT, R16, R3, RZ ;  /* 0x0000000310107210 */ /* 0x000fe20007f1e0ff */
[C---:B------:R-:W-:Y:S01]  /*e310*/  VIADD R3, R107.reuse, 0x20 ;  /* 0x000000206b037836 */ /* 0x040fe20000000000 */
[----:B------:R-:W-:Y:S01]  /*e320*/  LOP3.LUT R104, R104, 0xfffffffd, RZ, 0xc0, !PT ;  /* 0xfffffffd68687812 */ /* 0x000fe200078ec0ff */
[C---:B------:R-:W-:Y:S01]  /*e330*/  VIADD R0, R107.reuse, 0x28 ;  /* 0x000000286b007836 */ /* 0x040fe20000000000 */
[----:B------:R-:W3:Y:S01]  /*e340*/  LDC.64 R76, c[0x0][0x358] ;  /* 0x0000d600ff4c7b82 */ /* 0x000ee20000000a00 */
[----:B------:R-:W-:Y:S01]  /*e350*/  VIADD R4, R107, 0x40 ;  /* 0x000000406b047836 */ /* 0x000fe20000000000 */
[----:B------:R-:W-:Y:S01]  /*e360*/  UISETP.NE.AND UP0, UPT, UR46, 0x3, UPT ;  /* 0x000000032e00788c */ /* 0x000fe2000bf05270 */
[----:B------:R-:W-:Y:S05]  /*e370*/  BSSY.RECONVERGENT B0, `(.L_x_668) ;  /* 0x0000038000007945 */ /* 0x000fea0003800200 */
[----:B------:R-:W4:Y:S01]  /*e380*/  S2UR UR7, SR_CgaCtaId ;  /* 0x00000000000779c3 */ /* 0x000f220000008800 */
[----:B-1----:R-:W-:-:S02]  /*e390*/  ISETP.GE.AND P6, PT, R3, UR6, PT ;  /* 0x0000000603007c0c */ /* 0x002fc4000bfc6270 */
[----:B------:R-:W-:Y:S02]  /*e3a0*/  IADD3.X R3, PT, PT, R18, UR39, RZ, P2, P1 ;  /* 0x0000002712037c10 */ /* 0x000fe400097e24ff */
[C---:B------:R-:W-:Y:S02]  /*e3b0*/  ISETP.GE.AND P1, PT, R107.reuse, UR6, PT ;  /* 0x000000066b007c0c */ /* 0x040fe4000bf26270 */
[----:B------:R-:W-:Y:S01]  /*e3c0*/  ISETP.GE.AND P5, PT, R0, UR6, PT ;  /* 0x0000000600007c0c */ /* 0x000fe2000bfa6270 */
[----:B------:R-:W-:Y:S01]  /*e3d0*/  IMAD.X R3, RZ, RZ, R3, P0 ;  /* 0x000000ffff037224 */ /* 0x000fe200000e0603 */
[----:B--2---:R-:W-:Y:S01]  /*e3e0*/  LEA R20, P0, R16, UR4, 0x1 ;  /* 0x0000000410147c11 */ /* 0x004fe2000f8008ff */
[----:B------:R-:W-:Y:S01]  /*e3f0*/  VIADD R0, R107, 0x60 ;  /* 0x000000606b007836 */ /* 0x000fe20000000000 */
[----:B------:R-:W-:Y:S02]  /*e400*/  ISETP.GE.U32.OR P1, PT, R108, UR38, P1 ;  /* 0x000000266c007c0c */ /* 0x000fe40008f26470 */
[----:B------:R-:W-:-:S02]  /*e410*/  LEA.HI.X R21, R16, UR5, R3, 0x1, P0 ;  /* 0x0000000510157c11 */ /* 0x000fc400080f0c03 */
[----:B------:R-:W-:Y:S02]  /*e420*/  ISETP.GE.AND P0, PT, R109, UR6, PT ;  /* 0x000000066d007c0c */ /* 0x000fe4000bf06270 */
[----:B------:R-:W-:Y:S01]  /*e430*/  ISETP.GE.AND P2, PT, R0, UR6, PT ;  /* 0x0000000600007c0c */ /* 0x000fe2000bf46270 */
[C---:B------:R-:W-:Y:S01]  /*e440*/  VIADD R0, R107.reuse, 0x68 ;  /* 0x000000686b007836 */ /* 0x040fe20000000000 */
[----:B------:R-:W-:Y:S02]  /*e450*/  ISETP.GE.U32.OR P0, PT, R108, UR38, P0 ;  /* 0x000000266c007c0c */ /* 0x000fe40008706470 */
[----:B------:R-:W-:Y:S02]  /*e460*/  R2UR UR4, R22 ;  /* 0x00000000160472ca */ /* 0x000fe400000e0000 */
[----:B------:R-:W-:Y:S01]  /*e470*/  ISETP.GE.AND P4, PT, R4, UR6, PT ;  /* 0x0000000604007c0c */ /* 0x000fe2000bf86270 */
[----:B------:R-:W-:Y:S01]  /*e480*/  VIADD R4, R107, 0x48 ;  /* 0x000000486b047836 */ /* 0x000fe20000000000 */
[----:B------:R-:W-:-:S02]  /*e490*/  @P1 LOP3.LUT R104, R104, 0x2, RZ, 0xfc, !PT ;  /* 0x0000000268681812 */ /* 0x000fc400078efcff */
[----:B------:R-:W-:Y:S02]  /*e4a0*/  ISETP.GE.U32.OR P6, PT, R108, UR38, P6 ;  /* 0x000000266c007c0c */ /* 0x000fe4000b7c6470 */
[----:B------:R-:W-:Y:S02]  /*e4b0*/  LOP3.LUT R104, R104, 0xfffffffe, RZ, 0xc0, !PT ;  /* 0xfffffffe68687812 */ /* 0x000fe400078ec0ff */
[----:B------:R-:W-:Y:S02]  /*e4c0*/  ISETP.GE.AND P3, PT, R4, UR6, PT ;  /* 0x0000000604007c0c */ /* 0x000fe4000bf66270 */
[----:B------:R-:W-:Y:S01]  /*e4d0*/  @P0 LOP3.LUT R104, R104, 0x1, RZ, 0xfc, !PT ;  /* 0x0000000168680812 */ /* 0x000fe200078efcff */
[----:B------:R-:W1:Y:S01]  /*e4e0*/  LDTM.x16 R4, tmem[UR4+0x120] ;  /* 0x00012004000479ee */ /* 0x000e620008240000 */
[----:B------:R-:W-:Y:S02]  /*e4f0*/  ISETP.GE.AND P0, PT, R0, UR6, PT ;  /* 0x0000000600007c0c */ /* 0x000fe4000bf06270 */
[----:B------:R-:W-:-:S02]  /*e500*/  ISETP.GE.U32.OR P5, PT, R108, UR38, P5 ;  /* 0x000000266c007c0c */ /* 0x000fc4000afa6470 */
[----:B------:R-:W-:Y:S02]  /*e510*/  ISETP.GE.U32.OR P1, PT, R108, UR38, P0 ;  /* 0x000000266c007c0c */ /* 0x000fe40008726470 */
[----:B------:R-:W-:Y:S02]  /*e520*/  LOP3.LUT P0, RZ, R104, 0x2, RZ, 0xc0, !PT ;  /* 0x0000000268ff7812 */ /* 0x000fe4000780c0ff */
[C---:B------:R-:W-:Y:S02]  /*e530*/  ISETP.GE.U32.OR P4, PT, R108.reuse, UR38, P4 ;  /* 0x000000266c007c0c */ /* 0x040fe4000a786470 */
[C---:B------:R-:W-:Y:S02]  /*e540*/  ISETP.GE.U32.OR P3, PT, R108.reuse, UR38, P3 ;  /* 0x000000266c007c0c */ /* 0x040fe40009f66470 */
[----:B------:R-:W-:-:S07]  /*e550*/  ISETP.GE.U32.OR P2, PT, R108, UR38, P2 ;  /* 0x000000266c007c0c */ /* 0x000fce0009746470 */
[----:B-1-34-:R-:W-:Y:S06]  /*e560*/  @P0 BRA `(.L_x_669) ;  /* 0x0000000000600947 */ /* 0x01afec0003800000 */
        /* <DEDUP_REMOVED lines=12> */
[----:B------:R-:W-:Y:S02]  /*e630*/  R2UR UR4, R76 ;  /* 0x000000004c0472ca */ /* 0x000fe400000e0000 */
[----:B------:R-:W-:Y:S01]  /*e640*/  R2UR UR5, R77 ;  /* 0x000000004d0572ca */ /* 0x000fe200000e0000 */
[----:B------:R-:W-:Y:S01]  /*e650*/  IMAD.U32 R57, R57, 0x10000, RZ ;  /* 0x0001000039397824 */ /* 0x000fe200078e00ff */
[----:B------:R-:W-:Y:S01]  /*e660*/  LOP3.LUT R58, R73, 0xffff, R58, 0xf8, !PT ;  /* 0x0000ffff493a7812 */ /* 0x000fe200078ef83a */
[----:B------:R-:W-:Y:S01]  /*e670*/  IMAD.U32 R59, R59, 0x10000, RZ ;  /* 0x000100003b3b7824 */ /* 0x000fe200078e00ff */
[----:B------:R-:W-:-:S02]  /*e680*/  LOP3.LUT R60, R74, 0xffff, R60, 0xf8, !PT ;  /* 0x0000ffff4a3c7812 */ /* 0x000fc400078ef83c */
[----:B------:R-:W-:Y:S02]  /*e690*/  LOP3.LUT R62, R75, 0xffff, R62, 0xf8, !PT ;  /* 0x0000ffff4b3e7812 */ /* 0x000fe400078ef83e */
[----:B------:R-:W-:Y:S01]  /*e6a0*/  LOP3.LUT R57, R58, R57, RZ, 0xfc, !PT ;  /* 0x000000393a397212 */ /* 0x000fe200078efcff */
[----:B------:R-:W-:Y:S01]  /*e6b0*/  IMAD.MOV.U32 R58, RZ, RZ, R60 ;  /* 0x000000ffff3a7224 */ /* 0x000fe200078e003c */
[----:B------:R-:W-:Y:S02]  /*e6c0*/  LOP3.LUT R56, R72, 0xffff, R56, 0xf8, !PT ;  /* 0x0000ffff48387812 */ /* 0x000fe400078ef838 */
[----:B------:R-:W-:-:S05]  /*e6d0*/  LOP3.LUT R59, R62, R59, RZ, 0xfc, !PT ;  /* 0x0000003b3e3b7212 */ /* 0x000fca00078efcff */
[----:B------:R1:W-:Y:S02]  /*e6e0*/  STG.E.128 desc[UR4][R20.64], R56 ;  /* 0x0000003814007986 */ /* 0x0003e4000c101d04 */
.L_x_669:
[----:B------:R-:W-:Y:S05]  /*e6f0*/  BSYNC.RECONVERGENT B0 ;  /* 0x0000000000007941 */ /* 0x000fea0003800200 */
.L_x_668:
[----:B------:R-:W-:Y:S01]  /*e700*/  LOP3.LUT P0, RZ, R104, 0x1, RZ, 0xc0, !PT ;  /* 0x0000000168ff7812 */ /* 0x000fe2000780c0ff */
[----:B------:R-:W-:-:S12]  /*e710*/  BSSY.RECONVERGENT B0, `(.L_x_670) ;  /* 0x000001b000007945 */ /* 0x000fd80003800200 */
        /* <DEDUP_REMOVED lines=8> */
[----:B-1----:R-:W-:Y:S01]  /*e7a0*/  PRMT R56, R66, 0x7632, R56 ;  /* 0x0000763242387816 */ /* 0x002fe20000000038 */
[----:B------:R-:W-:Y:S01]  /*e7b0*/  IMAD.WIDE.U32 R58, R0, 0x10000, RZ ;  /* 0x00010000003a7825 */ /* 0x000fe200078e00ff */
[----:B------:R-:W-:Y:S02]  /*e7c0*/  LOP3.LUT R3, R3, 0xffff, RZ, 0xc0, !PT ;  /* 0x0000ffff03037812 */ /* 0x000fe400078ec0ff */
[----:B------:R-:W-:Y:S01]  /*e7d0*/  PRMT R57, R70, 0x7632, R57 ;  /* 0x0000763246397816 */ /* 0x000fe20000000039 */
[----:B------:R-:W-:Y:S01]  /*e7e0*/  IMAD.U32 R56, R56, 0x10000, RZ ;  /* 0x0001000038387824 */ /* 0x000fe200078e00ff */
[----:B------:R-:W-:Y:S01]  /*e7f0*/  R2UR UR4, R76 ;  /* 0x000000004c0472ca */ /* 0x000fe200000e0000 */
[----:B------:R-:W-:Y:S01]  /*e800*/  IMAD.WIDE.U32 R60, R3, 0x10000, RZ ;  /* 0x00010000033c7825 */ /* 0x000fe200078e00ff */
[----:B------:R-:W-:-:S02]  /*e810*/  LOP3.LUT R3, R59, 0xffff, R66, 0xf8, !PT ;  /* 0x0000ffff3b037812 */ /* 0x000fc400078ef842 */
[----:B------:R-:W-:Y:S01]  /*e820*/  R2UR UR5, R77 ;  /* 0x000000004d0572ca */ /* 0x000fe200000e0000 */
[----:B------:R-:W-:Y:S01]  /*e830*/  IMAD.U32 R57, R57, 0x10000, RZ ;  /* 0x0001000039397824 */ /* 0x000fe200078e00ff */
[----:B------:R-:W-:Y:S02]  /*e840*/  LOP3.LUT R70, R61, 0xffff, R70, 0xf8, !PT ;  /* 0x0000ffff3d467812 */ /* 0x000fe400078ef846 */
[----:B------:R-:W-:Y:S02]  /*e850*/  LOP3.LUT R64, R58, 0xffff, R64, 0xf8, !PT ;  /* 0x0000ffff3a407812 */ /* 0x000fe400078ef840 */
[----:B------:R-:W-:Y:S02]  /*e860*/  LOP3.LUT R65, R3, R56, RZ, 0xfc, !PT ;  /* 0x0000003803417212 */ /* 0x000fe400078efcff */
[----:B------:R-:W-:Y:S01]  /*e870*/  LOP3.LUT R59, R70, R57, RZ, 0xfc, !PT ;  /* 0x00000039463b7212 */ /* 0x000fe200078efcff */
[----:B------:R-:W-:Y:S01]  /*e880*/  IMAD.MOV.U32 R56, RZ, RZ, R64 ;  /* 0x000000ffff387224 */ /* 0x000fe200078e0040 */
[----:B------:R-:W-:Y:S01]  /*e890*/  LOP3.LUT R58, R60, 0xffff, R68, 0xf8, !PT ;  /* 0x0000ffff3c3a7812 */ /* 0x000fe200078ef844 */
[----:B------:R-:W-:-:S05]  /*e8a0*/  IMAD.MOV.U32 R57, RZ, RZ, R65 ;  /* 0x000000ffff397224 */ /* 0x000fca00078e0041 */
[----:B------:R2:W-:Y:S02]  /*e8b0*/  STG.E.128 desc[UR4][R20.64+0x10], R56 ;  /* 0x0000103814007986 */ /* 0x0005e4000c101d04 */
.L_x_671:
[----:B------:R-:W-:Y:S05]  /*e8c0*/  BSYNC.RECONVERGENT B0 ;  /* 0x0000000000007941 */ /* 0x000fea0003800200 */
.L_x_670:
        /* <DEDUP_REMOVED lines=10> */
[----:B-12---:R-:W-:Y:S01]  /*e970*/  IMAD.WIDE.U32 R56, R0, 0x10000, RZ ;  /* 0x0001000000387825 */ /* 0x006fe200078e00ff */
        /* <DEDUP_REMOVED lines=15> */
.L_x_673:
[----:B------:R-:W-:Y:S05]  /*ea70*/  BSYNC.RECONVERGENT B0 ;  /* 0x0000000000007941 */ /* 0x000fea0003800200 */
.L_x_672:
        /* <DEDUP_REMOVED lines=9> */
[----:B---3--:R-:W-:Y:S01]  /*eb10*/  PRMT R40, R50, 0x7632, R40 ;  /* 0x0000763232287816 */ /* 0x008fe20000000028 */
        /* <DEDUP_REMOVED lines=17> */
.L_x_675:
[----:B------:R-:W-:Y:S05]  /*ec30*/  BSYNC.RECONVERGENT B0 ;  /* 0x0000000000007941 */ /* 0x000fea0003800200 */
.L_x_674:
        /* <DEDUP_REMOVED lines=10> */
[----:B---34-:R-:W-:Y:S01]  /*ece0*/  IMAD.WIDE.U32 R40, R0, 0x10000, RZ ;  /* 0x0001000000287825 */ /* 0x018fe200078e00ff */
        /* <DEDUP_REMOVED lines=15> */
.L_x_677:
[----:B------:R-:W-:Y:S05]  /*ede0*/  BSYNC.RECONVERGENT B0 ;  /* 0x0000000000007941 */ /* 0x000fea0003800200 */
.L_x_676:
        /* <DEDUP_REMOVED lines=27> */
.L_x_679:
[----:B------:R-:W-:Y:S05]  /*efa0*/  BSYNC.RECONVERGENT B0 ;  /* 0x0000000000007941 */ /* 0x000fea0003800200 */
.L_x_678:
        /* <DEDUP_REMOVED lines=26> */
.L_x_681:
[----:B------:R-:W-:Y:S05]  /*f150*/  BSYNC.RECONVERGENT B0 ;  /* 0x0000000000007941 */ /* 0x000fea0003800200 */
.L_x_680:
        /* <DEDUP_REMOVED lines=10> */
[----:B---3--:R-:W-:Y:S01]  /*f200*/  IMAD.WIDE.U32 R6, R0, 0x10000, RZ ;  /* 0x0001000000067825 */ /* 0x008fe200078e00ff */
[----:B------:R-:W-:Y:S02]  /*f210*/  PRMT R4, R14, 0x7632, R4 ;  /* 0x000076320e047816 */ /* 0x000fe40000000004 */
[----:B------:R-:W-:Y:S01]  /*f220*/  PRMT R5, R18, 0x7632, R5 ;  /* 0x0000763212057816 */ /* 0x000fe20000000005 */
[----:B------:R-:W-:Y:S01]  /*f230*/  IMAD.WIDE.U32 R8, R3, 0x10000, RZ ;  /* 0x0001000003087825 */ /* 0x000fe200078e00ff */
[----:B------:R-:W-:Y:S02]  /*f240*/  LOP3.LUT R3, R7, 0xffff, R14, 0xf8, !PT ;  /* 0x0000ffff07037812 */ /* 0x000fe400078ef80e */
[----:B------:R-:W-:Y:S01]  /*f250*/  R2UR UR4, R76 ;  /* 0x000000004c0472ca */ /* 0x000fe200000e0000 */
[----:B------:R-:W-:Y:S01]  /*f260*/  IMAD.U32 R4, R4, 0x10000, RZ ;  /* 0x0001000004047824 */ /* 0x000fe200078e00ff */
[----:B------:R-:W-:Y:S01]  /*f270*/  R2UR UR5, R77 ;  /* 0x000000004d0572ca */ /* 0x000fe200000e0000 */
[----:B------:R-:W-:Y:S01]  /*f280*/  IMAD.U32 R5, R5, 0x10000, RZ ;  /* 0x0001000005057824 */ /* 0x000fe200078e00ff */
[----:B------:R-:W-:-:S02]  /*f290*/  LOP3.LUT R18, R9, 0xffff, R18, 0xf8, !PT ;  /* 0x0000ffff09127812 */ /* 0x000fc400078ef812 */
[----:B------:R-:W-:Y:S02]  /*f2a0*/  LOP3.LUT R12, R6, 0xffff, R12, 0xf8, !PT ;  /* 0x0000ffff060c7812 */ /* 0x000fe400078ef80c */
[----:B------:R-:W-:Y:S02]  /*f2b0*/  LOP3.LUT R13, R3, R4, RZ, 0xfc, !PT ;  /* 0x00000004030d7212 */ /* 0x000fe400078efcff */
[----:B------:R-:W-:Y:S01]  /*f2c0*/  LOP3.LUT R7, R18, R5, RZ, 0xfc, !PT ;  /* 0x0000000512077212 */ /* 0x000fe200078efcff */
[----:B------:R-:W-:Y:S01]  /*f2d0*/  IMAD.MOV.U32 R4, RZ, RZ, R12 ;  /* 0x000000ffff047224 */ /* 0x000fe200078e000c */
[----:B------:R-:W-:Y:S01]  /*f2e0*/  LOP3.LUT R6, R8, 0xffff, R16, 0xf8, !PT ;  /* 0x0000ffff08067812 */ /* 0x000fe200078ef810 */
[----:B------:R-:W-:-:S05]  /*f2f0*/  IMAD.MOV.U32 R5, RZ, RZ, R13 ;  /* 0x000000ffff057224 */ /* 0x000fca00078e000d */
[----:B------:R3:W-:Y:S02]  /*f300*/  STG.E.128 desc[UR4][R20.64+0xd0], R4 ;  /* 0x0000d00414007986 */ /* 0x0007e4000c101d04 */
.L_x_683:
[----:B------:R-:W-:Y:S05]  /*f310*/  BSYNC.RECONVERGENT B0 ;  /* 0x0000000000007941 */ /* 0x000fea0003800200 */
.L_x_682:
[----:B------:R-:W-:Y:S01]  /*f320*/  NOP ;  /* 0x0000000000007918 */ /* 0x000fe20000000000 */
[----:B------:R-:W-:Y:S05]  /*f330*/  BRA.U !UP0, `(.L_x_684) ;  /* 0x0000000108087547 */ /* 0x000fea000b800000 */
[----:B------:R-:W-:Y:S05]  /*f340*/  BPT.TRAP 0x1 ;  /* 0x000000040000795c */ /* 0x000fea0000300000 */
[----:B------:R-:W-:Y:S05]  /*f350*/  BPT.TRAP 0x1 ;  /* 0x000000040000795c */ /* 0x000fea0000300000 */
.L_x_684:
[----:B------:R-:W-:-:S04]  /*f360*/  UIADD3 UR4, UPT, UPT, UR37, 0x308b0, URZ ;  /* 0x000308b025047890 */ /* 0x000fc8000fffe0ff */
[----:B------:R-:W-:-:S09]  /*f370*/  UPRMT UR4, UR7, 0x654, UR4 ;  /* 0x0000065407047896 */ /* 0x000fd20008000004 */
[----:B------:R-:W-:Y:S01]  /*f380*/  SYNCS.ARRIVE.TRANS64.RED.A1T0 RZ, [UR4], RZ ;  /* 0x000000ffffff79a7 */ /* 0x000fe20008100404 */
[----:B------:R-:W-:Y:S05]  /*f390*/  BRA.U !UP0, `(.L_x_685) ;  /* 0x0000000108047547 */ /* 0x000fea000b800000 */
[----:B------:R-:W-:Y:S05]  /*f3a0*/  BPT.TRAP 0x1 ;  /* 0x000000040000795c */ /* 0x000fea0000300000 */
.L_x_685:
[----:B------:R-:W-:Y:S02]  /*f3b0*/  SHF.L.U32 R3, RZ, 0x1f, RZ ;  /* 0x0000001fff037819 */ /* 0x000fe400000006ff */
[----:B------:R-:W-:Y:S02]  /*f3c0*/  SHF.R.U32.HI R0, RZ, 0x15, R22 ;  /* 0x00000015ff007819 */ /* 0x000fe40000011616 */
[----:B------:R-:W5:Y:S02]  /*f3d0*/  SYNCS.PHASECHK.TRANS64.TRYWAIT P1, [UR37+0x308a8], R3 ;  /* 0x0308a803ff0075a7 */ /* 0x000f640008021125 */
[----:B------:R-:W-:Y:S01]  /*f3e0*/  ISETP.NE.AND P0, PT, R105, R0, PT ;  /* 0x000000006900720c */ /* 0x000fe20003f05270 */
[----:B-----5:R-:W-:-:S12]  /*f3f0*/  @!P1 BRA `(.L_x_686) ;  /* 0x0000003400cc9947 */ /* 0x020fd80003800000 */
.L_x_778:
[----:B------:R-:W-:Y:S05]  /*f400*/  @!P0 BRA `(.L_x_687) ;  /* 0x0000000000408947 */ /* 0x000fea0003800000 */
[----:B------:R-:W-:Y:S01]  /*f410*/  MOV R14, 0xf8 ;  /* 0x000000f8000e7802 */ /* 0x000fe20000000f00 */
[----:B------:R-:W3:Y:S01]  /*f420*/  LDCU.64 UR8, c[0x4][0xd8] ;  /* 0x01001b00ff0877ac */ /* 0x000ee20008000a00 */
[----:B------:R-:W-:Y:S02]  /*f430*/  HFMA2 R12, -RZ, RZ, 0, 5.9604644775390625e-08 ;  /* 0x00000001ff0c7431 */ /* 0x000fe400000001ff */
[----:B------:R-:W-:Y:S01]  /*f440*/  IMAD.MOV.U32 R8, RZ, RZ, 0x192 ;  /* 0x00000192ff087424 */ /* 0x000fe200078e00ff */
[----:B------:R-:W5:Y:S01]  /*f450*/  LDCU.64 UR6, c[0x4][0xe0] ;  /* 0x01001c00ff0677ac */ /* 0x000f620008000a00 */
[----:B------:R-:W1:Y:S01]  /*f460*/  LDC.64 R14, c[0x4][R14] ;  /* 0x010000000e0e7b82 */ /* 0x000e620000000a00 */
[----:B------:R-:W-:Y:S01]  /*f470*/  IMAD.MOV.U32 R13, RZ, RZ, RZ ;  /* 0x000000ffff0d7224 */ /* 0x000fe200078e00ff */
[----:B------:R-:W2:Y:S01]  /*f480*/  LDCU.64 UR4, c[0x4][0x40] ;  /* 0x01000800ff0477ac */ /* 0x000ea20008000a00 */
[----:B---3--:R-:W-:Y:S01]  /*f490*/  IMAD.U32 R4, RZ, RZ, UR8 ;  /* 0x00000008ff047e24 */ /* 0x008fe2000f8e00ff */
[----:B------:R-:W-:Y:S01]  /*f4a0*/  MOV R5, UR9 ;  /* 0x0000000900057c02 */ /* 0x000fe20008000f00 */
[----:B-----5:R-:W-:Y:S01]  /*f4b0*/  IMAD.U32 R6, RZ, RZ, UR6 ;  /* 0x00000006ff067e24 */ /* 0x020fe2000f8e00ff */
[----:B------:R-:W-:Y:S01]  /*f4c0*/  MOV R7, UR7 ;  /* 0x0000000700077c02 */ /* 0x000fe20008000f00 */
[----:B--2---:R-:W-:Y:S01]  /*f4d0*/  IMAD.U32 R10, RZ, RZ, UR4 ;  /* 0x00000004ff0a7e24 */ /* 0x004fe2000f8e00ff */
[----:B------:R-:W-:-:S02]  /*f4e0*/  MOV R11, UR5 ;  /* 0x00000005000b7c02 */ /* 0x000fc40008000f00 */
[----:B-1--4-:R-:W-:-:S07]  /*f4f0*/  LEPC R20, `(.L_x_687) ;  /* 0x000000001014794e */ /* 0x012fce0000000000 */
[----:B------:R-:W-:Y:S05]  /*f500*/  CALL.ABS.NOINC R14 ;  /* 0x000000000e007343 */ /* 0x000fea0003c00000 */
.L_x_687:
[C---:B------:R-:W-:Y:S01]  /*f510*/  VIADD R0, R22.reuse, 0x20 ;  /* 0x0000002016007836 */ /* 0x040fe20000000000 */
[----:B------:R-:W-:Y:S05]  /*f520*/  WARPSYNC.ALL ;  /* 0x0000000000007948 */ /* 0x000fea0003800000 */
[----:B------:R-:W-:Y:S02]  /*f530*/  SHF.R.U32.HI R0, RZ, 0x15, R0 ;  /* 0x00000015ff007819 */ /* 0x000fe40000011600 */
[----:B------:R-:W-:Y:S02]  /*f540*/  R2UR UR4, R22 ;  /* 0x00000000160472ca */ /* 0x000fe400000e0000 */
[----:B------:R-:W-:-:S11]  /*f550*/  ISETP.NE.AND P0, PT, R105, R0, PT ;  /* 0x000000006900720c */ /* 0x000fd60003f05270 */
[----:B------:R-:W1:Y:S02]  /*f560*/  LDTM.x16 R88, tmem[UR4] ;  /* 0x00000004005879ee */ /* 0x000e640008240000 */
[----:B-1----:R-:W-:Y:S05]  /*f570*/  @!P0 BRA `(.L_x_688) ;  /* 0x0000000000408947 */ /* 0x002fea0003800000 */
[----:B------:R-:W-:Y:S01]  /*f580*/  MOV R14, 0xf8 ;  /* 0x000000f8000e7802 */ /* 0x000fe20000000f00 */
[----:B------:R-:W3:Y:S01]  /*f590*/  LDCU.64 UR8, c[0x4][0xd8] ;  /* 0x01001b00ff0877ac */ /* 0x000ee20008000a00 */
[----:B------:R-:W-:Y:S02]  /*f5a0*/  HFMA2 R12, -RZ, RZ, 0, 5.9604644775390625e-08 ;  /* 0x00000001ff0c7431 */ /* 0x000fe400000001ff */
[----:B------:R-:W-:Y:S01]  /*f5b0*/  IMAD.MOV.U32 R8, RZ, RZ, 0x192 ;  /* 0x00000192ff087424 */ /* 0x000fe200078e00ff */
[----:B------:R-:W1:Y:S01]  /*f5c0*/  LDCU.64 UR6, c[0x4][0xe0] ;  /* 0x01001c00ff0677ac */ /* 0x000e620008000a00 */
[----:B------:R-:W2:Y:S01]  /*f5d0*/  LDC.64 R14, c[0x4][R14] ;  /* 0x010000000e0e7b82 */ /* 0x000ea20000000a00 */
[----:B------:R-:W-:Y:S01]  /*f5e0*/  IMAD.MOV.U32 R13, RZ, RZ, RZ ;  /* 0x000000ffff0d7224 */ /* 0x000fe200078e00ff */
[----:B------:R-:W5:Y:S01]  /*f5f0*/  LDCU.64 UR4, c[0x4][0x40] ;  /* 0x01000800ff0477ac */ /* 0x000f620008000a00 */
[----:B---3--:R-:W-:Y:S01]  /*f600*/  IMAD.U32 R4, RZ, RZ, UR8 ;  /* 0x00000008ff047e24 */ /* 0x008fe2000f8e00ff */
[----:B------:R-:W-:Y:S01]  /*f610*/  MOV R5, UR9 ;  /* 0x0000000900057c02 */ /* 0x000fe20008000f00 */
[----:B-1----:R-:W-:Y:S01]  /*f620*/  IMAD.U32 R6, RZ, RZ, UR6 ;  /* 0x00000006ff067e24 */ /* 0x002fe2000f8e00ff */
[----:B------:R-:W-:Y:S01]  /*f630*/  MOV R7, UR7 ;  /* 0x0000000700077c02 */ /* 0x000fe20008000f00 */
[----:B-----5:R-:W-:Y:S01]  /*f640*/  IMAD.U32 R10, RZ, RZ, UR4 ;  /* 0x00000004ff0a7e24 */ /* 0x020fe2000f8e00ff */
[----:B------:R-:W-:-:S02]  /*f650*/  MOV R11, UR5 ;  /* 0x00000005000b7c02 */ /* 0x000fc40008000f00 */
[----:B--2-4-:R-:W-:-:S07]  /*f660*/  LEPC R20, `(.L_x_688) ;  /* 0x000000001014794e */ /* 0x014fce0000000000 */
[----:B------:R-:W-:Y:S05]  /*f670*/  CALL.ABS.NOINC R14 ;  /* 0x000000000e007343 */ /* 0x000fea0003c00000 */
.L_x_688:
        /* <DEDUP_REMOVED lines=23> */
.L_x_689:
[C---:B------:R-:W-:Y:S01]  /*f7f0*/  VIADD R0, R22.reuse, 0x60 ;  /* 0x0000006016007836 */ /* 0x040fe20000000000 */
[----:B------:R-:W-:Y:S05]  /*f800*/  WARPSYNC.ALL ;  /* 0x0000000000007948 */ /* 0x000fea0003800000 */
[----:B------:R-:W-:Y:S02]  /*f810*/  SHF.R.U32.HI R0, RZ, 0x15, R0 ;  /* 0x00000015ff007819 */ /* 0x000fe40000011600 */
[----:B------:R-:W-:Y:S02]  /*f820*/  R2UR UR4, R22 ;  /* 0x00000000160472ca */ /* 0x000fe400000e0000 */
[----:B------:R-:W-:-:S11]  /*f830*/  ISETP.NE.AND P0, PT, R105, R0, PT ;  /* 0x000000006900720c */ /* 0x000fd60003f05270 */
[----:B--2---:R-:W1:Y:S02]  /*f840*/  LDTM.x16 R56, tmem[UR4+0x40] ;  /* 0x00004004003879ee */ /* 0x004e640008240000 */
        /* <DEDUP_REMOVED lines=15> */
[----:B----4-:R-:W-:-:S07]  /*f940*/  LEPC R20, `(.L_x_690) ;  /* 0x000000001014794e */ /* 0x010fce0000000000 */
[----:B--2---:R-:W-:Y:S05]  /*f950*/  CALL.ABS.NOINC R14 ;  /* 0x000000000e007343 */ /* 0x004fea0003c00000 */
.L_x_690:
[C---:B------:R-:W-:Y:S01]  /*f960*/  VIADD R0, R22.reuse, 0x80 ;  /* 0x0000008016007836 */ /* 0x040fe20000000000 */
[----:B------:R-:W-:Y:S05]  /*f970*/  WARPSYNC.ALL ;  /* 0x0000000000007948 */ /* 0x000fea0003800000 */
[----:B------:R-:W-:Y:S02]  /*f980*/  SHF.R.U32.HI R0, RZ, 0x15, R0 ;  /* 0x00000015ff007819 */ /* 0x000fe40000011600 */
[----:B------:R-:W-:Y:S02]  /*f990*/  R2UR UR4, R22 ;  /* 0x00000000160472ca */ /* 0x000fe400000e0000 */
[----:B------:R-:W-:-:S11]  /*f9a0*/  ISETP.NE.AND P0, PT, R105, R0, PT ;  /* 0x000000006900720c */ /* 0x000fd60003f05270 */
[----:B---34-:R-:W1:Y:S02]  /*f9b0*/  LDTM.x16 R40, tmem[UR4+0x60] ;  /* 0x00006004002879ee */ /* 0x018e640008240000 */
        /* <DEDUP_REMOVED lines=17> */
.L_x_691:
        /* <DEDUP_REMOVED lines=26> */
.L_x_692:
[----:B------:R-:W-:Y:S01]  /*fc70*/  LOP3.LUT R0, R106, 0x600000, RZ, 0xc0, !PT ;  /* 0x006000006a007812 */ /* 0x000fe200078ec0ff */
[----:B------:R-:W-:Y:S05]  /*fc80*/  WARPSYNC.ALL ;  /* 0x0000000000007948 */ /* 0x000fea0003800000 */
[----:B------:R-:W-:Y:S01]  /*fc90*/  IADD3 R0, PT, PT, R0, R107, RZ ;  /* 0x0000006b00007210 */ /* 0x000fe20007ffe0ff */
[----:B------:R-:W1:Y:S01]  /*fca0*/  LDCU UR8, c[0x0][0x3b0] ;  /* 0x00007600ff0877ac */ /* 0x000e620008000800 */
[----:B------:R-:W-:Y:S01]  /*fcb0*/  IADD3 R3, P1, P0, R110, UR36, R107 ;  /* 0x000000246e037c10 */ /* 0x000fe2000f83e06b */
[----:B------:R-:W-:Y:S01]  /*fcc0*/  BSSY.RECONVERGENT B0, `(.L_x_693) ;  /* 0x000002c000007945 */ /* 0x000fe20003800200 */
[----:B------:R-:W-:Y:S01]  /*fcd0*/  R2UR UR6, R0 ;  /* 0x00000000000672ca */ /* 0x000fe200000e0000 */
[----:B------:R-:W2:Y:S01]  /*fce0*/  LDCU.64 UR4, c[0x0][0x980] ;  /* 0x00013000ff0477ac */ /* 0x000ea20008000a00 */
[----:B------:R-:W-:-:S02]  /*fcf0*/  IADD3 R2, P2, PT, R2, R3, RZ ;  /* 0x0000000302027210 */ /* 0x000fc40007f5e0ff */
[----:B------:R-:W-:-:S05]  /*fd00*/  IADD3.X R3, PT, PT, R23, UR39, RZ, P1, P0 ;  /* 0x0000002717037c10 */ /* 0x000fca0008fe04ff */
[----:B------:R-:W-:-:S04]  /*fd10*/  IMAD.X R3, RZ, RZ, R3, P2 ;  /* 0x000000ffff037224 */ /* 0x000fc800010e0603 */
[----:B------:R-:W3:Y:S01]  /*fd20*/  LDTM.x16 R4, tmem[UR6+0xa0] ;  /* 0x0000a006000479ee */ /* 0x000ee20008240000 */
[----:B-1----:R-:W-:-:S04]  /*fd30*/  ISETP.GE.AND P0, PT, R107, UR8, PT ;  /* 0x000000086b007c0c */ /* 0x002fc8000bf06270 */
[----:B------:R-:W-:Y:S02]  /*fd40*/  ISETP.GE.U32.OR P0, PT, R108, UR38, P0 ;  /* 0x000000266c007c0c */ /* 0x000fe40008706470 */
[C---:B--2---:R-:W-:Y:S01]  /*fd50*/  LEA R110, P1, R2.reuse, UR4, 0x1 ;  /* 0x00000004026e7c11 */ /* 0x044fe2000f8208ff */
[----:B------:R-:W1:Y:S03]  /*fd60*/  LDCU UR4, c[0x0][0x454] ;  /* 0x00008a80ff0477ac */ /* 0x000e660008000800 */
[----:B------:R-:W-:-:S07]  /*fd70*/  LEA.HI.X R111, R2, UR5, R3, 0x1, P1 ;  /* 0x00000005026f7c11 */ /* 0x000fce00088f0c03 */
[----:B---3--:R-:W-:Y:S05]  /*fd80*/  @P0 BRA `(.L_x_694) ;  /* 0x00000000007c0947 */ /* 0x008fea0003800000 */
[----:B-1----:R-:W-:Y:S01]  /*fd90*/  FMUL R0, R88, UR4 ;  /* 0x0000000458007c20 */ /* 0x002fe20008400000 */
        /* <DEDUP_REMOVED lines=9> */
[----:B------:R-:W-:Y:S01]  /*fe30*/  PRMT R22, R0, 0x7632, R22 ;  /* 0x0000763200167816 */ /* 0x000fe20000000016 */
[----:B------:R-:W1:Y:S01]  /*fe40*/  LDCU.64 UR6, c[0x0][0x358] ;  /* 0x00006b00ff0677ac */ /* 0x000e620008000a00 */
[----:B------:R-:W-:-:S02]  /*fe50*/  F2FP.F16.F32.PACK_AB R20, R91, R20 ;  /* 0x000000145b14723e */ /* 0x000fc400000000ff */
[----:B------:R-:W-:Y:S02]  /*fe60*/  LOP3.LUT R22, R22, 0xffff, RZ, 0xc0, !PT ;  /* 0x0000ffff16167812 */ /* 0x000fe400078ec0ff */
[----:B------:R-:W-:-:S03]  /*fe70*/  F2FP.F16.F32.PACK_AB R2, R95, R2 ;  /* 0x000000025f02723e */ /* 0x000fc600000000ff */
[----:B------:R-:W-:-:S03]  /*fe80*/  IMAD.WIDE.U32 R22, R22, 0x10000, RZ ;  /* 0x0001000016167825 */ /* 0x000fc600078e00ff */
[----:B------:R-:W-:Y:S02]  /*fe90*/  LOP3.LUT R0, R22, 0xffff, R0, 0xf8, !PT ;  /* 0x0000ffff16007812 */ /* 0x000fe400078ef800 */
[--C-:B------:R-:W-:Y:S02]  /*fea0*/  LOP3.LUT R22, R23, 0xffff, R20.reuse, 0xf8, !PT ;  /* 0x0000ffff17167812 */ /* 0x100fe400078ef814 */
[----:B------:R-:W-:-:S05]  /*feb0*/  PRMT R20, R20, 0x7632, R20 ;  /* 0x0000763214147816 */ /* 0x000fca0000000014 */
[----:B------:R-:W-:Y:S02]  /*fec0*/  IMAD.U32 R21, R20, 0x10000, RZ ;  /* 0x0001000014157824 */ /* 0x000fe400078e00ff */
[----:B------:R-:W-:-:S03]  /*fed0*/  IMAD.MOV.U32 R20, RZ, RZ, R0 ;  /* 0x000000ffff147224 */ /* 0x000fc600078e0000 */
[----:B------:R-:W-:Y:S02]  /*fee0*/  LOP3.LUT R21, R22, R21, RZ, 0xfc, !PT ;  /* 0x0000001516157212 */ /* 0x000fe400078efcff */
[----:B------:R-:W-:-:S04]  /*fef0*/  PRMT R22, R3, 0x7632, R22 ;  /* 0x0000763203167816 */ /* 0x000fc80000000016 */
[----:B------:R-:W-:-:S05]  /*ff00*/  LOP3.LUT R22, R22, 0xffff, RZ, 0xc0, !PT ;  /* 0x0000ffff16167812 */ /* 0x000fca00078ec0ff */
[----:B------:R-:W-:-:S05]  /*ff10*/  IMAD.WIDE.U32 R22, R22, 0x10000, RZ ;  /* 0x0001000016167825 */ /* 0x000fca00078e00ff */
[--C-:B------:R-:W-:Y:S02]  /*ff20*/  LOP3.LUT R23, R23, 0xffff, R2.reuse, 0xf8, !PT ;  /* 0x0000ffff17177812 */ /* 0x100fe400078ef802 */
[----:B------:R-:W-:Y:S02]  /*ff30*/  PRMT R2, R2, 0x7632, R2 ;  /* 0x0000763202027816 */ /* 0x000fe40000000002 */
[----:B------:R-:W-:-:S03]  /*ff40*/  LOP3.LUT R22, R22, 0xffff, R3, 0xf8, !PT ;  /* 0x0000ffff16167812 */ /* 0x000fc600078ef803 */
[----:B------:R-:W-:-:S05]  /*ff50*/  IMAD.U32 R2, R2, 0x10000, RZ ;  /* 0x0001000002027824 */ /* 0x000fca00078e00ff */
[----:B------:R-:W-:-:S05]  /*ff60*/  LOP3.LUT R23, R23, R2, RZ, 0xfc, !PT ;  /* 0x0000000217177212 */ /* 0x000fca00078efcff */
[----:B-1----:R2:W-:Y:S02]  /*ff70*/  STG.E.128 desc[UR6][R110.64], R20 ;  /* 0x000000146e007986 */ /* 0x0025e4000c101d06 */
.L_x_694:
[----:B-1----:R-:W-:Y:S05]  /*ff80*/  BSYNC.RECONVERGENT B0 ;  /* 0x0000000000007941 */ /* 0x002fea0003800200 */
.L_x_693:
[----:B------:R-:W-:Y:S01]  /*ff90*/  ISETP.GE.AND P0, PT, R109, UR8, PT ;  /* 0x000000086d007c0c */ /* 0x000fe2000bf06270 */
[----:B------:R-:W-:Y:S03]  /*ffa0*/  BSSY.RECONVERGENT B0, `(.L_x_695) ;  /* 0x0000021000007945 */ /* 0x000fe60003800200 */
[----:B------:R-:W-:-:S13]  /*ffb0*/  ISETP.GE.U32.OR P0, PT, R108, UR38, P0 ;  /* 0x000000266c007c0c */ /* 0x000fda0008706470 */
[----:B------:R-:W-:Y:S05]  /*ffc0*/  @P0 BRA `(.L_x_696) ;  /* 0x0000000000780947 */ /* 0x000fea0003800000 */
[----:B------:R-:W-:Y:S01]  /*ffd0*/  FMUL R0, R96, UR4 ;  /* 0x0000000460007c20 */ /* 0x000fe20008400000 */
[----:B------:R-:W-:Y:S01]  /*ffe0*/  FMUL R97, R97, UR4 ;  /* 0x0000000461617c20 */ /* 0x000fe20008400000 */
[----:B------:R-:W-:Y:S01]  /*fff0*/  FMUL R2, R100, UR4 ;  /* 0x0000000464027c20 */ /* 0x000fe20008400000 */
[----:B------:R-:W-:Y:S01]  /*10000*/  FMUL R101, R101, UR4 ;  /* 0x0000000465657c20 */ /* 0x000fe20008400000 */
[----:B------:R-:W-:Y:S01]  /*10010*/  FMUL R3, R98, UR4 ;  /* 0x0000000462037c20 */ /* 0x000fe20008400000 */
[----:B--2---:R-:W-:Y:S01]  /*10020*/  FMUL R22, R99, UR4 ;  /* 0x0000000463167c20 */ /* 0x004fe20008400000 */
[----:B------:R-:W-:Y:S01]  /*10030*/  F2FP.F16.F32.PACK_AB R0, R97, R0 ;  /* 0x000000006100723e */ /* 0x000fe200000000ff */
[----:B------:R-:W-:Y:S01]  /*10040*/  FMUL R102, R102, UR4 ;  /* 0x0000000466667c20 */ /* 0x000fe20008400000 */
[----:B------:R-:W-:Y:S01]  /*10050*/  F2FP.F16.F32.PACK_AB R2, R101, R2 ;  /* 0x000000026502723e */ /* 0x000fe200000000ff */
[----:B------:R-:W-:Y:S01]  /*10060*/  FMUL R103, R103, UR4 ;  /* 0x0000000467677c20 */ /* 0x000fe20008400000 */
[----:B------:R-:W-:Y:S01]  /*10070*/  PRMT R20, R0, 0x7632, R20 ;  /* 0x0000763200147816 */ /* 0x000fe20000000014 */
[----:B------:R-:W1:Y:S01]  /*10080*/  LDCU.64 UR6, c[0x0][0x358] ;  /* 0x00006b00ff0677ac */ /* 0x000e620008000a00 */
[----:B------:R-:W-:-:S02]  /*10090*/  F2FP.F16.F32.PACK_AB R3, R22, R3 ;  /* 0x000000031603723e */ /* 0x000fc400000000ff */
[----:B------:R-:W-:-:S05]  /*100a0*/  LOP3.LUT R20, R20, 0xffff, RZ, 0xc0, !PT ;  /* 0x0000ffff14147812 */ /* 0x000fca00078ec0ff */
[----:B------:R-:W-:-:S03]  /*100b0*/  IMAD.WIDE.U32 R20, R20, 0x10000, RZ ;  /* 0x0001000014147825 */ /* 0x000fc600078e00ff */
[--C-:B------:R-:W-:Y:S02]  /*100c0*/  LOP3.LUT R20, R20, 0xffff, R0.reuse, 0xf8, !PT ;  /* 0x0000ffff14147812 */ /* 0x100fe400078ef800 */
[----:B------:R-:W-:Y:S02]  /*100d0*/  PRMT R0, R2, 0x7632, R0 ;  /* 0x0000763202007816 */ /* 0x000fe40000000000 */
[--C-:B------:R-:W-:Y:S02]  /*100e0*/  LOP3.LUT R21, R21, 0xffff, R3.reuse, 0xf8, !PT ;  /* 0x0000ffff15157812 */ /* 0x100fe400078ef803 */
[----:B------:R-:W-:Y:S02]  /*100f0*/  LOP3.LUT R22, R0, 0xffff, RZ, 0xc0, !PT ;  /* 0x0000ffff00167812 */ /* 0x000fe400078ec0ff */
[----:B------:R-:W-:Y:S02]  /*10100*/  F2FP.F16.F32.PACK_AB R0, R103, R102 ;  /* 0x000000666700723e */ /* 0x000fe400000000ff */
[----:B------:R-:W-:Y:S01]  /*10110*/  PRMT R3, R3, 0x7632, R3 ;  /* 0x0000763203037816 */ /* 0x000fe20000000003 */
[----:B------:R-:W-:-:S05]  /*10120*/  IMAD.WIDE.U32 R22, R22, 0x10000, RZ ;  /* 0x0001000016167825 */ /* 0x000fca00078e00ff */
[--C-:B------:R-:W-:Y:S02]  /*10130*/  LOP3.LUT R23, R23, 0xffff, R0.reuse, 0xf8, !PT ;  /* 0x0000ffff17177812 */ /* 0x100fe400078ef800 */
[----:B------:R-:W-:Y:S02]  /*10140*/  PRMT R0, R0, 0x7632, R0 ;  /* 0x0000763200007816 */ /* 0x000fe40000000000 */
[----:B------:R-:W-:Y:S01]  /*10150*/  LOP3.LUT R22, R22, 0xffff, R2, 0xf8, !PT ;  /* 0x0000ffff16167812 */ /* 0x000fe200078ef802 */
[----:B------:R-:W-:Y:S02]  /*10160*/  IMAD.U32 R2, R3, 0x10000, RZ ;  /* 0x0001000003027824 */ /* 0x000fe400078e00ff */
[----:B------:R-:W-:-:S03]  /*10170*/  IMAD.U32 R0, R0, 0x10000, RZ ;  /* 0x0001000000007824 */ /* 0x000fc600078e00ff */
[----:B------:R-:W-:Y:S02]  /*10180*/  LOP3.LUT R21, R21, R2, RZ, 0xfc, !PT ;  /* 0x0000000215157212 */ /* 0x000fe400078efcff */
[----:B------:R-:W-:-:S05]  /*10190*/  LOP3.LUT R23, R23, R0, RZ, 0xfc, !PT ;  /* 0x0000000017177212 */ /* 0x000fca00078efcff */
[----:B-1----:R1:W-:Y:S02]  /*101a0*/  STG.E.128 desc[UR6][R110.64+0x10], R20 ;  /* 0x000010146e007986 */ /* 0x0023e4000c101d06 */
.L_x_696:
[----:B------:R-:W-:Y:S05]  /*101b0*/  BSYNC.RECONVERGENT B0 ;  /* 0x0000000000007941 */ /* 0x000fea0003800200 */
.L_x_695:
[C---:B-12---:R-:W-:Y:S01]  /*101c0*/  VIADD R20, R107.reuse, 0x80 ;  /* 0x000000806b147836 */ /* 0x046fe20000000000 */
[----:B------:R-:W-:Y:S01]  /*101d0*/  LOP3.LUT R104, R104, 0xfffffff7, RZ, 0xc0, !PT ;  /* 0xfffffff768687812 */ /* 0x000fe200078ec0ff */
[C---:B------:R-:W-:Y:S01]  /*101e0*/  VIADD R0, R107.reuse, 0x40 ;  /* 0x000000406b007836 */ /* 0x040fe20000000000 */
[----:B------:R-:W1:Y:S01]  /*101f0*/  LDCU.64 UR6, c[0x0][0x358] ;  /* 0x00006b00ff0677ac */ /* 0x000e620008000a00 */
[C---:B------:R-:W-:Y:S01]  /*10200*/  VIADD R3, R107.reuse, 0x20 ;  /* 0x000000206b037836 */ /* 0x040fe20000000000 */
[----:B------:R-:W-:Y:S01]  /*10210*/  ISETP.GE.AND P6, PT, R20, UR8, PT ;  /* 0x0000000814007c0c */ /* 0x000fe2000bfc6270 */
[C---:B------:R-:W-:Y:S01]  /*10220*/  VIADD R2, R107.reuse, 0x28 ;  /* 0x000000286b027836 */ /* 0x040fe20000000000 */
[----:B------:R-:W-:Y:S01]  /*10230*/  ISETP.GE.AND P4, PT, R0, UR8, PT ;  /* 0x0000000800007c0c */ /* 0x000fe2000bf86270 */
[----:B------:R-:W-:Y:S01]  /*10240*/  VIADD R0, R107, 0x68 ;  /* 0x000000686b007836 */ /* 0x000fe20000000000 */
[----:B------:R-:W-:Y:S01]  /*10250*/  ISETP.GE.AND P0, PT, R3, UR8, PT ;  /* 0x0000000803007c0c */ /* 0x000fe2000bf06270 */
[C---:B------:R-:W-:Y:S01]  /*10260*/  VIADD R3, R107.reuse, 0x48 ;  /* 0x000000486b037836 */ /* 0x040fe20000000000 */
[----:B------:R-:W-:Y:S01]  /*10270*/  ISETP.GE.AND P1, PT, R2, UR8, PT ;  /* 0x0000000802007c0c */ /* 0x000fe2000bf26270 */
[C---:B------:R-:W-:Y:S01]  /*10280*/  VIADD R2, R107.reuse, 0x60 ;  /* 0x000000606b027836 */ /* 0x040fe20000000000 */
[----:B------:R-:W-:Y:S01]  /*10290*/  ISETP.GE.AND P5, PT, R0, UR8, PT ;  /* 0x0000000800007c0c */ /* 0x000fe2000bfa6270 */
[----:B------:R-:W-:Y:S01]  /*102a0*/  VIADD R0, R107, 0x88 ;  /* 0x000000886b007836 */ /* 0x000fe20000000000 */
[----:B------:R-:W-:Y:S01]  /*102b0*/  ISETP.GE.U32.OR P0, PT, R108, UR38, P0 ;  /* 0x000000266c007c0c */ /* 0x000fe20008706470 */
[----:B------:R-:W-:Y:S01]  /*102c0*/  BSSY.RECONVERGENT B0, `(.L_x_697) ;  /* 0x0000028000007945 */ /* 0x000fe20003800200 */
[----:B------:R-:W-:Y:S01]  /*102d0*/  ISETP.GE.AND P3, PT, R3, UR8, PT ;  /* 0x0000000803007c0c */ /* 0x000fe2000bf66270 */
[----:B------:R-:W-:Y:S01]  /*102e0*/  VIADD R88, R107, 0xa0 ;  /* 0x000000a06b587836 */ /* 0x000fe20000000000 */
[----:B------:R-:W-:-:S02]  /*102f0*/  @P6 LOP3.LUT R104, R104, 0x8, RZ, 0xfc, !PT ;  /* 0x0000000868686812 */ /* 0x000fc400078efcff */
[----:B------:R-:W-:Y:S02]  /*10300*/  ISETP.GE.AND P6, PT, R0, UR8, PT ;  /* 0x0000000800007c0c */ /* 0x000fe4000bfc6270 */
[----:B------:R-:W-:Y:S02]  /*10310*/  LOP3.LUT R104, R104, 0xfffffffb, RZ, 0xc0, !PT ;  /* 0xfffffffb68687812 */ /* 0x000fe400078ec0ff */
[----:B------:R-:W-:-:S09]  /*10320*/  ISETP.GE.AND P2, PT, R2, UR8, PT ;  /* 0x0000000802007c0c */ /* 0x000fd2000bf46270 */
[----:B------:R-:W-:Y:S01]  /*10330*/  @P6 LOP3.LUT R104, R104, 0x4, RZ, 0xfc, !PT ;  /* 0x0000000468686812 */ /* 0x000fe200078efcff */
[----:B-1----:R-:W-:Y:S06]  /*10340*/  @P0 BRA `(.L_x_698) ;  /* 0x00000000007c0947 */ /* 0x002fec0003800000 */
        /* <DEDUP_REMOVED lines=31> */
.L_x_698:
[----:B------:R-:W-:Y:S05]  /*10540*/  BSYNC.RECONVERGENT B0 ;  /* 0x0000000000007941 */ /* 0x000fea0003800200 */
.L_x_697:
        /* <DEDUP_REMOVED lines=35> */
.L_x_700:
[----:B------:R-:W-:Y:S05]  /*10780*/  BSYNC.RECONVERGENT B0 ;  /* 0x0000000000007941 */ /* 0x000fea0003800200 */
.L_x_699:
[----:B------:R-:W-:Y:S01]  /*10790*/  ISETP.GE.U32.OR P6, PT, R108, UR38, P4 ;  /* 0x000000266c007c0c */ /* 0x000fe2000a7c6470 */
[----:B------:R-:W-:Y:S01]  /*107a0*/  VIADD R107, R107, 0xa8 ;  /* 0x000000a86b6b7836 */ /* 0x000fe20000000000 */
[C---:B------:R-:W-:Y:S01]  /*107b0*/  LOP3.LUT P0, RZ, R104.reuse, 0x4, RZ, 0xc0, !PT ;  /* 0x0000000468ff7812 */ /* 0x040fe2000780c0ff */
[----:B------:R-:W-:Y:S01]  /*107c0*/  BSSY.RECONVERGENT B0, `(.L_x_701) ;  /* 0x0000037000007945 */ /* 0x000fe20003800200 */
[----:B------:R-:W-:Y:S01]  /*107d0*/  LOP3.LUT P4, RZ, R104, 0x8, RZ, 0xc0, !PT ;  /* 0x0000000868ff7812 */ /* 0x000fe2000788c0ff */
[----:B-12---:R-:W-:Y:S01]  /*107e0*/  FMUL R20, R14, UR4 ;  /* 0x000000040e147c20 */ /* 0x006fe20008400000 */
[----:B------:R-:W-:Y:S01]  /*107f0*/  ISETP.GE.U32.OR P3, PT, R108, UR38, P3 ;  /* 0x000000266c007c0c */ /* 0x000fe20009f66470 */
[----:B------:R-:W-:Y:S01]  /*10800*/  FMUL R21, R15, UR4 ;  /* 0x000000040f157c20 */ /* 0x000fe20008400000 */
[----:B------:R-:W-:Y:S01]  /*10810*/  LOP3.LUT R104, R104, 0xfffffffd, RZ, 0xc0, !PT ;  /* 0xfffffffd68687812 */ /* 0x000fe200078ec0ff */
[----:B------:R-:W-:Y:S01]  /*10820*/  FMUL R16, R16, UR4 ;  /* 0x0000000410107c20 */ /* 0x000fe20008400000 */
[C---:B------:R-:W-:Y:S01]  /*10830*/  ISETP.GE.U32.OR P5, PT, R108.reuse, UR38, P5 ;  /* 0x000000266c007c0c */ /* 0x040fe2000afa6470 */
[----:B------:R-:W-:Y:S01]  /*10840*/  FMUL R17, R17, UR4 ;  /* 0x0000000411117c20 */ /* 0x000fe20008400000 */
[----:B------:R-:W-:Y:S01]  /*10850*/  ISETP.GE.U32.OR P4, PT, R108, UR38, P4 ;  /* 0x000000266c007c0c */ /* 0x000fe2000a786470 */
[----:B------:R-:W-:Y:S01]  /*10860*/  FMUL R18, R18, UR4 ;  /* 0x0000000412127c20 */ /* 0x000fe20008400000 */
[----:B------:R-:W-:Y:S01]  /*10870*/  @P6 LOP3.LUT R104, R104, 0x2, RZ, 0xfc, !PT ;  /* 0x0000000268686812 */ /* 0x000fe200078efcff */
[----:B------:R-:W-:Y:S01]  /*10880*/  FMUL R19, R19, UR4 ;  /* 0x0000000413137c20 */ /* 0x000fe20008400000 */
[----:B------:R-:W-:Y:S01]  /*10890*/  ISETP.GE.U32.OR P6, PT, R108, UR38, P2 ;  /* 0x000000266c007c0c */ /* 0x000fe200097c6470 */
[----:B------:R-:W-:Y:S01]  /*108a0*/  FMUL R22, R12, UR4 ;  /* 0x000000040c167c20 */ /* 0x000fe20008400000 */
[----:B------:R-:W-:Y:S01]  /*108b0*/  LOP3.LUT R104, R104, 0xfffffffe, RZ, 0xc0, !PT ;  /* 0xfffffffe68687812 */ /* 0x000fe200078ec0ff */
[----:B------:R-:W-:Y:S01]  /*108c0*/  FMUL R23, R13, UR4 ;  /* 0x000000040d177c20 */ /* 0x000fe20008400000 */
[----:B------:R-:W-:-:S02]  /*108d0*/  ISETP.GE.U32.OR P2, PT, R108, UR38, P1 ;  /* 0x000000266c007c0c */ /* 0x000fc40008f46470 */
[----:B------:R-:W-:Y:S02]  /*108e0*/  @P3 LOP3.LUT R104, R104, 0x1, RZ, 0xfc, !PT ;  /* 0x0000000168683812 */ /* 0x000fe400078efcff */
[----:B------:R-:W-:Y:S02]  /*108f0*/  ISETP.GE.U32.OR P3, PT, R108, UR38, P0 ;  /* 0x000000266c007c0c */ /* 0x000fe40008766470 */
[----:B------:R-:W-:-:S04]  /*10900*/  ISETP.GE.AND P0, PT, R107, UR8, PT ;  /* 0x000000086b007c0c */ /* 0x000fc8000bf06270 */
[----:B------:R-:W-:Y:S02]  /*10910*/  ISETP.GE.U32.OR P1, PT, R108, UR38, P0 ;  /* 0x000000266c007c0c */ /* 0x000fe40008726470 */
[----:B------:R-:W-:-:S13]  /*10920*/  LOP3.LUT P0, RZ, R104, 0x2, RZ, 0xc0, !PT ;  /* 0x0000000268ff7812 */ /* 0x000fda000780c0ff */
        /* <DEDUP_REMOVED lines=32> */
.L_x_702:
[----:B------:R-:W-:Y:S05]  /*10b30*/  BSYNC.RECONVERGENT B0 ;  /* 0x0000000000007941 */ /* 0x000fea0003800200 */
.L_x_701:
        /* <DEDUP_REMOVED lines=34> */
.L_x_704:
[----:B------:R-:W-:Y:S05]  /*10d60*/  BSYNC.RECONVERGENT B0 ;  /* 0x0000000000007941 */ /* 0x000fea0003800200 */
.L_x_703:
[----:B------:R-:W-:Y:S04]  /*10d70*/  BSSY.RECONVERGENT B0, `(.L_x_705) ;  /* 0x0000021000007945 */ /* 0x000fe80003800200 */
[----:B------:R-:W-:Y:S05]  /*10d80*/  @P6 BRA `(.L_x_706) ;  /* 0x00000000007c6947 */ /* 0x000fea0003800000 */
[----:B------:R-:W-:Y:S01]  /*10d90*/  FMUL R0, R40, UR4 ;  /* 0x0000000428007c20 */ /* 0x000fe20008400000 */
[----:B------:R-:W-:Y:S01]  /*10da0*/  FMUL R41, R41, UR4 ;  /* 0x0000000429297c20 */ /* 0x000fe20008400000 */
[----:B------:R-:W-:Y:S01]  /*10db0*/  FMUL R2, R44, UR4 ;  /* 0x000000042c027c20 */ /* 0x000fe20008400000 */
[----:B------:R-:W-:Y:S01]  /*10dc0*/  FMUL R45, R45, UR4 ;  /* 0x000000042d2d7c20 */ /* 0x000fe20008400000 */
[----:B------:R-:W-:Y:S01]  /*10dd0*/  FMUL R3, R42, UR4 ;  /* 0x000000042a037c20 */ /* 0x000fe20008400000 */
[----:B-12---:R-:W-:Y:S01]  /*10de0*/  FMUL R12, R43, UR4 ;  /* 0x000000042b0c7c20 */ /* 0x006fe20008400000 */
        /* <DEDUP_REMOVED lines=25> */
.L_x_706:
[----:B------:R-:W-:Y:S05]  /*10f80*/  BSYNC.RECONVERGENT B0 ;  /* 0x0000000000007941 */ /* 0x000fea0003800200 */
.L_x_705:
[----:B------:R-:W-:Y:S04]  /*10f90*/  BSSY.RECONVERGENT B0, `(.L_x_707) ;  /* 0x0000020000007945 */ /* 0x000fe80003800200 */
[----:B------:R-:W-:Y:S05]  /*10fa0*/  @P5 BRA `(.L_x_708) ;  /* 0x0000000000785947 */ /* 0x000fea0003800000 */
[----:B------:R-:W-:Y:S01]  /*10fb0*/  FMUL R0, R48, UR4 ;  /* 0x0000000430007c20 */ /* 0x000fe20008400000 */
[----:B------:R-:W-:Y:S01]  /*10fc0*/  FMUL R49, R49, UR4 ;  /* 0x0000000431317c20 */ /* 0x000fe20008400000 */
[----:B------:R-:W-:Y:S01]  /*10fd0*/  FMUL R3, R52, UR4 ;  /* 0x0000000434037c20 */ /* 0x000fe20008400000 */
[----:B-123--:R-:W-:Y:S01]  /*10fe0*/  FMUL R12, R53, UR4 ;  /* 0x00000004350c7c20 */ /* 0x00efe20008400000 */
        /* <DEDUP_REMOVED lines=26> */
.L_x_708:
[----:B------:R-:W-:Y:S05]  /*11190*/  BSYNC.RECONVERGENT B0 ;  /* 0x0000000000007941 */ /* 0x000fea0003800200 */
.L_x_707:
[----:B------:R-:W-:Y:S04]  /*111a0*/  BSSY.RECONVERGENT B0, `(.L_x_709) ;  /* 0x0000021000007945 */ /* 0x000fe80003800200 */
[----:B------:R-:W-:Y:S05]  /*111b0*/  @P4 BRA `(.L_x_710) ;  /* 0x00000000007c4947 */ /* 0x000fea0003800000 */
[----:B------:R-:W-:Y:S01]  /*111c0*/  FMUL R2, R24, UR4 ;  /* 0x0000000418027c20 */ /* 0x000fe20008400000 */
[----:B------:R-:W-:Y:S01]  /*111d0*/  FMUL R25, R25, UR4 ;  /* 0x0000000419197c20 */ /* 0x000fe20008400000 */
[----:B------:R-:W-:Y:S01]  /*111e0*/  FMUL R0, R28, UR4 ;  /* 0x000000041c007c20 */ /* 0x000fe20008400000 */
[----:B------:R-:W-:Y:S01]  /*111f0*/  FMUL R29, R29, UR4 ;  /* 0x000000041d1d7c20 */ /* 0x000fe20008400000 */
[----:B------:R-:W-:Y:S01]  /*11200*/  FMUL R3, R26, UR4 ;  /* 0x000000041a037c20 */ /* 0x000fe20008400000 */
[----:B-1234-:R-:W-:Y:S01]  /*11210*/  FMUL R12, R27, UR4 ;  /* 0x000000041b0c7c20 */ /* 0x01efe20008400000 */
        /* <DEDUP_REMOVED lines=25> */
.L_x_710:
[----:B------:R-:W-:Y:S05]  /*113b0*/  BSYNC.RECONVERGENT B0 ;  /* 0x0000000000007941 */ /* 0x000fea0003800200 */
.L_x_709:
        /* <DEDUP_REMOVED lines=33> */
.L_x_712:
[----:B------:R-:W-:Y:S05]  /*115d0*/  BSYNC.RECONVERGENT B0 ;  /* 0x0000000000007941 */ /* 0x000fea0003800200 */
.L_x_711:
        /* <DEDUP_REMOVED lines=22> */
[----:B-1234-:R-:W-:Y:S01]  /*11740*/  IMAD.WIDE.U32 R12, R6, 0x10000, RZ ;  /* 0x00010000060c7825 */ /* 0x01efe200078e00ff */
        /* <DEDUP_REMOVED lines=10> */
.L_x_714:
[----:B------:R-:W-:Y:S05]  /*117f0*/  BSYNC.RECONVERGENT B0 ;  /* 0x0000000000007941 */ /* 0x000fea0003800200 */
.L_x_713:
        /* <DEDUP_REMOVED lines=25> */
.L_x_716:
[----:B------:R-:W-:Y:S05]  /*11990*/  BSYNC.RECONVERGENT B0 ;  /* 0x0000000000007941 */ /* 0x000fea0003800200 */
.L_x_715:
[----:B------:R-:W-:Y:S01]  /*119a0*/  UISETP.NE.AND UP0, UPT, UR46, 0x3, UPT ;  /* 0x000000032e00788c */ /* 0x000fe2000bf05270 */
[----:B------:R-:W-:-:S08]  /*119b0*/  NOP ;  /* 0x0000000000007918 */ /* 0x000fd00000000000 */
[----:B------:R-:W-:Y:S05]  /*119c0*/  BRA.U !UP0, `(.L_x_717) ;  /* 0x0000000108087547 */ /* 0x000fea000b800000 */
[----:B------:R-:W-:Y:S05]  /*119d0*/  BPT.TRAP 0x1 ;  /* 0x000000040000795c */ /* 0x000fea0000300000 */
[----:B------:R-:W-:Y:S05]  /*119e0*/  BPT.TRAP 0x1 ;  /* 0x000000040000795c */ /* 0x000fea0000300000 */
.L_x_717:
[----:B------:R-:W5:Y:S01]  /*119f0*/  S2UR UR5, SR_CgaCtaId ;  /* 0x00000000000579c3 */ /* 0x000f620000008800 */
[----:B------:R-:W-:Y:S02]  /*11a00*/  UIADD3 UR4, UPT, UPT, UR37, 0x308b8, URZ ;  /* 0x000308b825047890 */ /* 0x000fe4000fffe0ff */
[----:B------:R-:W-:Y:S02]  /*11a10*/  ULOP3.LUT UP0, URZ, UR42, 0x7, URZ, 0xc0, !UPT ;  /* 0x000000072aff7892 */ /* 0x000fe4000f80c0ff */
[----:B-----5:R-:W-:-:S09]  /*11a20*/  UPRMT UR4, UR5, 0x654, UR4 ;  /* 0x0000065405047896 */ /* 0x020fd20008000004 */
[----:B------:R-:W-:Y:S01]  /*11a30*/  SYNCS.ARRIVE.TRANS64.RED.A1T0 RZ, [UR4], RZ ;  /* 0x000000ffffff79a7 */ /* 0x000fe20008100404 */
[----:B------:R-:W-:Y:S01]  /*11a40*/  BAR.SYNC.DEFER_BLOCKING 0x1, 0x100 ;  /* 0x0044000000007b1d */ /* 0x000fe20000010000 */
[----:B------:R-:W-:-:S13]  /*11a50*/  PLOP3.LUT P0, PT, PT, PT, UP0, 0x80, 0x8 ;  /* 0x000000000008781c */ /* 0x000fda0003f0f008 */
[----:B------:R-:W-:Y:S05]  /*11a60*/  @P0 EXIT ;  /* 0x000000000000094d */ /* 0x000fea0003800000 */
[----:B------:R-:W5:Y:S01]  /*11a70*/  S2UR UR5, SR_CgaCtaId ;  /* 0x00000000000579c3 */ /* 0x000f620000008800 */
[----:B------:R-:W-:Y:S01]  /*11a80*/  UMOV UR4, 0x400 ;  /* 0x0000040000047882 */ /* 0x000fe20000000000 */
[----:B------:R-:W-:Y:S02]  /*11a90*/  IMAD.MOV.U32 R2, RZ, RZ, 0xffff ;  /* 0x0000ffffff027424 */ /* 0x000fe400078e00ff */
[----:B------:R-:W-:Y:S01]  /*11aa0*/  IMAD.MOV.U32 R0, RZ, RZ, 0x1 ;  /* 0x00000001ff007424 */ /* 0x000fe200078e00ff */
[----:B-----5:R-:W-:-:S09]  /*11ab0*/  ULEA UR4, UR5, UR4, 0x18 ;  /* 0x0000000405047291 */ /* 0x020fd2000f8ec0ff */
[----:B------:R-:W5:Y:S01]  /*11ac0*/  LDS R3, [UR4+0x308c0] ;  /* 0x0308c004ff037984 */ /* 0x000f620008000800 */
[----:B------:R-:W-:Y:S02]  /*11ad0*/  UMOV UR4, 0x40 ;  /* 0x0000004000047882 */ /* 0x000fe40000000000 */
[----:B------:R-:W-:Y:S01]  /*11ae0*/  ULEA UR5, UR5, UR4, 0x18 ;  /* 0x0000000405057291 */ /* 0x000fe2000f8ec0ff */
[----:B------:R-:W-:-:S08]  /*11af0*/  NOP ;  /* 0x0000000000007918 */ /* 0x000fd00000000000 */
[----:B-1----:R-:W1:Y:S01]  /*11b00*/  LDS R5, [UR5+0x14] ;  /* 0x00001405ff057984 */ /* 0x002e620008000800 */
[----:B-----5:R-:W-:-:S04]  /*11b10*/  LOP3.LUT R3, R3, 0xffff, RZ, 0xc0, !PT ;  /* 0x0000ffff03037812 */ /* 0x020fc800078ec0ff */
[----:B------:R-:W-:-:S04]  /*11b20*/  SHF.R.U32.HI R3, RZ, 0x5, R3 ;  /* 0x00000005ff037819 */ /* 0x000fc80000011603 */
[-C--:B------:R-:W-:Y:S02]  /*11b30*/  SHF.L.U32 R2, R2, R3.reuse, RZ ;  /* 0x0000000302027219 */ /* 0x080fe400000006ff */
[----:B------:R-:W-:Y:S02]  /*11b40*/  SHF.L.U32 R0, R0, R3, RZ ;  /* 0x0000000300007219 */ /* 0x000fe400000006ff */
[----:B-1----:R-:W-:-:S04]  /*11b50*/  LOP3.LUT R5, R5, R2, RZ, 0xc0, !PT ;  /* 0x0000000205057212 */ /* 0x002fc800078ec0ff */
        /* <DEDUP_REMOVED lines=22> */
.L_x_719:
[----:B------:R-:W-:Y:S02]  /*11cc0*/  MOV R2, 0x11ce0 ;  /* 0x00011ce000027802 */ /* 0x000fe40000000f00 */
[----:B--234-:R-:W-:Y:S05]  /*11cd0*/  CALL.REL.NOINC `($__internal_5_$__cuda_sm10x_tcgen05_guardrail_trap_col_being_dealloced_not_returned_by_alloc) ;  /* 0x0000000c00ac7944 */ /* 0x01cfea0003c00000 */
[----:B------:R-:W-:Y:S05]  /*11ce0*/  BRA `(.L_x_720) ;  /* 0x0000000000087947 */ /* 0x000fea0003800000 */
.L_x_718:
[----:B------:R-:W-:Y:S02]  /*11cf0*/  MOV R2, 0x11d10 ;  /* 0x00011d1000027802 */ /* 0x000fe40000000f00 */
[----:B--234-:R-:W-:Y:S05]  /*11d00*/  CALL.REL.NOINC `($__internal_7_$__cuda_sm10x_tcgen05_guardrail_trap_unallocated_columns_being_dealloced) ;  /* 0x0000000c00bc7944 */ /* 0x01cfea0003c00000 */
.L_x_720:
[----:B------:R-:W-:Y:S01]  /*11d10*/  NOP ;  /* 0x0000000000007918 */ /* 0x000fe20000000000 */
[----:B------:R-:W-:Y:S05]  /*11d20*/  EXIT ;  /* 0x000000000000794d */ /* 0x000fea0003800000 */
.L_x_465:
[----:B------:R-:W-:-:S07]  /*11d30*/  MOV R3, UR32 ;  /* 0x0000002000037c02 */ /* 0x000fce0008000f00 */
.L_x_721:
[----:B-1----:R1:W2:Y:S02]  /*11d40*/  SYNCS.PHASECHK.TRANS64.TRYWAIT P0, [R3+URZ+0x30810], R6 ;  /* 0x03081006030075a7 */ /* 0x0022a400080011ff */
[----:B--2---:R-:W-:Y:S05]  /*11d50*/  @!P0 NANOSLEEP.SYNCS 0x989680 ;  /* 0x009896800000895d */ /* 0x004fea0003900000 */
[----:B------:R-:W2:Y:S02]  /*11d60*/  @!P0 SYNCS.PHASECHK.TRANS64 P0, [R3+URZ+0x30810], R6 ;  /* 0x03081006030085a7 */ /* 0x000ea400080010ff */
[----:B--2---:R-:W-:Y:S05]  /*11d70*/  @!P0 BRA `(.L_x_721) ;  /* 0xfffffffc00f08947 */ /* 0x004fea000383ffff */
[----:B------:R-:W-:Y:S05]  /*11d80*/  BRA `(.L_x_722) ;  /* 0xffffff0800407947 */ /* 0x000fea000383ffff */
.L_x_473:
[----:B-1----:R-:W-:-:S07]  /*11d90*/  MOV R3, UR32 ;  /* 0x0000002000037c02 */ /* 0x002fce0008000f00 */
.L_x_723:
[----:B-1----:R1:W2:Y:S02]  /*11da0*/  SYNCS.PHASECHK.TRANS64.TRYWAIT P0, [R3+URZ+0x30838], R6 ;  /* 0x03083806030075a7 */ /* 0x0022a400080011ff */
[----:B--2---:R-:W-:Y:S05]  /*11db0*/  @!P0 NANOSLEEP.SYNCS 0x989680 ;  /* 0x009896800000895d */ /* 0x004fea0003900000 */
[----:B------:R-:W2:Y:S02]  /*11dc0*/  @!P0 SYNCS.PHASECHK.TRANS64 P0, [R3+URZ+0x30838], R6 ;  /* 0x03083806030085a7 */ /* 0x000ea400080010ff */
[----:B--2---:R-:W-:Y:S05]  /*11dd0*/  @!P0 BRA `(.L_x_723) ;  /* 0xfffffffc00f08947 */ /* 0x004fea000383ffff */
[----:B------:R-:W-:Y:S05]  /*11de0*/  BRA `(.L_x_724) ;  /* 0xffffff0c003c7947 */ /* 0x000fea000383ffff */
.L_x_476:
[----:B------:R-:W-:-:S07]  /*11df0*/  MOV R9, UR32 ;  /* 0x0000002000097c02 */ /* 0x000fce0008000f00 */
.L_x_725:
[----:B--2---:R2:W3:Y:S02]  /*11e00*/  SYNCS.PHASECHK.TRANS64.TRYWAIT P3, [R9+URZ+0x30828], R6 ;  /* 0x03082806090075a7 */ /* 0x0044e400080611ff */
[----:B---3--:R-:W-:Y:S05]  /*11e10*/  @!P3 NANOSLEEP.SYNCS 0x989680 ;  /* 0x009896800000b95d */ /* 0x008fea0003900000 */
[----:B------:R-:W3:Y:S02]  /*11e20*/  @!P3 SYNCS.PHASECHK.TRANS64 P3, [R9+URZ+0x30828], R6 ;  /* 0x030828060900b5a7 */ /* 0x000ee400080610ff */
[----:B---3--:R-:W-:Y:S05]  /*11e30*/  @!P3 BRA `(.L_x_725) ;  /* 0xfffffffc00f0b947 */ /* 0x008fea000383ffff */
[----:B------:R-:W-:Y:S05]  /*11e40*/  BRA `(.L_x_726) ;  /* 0xffffff0c00b87947 */ /* 0x000fea000383ffff */
.L_x_482:
[----:B--2---:R-:W-:-:S07]  /*11e50*/  MOV R9, UR32 ;  /* 0x0000002000097c02 */ /* 0x004fce0008000f00 */
.L_x_727:
[----:B-1----:R1:W2:Y:S02]  /*11e60*/  SYNCS.PHASECHK.TRANS64.TRYWAIT P3, [R9+URZ+0x30848], R6 ;  /* 0x03084806090075a7 */ /* 0x0022a400080611ff */
[----:B--2---:R-:W-:Y:S05]  /*11e70*/  @!P3 NANOSLEEP.SYNCS 0x989680 ;  /* 0x009896800000b95d */ /* 0x004fea0003900000 */
[----:B------:R-:W2:Y:S02]  /*11e80*/  @!P3 SYNCS.PHASECHK.TRANS64 P3, [R9+URZ+0x30848], R6 ;  /* 0x030848060900b5a7 */ /* 0x000ea400080610ff */
[----:B--2---:R-:W-:Y:S05]  /*11e90*/  @!P3 BRA `(.L_x_727) ;  /* 0xfffffffc00f0b947 */ /* 0x004fea000383ffff */
[----:B------:R-:W-:Y:S05]  /*11ea0*/  BRA `(.L_x_728) ;  /* 0xffffff1000707947 */ /* 0x000fea000383ffff */
.L_x_487:
[----:B------:R-:W-:-:S07]  /*11eb0*/  MOV R8, UR32 ;  /* 0x0000002000087c02 */ /* 0x000fce0008000f00 */
.L_x_729:
[----:B--2---:R2:W4:Y:S02]  /*11ec0*/  SYNCS.PHASECHK.TRANS64.TRYWAIT P0, [R8+URZ+0x30818], R15 ;  /* 0x0308180f080075a7 */ /* 0x00452400080011ff */
[----:B----4-:R-:W-:Y:S05]  /*11ed0*/  @!P0 NANOSLEEP.SYNCS 0x989680 ;  /* 0x009896800000895d */ /* 0x010fea0003900000 */
[----:B------:R-:W4:Y:S02]  /*11ee0*/  @!P0 SYNCS.PHASECHK.TRANS64 P0, [R8+URZ+0x30818], R15 ;  /* 0x0308180f080085a7 */ /* 0x000f2400080010ff */
[----:B----4-:R-:W-:Y:S05]  /*11ef0*/  @!P0 BRA `(.L_x_729) ;  /* 0xfffffffc00f08947 */ /* 0x010fea000383ffff */
[----:B------:R-:W-:Y:S05]  /*11f00*/  BRA `(.L_x_730) ;  /* 0xffffff14003c7947 */ /* 0x000fea000383ffff */
.L_x_493:
[----:B------:R-:W-:-:S07]  /*11f10*/  MOV R8, UR32 ;  /* 0x0000002000087c02 */ /* 0x000fce0008000f00 */
.L_x_731:
[----:B--2---:R2:W1:Y:S02]  /*11f20*/  SYNCS.PHASECHK.TRANS64.TRYWAIT P0, [R8+URZ+0x30838], R15 ;  /* 0x0308380f080075a7 */ /* 0x00446400080011ff */
[----:B-1----:R-:W-:Y:S05]  /*11f30*/  @!P0 NANOSLEEP.SYNCS 0x989680 ;  /* 0x009896800000895d */ /* 0x002fea0003900000 */
[----:B------:R-:W1:Y:S02]  /*11f40*/  @!P0 SYNCS.PHASECHK.TRANS64 P0, [R8+URZ+0x30838], R15 ;  /* 0x0308380f080085a7 */ /* 0x000e6400080010ff */
[----:B-1----:R-:W-:Y:S05]  /*11f50*/  @!P0 BRA `(.L_x_731) ;  /* 0xfffffffc00f08947 */ /* 0x002fea000383ffff */
[----:B------:R-:W-:Y:S05]  /*11f60*/  BRA `(.L_x_732) ;  /* 0xffffff1400cc7947 */ /* 0x000fea000383ffff */
.L_x_496:
[----:B--2---:R-:W-:-:S07]  /*11f70*/  MOV R8, UR32 ;  /* 0x0000002000087c02 */ /* 0x004fce0008000f00 */
.L_x_733:
[----:B--2---:R2:W4:Y:S02]  /*11f80*/  SYNCS.PHASECHK.TRANS64.TRYWAIT P3, [R8+URZ+0x30828], R15 ;  /* 0x0308280f080075a7 */ /* 0x00452400080611ff */
[----:B----4-:R-:W-:Y:S05]  /*11f90*/  @!P3 NANOSLEEP.SYNCS 0x989680 ;  /* 0x009896800000b95d */ /* 0x010fea0003900000 */
[----:B------:R-:W4:Y:S02]  /*11fa0*/  @!P3 SYNCS.PHASECHK.TRANS64 P3, [R8+URZ+0x30828], R15 ;  /* 0x0308280f0800b5a7 */ /* 0x000f2400080610ff */
[----:B----4-:R-:W-:Y:S05]  /*11fb0*/  @!P3 BRA `(.L_x_733) ;  /* 0xfffffffc00f0b947 */ /* 0x010fea000383ffff */
[----:B------:R-:W-:Y:S05]  /*11fc0*/  BRA `(.L_x_734) ;  /* 0xffffff18002c7947 */ /* 0x000fea000383ffff */
.L_x_501:
[----:B--2---:R-:W-:-:S07]  /*11fd0*/  MOV R8, UR32 ;  /* 0x0000002000087c02 */ /* 0x004fce0008000f00 */
.L_x_735:
[----:B-1----:R1:W2:Y:S02]  /*11fe0*/  SYNCS.PHASECHK.TRANS64.TRYWAIT P3, [R8+URZ+0x30848], R15 ;  /* 0x0308480f080075a7 */ /* 0x0022a400080611ff */
[----:B--2---:R-:W-:Y:S05]  /*11ff0*/  @!P3 NANOSLEEP.SYNCS 0x989680 ;  /* 0x009896800000b95d */ /* 0x004fea0003900000 */
[----:B------:R-:W2:Y:S02]  /*12000*/  @!P3 SYNCS.PHASECHK.TRANS64 P3, [R8+URZ+0x30848], R15 ;  /* 0x0308480f0800b5a7 */ /* 0x000ea400080610ff */
[----:B--2---:R-:W-:Y:S05]  /*12010*/  @!P3 BRA `(.L_x_735) ;  /* 0xfffffffc00f0b947 */ /* 0x004fea000383ffff */
[----:B------:R-:W-:Y:S05]  /*12020*/  BRA `(.L_x_736) ;  /* 0xffffff1800887947 */ /* 0x000fea000383ffff */
.L_x_505:
[----:B------:R-:W-:-:S07]  /*12030*/  MOV R8, UR32 ;  /* 0x0000002000087c02 */ /* 0x000fce0008000f00 */
.L_x_737:
[----:B--2---:R2:W3:Y:S02]  /*12040*/  SYNCS.PHASECHK.TRANS64.TRYWAIT P0, [R8+URZ+0x30810], R15 ;  /* 0x0308100f080075a7 */ /* 0x0044e400080011ff */
[----:B---3--:R-:W-:Y:S05]  /*12050*/  @!P0 NANOSLEEP.SYNCS 0x989680 ;  /* 0x009896800000895d */ /* 0x008fea0003900000 */
[----:B------:R-:W3:Y:S02]  /*12060*/  @!P0 SYNCS.PHASECHK.TRANS64 P0, [R8+URZ+0x30810], R15 ;  /* 0x0308100f080085a7 */ /* 0x000ee400080010ff */
[----:B---3--:R-:W-:Y:S05]  /*12070*/  @!P0 BRA `(.L_x_737) ;  /* 0xfffffffc00f08947 */ /* 0x008fea000383ffff */
[----:B------:R-:W-:Y:S05]  /*12080*/  BRA `(.L_x_738) ;  /* 0xffffff1800e47947 */ /* 0x000fea000383ffff */
.L_x_511:
[----:B--2---:R-:W-:-:S07]  /*12090*/  MOV R8, UR32 ;  /* 0x0000002000087c02 */ /* 0x004fce0008000f00 */
.L_x_739:
[----:B--2---:R2:W3:Y:S02]  /*120a0*/  SYNCS.PHASECHK.TRANS64.TRYWAIT P0, [R8+URZ+0x30838], R9 ;  /* 0x03083809080075a7 */ /* 0x0044e400080011ff */
[----:B---3--:R-:W-:Y:S05]  /*120b0*/  @!P0 NANOSLEEP.SYNCS 0x989680 ;  /* 0x009896800000895d */ /* 0x008fea0003900000 */
[----:B------:R-:W3:Y:S02]  /*120c0*/  @!P0 SYNCS.PHASECHK.TRANS64 P0, [R8+URZ+0x30838], R9 ;  /* 0x03083809080085a7 */ /* 0x000ee400080010ff */
[----:B---3--:R-:W-:Y:S05]  /*120d0*/  @!P0 BRA `(.L_x_739) ;  /* 0xfffffffc00f08947 */ /* 0x008fea000383ffff */
[----:B------:R-:W-:Y:S05]  /*120e0*/  BRA `(.L_x_740) ;  /* 0xffffff1c006c7947 */ /* 0x000fea000383ffff */
.L_x_514:
[----:B------:R-:W-:-:S07]  /*120f0*/  MOV R6, UR32 ;  /* 0x0000002000067c02 */ /* 0x000fce0008000f00 */
.L_x_741:
[----:B--2---:R2:W3:Y:S02]  /*12100*/  SYNCS.PHASECHK.TRANS64.TRYWAIT P3, [R6+URZ+0x30828], R9 ;  /* 0x03082809060075a7 */ /* 0x0044e400080611ff */
[----:B---3--:R-:W-:Y:S05]  /*12110*/  @!P3 NANOSLEEP.SYNCS 0x989680 ;  /* 0x009896800000b95d */ /* 0x008fea0003900000 */
[----:B------:R-:W3:Y:S02]  /*12120*/  @!P3 SYNCS.PHASECHK.TRANS64 P3, [R6+URZ+0x30828], R9 ;  /* 0x030828090600b5a7 */ /* 0x000ee400080610ff */
[----:B---3--:R-:W-:Y:S05]  /*12130*/  @!P3 BRA `(.L_x_741) ;  /* 0xfffffffc00f0b947 */ /* 0x008fea000383ffff */
[----:B------:R-:W-:Y:S05]  /*12140*/  BRA `(.L_x_742) ;  /* 0xffffff1c00cc7947 */ /* 0x000fea000383ffff */
.L_x_519:
[----:B--2---:R-:W-:-:S07]  /*12150*/  MOV R6, UR32 ;  /* 0x0000002000067c02 */ /* 0x004fce0008000f00 */
.L_x_743:
[----:B--2---:R2:W4:Y:S02]  /*12160*/  SYNCS.PHASECHK.TRANS64.TRYWAIT P3, [R6+URZ+0x30848], R9 ;  /* 0x03084809060075a7 */ /* 0x00452400080611ff */
[----:B----4-:R-:W-:Y:S05]  /*12170*/  @!P3 NANOSLEEP.SYNCS 0x989680 ;  /* 0x009896800000b95d */ /* 0x010fea0003900000 */
[----:B------:R-:W4:Y:S02]  /*12180*/  @!P3 SYNCS.PHASECHK.TRANS64 P3, [R6+URZ+0x30848], R9 ;  /* 0x030848090600b5a7 */ /* 0x000f2400080610ff */
[----:B----4-:R-:W-:Y:S05]  /*12190*/  @!P3 BRA `(.L_x_743) ;  /* 0xfffffffc00f0b947 */ /* 0x010fea000383ffff */
[----:B------:R-:W-:Y:S05]  /*121a0*/  BRA `(.L_x_744) ;  /* 0xffffff2000287947 */ /* 0x000fea000383ffff */
.L_x_524:
[----:B------:R-:W-:-:S07]  /*121b0*/  MOV R6, UR32 ;  /* 0x0000002000067c02 */ /* 0x000fce0008000f00 */
.L_x_745:
[----:B--2---:R2:W3:Y:S02]  /*121c0*/  SYNCS.PHASECHK.TRANS64.TRYWAIT P0, [R6+URZ+0x30818], R9 ;  /* 0x03081809060075a7 */ /* 0x0044e400080011ff */
[----:B---3--:R-:W-:Y:S05]  /*121d0*/  @!P0 NANOSLEEP.SYNCS 0x989680 ;  /* 0x009896800000895d */ /* 0x008fea0003900000 */
[----:B------:R-:W3:Y:S02]  /*121e0*/  @!P0 SYNCS.PHASECHK.TRANS64 P0, [R6+URZ+0x30818], R9 ;  /* 0x03081809060085a7 */ /* 0x000ee400080010ff */
[----:B---3--:R-:W-:Y:S05]  /*121f0*/  @!P0 BRA `(.L_x_745) ;  /* 0xfffffffc00f08947 */ /* 0x008fea000383ffff */
[----:B------:R-:W-:Y:S05]  /*12200*/  BRA `(.L_x_746) ;  /* 0xffffff2000b07947 */ /* 0x000fea000383ffff */
.L_x_530:
[----:B------:R-:W-:-:S07]  /*12210*/  MOV R6, UR32 ;  /* 0x0000002000067c02 */ /* 0x000fce0008000f00 */
.L_x_747:
[----:B--2---:R2:W4:Y:S02]  /*12220*/  SYNCS.PHASECHK.TRANS64.TRYWAIT P0, [R6+URZ+0x30838], R9 ;  /* 0x03083809060075a7 */ /* 0x00452400080011ff */
[----:B----4-:R-:W-:Y:S05]  /*12230*/  @!P0 NANOSLEEP.SYNCS 0x989680 ;  /* 0x009896800000895d */ /* 0x010fea0003900000 */
[----:B------:R-:W4:Y:S02]  /*12240*/  @!P0 SYNCS.PHASECHK.TRANS64 P0, [R6+URZ+0x30838], R9 ;  /* 0x03083809060085a7 */ /* 0x000f2400080010ff */
[----:B----4-:R-:W-:Y:S05]  /*12250*/  @!P0 BRA `(.L_x_747) ;  /* 0xfffffffc00f08947 */ /* 0x010fea000383ffff */
[----:B------:R-:W-:Y:S05]  /*12260*/  BRA `(.L_x_748) ;  /* 0xffffff2400347947 */ /* 0x000fea000383ffff */
.L_x_533:
[----:B------:R-:W-:-:S07]  /*12270*/  MOV R0, UR32 ;  /* 0x0000002000007c02 */ /* 0x000fce0008000f00 */
.L_x_749:
[----:B----4-:R4:W1:Y:S02]  /*12280*/  SYNCS.PHASECHK.TRANS64.TRYWAIT P0, [R0+URZ+0x30828], R9 ;  /* 0x03082809000075a7 */ /* 0x01086400080011ff */
[----:B-1----:R-:W-:Y:S05]  /*12290*/  @!P0 NANOSLEEP.SYNCS 0x989680 ;  /* 0x009896800000895d */ /* 0x002fea0003900000 */
[----:B------:R-:W1:Y:S02]  /*122a0*/  @!P0 SYNCS.PHASECHK.TRANS64 P0, [R0+URZ+0x30828], R9 ;  /* 0x03082809000085a7 */ /* 0x000e6400080010ff */
[----:B-1----:R-:W-:Y:S05]  /*122b0*/  @!P0 BRA `(.L_x_749) ;  /* 0xfffffffc00f08947 */ /* 0x002fea000383ffff */
[----:B------:R-:W-:Y:S05]  /*122c0*/  BRA `(.L_x_750) ;  /* 0xffffff2400947947 */ /* 0x000fea000383ffff */
.L_x_538:
[----:B----4-:R-:W-:-:S07]  /*122d0*/  MOV R0, UR32 ;  /* 0x0000002000007c02 */ /* 0x010fce0008000f00 */
.L_x_751:
[----:B-1----:R1:W4:Y:S02]  /*122e0*/  SYNCS.PHASECHK.TRANS64.TRYWAIT P0, [R0+URZ+0x30848], R9 ;  /* 0x03084809000075a7 */ /* 0x00232400080011ff */
[----:B----4-:R-:W-:Y:S05]  /*122f0*/  @!P0 NANOSLEEP.SYNCS 0x989680 ;  /* 0x009896800000895d */ /* 0x010fea0003900000 */
[----:B------:R-:W4:Y:S02]  /*12300*/  @!P0 SYNCS.PHASECHK.TRANS64 P0, [R0+URZ+0x30848], R9 ;  /* 0x03084809000085a7 */ /* 0x000f2400080010ff */
[----:B----4-:R-:W-:Y:S05]  /*12310*/  @!P0 BRA `(.L_x_751) ;  /* 0xfffffffc00f08947 */ /* 0x010fea000383ffff */
[----:B------:R-:W-:Y:S05]  /*12320*/  BRA `(.L_x_752) ;  /* 0xffffff2400f07947 */ /* 0x000fea000383ffff */
.L_x_546:
[----:B-1----:R1:W2:Y:S02]  /*12330*/  SYNCS.PHASECHK.TRANS64.TRYWAIT P0, [R3+URZ+0x30800], R44 ;  /* 0x0308002c030075a7 */ /* 0x0022a400080011ff */
[----:B--2---:R-:W-:Y:S05]  /*12340*/  @!P0 NANOSLEEP.SYNCS 0x989680 ;  /* 0x009896800000895d */ /* 0x004fea0003900000 */
[----:B------:R-:W2:Y:S02]  /*12350*/  @!P0 SYNCS.PHASECHK.TRANS64 P0, [R3+URZ+0x30800], R44 ;  /* 0x0308002c030085a7 */ /* 0x000ea400080010ff */
[----:B--2---:R-:W-:Y:S05]  /*12360*/  @!P0 BRA `(.L_x_546) ;  /* 0xfffffffc00f08947 */ /* 0x004fea000383ffff */
[----:B------:R-:W-:Y:S05]  /*12370*/  BRA `(.L_x_753) ;  /* 0xffffff2c00c47947 */ /* 0x000fea000383ffff */
.L_x_547:
[----:B--2---:R2:W3:Y:S02]  /*12380*/  SYNCS.PHASECHK.TRANS64.TRYWAIT P0, [R3+URZ+0x30858], R2 ;  /* 0x03085802030075a7 */ /* 0x0044e400080011ff */
[----:B---3--:R-:W-:Y:S05]  /*12390*/  @!P0 NANOSLEEP.SYNCS 0x989680 ;  /* 0x009896800000895d */ /* 0x008fea0003900000 */
[----:B------:R-:W3:Y:S02]  /*123a0*/  @!P0 SYNCS.PHASECHK.TRANS64 P0, [R3+URZ+0x30858], R2 ;  /* 0x03085802030085a7 */ /* 0x000ee400080010ff */
[----:B---3--:R-:W-:Y:S05]  /*123b0*/  @!P0 BRA `(.L_x_547) ;  /* 0xfffffffc00f08947 */ /* 0x008fea000383ffff */
[----:B------:R-:W-:Y:S05]  /*123c0*/  BRA `(.L_x_754) ;  /* 0xffffff2c00c47947 */ /* 0x000fea000383ffff */
.L_x_550:
[----:B---3--:R3:W4:Y:S02]  /*123d0*/  SYNCS.PHASECHK.TRANS64.TRYWAIT P0, [R3+URZ+0x30820], R44 ;  /* 0x0308202c030075a7 */ /* 0x00872400080011ff */
[----:B----4-:R-:W-:Y:S05]  /*123e0*/  @!P0 NANOSLEEP.SYNCS 0x989680 ;  /* 0x009896800000895d */ /* 0x010fea0003900000 */
[----:B------:R-:W4:Y:S02]  /*123f0*/  @!P0 SYNCS.PHASECHK.TRANS64 P0, [R3+URZ+0x30820], R44 ;  /* 0x0308202c030085a7 */ /* 0x000f2400080010ff */
[----:B----4-:R-:W-:Y:S05]  /*12400*/  @!P0 BRA `(.L_x_550) ;  /* 0xfffffffc00f08947 */ /* 0x010fea000383ffff */
[----:B------:R-:W-:Y:S05]  /*12410*/  BRA `(.L_x_755) ;  /* 0xffffff3800247947 */ /* 0x000fea000383ffff */
.L_x_552:
[----:B----4-:R4:W1:Y:S02]  /*12420*/  SYNCS.PHASECHK.TRANS64.TRYWAIT P0, [R3+URZ+0x30868], R2 ;  /* 0x03086802030075a7 */ /* 0x01086400080011ff */
[----:B-1----:R-:W-:Y:S05]  /*12430*/  @!P0 NANOSLEEP.SYNCS 0x989680 ;  /* 0x009896800000895d */ /* 0x002fea0003900000 */
[----:B------:R-:W1:Y:S02]  /*12440*/  @!P0 SYNCS.PHASECHK.TRANS64 P0, [R3+URZ+0x30868], R2 ;  /* 0x03086802030085a7 */ /* 0x000e6400080010ff */
[----:B-1----:R-:W-:Y:S05]  /*12450*/  @!P0 BRA `(.L_x_552) ;  /* 0xfffffffc00f08947 */ /* 0x002fea000383ffff */
[----:B------:R-:W-:Y:S05]  /*12460*/  BRA `(.L_x_756) ;  /* 0xffffff3800207947 */ /* 0x000fea000383ffff */
.L_x_554:
[----:B------:R1:W1:Y:S02]  /*12470*/  SYNCS.PHASECHK.TRANS64.TRYWAIT P0, [R3+URZ+0x30878], R2 ;  /* 0x03087802030075a7 */ /* 0x00026400080011ff */
[----:B-1----:R-:W-:Y:S05]  /*12480*/  @!P0 NANOSLEEP.SYNCS 0x989680 ;  /* 0x009896800000895d */ /* 0x002fea0003900000 */
[----:B------:R-:W1:Y:S02]  /*12490*/  @!P0 SYNCS.PHASECHK.TRANS64 P0, [R3+URZ+0x30878], R2 ;  /* 0x03087802030085a7 */ /* 0x000e6400080010ff */
[----:B-1----:R-:W-:Y:S05]  /*124a0*/  @!P0 BRA `(.L_x_554) ;  /* 0xfffffffc00f08947 */ /* 0x002fea000383ffff */
[----:B------:R-:W-:Y:S05]  /*124b0*/  BRA `(.L_x_757) ;  /* 0xffffff3800287947 */ /* 0x000fea000383ffff */
.L_x_557:
[----:B--2---:R2:W4:Y:S02]  /*124c0*/  SYNCS.PHASECHK.TRANS64.TRYWAIT P0, [R3+URZ+0x30880], R44 ;  /* 0x0308802c030075a7 */ /* 0x00452400080011ff */
[----:B----4-:R-:W-:Y:S05]  /*124d0*/  @!P0 NANOSLEEP.SYNCS 0x989680 ;  /* 0x009896800000895d */ /* 0x010fea0003900000 */
[----:B------:R-:W4:Y:S02]  /*124e0*/  @!P0 SYNCS.PHASECHK.TRANS64 P0, [R3+URZ+0x30880], R44 ;  /* 0x0308802c030085a7 */ /* 0x000f2400080010ff */
[----:B----4-:R-:W-:Y:S05]  /*124f0*/  @!P0 BRA `(.L_x_557) ;  /* 0xfffffffc00f08947 */ /* 0x010fea000383ffff */
[----:B------:R-:W-:Y:S05]  /*12500*/  BRA `(.L_x_758) ;  /* 0xffffff4000387947 */ /* 0x000fea000383ffff */
.L_x_563:
[----:B-1----:R1:W2:Y:S02]  /*12510*/  SYNCS.PHASECHK.TRANS64.TRYWAIT P0, [R11+URZ+0x30800], R18 ;  /* 0x030800120b0075a7 */ /* 0x0022a400080011ff */
[----:B--2---:R-:W-:Y:S05]  /*12520*/  @!P0 NANOSLEEP.SYNCS 0x989680 ;  /* 0x009896800000895d */ /* 0x004fea0003900000 */
[----:B------:R-:W2:Y:S02]  /*12530*/  @!P0 SYNCS.PHASECHK.TRANS64 P0, [R11+URZ+0x30800], R18 ;  /* 0x030800120b0085a7 */ /* 0x000ea400080010ff */
[----:B--2---:R-:W-:Y:S05]  /*12540*/  @!P0 BRA `(.L_x_563) ;  /* 0xfffffffc00f08947 */ /* 0x004fea000383ffff */
[----:B------:R-:W-:Y:S05]  /*12550*/  BRA `(.L_x_759) ;  /* 0xffffff48003c7947 */ /* 0x000fea000383ffff */
.L_x_565:
[----:B--2---:R2:W3:Y:S02]  /*12560*/  SYNCS.PHASECHK.TRANS64.TRYWAIT P0, [R3+URZ+0x30858], R2 ;  /* 0x03085802030075a7 */ /* 0x0044e400080011ff */
[----:B---3--:R-:W-:Y:S05]  /*12570*/  @!P0 NANOSLEEP.SYNCS 0x989680 ;  /* 0x009896800000895d */ /* 0x008fea0003900000 */
[----:B------:R-:W3:Y:S02]  /*12580*/  @!P0 SYNCS.PHASECHK.TRANS64 P0, [R3+URZ+0x30858], R2 ;  /* 0x03085802030085a7 */ /* 0x000ee400080010ff */
[----:B---3--:R-:W-:Y:S05]  /*12590*/  @!P0 BRA `(.L_x_565) ;  /* 0xfffffffc00f08947 */ /* 0x008fea000383ffff */
[----:B------:R-:W-:Y:S05]  /*125a0*/  BRA `(.L_x_760) ;  /* 0xffffff48003c7947 */ /* 0x000fea000383ffff */
.L_x_568:
[----:B--2---:R2:W3:Y:S02]  /*125b0*/  SYNCS.PHASECHK.TRANS64.TRYWAIT P0, [R3+URZ+0x30890], R2 ;  /* 0x03089002030075a7 */ /* 0x0044e400080011ff */
[----:B---3--:R-:W-:Y:S05]  /*125c0*/  @!P0 NANOSLEEP.SYNCS 0x989680 ;  /* 0x009896800000895d */ /* 0x008fea0003900000 */
[----:B------:R-:W3:Y:S02]  /*125d0*/  @!P0 SYNCS.PHASECHK.TRANS64 P0, [R3+URZ+0x30890], R2 ;  /* 0x03089002030085a7 */ /* 0x000ee400080010ff */
[----:B---3--:R-:W-:Y:S05]  /*125e0*/  @!P0 BRA `(.L_x_568) ;  /* 0xfffffffc00f08947 */ /* 0x008fea000383ffff */
[----:B------:R-:W-:Y:S05]  /*125f0*/  BRA `(.L_x_761) ;  /* 0xffffff4c00f47947 */ /* 0x000fea000383ffff */
.L_x_570:
[----:B--2---:R2:W3:Y:S02]  /*12600*/  SYNCS.PHASECHK.TRANS64.TRYWAIT P0, [R3+URZ+0x30868], R2 ;  /* 0x03086802030075a7 */ /* 0x0044e400080011ff */
[----:B---3--:R-:W-:Y:S05]  /*12610*/  @!P0 NANOSLEEP.SYNCS 0x989680 ;  /* 0x009896800000895d */ /* 0x008fea0003900000 */
[----:B------:R-:W3:Y:S02]  /*12620*/  @!P0 SYNCS.PHASECHK.TRANS64 P0, [R3+URZ+0x30868], R2 ;  /* 0x03086802030085a7 */ /* 0x000ee400080010ff */
[----:B---3--:R-:W-:Y:S05]  /*12630*/  @!P0 BRA `(.L_x_570) ;  /* 0xfffffffc00f08947 */ /* 0x008fea000383ffff */
[----:B------:R-:W-:Y:S05]  /*12640*/  BRA `(.L_x_762) ;  /* 0xffffff4c00f47947 */ /* 0x000fea000383ffff */
.L_x_576:
[----:B--2---:R2:W3:Y:S02]  /*12650*/  SYNCS.PHASECHK.TRANS64.TRYWAIT P0, [R3+URZ+0x30878], R2 ;  /* 0x03087802030075a7 */ /* 0x0044e400080011ff */
[----:B---3--:R-:W-:Y:S05]  /*12660*/  @!P0 NANOSLEEP.SYNCS 0x989680 ;  /* 0x009896800000895d */ /* 0x008fea0003900000 */
[----:B------:R-:W3:Y:S02]  /*12670*/  @!P0 SYNCS.PHASECHK.TRANS64 P0, [R3+URZ+0x30878], R2 ;  /* 0x03087802030085a7 */ /* 0x000ee400080010ff */
[----:B---3--:R-:W-:Y:S05]  /*12680*/  @!P0 BRA `(.L_x_576) ;  /* 0xfffffffc00f08947 */ /* 0x008fea000383ffff */
[----:B------:R-:W-:Y:S05]  /*12690*/  BRA `(.L_x_763) ;  /* 0xffffff5c00147947 */ /* 0x000fea000383ffff */
.L_x_578:
[----:B--2---:R2:W3:Y:S02]  /*126a0*/  SYNCS.PHASECHK.TRANS64.TRYWAIT P0, [R3+URZ+0x30820], R2 ;  /* 0x03082002030075a7 */ /* 0x0044e400080011ff */
[----:B---3--:R-:W-:Y:S05]  /*126b0*/  @!P0 NANOSLEEP.SYNCS 0x989680 ;  /* 0x009896800000895d */ /* 0x008fea0003900000 */
[----:B------:R-:W3:Y:S02]  /*126c0*/  @!P0 SYNCS.PHASECHK.TRANS64 P0, [R3+URZ+0x30820], R2 ;  /* 0x03082002030085a7 */ /* 0x000ee400080010ff */
[----:B---3--:R-:W-:Y:S05]  /*126d0*/  @!P0 BRA `(.L_x_578) ;  /* 0xfffffffc00f08947 */ /* 0x008fea000383ffff */
[----:B------:R-:W-:Y:S05]  /*126e0*/  BRA `(.L_x_764) ;  /* 0xffffff5c00147947 */ /* 0x000fea000383ffff */
.L_x_581:
[----:B--2---:R2:W3:Y:S02]  /*126f0*/  SYNCS.PHASECHK.TRANS64.TRYWAIT P0, [R3+URZ+0x30880], R2 ;  /* 0x03088002030075a7 */ /* 0x0044e400080011ff */
[----:B---3--:R-:W-:Y:S05]  /*12700*/  @!P0 NANOSLEEP.SYNCS 0x989680 ;  /* 0x009896800000895d */ /* 0x008fea0003900000 */
[----:B------:R-:W3:Y:S02]  /*12710*/  @!P0 SYNCS.PHASECHK.TRANS64 P0, [R3+URZ+0x30880], R2 ;  /* 0x03088002030085a7 */ /* 0x000ee400080010ff */
[----:B---3--:R-:W-:Y:S05]  /*12720*/  @!P0 BRA `(.L_x_581) ;  /* 0xfffffffc00f08947 */ /* 0x008fea000383ffff */
[----:B------:R-:W-:Y:S05]  /*12730*/  BRA `(.L_x_765) ;  /* 0xffffff6000407947 */ /* 0x000fea000383ffff */
.L_x_586:
[----:B---3--:R3:W4:Y:S02]  /*12740*/  SYNCS.PHASECHK.TRANS64.TRYWAIT P0, [R3+URZ+0x308b0], R4 ;  /* 0x0308b004030075a7 */ /* 0x00872400080011ff */
[----:B----4-:R-:W-:Y:S05]  /*12750*/  @!P0 NANOSLEEP.SYNCS 0x989680 ;  /* 0x009896800000895d */ /* 0x010fea0003900000 */
[----:B------:R-:W4:Y:S02]  /*12760*/  @!P0 SYNCS.PHASECHK.TRANS64 P0, [R3+URZ+0x308b0], R4 ;  /* 0x0308b004030085a7 */ /* 0x000f2400080010ff */
[----:B----4-:R-:W-:Y:S05]  /*12770*/  @!P0 BRA `(.L_x_586) ;  /* 0xfffffffc00f08947 */ /* 0x010fea000383ffff */
[----:B------:R-:W-:Y:S05]  /*12780*/  BRA `(.L_x_766) ;  /* 0xffffff64002c7947 */ /* 0x000fea000383ffff */
.L_x_589:
[----:B------:R1:W1:Y:S02]  /*12790*/  SYNCS.PHASECHK.TRANS64.TRYWAIT P0, [R3+URZ+0x308b8], R4 ;  /* 0x0308b804030075a7 */ /* 0x00026400080011ff */
[----:B-1----:R-:W-:Y:S05]  /*127a0*/  @!P0 NANOSLEEP.SYNCS 0x989680 ;  /* 0x009896800000895d */ /* 0x002fea0003900000 */
[----:B------:R-:W1:Y:S02]  /*127b0*/  @!P0 SYNCS.PHASECHK.TRANS64 P0, [R3+URZ+0x308b8], R4 ;  /* 0x0308b804030085a7 */ /* 0x000e6400080010ff */
[----:B-1----:R-:W-:Y:S05]  /*127c0*/  @!P0 BRA `(.L_x_589) ;  /* 0xfffffffc00f08947 */ /* 0x002fea000383ffff */
[----:B------:R-:W-:Y:S05]  /*127d0*/  BRA `(.L_x_767) ;  /* 0xffffff6400407947 */ /* 0x000fea000383ffff */
.L_x_591:
[----:B------:R1:W1:Y:S02]  /*127e0*/  SYNCS.PHASECHK.TRANS64.TRYWAIT P0, [R3+URZ+0x30890], R0 ;  /* 0x03089000030075a7 */ /* 0x00026400080011ff */
[----:B-1----:R-:W-:Y:S05]  /*127f0*/  @!P0 NANOSLEEP.SYNCS 0x989680 ;  /* 0x009896800000895d */ /* 0x002fea0003900000 */
[----:B------:R-:W1:Y:S02]  /*12800*/  @!P0 SYNCS.PHASECHK.TRANS64 P0, [R3+URZ+0x30890], R0 ;  /* 0x03089000030085a7 */ /* 0x000e6400080010ff */
[----:B-1----:R-:W-:Y:S05]  /*12810*/  @!P0 BRA `(.L_x_591) ;  /* 0xfffffffc00f08947 */ /* 0x002fea000383ffff */
[----:B------:R-:W-:Y:S05]  /*12820*/  BRA `(.L_x_768) ;  /* 0xffffff6400407947 */ /* 0x000fea000383ffff */
.L_x_599:
[----:B------:R-:W-:-:S07]  /*12830*/  MOV R0, UR36 ;  /* 0x0000002400007c02 */ /* 0x000fce0008000f00 */
.L_x_769:
[----:B--2---:R2:W3:Y:S02]  /*12840*/  SYNCS.PHASECHK.TRANS64.TRYWAIT P1, [R0+URZ+0x30870], R3 ;  /* 0x03087003000075a7 */ /* 0x0044e400080211ff */
[----:B---3--:R-:W-:Y:S05]  /*12850*/  @!P1 NANOSLEEP.SYNCS 0x989680 ;  /* 0x009896800000995d */ /* 0x008fea0003900000 */
[----:B------:R-:W3:Y:S02]  /*12860*/  @!P1 SYNCS.PHASECHK.TRANS64 P1, [R0+URZ+0x30870], R3 ;  /* 0x03087003000095a7 */ /* 0x000ee400080210ff */
[----:B---3--:R-:W-:Y:S05]  /*12870*/  @!P1 BRA `(.L_x_769) ;  /* 0xfffffffc00f09947 */ /* 0x008fea000383ffff */
[----:B------:R-:W-:Y:S05]  /*12880*/  BRA `(.L_x_770) ;  /* 0xffffff7400287947 */ /* 0x000fea000383ffff */
.L_x_633:
[----:B-1----:R-:W-:-:S04]  /*12890*/  MOV R0, UR37 ;  /* 0x0000002500007c02 */ /* 0x002fc80008000f00 */
[----:B------:R1:W2:Y:S03]  /*128a0*/  SYNCS.PHASECHK.TRANS64.TRYWAIT P1, [R0+URZ+0x30850], R3 ;  /* 0x03085003000075a7 */ /* 0x0002a600080211ff */
[----:B--2---:R-:W-:Y:S05]  /*128b0*/  @!P1 NANOSLEEP.SYNCS 0x989680 ;  /* 0x009896800000995d */ /* 0x004fea0003900000 */
[----:B------:R-:W2:Y:S02]  /*128c0*/  @!P1 SYNCS.PHASECHK.TRANS64 P1, [R0+URZ+0x30850], R3 ;  /* 0x03085003000095a7 */ /* 0x000ea400080210ff */
[----:B--2---:R-:W-:Y:S05]  /*128d0*/  @!P1 BRA `(.L_x_633) ;  /* 0xfffffffc00ec9947 */ /* 0x004fea000383ffff */
[----:B------:R-:W-:Y:S05]  /*128e0*/  BRA `(.L_x_771) ;  /* 0xffffff90009c7947 */ /* 0x000fea000383ffff */
.L_x_636:
[----:B-1----:R-:W-:-:S04]  /*128f0*/  MOV R0, UR37 ;  /* 0x0000002500007c02 */ /* 0x002fc80008000f00 */
[----:B------:R1:W2:Y:S03]  /*12900*/  SYNCS.PHASECHK.TRANS64.TRYWAIT P1, [R0+URZ+0x30888], R3 ;  /* 0x03088803000075a7 */ /* 0x0002a600080211ff */
[----:B--2---:R-:W-:Y:S05]  /*12910*/  @!P1 NANOSLEEP.SYNCS 0x989680 ;  /* 0x009896800000995d */ /* 0x004fea0003900000 */
[----:B------:R-:W2:Y:S02]  /*12920*/  @!P1 SYNCS.PHASECHK.TRANS64 P1, [R0+URZ+0x30888], R3 ;  /* 0x03088803000095a7 */ /* 0x000ea400080210ff */
[----:B--2---:R-:W-:Y:S05]  /*12930*/  @!P1 BRA `(.L_x_636) ;  /* 0xfffffffc00ec9947 */ /* 0x004fea000383ffff */
[----:B------:R-:W-:Y:S05]  /*12940*/  BRA `(.L_x_772) ;  /* 0xffffff9000a07947 */ /* 0x000fea000383ffff */
.L_x_639:
[----:B-1----:R-:W-:-:S04]  /*12950*/  MOV R0, UR37 ;  /* 0x0000002500007c02 */ /* 0x002fc80008000f00 */
[----:B------:R1:W2:Y:S03]  /*12960*/  SYNCS.PHASECHK.TRANS64.TRYWAIT P1, [R0+URZ+0x30830], R3 ;  /* 0x03083003000075a7 */ /* 0x0002a600080211ff */
[----:B--2---:R-:W-:Y:S05]  /*12970*/  @!P1 NANOSLEEP.SYNCS 0x989680 ;  /* 0x009896800000995d */ /* 0x004fea0003900000 */
[----:B------:R-:W2:Y:S02]  /*12980*/  @!P1 SYNCS.PHASECHK.TRANS64 P1, [R0+URZ+0x30830], R3 ;  /* 0x03083003000095a7 */ /* 0x000ea400080210ff */
[----:B--2---:R-:W-:Y:S05]  /*12990*/  @!P1 BRA `(.L_x_639) ;  /* 0xfffffffc00ec9947 */ /* 0x004fea000383ffff */
[----:B------:R-:W-:Y:S05]  /*129a0*/  BRA `(.L_x_773) ;  /* 0xffffff9000a87947 */ /* 0x000fea000383ffff */
.L_x_648:
[----:B-1----:R-:W-:-:S04]  /*129b0*/  MOV R0, UR37 ;  /* 0x0000002500007c02 */ /* 0x002fc80008000f00 */
[----:B------:R1:W2:Y:S03]  /*129c0*/  SYNCS.PHASECHK.TRANS64.TRYWAIT P1, [R0+URZ+0x30840], R3 ;  /* 0x03084003000075a7 */ /* 0x0002a600080211ff */
[----:B--2---:R-:W-:Y:S05]  /*129d0*/  @!P1 NANOSLEEP.SYNCS 0x989680 ;  /* 0x009896800000995d */ /* 0x004fea0003900000 */
[----:B------:R-:W2:Y:S02]  /*129e0*/  @!P1 SYNCS.PHASECHK.TRANS64 P1, [R0+URZ+0x30840], R3 ;  /* 0x03084003000095a7 */ /* 0x000ea400080210ff */
[----:B--2---:R-:W-:Y:S05]  /*129f0*/  @!P1 BRA `(.L_x_648) ;  /* 0xfffffffc00ec9947 */ /* 0x004fea000383ffff */
[----:B------:R-:W-:Y:S05]  /*12a00*/  BRA `(.L_x_774) ;  /* 0xffffffa400647947 */ /* 0x000fea000383ffff */
.L_x_651:
[----:B-1----:R-:W-:-:S04]  /*12a10*/  MOV R0, UR37 ;  /* 0x0000002500007c02 */ /* 0x002fc80008000f00 */
[----:B------:R1:W2:Y:S03]  /*12a20*/  SYNCS.PHASECHK.TRANS64.TRYWAIT P1, [R0+URZ+0x30860], R3 ;  /* 0x03086003000075a7 */ /* 0x0002a600080211ff */
[----:B--2---:R-:W-:Y:S05]  /*12a30*/  @!P1 NANOSLEEP.SYNCS 0x989680 ;  /* 0x009896800000995d */ /* 0x004fea0003900000 */
[----:B------:R-:W2:Y:S02]  /*12a40*/  @!P1 SYNCS.PHASECHK.TRANS64 P1, [R0+URZ+0x30860], R3 ;  /* 0x03086003000095a7 */ /* 0x000ea400080210ff */
[----:B--2---:R-:W-:Y:S05]  /*12a50*/  @!P1 BRA `(.L_x_651) ;  /* 0xfffffffc00ec9947 */ /* 0x004fea000383ffff */
[----:B------:R-:W-:Y:S05]  /*12a60*/  BRA `(.L_x_775) ;  /* 0xffffffa400687947 */ /* 0x000fea000383ffff */
.L_x_654:
[----:B-1----:R-:W-:-:S04]  /*12a70*/  MOV R0, UR37 ;  /* 0x0000002500007c02 */ /* 0x002fc80008000f00 */
[----:B------:R1:W2:Y:S03]  /*12a80*/  SYNCS.PHASECHK.TRANS64.TRYWAIT P1, [R0+URZ+0x30898], R3 ;  /* 0x03089803000075a7 */ /* 0x0002a600080211ff */
[----:B--2---:R-:W-:Y:S05]  /*12a90*/  @!P1 NANOSLEEP.SYNCS 0x989680 ;  /* 0x009896800000995d */ /* 0x004fea0003900000 */
[----:B------:R-:W2:Y:S02]  /*12aa0*/  @!P1 SYNCS.PHASECHK.TRANS64 P1, [R0+URZ+0x30898], R3 ;  /* 0x03089803000095a7 */ /* 0x000ea400080210ff */
[----:B--2---:R-:W-:Y:S05]  /*12ab0*/  @!P1 BRA `(.L_x_654) ;  /* 0xfffffffc00ec9947 */ /* 0x004fea000383ffff */
[----:B------:R-:W-:Y:S05]  /*12ac0*/  BRA `(.L_x_776) ;  /* 0xffffffa400707947 */ /* 0x000fea000383ffff */
.L_x_663:
[----:B-1----:R-:W-:-:S04]  /*12ad0*/  MOV R0, UR37 ;  /* 0x0000002500007c02 */ /* 0x002fc80008000f00 */
[----:B------:R1:W2:Y:S03]  /*12ae0*/  SYNCS.PHASECHK.TRANS64.TRYWAIT P1, [R0+URZ+0x308a0], R3 ;  /* 0x0308a003000075a7 */ /* 0x0002a600080211ff */
[----:B--2---:R-:W-:Y:S05]  /*12af0*/  @!P1 NANOSLEEP.SYNCS 0x989680 ;  /* 0x009896800000995d */ /* 0x004fea0003900000 */
[----:B------:R-:W2:Y:S02]  /*12b00*/  @!P1 SYNCS.PHASECHK.TRANS64 P1, [R0+URZ+0x308a0], R3 ;  /* 0x0308a003000095a7 */ /* 0x000ea400080210ff */
[----:B--2---:R-:W-:Y:S05]  /*12b10*/  @!P1 BRA `(.L_x_663) ;  /* 0xfffffffc00ec9947 */ /* 0x004fea000383ffff */
[----:B------:R-:W-:Y:S05]  /*12b20*/  BRA `(.L_x_777) ;  /* 0xffffffb000787947 */ /* 0x000fea000383ffff */
.L_x_686:
[----:B------:R-:W-:-:S04]  /*12b30*/  MOV R0, UR37 ;  /* 0x0000002500007c02 */ /* 0x000fc80008000f00 */
[----:B------:R1:W1:Y:S03]  /*12b40*/  SYNCS.PHASECHK.TRANS64.TRYWAIT P1, [R0+URZ+0x308a8], R3 ;  /* 0x0308a803000075a7 */ /* 0x00026600080211ff */
[----:B-1----:R-:W-:Y:S05]  /*12b50*/  @!P1 NANOSLEEP.SYNCS 0x989680 ;  /* 0x009896800000995d */ /* 0x002fea0003900000 */
[----:B------:R-:W1:Y:S02]  /*12b60*/  @!P1 SYNCS.PHASECHK.TRANS64 P1, [R0+URZ+0x308a8], R3 ;  /* 0x0308a803000095a7 */ /* 0x000e6400080210ff */
[----:B-1----:R-:W-:Y:S05]  /*12b70*/  @!P1 BRA `(.L_x_686) ;  /* 0xfffffffc00ec9947 */ /* 0x002fea000383ffff */
[----:B------:R-:W-:Y:S05]  /*12b80*/  BRA `(.L_x_778) ;  /* 0xffffffc8001c7947 */ /* 0x000fea000383ffff */
        .weak           $__internal_5_$__cuda_sm10x_tcgen05_guardrail_trap_col_being_dealloced_not_returned_by_alloc
        .type           $__internal_5_$__cuda_sm10x_tcgen05_guardrail_trap_col_being_dealloced_not_returned_by_alloc,@function
        .size           $__internal_5_$__cuda_sm10x_tcgen05_guardrail_trap_col_being_dealloced_not_returned_by_alloc,($__internal_6_$__cuda_sm10x_tcgen05_guardrail_trap_phase_invalid_during_alloc - $__internal_5_$__cuda_sm10x_tcgen05_guardrail_trap_col_being_dealloced_not_returned_by_alloc)
$__internal_5_$__cuda_sm10x_tcgen05_guardrail_trap_col_being_dealloced_not_returned_by_alloc:
[----:B------:R-:W-:Y:S05]  /*12b90*/  BPT.TRAP 0x1 ;  /* 0x000000040000795c */ /* 0x000fea0000300000 */
[----:B------:R-:W-:-:S04]  /*12ba0*/  MOV R3, 0x0 ;  /* 0x0000000000037802 */ /* 0x000fc80000000f00 */
[----:B------:R-:W-:Y:S05]  /*12bb0*/  RET.REL.NODEC R2 `(_ZN7cutlass13device_kernelINS_4fmha6kernel39Sm100FmhaBwdMlaKernelTmaWarpSpecializedIN4cute5tupleIJNS1_10collective14VariableLengthES7_iiNS5_IJiiEEEEEENS_6half_tEfNS5_IJNS4_1CILi64EEENSB_ILi128EEENSB_ILi192EEESD_EEENS6_6NoMaskEEEEEvNT_6ParamsE) ;  /* 0xfffffed402107950 */ /* 0x000fea0003c3ffff */
        .weak           $__internal_6_$__cuda_sm10x_tcgen05_guardrail_trap_phase_invalid_during_alloc
        .type           $__internal_6_$__cuda_sm10x_tcgen05_guardrail_trap_phase_invalid_during_alloc,@function
        .size           $__internal_6_$__cuda_sm10x_tcgen05_guardrail_trap_phase_invalid_during_alloc,($__internal_7_$__cuda_sm10x_tcgen05_guardrail_trap_unallocated_columns_being_dealloced - $__internal_6_$__cuda_sm10x_tcgen05_guardrail_trap_phase_invalid_during_alloc)
$__internal_6_$__cuda_sm10x_tcgen05_guardrail_trap_phase_invalid_during_alloc:
[----:B------:R-:W-:Y:S05]  /*12bc0*/  BPT.TRAP 0x1 ;  /* 0x000000040000795c */ /* 0x000fea0000300000 */
[----:B------:R-:W-:Y:S01]  /*12bd0*/  HFMA2 R5, -RZ, RZ, 0, 0 ;  /* 0x00000000ff057431 */ /* 0x000fe200000001ff */
[----:B------:R-:W-:-:S04]  /*12be0*/  MOV R4, R2 ;  /* 0x0000000200047202 */ /* 0x000fc80000000f00 */
[----:B------:R-:W-:Y:S05]  /*12bf0*/  RET.REL.NODEC R4 `(_ZN7cutlass13device_kernelINS_4fmha6kernel39Sm100FmhaBwdMlaKernelTmaWarpSpecializedIN4cute5tupleIJNS1_10collective14VariableLengthES7_iiNS5_IJiiEEEEEENS_6half_tEfNS5_IJNS4_1CILi64EEENSB_ILi128EEENSB_ILi192EEESD_EEENS6_6NoMaskEEEEEvNT_6ParamsE) ;  /* 0xfffffed404007950 */ /* 0x000fea0003c3ffff */
        .weak           $__internal_7_$__cuda_sm10x_tcgen05_guardrail_trap_unallocated_columns_being_dealloced
        .type           $__internal_7_$__cuda_sm10x_tcgen05_guardrail_trap_unallocated_columns_being_dealloced,@function
        .size           $__internal_7_$__cuda_sm10x_tcgen05_guardrail_trap_unallocated_columns_being_dealloced,($__internal_8_$__cuda_sm20_div_u16 - $__internal_7_$__cuda_sm10x_tcgen05_guardrail_trap_unallocated_columns_being_dealloced)
$__internal_7_$__cuda_sm10x_tcgen05_guardrail_trap_unallocated_columns_being_dealloced:
[----:B------:R-:W-:Y:S05]  /*12c00*/  BPT.TRAP 0x1 ;  /* 0x000000040000795c */ /* 0x000fea0000300000 */
[----:B------:R-:W-:-:S04]  /*12c10*/  MOV R3, 0x0 ;  /* 0x0000000000037802 */ /* 0x000fc80000000f00 */
[----:B------:R-:W-:Y:S05]  /*12c20*/  RET.REL.NODEC R2 `(_ZN7cutlass13device_kernelINS_4fmha6kernel39Sm100FmhaBwdMlaKernelTmaWarpSpecializedIN4cute5tupleIJNS1_10collective14VariableLengthES7_iiNS5_IJiiEEEEEENS_6half_tEfNS5_IJNS4_1CILi64EEENSB_ILi128EEENSB_ILi192EEESD_EEENS6_6NoMaskEEEEEvNT_6ParamsE) ;  /* 0xfffffed002f47950 */ /* 0x000fea0003c3ffff */
        .weak           $__internal_8_$__cuda_sm20_div_u16
        .type           $__internal_8_$__cuda_sm20_div_u16,@function
        .size           $__internal_8_$__cuda_sm20_div_u16,(.L_x_7248 - $__internal_8_$__cuda_sm20_div_u16)
$__internal_8_$__cuda_sm20_div_u16:
[----:B------:R-:W1:Y:S01]  /*12c30*/  I2F.U16 R5, R6 ;  /* 0x0000000600057306 */ /* 0x000e620000101000 */
[----:B------:R-:W-:Y:S01]  /*12c40*/  IMAD.MOV.U32 R3, RZ, RZ, 0x4b800000 ;  /* 0x4b800000ff037424 */ /* 0x000fe200078e00ff */
[----:B------:R-:W-:Y:S01]  /*12c50*/  LOP3.LUT R0, R0, 0xffff, RZ, 0xc0, !PT ;  /* 0x0000ffff00007812 */ /* 0x000fe200078ec0ff */
[----:B------:R-:W-:-:S03]  /*12c60*/  IMAD.MOV.U32 R7, RZ, RZ, 0x0 ;  /* 0x00000000ff077424 */ /* 0x000fc600078e00ff */
[----:B------:R-:W-:Y:S02]  /*12c70*/  I2FP.F32.U32.RZ R0, R0 ;  /* 0x0000000000007245 */ /* 0x000fe4000020d000 */
[C---:B-1----:R-:W-:Y:S02]  /*12c80*/  FSETP.GEU.AND P0, PT, |R5|.reuse, 1.175494350822287508e-38, PT ;  /* 0x008000000500780b */ /* 0x042fe40003f0e200 */
[----:B------:R-:W-:Y:S02]  /*12c90*/  FSETP.GT.AND P1, PT, |R5|, 8.50705917302346158658e+37, PT ;  /* 0x7e8000000500780b */ /* 0x000fe40003f24200 */
[----:B------:R-:W-:Y:S02]  /*12ca0*/  FSEL R3, R3, 1, !P0 ;  /* 0x3f80000003037808 */ /* 0x000fe40004000000 */
[----:B------:R-:W-:Y:S01]  /*12cb0*/  ISETP.NE.U32.AND P0, PT, R6, RZ, PT ;  /* 0x000000ff0600720c */ /* 0x000fe20003f05070 */
[----:B------:R-:W-:Y:S01]  /*12cc0*/  IMAD.MOV.U32 R6, RZ, RZ, R4 ;  /* 0x000000ffff067224 */ /* 0x000fe200078e0004 */
[----:B------:R-:W-:-:S05]  /*12cd0*/  FSEL R8, R3, 0.25, !P1 ;  /* 0x3e80000003087808 */ /* 0x000fca0004800000 */
[----:B------:R-:W-:-:S06]  /*12ce0*/  FMUL R3, R5, R8 ;  /* 0x0000000805037220 */ /* 0x000fcc0000400000 */
[----:B------:R-:W1:Y:S02]  /*12cf0*/  MUFU.RCP R3, R3 ;  /* 0x0000000300037308 */ /* 0x000e640000001000 */
[----:B-1----:R-:W-:-:S04]  /*12d00*/  FMUL R8, R8, R3 ;  /* 0x0000000308087220 */ /* 0x002fc80000400000 */
[----:B------:R-:W-:-:S04]  /*12d10*/  VIADD R5, R8, 0x2 ;  /* 0x0000000208057836 */ /* 0x000fc80000000000 */
[----:B------:R-:W-:-:S06]  /*12d20*/  FMUL.RZ R0, R0, R5 ;  /* 0x0000000500007220 */ /* 0x000fcc000040c000 */
[----:B------:R-:W1:Y:S02]  /*12d30*/  F2I.U32.TRUNC.NTZ R0, R0 ;  /* 0x0000000000007305 */ /* 0x000e64000020f000 */
[----:B-1----:R-:W-:Y:S01]  /*12d40*/  LOP3.LUT R5, R0, 0xffff, RZ, 0xc0, !PT ;  /* 0x0000ffff00057812 */ /* 0x002fe200078ec0ff */
[----:B------:R-:W-:Y:S01]  /*12d50*/  @!P0 IMAD.MOV.U32 R5, RZ, RZ, -0x1 ;  /* 0xffffffffff058424 */ /* 0x000fe200078e00ff */
[----:B------:R-:W-:Y:S06]  /*12d60*/  RET.REL.NODEC R6 `(_ZN7cutlass13device_kernelINS_4fmha6kernel39Sm100FmhaBwdMlaKernelTmaWarpSpecializedIN4cute5tupleIJNS1_10collective14VariableLengthES7_iiNS5_IJiiEEEEEENS_6half_tEfNS5_IJNS4_1CILi64EEENSB_ILi128EEENSB_ILi192EEESD_EEENS6_6NoMaskEEEEEvNT_6ParamsE) ;  /* 0xfffffed006a47950 */ /* 0x000fec0003c3ffff */
.L_x_779:
        /* <DEDUP_REMOVED lines=9> */
.L_x_7248:


//--------------------- .text._ZN7cutlass13device_kernelINS_4fmha6kernel36Sm100FmhaBwdKernelTmaWarpSpecializedIN4cute5tupleIJiiiiNS5_IJNS5_IJiiEEEiEEEEEENS_6half_tEfNS5_IJNS4_1CILi128EEESB_SB_SB_EEENS1_10collective6NoMaskEEEEEvNT_6ParamsE --------------------------
	.section	.text._ZN7cutlass13device_kernelINS_4fmha6kernel36Sm100FmhaBwdKernelTmaWarpSpecializedIN4cute5tupleIJiiiiNS5_IJNS5_IJiiEEEiEEEEEENS_6half_tEfNS5_IJNS4_1CILi128EEESB_SB_SB_EEENS1_10collective6NoMaskEEEEEvNT_6ParamsE,"ax",@progbits
	.align	128
.text._ZN7cutlass13device_kernelINS_4fmha6kernel36Sm100FmhaBwdKernelTmaWarpSpecializedIN4cute5tupleIJiiiiNS5_IJNS5_IJiiEEEiEEEEEENS_6half_tEfNS5_IJNS4_1CILi128EEESB_SB_SB_EEENS1_10collective6NoMaskEEEEEvNT_6ParamsE:
        .type           _ZN7cutlass13device_kernelINS_4fmha6kernel36Sm100FmhaBwdKernelTmaWarpSpecializedIN4cute5tupleIJiiiiNS5_IJNS5_IJiiEEEiEEEEEENS_6half_tEfNS5_IJNS4_1CILi128EEESB_SB_SB_EEENS1_10collective6NoMaskEEEEEvNT_6ParamsE,@function
        .size           _ZN7cutlass13device_kernelINS_4fmha6kernel36Sm100FmhaBwdKernelTmaWarpSpecializedIN4cute5tupleIJiiiiNS5_IJNS5_IJiiEEEiEEEEEENS_6half_tEfNS5_IJNS4_1CILi128EEESB_SB_SB_EEENS1_10collective6NoMaskEEEEEvNT_6ParamsE,(.L_x_7253 - _ZN7cutlass13device_kernelINS_4fmha6kernel36Sm100FmhaBwdKernelTmaWarpSpecializedIN4cute5tupleIJiiiiNS5_IJNS5_IJiiEEEiEEEEEENS_6half_tEfNS5_IJNS4_1CILi128EEESB_SB_SB_EEENS1_10collective6NoMaskEEEEEvNT_6ParamsE)
        .other          _ZN7cutlass13device_kernelINS_4fmha6kernel36Sm100FmhaBwdKernelTmaWarpSpecializedIN4cute5tupleIJiiiiNS5_IJNS5_IJiiEEEiEEEEEENS_6half_tEfNS5_IJNS4_1CILi128EEESB_SB_SB_EEENS1_10collective6NoMaskEEEEEvNT_6ParamsE,@"STO_CUDA_ENTRY STV_DEFAULT"
_ZN7cutlass13device_kernelINS_4fmha6kernel36Sm100FmhaBwdKernelTmaWarpSpecializedIN4cute5tupleIJiiiiNS5_IJNS5_IJiiEEEiEEEEEENS_6half_tEfNS5_IJNS4_1CILi128EEESB_SB_SB_EEENS1_10collective6NoMaskEEEEEvNT_6ParamsE:
[----:B------:R-:W1:Y:S02]  /*0000*/  LDC R1, c[0x0][0x37c] ;  /* 0x0000df00ff017b82 */ /* 0x000e640000000800 */
[----:B-1----:R-:W-:Y:S01]  /*0010*/  IADD3 R1, PT, PT, R1, -0x18, RZ ;  /* 0xffffffe801017810 */ /* 0x002fe20007ffe0ff */
[----:B------:R-:W1:Y:S01]  /*0020*/  S2R R11, SR_TID.X ;  /* 0x00000000000b7919 */ /* 0x000e620000002100 */
[----:B------:R-:W-:Y:S01]  /*0030*/  UMOV UR5, 0x33334444 ;  /* 0x3333444400057882 */ /* 0x000fe20000000000 */
[----:B------:R-:W-:Y:S01]  /*0040*/  ELECT P0, URZ, PT ;  /* 0x0000000000ff782f */ /* 0x000fe20003800000 */
[----:B------:R-:W-:Y:S01]  /*0050*/  BSSY.RECONVERGENT B0, `(.L_x_780) ;  /* 0x0000030000007945 */ /* 0x000fe20003800200 */
[--C-:B-1----:R-:W-:Y:S01]  /*0060*/  SHF.R.U32.HI R3, RZ, 0x5, R11.reuse ;  /* 0x00000005ff037819 */ /* 0x102fe2000001160b */
[----:B------:R-:W-:-:S04]  /*0070*/  IMAD.MOV.U32 R2, RZ, RZ, R11 ;  /* 0x000000ffff027224 */ /* 0x000fc800078e000b */
[----:B------:R-:W1:Y:S02]  /*0080*/  SHFL.IDX PT, R0, R3, RZ, 0x1f ;  /* 0x00001fff03007589 */ /* 0x000e6400000e0000 */
[----:B-1----:R-:W-:-:S13]  /*0090*/  R2UR UR40, R0 ;  /* 0x00000000002872ca */ /* 0x002fda00000e0000 */
[----:B------:R-:W-:-:S04]  /*00a0*/  USHF.L.U32 UR4, UR40, 0x2, URZ ;  /* 0x0000000228047899 */ /* 0x000fc800080006ff */
[----:B------:R-:W-:-:S04]  /*00b0*/  USHF.R.U64 UR4, UR5, UR4, 0x123333 ;  /* 0x0012333305047499 */ /* 0x000fc80008001204 */
[----:B------:R-:W-:-:S06]  /*00c0*/  ULOP3.LUT UR46, UR4, 0x7, URZ, 0xc0, !UPT ;  /* 0x00000007042e7892 */ /* 0x000fcc000f8ec0ff */
[----:B------:R-:W-:-:S05]  /*00d0*/  IMAD.U32 R0, RZ, RZ, UR46 ;  /* 0x0000002eff007e24 */ /* 0x000fca000f8e00ff */
[----:B------:R-:W-:-:S13]  /*00e0*/  ISETP.NE.OR P6, PT, R0, 0x1, !P0 ;  /* 0x000000010000780c */ /* 0x000fda00047c5670 */
[----:B------:R-:W-:Y:S05]  /*00f0*/  @P6 BRA `(.L_x_781) ;  /* 0x0000000000386947 */ /* 0x000fea0003800000 */
        /* <DEDUP_REMOVED lines=14> */
.L_x_781:
[----:B------:R-:W-:-:S09]  /*01e0*/  UISETP.NE.AND UP0, UPT, UR46, 0x2, UPT ;  /* 0x000000022e00788c */ /* 0x000fd2000bf05270 */
[----:B------:R-:W-:Y:S05]  /*01f0*/  BRA.U !UP0, `(.L_x_783) ;  /* 0x00000001083c7547 */ /* 0x000fea000b800000 */
[----:B------:R-:W-:Y:S01]  /*0200*/  PLOP3.LUT P0, PT, PT, PT, PT, 0x80, 0x8 ;  /* 0x000000000008781c */ /* 0x000fe20003f0f070 */
[----:B------:R-:W-:Y:S01]  /*0210*/  UISETP.NE.AND UP0, UPT, UR46, 0x1, UPT ;  /* 0x000000012e00788c */ /* 0x000fe2000bf05270 */
[----:B------:R-:W-:Y:S02]  /*0220*/  LOP3.LUT R78, R78, 0xfffffffd, RZ, 0xc0, !PT ;  /* 0xfffffffd4e4e7812 */ /* 0x000fe400078ec0ff */
[----:B------:R-:W-:Y:S02]  /*0230*/  PLOP3.LUT P4, PT, PT, PT, PT, 0x80, 0x8 ;  /* 0x000000000008781c */ /* 0x000fe40003f8f070 */
[----:B------:R-:W-:Y:S02]  /*0240*/  PLOP3.LUT P2, PT, PT, PT, PT, 0x8, 0x80 ;  /* 0x000000000080781c */ /* 0x000fe40003f4e170 */
[----:B------:R-:W-:-:S05]  /*0250*/  PLOP3.LUT P1, PT, PT, PT, PT, 0x80, 0x8 ;  /* 0x000000000008781c */ /* 0x000fca0003f2f070 */
[----:B------:R-:W-:Y:S01]  /*0260*/  @P0 LOP3.LUT R78, R78, 0x2, RZ, 0xfc, !PT ;  /* 0x000000024e4e0812 */ /* 0x000fe200078efcff */
[----:B------:R-:W-:Y:S07]  /*0270*/  BRA.U UP0, `(.L_x_784) ;  /* 0x0000000100347547 */ /* 0x000fee000b800000 */
.L_x_782:
[----:B------:R-:W-:Y:S02]  /*0280*/  PLOP3.LUT P0, PT, PT, PT, PT, 0x8, 0x80 ;  /* 0x000000000080781c */ /* 0x000fe40003f0e170 */
[----:B------:R-:W-:Y:S02]  /*0290*/  LOP3.LUT R78, R78, 0xfffffffd, RZ, 0xc0, !PT ;  /* 0xfffffffd4e4e7812 */ /* 0x000fe400078ec0ff */
[----:B------:R-:W-:Y:S02]  /*02a0*/  PLOP3.LUT P4, PT, PT, PT, PT, 0x80, 0x8 ;  /* 0x000000000008781c */ /* 0x000fe40003f8f070 */
[----:B------:R-:W-:Y:S02]  /*02b0*/  PLOP3.LUT P2, PT, PT, PT, PT, 0x8, 0x80 ;  /* 0x000000000080781c */ /* 0x000fe40003f4e170 */
[----:B------:R-:W-:-:S05]  /*02c0*/  PLOP3.LUT P1, PT, PT, PT, PT, 0x8, 0x80 ;  /* 0x000000000080781c */ /* 0x000fca0003f2e170 */
[----:B------:R-:W-:Y:S01]  /*02d0*/  @P0 LOP3.LUT R78, R78, 0x2, RZ, 0xfc, !PT ;  /* 0x000000024e4e0812 */ /* 0x000fe200078efcff */
[----:B------:R-:W-:Y:S05]  /*02e0*/  BRA `(.L_x_784) ;  /* 0x0000000000187947 */ /* 0x000fea0003800000 */
.L_x_783:
[----:B------:R-:W-:Y:S02]  /*02f0*/  PLOP3.LUT P0, PT, PT, PT, PT, 0x80, 0x8 ;  /* 0x000000000008781c */ /* 0x000fe40003f0f070 */
[----:B------:R-:W-:Y:S02]  /*0300*/  LOP3.LUT R78, R78, 0xfffffffd, RZ, 0xc0, !PT ;  /* 0xfffffffd4e4e7812 */ /* 0x000fe400078ec0ff */
[----:B------:R-:W-:Y:S02]  /*0310*/  PLOP3.LUT P4, PT, PT, PT, PT, 0x8, 0x80 ;  /* 0x000000000080781c */ /* 0x000fe40003f8e170 */
[----:B------:R-:W-:Y:S02]  /*0320*/  PLOP3.LUT P2, PT, PT, PT, PT, 0x80, 0x8 ;  /* 0x000000000008781c */ /* 0x000fe40003f4f070 */
[----:B------:R-:W-:-:S05]  /*0330*/  PLOP3.LUT P1, PT, PT, PT, PT, 0x8, 0x80 ;  /* 0x000000000080781c */ /* 0x000fca0003f2e170 */
[----:B------:R-:W-:-:S08]  /*0340*/  @P0 LOP3.LUT R78, R78, 0x2, RZ, 0xfc, !PT ;  /* 0x000000024e4e0812 */ /* 0x000fd000078efcff */
.L_x_784:
[----:B------:R-:W-:Y:S05]  /*0350*/  BSYNC.RECONVERGENT B0 ;  /* 0x0000000000007941 */ /* 0x000fea0003800200 */
.L_x_780:
        /* <DEDUP_REMOVED lines=18> */
.L_x_785:
        /* <DEDUP_REMOVED lines=12> */
.L_x_786:
[----:B------:R-:W-:Y:S02]  /*0540*/  UPLOP3.LUT UP4, UPT, UPT, UPT, UPT, 0x40, 0x4 ;  /* 0x000000000004789c */ /* 0x000fe40003f8e870 */
[----:B------:R-:W-:Y:S02]  /*0550*/  UPLOP3.LUT UP3, UPT, UPT, UPT, UPT, 0x80, 0x8 ;  /* 0x000000000008789c */ /* 0x000fe40003f6f070 */
[----:B------:R-:W-:Y:S02]  /*0560*/  UPLOP3.LUT UP2, UPT, UPT, UPT, UPT, 0x40, 0x4 ;  /* 0x000000000004789c */ /* 0x000fe40003f4e870 */
[----:B------:R-:W-:Y:S02]  /*0570*/  UPLOP3.LUT UP1, UPT, UPT, UPT, UPT, 0x80, 0x8 ;  /* 0x000000000008789c */ /* 0x000fe40003f2f070 */
.L_x_787:
        /* <DEDUP_REMOVED lines=15> */
.L_x_788:
        /* <DEDUP_REMOVED lines=20> */
.L_x_789:
        /* <DEDUP_REMOVED lines=20> */
.L_x_790:
        /* <DEDUP_REMOVED lines=20> */
.L_x_791:
        /* <DEDUP_REMOVED lines=20> */
.L_x_792:
        /* <DEDUP_REMOVED lines=20> */
.L_x_793:
        /* <DEDUP_REMOVED lines=20> */
.L_x_794:
        /* <DEDUP_REMOVED lines=20> */
.L_x_795:
        /* <DEDUP_REMOVED lines=22> */
.L_x_796:
[----:B------:R-:W-:Y:S01]  /*1090*/  NOP ;  /* 0x0000000000007918 */ /* 0x000fe20000000000 */
[----:B-1----:R-:W1:Y:S01]  /*10a0*/  LDCU.64 UR6, c[0x0][0x380] ;  /* 0x00007000ff0677ac */ /* 0x002e620008000a00 */
[----:B------:R-:W5:Y:S08]  /*10b0*/  S2UR UR27, SR_CTAID.X ;  /* 0x00000000001b79c3 */ /* 0x000f700000002500 */
[----:B------:R-:W2:Y:S08]  /*10c0*/  S2UR UR21, SR_CTAID.Y ;  /* 0x00000000001579c3 */ /* 0x000eb00000002600 */
[----:B------:R-:W2:Y:S01]  /*10d0*/  S2UR UR22, SR_CTAID.Z ;  /* 0x00000000001679c3 */ /* 0x000ea20000002700 */
[----:B-1----:R-:W-:-:S04]  /*10e0*/  UIADD3 UR4, UPT, UPT, UR6, 0x7f, URZ ;  /* 0x0000007f06047890 */ /* 0x002fc8000fffe0ff */
[----:B------:R-:W-:Y:S02]  /*10f0*/  USHF.R.S32.HI UR5, URZ, 0x1f, UR4 ;  /* 0x0000001fff057899 */ /* 0x000fe40008011404 */
[----:B-----5:R-:W-:Y:S02]  /*1100*/  USHF.L.U32 UR27, UR27, 0x7, URZ ;  /* 0x000000071b1b7899 */ /* 0x020fe400080006ff */
[----:B------:R-:W-:Y:S02]  /*1110*/  ULEA.HI UR4, UR5, UR4, URZ, 0x7 ;  /* 0x0000000405047291 */ /* 0x000fe4000f8f38ff */
[----:B------:R-:W-:Y:S02]  /*1120*/  UISETP.GE.U32.AND UP0, UPT, UR27, UR7, UPT ;  /* 0x000000071b00728c */ /* 0x000fe4000bf06070 */
[----:B------:R-:W-:Y:S01]  /*1130*/  USHF.R.S32.HI UR30, URZ, 0x7, UR4 ;  /* 0x00000007ff1e7899 */ /* 0x000fe20008011404 */
[----:B--234-:R-:W-:Y:S08]  /*1140*/  BAR.SYNC.DEFER_BLOCKING 0x0 ;  /* 0x0000000000007b1d */ /* 0x01cff00000010000 */
[----:B------:R-:W-:Y:S01]  /*1150*/  BAR.SYNC.DEFER_BLOCKING 0x0 ;  /* 0x0000000000007b1d */ /* 0x000fe20000010000 */
[----:B------:R-:W-:-:S13]  /*1160*/  PLOP3.LUT P0, PT, PT, PT, UP0, 0x80, 0x8 ;  /* 0x000000000008781c */ /* 0x000fda0003f0f008 */
[----:B------:R-:W-:Y:S05]  /*1170*/  @P0 EXIT ;  /* 0x000000000000094d */ /* 0x000fea0003800000 */
[----:B------:R-:W1:Y:S01]  /*1180*/  LDCU UR4, c[0x0][0x390] ;  /* 0x00007200ff0477ac */ /* 0x000e620008000800 */
[----:B------:R-:W2:Y:S01]  /*1190*/  LDCU.64 UR38, c[0x0][0x358] ;  /* 0x00006b00ff2677ac */ /* 0x000ea20008000a00 */
[----:B-1----:R-:W-:-:S04]  /*11a0*/  UIMAD UR4, UR30, UR4, URZ ;  /* 0x000000041e0472a4 */ /* 0x002fc8000f8e02ff */
[----:B------:R-:W-:Y:S02]  /*11b0*/  UISETP.GT.AND UP0, UPT, UR4, URZ, UPT ;  /* 0x000000ff0400728c */ /* 0x000fe4000bf04270 */
[----:B------:R-:W-:-:S05]  /*11c0*/  MOV R0, UR4 ;  /* 0x0000000400007c02 */ /* 0x000fca0008000f00 */
[----:B------:R1:W-:Y:S02]  /*11d0*/  STL [R1], R0 ;  /* 0x0000000001007387 */ /* 0x0003e40000100800 */
[----:B--2---:R-:W-:Y:S05]  /*11e0*/  BRA.U UP0, `(.L_x_797) ;  /* 0x0000000d00d87547 */ /* 0x004fea000b800000 */
[----:B------:R-:W1:Y:S01]  /*11f0*/  LDC R14, c[0x0][0x360] ;  /* 0x0000d800ff0e7b82 */ /* 0x000e620000000800 */
[----:B------:R-:W2:Y:S01]  /*1200*/  LDCU.64 UR4, c[0x0][0x988] ;  /* 0x00013100ff0477ac */ /* 0x000ea20008000a00 */
[----:B------:R-:W-:Y:S01]  /*1210*/  MOV R4, 0x1300 ;  /* 0x0000130000047802 */ /* 0x000fe20000000f00 */
[----:B------:R-:W3:Y:S01]  /*1220*/  LDCU.64 UR6, c[0x0][0x9a0] ;  /* 0x00013400ff0677ac */ /* 0x000ee20008000a00 */
[----:B------:R-:W4:Y:S01]  /*1230*/  LDCU UR8, c[0x0][0x990] ;  /* 0x00013200ff0877ac */ /* 0x000f220008000800 */
[----:B------:R-:W5:Y:S01]  /*1240*/  LDCU UR9, c[0x0][0x9a8] ;  /* 0x00013500ff0977ac */ /* 0x000f620008000800 */
[----:B--2---:R-:W-:Y:S02]  /*1250*/  UIMAD UR5, UR21, UR5, URZ ;  /* 0x00000005150572a4 */ /* 0x004fe4000f8e02ff */
[----:B---3--:R-:W-:Y:S01]  /*1260*/  UIMAD UR21, UR21, UR7, URZ ;  /* 0x00000007151572a4 */ /* 0x008fe2000f8e02ff */
[----:B-1----:R-:W-:Y:S01]  /*1270*/  IMAD.IADD R0, R2, 0x1, R14 ;  /* 0x0000000102007824 */ /* 0x002fe200078e020e */
[----:B------:R-:W-:Y:S01]  /*1280*/  UIMAD UR5, UR27, UR4, UR5 ;  /* 0x000000041b0572a4 */ /* 0x000fe2000f8e0205 */
[----:B------:R-:W-:Y:S01]  /*1290*/  LOP3.LUT R6, R14, 0xffff, RZ, 0xc0, !PT ;  /* 0x0000ffff0e067812 */ /* 0x000fe200078ec0ff */
[----:B------:R-:W-:-:S02]  /*12a0*/  UIMAD UR21, UR27, UR6, UR21 ;  /* 0x000000061b1572a4 */ /* 0x000fc4000f8e0215 */
[----:B------:R-:W-:Y:S01]  /*12b0*/  LOP3.LUT R0, R0, 0x3fff, RZ, 0x3c, !PT ;  /* 0x00003fff00007812 */ /* 0x000fe200078e3cff */
[----:B----4-:R-:W-:Y:S02]  /*12c0*/  UIMAD UR5, UR22, UR8, UR5 ;  /* 0x00000008160572a4 */ /* 0x010fe4000f8e0205 */
[----:B-----5:R-:W-:Y:S01]  /*12d0*/  UIMAD UR22, UR22, UR9, UR21 ;  /* 0x00000009161672a4 */ /* 0x020fe2000f8e0215 */
[----:B------:R-:W-:-:S11]  /*12e0*/  LOP3.LUT R0, R0, 0xffff, RZ, 0xc0, !PT ;  /* 0x0000ffff00007812 */ /* 0x000fd600078ec0ff */
[----:B------:R-:W-:Y:S05]  /*12f0*/  CALL.REL.NOINC `($__internal_12_$__cuda_sm20_div_u16) ;  /* 0x000000fc00747944 */ /* 0x000fea0003c00000 */
        /* <DEDUP_REMOVED lines=9> */
.L_x_802:
        /* <DEDUP_REMOVED lines=19> */
.L_x_801:
[----:B-1----:R-:W-:Y:S05]  /*14c0*/  BSYNC.RECONVERGENT B0 ;  /* 0x0000000000007941 */ /* 0x002fea0003800200 */
.L_x_800:
[----:B------:R-:W-:Y:S01]  /*14d0*/  IADD3 R6, PT, PT, R14, R6, RZ ;  /* 0x000000060e067210 */ /* 0x000fe20007ffe0ff */
[----:B------:R-:W-:Y:S06]  /*14e0*/  @P2 BRA `(.L_x_802) ;  /* 0xfffffffc00a82947 */ /* 0x000fec000383ffff */
.L_x_799:
[----:B-1----:R-:W-:Y:S05]  /*14f0*/  BSYNC.RECONVERGENT B1 ;  /* 0x0000000000017941 */ /* 0x002fea0003800200 */
.L_x_798:
[----:B------:R-:W1:Y:S01]  /*1500*/  LDC R17, c[0x0][0x384] ;  /* 0x0000e100ff117b82 */ /* 0x000e620000000800 */
[----:B------:R-:W-:Y:S01]  /*1510*/  BSSY.RECONVERGENT B1, `(.L_x_803) ;  /* 0x0000052000017945 */ /* 0x000fe20003800200 */
[C---:B------:R-:W-:Y:S01]  /*1520*/  LEA R5, R14.reuse, R6, 0x1 ;  /* 0x000000060e057211 */ /* 0x040fe200078e08ff */
[C---:B------:R-:W-:Y:S01]  /*1530*/  IMAD R4, R14.reuse, 0x3, R6 ;  /* 0x000000030e047824 */ /* 0x040fe200078e0206 */
[----:B------:R-:W-:Y:S01]  /*1540*/  SHF.L.U32 R15, R14, 0x2, RZ ;  /* 0x000000020e0f7819 */ /* 0x000fe200000006ff */
[----:B------:R-:W3:Y:S01]  /*1550*/  LDCU UR4, c[0x0][0x388] ;  /* 0x00007100ff0477ac */ /* 0x000ee20008000800 */
[----:B------:R-:W-:-:S07]  /*1560*/  IADD3 R3, PT, PT, R6, R14, RZ ;  /* 0x0000000e06037210 */ /* 0x000fce0007ffe0ff */
.L_x_812:
[----:B------:R-:W-:Y:S01]  /*1570*/  LOP3.LUT R7, R6, 0x7f, RZ, 0xc0, !PT ;  /* 0x0000007f06077812 */ /* 0x000fe200078ec0ff */
[----:B------:R-:W-:Y:S01]  /*1580*/  BSSY.RECONVERGENT B0, `(.L_x_804) ;  /* 0x0000018000007945 */ /* 0x000fe20003800200 */
[----:B--234-:R-:W-:Y:S02]  /*1590*/  LOP3.LUT R9, R3, 0x7f, RZ, 0xc0, !PT ;  /* 0x0000007f03097812 */ /* 0x01cfe400078ec0ff */
[----:B------:R-:W-:Y:S01]  /*15a0*/  LOP3.LUT R10, R5, 0x7f, RZ, 0xc0, !PT ;  /* 0x0000007f050a7812 */ /* 0x000fe200078ec0ff */
[----:B-1----:R-:W-:Y:S01]  /*15b0*/  VIADD R13, R7, UR27 ;  /* 0x0000001b070d7c36 */ /* 0x002fe20008000000 */
[----:B------:R-:W-:Y:S01]  /*15c0*/  LOP3.LUT R11, R4, 0x7f, RZ, 0xc0, !PT ;  /* 0x0000007f040b7812 */ /* 0x000fe200078ec0ff */
[----:B------:R-:W-:Y:S02]  /*15d0*/  VIADD R12, R9, UR27 ;  /* 0x0000001b090c7c36 */ /* 0x000fe40008000000 */
[----:B------:R-:W-:Y:S01]  /*15e0*/  VIADD R8, R10, UR27 ;  /* 0x0000001b0a087c36 */ /* 0x000fe20008000000 */
        /* <DEDUP_REMOVED lines=17> */
.L_x_805:
[----:B---3--:R-:W-:Y:S05]  /*1700*/  BSYNC.RECONVERGENT B0 ;  /* 0x0000000000007941 */ /* 0x008fea0003800200 */
.L_x_804:
[----:B------:R-:W-:Y:S04]  /*1710*/  BSSY.RECONVERGENT B0, `(.L_x_806) ;  /* 0x000000d000007945 */ /* 0x000fe80003800200 */
[----:B------:R-:W-:Y:S05]  /*1720*/  @P2 BRA `(.L_x_807) ;  /* 0x00000000002c2947 */ /* 0x000fea0003800000 */
[----:B------:R-:W-:Y:S04]  /*1730*/  SHF.R.U32.HI R0, RZ, 0x7, R3 ;  /* 0x00000007ff007819 */ /* 0x000fe80000011603 */
[----:B------:R-:W-:Y:S11]  /*1740*/  ISETP.GE.AND P0, PT, R0, UR4, PT ;  /* 0x0000000400007c0c */ /* 0x000ff6000bf06270 */
[----:B------:R-:W-:Y:S02]  /*1750*/  @!UPT UIADD3 URZ, UPT, UPT, URZ, URZ, URZ ;  /* 0x000000fffffff290 */ /* 0x000fe4000fffe0ff */
[----:B------:R-:W2:Y:S08]  /*1760*/  @!P0 LDC R7, c[0x0][0x988] ;  /* 0x00026200ff078b82 */ /* 0x000eb00000000800 */
[----:B-1----:R-:W1:Y:S01]  /*1770*/  @!P0 LDC.64 R12, c[0x0][0x980] ;  /* 0x00026000ff0c8b82 */ /* 0x002e620000000a00 */
[----:B--2---:R-:W-:Y:S05]  /*1780*/  @!P0 IMAD R0, R9, R7, R0 ;  /* 0x0000000709008224 */ /* 0x004fea00078e0200 */
[C---:B------:R-:W-:Y:S04]  /*1790*/  @!P0 IADD3 R7, P1, PT, R0.reuse, UR5, RZ ;  /* 0x0000000500078c10 */ /* 0x040fe8000ff3e0ff */
[----:B------:R-:W-:Y:S02]  /*17a0*/  @!P0 LEA.HI.X.SX32 R0, R0, RZ, 0x1, P1 ;  /* 0x000000ff00008211 */ /* 0x000fe400008f0eff */
[C---:B-1----:R-:W-:Y:S04]  /*17b0*/  @!P0 LEA R12, P1, R7.reuse, R12, 0x1 ;  /* 0x0000000c070c8211 */ /* 0x042fe800078208ff */
[----:B------:R-:W-:Y:S05]  /*17c0*/  @!P0 LEA.HI.X R13, R7, R13, R0, 0x1, P1 ;  /* 0x0000000d070d8211 */ /* 0x000fea00008f0c00 */
[----:B------:R2:W-:Y:S04]  /*17d0*/  @!P0 STG.E.U16 desc[UR38][R12.64], RZ ;  /* 0x000000ff0c008986 */ /* 0x0005e8000c101526 */
.L_x_807:
[----:B------:R-:W-:Y:S05]  /*17e0*/  BSYNC.RECONVERGENT B0 ;  /* 0x0000000000007941 */ /* 0x000fea0003800200 */
.L_x_806:
        /* <DEDUP_REMOVED lines=13> */
.L_x_809:
[----:B------:R-:W-:Y:S05]  /*18c0*/  BSYNC.RECONVERGENT B0 ;  /* 0x0000000000007941 */ /* 0x000fea0003800200 */
.L_x_808:
[----:B------:R-:W-:Y:S01]  /*18d0*/  IADD3 R7, PT, PT, R14, R6, R14 ;  /* 0x000000060e077210 */ /* 0x000fe20007ffe00e */
[----:B------:R-:W-:Y:S04]  /*18e0*/  BSSY.RECONVERGENT B0, `(.L_x_810) ;  /* 0x000000d000007945 */ /* 0x000fe80003800200 */
[----:B------:R-:W-:Y:S05]  /*18f0*/  @P4 BRA `(.L_x_811) ;  /* 0x00000000002c4947 */ /* 0x000fea0003800000 */
[----:B------:R-:W-:Y:S04]  /*1900*/  SHF.R.U32.HI R0, RZ, 0x7, R4 ;  /* 0x00000007ff007819 */ /* 0x000fe80000011604 */
[----:B------:R-:W-:Y:S11]  /*1910*/  ISETP.GE.AND P0, PT, R0, UR4, PT ;  /* 0x0000000400007c0c */ /* 0x000ff6000bf06270 */
[----:B------:R-:W-:Y:S02]  /*1920*/  @!UPT UIADD3 URZ, UPT, UPT, URZ, URZ, URZ ;  /* 0x000000fffffff290 */ /* 0x000fe4000fffe0ff */
[----:B------:R-:W4:Y:S08]  /*1930*/  @!P0 LDC R6, c[0x0][0x988] ;  /* 0x00026200ff068b82 */ /* 0x000f300000000800 */
[----:B---3--:R-:W3:Y:S01]  /*1940*/  @!P0 LDC.64 R8, c[0x0][0x980] ;  /* 0x00026000ff088b82 */ /* 0x008ee20000000a00 */
[----:B----4-:R-:W-:Y:S05]  /*1950*/  @!P0 IMAD R0, R11, R6, R0 ;  /* 0x000000060b008224 */ /* 0x010fea00078e0200 */
[C---:B------:R-:W-:Y:S04]  /*1960*/  @!P0 IADD3 R6, P1, PT, R0.reuse, UR5, RZ ;  /* 0x0000000500068c10 */ /* 0x040fe8000ff3e0ff */
[----:B------:R-:W-:Y:S02]  /*1970*/  @!P0 LEA.HI.X.SX32 R0, R0, RZ, 0x1, P1 ;  /* 0x000000ff00008211 */ /* 0x000fe400008f0eff */
[C---:B---3--:R-:W-:Y:S04]  /*1980*/  @!P0 LEA R8, P1, R6.reuse, R8, 0x1 ;  /* 0x0000000806088211 */ /* 0x048fe800078208ff */
[----:B------:R-:W-:Y:S05]  /*1990*/  @!P0 LEA.HI.X R9, R6, R9, R0, 0x1, P1 ;  /* 0x0000000906098211 */ /* 0x000fea00008f0c00 */
[----:B------:R4:W-:Y:S04]  /*19a0*/  @!P0 STG.E.U16 desc[UR38][R8.64], RZ ;  /* 0x000000ff08008986 */ /* 0x0009e8000c101526 */
.L_x_811:
[----:B------:R-:W-:Y:S05]  /*19b0*/  BSYNC.RECONVERGENT B0 ;  /* 0x0000000000007941 */ /* 0x000fea0003800200 */
.L_x_810:
        /* <DEDUP_REMOVED lines=8> */
.L_x_803:
[----:B------:R-:W-:Y:S01]  /*1a40*/  ISETP.NE.AND P0, PT, R16, 0x2, PT ;  /* 0x000000021000780c */ /* 0x000fe20003f05270 */
[----:B------:R-:W1:Y:S01]  /*1a50*/  LDCU UR4, c[0x0][0x38c] ;  /* 0x00007180ff0477ac */ /* 0x000e620008000800 */
[----:B------:R-:W-:Y:S11]  /*1a60*/  BSSY.RECONVERGENT B1, `(.L_x_813) ;  /* 0x000001a000017945 */ /* 0x000ff60003800200 */
[----:B------:R-:W-:Y:S05]  /*1a70*/  @!P0 BRA `(.L_x_814) ;  /* 0x0000000000608947 */ /* 0x000fea0003800000 */
[----:B------:R-:W1:Y:S01]  /*1a80*/  LDC R5, c[0x0][0x384] ;  /* 0x0000e100ff057b82 */ /* 0x000e620000000800 */
[----:B---34-:R-:W-:-:S07]  /*1a90*/  HFMA2 R8, -RZ, RZ, 0, 0 ;  /* 0x00000000ff087431 */ /* 0x018fce00000001ff */
.L_x_817:
        /* <DEDUP_REMOVED lines=12> */
[----:B------:R-:W3:Y:S01]  /*1b60*/  @!P0 LDC.64 R6, c[0x0][0x998] ;  /* 0x00026600ff068b82 */ /* 0x000ee20000000a00 */
[----:B-1----:R-:W-:Y:S05]  /*1b70*/  @!P0 IMAD R0, R3, R4, R0 ;  /* 0x0000000403008224 */ /* 0x002fea00078e0200 */
[C---:B------:R-:W-:Y:S04]  /*1b80*/  @!P0 IADD3 R3, P1, PT, R0.reuse, UR22, RZ ;  /* 0x0000001600038c10 */ /* 0x040fe8000ff3e0ff */
[----:B------:R-:W-:Y:S02]  /*1b90*/  @!P0 LEA.HI.X.SX32 R0, R0, RZ, 0x1, P1 ;  /* 0x000000ff00008211 */ /* 0x000fe400008f0eff */
[C---:B---3--:R-:W-:Y:S04]  /*1ba0*/  @!P0 LEA R6, P1, R3.reuse, R6, 0x1 ;  /* 0x0000000603068211 */ /* 0x048fe800078208ff */
[----:B------:R-:W-:Y:S05]  /*1bb0*/  @!P0 LEA.HI.X R7, R3, R7, R0, 0x1, P1 ;  /* 0x0000000703078211 */ /* 0x000fea00008f0c00 */
[----:B------:R1:W-:Y:S04]  /*1bc0*/  @!P0 STG.E.U16 desc[UR38][R6.64], RZ ;  /* 0x000000ff06008986 */ /* 0x0003e8000c101526 */
.L_x_816:
[----:B------:R-:W-:Y:S05]  /*1bd0*/  BSYNC.RECONVERGENT B0 ;  /* 0x0000000000007941 */ /* 0x000fea0003800200 */
.L_x_815:
[----:B------:R-:W-:Y:S01]  /*1be0*/  IADD3 R2, PT, PT, R14, R2, RZ ;  /* 0x000000020e027210 */ /* 0x000fe20007ffe0ff */
[----:B------:R-:W-:Y:S06]  /*1bf0*/  @P2 BRA `(.L_x_817) ;  /* 0xfffffffc00a82947 */ /* 0x000fec000383ffff */
.L_x_814:
[----:B-1----:R-:W-:Y:S05]  /*1c00*/  BSYNC.RECONVERGENT B1 ;  /* 0x0000000000017941 */ /* 0x002fea0003800200 */
.L_x_813:
[----:B------:R-:W1:Y:S01]  /*1c10*/  LDC R11, c[0x0][0x384] ;  /* 0x0000e100ff0b7b82 */ /* 0x000e620000000800 */
[----:B------:R-:W-:Y:S01]  /*1c20*/  BSSY.RECONVERGENT B1, `(.L_x_818) ;  /* 0x0000051000017945 */ /* 0x000fe20003800200 */
[C---:B------:R-:W-:Y:S01]  /*1c30*/  LEA R5, R14.reuse, R2, 0x1 ;  /* 0x000000020e057211 */ /* 0x040fe200078e08ff */
[----:B------:R-:W-:Y:S01]  /*1c40*/  IMAD R4, R14, 0x3, R2 ;  /* 0x000000030e047824 */ /* 0x000fe200078e0202 */
[----:B------:R-:W-:Y:S01]  /*1c50*/  IADD3 R3, PT, PT, R2, R14, RZ ;  /* 0x0000000e02037210 */ /* 0x000fe20007ffe0ff */
[----:B------:R-:W1:Y:S06]  /*1c60*/  LDCU UR4, c[0x0][0x38c] ;  /* 0x00007180ff0477ac */ /* 0x000e6c0008000800 */
.L_x_827:
[----:B----4-:R-:W-:Y:S01]  /*1c70*/  LOP3.LUT R6, R2, 0x7f, RZ, 0xc0, !PT ;  /* 0x0000007f02067812 */ /* 0x010fe200078ec0ff */
[----:B------:R-:W-:Y:S01]  /*1c80*/  BSSY.RECONVERGENT B0, `(.L_x_819) ;  /* 0x0000018000007945 */ /* 0x000fe20003800200 */
[----:B---34-:R-:W-:Y:S02]  /*1c90*/  LOP3.LUT R8, R3, 0x7f, RZ, 0xc0, !PT ;  /* 0x0000007f03087812 */ /* 0x018fe400078ec0ff */
[----:B------:R-:W-:Y:S01]  /*1ca0*/  LOP3.LUT R9, R5, 0x7f, RZ, 0xc0, !PT ;  /* 0x0000007f05097812 */ /* 0x000fe200078ec0ff */
[----:B-12---:R-:W-:Y:S01]  /*1cb0*/  VIADD R13, R6, UR27 ;  /* 0x0000001b060d7c36 */ /* 0x006fe20008000000 */
        /* <DEDUP_REMOVED lines=20> */
.L_x_820:
[----:B------:R-:W-:Y:S05]  /*1e00*/  BSYNC.RECONVERGENT B0 ;  /* 0x0000000000007941 */ /* 0x000fea0003800200 */
.L_x_819:
        /* <DEDUP_REMOVED lines=13> */
.L_x_822:
[----:B------:R-:W-:Y:S05]  /*1ee0*/  BSYNC.RECONVERGENT B0 ;  /* 0x0000000000007941 */ /* 0x000fea0003800200 */
.L_x_821:
[----:B------:R-:W-:Y:S04]  /*1ef0*/  BSSY.RECONVERGENT B0, `(.L_x_823) ;  /* 0x000000d000007945 */ /* 0x000fe80003800200 */
[----:B------:R-:W-:Y:S05]  /*1f00*/  @P3 BRA `(.L_x_824) ;  /* 0x00000000002c3947 */ /* 0x000fea0003800000 */
[----:B------:R-:W-:Y:S04]  /*1f10*/  SHF.R.U32.HI R0, RZ, 0x7, R5 ;  /* 0x00000007ff007819 */ /* 0x000fe80000011605 */
[----:B------:R-:W-:Y:S11]  /*1f20*/  ISETP.GE.AND P0, PT, R0, UR4, PT ;  /* 0x0000000400007c0c */ /* 0x000ff6000bf06270 */
[----:B------:R-:W-:Y:S02]  /*1f30*/  @!UPT UIADD3 URZ, UPT, UPT, URZ, URZ, URZ ;  /* 0x000000fffffff290 */ /* 0x000fe4000fffe0ff */
[----:B------:R-:W3:Y:S08]  /*1f40*/  @!P0 LDC R6, c[0x0][0x9a0] ;  /* 0x00026800ff068b82 */ /* 0x000ef00000000800 */
[----:B-12---:R-:W1:Y:S01]  /*1f50*/  @!P0 LDC.64 R12, c[0x0][0x998] ;  /* 0x00026600ff0c8b82 */ /* 0x006e620000000a00 */
[----:B---3--:R-:W-:Y:S05]  /*1f60*/  @!P0 IMAD R0, R9, R6, R0 ;  /* 0x0000000609008224 */ /* 0x008fea00078e0200 */
[C---:B------:R-:W-:Y:S04]  /*1f70*/  @!P0 IADD3 R6, P1, PT, R0.reuse, UR22, RZ ;  /* 0x0000001600068c10 */ /* 0x040fe8000ff3e0ff */
[----:B------:R-:W-:Y:S02]  /*1f80*/  @!P0 LEA.HI.X.SX32 R0, R0, RZ, 0x1, P1 ;  /* 0x000000ff00008211 */ /* 0x000fe400008f0eff */
[C---:B-1----:R-:W-:Y:S04]  /*1f90*/  @!P0 LEA R12, P1, R6.reuse, R12, 0x1 ;  /* 0x0000000c060c8211 */ /* 0x042fe800078208ff */
[----:B------:R-:W-:Y:S05]  /*1fa0*/  @!P0 LEA.HI.X R13, R6, R13, R0, 0x1, P1 ;  /* 0x0000000d060d8211 */ /* 0x000fea00008f0c00 */
[----:B------:R3:W-:Y:S04]  /*1fb0*/  @!P0 STG.E.U16 desc[UR38][R12.64], RZ ;  /* 0x000000ff0c008986 */ /* 0x0007e8000c101526 */
.L_x_824:
[----:B------:R-:W-:Y:S05]  /*1fc0*/  BSYNC.RECONVERGENT B0 ;  /* 0x0000000000007941 */ /* 0x000fea0003800200 */
.L_x_823:
[----:B------:R-:W-:Y:S01]  /*1fd0*/  IADD3 R8, PT, PT, R14, R2, R14 ;  /* 0x000000020e087210 */ /* 0x000fe20007ffe00e */
[----:B------:R-:W-:Y:S04]  /*1fe0*/  BSSY.RECONVERGENT B0, `(.L_x_825) ;  /* 0x000000d000007945 */ /* 0x000fe80003800200 */
[----:B------:R-:W-:Y:S05]  /*1ff0*/  @P4 BRA `(.L_x_826) ;  /* 0x00000000002c4947 */ /* 0x000fea0003800000 */
[----:B------:R-:W-:Y:S04]  /*2000*/  SHF.R.U32.HI R0, RZ, 0x7, R4 ;  /* 0x00000007ff007819 */ /* 0x000fe80000011604 */
[----:B------:R-:W-:Y:S11]  /*2010*/  ISETP.GE.AND P0, PT, R0, UR4, PT ;  /* 0x0000000400007c0c */ /* 0x000ff6000bf06270 */
[----:B------:R-:W-:Y:S02]  /*2020*/  @!UPT UIADD3 URZ, UPT, UPT, URZ, URZ, URZ ;  /* 0x000000fffffff290 */ /* 0x000fe4000fffe0ff */
[----:B------:R-:W4:Y:S08]  /*2030*/  @!P0 LDC R2, c[0x0][0x9a0] ;  /* 0x00026800ff028b82 */ /* 0x000f300000000800 */
[----:B------:R-:W5:Y:S01]  /*2040*/  @!P0 LDC.64 R6, c[0x0][0x998] ;  /* 0x00026600ff068b82 */ /* 0x000f620000000a00 */
[----:B----4-:R-:W-:Y:S05]  /*2050*/  @!P0 IMAD R0, R10, R2, R0 ;  /* 0x000000020a008224 */ /* 0x010fea00078e0200 */
[C---:B------:R-:W-:Y:S04]  /*2060*/  @!P0 IADD3 R2, P1, PT, R0.reuse, UR22, RZ ;  /* 0x0000001600028c10 */ /* 0x040fe8000ff3e0ff */
[----:B------:R-:W-:Y:S02]  /*2070*/  @!P0 LEA.HI.X.SX32 R0, R0, RZ, 0x1, P1 ;  /* 0x000000ff00008211 */ /* 0x000fe400008f0eff */
[C---:B-----5:R-:W-:Y:S04]  /*2080*/  @!P0 LEA R6, P1, R2.reuse, R6, 0x1 ;  /* 0x0000000602068211 */ /* 0x060fe800078208ff */
[----:B------:R-:W-:Y:S05]  /*2090*/  @!P0 LEA.HI.X R7, R2, R7, R0, 0x1, P1 ;  /* 0x0000000702078211 */ /* 0x000fea00008f0c00 */
[----:B------:R4:W-:Y:S04]  /*20a0*/  @!P0 STG.E.U16 desc[UR38][R6.64], RZ ;  /* 0x000000ff06008986 */ /* 0x0009e8000c101526 */
.L_x_826:
[----:B------:R-:W-:Y:S05]  /*20b0*/  BSYNC.RECONVERGENT B0 ;  /* 0x0000000000007941 */ /* 0x000fea0003800200 */
.L_x_825:
        /* <DEDUP_REMOVED lines=8> */
.L_x_818:
[----:B------:R-:W-:Y:S05]  /*2140*/  EXIT ;  /* 0x000000000000794d */ /* 0x000fea0003800000 */
.L_x_797:
[----:B------:R-:W-:-:S09]  /*2150*/  UISETP.GT.AND UP0, UPT, UR46, 0x2, UPT ;  /* 0x000000022e00788c */ /* 0x000fd2000bf04270 */
[----:B------:R-:W-:Y:S05]  /*2160*/  BRA.U UP0, `(.L_x_828) ;  /* 0x0000005500a47547 */ /* 0x000fea000b800000 */
[----:B-1----:R-:W-:Y:S01]  /*2170*/  IMAD.MOV.U32 R0, RZ, RZ, -0x1 ;  /* 0xffffffffff007424 */ /* 0x002fe200078e00ff */
[----:B------:R-:W-:-:S04]  /*2180*/  MOV R3, UR46 ;  /* 0x0000002e00037c02 */ /* 0x000fc80008000f00 */
[----:B------:R-:W-:-:S05]  /*2190*/  VIADDMNMX.U32 R3, R0, R3, 0x2, PT ;  /* 0x0000000200037446 */ /* 0x000fca0003800003 */
[----:B------:R-:W-:-:S06]  /*21a0*/  IMAD.SHL.U32 R4, R3, 0x4, RZ ;  /* 0x0000000403047824 */ /* 0x000fcc00078e00ff */
[----:B------:R-:W1:Y:S02]  /*21b0*/  LDC R4, c[0x2][R4] ;  /* 0x0080000004047b82 */ /* 0x000e640000000800 */
[----:B-1----:R-:W-:-:S04]  /*21c0*/  SHF.R.S32.HI R5, RZ, 0x1f, R4 ;  /* 0x0000001fff057819 */ /* 0x002fc80000011404 */
.L_x_7114:
[----:B------:R-:W-:Y:S05]  /*21d0*/  BRX R4 -0x21e0                                                                                                                                                                                                                                                                                                                                                                                                                                                           (*"BRANCH_TARGETS .L_x_7115,.L_x_7116,.L_x_7117"*) ;  /* 0xffffffdc04887949 */ /* 0x000fea000383ffff */
.L_x_7115:
[----:B------:R-:W-:-:S08]  /*21e0*/  NOP ;  /* 0x0000000000007918 */ /* 0x000fd00000000000 */
[----:B------:R-:W1:-:S00]  /*21f0*/  USETMAXREG.DEALLOC.CTAPOOL 0x60 ;  /* 0x00000060000079c8 */ /* 0x000e4000080e0500 */
[----:B-1----:R-:W-:Y:S01]  /*2200*/  LOP3.LUT P0, RZ, R78, 0x2, RZ, 0xc0, !PT ;  /* 0x000000024eff7812 */ /* 0x002fe2000780c0ff */
[----:B------:R-:W-:-:S12]  /*2210*/  BSSY.RECONVERGENT B0, `(.L_x_829) ;  /* 0x0000003000007945 */ /* 0x000fd80003800200 */
[----:B------:R-:W-:Y:S05]  /*2220*/  @!P0 BRA `(.L_x_830) ;  /* 0x0000000000048947 */ /* 0x000fea0003800000 */
[----:B------:R-:W-:Y:S05]  /*2230*/  BPT.TRAP 0x1 ;  /* 0x000000040000795c */ /* 0x000fea0000300000 */
.L_x_830:
[----:B------:R-:W-:Y:S05]  /*2240*/  BSYNC.RECONVERGENT B0 ;  /* 0x0000000000007941 */ /* 0x000fea0003800200 */
.L_x_829:
        /* <DEDUP_REMOVED lines=8> */
.L_x_1034:
[----:B------:R-:W-:Y:S01]  /*22d0*/  PLOP3.LUT P0, PT, P2, P1, PT, 0xf8, 0x8f ;  /* 0x00000000008f781c */ /* 0x000fe20001703f70 */
[----:B------:R2:W-:Y:S01]  /*22e0*/  @!P6 SYNCS.ARRIVE.TRANS64 RZ, [UR24+0x38800], R4 ;  /* 0x03880004ffffe9a7 */ /* 0x0005e20008000018 */
[----:B------:R-:W-:Y:S01]  /*22f0*/  LOP3.LUT R78, R78, 0xfffffffe, RZ, 0xc0, !PT ;  /* 0xfffffffe4e4e7812 */ /* 0x000fe200078ec0ff */
[----:B------:R-:W-:Y:S10]  /*2300*/  BSSY.RECONVERGENT B0, `(.L_x_832) ;  /* 0x0000004000007945 */ /* 0x000ff40003800200 */
[----:B------:R-:W-:Y:S01]  /*2310*/  @P0 LOP3.LUT R78, R78, 0x1, RZ, 0xfc, !PT ;  /* 0x000000014e4e0812 */ /* 0x000fe200078efcff */
[----:B------:R-:W-:Y:S05]  /*2320*/  @!P0 BRA `(.L_x_833) ;  /* 0x0000000000048947 */ /* 0x000fea0003800000 */
[----:B------:R-:W-:Y:S05]  /*2330*/  BPT.TRAP 0x1 ;  /* 0x000000040000795c */ /* 0x000fea0000300000 */
.L_x_833:
[----:B------:R-:W-:Y:S05]  /*2340*/  BSYNC.RECONVERGENT B0 ;  /* 0x0000000000007941 */ /* 0x000fea0003800200 */
.L_x_832:
[----:B------:R-:W-:Y:S01]  /*2350*/  LOP3.LUT P0, R2, R2, 0x1f, RZ, 0xc0, !PT ;  /* 0x0000001f02027812 */ /* 0x000fe2000780c0ff */
[----:B------:R-:W-:Y:S03]  /*2360*/  BSSY.RECONVERGENT B0, `(.L_x_834) ;  /* 0x0000004000007945 */ /* 0x000fe60003800200 */
[----:B------:R-:W-:-:S13]  /*2370*/  PLOP3.LUT P0, PT, P0, P6, PT, 0x8f, 0xf8 ;  /* 0x0000000000f8781c */ /* 0x000fda000070d177 */
[----:B------:R-:W-:Y:S05]  /*2380*/  @P0 BRA `(.L_x_835) ;  /* 0x0000000000040947 */ /* 0x000fea0003800000 */
[----:B------:R-:W-:Y:S05]  /*2390*/  BPT.TRAP 0x1 ;  /* 0x000000040000795c */ /* 0x000fea0000300000 */
.L_x_835:
[----:B------:R-:W-:Y:S05]  /*23a0*/  BSYNC.RECONVERGENT B0 ;  /* 0x0000000000007941 */ /* 0x000fea0003800200 */
.L_x_834:
[----:B------:R-:W-:Y:S01]  /*23b0*/  LOP3.LUT P0, RZ, R78, 0x2, RZ, 0xc0, !PT ;  /* 0x000000024eff7812 */ /* 0x000fe2000780c0ff */
[----:B------:R-:W-:-:S12]  /*23c0*/  BSSY.RECONVERGENT B0, `(.L_x_836) ;  /* 0x0000003000007945 */ /* 0x000fd80003800200 */
[----:B------:R-:W-:Y:S05]  /*23d0*/  @!P0 BRA `(.L_x_837) ;  /* 0x0000000000048947 */ /* 0x000fea0003800000 */
[----:B------:R-:W-:Y:S05]  /*23e0*/  BPT.TRAP 0x1 ;  /* 0x000000040000795c */ /* 0x000fea0000300000 */
.L_x_837:
[----:B------:R-:W-:Y:S05]  /*23f0*/  BSYNC.RECONVERGENT B0 ;  /* 0x0000000000007941 */ /* 0x000fea0003800200 */
.L_x_836:
[----:B------:R-:W3:Y:S01]  /*2400*/  LDCU.64 UR4, c[0x0][0x348] ;  /* 0x00006900ff0477ac */ /* 0x000ee20008000a00 */
[----:B-1----:R-:W-:Y:S01]  /*2410*/  @!P6 MOV R3, 0x8000 ;  /* 0x000080000003e802 */ /* 0x002fe20000000f00 */
[----:B------:R-:W1:Y:S03]  /*2420*/  LDCU.64 UR12, c[0x0][0x348] ;  /* 0x00006900ff0c77ac */ /* 0x000e660008000a00 */
[----:B------:R4:W-:Y:S01]  /*2430*/  @!P6 SYNCS.ARRIVE.TRANS64.RED.A0TR RZ, [UR24+0x38800], R3 ;  /* 0x03880003ffffe9a7 */ /* 0x0009e20008300418 */
[----:B------:R-:W-:Y:S02]  /*2440*/  UIADD3 UR25, UPT, UPT, UR24, 0x38800, URZ ;  /* 0x0003880018197890 */ /* 0x000fe4000fffe0ff */
[----:B------:R-:W-:Y:S02]  /*2450*/  UIADD3 UR32, UPT, UPT, UR24, 0x4000, URZ ;  /* 0x0000400018207890 */ /* 0x000fe4000fffe0ff */
[----:B------:R-:W-:-:S02]  /*2460*/  UIADD3 UR16, UPT, UPT, UR24, 0x10000, URZ ;  /* 0x0001000018107890 */ /* 0x000fc4000fffe0ff */
[----:B------:R-:W-:Y:S02]  /*2470*/  UIADD3 UR17, UPT, UPT, UR24, 0x38800, URZ ;  /* 0x0003880018117890 */ /* 0x000fe4000fffe0ff */
[----:B------:R-:W-:Y:S02]  /*2480*/  UIADD3 UR8, UPT, UPT, UR24, 0x14000, URZ ;  /* 0x0001400018087890 */ /* 0x000fe4000fffe0ff */
[----:B---3--:R-:W-:Y:S01]  /*2490*/  UIADD3 UR4, UP0, UPT, UR4, 0x100, URZ ;  /* 0x0000010004047890 */ /* 0x008fe2000ff1e0ff */
[----:B------:R-:W-:Y:S01]  /*24a0*/  UMOV UR42, 0x0 ;  /* 0x00000000002a7882 */ /* 0x000fe20000000000 */
[----:B------:R-:W-:Y:S02]  /*24b0*/  UMOV UR43, 0x10000000 ;  /* 0x10000000002b7882 */ /* 0x000fe40000000000 */
[----:B------:R-:W-:Y:S02]  /*24c0*/  UIADD3.X UR5, UPT, UPT, URZ, UR5, URZ, UP0, !UPT ;  /* 0x00000005ff057290 */ /* 0x000fe400087fe4ff */
[----:B-1----:R-:W-:Y:S01]  /*24d0*/  UIADD3 UR40, UP0, UPT, UR12, 0x300, URZ ;  /* 0x000003000c287890 */ /* 0x002fe2000ff1e0ff */
[----:B------:R-:W-:Y:S01]  /*24e0*/  UMOV UR26, URZ ;  /* 0x000000ff001a7c82 */ /* 0x000fe20008000000 */
[----:B------:R-:W-:-:S02]  /*24f0*/  UMOV UR28, UR21 ;  /* 0x00000015001c7c82 */ /* 0x000fc40008000000 */
[----:B------:R-:W-:Y:S01]  /*2500*/  UIADD3.X UR41, UPT, UPT, URZ, UR13, URZ, UP0, !UPT ;  /* 0x0000000dff297290 */ /* 0x000fe200087fe4ff */
[----:B------:R-:W-:Y:S01]  /*2510*/  UMOV UR29, UR22 ;  /* 0x00000016001d7c82 */ /* 0x000fe20008000000 */
[----:B------:R-:W-:Y:S01]  /*2520*/  UMOV UR34, 0x40 ;  /* 0x0000004000227882 */ /* 0x000fe20000000000 */
[----:B------:R-:W-:Y:S01]  /*2530*/  UMOV UR35, UR27 ;  /* 0x0000001b00237c82 */ /* 0x000fe20008000000 */
[----:B------:R-:W-:Y:S01]  /*2540*/  UMOV UR36, UR21 ;  /* 0x0000001500247c82 */ /* 0x000fe20008000000 */
[----:B------:R-:W-:Y:S01]  /*2550*/  UMOV UR37, UR22 ;  /* 0x0000001600257c82 */ /* 0x000fe20008000000 */
[----:B------:R-:W-:Y:S01]  /*2560*/  UMOV UR19, URZ ;  /* 0x000000ff00137c82 */ /* 0x000fe20008000000 */
[----:B------:R-:W-:Y:S01]  /*2570*/  UMOV UR20, URZ ;  /* 0x000000ff00147c82 */ /* 0x000fe20008000000 */
[----:B------:R-:W-:Y:S01]  /*2580*/  UMOV UR33, UR25 ;  /* 0x0000001900217c82 */ /* 0x000fe20008000000 */
[----:B------:R-:W-:Y:S01]  /*2590*/  UMOV UR18, URZ ;  /* 0x000000ff00127c82 */ /* 0x000fe20008000000 */
[----:B------:R4:W-:Y:S01]  /*25a0*/  UTMALDG.4D [UR24], [UR4], desc[UR42] ;  /* 0x00002a18040075b4 */ /* 0x0009e20008019000 */
[----:B------:R-:W-:Y:S01]  /*25b0*/  UMOV UR10, 0x40 ;  /* 0x00000040000a7882 */ /* 0x000fe20000000000 */
[----:B------:R-:W-:Y:S01]  /*25c0*/  UMOV UR13, UR21 ;  /* 0x00000015000d7c82 */ /* 0x000fe20008000000 */
[----:B------:R-:W-:Y:S01]  /*25d0*/  UMOV UR14, UR22 ;  /* 0x00000016000e7c82 */ /* 0x000fe20008000000 */
[----:B------:R-:W-:Y:S01]  /*25e0*/  UMOV UR9, UR17 ;  /* 0x0000001100097c82 */ /* 0x000fe20008000000 */
[----:B------:R-:W-:Y:S01]  /*25f0*/  UMOV UR11, UR19 ;  /* 0x00000013000b7c82 */ /* 0x000fe20008000000 */
[----:B------:R-:W-:Y:S01]  /*2600*/  UMOV UR12, UR20 ;  /* 0x00000014000c7c82 */ /* 0x000fe20008000000 */
[----:B------:R-:W-:Y:S01]  /*2610*/  UISETP.NE.AND UP0, UPT, UR46, 0x1, UPT ;  /* 0x000000012e00788c */ /* 0x000fe2000bf05270 */
[----:B------:R4:W-:Y:S01]  /*2620*/  UTMALDG.4D [UR32], [UR4], desc[UR42] ;  /* 0x00002a20040075b4 */ /* 0x0009e20008019000 */
[----:B------:R4:W-:Y:S01]  /*2630*/  UTMALDG.5D [UR16], [UR40], desc[UR42] ;  /* 0x00002a10280075b4 */ /* 0x0009e20008021000 */
[----:B------:R4:W-:Y:S06]  /*2640*/  UTMALDG.5D [UR8], [UR40], desc[UR42] ;  /* 0x00002a08280075b4 */ /* 0x0009ec0008021000 */
[----:B----4-:R-:W-:Y:S05]  /*2650*/  BRA.U !UP0, `(.L_x_838) ;  /* 0x0000000108047547 */ /* 0x010fea000b800000 */
[----:B------:R-:W-:Y:S05]  /*2660*/  BPT.TRAP 0x1 ;  /* 0x000000040000795c */ /* 0x000fea0000300000 */
.L_x_838:
[----:B------:R-:W1:Y:S02]  /*2670*/  SYNCS.PHASECHK.TRANS64.TRYWAIT P0, [UR24+0x38838], R0 ;  /* 0x03883800ff0075a7 */ /* 0x000e640008001118 */
[----:B-1----:R-:W-:Y:S05]  /*2680*/  @!P0 BRA `(.L_x_839) ;  /* 0x000000dc00848947 */ /* 0x002fea0003800000 */
.L_x_1036:
[----:B------:R-:W3:Y:S01]  /*2690*/  LDCU UR4, c[0x0][0x40c] ;  /* 0x00008180ff0477ac */ /* 0x000ee20008000800 */
[----:B------:R-:W4:Y:S01]  /*26a0*/  LDC.64 R8, c[0x0][0x400] ;  /* 0x00010000ff087b82 */ /* 0x000f220000000a00 */
[C---:B-1----:R-:W-:Y:S01]  /*26b0*/  IMAD.SHL.U32 R3, R2.reuse, 0x4, RZ ;  /* 0x0000000402037824 */ /* 0x042fe200078e00ff */
[----:B------:R-:W-:Y:S01]  /*26c0*/  LEA R2, R2, UR24, 0x4 ;  /* 0x0000001802027c11 */ /* 0x000fe2000f8e20ff */
[----:B------:R-:W1:Y:S02]  /*26d0*/  LDCU UR5, c[0x0][0x410] ;  /* 0x00008200ff0577ac */ /* 0x000e640008000800 */
[C---:B------:R-:W-:Y:S01]  /*26e0*/  VIADD R6, R3.reuse, 0x1 ;  /* 0x0000000103067836 */ /* 0x040fe20000000000 */
[C---:B------:R-:W-:Y:S01]  /*26f0*/  IADD3 R5, PT, PT, R3.reuse, 0x2, RZ ;  /* 0x0000000203057810 */ /* 0x040fe20007ffe0ff */
[C---:B--2---:R-:W-:Y:S01]  /*2700*/  VIADD R4, R3.reuse, 0x3 ;  /* 0x0000000303047836 */ /* 0x044fe20000000000 */
[----:B------:R-:W-:Y:S02]  /*2710*/  ISETP.GE.AND P4, PT, R3, UR6, PT ;  /* 0x0000000603007c0c */ /* 0x000fe4000bf86270 */
[----:B------:R-:W-:-:S02]  /*2720*/  ISETP.GE.AND P3, PT, R6, UR6, PT ;  /* 0x0000000606007c0c */ /* 0x000fc4000bf66270 */
[----:B------:R-:W-:Y:S02]  /*2730*/  ISETP.GE.AND P2, PT, R5, UR6, PT ;  /* 0x0000000605007c0c */ /* 0x000fe4000bf46270 */
[----:B------:R-:W-:Y:S01]  /*2740*/  ISETP.GE.AND P1, PT, R4, UR6, PT ;  /* 0x0000000604007c0c */ /* 0x000fe2000bf26270 */
[----:B---3--:R-:W-:-:S04]  /*2750*/  UIMAD UR4, UR21, UR4, URZ ;  /* 0x00000004150472a4 */ /* 0x008fc8000f8e02ff */
[----:B-1----:R-:W-:-:S06]  /*2760*/  UIMAD UR4, UR22, UR5, UR4 ;  /* 0x00000005160472a4 */ /* 0x002fcc000f8e0204 */
[----:B------:R-:W-:-:S04]  /*2770*/  IADD3 R7, PT, PT, R3, UR4, RZ ;  /* 0x0000000403077c10 */ /* 0x000fc8000fffe0ff */
[C---:B------:R-:W-:Y:S01]  /*2780*/  IADD3 R5, PT, PT, R7.reuse, 0x2, RZ ;  /* 0x0000000207057810 */ /* 0x040fe20007ffe0ff */
[C---:B------:R-:W-:Y:S01]  /*2790*/  VIADD R6, R7.reuse, 0x1 ;  /* 0x0000000107067836 */ /* 0x040fe20000000000 */
[C---:B------:R-:W-:Y:S01]  /*27a0*/  IADD3 R4, PT, PT, R7.reuse, 0x3, RZ ;  /* 0x0000000307047810 */ /* 0x040fe20007ffe0ff */
[----:B----4-:R-:W-:-:S04]  /*27b0*/  IMAD.WIDE.U32 R12, R7, 0x4, R8 ;  /* 0x00000004070c7825 */ /* 0x010fc800078e0008 */
[--C-:B------:R-:W-:Y:S01]  /*27c0*/  IMAD.WIDE.U32 R6, R6, 0x4, R8.reuse ;  /* 0x0000000406067825 */ /* 0x100fe200078e0008 */
[----:B------:R-:W-:Y:S01]  /*27d0*/  @!PT LDS RZ, [RZ] ;  /* 0x00000000fffff984 */ /* 0x000fe20000000800 */
[----:B------:R-:W-:Y:S01]  /*27e0*/  @!PT LDS RZ, [RZ] ;  /* 0x00000000fffff984 */ /* 0x000fe20000000800 */
[----:B------:R-:W-:Y:S01]  /*27f0*/  @!PT LDS RZ, [RZ] ;  /* 0x00000000fffff984 */ /* 0x000fe20000000800 */
[----:B------:R1:W-:Y:S03]  /*2800*/  LDGSTS.E.LTC128B [R2+0x38000], desc[UR38][R12.64], !P4 ;  /* 0x380000000c027fae */ /* 0x0003e6000e1a1226 */
[--C-:B------:R-:W-:Y:S01]  /*2810*/  IMAD.WIDE.U32 R14, R5, 0x4, R8.reuse ;  /* 0x00000004050e7825 */ /* 0x100fe200078e0008 */
[----:B------:R1:W-:Y:S03]  /*2820*/  LDGSTS.E.LTC128B [R2+0x38004], desc[UR38][R6.64], !P3 ;  /* 0x3800400006027fae */ /* 0x0003e6000d9a1226 */
[----:B------:R-:W-:Y:S01]  /*2830*/  IMAD.WIDE.U32 R4, R4, 0x4, R8 ;  /* 0x0000000404047825 */ /* 0x000fe200078e0008 */
        /* <DEDUP_REMOVED lines=8> */
.L_x_840:
[----:B------:R-:W-:Y:S01]  /*28c0*/  SYNCS.ARRIVE.TRANS64.A1T0 RZ, [UR24+0x38830], RZ ;  /* 0x038830ffffff79a7 */ /* 0x000fe20008100018 */
[----:B------:R-:W-:Y:S05]  /*28d0*/  BRA.U !UP1, `(.L_x_841) ;  /* 0x0000000109047547 */ /* 0x000fea000b800000 */
[----:B------:R-:W-:Y:S05]  /*28e0*/  BPT.TRAP 0x1 ;  /* 0x000000040000795c */ /* 0x000fea0000300000 */
.L_x_841:
[----:B------:R-:W2:Y:S01]  /*28f0*/  SYNCS.PHASECHK.TRANS64.TRYWAIT P0, [UR24+0x38828], R0 ;  /* 0x03882800ff0075a7 */ /* 0x000ea20008001118 */
[----:B-1----:R-:W-:Y:S01]  /*2900*/  @!P6 MOV R5, 0x8000 ;  /* 0x000080000005e802 */ /* 0x002fe20000000f00 */
[----:B--2---:R-:W-:Y:S06]  /*2910*/  @!P0 BRA `(.L_x_842) ;  /* 0x000000d800f88947 */ /* 0x004fec0003800000 */
.L_x_1038:
[----:B------:R2:W-:Y:S01]  /*2920*/  @!P6 SYNCS.ARRIVE.TRANS64 RZ, [UR24+0x38820], R5 ;  /* 0x03882005ffffe9a7 */ /* 0x0005e20008000018 */
[----:B------:R-:W-:-:S09]  /*2930*/  UPLOP3.LUT UP2, UPT, UP3, UP2, UPT, 0xf8, 0x8f ;  /* 0x00000000008f789c */ /* 0x000fd20001f45f70 */
[----:B------:R-:W-:Y:S05]  /*2940*/  BRA.U !UP2, `(.L_x_843) ;  /* 0x000000010a047547 */ /* 0x000fea000b800000 */
[----:B------:R-:W-:Y:S05]  /*2950*/  BPT.TRAP 0x1 ;  /* 0x000000040000795c */ /* 0x000fea0000300000 */
.L_x_843:
[----:B------:R-:W-:Y:S01]  /*2960*/  LOP3.LUT P0, R11, R11, 0x1f, RZ, 0xc0, !PT ;  /* 0x0000001f0b0b7812 */ /* 0x000fe2000780c0ff */
[----:B------:R-:W-:Y:S03]  /*2970*/  BSSY.RECONVERGENT B0, `(.L_x_844) ;  /* 0x0000004000007945 */ /* 0x000fe60003800200 */
[----:B------:R-:W-:-:S13]  /*2980*/  PLOP3.LUT P0, PT, P0, P6, PT, 0x8f, 0xf8 ;  /* 0x0000000000f8781c */ /* 0x000fda000070d177 */
[----:B------:R-:W-:Y:S05]  /*2990*/  @P0 BRA `(.L_x_845) ;  /* 0x0000000000040947 */ /* 0x000fea0003800000 */
[----:B------:R-:W-:Y:S05]  /*29a0*/  BPT.TRAP 0x1 ;  /* 0x000000040000795c */ /* 0x000fea0000300000 */
.L_x_845:
[----:B------:R-:W-:Y:S05]  /*29b0*/  BSYNC.RECONVERGENT B0 ;  /* 0x0000000000007941 */ /* 0x000fea0003800200 */
.L_x_844:
[----:B------:R-:W-:Y:S05]  /*29c0*/  BRA.U !UP1, `(.L_x_846) ;  /* 0x0000000109047547 */ /* 0x000fea000b800000 */
[----:B------:R-:W-:Y:S05]  /*29d0*/  BPT.TRAP 0x1 ;  /* 0x000000040000795c */ /* 0x000fea0000300000 */
.L_x_846:
[----:B------:R-:W3:Y:S01]  /*29e0*/  LDCU.64 UR6, c[0x0][0x348] ;  /* 0x00006900ff0677ac */ /* 0x000ee20008000a00 */
[----:B-1----:R-:W-:Y:S01]  /*29f0*/  @!P6 MOV R4, 0x8000 ;  /* 0x000080000004e802 */ /* 0x002fe20000000f00 */
[----:B------:R-:W1:Y:S03]  /*2a00*/  LDCU.64 UR10, c[0x0][0x348] ;  /* 0x00006900ff0a77ac */ /* 0x000e660008000a00 */
[----:B------:R4:W-:Y:S01]  /*2a10*/  @!P6 SYNCS.ARRIVE.TRANS64.RED.A0TR RZ, [UR24+0x38820], R4 ;  /* 0x03882004ffffe9a7 */ /* 0x0009e20008300418 */
[----:B------:R-:W-:Y:S02]  /*2a20*/  UIADD3 UR40, UPT, UPT, UR24, 0x8000, URZ ;  /* 0x0000800018287890 */ /* 0x000fe4000fffe0ff */
[----:B------:R-:W-:Y:S01]  /*2a30*/  UIADD3 UR41, UPT, UPT, UR24, 0x38820, URZ ;  /* 0x0003882018297890 */ /* 0x000fe2000fffe0ff */
[----:B------:R-:W-:Y:S01]  /*2a40*/  UMOV UR43, UR27 ;  /* 0x0000001b002b7c82 */ /* 0x000fe20008000000 */
[----:B------:R-:W-:Y:S01]  /*2a50*/  UIADD3 UR32, UPT, UPT, UR24, 0xc000, URZ ;  /* 0x0000c00018207890 */ /* 0x000fe2000fffe0ff */
[----:B------:R-:W-:Y:S01]  /*2a60*/  UMOV UR35, UR27 ;  /* 0x0000001b00237c82 */ /* 0x000fe20008000000 */
[----:B------:R-:W-:-:S02]  /*2a70*/  UIADD3 UR16, UPT, UPT, UR24, 0x20000, URZ ;  /* 0x0002000018107890 */ /* 0x000fc4000fffe0ff */
[----:B---3--:R-:W-:Y:S02]  /*2a80*/  UIADD3 UR6, UP3, UPT, UR6, 0x200, URZ ;  /* 0x0000020006067890 */ /* 0x008fe4000ff7e0ff */
[----:B------:R-:W-:Y:S02]  /*2a90*/  UIADD3 UR17, UPT, UPT, UR24, 0x38820, URZ ;  /* 0x0003882018117890 */ /* 0x000fe4000fffe0ff */
[----:B------:R-:W-:Y:S02]  /*2aa0*/  UIADD3.X UR7, UPT, UPT, URZ, UR7, URZ, UP3, !UPT ;  /* 0x00000007ff077290 */ /* 0x000fe40009ffe4ff */
[----:B-1----:R-:W-:Y:S02]  /*2ab0*/  UIADD3 UR26, UP3, UPT, UR10, 0x400, URZ ;  /* 0x000004000a1a7890 */ /* 0x002fe4000ff7e0ff */
        /* <DEDUP_REMOVED lines=21> */
[----:B------:R4:W-:Y:S01]  /*2c10*/  UTMALDG.4D [UR32], [UR6], desc[UR28] ;  /* 0x00001c20060075b4 */ /* 0x0009e20008019000 */
[----:B------:R4:W-:Y:S01]  /*2c20*/  UTMALDG.5D [UR16], [UR26], desc[UR28] ;  /* 0x00001c101a0075b4 */ /* 0x0009e20008021000 */
[----:B------:R4:W-:Y:S02]  /*2c30*/  UTMALDG.5D [UR8], [UR26], desc[UR28] ;  /* 0x00001c081a0075b4 */ /* 0x0009e40008021000 */
[----:B----4-:R-:W-:Y:S05]  /*2c40*/  BRA.U !UP0, `(.L_x_847) ;  /* 0x0000000108047547 */ /* 0x010fea000b800000 */
[----:B------:R-:W-:Y:S05]  /*2c50*/  BPT.TRAP 0x1 ;  /* 0x000000040000795c */ /* 0x000fea0000300000 */
.L_x_847:
[----:B------:R-:W1:Y:S02]  /*2c60*/  SYNCS.PHASECHK.TRANS64.TRYWAIT P0, [UR24+0x38848], R0 ;  /* 0x03884800ff0075a7 */ /* 0x000e640008001118 */
[----:B-1----:R-:W-:Y:S05]  /*2c70*/  @!P0 BRA `(.L_x_848) ;  /* 0x000000d800388947 */ /* 0x002fea0003800000 */
.L_x_1040:
[----:B------:R-:W3:Y:S01]  /*2c80*/  LDCU UR5, c[0x0][0x424] ;  /* 0x00008480ff0577ac */ /* 0x000ee20008000800 */
[----:B------:R-:W4:Y:S01]  /*2c90*/  LDC.64 R8, c[0x0][0x418] ;  /* 0x00010600ff087b82 */ /* 0x000f220000000a00 */
[----:B------:R-:W5:Y:S01]  /*2ca0*/  LDCU UR6, c[0x0][0x428] ;  /* 0x00008500ff0677ac */ /* 0x000f620008000800 */
[----:B---3--:R-:W-:-:S04]  /*2cb0*/  UIMAD UR5, UR21, UR5, URZ ;  /* 0x00000005150572a4 */ /* 0x008fc8000f8e02ff */
[----:B-----5:R-:W-:-:S06]  /*2cc0*/  UIMAD UR5, UR22, UR6, UR5 ;  /* 0x00000006160572a4 */ /* 0x020fcc000f8e0205 */
[----:B------:R-:W-:-:S04]  /*2cd0*/  IADD3 R6, PT, PT, R3, UR5, RZ ;  /* 0x0000000503067c10 */ /* 0x000fc8000fffe0ff */
[C---:B--2---:R-:W-:Y:S02]  /*2ce0*/  IADD3 R5, PT, PT, R6.reuse, 0x1, RZ ;  /* 0x0000000106057810 */ /* 0x044fe40007ffe0ff */
[C---:B-1----:R-:W-:Y:S02]  /*2cf0*/  IADD3 R4, PT, PT, R6.reuse, 0x2, RZ ;  /* 0x0000000206047810 */ /* 0x042fe40007ffe0ff */
        /* <DEDUP_REMOVED lines=18> */
.L_x_849:
[----:B------:R-:W2:Y:S01]  /*2e20*/  LDL R0, [R1] ;  /* 0x0000000001007983 */ /* 0x000ea20000100800 */
[----:B------:R-:W-:Y:S01]  /*2e30*/  SYNCS.ARRIVE.TRANS64.A1T0 RZ, [UR24+0x38840], RZ ;  /* 0x038840ffffff79a7 */ /* 0x000fe20008100018 */
[----:B--2---:R-:W-:-:S13]  /*2e40*/  ISETP.NE.AND P0, PT, R0, 0x1, PT ;  /* 0x000000010000780c */ /* 0x004fda0003f05270 */
[----:B------:R-:W-:Y:S05]  /*2e50*/  @!P0 EXIT ;  /* 0x000000000000894d */ /* 0x000fea0003800000 */
[----:B------:R-:W2:Y:S01]  /*2e60*/  LDC.64 R14, c[0x0][0x400] ;  /* 0x00010000ff0e7b82 */ /* 0x000ea20000000a00 */
[----:B-1----:R-:W-:Y:S02]  /*2e70*/  HFMA2 R7, -RZ, RZ, 0, 5.9604644775390625e-08 ;  /* 0x00000001ff077431 */ /* 0x002fe400000001ff */
[----:B------:R-:W-:Y:S01]  /*2e80*/  IMAD.MOV.U32 R10, RZ, RZ, RZ ;  /* 0x000000ffff0a7224 */ /* 0x000fe200078e00ff */
[----:B------:R-:W-:Y:S01]  /*2e90*/  CS2R R8, SRZ ;  /* 0x0000000000087805 */ /* 0x000fe2000001ff00 */
[----:B------:R-:W1:Y:S03]  /*2ea0*/  LDCU.64 UR28, c[0x0][0x348] ;  /* 0x00006900ff1c77ac */ /* 0x000e660008000a00 */
[----:B------:R-:W3:Y:S01]  /*2eb0*/  LDC.64 R12, c[0x0][0x418] ;  /* 0x00010600ff0c7b82 */ /* 0x000ee20000000a00 */
[----:B------:R-:W4:Y:S01]  /*2ec0*/  LDCU UR7, c[0x0][0x408] ;  /* 0x00008100ff0777ac */ /* 0x000f220008000800 */
[----:B------:R-:W1:Y:S01]  /*2ed0*/  LDCU UR31, c[0x0][0x380] ;  /* 0x00007000ff1f77ac */ /* 0x000e620008000800 */
[----:B------:R-:W1:Y:S01]  /*2ee0*/  LDCU UR15, c[0x0][0x420] ;  /* 0x00008400ff0f77ac */ /* 0x000e620008000800 */
[----:B------:R-:W-:Y:S01]  /*2ef0*/  UMOV UR23, 0x1 ;  /* 0x0000000100177882 */ /* 0x000fe20000000000 */
[----:B------:R-:W-:Y:S01]  /*2f00*/  UMOV UR25, URZ ;  /* 0x000000ff00197c82 */ /* 0x000fe20008000000 */
[----:B------:R-:W-:-:S05]  /*2f10*/  UMOV UR20, URZ ;  /* 0x000000ff00147c82 */ /* 0x000fca0008000000 */
.L_x_868:
[----:B------:R-:W-:Y:S01]  /*2f20*/  UIADD3 UR8, UPT, UPT, UR25, 0x1, URZ ;  /* 0x0000000119087890 */ /* 0x000fe2000fffe0ff */
[----:B------:R-:W-:Y:S01]  /*2f30*/  LOP3.LUT P0, RZ, R78, 0x2, RZ, 0xc0, !PT ;  /* 0x000000024eff7812 */ /* 0x000fe2000780c0ff */
[----:B------:R-:W-:Y:S01]  /*2f40*/  UIADD3 UR6, UPT, UPT, UR20, 0x1, URZ ;  /* 0x0000000114067890 */ /* 0x000fe2000fffe0ff */
[----:B------:R-:W-:Y:S01]  /*2f50*/  BSSY.RECONVERGENT B0, `(.L_x_850) ;  /* 0x0000007000007945 */ /* 0x000fe20003800200 */
[----:B------:R-:W-:Y:S04]  /*2f60*/  UISETP.NE.AND UP0, UPT, UR8, UR30, UPT ;  /* 0x0000001e0800728c */ /* 0x000fe8000bf05270 */
[----:B------:R-:W-:Y:S07]  /*2f70*/  USEL UR25, UR8, URZ, UP0 ;  /* 0x000000ff08197287 */ /* 0x000fee0008000000 */
[----:B------:R-:W-:Y:S07]  /*2f80*/  @UP0 UIADD3 UR6, UPT, UPT, UR20, URZ, URZ ;  /* 0x000000ff14060290 */ /* 0x000fee000fffe0ff */
[----:B------:R-:W-:Y:S01]  /*2f90*/  UMOV UR20, UR6 ;  /* 0x0000000600147c82 */ /* 0x000fe20008000000 */
[----:B-12---:R-:W-:Y:S05]  /*2fa0*/  @!P0 BRA `(.L_x_851) ;  /* 0x0000000000048947 */ /* 0x006fea0003800000 */
[----:B-1--4-:R-:W-:Y:S05]  /*2fb0*/  BPT.TRAP 0x1 ;  /* 0x000000040000795c */ /* 0x012fea0000300000 */
.L_x_851:
[----:B-1--4-:R-:W-:Y:S05]  /*2fc0*/  BSYNC.RECONVERGENT B0 ;  /* 0x0000000000007941 */ /* 0x012fea0003800200 */
.L_x_850:
[----:B------:R-:W-:Y:S01]  /*2fd0*/  ULEA UR17, UR23, UR24, 0x3 ;  /* 0x0000001817117291 */ /* 0x000fe2000f8e18ff */
[----:B------:R-:W-:Y:S02]  /*2fe0*/  SHF.L.U32 R5, R7, 0x1f, RZ ;  /* 0x0000001f07057819 */ /* 0x000fe400000006ff */
[----:B------:R-:W-:Y:S06]  /*2ff0*/  @!P6 MOV R4, 0x8000 ;  /* 0x000080000004e802 */ /* 0x000fec0000000f00 */
[----:B------:R-:W1:Y:S02]  /*3000*/  SYNCS.PHASECHK.TRANS64.TRYWAIT P0, [UR17+0x38810], R5 ;  /* 0x03881005ff0075a7 */ /* 0x000e640008001111 */
[----:B-1----:R-:W-:Y:S05]  /*3010*/  @!P0 BRA `(.L_x_852) ;  /* 0x000000d400688947 */ /* 0x002fea0003800000 */
.L_x_1042:
[----:B------:R4:W-:Y:S01]  /*3020*/  @!P6 SYNCS.ARRIVE.TRANS64 RZ, [UR17+0x38800], R4 ;  /* 0x03880004ffffe9a7 */ /* 0x0009e20008000011 */
[----:B------:R-:W-:Y:S01]  /*3030*/  LOP3.LUT P0, RZ, R78, 0x1, RZ, 0xc0, !PT ;  /* 0x000000014eff7812 */ /* 0x000fe2000780c0ff */
[----:B------:R-:W-:Y:S11]  /*3040*/  BSSY.RECONVERGENT B0, `(.L_x_853) ;  /* 0x0000004000007945 */ /* 0x000ff60003800200 */
[----:B------:R-:W-:Y:S01]  /*3050*/  @!UPT UIADD3 URZ, UPT, UPT, URZ, URZ, URZ ;  /* 0x000000fffffff290 */ /* 0x000fe2000fffe0ff */
[----:B------:R-:W-:Y:S05]  /*3060*/  @!P0 BRA `(.L_x_854) ;  /* 0x0000000000048947 */ /* 0x000fea0003800000 */
[----:B------:R-:W-:Y:S05]  /*3070*/  BPT.TRAP 0x1 ;  /* 0x000000040000795c */ /* 0x000fea0000300000 */
.L_x_854:
[----:B------:R-:W-:Y:S05]  /*3080*/  BSYNC.RECONVERGENT B0 ;  /* 0x0000000000007941 */ /* 0x000fea0003800200 */
.L_x_853:
[----:B------:R-:W-:Y:S01]  /*3090*/  ISETP.EQ.OR P2, PT, R11, RZ, P6 ;  /* 0x000000ff0b00720c */ /* 0x000fe20003742670 */
[----:B------:R-:W-:Y:S11]  /*30a0*/  BSSY.RECONVERGENT B0, `(.L_x_855) ;  /* 0x0000004000007945 */ /* 0x000ff60003800200 */
[----:B------:R-:W-:Y:S01]  /*30b0*/  @!UPT UIADD3 URZ, UPT, UPT, URZ, URZ, URZ ;  /* 0x000000fffffff290 */ /* 0x000fe2000fffe0ff */
[----:B------:R-:W-:Y:S05]  /*30c0*/  @P2 BRA `(.L_x_856) ;  /* 0x0000000000042947 */ /* 0x000fea0003800000 */
[----:B------:R-:W-:Y:S05]  /*30d0*/  BPT.TRAP 0x1 ;  /* 0x000000040000795c */ /* 0x000fea0000300000 */
.L_x_856:
[----:B------:R-:W-:Y:S05]  /*30e0*/  BSYNC.RECONVERGENT B0 ;  /* 0x0000000000007941 */ /* 0x000fea0003800200 */
.L_x_855:
[----:B------:R-:W-:Y:S02]  /*30f0*/  ULEA UR8, UR23, UR24, 0xf ;  /* 0x0000001817087291 */ /* 0x000fe4000f8e78ff */
[----:B------:R-:W-:Y:S02]  /*3100*/  UIADD3 UR26, UP0, UPT, UR28, 0x300, URZ ;  /* 0x000003001c1a7890 */ /* 0x000fe4000ff1e0ff */
[----:B------:R-:W-:Y:S02]  /*3110*/  UIADD3 UR17, UPT, UPT, UR17, 0x38800, URZ ;  /* 0x0003880011117890 */ /* 0x000fe4000fffe0ff */
[----:B------:R-:W-:Y:S02]  /*3120*/  USHF.L.U32 UR19, UR25, 0x7, URZ ;  /* 0x0000000719137899 */ /* 0x000fe400080006ff */
[----:B------:R-:W-:Y:S02]  /*3130*/  UIADD3 UR16, UPT, UPT, UR8, 0x10000, URZ ;  /* 0x0001000008107890 */ /* 0x000fe4000fffe0ff */
[----:B------:R-:W-:Y:S01]  /*3140*/  UIADD3.X UR27, UPT, UPT, URZ, UR29, URZ, UP0, !UPT ;  /* 0x0000001dff1b7290 */ /* 0x000fe200087fe4ff */
[----:B------:R-:W-:Y:S01]  /*3150*/  UMOV UR32, 0x0 ;  /* 0x0000000000207882 */ /* 0x000fe20000000000 */
[----:B------:R-:W-:Y:S01]  /*3160*/  UMOV UR33, 0x10000000 ;  /* 0x1000000000217882 */ /* 0x000fe20000000000 */
[----:B------:R-:W-:Y:S01]  /*3170*/  UMOV UR18, URZ ;  /* 0x000000ff00127c82 */ /* 0x000fe20008000000 */
[----:B------:R-:W-:Y:S01]  /*3180*/  UIADD3 UR8, UPT, UPT, UR8, 0x14000, URZ ;  /* 0x0001400008087890 */ /* 0x000fe2000fffe0ff */
[----:B------:R-:W-:Y:S01]  /*3190*/  UMOV UR10, 0x40 ;  /* 0x00000040000a7882 */ /* 0x000fe20000000000 */
[----:B------:R-:W-:Y:S03]  /*31a0*/  UMOV UR12, UR20 ;  /* 0x00000014000c7c82 */ /* 0x000fe60008000000 */
[----:B------:R1:W-:Y:S01]  /*31b0*/  UTMALDG.5D [UR16], [UR26], desc[UR32] ;  /* 0x000020101a0075b4 */ /* 0x0003e20008021000 */
[----:B------:R-:W-:Y:S01]  /*31c0*/  UISETP.NE.AND UP3, UPT, UR46, 0x1, UPT ;  /* 0x000000012e00788c */ /* 0x000fe2000bf65270 */
[----:B------:R-:W-:Y:S01]  /*31d0*/  UMOV UR13, UR21 ;  /* 0x00000015000d7c82 */ /* 0x000fe20008000000 */
[----:B------:R-:W-:Y:S01]  /*31e0*/  UMOV UR14, UR22 ;  /* 0x00000016000e7c82 */ /* 0x000fe20008000000 */
[----:B------:R-:W-:Y:S01]  /*31f0*/  UMOV UR9, UR17 ;  /* 0x0000001100097c82 */ /* 0x000fe20008000000 */
[----:B------:R-:W-:Y:S01]  /*3200*/  UMOV UR11, UR19 ;  /* 0x00000013000b7c82 */ /* 0x000fe20008000000 */
[----:B------:R-:W-:Y:S01]  /*3210*/  UIADD3 UR23, UPT, UPT, UR23, 0x1, URZ ;  /* 0x0000000117177890 */ /* 0x000fe2000fffe0ff */
[----:B------:R1:W-:Y:S03]  /*3220*/  UTMALDG.5D [UR8], [UR26], desc[UR32] ;  /* 0x000020081a0075b4 */ /* 0x0003e60008021000 */
[----:B-1----:R-:W-:Y:S05]  /*3230*/  BRA.U !UP3, `(.L_x_857) ;  /* 0x000000010b047547 */ /* 0x002fea000b800000 */
[----:B------:R-:W-:Y:S05]  /*3240*/  BPT.TRAP 0x1 ;  /* 0x000000040000795c */ /* 0x000fea0000300000 */
.L_x_857:
[----:B----4-:R-:W-:Y:S04]  /*3250*/  SHF.L.U32 R4, R9, 0x1f, RZ ;  /* 0x0000001f09047819 */ /* 0x010fe800000006ff */
[----:B------:R-:W1:Y:S02]  /*3260*/  SYNCS.PHASECHK.TRANS64.TRYWAIT P0, [UR24+0x38838], R4 ;  /* 0x03883804ff0075a7 */ /* 0x000e640008001118 */
[----:B-1----:R-:W-:Y:S05]  /*3270*/  @!P0 BRA `(.L_x_858) ;  /* 0x000000d000e88947 */ /* 0x002fea0003800000 */
.L_x_1044:
[----:B------:R-:W-:Y:S02]  /*3280*/  USHF.L.U32 UR19, UR25, 0x7, URZ ;  /* 0x0000000719137899 */ /* 0x000fe400080006ff */
[----:B------:R-:W-:Y:S04]  /*3290*/  UIMAD UR6, UR20, UR7, UR4 ;  /* 0x00000007140672a4 */ /* 0x000fe8000f8e0204 */
[----:B-1----:R-:W-:Y:S04]  /*32a0*/  VIADD R0, R3, UR19 ;  /* 0x0000001303007c36 */ /* 0x002fe80008000000 */
[C---:B------:R-:W-:Y:S01]  /*32b0*/  VIADD R4, R0.reuse, UR6 ;  /* 0x0000000600047c36 */ /* 0x040fe20008000000 */
[C---:B------:R-:W-:Y:S01]  /*32c0*/  ISETP.GE.AND P4, PT, R0.reuse, UR31, PT ;  /* 0x0000001f00007c0c */ /* 0x040fe2000bf86270 */
[----:B------:R-:W-:Y:S02]  /*32d0*/  VIADD R16, R0, 0x1 ;  /* 0x0000000100107836 */ /* 0x000fe40000000000 */
[C---:B------:R-:W-:Y:S01]  /*32e0*/  VIADD R5, R4.reuse, 0x2 ;  /* 0x0000000204057836 */ /* 0x040fe20000000000 */
[CC--:B--2---:R-:W-:Y:S01]  /*32f0*/  LEA R20, P0, R4.reuse, R14.reuse, 0x2 ;  /* 0x0000000e04147211 */ /* 0x0c4fe200078010ff */
[----:B------:R-:W-:Y:S01]  /*3300*/  VIADD R6, R4, 0x1 ;  /* 0x0000000104067836 */ /* 0x000fe20000000000 */
[----:B------:R-:W-:Y:S02]  /*3310*/  ISETP.GE.AND P5, PT, R16, UR31, PT ;  /* 0x0000001f10007c0c */ /* 0x000fe4000bfa6270 */
[CC--:B------:R-:W-:Y:S01]  /*3320*/  LEA.HI.X R21, R4.reuse, R15.reuse, RZ, 0x2, P0 ;  /* 0x0000000f04157211 */ /* 0x0c0fe200000f14ff */
[----:B------:R-:W-:Y:S01]  /*3330*/  VIADD R4, R4, 0x3 ;  /* 0x0000000304047836 */ /* 0x000fe20000000000 */
[CC--:B------:R-:W-:Y:S02]  /*3340*/  LEA R16, P0, R5.reuse, R14.reuse, 0x2 ;  /* 0x0000000e05107211 */ /* 0x0c0fe400078010ff */
[-C--:B------:R-:W-:Y:S01]  /*3350*/  LEA R18, P1, R6, R14.reuse, 0x2 ;  /* 0x0000000e06127211 */ /* 0x080fe200078210ff */
[----:B------:R-:W-:Y:S01]  /*3360*/  @!PT LDS RZ, [RZ] ;  /* 0x00000000fffff984 */ /* 0x000fe20000000800 */
[----:B------:R-:W-:Y:S01]  /*3370*/  @!PT LDS RZ, [RZ] ;  /* 0x00000000fffff984 */ /* 0x000fe20000000800 */
[----:B------:R-:W-:Y:S01]  /*3380*/  @!PT LDS RZ, [RZ] ;  /* 0x00000000fffff984 */ /* 0x000fe20000000800 */
[----:B------:R1:W-:Y:S01]  /*3390*/  LDGSTS.E.LTC128B [R2+0x38000], desc[UR38][R20.64], !P4 ;  /* 0x3800000014027fae */ /* 0x0003e2000e1a1226 */
[-C--:B------:R-:W-:Y:S01]  /*33a0*/  LEA.HI.X R17, R5, R15.reuse, RZ, 0x2, P0 ;  /* 0x0000000f05117211 */ /* 0x080fe200000f14ff */
[----:B------:R-:W-:Y:S01]  /*33b0*/  VIADD R5, R0, 0x2 ;  /* 0x0000000200057836 */ /* 0x000fe20000000000 */
[----:B------:R-:W-:Y:S02]  /*33c0*/  LEA R22, P0, R4, R14, 0x2 ;  /* 0x0000000e04167211 */ /* 0x000fe400078010ff */
[-C--:B------:R-:W-:Y:S02]  /*33d0*/  LEA.HI.X R19, R6, R15.reuse, RZ, 0x2, P1 ;  /* 0x0000000f06137211 */ /* 0x080fe400008f14ff */
[----:B------:R-:W-:Y:S01]  /*33e0*/  LEA.HI.X R23, R4, R15, RZ, 0x2, P0 ;  /* 0x0000000f04177211 */ /* 0x000fe200000f14ff */
[----:B------:R-:W-:Y:S01]  /*33f0*/  VIADD R4, R0, 0x3 ;  /* 0x0000000300047836 */ /* 0x000fe20000000000 */
[----:B------:R-:W-:Y:S01]  /*3400*/  ISETP.GE.AND P3, PT, R5, UR31, PT ;  /* 0x0000001f05007c0c */ /* 0x000fe2000bf66270 */
[----:B------:R1:W-:Y:S03]  /*3410*/  LDGSTS.E.LTC128B [R2+0x38004], desc[UR38][R18.64], !P5 ;  /* 0x3800400012027fae */ /* 0x0003e6000e9a1226 */
[----:B------:R-:W-:Y:S09]  /*3420*/  ISETP.GE.AND P1, PT, R4, UR31, PT ;  /* 0x0000001f04007c0c */ /* 0x000ff2000bf26270 */
        /* <DEDUP_REMOVED lines=8> */
.L_x_859:
[----:B------:R-:W-:Y:S01]  /*34b0*/  SYNCS.ARRIVE.TRANS64.A1T0 RZ, [UR24+0x38830], RZ ;  /* 0x038830ffffff79a7 */ /* 0x000fe20008100018 */
[----:B------:R-:W-:Y:S05]  /*34c0*/  BRA.U !UP1, `(.L_x_860) ;  /* 0x0000000109047547 */ /* 0x000fea000b800000 */
[----:B------:R-:W-:Y:S05]  /*34d0*/  BPT.TRAP 0x1 ;  /* 0x000000040000795c */ /* 0x000fea0000300000 */
.L_x_860:
[----:B------:R-:W-:Y:S02]  /*34e0*/  SHF.L.U32 R6, R8, 0x1f, RZ ;  /* 0x0000001f08067819 */ /* 0x000fe400000006ff */
[----:B------:R-:W-:Y:S02]  /*34f0*/  @!P6 MOV R5, 0x8000 ;  /* 0x000080000005e802 */ /* 0x000fe40000000f00 */
[----:B------:R-:W2:Y:S02]  /*3500*/  SYNCS.PHASECHK.TRANS64.TRYWAIT P0, [UR24+0x38828], R6 ;  /* 0x03882806ff0075a7 */ /* 0x000ea40008001118 */
[----:B--2---:R-:W-:Y:S05]  /*3510*/  @!P0 BRA `(.L_x_861) ;  /* 0x000000d000588947 */ /* 0x004fea0003800000 */
.L_x_1046:
[----:B------:R4:W-:Y:S01]  /*3520*/  @!P6 SYNCS.ARRIVE.TRANS64 RZ, [UR24+0x38820], R5 ;  /* 0x03882005ffffe9a7 */ /* 0x0009e20008000018 */
[----:B------:R-:W-:Y:S05]  /*3530*/  BRA.U !UP2, `(.L_x_862) ;  /* 0x000000010a047547 */ /* 0x000fea000b800000 */
[----:B------:R-:W-:Y:S05]  /*3540*/  BPT.TRAP 0x1 ;  /* 0x000000040000795c */ /* 0x000fea0000300000 */
.L_x_862:
[----:B------:R-:W-:Y:S04]  /*3550*/  BSSY.RECONVERGENT B0, `(.L_x_863) ;  /* 0x0000003000007945 */ /* 0x000fe80003800200 */
[----:B------:R-:W-:Y:S05]  /*3560*/  @P2 BRA `(.L_x_864) ;  /* 0x0000000000042947 */ /* 0x000fea0003800000 */
[----:B------:R-:W-:Y:S05]  /*3570*/  BPT.TRAP 0x1 ;  /* 0x000000040000795c */ /* 0x000fea0000300000 */
.L_x_864:
[----:B------:R-:W-:Y:S05]  /*3580*/  BSYNC.RECONVERGENT B0 ;  /* 0x0000000000007941 */ /* 0x000fea0003800200 */
.L_x_863:
[----:B------:R-:W-:Y:S02]  /*3590*/  UIADD3 UR26, UP0, UPT, UR28, 0x400, URZ ;  /* 0x000004001c1a7890 */ /* 0x000fe4000ff1e0ff */
[----:B------:R-:W-:Y:S02]  /*35a0*/  UIADD3 UR17, UPT, UPT, UR24, 0x38820, URZ ;  /* 0x0003882018117890 */ /* 0x000fe4000fffe0ff */
        /* <DEDUP_REMOVED lines=9> */
[----:B------:R-:W-:Y:S01]  /*3640*/  UMOV UR12, UR20 ;  /* 0x00000014000c7c82 */ /* 0x000fe20008000000 */
[----:B------:R-:W-:Y:S01]  /*3650*/  UMOV UR13, UR21 ;  /* 0x00000015000d7c82 */ /* 0x000fe20008000000 */
[----:B------:R-:W-:Y:S01]  /*3660*/  UMOV UR14, UR22 ;  /* 0x00000016000e7c82 */ /* 0x000fe20008000000 */
[----:B------:R-:W-:Y:S02]  /*3670*/  UMOV UR9, UR17 ;  /* 0x0000001100097c82 */ /* 0x000fe40008000000 */
[----:B------:R1:W-:Y:S02]  /*3680*/  UTMALDG.5D [UR8], [UR26], desc[UR32] ;  /* 0x000020081a0075b4 */ /* 0x0003e40008021000 */
[----:B-1----:R-:W-:Y:S05]  /*3690*/  BRA.U !UP3, `(.L_x_865) ;  /* 0x000000010b047547 */ /* 0x002fea000b800000 */
[----:B------:R-:W-:Y:S05]  /*36a0*/  BPT.TRAP 0x1 ;  /* 0x000000040000795c */ /* 0x000fea0000300000 */
.L_x_865:
[----:B----4-:R-:W-:Y:S04]  /*36b0*/  SHF.L.U32 R5, R10, 0x1f, RZ ;  /* 0x0000001f0a057819 */ /* 0x010fe800000006ff */
[----:B------:R-:W1:Y:S02]  /*36c0*/  SYNCS.PHASECHK.TRANS64.TRYWAIT P0, [UR24+0x38848], R5 ;  /* 0x03884805ff0075a7 */ /* 0x000e640008001118 */
[----:B-1----:R-:W-:Y:S05]  /*36d0*/  @!P0 BRA `(.L_x_866) ;  /* 0x000000d000008947 */ /* 0x002fea0003800000 */
.L_x_1048:
[----:B------:R-:W-:Y:S06]  /*36e0*/  UIMAD UR6, UR20, UR15, UR5 ;  /* 0x0000000f140672a4 */ /* 0x000fec000f8e0205 */
[----:B-12---:R-:W-:Y:S04]  /*36f0*/  VIADD R4, R0, UR6 ;  /* 0x0000000600047c36 */ /* 0x006fe80008000000 */
[C---:B------:R-:W-:Y:S01]  /*3700*/  VIADD R0, R4.reuse, 0x1 ;  /* 0x0000000104007836 */ /* 0x040fe20000000000 */
[CC--:B---3--:R-:W-:Y:S04]  /*3710*/  LEA R18, P0, R4.reuse, R12.reuse, 0x2 ;  /* 0x0000000c04127211 */ /* 0x0c8fe800078010ff */
[-C--:B------:R-:W-:Y:S02]  /*3720*/  LEA.HI.X R19, R4, R13.reuse, RZ, 0x2, P0 ;  /* 0x0000000d04137211 */ /* 0x080fe400000f14ff */
[CC--:B------:R-:W-:Y:S03]  /*3730*/  LEA R16, P0, R0.reuse, R12.reuse, 0x2 ;  /* 0x0000000c00107211 */ /* 0x0c0fe600078010ff */
[----:B------:R-:W-:Y:S01]  /*3740*/  @!PT LDS RZ, [RZ] ;  /* 0x00000000fffff984 */ /* 0x000fe20000000800 */
[----:B------:R-:W-:Y:S01]  /*3750*/  @!PT LDS RZ, [RZ] ;  /* 0x00000000fffff984 */ /* 0x000fe20000000800 */
[----:B------:R-:W-:Y:S01]  /*3760*/  @!PT LDS RZ, [RZ] ;  /* 0x00000000fffff984 */ /* 0x000fe20000000800 */
[----:B------:R1:W-:Y:S01]  /*3770*/  LDGSTS.E.LTC128B [R2+0x38200], desc[UR38][R18.64], !P4 ;  /* 0x3820000012027fae */ /* 0x0003e2000e1a1226 */
[-C--:B------:R-:W-:Y:S01]  /*3780*/  LEA.HI.X R17, R0, R13.reuse, RZ, 0x2, P0 ;  /* 0x0000000d00117211 */ /* 0x080fe200000f14ff */
[C---:B------:R-:W-:Y:S02]  /*3790*/  VIADD R0, R4.reuse, 0x2 ;  /* 0x0000000204007836 */ /* 0x040fe40000000000 */
[----:B------:R-:W-:Y:S02]  /*37a0*/  VIADD R4, R4, 0x3 ;  /* 0x0000000304047836 */ /* 0x000fe40000000000 */
[----:B------:R1:W-:Y:S01]  /*37b0*/  LDGSTS.E.LTC128B [R2+0x38204], desc[UR38][R16.64], !P5 ;  /* 0x3820400010027fae */ /* 0x0003e2000e9a1226 */
[CC--:B------:R-:W-:Y:S04]  /*37c0*/  LEA R20, P0, R0.reuse, R12.reuse, 0x2 ;  /* 0x0000000c00147211 */ /* 0x0c0fe800078010ff */
[-C--:B------:R-:W-:Y:S02]  /*37d0*/  LEA.HI.X R21, R0, R13.reuse, RZ, 0x2, P0 ;  /* 0x0000000d00157211 */ /* 0x080fe400000f14ff */
[C---:B------:R-:W-:Y:S03]  /*37e0*/  LEA R22, P0, R4.reuse, R12, 0x2 ;  /* 0x0000000c04167211 */ /* 0x040fe600078010ff */
[----:B------:R1:W-:Y:S01]  /*37f0*/  LDGSTS.E.LTC128B [R2+0x38208], desc[UR38][R20.64], !P3 ;  /* 0x3820800014027fae */ /* 0x0003e2000d9a1226 */
[----:B------:R-:W-:Y:S05]  /*3800*/  LEA.HI.X R23, R4, R13, RZ, 0x2, P0 ;  /* 0x0000000d04177211 */ /* 0x000fea00000f14ff */
[----:B------:R1:W-:Y:S01]  /*3810*/  LDGSTS.E.LTC128B [R2+0x3820c], desc[UR38][R22.64], !P1 ;  /* 0x3820c00016027fae */ /* 0x0003e2000c9a1226 */
[----:B------:R-:W-:Y:S01]  /*3820*/  NOP ;  /* 0x0000000000007918 */ /* 0x000fe20000000000 */
[----:B------:R-:W-:Y:S02]  /*3830*/  SYNCS.ARRIVE.TRANS64.RED.A0T1 RZ, [UR24+0x38840], RZ ;  /* 0x038840ffffff79a7 */ /* 0x000fe40008200418 */
[----:B------:R-:W-:Y:S01]  /*3840*/  ARRIVES.LDGSTSBAR.64.TRANSCNT [UR24+0x38840] ;  /* 0x03884000ff0079b0 */ /* 0x000fe20008002a18 */
[----:B------:R-:W-:Y:S01]  /*3850*/  NOP ;  /* 0x0000000000007918 */ /* 0x000fe20000000000 */
[----:B------:R-:W-:Y:S05]  /*3860*/  BRA.U !UP3, `(.L_x_867) ;  /* 0x000000010b047547 */ /* 0x000fea000b800000 */
[----:B------:R-:W-:Y:S05]  /*3870*/  BPT.TRAP 0x1 ;  /* 0x000000040000795c */ /* 0x000fea0000300000 */
.L_x_867:
[----:B------:R-:W-:Y:S01]  /*3880*/  LOP3.LUT R10, R10, 0x1, RZ, 0x3c, !PT ;  /* 0x000000010a0a7812 */ /* 0x000fe200078e3cff */
[----:B------:R-:W-:Y:S01]  /*3890*/  SYNCS.ARRIVE.TRANS64.A1T0 RZ, [UR24+0x38840], RZ ;  /* 0x038840ffffff79a7 */ /* 0x000fe20008100018 */
[----:B------:R-:W2:Y:S01]  /*38a0*/  LDL.LU R0, [R1] ;  /* 0x0000000001007983 */ /* 0x000ea20000300800 */
[----:B------:R-:W-:Y:S01]  /*38b0*/  LOP3.LUT R9, R9, 0x1, RZ, 0x3c, !PT ;  /* 0x0000000109097812 */ /* 0x000fe200078e3cff */
[----:B------:R-:W-:Y:S01]  /*38c0*/  UISETP.NE.AND UP0, UPT, UR23, 0x2, UPT ;  /* 0x000000021700788c */ /* 0x000fe2000bf05270 */
[----:B------:R-:W-:Y:S03]  /*38d0*/  LOP3.LUT R8, R8, 0x1, RZ, 0x3c, !PT ;  /* 0x0000000108087812 */ /* 0x000fe600078e3cff */
[----:B------:R-:W-:Y:S02]  /*38e0*/  USEL UR6, URZ, 0x1, UP0 ;  /* 0x00000001ff067887 */ /* 0x000fe40008000000 */
[----:B------:R-:W-:Y:S04]  /*38f0*/  USEL UR23, UR23, URZ, UP0 ;  /* 0x000000ff17177287 */ /* 0x000fe80008000000 */
[----:B------:R-:W-:Y:S02]  /*3900*/  LOP3.LUT R7, R7, UR6, RZ, 0x3c, !PT ;  /* 0x0000000607077c12 */ /* 0x000fe4000f8e3cff */
[C---:B--2---:R-:W-:Y:S01]  /*3910*/  ISETP.GT.U32.AND P0, PT, R0.reuse, 0x2, PT ;  /* 0x000000020000780c */ /* 0x044fe20003f04070 */
[----:B------:R-:W-:Y:S05]  /*3920*/  VIADD R0, R0, 0xffffffff ;  /* 0xffffffff00007836 */ /* 0x000fea0000000000 */
[----:B------:R2:W-:Y:S07]  /*3930*/  STL [R1], R0 ;  /* 0x0000000001007387 */ /* 0x0005ee0000100800 */
[----:B------:R-:W-:Y:S05]  /*3940*/  @P0 BRA `(.L_x_868) ;  /* 0xfffffff400740947 */ /* 0x000fea000383ffff */
[----:B------:R-:W-:Y:S05]  /*3950*/  EXIT ;  /* 0x000000000000794d */ /* 0x000fea0003800000 */
.L_x_7116:
[----:B------:R-:W-:-:S08]  /*3960*/  NOP ;  /* 0x0000000000007918 */ /* 0x000fd00000000000 */
[----:B------:R-:W1:-:S00]  /*3970*/  USETMAXREG.DEALLOC.CTAPOOL 0x60 ;  /* 0x00000060000079c8 */ /* 0x000e4000080e0500 */
[----:B------:R-:W2:Y:S01]  /*3980*/  S2UR UR22, SR_CgaCtaId ;  /* 0x00000000001679c3 */ /* 0x000ea20000008800 */
[----:B------:R-:W-:Y:S01]  /*3990*/  UMOV UR4, 0x40 ;  /* 0x0000004000047882 */ /* 0x000fe20000000000 */
[----:B------:R-:W-:Y:S01]  /*39a0*/  NOP ;  /* 0x0000000000007918 */ /* 0x000fe20000000000 */
[----:B--2---:R-:W-:-:S03]  /*39b0*/  ULEA UR5, UR22, UR4, 0x18 ;  /* 0x0000000416057291 */ /* 0x004fc6000f8ec0ff */
[----:B------:R-:W-:Y:S02]  /*39c0*/  UMOV UR4, 0x400 ;  /* 0x0000040000047882 */ /* 0x000fe40000000000 */
[----:B------:R-:W-:-:S04]  /*39d0*/  ULEA UR22, UR22, UR4, 0x18 ;  /* 0x0000000416167291 */ /* 0x000fc8000f8ec0ff */
[----:B-1----:R-:W1:Y:S02]  /*39e0*/  LDS.U8 R2, [UR5+0x1c] ;  /* 0x00001c05ff027984 */ /* 0x002e640008000000 */
        /* <DEDUP_REMOVED lines=11> */
.L_x_872:
[----:B------:R-:W-:Y:S05]  /*3aa0*/  NANOSLEEP 0x64 ;  /* 0x000000640000795d */ /* 0x000fea0003800000 */
[----:B------:R-:W-:-:S05]  /*3ab0*/  UMOV UR4, 0x10 ;  /* 0x0000001000047882 */ /* 0x000fca0000000000 */
[----:B------:R-:W-:Y:S04]  /*3ac0*/  DEPBAR.LE SB1, 0x36 ;  /* 0x00009d800000791a */ /* 0x000fe80000000000 */
[----:B------:R-:W1:Y:S02]  /*3ad0*/  UTCATOMSWS.FIND_AND_SET.ALIGN UP0, UR4, UR4 ;  /* 0x00000004000475e3 */ /* 0x000e640008000800 */
[----:B-1----:R-:W-:Y:S01]  /*3ae0*/  MOV R3, UR4 ;  /* 0x0000000400037c02 */ /* 0x002fe20008000f00 */
[----:B------:R-:W-:Y:S05]  /*3af0*/  BRA.U !UP0, `(.L_x_872) ;  /* 0xfffffffd08e87547 */ /* 0x000fea000b83ffff */
.L_x_871:
[-C--:B------:R-:W-:Y:S02]  /*3b00*/  SHF.L.U32 R2, R2, R3.reuse, RZ ;  /* 0x0000000302027219 */ /* 0x080fe400000006ff */
[----:B------:R-:W-:Y:S01]  /*3b10*/  SHF.L.U32 R0, R0, R3, RZ ;  /* 0x0000000300007219 */ /* 0x000fe200000006ff */
[----:B------:R-:W-:Y:S02]  /*3b20*/  IMAD.SHL.U32 R3, R3, 0x20, RZ ;  /* 0x0000002003037824 */ /* 0x000fe400078e00ff */
[----:B------:R1:W-:Y:S04]  /*3b30*/  ATOMS.OR RZ, [UR5+0x14], R2 ;  /* 0x00001402ffff798c */ /* 0x0003e8000b000005 */
[----:B------:R1:W-:Y:S04]  /*3b40*/  ATOMS.OR RZ, [UR5+0x18], R0 ;  /* 0x00001800ffff798c */ /* 0x0003e8000b000005 */
[----:B------:R1:W-:Y:S01]  /*3b50*/  STS [UR22+0x388c0], R3 ;  /* 0x0388c003ff007988 */ /* 0x0003e20008000816 */
[----:B------:R-:W-:Y:S05]  /*3b60*/  BRA `(.L_x_870) ;  /* 0x00000000000c7947 */ /* 0x000fea0003800000 */
.L_x_869:
[----:B------:R1:W-:Y:S01]  /*3b70*/  STS [UR22+0x388c0], R0 ;  /* 0x0388c000ff007988 */ /* 0x0003e20008000816 */
[----:B------:R-:W-:-:S03]  /*3b80*/  MOV R2, 0x3ba0 ;  /* 0x00003ba000027802 */ /* 0x000fc60000000f00 */
[----:B-1----:R-:W-:Y:S05]  /*3b90*/  CALL.REL.NOINC `($__internal_10_$__cuda_sm10x_tcgen05_guardrail_trap_phase_invalid_during_alloc) ;  /* 0x000000d400347944 */ /* 0x002fea0003c00000 */
.L_x_870:
[----:B------:R-:W-:Y:S05]  /*3ba0*/  WARPSYNC.ALL ;  /* 0x0000000000007948 */ /* 0x000fea0003800000 */
[----:B------:R-:W-:Y:S01]  /*3bb0*/  USHF.R.U32.HI UR6, URZ, 0x4, UR22 ;  /* 0x00000004ff067899 */ /* 0x000fe20008011616 */
[----:B------:R-:W-:Y:S01]  /*3bc0*/  NOP ;  /* 0x0000000000007918 */ /* 0x000fe20000000000 */
[----:B------:R-:W-:Y:S01]  /*3bd0*/  UIADD3 UR4, UPT, UPT, UR22, 0x8000, URZ ;  /* 0x0000800016047890 */ /* 0x000fe2000fffe0ff */
[----:B------:R-:W-:Y:S01]  /*3be0*/  BSSY.RECONVERGENT B0, `(.L_x_873) ;  /* 0x000001f000007945 */ /* 0x000fe20003800200 */
[----:B------:R-:W-:Y:S02]  /*3bf0*/  UIADD3 UR10, UPT, UPT, UR22, 0x28000, URZ ;  /* 0x00028000160a7890 */ /* 0x000fe4000fffe0ff */
[----:B------:R-:W-:-:S02]  /*3c00*/  UIADD3 UR5, UPT, UPT, UR22, 0x10000, URZ ;  /* 0x0001000016057890 */ /* 0x000fc4000fffe0ff */
[----:B------:R-:W-:Y:S02]  /*3c10*/  ULOP3.LUT UR9, UR6, 0x3fff, URZ, 0xc0, !UPT ;  /* 0x00003fff06097892 */ /* 0x000fe4000f8ec0ff */
[----:B------:R-:W-:Y:S02]  /*3c20*/  USHF.R.U32.HI UR6, URZ, 0x4, UR4 ;  /* 0x00000004ff067899 */ /* 0x000fe40008011604 */
[----:B------:R-:W-:Y:S02]  /*3c30*/  USHF.R.U32.HI UR4, URZ, 0x4, UR10 ;  /* 0x00000004ff047899 */ /* 0x000fe4000801160a */
[----:B------:R-:W-:Y:S02]  /*3c40*/  USHF.R.U32.HI UR8, URZ, 0x4, UR5 ;  /* 0x00000004ff087899 */ /* 0x000fe40008011605 */
[----:B------:R-:W-:Y:S02]  /*3c50*/  UIADD3 UR7, UPT, UPT, UR22, 0x20000, URZ ;  /* 0x0002000016077890 */ /* 0x000fe4000fffe0ff */
[----:B------:R-:W-:-:S02]  /*3c60*/  ULOP3.LUT UR6, UR6, 0x3fff, URZ, 0xc0, !UPT ;  /* 0x00003fff06067892 */ /* 0x000fc4000f8ec0ff */
[----:B------:R-:W-:Y:S02]  /*3c70*/  ULOP3.LUT UR4, UR4, 0x3fff, URZ, 0xc0, !UPT ;  /* 0x00003fff04047892 */ /* 0x000fe4000f8ec0ff */
[----:B------:R-:W-:Y:S02]  /*3c80*/  ULOP3.LUT UR8, UR8, 0x3fff, URZ, 0xc0, !UPT ;  /* 0x00003fff08087892 */ /* 0x000fe4000f8ec0ff */
[----:B------:R-:W-:Y:S02]  /*3c90*/  USHF.R.U32.HI UR5, URZ, 0x4, UR7 ;  /* 0x00000004ff057899 */ /* 0x000fe40008011607 */
[----:B------:R-:W-:Y:S02]  /*3ca0*/  ULOP3.LUT UR26, UR6, 0x10000, URZ, 0xfc, !UPT ;  /* 0x00010000061a7892 */ /* 0x000fe4000f8efcff */
[----:B------:R-:W-:Y:S02]  /*3cb0*/  ULOP3.LUT UR42, UR9, 0x10000, URZ, 0xfc, !UPT ;  /* 0x00010000092a7892 */ /* 0x000fe4000f8efcff */
[----:B------:R-:W-:-:S02]  /*3cc0*/  ULOP3.LUT UR6, UR4, 0x4000000, URZ, 0xfc, !UPT ;  /* 0x0400000004067892 */ /* 0x000fc4000f8efcff */
[----:B------:R-:W-:Y:S02]  /*3cd0*/  ULOP3.LUT UR24, UR4, 0x10000, URZ, 0xfc, !UPT ;  /* 0x0001000004187892 */ /* 0x000fe4000f8efcff */
[----:B------:R-:W-:Y:S02]  /*3ce0*/  ULOP3.LUT UR9, UR9, 0x4000000, URZ, 0xfc, !UPT ;  /* 0x0400000009097892 */ /* 0x000fe4000f8efcff */
[----:B------:R-:W-:Y:S01]  /*3cf0*/  ULOP3.LUT UR4, UR8, 0x4000000, URZ, 0xfc, !UPT ;  /* 0x0400000008047892 */ /* 0x000fe2000f8efcff */
[----:B------:R-:W-:Y:S01]  /*3d00*/  MOV R4, UR6 ;  /* 0x0000000600047c02 */ /* 0x000fe20008000f00 */
[----:B------:R-:W-:Y:S02]  /*3d10*/  ULOP3.LUT UR5, UR5, 0x3fff, URZ, 0xc0, !UPT ;  /* 0x00003fff05057892 */ /* 0x000fe4000f8ec0ff */
[----:B------:R-:W-:Y:S01]  /*3d20*/  ULOP3.LUT UR47, UR8, 0x10000, URZ, 0xfc, !UPT ;  /* 0x00010000082f7892 */ /* 0x000fe2000f8efcff */
[----:B------:R-:W-:Y:S01]  /*3d30*/  MOV R5, UR9 ;  /* 0x0000000900057c02 */ /* 0x000fe20008000f00 */
[----:B------:R-:W-:Y:S01]  /*3d40*/  ULOP3.LUT UR30, UR5, 0x10000, URZ, 0xfc, !UPT ;  /* 0x00010000051e7892 */ /* 0x000fe2000f8efcff */
[----:B------:R-:W-:Y:S01]  /*3d50*/  MOV R13, UR4 ;  /* 0x00000004000d7c02 */ /* 0x000fe20008000f00 */
[----:B------:R-:W-:Y:S01]  /*3d60*/  ULOP3.LUT UR23, UR5, 0x4000000, URZ, 0xfc, !UPT ;  /* 0x0400000005177892 */ /* 0x000fe2000f8efcff */
[----:B------:R-:W-:Y:S01]  /*3d70*/  UMOV UR43, 0x40004040 ;  /* 0x40004040002b7882 */ /* 0x000fe20000000000 */
[----:B------:R-:W-:Y:S01]  /*3d80*/  UMOV UR27, 0x40004040 ;  /* 0x40004040001b7882 */ /* 0x000fe20000000000 */
[----:B------:R-:W-:Y:S01]  /*3d90*/  UMOV UR31, 0x40004040 ;  /* 0x40004040001f7882 */ /* 0x000fe20000000000 */
[----:B------:R-:W-:Y:S01]  /*3da0*/  UMOV UR25, 0x40004040 ;  /* 0x4000404000197882 */ /* 0x000fe20000000000 */
[----:B------:R-:W-:Y:S06]  /*3db0*/  @!P4 BRA `(.L_x_874) ;  /* 0x000000000004c947 */ /* 0x000fec0003800000 */
[----:B------:R-:W-:Y:S05]  /*3dc0*/  BPT.TRAP 0x1 ;  /* 0x000000040000795c */ /* 0x000fea0000300000 */
.L_x_874:
[----:B------:R-:W-:Y:S05]  /*3dd0*/  BSYNC.RECONVERGENT B0 ;  /* 0x0000000000007941 */ /* 0x000fea0003800200 */
.L_x_873:
[----:B------:R-:W-:Y:S01]  /*3de0*/  SHF.L.U32 R6, RZ, 0x1f, RZ ;  /* 0x0000001fff067819 */ /* 0x000fe200000006ff */
[----:B-1----:R-:W-:-:S03]  /*3df0*/  IMAD.MOV.U32 R0, RZ, RZ, 0x1 ;  /* 0x00000001ff007424 */ /* 0x002fc600078e00ff */
[----:B------:R-:W1:Y:S02]  /*3e00*/  SYNCS.PHASECHK.TRANS64.TRYWAIT P0, [UR22+0x38800], R6 ;  /* 0x03880006ff0075a7 */ /* 0x000e640008001116 */
[----:B------:R-:W-:Y:S01]  /*3e10*/  SHF.L.U32 R0, R0, 0x1f, RZ ;  /* 0x0000001f00007819 */ /* 0x000fe200000006ff */
[----:B-1----:R-:W-:Y:S06]  /*3e20*/  @!P0 BRA `(.L_x_875) ;  /* 0x000000c800448947 */ /* 0x002fec0003800000 */
.L_x_1050:
[----:B------:R-:W2:Y:S01]  /*3e30*/  SYNCS.PHASECHK.TRANS64.TRYWAIT P0, [UR22+0x38858], R0 ;  /* 0x03885800ff0075a7 */ /* 0x000ea20008001116 */
[----:B------:R-:W-:Y:S01]  /*3e40*/  HFMA2 R7, -RZ, RZ, 0, 2.288818359375e-05 ;  /* 0x00000180ff077431 */ /* 0x000fe200000001ff */
[----:B------:R-:W-:Y:S01]  /*3e50*/  MOV R3, 0x180 ;  /* 0x0000018000037802 */ /* 0x000fe20000000f00 */
[----:B-1----:R-:W-:Y:S01]  /*3e60*/  HFMA2 R2, -RZ, RZ, 0, 2.288818359375e-05 ;  /* 0x00000180ff027431 */ /* 0x002fe200000001ff */
[----:B--2---:R-:W-:Y:S06]  /*3e70*/  @!P0 BRA `(.L_x_876) ;  /* 0x000000c800488947 */ /* 0x004fec0003800000 */
.L_x_1052:
[----:B------:R-:W-:Y:S01]  /*3e80*/  R2UR UR35, R7 ;  /* 0x00000000072372ca */ /* 0x000fe200000e0000 */
[----:B------:R-:W-:Y:S01]  /*3e90*/  IMAD.MOV.U32 R7, RZ, RZ, 0x180 ;  /* 0x00000180ff077424 */ /* 0x000fe200078e00ff */
[----:B------:R-:W-:Y:S01]  /*3ea0*/  R2UR UR33, R2 ;  /* 0x00000000022172ca */ /* 0x000fe200000e0000 */
[----:B------:R-:W-:Y:S01]  /*3eb0*/  IMAD.MOV.U32 R2, RZ, RZ, 0x180 ;  /* 0x00000180ff027424 */ /* 0x000fe200078e00ff */
[----:B------:R-:W-:Y:S01]  /*3ec0*/  R2UR UR34, R3 ;  /* 0x00000000032272ca */ /* 0x000fe200000e0000 */
[----:B------:R-:W-:Y:S01]  /*3ed0*/  IMAD.MOV.U32 R3, RZ, RZ, 0x180 ;  /* 0x00000180ff037424 */ /* 0x000fe200078e00ff */
[----:B------:R-:W-:Y:S01]  /*3ee0*/  R2UR UR32, R7 ;  /* 0x00000000072072ca */ /* 0x000fe200000e0000 */
[----:B------:R-:W-:Y:S01]  /*3ef0*/  UIADD3 UR56, UPT, UPT, UR42, 0x2, URZ ;  /* 0x000000022a387890 */ /* 0x000fe2000fffe0ff */
[C---:B------:R-:W-:Y:S01]  /*3f00*/  R2UR UR29, R2.reuse ;  /* 0x00000000021d72ca */ /* 0x040fe200000e0000 */
[----:B------:R-:W-:Y:S01]  /*3f10*/  UIADD3 UR16, UPT, UPT, UR47, 0x2, URZ ;  /* 0x000000022f107890 */ /* 0x000fe2000fffe0ff */
[C---:B------:R-:W-:Y:S01]  /*3f20*/  R2UR UR28, R3.reuse ;  /* 0x00000000031c72ca */ /* 0x040fe200000e0000 */
[----:B------:R-:W-:Y:S01]  /*3f30*/  UIADD3 UR54, UPT, UPT, UR42, 0x4, URZ ;  /* 0x000000042a367890 */ /* 0x000fe2000fffe0ff */
[----:B------:R-:W-:Y:S01]  /*3f40*/  R2UR UR21, R3 ;  /* 0x00000000031572ca */ /* 0x000fe200000e0000 */
[----:B------:R-:W-:Y:S01]  /*3f50*/  UIADD3 UR14, UPT, UPT, UR47, 0x4, URZ ;  /* 0x000000042f0e7890 */ /* 0x000fe2000fffe0ff */
[----:B------:R-:W-:Y:S01]  /*3f60*/  R2UR UR20, R2 ;  /* 0x00000000021472ca */ /* 0x000fe200000e0000 */
[----:B------:R-:W-:-:S02]  /*3f70*/  UIADD3 UR52, UPT, UPT, UR42, 0x6, URZ ;  /* 0x000000062a347890 */ /* 0x000fc4000fffe0ff */
[----:B------:R-:W-:Y:S02]  /*3f80*/  UIADD3 UR12, UPT, UPT, UR47, 0x6, URZ ;  /* 0x000000062f0c7890 */ /* 0x000fe4000fffe0ff */
[----:B------:R-:W-:Y:S02]  /*3f90*/  UIADD3 UR50, UPT, UPT, UR42, 0x400, URZ ;  /* 0x000004002a327890 */ /* 0x000fe4000fffe0ff */
[----:B------:R-:W-:Y:S02]  /*3fa0*/  UIADD3 UR10, UPT, UPT, UR47, 0x400, URZ ;  /* 0x000004002f0a7890 */ /* 0x000fe4000fffe0ff */
[----:B------:R-:W-:Y:S02]  /*3fb0*/  UIADD3 UR48, UPT, UPT, UR42, 0x402, URZ ;  /* 0x000004022a307890 */ /* 0x000fe4000fffe0ff */
[----:B------:R-:W-:Y:S02]  /*3fc0*/  UIADD3 UR8, UPT, UPT, UR47, 0x402, URZ ;  /* 0x000004022f087890 */ /* 0x000fe4000fffe0ff */
[----:B------:R-:W-:-:S02]  /*3fd0*/  UIADD3 UR44, UPT, UPT, UR42, 0x404, URZ ;  /* 0x000004042a2c7890 */ /* 0x000fc4000fffe0ff */
[----:B------:R-:W-:Y:S02]  /*3fe0*/  UIADD3 UR6, UPT, UPT, UR47, 0x404, URZ ;  /* 0x000004042f067890 */ /* 0x000fe4000fffe0ff */
[----:B------:R-:W-:Y:S01]  /*3ff0*/  UIADD3 UR72, UPT, UPT, UR42, 0x406, URZ ;  /* 0x000004062a487890 */ /* 0x000fe2000fffe0ff */
[----:B------:R-:W-:Y:S01]  /*4000*/  UMOV UR66, 0x0 ;  /* 0x0000000000427882 */ /* 0x000fe20000000000 */
[----:B------:R-:W-:Y:S01]  /*4010*/  UMOV UR67, 0x8200010 ;  /* 0x0820001000437882 */ /* 0x000fe20000000000 */
[----:B------:R-:W-:Y:S01]  /*4020*/  UMOV UR18, UR47 ;  /* 0x0000002f00127c82 */ /* 0x000fe20008000000 */
[----:B------:R-:W-:Y:S01]  /*4030*/  UMOV UR19, 0x40004040 ;  /* 0x4000404000137882 */ /* 0x000fe20000000000 */
[----:B------:R-:W-:Y:S01]  /*4040*/  UIADD3 UR4, UPT, UPT, UR47, 0x406, URZ ;  /* 0x000004062f047890 */ /* 0x000fe2000fffe0ff */
[----:B------:R2:W-:Y:S01]  /*4050*/  UTCHMMA gdesc[UR42], gdesc[UR18], tmem[UR35], tmem[UR66], idesc[UR67], !UPT ;  /* 0x00ff42122a0075ea */ /* 0x0005e2000f800023 */
        /* <DEDUP_REMOVED lines=33> */
[----:B------:R2:W-:Y:S01]  /*4270*/  UTCHMMA gdesc[UR44], gdesc[UR6], tmem[UR21], tmem[UR38], idesc[UR39], UPT ;  /* 0x00ff26062c0075ea */ /* 0x0005e2000b800015 */
[----:B------:R2:W-:Y:S01]  /*4280*/  UTCHMMA gdesc[UR72], gdesc[UR4], tmem[UR20], tmem[UR36], idesc[UR37], UPT ;  /* 0x00ff2404480075ea */ /* 0x0005e2000b800014 */
[----:B------:R-:W-:-:S09]  /*4290*/  UISETP.NE.AND UP0, UPT, UR46, 0x2, UPT ;  /* 0x000000022e00788c */ /* 0x000fd2000bf05270 */
[----:B------:R-:W-:Y:S05]  /*42a0*/  BRA.U !UP0, `(.L_x_877) ;  /* 0x0000000108047547 */ /* 0x000fea000b800000 */
[----:B--2---:R-:W-:Y:S05]  /*42b0*/  BPT.TRAP 0x1 ;  /* 0x000000040000795c */ /* 0x004fea0000300000 */
.L_x_877:
[----:B--2---:R-:W-:-:S09]  /*42c0*/  UIADD3 UR4, UPT, UPT, UR22, 0x38850, URZ ;  /* 0x0003885016047890 */ /* 0x004fd2000fffe0ff */
[----:B------:R2:W-:Y:S01]  /*42d0*/  UTCBAR [UR4], URZ ;  /* 0x000000ff040073e9 */ /* 0x0005e200080000ff */
[----:B------:R-:W-:Y:S05]  /*42e0*/  BRA.U !UP4, `(.L_x_878) ;  /* 0x000000010c047547 */ /* 0x000fea000b800000 */
[----:B--2---:R-:W-:Y:S05]  /*42f0*/  BPT.TRAP 0x1 ;  /* 0x000000040000795c */ /* 0x004fea0000300000 */
.L_x_878:
[----:B------:R-:W3:Y:S02]  /*4300*/  SYNCS.PHASECHK.TRANS64.TRYWAIT P0, [UR22+0x38820], R6 ;  /* 0x03882006ff0075a7 */ /* 0x000ee40008001116 */
[----:B---3--:R-:W-:Y:S05]  /*4310*/  @!P0 BRA `(.L_x_879) ;  /* 0x000000c400388947 */ /* 0x008fea0003800000 */
.L_x_1054:
[----:B------:R-:W-:Y:S05]  /*4320*/  BRA.U !UP0, `(.L_x_880) ;  /* 0x0000000108047547 */ /* 0x000fea000b800000 */
[----:B--2---:R-:W-:Y:S05]  /*4330*/  BPT.TRAP 0x1 ;  /* 0x000000040000795c */ /* 0x004fea0000300000 */
.L_x_880:
[----:B------:R-:W4:Y:S02]  /*4340*/  SYNCS.PHASECHK.TRANS64.TRYWAIT P0, [UR22+0x38868], R0 ;  /* 0x03886800ff0075a7 */ /* 0x000f240008001116 */
[----:B----4-:R-:W-:Y:S05]  /*4350*/  @!P0 BRA `(.L_x_881) ;  /* 0x000000c400408947 */ /* 0x010fea0003800000 */
.L_x_1056:
[----:B------:R-:W-:Y:S05]  /*4360*/  BRA.U !UP0, `(.L_x_882) ;  /* 0x0000000108047547 */ /* 0x000fea000b800000 */
[----:B--2---:R-:W-:Y:S05]  /*4370*/  BPT.TRAP 0x1 ;  /* 0x000000040000795c */ /* 0x004fea0000300000 */
.L_x_882:
[----:B------:R-:W4:Y:S01]  /*4380*/  SYNCS.PHASECHK.TRANS64.TRYWAIT P0, [UR22+0x38878], R0 ;  /* 0x03887800ff0075a7 */ /* 0x000f220008001116 */
[----:B---3--:R-:W-:Y:S01]  /*4390*/  HFMA2 R2, -RZ, RZ, 0, 1.52587890625e-05 ;  /* 0x00000100ff027431 */ /* 0x008fe200000001ff */
[----:B------:R-:W-:Y:S01]  /*43a0*/  MOV R3, 0x100 ;  /* 0x0000010000037802 */ /* 0x000fe20000000f00 */
[----:B----4-:R-:W-:Y:S06]  /*43b0*/  @!P0 BRA `(.L_x_883) ;  /* 0x000000c400408947 */ /* 0x010fec0003800000 */
.L_x_1058:
[----:B-1-3--:R-:W-:Y:S01]  /*43c0*/  IMAD.MOV.U32 R0, RZ, RZ, 0x100 ;  /* 0x00000100ff007424 */ /* 0x00afe200078e00ff */
[----:B------:R-:W-:Y:S01]  /*43d0*/  R2UR UR62, R2 ;  /* 0x00000000023e72ca */ /* 0x000fe200000e0000 */
[----:B------:R-:W-:Y:S01]  /*43e0*/  IMAD.MOV.U32 R2, RZ, RZ, 0x100 ;  /* 0x00000100ff027424 */ /* 0x000fe200078e00ff */
[----:B------:R-:W-:Y:S01]  /*43f0*/  R2UR UR63, R3 ;  /* 0x00000000033f72ca */ /* 0x000fe200000e0000 */
[----:B------:R-:W-:Y:S01]  /*4400*/  UIADD3 UR38, UPT, UPT, UR26, 0x2, URZ ;  /* 0x000000021a267890 */ /* 0x000fe2000fffe0ff */
[----:B------:R-:W-:Y:S01]  /*4410*/  R2UR UR61, R0 ;  /* 0x00000000003d72ca */ /* 0x000fe200000e0000 */
[----:B------:R-:W-:Y:S01]  /*4420*/  UIADD3 UR40, UPT, UPT, UR30, 0x2, URZ ;  /* 0x000000021e287890 */ /* 0x000fe2000fffe0ff */
[C---:B------:R-:W-:Y:S01]  /*4430*/  R2UR UR60, R2.reuse ;  /* 0x00000000023c72ca */ /* 0x040fe200000e0000 */
[----:B------:R-:W-:Y:S01]  /*4440*/  UIADD3 UR36, UPT, UPT, UR30, 0x4, URZ ;  /* 0x000000041e247890 */ /* 0x000fe2000fffe0ff */
[----:B------:R-:W-:Y:S01]  /*4450*/  R2UR UR59, R2 ;  /* 0x00000000023b72ca */ /* 0x000fe200000e0000 */
[----:B------:R-:W-:Y:S01]  /*4460*/  UIADD3 UR28, UPT, UPT, UR26, 0x4, URZ ;  /* 0x000000041a1c7890 */ /* 0x000fe2000fffe0ff */
[----:B------:R-:W-:Y:S01]  /*4470*/  R2UR UR58, R0 ;  /* 0x00000000003a72ca */ /* 0x000fe200000e0000 */
[----:B------:R-:W-:Y:S01]  /*4480*/  UIADD3 UR18, UPT, UPT, UR26, 0x6, URZ ;  /* 0x000000061a127890 */ /* 0x000fe2000fffe0ff */
[----:B------:R-:W-:Y:S01]  /*4490*/  R2UR UR33, R2 ;  /* 0x00000000022172ca */ /* 0x000fe200000e0000 */
[----:B------:R-:W-:Y:S01]  /*44a0*/  UIADD3 UR20, UPT, UPT, UR30, 0x6, URZ ;  /* 0x000000061e147890 */ /* 0x000fe2000fffe0ff */
[----:B------:R-:W-:Y:S01]  /*44b0*/  R2UR UR32, R0 ;  /* 0x00000000002072ca */ /* 0x000fe200000e0000 */
[----:B------:R-:W-:Y:S01]  /*44c0*/  UIADD3 UR14, UPT, UPT, UR26, 0x400, URZ ;  /* 0x000004001a0e7890 */ /* 0x000fe2000fffe0ff */
[----:B------:R-:W-:Y:S01]  /*44d0*/  MOV.SPILL R10, UR25 ;  /* 0x00000019000a7c02 */ /* 0x000fe20009000f00 */
[----:B------:R-:W-:Y:S01]  /*44e0*/  UIADD3 UR16, UPT, UPT, UR30, 0x400, URZ ;  /* 0x000004001e107890 */ /* 0x000fe2000fffe0ff */
[----:B------:R-:W-:Y:S01]  /*44f0*/  MOV.SPILL R9, UR24 ;  /* 0x0000001800097c02 */ /* 0x000fe20009000f00 */
[----:B------:R-:W-:Y:S01]  /*4500*/  UIADD3 UR10, UPT, UPT, UR26, 0x402, URZ ;  /* 0x000004021a0a7890 */ /* 0x000fe2000fffe0ff */
[----:B------:R-:W-:Y:S01]  /*4510*/  MOV.SPILL R8, UR23 ;  /* 0x0000001700087c02 */ /* 0x000fe20009000f00 */
[----:B------:R-:W-:Y:S01]  /*4520*/  UIADD3 UR12, UPT, UPT, UR30, 0x402, URZ ;  /* 0x000004021e0c7890 */ /* 0x000fe2000fffe0ff */
[----:B------:R-:W-:Y:S01]  /*4530*/  MOV.SPILL R7, UR22 ;  /* 0x0000001600077c02 */ /* 0x000fe20009000f00 */
[----:B------:R-:W-:-:S02]  /*4540*/  UIADD3 UR6, UPT, UPT, UR26, 0x404, URZ ;  /* 0x000004041a067890 */ /* 0x000fc4000fffe0ff */
[----:B------:R-:W-:Y:S02]  /*4550*/  UIADD3 UR8, UPT, UPT, UR30, 0x404, URZ ;  /* 0x000004041e087890 */ /* 0x000fe4000fffe0ff */
[----:B------:R-:W-:Y:S01]  /*4560*/  UIADD3 UR34, UPT, UPT, UR30, 0x406, URZ ;  /* 0x000004061e227890 */ /* 0x000fe2000fffe0ff */
[----:B------:R-:W-:Y:S01]  /*4570*/  UMOV UR24, 0x0 ;  /* 0x0000000000187882 */ /* 0x000fe20000000000 */
[----:B------:R-:W-:Y:S01]  /*4580*/  UMOV UR25, 0x8200010 ;  /* 0x0820001000197882 */ /* 0x000fe20000000000 */
[----:B--2---:R-:W-:Y:S01]  /*4590*/  UIADD3 UR4, UPT, UPT, UR26, 0x406, URZ ;  /* 0x000004061a047890 */ /* 0x004fe2000fffe0ff */
        /* <DEDUP_REMOVED lines=36> */
[----:B-1----:R-:W-:-:S02]  /*47e0*/  R2UR.FILL UR25, R10 ;  /* 0x000000000a1972ca */ /* 0x002fc400004e0000 */
[----:B------:R-:W-:Y:S02]  /*47f0*/  R2UR.FILL UR24, R9 ;  /* 0x00000000091872ca */ /* 0x000fe400004e0000 */
[----:B--2---:R-:W-:Y:S02]  /*4800*/  R2UR.FILL UR23, R8 ;  /* 0x00000000081772ca */ /* 0x004fe400004e0000 */
[----:B------:R-:W-:Y:S01]  /*4810*/  R2UR.FILL UR22, R7 ;  /* 0x00000000071672ca */ /* 0x000fe200004e0000 */
[----:B------:R-:W-:-:S14]  /*4820*/  BRA.U !UP0, `(.L_x_884) ;  /* 0x0000000108047547 */ /* 0x000fdc000b800000 */
[----:B---3--:R-:W-:Y:S05]  /*4830*/  BPT.TRAP 0x1 ;  /* 0x000000040000795c */ /* 0x008fea0000300000 */
.L_x_884:
[----:B---3--:R-:W-:-:S09]  /*4840*/  UIADD3 UR4, UPT, UPT, UR22, 0x38860, URZ ;  /* 0x0003886016047890 */ /* 0x008fd2000fffe0ff */
[----:B------:R1:W-:Y:S01]  /*4850*/  UTCBAR [UR4], URZ ;  /* 0x000000ff040073e9 */ /* 0x0003e200080000ff */
[----:B------:R-:W-:Y:S05]  /*4860*/  BRA.U !UP0, `(.L_x_885) ;  /* 0x0000000108047547 */ /* 0x000fea000b800000 */
[----:B-1----:R-:W-:Y:S05]  /*4870*/  BPT.TRAP 0x1 ;  /* 0x000000040000795c */ /* 0x002fea0000300000 */
.L_x_885:
[----:B------:R-:W2:Y:S01]  /*4880*/  SYNCS.PHASECHK.TRANS64.TRYWAIT P0, [UR22+0x38880], R6 ;  /* 0x03888006ff0075a7 */ /* 0x000ea20008001116 */
[----:B------:R-:W-:Y:S01]  /*4890*/  HFMA2 R0, -RZ, RZ, 0, 7.62939453125e-06 ;  /* 0x00000080ff007431 */ /* 0x000fe200000001ff */
[----:B------:R-:W-:Y:S01]  /*48a0*/  MOV R2, 0x180 ;  /* 0x0000018000027802 */ /* 0x000fe20000000f00 */
[----:B--2---:R-:W-:Y:S06]  /*48b0*/  @!P0 BRA `(.L_x_886) ;  /* 0x000000c000188947 */ /* 0x004fec0003800000 */
.L_x_1060:
[----:B------:R-:W-:Y:S01]  /*48c0*/  R2UR UR66, R2 ;  /* 0x00000000024272ca */ /* 0x000fe200000e0000 */
[----:B------:R-:W-:Y:S01]  /*48d0*/  IMAD.MOV.U32 R2, RZ, RZ, 0x80 ;  /* 0x00000080ff027424 */ /* 0x000fe200078e00ff */
[----:B------:R-:W-:Y:S01]  /*48e0*/  R2UR UR67, R0 ;  /* 0x00000000004372ca */ /* 0x000fe200000e0000 */
[----:B------:R-:W-:Y:S01]  /*48f0*/  IMAD.MOV.U32 R0, RZ, RZ, 0x190 ;  /* 0x00000190ff007424 */ /* 0x000fe200078e00ff */
[----:B------:R-:W-:Y:S01]  /*4900*/  UIADD3 UR8, UPT, UPT, UR23, 0x80, URZ ;  /* 0x0000008017087890 */ /* 0x000fe2000fffe0ff */
[----:B--2---:R-:W-:Y:S01]  /*4910*/  IMAD.MOV.U32 R3, RZ, RZ, 0x188 ;  /* 0x00000188ff037424 */ /* 0x004fe200078e00ff */
[----:B------:R-:W-:Y:S01]  /*4920*/  R2UR UR65, R2 ;  /* 0x00000000024172ca */ /* 0x000fe200000e0000 */
[----:B------:R-:W-:Y:S01]  /*4930*/  IMAD.MOV.U32 R2, RZ, RZ, 0x198 ;  /* 0x00000198ff027424 */ /* 0x000fe200078e00ff */
        /* <DEDUP_REMOVED lines=8> */
[C---:B------:R-:W-:Y:S01]  /*49c0*/  R2UR UR63, R3.reuse ;  /* 0x00000000033f72ca */ /* 0x040fe200000e0000 */
[----:B------:R-:W-:Y:S01]  /*49d0*/  UIADD3 UR6, UPT, UPT, UR23, 0x100, URZ ;  /* 0x0000010017067890 */ /* 0x000fe2000fffe0ff */
[----:B------:R-:W-:Y:S01]  /*49e0*/  R2UR UR58, R2 ;  /* 0x00000000023a72ca */ /* 0x000fe200000e0000 */
[----:B------:R-:W-:Y:S01]  /*49f0*/  IMAD.MOV.U32 R2, RZ, RZ, 0x80 ;  /* 0x00000080ff027424 */ /* 0x000fe200078e00ff */
[----:B------:R-:W-:Y:S01]  /*4a00*/  R2UR UR32, R0 ;  /* 0x00000000002072ca */ /* 0x000fe200000e0000 */
[----:B------:R-:W-:Y:S01]  /*4a10*/  IMAD.MOV.U32 R0, RZ, RZ, 0x1b0 ;  /* 0x000001b0ff007424 */ /* 0x000fe200078e00ff */
[----:B------:R-:W-:Y:S01]  /*4a20*/  R2UR UR59, R3 ;  /* 0x00000000033b72ca */ /* 0x000fe200000e0000 */
[----:B-1----:R-:W-:Y:S01]  /*4a30*/  UIADD3 UR4, UPT, UPT, UR23, 0x180, URZ ;  /* 0x0000018017047890 */ /* 0x002fe2000fffe0ff */
[----:B------:R-:W-:Y:S01]  /*4a40*/  R2UR UR33, R2 ;  /* 0x00000000022172ca */ /* 0x000fe200000e0000 */
[----:B------:R-:W-:Y:S01]  /*4a50*/  UIADD3 UR18, UPT, UPT, UR23, 0x200, URZ ;  /* 0x0000020017127890 */ /* 0x000fe2000fffe0ff */
[----:B------:R-:W-:Y:S01]  /*4a60*/  R2UR UR28, R0 ;  /* 0x00000000001c72ca */ /* 0x000fe200000e0000 */
[----:B------:R-:W-:Y:S01]  /*4a70*/  IMAD.MOV.U32 R0, RZ, RZ, 0x80 ;  /* 0x00000080ff007424 */ /* 0x000fe200078e00ff */
[----:B------:R-:W-:Y:S01]  /*4a80*/  R2UR UR29, R2 ;  /* 0x00000000021d72ca */ /* 0x000fe200000e0000 */
[----:B------:R-:W-:Y:S01]  /*4a90*/  IMAD.MOV.U32 R2, RZ, RZ, 0x1b8 ;  /* 0x000001b8ff027424 */ /* 0x000fe200078e00ff */
[----:B------:R-:W-:-:S02]  /*4aa0*/  UIADD3 UR14, UPT, UPT, UR23, 0x280, URZ ;  /* 0x00000280170e7890 */ /* 0x000fc4000fffe0ff */
[----:B------:R-:W-:Y:S01]  /*4ab0*/  R2UR UR21, R0 ;  /* 0x00000000001572ca */ /* 0x000fe200000e0000 */
[----:B------:R-:W-:Y:S01]  /*4ac0*/  UIADD3 UR12, UPT, UPT, UR23, 0x300, URZ ;  /* 0x00000300170c7890 */ /* 0x000fe2000fffe0ff */
[----:B------:R-:W-:Y:S01]  /*4ad0*/  R2UR UR20, R2 ;  /* 0x00000000021472ca */ /* 0x000fe200000e0000 */
[----:B------:R-:W-:Y:S01]  /*4ae0*/  UIADD3 UR10, UPT, UPT, UR23, 0x380, URZ ;  /* 0x00000380170a7890 */ /* 0x000fe2000fffe0ff */
[----:B------:R-:W-:Y:S01]  /*4af0*/  UMOV UR16, UR23 ;  /* 0x0000001700107c82 */ /* 0x000fe20008000000 */
[----:B------:R-:W-:Y:S01]  /*4b00*/  UMOV UR17, 0x40004040 ;  /* 0x4000404000117882 */ /* 0x000fe20000000000 */
[----:B------:R-:W-:Y:S01]  /*4b10*/  UMOV UR74, 0x0 ;  /* 0x00000000004a7882 */ /* 0x000fe20000000000 */
[----:B------:R-:W-:Y:S01]  /*4b20*/  UMOV UR75, 0x8210010 ;  /* 0x08210010004b7882 */ /* 0x000fe20000000000 */
[----:B------:R-:W-:Y:S01]  /*4b30*/  UMOV UR9, 0x40004040 ;  /* 0x4000404000097882 */ /* 0x000fe20000000000 */
[----:B------:R-:W-:Y:S01]  /*4b40*/  UMOV UR76, 0x0 ;  /* 0x00000000004c7882 */ /* 0x000fe20000000000 */
[----:B------:R-:W-:Y:S01]  /*4b50*/  UMOV UR77, 0x8210010 ;  /* 0x08210010004d7882 */ /* 0x000fe20000000000 */
[----:B------:R-:W-:Y:S01]  /*4b60*/  UMOV UR7, 0x40004040 ;  /* 0x4000404000077882 */ /* 0x000fe20000000000 */
[----:B------:R1:W-:Y:S01]  /*4b70*/  UTCHMMA tmem[UR66], gdesc[UR16], tmem[UR67], tmem[UR74], idesc[UR75], !UPT ;  /* 0x00ff4a10420079ea */ /* 0x0003e2000f800043 */
[----:B------:R-:W-:Y:S01]  /*4b80*/  UMOV UR5, 0x40004040 ;  /* 0x4000404000057882 */ /* 0x000fe20000000000 */
[----:B------:R2:W-:Y:S01]  /*4b90*/  UTCHMMA tmem[UR64], gdesc[UR8], tmem[UR65], tmem[UR76], idesc[UR77], UPT ;  /* 0x00ff4c08400079ea */ /* 0x0005e2000b800041 */
[----:B------:R-:W-:Y:S01]  /*4ba0*/  UMOV UR19, 0x40004040 ;  /* 0x4000404000137882 */ /* 0x000fe20000000000 */
[----:B------:R2:W-:Y:S01]  /*4bb0*/  UTCHMMA tmem[UR62], gdesc[UR6], tmem[UR63], tmem[UR76], idesc[UR77], UPT ;  /* 0x00ff4c063e0079ea */ /* 0x0005e2000b80003f */
[----:B------:R-:W-:Y:S01]  /*4bc0*/  UMOV UR15, 0x40004040 ;  /* 0x40004040000f7882 */ /* 0x000fe20000000000 */
[----:B------:R-:W-:Y:S01]  /*4bd0*/  UMOV UR13, 0x40004040 ;  /* 0x40004040000d7882 */ /* 0x000fe20000000000 */
[----:B------:R-:W-:Y:S01]  /*4be0*/  UMOV UR70, 0x0 ;  /* 0x0000000000467882 */ /* 0x000fe20000000000 */
[----:B------:R-:W-:Y:S01]  /*4bf0*/  UMOV UR71, 0x8210010 ;  /* 0x0821001000477882 */ /* 0x000fe20000000000 */
[----:B------:R-:W-:Y:S01]  /*4c00*/  UMOV UR11, 0x40004040 ;  /* 0x40004040000b7882 */ /* 0x000fe20000000000 */
[----:B------:R-:W-:Y:S01]  /*4c10*/  UMOV UR68, 0x0 ;  /* 0x0000000000447882 */ /* 0x000fe20000000000 */
[----:B------:R-:W-:Y:S01]  /*4c20*/  UMOV UR69, 0x8210010 ;  /* 0x0821001000457882 */ /* 0x000fe20000000000 */
[----:B-1----:R-:W-:Y:S01]  /*4c30*/  UMOV UR66, 0x0 ;  /* 0x0000000000427882 */ /* 0x002fe20000000000 */
[----:B------:R-:W-:Y:S01]  /*4c40*/  UMOV UR67, 0x8210010 ;  /* 0x0821001000437882 */ /* 0x000fe20000000000 */
[----:B------:R-:W-:Y:S01]  /*4c50*/  UMOV UR16, 0x0 ;  /* 0x0000000000107882 */ /* 0x000fe20000000000 */
[----:B------:R-:W-:Y:S01]  /*4c60*/  UMOV UR17, 0x8210010 ;  /* 0x0821001000117882 */ /* 0x000fe20000000000 */
[----:B------:R2:W-:Y:S01]  /*4c70*/  UTCHMMA tmem[UR60], gdesc[UR4], tmem[UR61], tmem[UR66], idesc[UR67], UPT ;  /* 0x00ff42043c0079ea */ /* 0x0005e2000b80003d */
[----:B------:R2:W-:Y:S01]  /*4c80*/  UTCHMMA tmem[UR58], gdesc[UR18], tmem[UR59], tmem[UR16], idesc[UR17], UPT ;  /* 0x00ff10123a0079ea */ /* 0x0005e2000b80003b */
[----:B------:R2:W-:Y:S01]  /*4c90*/  UTCHMMA tmem[UR32], gdesc[UR14], tmem[UR33], tmem[UR74], idesc[UR75], UPT ;  /* 0x00ff4a0e200079ea */ /* 0x0005e2000b800021 */
[----:B------:R2:W-:Y:S01]  /*4ca0*/  UTCHMMA tmem[UR28], gdesc[UR12], tmem[UR29], tmem[UR70], idesc[UR71], UPT ;  /* 0x00ff460c1c0079ea */ /* 0x0005e2000b80001d */
[----:B------:R2:W-:Y:S01]  /*4cb0*/  UTCHMMA tmem[UR20], gdesc[UR10], tmem[UR21], tmem[UR68], idesc[UR69], UPT ;  /* 0x00ff440a140079ea */ /* 0x0005e2000b800015 */
[----:B------:R-:W-:Y:S05]  /*4cc0*/  BRA.U !UP0, `(.L_x_887) ;  /* 0x0000000108047547 */ /* 0x000fea000b800000 */
[----:B--2---:R-:W-:Y:S05]  /*4cd0*/  BPT.TRAP 0x1 ;  /* 0x000000040000795c */ /* 0x004fea0000300000 */
.L_x_887:
[----:B--2---:R-:W-:-:S09]  /*4ce0*/  UIADD3 UR16, UPT, UPT, UR22, 0x38888, URZ ;  /* 0x0003888816107890 */ /* 0x004fd2000fffe0ff */
[----:B------:R1:W-:Y:S01]  /*4cf0*/  UTCBAR [UR16], URZ ;  /* 0x000000ff100073e9 */ /* 0x0003e200080000ff */
[----:B------:R-:W-:Y:S05]  /*4d00*/  BRA.U !UP4, `(.L_x_888) ;  /* 0x000000010c047547 */ /* 0x000fea000b800000 */
[----:B-1----:R-:W-:Y:S05]  /*4d10*/  BPT.TRAP 0x1 ;  /* 0x000000040000795c */ /* 0x002fea0000300000 */
.L_x_888:
[----:B------:R-:W2:Y:S01]  /*4d20*/  LDL R0, [R1] ;  /* 0x0000000001007983 */ /* 0x000ea20000100800 */
[----:B-1----:R-:W-:Y:S01]  /*4d30*/  UIADD3 UR16, UPT, UPT, UR22, 0x38828, URZ ;  /* 0x0003882816107890 */ /* 0x002fe2000fffe0ff */
[----:B------:R-:W-:Y:S01]  /*4d40*/  MOV R12, RZ ;  /* 0x000000ff000c7202 */ /* 0x000fe20000000f00 */
[----:B------:R-:W-:Y:S01]  /*4d50*/  UMOV UR33, URZ ;  /* 0x000000ff00217c82 */ /* 0x000fe20008000000 */
[----:B------:R-:W-:-:S06]  /*4d60*/  UMOV UR28, URZ ;  /* 0x000000ff001c7c82 */ /* 0x000fcc0008000000 */
[----:B------:R1:W-:Y:S01]  /*4d70*/  UTCBAR [UR16], URZ ;  /* 0x000000ff100073e9 */ /* 0x0003e200080000ff */
[----:B--2---:R-:W-:-:S13]  /*4d80*/  ISETP.NE.AND P0, PT, R0, 0x1, PT ;  /* 0x000000010000780c */ /* 0x004fda0003f05270 */
[----:B-1----:R-:W-:Y:S05]  /*4d90*/  @!P0 BRA `(.L_x_889) ;  /* 0x0000001c00448947 */ /* 0x002fea0003800000 */
[----:B------:R-:W-:Y:S01]  /*4da0*/  UMOV UR20, UR52 ;  /* 0x0000003400147c82 */ /* 0x000fe20008000000 */
[----:B------:R-:W-:Y:S01]  /*4db0*/  R2UR UR52, R4 ;  /* 0x00000000043472ca */ /* 0x000fe200000e0000 */
[----:B------:R-:W-:Y:S01]  /*4dc0*/  UMOV UR16, UR54 ;  /* 0x0000003600107c82 */ /* 0x000fe20008000000 */
[----:B------:R-:W-:Y:S01]  /*4dd0*/  R2UR UR35, R5 ;  /* 0x00000000052372ca */ /* 0x000fe200000e0000 */
[----:B------:R-:W-:Y:S01]  /*4de0*/  UMOV UR29, 0x40004040 ;  /* 0x40004040001d7882 */ /* 0x000fe20000000000 */
[----:B------:R-:W-:Y:S01]  /*4df0*/  UMOV UR17, 0x40004040 ;  /* 0x4000404000117882 */ /* 0x000fe20000000000 */
[----:B------:R-:W-:Y:S01]  /*4e00*/  UMOV UR21, 0x40004040 ;  /* 0x4000404000157882 */ /* 0x000fe20000000000 */
[----:B------:R-:W-:Y:S02]  /*4e10*/  HFMA2 R10, -RZ, RZ, 0, 5.9604644775390625e-08 ;  /* 0x00000001ff0a7431 */ /* 0x000fe400000001ff */
[----:B------:R-:W-:Y:S02]  /*4e20*/  IMAD.U32 R22, RZ, RZ, UR16 ;  /* 0x00000010ff167e24 */ /* 0x000fe4000f8e00ff */
[----:B------:R-:W-:Y:S01]  /*4e30*/  HFMA2 R7, -RZ, RZ, 0, 5.9604644775390625e-08 ;  /* 0x00000001ff077431 */ /* 0x000fe200000001ff */
[----:B------:R-:W-:Y:S01]  /*4e40*/  UMOV UR28, UR56 ;  /* 0x00000038001c7c82 */ /* 0x000fe20008000000 */
[----:B------:R-:W-:Y:S01]  /*4e50*/  MOV R25, UR29 ;  /* 0x0000001d00197c02 */ /* 0x000fe20008000f00 */
[----:B------:R-:W-:Y:S01]  /*4e60*/  UMOV UR16, UR50 ;  /* 0x0000003200107c82 */ /* 0x000fe20008000000 */
[----:B------:R-:W-:Y:S01]  /*4e70*/  MOV R23, UR17 ;  /* 0x0000001100177c02 */ /* 0x000fe20008000f00 */
[----:B------:R-:W-:Y:S01]  /*4e80*/  IMAD.U32 R20, RZ, RZ, UR20 ;  /* 0x00000014ff147e24 */ /* 0x000fe2000f8e00ff */
[----:B------:R-:W-:Y:S01]  /*4e90*/  MOV R21, UR21 ;  /* 0x0000001500157c02 */ /* 0x000fe20008000f00 */
[----:B------:R-:W-:Y:S01]  /*4ea0*/  IMAD.MOV.U32 R11, RZ, RZ, RZ ;  /* 0x000000ffff0b7224 */ /* 0x000fe200078e00ff */
[----:B------:R-:W-:Y:S01]  /*4eb0*/  MOV R19, UR17 ;  /* 0x0000001100137c02 */ /* 0x000fe20008000f00 */
[----:B------:R-:W-:Y:S01]  /*4ec0*/  IMAD.MOV.U32 R9, RZ, RZ, RZ ;  /* 0x000000ffff097224 */ /* 0x000fe200078e00ff */
[----:B------:R-:W-:Y:S01]  /*4ed0*/  MOV R12, RZ ;  /* 0x000000ff000c7202 */ /* 0x000fe20000000f00 */
[----:B------:R-:W-:Y:S01]  /*4ee0*/  IMAD.MOV.U32 R8, RZ, RZ, 0x1 ;  /* 0x00000001ff087424 */ /* 0x000fe200078e00ff */
[----:B------:R-:W-:Y:S01]  /*4ef0*/  UMOV UR76, UR48 ;  /* 0x00000030004c7c82 */ /* 0x000fe20008000000 */
[----:B------:R-:W-:Y:S01]  /*4f00*/  IMAD.MOV.U32 R6, RZ, RZ, RZ ;  /* 0x000000ffff067224 */ /* 0x000fe200078e00ff */
[----:B------:R-:W-:Y:S01]  /*4f10*/  UMOV UR74, UR44 ;  /* 0x0000002c004a7c82 */ /* 0x000fe20008000000 */
[----:B------:R-:W-:Y:S01]  /*4f20*/  UMOV UR70, UR34 ;  /* 0x0000002200467c82 */ /* 0x000fe20008000000 */
[----:B------:R-:W-:Y:S01]  /*4f30*/  IMAD.U32 R24, RZ, RZ, UR28 ;  /* 0x0000001cff187e24 */ /* 0x000fe2000f8e00ff */
[----:B------:R-:W-:Y:S01]  /*4f40*/  UIADD3 UR54, UPT, UPT, UR52, 0x80, URZ ;  /* 0x0000008034367890 */ /* 0x000fe2000fffe0ff */
[----:B------:R-:W-:Y:S01]  /*4f50*/  IMAD.U32 R18, RZ, RZ, UR16 ;  /* 0x00000010ff127e24 */ /* 0x000fe2000f8e00ff */
[----:B------:R-:W-:-:S02]  /*4f60*/  UIADD3 UR50, UPT, UPT, UR35, 0x80, URZ ;  /* 0x0000008023327890 */ /* 0x000fc4000fffe0ff */
[----:B------:R-:W-:Y:S02]  /*4f70*/  UIADD3 UR48, UPT, UPT, UR35, 0x180, URZ ;  /* 0x0000018023307890 */ /* 0x000fe4000fffe0ff */
[----:B------:R-:W-:Y:S02]  /*4f80*/  UIADD3 UR44, UPT, UPT, UR35, 0x200, URZ ;  /* 0x00000200232c7890 */ /* 0x000fe4000fffe0ff */
[----:B------:R-:W-:Y:S01]  /*4f90*/  UIADD3 UR34, UPT, UPT, UR35, 0x280, URZ ;  /* 0x0000028023227890 */ /* 0x000fe2000fffe0ff */
[----:B------:R-:W-:Y:S01]  /*4fa0*/  UMOV UR77, 0x40004040 ;  /* 0x40004040004d7882 */ /* 0x000fe20000000000 */
[----:B------:R-:W-:Y:S01]  /*4fb0*/  UMOV UR75, 0x40004040 ;  /* 0x40004040004b7882 */ /* 0x000fe20000000000 */
[----:B------:R-:W-:Y:S01]  /*4fc0*/  UMOV UR73, 0x40004040 ;  /* 0x4000404000497882 */ /* 0x000fe20000000000 */
[----:B------:R-:W-:Y:S01]  /*4fd0*/  UMOV UR71, 0x40004040 ;  /* 0x4000404000477882 */ /* 0x000fe20000000000 */
[----:B------:R-:W-:Y:S01]  /*4fe0*/  UMOV UR68, UR8 ;  /* 0x0000000800447c82 */ /* 0x000fe20008000000 */
[----:B------:R-:W-:Y:S01]  /*4ff0*/  UMOV UR69, 0x40004040 ;  /* 0x4000404000457882 */ /* 0x000fe20000000000 */
[----:B------:R-:W-:Y:S01]  /*5000*/  UMOV UR66, UR6 ;  /* 0x0000000600427c82 */ /* 0x000fe20008000000 */
[----:B------:R-:W-:Y:S01]  /*5010*/  UMOV UR67, 0x40004040 ;  /* 0x4000404000437882 */ /* 0x000fe20000000000 */
[----:B------:R-:W-:Y:S01]  /*5020*/  UMOV UR64, UR4 ;  /* 0x0000000400407c82 */ /* 0x000fe20008000000 */
[----:B------:R-:W-:Y:S01]  /*5030*/  UMOV UR65, 0x40004040 ;  /* 0x4000404000417882 */ /* 0x000fe20000000000 */
[----:B------:R-:W-:Y:S01]  /*5040*/  UMOV UR16, 0x1 ;  /* 0x0000000100107882 */ /* 0x000fe20000000000 */
[----:B------:R-:W-:Y:S01]  /*5050*/  UMOV UR28, URZ ;  /* 0x000000ff001c7c82 */ /* 0x000fe20008000000 */
[----:B------:R-:W-:Y:S01]  /*5060*/  UMOV UR62, UR18 ;  /* 0x00000012003e7c82 */ /* 0x000fe20008000000 */
[----:B------:R-:W-:Y:S01]  /*5070*/  UMOV UR63, 0x40004040 ;  /* 0x40004040003f7882 */ /* 0x000fe20000000000 */
[----:B------:R-:W-:Y:S01]  /*5080*/  UMOV UR60, UR14 ;  /* 0x0000000e003c7c82 */ /* 0x000fe20008000000 */
[----:B------:R-:W-:Y:S01]  /*5090*/  UMOV UR61, 0x40004040 ;  /* 0x40004040003d7882 */ /* 0x000fe20000000000 */
[----:B------:R-:W-:Y:S01]  /*50a0*/  UIADD3 UR52, UPT, UPT, UR52, 0x280, URZ ;  /* 0x0000028034347890 */ /* 0x000fe2000fffe0ff */
[----:B------:R-:W-:Y:S01]  /*50b0*/  UMOV UR58, UR12 ;  /* 0x0000000c003a7c82 */ /* 0x000fe20008000000 */
[----:B------:R-:W-:Y:S01]  /*50c0*/  UMOV UR59, 0x40004040 ;  /* 0x40004040003b7882 */ /* 0x000fe20000000000 */
[----:B------:R-:W-:Y:S01]  /*50d0*/  UMOV UR56, UR10 ;  /* 0x0000000a00387c82 */ /* 0x000fe20008000000 */
[----:B------:R-:W-:Y:S01]  /*50e0*/  UMOV UR57, 0x40004040 ;  /* 0x4000404000397882 */ /* 0x000fe20000000000 */
[----:B------:R-:W-:Y:S01]  /*50f0*/  UMOV UR33, URZ ;  /* 0x000000ff00217c82 */ /* 0x000fe20008000000 */
[----:B------:R-:W-:Y:S01]  /*5100*/  UMOV UR55, 0x40004040 ;  /* 0x4000404000377882 */ /* 0x000fe20000000000 */
[----:B------:R-:W-:Y:S01]  /*5110*/  UMOV UR53, 0x40004040 ;  /* 0x4000404000357882 */ /* 0x000fe20000000000 */
[----:B------:R-:W-:Y:S01]  /*5120*/  UMOV UR51, 0x40004040 ;  /* 0x4000404000337882 */ /* 0x000fe20000000000 */
[----:B------:R-:W-:Y:S01]  /*5130*/  UMOV UR49, 0x40004040 ;  /* 0x4000404000317882 */ /* 0x000fe20000000000 */
[----:B------:R-:W-:Y:S01]  /*5140*/  UMOV UR45, 0x40004040 ;  /* 0x40004040002d7882 */ /* 0x000fe20000000000 */
[----:B------:R-:W-:Y:S01]  /*5150*/  UMOV UR35, 0x40004040 ;  /* 0x4000404000237882 */ /* 0x000fe20000000000 */
.L_x_913:
[----:B------:R-:W-:Y:S04]  /*5160*/  BSSY.RECONVERGENT B0, `(.L_x_890) ;  /* 0x0000003000007945 */ /* 0x000fe80003800200 */
[----:B-1----:R-:W-:Y:S05]  /*5170*/  @!P4 BRA `(.L_x_891) ;  /* 0x000000000004c947 */ /* 0x002fea0003800000 */
[----:B------:R-:W-:Y:S05]  /*5180*/  BPT.TRAP 0x1 ;  /* 0x000000040000795c */ /* 0x000fea0000300000 */
.L_x_891:
[----:B------:R-:W-:Y:S05]  /*5190*/  BSYNC.RECONVERGENT B0 ;  /* 0x0000000000007941 */ /* 0x000fea0003800200 */
.L_x_890:
[----:B------:R-:W-:Y:S01]  /*51a0*/  ULEA UR4, UR16, UR22, 0x3 ;  /* 0x0000001610047291 */ /* 0x000fe2000f8e18ff */
[----:B------:R-:W-:Y:S01]  /*51b0*/  SHF.L.U32 R2, R6, 0x1f, RZ ;  /* 0x0000001f06027819 */ /* 0x000fe200000006ff */
[----:B------:R-:W-:Y:S07]  /*51c0*/  UISETP.NE.AND UP0, UPT, UR46, 0x2, UPT ;  /* 0x000000022e00788c */ /* 0x000fee000bf05270 */
[----:B------:R-:W1:Y:S02]  /*51d0*/  SYNCS.PHASECHK.TRANS64.TRYWAIT P0, [UR4+0x38800], R2 ;  /* 0x03880002ff0075a7 */ /* 0x000e640008001104 */
[----:B-1----:R-:W-:Y:S05]  /*51e0*/  @!P0 BRA `(.L_x_892) ;  /* 0x000000b400e48947 */ /* 0x002fea0003800000 */
.L_x_1062:
[----:B------:R-:W-:Y:S05]  /*51f0*/  BRA.U !UP0, `(.L_x_893) ;  /* 0x0000000108047547 */ /* 0x000fea000b800000 */
[----:B------:R-:W-:Y:S05]  /*5200*/  BPT.TRAP 0x1 ;  /* 0x000000040000795c */ /* 0x000fea0000300000 */
.L_x_893:
[----:B------:R-:W-:Y:S01]  /*5210*/  SHF.L.U32 R14, R9, 0x1f, RZ ;  /* 0x0000001f090e7819 */ /* 0x000fe200000006ff */
[----:B-1----:R-:W-:Y:S02]  /*5220*/  HFMA2 R0, -RZ, RZ, 0, 2.288818359375e-05 ;  /* 0x00000180ff007431 */ /* 0x002fe400000001ff */
[----:B------:R-:W-:Y:S01]  /*5230*/  IMAD.MOV.U32 R2, RZ, RZ, 0x180 ;  /* 0x00000180ff027424 */ /* 0x000fe200078e00ff */
[----:B------:R-:W1:Y:S02]  /*5240*/  SYNCS.PHASECHK.TRANS64.TRYWAIT P0, [UR22+0x38858], R14 ;  /* 0x0388580eff0075a7 */ /* 0x000e640008001116 */
[----:B-1----:R-:W-:Y:S05]  /*5250*/  @!P0 BRA `(.L_x_894) ;  /* 0x000000b400e08947 */ /* 0x002fea0003800000 */
.L_x_1064:
[----:B------:R-:W-:Y:S01]  /*5260*/  R2UR UR6, R2 ;  /* 0x00000000020672ca */ /* 0x000fe200000e0000 */
[----:B------:R-:W-:Y:S01]  /*5270*/  ULEA UR4, UR16, UR47, 0xb ;  /* 0x0000002f10047291 */ /* 0x000fe2000f8e58ff */
[----:B------:R-:W-:Y:S01]  /*5280*/  MOV.SPILL R17, UR27 ;  /* 0x0000001b00117c02 */ /* 0x000fe20009000f00 */
[----:B------:R-:W-:Y:S01]  /*5290*/  UMOV UR10, 0x0 ;  /* 0x00000000000a7882 */ /* 0x000fe20000000000 */
[----:B------:R-:W-:Y:S01]  /*52a0*/  MOV.SPILL R16, UR26 ;  /* 0x0000001a00107c02 */ /* 0x000fe20009000f00 */
[----:B------:R-:W-:Y:S01]  /*52b0*/  UMOV UR11, 0x8200010 ;  /* 0x08200010000b7882 */ /* 0x000fe20000000000 */
[----:B------:R-:W-:Y:S01]  /*52c0*/  R2UR UR26, R24 ;  /* 0x00000000181a72ca */ /* 0x000fe200000e0000 */
[----:B------:R-:W-:Y:S01]  /*52d0*/  UMOV UR5, 0x40004040 ;  /* 0x4000404000057882 */ /* 0x000fe20000000000 */
[----:B------:R-:W-:Y:S01]  /*52e0*/  R2UR UR27, R25 ;  /* 0x00000000191b72ca */ /* 0x000fe200000e0000 */
[----:B------:R-:W-:Y:S01]  /*52f0*/  UIADD3 UR8, UPT, UPT, UR4, 0x2, URZ ;  /* 0x0000000204087890 */ /* 0x000fe2000fffe0ff */
[----:B------:R-:W-:Y:S01]  /*5300*/  R2UR UR14, R0 ;  /* 0x00000000000e72ca */ /* 0x000fe200000e0000 */
[----:B------:R-:W-:Y:S01]  /*5310*/  UMOV UR7, 0x8200010 ;  /* 0x0820001000077882 */ /* 0x000fe20000000000 */
[----:B------:R-:W-:Y:S01]  /*5320*/  MOV.SPILL R15, UR25 ;  /* 0x00000019000f7c02 */ /* 0x000fe20009000f00 */
[----:B------:R2:W-:Y:S01]  /*5330*/  UTCHMMA gdesc[UR42], gdesc[UR4], tmem[UR6], tmem[UR10], idesc[UR11], !UPT ;  /* 0x00ff0a042a0075ea */ /* 0x0005e2000f800006 */
[----:B-1----:R-:W-:Y:S01]  /*5340*/  MOV.SPILL R14, UR24 ;  /* 0x00000018000e7c02 */ /* 0x002fe20009000f00 */
[----:B------:R-:W-:Y:S01]  /*5350*/  UIADD3 UR12, UPT, UPT, UR4, 0x4, URZ ;  /* 0x00000004040c7890 */ /* 0x000fe2000fffe0ff */
[----:B------:R-:W-:Y:S01]  /*5360*/  R2UR UR24, R22 ;  /* 0x00000000161872ca */ /* 0x000fe200000e0000 */
[----:B------:R-:W-:Y:S01]  /*5370*/  UIADD3 UR32, UPT, UPT, UR16, 0x1, URZ ;  /* 0x0000000110207890 */ /* 0x000fe2000fffe0ff */
[----:B------:R-:W-:Y:S01]  /*5380*/  R2UR UR25, R23 ;  /* 0x00000000171972ca */ /* 0x000fe200000e0000 */
[----:B------:R-:W-:Y:S01]  /*5390*/  UMOV UR9, 0x40004040 ;  /* 0x4000404000097882 */ /* 0x000fe20000000000 */
[----:B------:R-:W-:Y:S01]  /*53a0*/  UMOV UR15, 0x8200010 ;  /* 0x08200010000f7882 */ /* 0x000fe20000000000 */
[----:B------:R-:W-:Y:S01]  /*53b0*/  IMAD.MOV.U32 R3, RZ, RZ, 0x180 ;  /* 0x00000180ff037424 */ /* 0x000fe200078e00ff */
[----:B------:R-:W-:Y:S01]  /*53c0*/  UMOV UR13, 0x40004040 ;  /* 0x40004040000d7882 */ /* 0x000fe20000000000 */
[----:B------:R-:W-:Y:S02]  /*53d0*/  IMAD.MOV.U32 R2, RZ, RZ, 0x180 ;  /* 0x00000180ff027424 */ /* 0x000fe400078e00ff */
[----:B------:R-:W-:Y:S01]  /*53e0*/  IMAD.MOV.U32 R0, RZ, RZ, 0x180 ;  /* 0x00000180ff007424 */ /* 0x000fe200078e00ff */
[----:B------:R-:W-:Y:S02]  /*53f0*/  R2UR UR18, R3 ;  /* 0x00000000031272ca */ /* 0x000fe400000e0000 */
[----:B------:R-:W-:Y:S02]  /*5400*/  R2UR UR19, R2 ;  /* 0x00000000021372ca */ /* 0x000fe400000e0000 */
[C---:B------:R-:W-:Y:S02]  /*5410*/  R2UR UR21, R0.reuse ;  /* 0x00000000001572ca */ /* 0x040fe400000e0000 */
[C---:B------:R-:W-:Y:S02]  /*5420*/  R2UR UR23, R0.reuse ;  /* 0x00000000001772ca */ /* 0x040fe400000e0000 */
[C---:B------:R-:W-:Y:S02]  /*5430*/  R2UR UR20, R0.reuse ;  /* 0x00000000001472ca */ /* 0x040fe400000e0000 */
[----:B------:R-:W-:Y:S01]  /*5440*/  R2UR UR17, R0 ;  /* 0x00000000001172ca */ /* 0x000fe200000e0000 */
[----:B--2---:R-:W-:Y:S01]  /*5450*/  UIADD3 UR10, UPT, UPT, UR4, 0x6, URZ ;  /* 0x00000006040a7890 */ /* 0x004fe2000fffe0ff */
[----:B------:R-:W-:Y:S01]  /*5460*/  UMOV UR6, 0x0 ;  /* 0x0000000000067882 */ /* 0x000fe20000000000 */
[----:B------:R-:W-:Y:S01]  /*5470*/  UMOV UR11, 0x40004040 ;  /* 0x40004040000b7882 */ /* 0x000fe20000000000 */
[----:B------:R1:W-:Y:S02]  /*5480*/  UTCHMMA gdesc[UR26], gdesc[UR8], tmem[UR14], tmem[UR6], idesc[UR7], UPT ;  /* 0x00ff06081a0075ea */ /* 0x0003e4000b80000e */
[----:B-1----:R-:W-:Y:S01]  /*5490*/  UIADD3 UR6, UPT, UPT, UR4, 0x400, URZ ;  /* 0x0000040004067890 */ /* 0x002fe2000fffe0ff */
[----:B------:R-:W-:Y:S01]  /*54a0*/  R2UR UR8, R20 ;  /* 0x00000000140872ca */ /* 0x000fe200000e0000 */
[----:B------:R-:W-:Y:S01]  /*54b0*/  UMOV UR14, 0x0 ;  /* 0x00000000000e7882 */ /* 0x000fe20000000000 */
[----:B------:R-:W-:Y:S01]  /*54c0*/  R2UR UR9, R21 ;  /* 0x00000000150972ca */ /* 0x000fe200000e0000 */
[----:B------:R1:W-:Y:S01]  /*54d0*/  UTCHMMA gdesc[UR24], gdesc[UR12], tmem[UR18], tmem[UR14], idesc[UR15], UPT ;  /* 0x00ff0e0c180075ea */ /* 0x0003e2000b800012 */
[----:B------:R-:W-:Y:S01]  /*54e0*/  UMOV UR7, 0x40004040 ;  /* 0x4000404000077882 */ /* 0x000fe20000000000 */
[----:B------:R-:W-:Y:S02]  /*54f0*/  R2UR.FILL UR27, R17 ;  /* 0x00000000111b72ca */ /* 0x000fe400004e0000 */
[----:B------:R-:W-:Y:S01]  /*5500*/  R2UR.FILL UR26, R16 ;  /* 0x00000000101a72ca */ /* 0x000fe200004e0000 */
[----:B-1----:R-:W-:Y:S01]  /*5510*/  UIADD3 UR14, UPT, UPT, UR4, 0x402, URZ ;  /* 0x00000402040e7890 */ /* 0x002fe2000fffe0ff */
[----:B------:R-:W-:Y:S01]  /*5520*/  R2UR.FILL UR25, R15 ;  /* 0x000000000f1972ca */ /* 0x000fe200004e0000 */
[----:B------:R-:W-:Y:S01]  /*5530*/  UMOV UR12, 0x0 ;  /* 0x00000000000c7882 */ /* 0x000fe20000000000 */
[----:B------:R-:W-:Y:S01]  /*5540*/  UMOV UR13, 0x8200010 ;  /* 0x08200010000d7882 */ /* 0x000fe20000000000 */
[----:B------:R-:W-:Y:S03]  /*5550*/  UMOV UR18, 0x0 ;  /* 0x0000000000127882 */ /* 0x000fe60000000000 */
[----:B------:R1:W-:Y:S01]  /*5560*/  UTCHMMA gdesc[UR8], gdesc[UR10], tmem[UR19], tmem[UR12], idesc[UR13], UPT ;  /* 0x00ff0c0a080075ea */ /* 0x0003e2000b800013 */
[----:B------:R-:W-:Y:S01]  /*5570*/  UMOV UR15, 0x40004040 ;  /* 0x40004040000f7882 */ /* 0x000fe20000000000 */
[----:B------:R-:W-:Y:S02]  /*5580*/  R2UR.FILL UR24, R14 ;  /* 0x000000000e1872ca */ /* 0x000fe400004e0000 */
[----:B-1----:R-:W-:Y:S01]  /*5590*/  R2UR UR12, R18 ;  /* 0x00000000120c72ca */ /* 0x002fe200000e0000 */
[----:B------:R-:W-:Y:S01]  /*55a0*/  UMOV UR8, 0x0 ;  /* 0x0000000000087882 */ /* 0x000fe20000000000 */
[----:B------:R-:W-:Y:S01]  /*55b0*/  R2UR UR13, R19 ;  /* 0x00000000130d72ca */ /* 0x000fe200000e0000 */
[----:B------:R-:W-:Y:S01]  /*55c0*/  UMOV UR9, 0x8200010 ;  /* 0x0820001000097882 */ /* 0x000fe20000000000 */
[----:B------:R-:W-:Y:S01]  /*55d0*/  UMOV UR19, 0x8200010 ;  /* 0x0820001000137882 */ /* 0x000fe20000000000 */
[----:B------:R-:W-:Y:S01]  /*55e0*/  UMOV UR10, 0x0 ;  /* 0x00000000000a7882 */ /* 0x000fe20000000000 */
[----:B------:R-:W-:Y:S09]  /*55f0*/  UMOV UR11, 0x8200010 ;  /* 0x08200010000b7882 */ /* 0x000ff20000000000 */
[----:B------:R1:W-:Y:S01]  /*5600*/  UTCHMMA gdesc[UR12], gdesc[UR6], tmem[UR21], tmem[UR8], idesc[UR9], UPT ;  /* 0x00ff08060c0075ea */ /* 0x0003e2000b800015 */
[----:B------:R2:W-:Y:S01]  /*5610*/  UTCHMMA gdesc[UR76], gdesc[UR14], tmem[UR23], tmem[UR18], idesc[UR19], UPT ;  /* 0x00ff120e4c0075ea */ /* 0x0005e2000b800017 */
[----:B-1----:R-:W-:Y:S02]  /*5620*/  UIADD3 UR8, UPT, UPT, UR4, 0x404, URZ ;  /* 0x0000040404087890 */ /* 0x002fe4000fffe0ff */
[----:B------:R-:W-:Y:S01]  /*5630*/  UIADD3 UR4, UPT, UPT, UR4, 0x406, URZ ;  /* 0x0000040604047890 */ /* 0x000fe2000fffe0ff */
[----:B------:R-:W-:Y:S01]  /*5640*/  UMOV UR12, 0x0 ;  /* 0x00000000000c7882 */ /* 0x000fe20000000000 */
[----:B------:R-:W-:Y:S01]  /*5650*/  UMOV UR13, 0x8200010 ;  /* 0x08200010000d7882 */ /* 0x000fe20000000000 */
[----:B------:R-:W-:Y:S04]  /*5660*/  UMOV UR9, 0x40004040 ;  /* 0x4000404000097882 */ /* 0x000fe80000000000 */
[----:B------:R2:W-:Y:S02]  /*5670*/  UTCHMMA gdesc[UR74], gdesc[UR8], tmem[UR20], tmem[UR12], idesc[UR13], UPT ;  /* 0x00ff0c084a0075ea */ /* 0x0005e4000b800014 */
[----:B------:R2:W-:Y:S01]  /*5680*/  UTCHMMA gdesc[UR72], gdesc[UR4], tmem[UR17], tmem[UR10], idesc[UR11], UPT ;  /* 0x00ff0a04480075ea */ /* 0x0005e2000b800011 */
[----:B------:R-:W-:Y:S05]  /*5690*/  BRA.U !UP0, `(.L_x_895) ;  /* 0x0000000108047547 */ /* 0x000fea000b800000 */
[----:B--2---:R-:W-:Y:S05]  /*56a0*/  BPT.TRAP 0x1 ;  /* 0x000000040000795c */ /* 0x004fea0000300000 */
.L_x_895:
[----:B--2---:R-:W-:Y:S09]  /*56b0*/  UIADD3 UR4, UPT, UPT, UR22, 0x38850, URZ ;  /* 0x0003885016047890 */ /* 0x004ff2000fffe0ff */
[----:B------:R1:W-:Y:S01]  /*56c0*/  UTCBAR [UR4], URZ ;  /* 0x000000ff040073e9 */ /* 0x0003e200080000ff */
[----:B------:R-:W-:Y:S05]  /*56d0*/  BRA.U !UP0, `(.L_x_896) ;  /* 0x0000000108047547 */ /* 0x000fea000b800000 */
[----:B-1----:R-:W-:Y:S05]  /*56e0*/  BPT.TRAP 0x1 ;  /* 0x000000040000795c */ /* 0x002fea0000300000 */
.L_x_896:
[----:B------:R-:W-:Y:S04]  /*56f0*/  SHF.L.U32 R2, R12, 0x1f, RZ ;  /* 0x0000001f0c027819 */ /* 0x000fe800000006ff */
[----:B------:R-:W2:Y:S02]  /*5700*/  SYNCS.PHASECHK.TRANS64.TRYWAIT P0, [UR22+0x38890], R2 ;  /* 0x03889002ff0075a7 */ /* 0x000ea40008001116 */
[----:B--2---:R-:W-:Y:S05]  /*5710*/  @!P0 BRA `(.L_x_897) ;  /* 0x000000b000c88947 */ /* 0x004fea0003800000 */
.L_x_1066:
[----:B------:R-:W-:Y:S05]  /*5720*/  BRA.U !UP0, `(.L_x_898) ;  /* 0x0000000108047547 */ /* 0x000fea000b800000 */
[----:B-1----:R-:W-:Y:S05]  /*5730*/  BPT.TRAP 0x1 ;  /* 0x000000040000795c */ /* 0x002fea0000300000 */
.L_x_898:
[----:B--2---:R-:W-:Y:S04]  /*5740*/  SHF.L.U32 R2, R11, 0x1f, RZ ;  /* 0x0000001f0b027819 */ /* 0x004fe800000006ff */
[----:B------:R-:W2:Y:S02]  /*5750*/  SYNCS.PHASECHK.TRANS64.TRYWAIT P0, [UR22+0x38868], R2 ;  /* 0x03886802ff0075a7 */ /* 0x000ea40008001116 */
[----:B--2---:R-:W-:Y:S05]  /*5760*/  @!P0 BRA `(.L_x_899) ;  /* 0x000000b000cc8947 */ /* 0x004fea0003800000 */
.L_x_1068:
[----:B------:R-:W-:Y:S01]  /*5770*/  ELECT P0, URZ, PT ;  /* 0x0000000000ff782f */ /* 0x000fe20003800000 */
[----:B--2---:R-:W-:Y:S01]  /*5780*/  IMAD.MOV.U32 R0, RZ, RZ, 0x100 ;  /* 0x00000100ff007424 */ /* 0x004fe200078e00ff */
[----:B------:R-:W-:Y:S01]  /*5790*/  UMOV UR12, 0x0 ;  /* 0x00000000000c7882 */ /* 0x000fe20000000000 */
[----:B------:R-:W-:Y:S01]  /*57a0*/  UMOV UR13, 0x8218010 ;  /* 0x08218010000d7882 */ /* 0x000fe20000000000 */
[----:B------:R-:W-:Y:S01]  /*57b0*/  UMOV UR11, 0x40004040 ;  /* 0x40004040000b7882 */ /* 0x000fe20000000000 */
[----:B------:R-:W-:Y:S02]  /*57c0*/  ELECT P2, URZ, PT ;  /* 0x0000000000ff782f */ /* 0x000fe40003840000 */
[C---:B------:R-:W-:Y:S02]  /*57d0*/  R2UR UR7, R0.reuse ;  /* 0x00000000000772ca */ /* 0x040fe400000e0000 */
[----:B------:R-:W-:Y:S02]  /*57e0*/  ELECT P3, URZ, PT ;  /* 0x0000000000ff782f */ /* 0x000fe40003860000 */
[C---:B------:R-:W-:Y:S02]  /*57f0*/  R2UR UR21, R0.reuse ;  /* 0x00000000001572ca */ /* 0x040fe400000e0000 */
[----:B------:R-:W-:Y:S02]  /*5800*/  ELECT P1, URZ, PT ;  /* 0x0000000000ff782f */ /* 0x000fe40003820000 */
[C---:B------:R-:W-:Y:S02]  /*5810*/  R2UR UR20, R0.reuse ;  /* 0x00000000001472ca */ /* 0x040fe400000e0000 */
[----:B------:R-:W-:Y:S01]  /*5820*/  R2UR UR18, R0 ;  /* 0x00000000001272ca */ /* 0x000fe200000e0000 */
[----:B------:R-:W-:Y:S01]  /*5830*/  @P0 IMAD.MOV.U32 R15, RZ, RZ, 0x40004040 ;  /* 0x40004040ff0f0424 */ /* 0x000fe200078e00ff */
[C---:B------:R-:W-:Y:S01]  /*5840*/  @P0 R2UR UR5, R4.reuse ;  /* 0x00000000040502ca */ /* 0x040fe200000e0000 */
[----:B------:R-:W-:Y:S01]  /*5850*/  @P0 IMAD.MOV.U32 R3, RZ, RZ, 0x40004040 ;  /* 0x40004040ff030424 */ /* 0x000fe200078e00ff */
[----:B-1----:R-:W-:Y:S02]  /*5860*/  @P0 R2UR UR4, R5 ;  /* 0x00000000050402ca */ /* 0x002fe400000e0000 */
[----:B------:R-:W-:Y:S09]  /*5870*/  @P0 R2UR UR9, R15 ;  /* 0x000000000f0902ca */ /* 0x000ff200000e0000 */
[----:B------:R-:W-:Y:S01]  /*5880*/  IMAD.U32 R14, RZ, RZ, UR5 ;  /* 0x00000005ff0e7e24 */ /* 0x000fe2000f8e00ff */
[----:B------:R-:W-:Y:S01]  /*5890*/  @P0 R2UR UR5, R3 ;  /* 0x00000000030502ca */ /* 0x000fe200000e0000 */
[----:B------:R-:W-:Y:S02]  /*58a0*/  IMAD.U32 R2, RZ, RZ, UR4 ;  /* 0x00000004ff027e24 */ /* 0x000fe4000f8e00ff */
[----:B------:R-:W-:Y:S01]  /*58b0*/  @P2 VIADD R3, R4, 0x100 ;  /* 0x0000010004032836 */ /* 0x000fe20000000000 */
[----:B------:R-:W-:Y:S01]  /*58c0*/  @P0 R2UR UR8, R14 ;  /* 0x000000000e0802ca */ /* 0x000fe200000e0000 */
[----:B------:R-:W-:Y:S01]  /*58d0*/  IMAD.MOV.U32 R14, RZ, RZ, 0x100 ;  /* 0x00000100ff0e7424 */ /* 0x000fe200078e00ff */
[----:B------:R-:W-:Y:S02]  /*58e0*/  @P0 R2UR UR4, R2 ;  /* 0x00000000020402ca */ /* 0x000fe400000e0000 */
[----:B------:R-:W-:Y:S01]  /*58f0*/  ELECT P0, URZ, PT ;  /* 0x0000000000ff782f */ /* 0x000fe20003800000 */
[----:B------:R-:W-:Y:S01]  /*5900*/  IMAD.MOV.U32 R2, RZ, RZ, 0x100 ;  /* 0x00000100ff027424 */ /* 0x000fe200078e00ff */
[----:B------:R-:W-:Y:S02]  /*5910*/  @P2 R2UR UR10, R3 ;  /* 0x00000000030a22ca */ /* 0x000fe400000e0000 */
[----:B------:R-:W-:Y:S01]  /*5920*/  R2UR UR14, R14 ;  /* 0x000000000e0e72ca */ /* 0x000fe200000e0000 */
[C---:B------:R-:W-:Y:S01]  /*5930*/  @P2 VIADD R14, R5.reuse, 0x100 ;  /* 0x00000100050e2836 */ /* 0x040fe20000000000 */
[C---:B------:R-:W-:Y:S02]  /*5940*/  R2UR UR16, R2.reuse ;  /* 0x00000000021072ca */ /* 0x040fe400000e0000 */
[----:B------:R-:W-:Y:S01]  /*5950*/  R2UR UR19, R2 ;  /* 0x00000000021372ca */ /* 0x000fe200000e0000 */
[----:B------:R-:W-:Y:S01]  /*5960*/  @P1 VIADD R2, R5, 0x300 ;  /* 0x0000030005021836 */ /* 0x000fe20000000000 */
[----:B------:R-:W-:Y:S01]  /*5970*/  @P2 R2UR UR6, R14 ;  /* 0x000000000e0622ca */ /* 0x000fe200000e0000 */
[C---:B------:R-:W-:Y:S01]  /*5980*/  @P3 VIADD R14, R4.reuse, 0x200 ;  /* 0x00000200040e3836 */ /* 0x040fe20000000000 */
[----:B------:R1:W-:Y:S01]  /*5990*/  UTCHMMA gdesc[UR8], gdesc[UR4], tmem[UR7], tmem[UR12], idesc[UR13], !UPT ;  /* 0x00ff0c04080075ea */ /* 0x0003e2000f800007 */
[----:B------:R-:W-:Y:S01]  /*59a0*/  @P0 VIADD R3, R4, 0x180 ;  /* 0x0000018004030836 */ /* 0x000fe20000000000 */
[----:B------:R-:W-:Y:S01]  /*59b0*/  @P1 R2UR UR15, R2 ;  /* 0x00000000020f12ca */ /* 0x000fe200000e0000 */
[----:B-1----:R-:W-:Y:S01]  /*59c0*/  UMOV UR4, 0x0 ;  /* 0x0000000000047882 */ /* 0x002fe20000000000 */
[----:B------:R-:W-:Y:S01]  /*59d0*/  UMOV UR5, 0x8218010 ;  /* 0x0821801000057882 */ /* 0x000fe20000000000 */
[----:B------:R-:W-:Y:S01]  /*59e0*/  UMOV UR8, 0x0 ;  /* 0x0000000000087882 */ /* 0x000fe20000000000 */
[----:B------:R1:W-:Y:S01]  /*59f0*/  UTCHMMA gdesc[UR54], gdesc[UR50], tmem[UR14], tmem[UR4], idesc[UR5], UPT ;  /* 0x00ff0432360075ea */ /* 0x0003e2000b80000e */
[----:B------:R-:W-:Y:S01]  /*5a00*/  UMOV UR9, 0x8218010 ;  /* 0x0821801000097882 */ /* 0x000fe20000000000 */
[----:B------:R-:W-:Y:S01]  /*5a10*/  UMOV UR7, 0x40004040 ;  /* 0x4000404000077882 */ /* 0x000fe20000000000 */
[----:B------:R-:W-:Y:S02]  /*5a20*/  @P0 R2UR UR13, R3 ;  /* 0x00000000030d02ca */ /* 0x000fe400000e0000 */
[----:B------:R-:W-:Y:S01]  /*5a30*/  ELECT P0, URZ, PT ;  /* 0x0000000000ff782f */ /* 0x000fe20003800000 */
[----:B------:R2:W-:Y:S01]  /*5a40*/  UTCHMMA gdesc[UR10], gdesc[UR6], tmem[UR16], tmem[UR8], idesc[UR9], UPT ;  /* 0x00ff08060a0075ea */ /* 0x0005e2000b800010 */
[C---:B------:R-:W-:Y:S05]  /*5a50*/  @P1 VIADD R3, R4.reuse, 0x300 ;  /* 0x0000030004031836 */ /* 0x040fea0000000000 */
[----:B------:R-:W-:Y:S06]  /*5a60*/  @P1 R2UR UR12, R3 ;  /* 0x00000000030c12ca */ /* 0x000fec00000e0000 */
[----:B------:R-:W-:Y:S02]  /*5a70*/  @P0 VIADD R0, R5, 0x380 ;  /* 0x0000038005000836 */ /* 0x000fe40000000000 */
[----:B------:R-:W-:Y:S01]  /*5a80*/  @P0 VIADD R2, R4, 0x380 ;  /* 0x0000038004020836 */ /* 0x000fe20000000000 */
[----:B-1----:R-:W-:Y:S01]  /*5a90*/  UMOV UR4, UR13 ;  /* 0x0000000d00047c82 */ /* 0x002fe20008000000 */
[----:B------:R-:W-:Y:S01]  /*5aa0*/  UMOV UR5, 0x40004040 ;  /* 0x4000404000057882 */ /* 0x000fe20000000000 */
[----:B------:R-:W-:Y:S02]  /*5ab0*/  UMOV UR13, 0x40004040 ;  /* 0x40004040000d7882 */ /* 0x000fe40000000000 */
[----:B------:R-:W-:Y:S02]  /*5ac0*/  @P0 R2UR UR14, R2 ;  /* 0x00000000020e02ca */ /* 0x000fe400000e0000 */
[----:B--2---:R-:W-:Y:S01]  /*5ad0*/  @P3 R2UR UR8, R14 ;  /* 0x000000000e0832ca */ /* 0x004fe200000e0000 */
[----:B------:R-:W-:Y:S01]  /*5ae0*/  UMOV UR6, 0x0 ;  /* 0x0000000000067882 */ /* 0x000fe20000000000 */
[----:B------:R-:W-:Y:S01]  /*5af0*/  UMOV UR7, 0x8218010 ;  /* 0x0821801000077882 */ /* 0x000fe20000000000 */
[----:B------:R-:W-:Y:S01]  /*5b00*/  UMOV UR10, 0x0 ;  /* 0x00000000000a7882 */ /* 0x000fe20000000000 */
[----:B------:R1:W-:Y:S01]  /*5b10*/  UTCHMMA gdesc[UR4], gdesc[UR48], tmem[UR21], tmem[UR6], idesc[UR7], UPT ;  /* 0x00ff0630040075ea */ /* 0x0003e2000b800015 */
[----:B------:R-:W-:Y:S01]  /*5b20*/  UMOV UR11, 0x8218010 ;  /* 0x08218010000b7882 */ /* 0x000fe20000000000 */
[----:B------:R-:W-:Y:S01]  /*5b30*/  UMOV UR9, 0x40004040 ;  /* 0x4000404000097882 */ /* 0x000fe20000000000 */
[----:B------:R-:W-:Y:S01]  /*5b40*/  @P0 R2UR UR16, R0 ;  /* 0x00000000001002ca */ /* 0x000fe200000e0000 */
[----:B------:R-:W-:Y:S05]  /*5b50*/  IMAD.MOV.U32 R0, RZ, RZ, 0x100 ;  /* 0x00000100ff007424 */ /* 0x000fea00078e00ff */
[----:B------:R2:W-:Y:S01]  /*5b60*/  UTCHMMA gdesc[UR8], gdesc[UR44], tmem[UR19], tmem[UR10], idesc[UR11], UPT ;  /* 0x00ff0a2c080075ea */ /* 0x0005e2000b800013 */
[----:B------:R3:W-:Y:S01]  /*5b70*/  UTCHMMA gdesc[UR52], gdesc[UR34], tmem[UR20], tmem[UR6], idesc[UR7], UPT ;  /* 0x00ff0622340075ea */ /* 0x0007e2000b800014 */
[----:B------:R-:W-:Y:S01]  /*5b80*/  R2UR UR17, R0 ;  /* 0x00000000001172ca */ /* 0x000fe200000e0000 */
[----:B-1----:R-:W-:Y:S01]  /*5b90*/  UMOV UR4, 0x0 ;  /* 0x0000000000047882 */ /* 0x002fe20000000000 */
[----:B------:R-:W-:Y:S01]  /*5ba0*/  UMOV UR5, 0x8218010 ;  /* 0x0821801000057882 */ /* 0x000fe20000000000 */
[----:B--2---:R-:W-:Y:S01]  /*5bb0*/  UMOV UR8, 0x0 ;  /* 0x0000000000087882 */ /* 0x004fe20000000000 */
[----:B---3--:R-:W-:Y:S01]  /*5bc0*/  UMOV UR6, UR15 ;  /* 0x0000000f00067c82 */ /* 0x008fe20008000000 */
[----:B------:R-:W-:Y:S01]  /*5bd0*/  UMOV UR7, 0x40004040 ;  /* 0x4000404000077882 */ /* 0x000fe20000000000 */
[----:B------:R-:W-:Y:S01]  /*5be0*/  UMOV UR9, 0x8218010 ;  /* 0x0821801000097882 */ /* 0x000fe20000000000 */
[----:B------:R1:W-:Y:S01]  /*5bf0*/  UTCHMMA gdesc[UR12], gdesc[UR6], tmem[UR18], tmem[UR4], idesc[UR5], UPT ;  /* 0x00ff04060c0075ea */ /* 0x0003e2000b800012 */
[----:B------:R-:W-:Y:S01]  /*5c00*/  UMOV UR10, UR14 ;  /* 0x0000000e000a7c82 */ /* 0x000fe20008000000 */
[----:B------:R-:W-:Y:S01]  /*5c10*/  UMOV UR11, 0x40004040 ;  /* 0x40004040000b7882 */ /* 0x000fe20000000000 */
[----:B-1----:R-:W-:Y:S01]  /*5c20*/  UMOV UR4, UR16 ;  /* 0x0000001000047c82 */ /* 0x002fe20008000000 */
[----:B------:R-:W-:Y:S02]  /*5c30*/  UMOV UR5, 0x40004040 ;  /* 0x4000404000057882 */ /* 0x000fe40000000000 */
[----:B------:R1:W-:Y:S01]  /*5c40*/  UTCHMMA gdesc[UR10], gdesc[UR4], tmem[UR17], tmem[UR8], idesc[UR9], UPT ;  /* 0x00ff08040a0075ea */ /* 0x0003e2000b800011 */
[----:B------:R-:W-:Y:S05]  /*5c50*/  BRA.U !UP0, `(.L_x_900) ;  /* 0x0000000108047547 */ /* 0x000fea000b800000 */
[----:B-1----:R-:W-:Y:S05]  /*5c60*/  BPT.TRAP 0x1 ;  /* 0x000000040000795c */ /* 0x002fea0000300000 */
.L_x_900:
[----:B------:R-:W-:Y:S01]  /*5c70*/  UISETP.NE.U32.AND UP1, UPT, UR28, URZ, UPT ;  /* 0x000000ff1c00728c */ /* 0x000fe2000bf25070 */
[----:B------:R-:W-:Y:S01]  /*5c80*/  R2UR UR6, R13 ;  /* 0x000000000d0672ca */ /* 0x000fe200000e0000 */
[----:B-1----:R-:W-:Y:S01]  /*5c90*/  UIADD3 UR4, UPT, UPT, UR22, 0x38870, URZ ;  /* 0x0003887016047890 */ /* 0x002fe2000fffe0ff */
[----:B------:R-:W-:Y:S01]  /*5ca0*/  IMAD.MOV.U32 R0, RZ, RZ, RZ ;  /* 0x000000ffff007224 */ /* 0x000fe200078e00ff */
[----:B------:R-:W-:Y:S01]  /*5cb0*/  UIADD3 UR8, UPT, UPT, UR24, 0x2, URZ ;  /* 0x0000000218087890 */ /* 0x000fe2000fffe0ff */
[----:B------:R-:W-:Y:S01]  /*5cc0*/  IMAD.MOV.U32 R2, RZ, RZ, RZ ;  /* 0x000000ffff027224 */ /* 0x000fe200078e00ff */
[----:B------:R-:W-:Y:S01]  /*5cd0*/  UIADD3 UR14, UPT, UPT, UR24, 0x4, URZ ;  /* 0x00000004180e7890 */ /* 0x000fe2000fffe0ff */
[----:B------:R-:W-:Y:S01]  /*5ce0*/  BSSY.RECONVERGENT B0, `(.L_x_901) ;  /* 0x0000037000007945 */ /* 0x000fe20003800200 */
[----:B------:R-:W-:Y:S01]  /*5cf0*/  R2UR UR5, R0 ;  /* 0x00000000000572ca */ /* 0x000fe200000e0000 */
[----:B------:R-:W-:Y:S01]  /*5d00*/  UMOV UR20, 0x0 ;  /* 0x0000000000147882 */ /* 0x000fe20000000000 */
[----:B------:R-:W-:Y:S01]  /*5d10*/  R2UR UR18, R2 ;  /* 0x00000000021272ca */ /* 0x000fe200000e0000 */
[----:B------:R1:W-:Y:S01]  /*5d20*/  UTCBAR [UR4], URZ ;  /* 0x000000ff040073e9 */ /* 0x0003e200080000ff */
[C---:B------:R-:W-:Y:S01]  /*5d30*/  R2UR UR23, R0.reuse ;  /* 0x00000000001772ca */ /* 0x040fe200000e0000 */
[----:B------:R-:W-:Y:S01]  /*5d40*/  UMOV UR21, 0x8210010 ;  /* 0x0821001000157882 */ /* 0x000fe20000000000 */
[----:B------:R-:W-:Y:S01]  /*5d50*/  ULEA UR16, UR33, UR6, 0xb ;  /* 0x0000000621107291 */ /* 0x000fe2000f8e58ff */
[----:B------:R-:W-:Y:S01]  /*5d60*/  R2UR UR19, R0 ;  /* 0x00000000001372ca */ /* 0x000fe200000e0000 */
[----:B------:R-:W-:Y:S01]  /*5d70*/  UMOV UR17, 0x40004040 ;  /* 0x4000404000117882 */ /* 0x000fe20000000000 */
[----:B------:R-:W-:Y:S01]  /*5d80*/  UMOV UR12, 0x0 ;  /* 0x00000000000c7882 */ /* 0x000fe20000000000 */
[----:B------:R-:W-:Y:S01]  /*5d90*/  UIADD3 UR10, UPT, UPT, UR16, 0x80, URZ ;  /* 0x00000080100a7890 */ /* 0x000fe2000fffe0ff */
[----:B------:R-:W-:Y:S01]  /*5da0*/  LOP3.LUT R10, R10, 0x1, RZ, 0x3c, !PT ;  /* 0x000000010a0a7812 */ /* 0x000fe200078e3cff */
[----:B------:R-:W-:Y:S01]  /*5db0*/  UIADD3 UR6, UPT, UPT, UR16, 0x100, URZ ;  /* 0x0000010010067890 */ /* 0x000fe2000fffe0ff */
[----:B------:R-:W-:Y:S02]  /*5dc0*/  UMOV UR13, 0x8210010 ;  /* 0x08210010000d7882 */ /* 0x000fe40000000000 */
[----:B------:R2:W-:Y:S01]  /*5dd0*/  UTCHMMA gdesc[UR24], gdesc[UR16], tmem[UR5], tmem[UR20], idesc[UR21], UP1 ;  /* 0x00ff1410180075ea */ /* 0x0005e20008800005 */
[----:B------:R-:W-:Y:S01]  /*5de0*/  UMOV UR9, 0x40004040 ;  /* 0x4000404000097882 */ /* 0x000fe20000000000 */
[----:B------:R-:W-:Y:S01]  /*5df0*/  UMOV UR11, 0x40004040 ;  /* 0x40004040000b7882 */ /* 0x000fe20000000000 */
[----:B------:R-:W-:Y:S01]  /*5e00*/  UMOV UR28, 0x0 ;  /* 0x00000000001c7882 */ /* 0x000fe20000000000 */
[----:B------:R3:W-:Y:S01]  /*5e10*/  UTCHMMA gdesc[UR8], gdesc[UR10], tmem[UR18], tmem[UR12], idesc[UR13], UPT ;  /* 0x00ff0c0a080075ea */ /* 0x0007e2000b800012 */
[----:B------:R-:W-:Y:S01]  /*5e20*/  UMOV UR29, 0x8210010 ;  /* 0x08210010001d7882 */ /* 0x000fe20000000000 */
[----:B------:R-:W-:Y:S01]  /*5e30*/  UMOV UR15, 0x40004040 ;  /* 0x40004040000f7882 */ /* 0x000fe20000000000 */
[----:B------:R-:W-:Y:S02]  /*5e40*/  UMOV UR7, 0x40004040 ;  /* 0x4000404000077882 */ /* 0x000fe40000000000 */
[----:B------:R4:W-:Y:S01]  /*5e50*/  UTCHMMA gdesc[UR14], gdesc[UR6], tmem[UR23], tmem[UR28], idesc[UR29], UPT ;  /* 0x00ff1c060e0075ea */ /* 0x0009e2000b800017 */
[----:B-1----:R-:W-:Y:S02]  /*5e60*/  UIADD3 UR4, UPT, UPT, UR16, 0x180, URZ ;  /* 0x0000018010047890 */ /* 0x002fe4000fffe0ff */
[----:B--2---:R-:W-:Y:S01]  /*5e70*/  UIADD3 UR20, UPT, UPT, UR24, 0x400, URZ ;  /* 0x0000040018147890 */ /* 0x004fe2000fffe0ff */
[----:B------:R-:W-:Y:S01]  /*5e80*/  R2UR UR17, R2 ;  /* 0x00000000021172ca */ /* 0x000fe200000e0000 */
[----:B------:R-:W-:Y:S01]  /*5e90*/  UMOV UR5, 0x40004040 ;  /* 0x4000404000057882 */ /* 0x000fe20000000000 */
[----:B------:R-:W-:Y:S01]  /*5ea0*/  UMOV UR21, 0x40004040 ;  /* 0x4000404000157882 */ /* 0x000fe20000000000 */
[----:B---3--:R-:W-:Y:S02]  /*5eb0*/  UIADD3 UR12, UPT, UPT, UR24, 0x6, URZ ;  /* 0x00000006180c7890 */ /* 0x008fe4000fffe0ff */
[----:B------:R-:W-:Y:S02]  /*5ec0*/  UIADD3 UR10, UPT, UPT, UR16, 0x280, URZ ;  /* 0x00000280100a7890 */ /* 0x000fe4000fffe0ff */
[----:B------:R-:W-:Y:S01]  /*5ed0*/  UIADD3 UR18, UPT, UPT, UR24, 0x404, URZ ;  /* 0x0000040418127890 */ /* 0x000fe2000fffe0ff */
[C---:B----4-:R-:W-:Y:S01]  /*5ee0*/  R2UR UR28, R0.reuse ;  /* 0x00000000001c72ca */ /* 0x050fe200000e0000 */
[----:B------:R-:W-:Y:S01]  /*5ef0*/  UIADD3 UR14, UPT, UPT, UR16, 0x200, URZ ;  /* 0x00000200100e7890 */ /* 0x000fe2000fffe0ff */
[----:B------:R-:W-:Y:S01]  /*5f00*/  R2UR UR29, R0 ;  /* 0x00000000001d72ca */ /* 0x000fe200000e0000 */
[----:B------:R-:W-:Y:S01]  /*5f10*/  UIADD3 UR6, UPT, UPT, UR24, 0x402, URZ ;  /* 0x0000040218067890 */ /* 0x000fe2000fffe0ff */
[----:B------:R-:W-:Y:S01]  /*5f20*/  UMOV UR8, 0x0 ;  /* 0x0000000000087882 */ /* 0x000fe20000000000 */
[----:B------:R-:W-:Y:S01]  /*5f30*/  UMOV UR9, 0x8210010 ;  /* 0x0821001000097882 */ /* 0x000fe20000000000 */
[----:B------:R-:W-:Y:S02]  /*5f40*/  UMOV UR13, 0x40004040 ;  /* 0x40004040000d7882 */ /* 0x000fe40000000000 */
[----:B------:R1:W-:Y:S05]  /*5f50*/  UTCHMMA gdesc[UR12], gdesc[UR4], tmem[UR19], tmem[UR8], idesc[UR9], UPT ;  /* 0x00ff08040c0075ea */ /* 0x0003ea000b800013 */
[----:B------:R2:W-:Y:S01]  /*5f60*/  UTCHMMA gdesc[UR20], gdesc[UR14], tmem[UR28], tmem[UR8], idesc[UR9], UPT ;  /* 0x00ff080e140075ea */ /* 0x0005e2000b80001c */
[----:B------:R3:W-:Y:S01]  /*5f70*/  UTCHMMA gdesc[UR6], gdesc[UR10], tmem[UR17], tmem[UR8], idesc[UR9], UPT ;  /* 0x00ff080a060075ea */ /* 0x0007e2000b800011 */
[----:B-1----:R-:W-:Y:S02]  /*5f80*/  UIADD3 UR12, UPT, UPT, UR16, 0x300, URZ ;  /* 0x00000300100c7890 */ /* 0x002fe4000fffe0ff */
[----:B------:R-:W-:Y:S01]  /*5f90*/  UIADD3 UR4, UPT, UPT, UR24, 0x406, URZ ;  /* 0x0000040618047890 */ /* 0x000fe2000fffe0ff */
[----:B--2---:R-:W-:Y:S01]  /*5fa0*/  UMOV UR20, 0x0 ;  /* 0x0000000000147882 */ /* 0x004fe20000000000 */
[----:B---3--:R-:W-:Y:S01]  /*5fb0*/  UIADD3 UR8, UPT, UPT, UR16, 0x380, URZ ;  /* 0x0000038010087890 */ /* 0x008fe2000fffe0ff */
[----:B------:R-:W-:Y:S01]  /*5fc0*/  UMOV UR21, 0x8210010 ;  /* 0x0821001000157882 */ /* 0x000fe20000000000 */
[----:B------:R-:W-:Y:S01]  /*5fd0*/  UMOV UR19, 0x40004040 ;  /* 0x4000404000137882 */ /* 0x000fe20000000000 */
[----:B------:R-:W-:Y:S02]  /*5fe0*/  UMOV UR14, 0x0 ;  /* 0x00000000000e7882 */ /* 0x000fe40000000000 */
[----:B------:R1:W-:Y:S01]  /*5ff0*/  UTCHMMA gdesc[UR18], gdesc[UR12], tmem[UR29], tmem[UR20], idesc[UR21], UPT ;  /* 0x00ff140c120075ea */ /* 0x0003e2000b80001d */
[----:B------:R-:W-:Y:S01]  /*6000*/  UMOV UR15, 0x8210010 ;  /* 0x08210010000f7882 */ /* 0x000fe20000000000 */
[----:B------:R-:W-:Y:S02]  /*6010*/  UMOV UR9, 0x40004040 ;  /* 0x4000404000097882 */ /* 0x000fe40000000000 */
[----:B------:R1:W-:Y:S01]  /*6020*/  UTCHMMA gdesc[UR4], gdesc[UR8], tmem[UR23], tmem[UR14], idesc[UR15], UPT ;  /* 0x00ff0e08040075ea */ /* 0x0003e2000b800017 */
[----:B------:R-:W-:Y:S05]  /*6030*/  @!P4 BRA `(.L_x_902) ;  /* 0x000000000004c947 */ /* 0x000fea0003800000 */
[----:B-1----:R-:W-:Y:S05]  /*6040*/  BPT.TRAP 0x1 ;  /* 0x000000040000795c */ /* 0x002fea0000300000 */
.L_x_902:
[----:B-1----:R-:W-:Y:S05]  /*6050*/  BSYNC.RECONVERGENT B0 ;  /* 0x0000000000007941 */ /* 0x002fea0003800200 */
.L_x_901:
[----:B------:R-:W-:Y:S04]  /*6060*/  ULEA UR4, UR33, UR22, 0x3 ;  /* 0x0000001621047291 */ /* 0x000fe8000f8e18ff */
[----:B------:R-:W-:Y:S02]  /*6070*/  UIADD3 UR5, UPT, UPT, UR4, 0x38810, URZ ;  /* 0x0003881004057890 */ /* 0x000fe4000fffe0ff */
[----:B------:R-:W-:Y:S04]  /*6080*/  UIADD3 UR4, UPT, UPT, UR33, 0x1, URZ ;  /* 0x0000000121047890 */ /* 0x000fe8000fffe0ff */
[----:B------:R-:W-:Y:S03]  /*6090*/  UISETP.NE.AND UP1, UPT, UR4, 0x2, UPT ;  /* 0x000000020400788c */ /* 0x000fe6000bf25270 */
[----:B------:R1:W-:Y:S01]  /*60a0*/  UTCBAR [UR5], URZ ;  /* 0x000000ff050073e9 */ /* 0x0003e200080000ff */
[----:B------:R-:W-:Y:S01]  /*60b0*/  USEL UR33, UR4, URZ, UP1 ;  /* 0x000000ff04217287 */ /* 0x000fe20008800000 */
[----:B------:R-:W-:Y:S11]  /*60c0*/  BRA.U !UP0, `(.L_x_903) ;  /* 0x0000000108047547 */ /* 0x000ff6000b800000 */
[----:B-1----:R-:W-:Y:S05]  /*60d0*/  BPT.TRAP 0x1 ;  /* 0x000000040000795c */ /* 0x002fea0000300000 */
.L_x_903:
[----:B------:R-:W-:Y:S01]  /*60e0*/  LOP3.LUT R12, R12, 0x1, RZ, 0x3c, !PT ;  /* 0x000000010c0c7812 */ /* 0x000fe200078e3cff */
[----:B------:R-:W-:Y:S09]  /*60f0*/  UIADD3 UR4, UPT, UPT, UR22, 0x38898, URZ ;  /* 0x0003889816047890 */ /* 0x000ff2000fffe0ff */
[----:B------:R2:W-:Y:S01]  /*6100*/  UTCBAR [UR4], URZ ;  /* 0x000000ff040073e9 */ /* 0x0005e200080000ff */
[----:B------:R-:W-:Y:S05]  /*6110*/  BRA.U !UP0, `(.L_x_904) ;  /* 0x0000000108047547 */ /* 0x000fea000b800000 */
[----:B-12---:R-:W-:Y:S05]  /*6120*/  BPT.TRAP 0x1 ;  /* 0x000000040000795c */ /* 0x006fea0000300000 */
.L_x_904:
[----:B------:R-:W-:Y:S04]  /*6130*/  SHF.L.U32 R2, R10, 0x1f, RZ ;  /* 0x0000001f0a027819 */ /* 0x000fe800000006ff */
[----:B------:R-:W3:Y:S02]  /*6140*/  SYNCS.PHASECHK.TRANS64.TRYWAIT P0, [UR22+0x38878], R2 ;  /* 0x03887802ff0075a7 */ /* 0x000ee40008001116 */
[----:B---3--:R-:W-:Y:S05]  /*6150*/  @!P0 BRA `(.L_x_905) ;  /* 0x000000a800688947 */ /* 0x008fea0003800000 */
.L_x_1070:
[----:B------:R-:W-:Y:S05]  /*6160*/  BRA.U !UP4, `(.L_x_906) ;  /* 0x000000010c047547 */ /* 0x000fea000b800000 */
[----:B-12---:R-:W-:Y:S05]  /*6170*/  BPT.TRAP 0x1 ;  /* 0x000000040000795c */ /* 0x006fea0000300000 */
.L_x_906:
[----:B------:R-:W-:Y:S01]  /*6180*/  SHF.L.U32 R14, R7, 0x1f, RZ ;  /* 0x0000001f070e7819 */ /* 0x000fe200000006ff */
[----:B---3--:R-:W-:Y:S02]  /*6190*/  HFMA2 R0, -RZ, RZ, 0, 1.52587890625e-05 ;  /* 0x00000100ff007431 */ /* 0x008fe400000001ff */
[----:B------:R-:W-:Y:S01]  /*61a0*/  IMAD.MOV.U32 R2, RZ, RZ, 0x100 ;  /* 0x00000100ff027424 */ /* 0x000fe200078e00ff */
[----:B------:R-:W3:Y:S02]  /*61b0*/  SYNCS.PHASECHK.TRANS64.TRYWAIT P0, [UR22+0x38820], R14 ;  /* 0x0388200eff0075a7 */ /* 0x000ee40008001116 */
[----:B---3--:R-:W-:Y:S05]  /*61c0*/  @!P0 BRA `(.L_x_907) ;  /* 0x000000a800648947 */ /* 0x008fea0003800000 */
.L_x_1072:
[----:B--2---:R-:W-:Y:S01]  /*61d0*/  UIADD3 UR4, UPT, UPT, UR26, 0x4, URZ ;  /* 0x000000041a047890 */ /* 0x004fe2000fffe0ff */
[----:B------:R-:W-:Y:S01]  /*61e0*/  R2UR UR10, R2 ;  /* 0x00000000020a72ca */ /* 0x000fe200000e0000 */
[----:B------:R-:W-:Y:S01]  /*61f0*/  UMOV UR8, 0x0 ;  /* 0x0000000000087882 */ /* 0x000fe20000000000 */
[----:B------:R-:W-:Y:S01]  /*6200*/  UMOV UR9, 0x8200010 ;  /* 0x0820001000097882 */ /* 0x000fe20000000000 */
[----:B------:R-:W-:Y:S01]  /*6210*/  IMAD.MOV.U32 R2, RZ, RZ, 0x100 ;  /* 0x00000100ff027424 */ /* 0x000fe200078e00ff */
[----:B------:R-:W-:Y:S01]  /*6220*/  R2UR UR18, R0 ;  /* 0x00000000001272ca */ /* 0x000fe200000e0000 */
[----:B------:R-:W-:Y:S01]  /*6230*/  UMOV UR14, UR40 ;  /* 0x00000028000e7c82 */ /* 0x000fe20008000000 */
[----:B------:R-:W-:Y:S01]  /*6240*/  UMOV UR15, 0x40004040 ;  /* 0x40004040000f7882 */ /* 0x000fe20000000000 */
[----:B------:R-:W-:Y:S01]  /*6250*/  UMOV UR12, 0x0 ;  /* 0x00000000000c7882 */ /* 0x000fe20000000000 */
[----:B------:R-:W-:Y:S01]  /*6260*/  R2UR UR19, R2 ;  /* 0x00000000021372ca */ /* 0x000fe200000e0000 */
[----:B------:R-:W-:Y:S01]  /*6270*/  UMOV UR13, 0x8200010 ;  /* 0x08200010000d7882 */ /* 0x000fe20000000000 */
[----:B------:R-:W-:Y:S01]  /*6280*/  UMOV UR6, UR38 ;  /* 0x0000002600067c82 */ /* 0x000fe20008000000 */
[----:B------:R-:W-:Y:S01]  /*6290*/  UMOV UR7, 0x40004040 ;  /* 0x4000404000077882 */ /* 0x000fe20000000000 */
[----:B------:R-:W-:Y:S01]  /*62a0*/  UMOV UR11, 0x8200010 ;  /* 0x08200010000b7882 */ /* 0x000fe20000000000 */
[----:B------:R2:W-:Y:S01]  /*62b0*/  UTCHMMA gdesc[UR26], gdesc[UR30], tmem[UR10], tmem[UR8], idesc[UR9], !UPT ;  /* 0x00ff081e1a0075ea */ /* 0x0005e2000f80000a */
[----:B------:R-:W-:Y:S01]  /*62c0*/  UMOV UR16, UR36 ;  /* 0x0000002400107c82 */ /* 0x000fe20008000000 */
[----:B------:R-:W-:Y:S01]  /*62d0*/  UMOV UR17, 0x40004040 ;  /* 0x4000404000117882 */ /* 0x000fe20000000000 */
[----:B-1----:R-:W-:Y:S01]  /*62e0*/  UMOV UR5, 0x40004040 ;  /* 0x4000404000057882 */ /* 0x002fe20000000000 */
[----:B------:R1:W-:Y:S01]  /*62f0*/  UTCHMMA gdesc[UR6], gdesc[UR14], tmem[UR18], tmem[UR12], idesc[UR13], UPT ;  /* 0x00ff0c0e060075ea */ /* 0x0003e2000b800012 */
[----:B------:R-:W-:Y:S01]  /*6300*/  UMOV UR29, 0x8200010 ;  /* 0x08200010001d7882 */ /* 0x000fe20000000000 */
[----:B---3--:R-:W-:Y:S02]  /*6310*/  IMAD.MOV.U32 R3, RZ, RZ, 0x100 ;  /* 0x00000100ff037424 */ /* 0x008fe400078e00ff */
[----:B------:R-:W-:Y:S03]  /*6320*/  IMAD.MOV.U32 R0, RZ, RZ, 0x100 ;  /* 0x00000100ff007424 */ /* 0x000fe600078e00ff */
[----:B------:R-:W-:Y:S02]  /*6330*/  R2UR UR21, R3 ;  /* 0x00000000031572ca */ /* 0x000fe400000e0000 */
[C---:B------:R-:W-:Y:S02]  /*6340*/  R2UR UR28, R0.reuse ;  /* 0x00000000001c72ca */ /* 0x040fe400000e0000 */
[C---:B------:R-:W-:Y:S02]  /*6350*/  R2UR UR23, R0.reuse ;  /* 0x00000000001772ca */ /* 0x040fe400000e0000 */
[C---:B------:R-:W-:Y:S01]  /*6360*/  R2UR UR20, R0.reuse ;  /* 0x00000000001472ca */ /* 0x040fe200000e0000 */
[----:B--2---:R-:W-:Y:S01]  /*6370*/  UIADD3 UR8, UPT, UPT, UR26, 0x6, URZ ;  /* 0x000000061a087890 */ /* 0x004fe2000fffe0ff */
[----:B------:R-:W-:Y:S01]  /*6380*/  UMOV UR10, 0x0 ;  /* 0x00000000000a7882 */ /* 0x000fe20000000000 */
[----:B------:R-:W-:Y:S01]  /*6390*/  UMOV UR9, 0x40004040 ;  /* 0x4000404000097882 */ /* 0x000fe20000000000 */
[----:B-1----:R-:W-:Y:S01]  /*63a0*/  UIADD3 UR12, UPT, UPT, UR30, 0x6, URZ ;  /* 0x000000061e0c7890 */ /* 0x002fe2000fffe0ff */
[----:B------:R1:W-:Y:S01]  /*63b0*/  UTCHMMA gdesc[UR4], gdesc[UR16], tmem[UR19], tmem[UR10], idesc[UR11], UPT ;  /* 0x00ff0a10040075ea */ /* 0x0003e2000b800013 */
[----:B------:R-:W-:Y:S01]  /*63c0*/  UIADD3 UR6, UPT, UPT, UR30, 0x400, URZ ;  /* 0x000004001e067890 */ /* 0x000fe2000fffe0ff */
[----:B------:R-:W-:Y:S01]  /*63d0*/  R2UR UR18, R0 ;  /* 0x00000000001272ca */ /* 0x000fe200000e0000 */
[----:B------:R-:W-:Y:S01]  /*63e0*/  UMOV UR14, 0x0 ;  /* 0x00000000000e7882 */ /* 0x000fe20000000000 */
[----:B------:R-:W-:Y:S01]  /*63f0*/  UMOV UR15, 0x8200010 ;  /* 0x08200010000f7882 */ /* 0x000fe20000000000 */
[----:B------:R-:W-:Y:S03]  /*6400*/  UMOV UR13, 0x40004040 ;  /* 0x40004040000d7882 */ /* 0x000fe60000000000 */
[----:B------:R2:W-:Y:S01]  /*6410*/  UTCHMMA gdesc[UR8], gdesc[UR12], tmem[UR21], tmem[UR14], idesc[UR15], UPT ;  /* 0x00ff0e0c080075ea */ /* 0x0005e2000b800015 */
[----:B-1----:R-:W-:Y:S02]  /*6420*/  UIADD3 UR10, UPT, UPT, UR26, 0x400, URZ ;  /* 0x000004001a0a7890 */ /* 0x002fe4000fffe0ff */
[----:B------:R-:W-:Y:S01]  /*6430*/  UIADD3 UR16, UPT, UPT, UR30, 0x402, URZ ;  /* 0x000004021e107890 */ /* 0x000fe2000fffe0ff */
[----:B------:R-:W-:Y:S01]  /*6440*/  UMOV UR4, 0x0 ;  /* 0x0000000000047882 */ /* 0x000fe20000000000 */
[----:B------:R-:W-:Y:S01]  /*6450*/  UMOV UR5, 0x8200010 ;  /* 0x0820001000057882 */ /* 0x000fe20000000000 */
[----:B------:R-:W-:Y:S01]  /*6460*/  UMOV UR11, 0x40004040 ;  /* 0x40004040000b7882 */ /* 0x000fe20000000000 */
[----:B--2---:R-:W-:Y:S03]  /*6470*/  UIADD3 UR14, UPT, UPT, UR26, 0x402, URZ ;  /* 0x000004021a0e7890 */ /* 0x004fe6000fffe0ff */
[----:B------:R1:W-:Y:S01]  /*6480*/  UTCHMMA gdesc[UR10], gdesc[UR6], tmem[UR28], tmem[UR4], idesc[UR5], UPT ;  /* 0x00ff04060a0075ea */ /* 0x0003e2000b80001c */
[----:B------:R-:W-:Y:S02]  /*6490*/  UIADD3 UR12, UPT, UPT, UR30, 0x404, URZ ;  /* 0x000004041e0c7890 */ /* 0x000fe4000fffe0ff */
[----:B------:R-:W-:Y:S01]  /*64a0*/  UIADD3 UR8, UPT, UPT, UR26, 0x404, URZ ;  /* 0x000004041a087890 */ /* 0x000fe2000fffe0ff */
[----:B------:R-:W-:Y:S01]  /*64b0*/  UMOV UR15, 0x40004040 ;  /* 0x40004040000f7882 */ /* 0x000fe20000000000 */
[----:B-1----:R-:W-:Y:S01]  /*64c0*/  UIADD3 UR4, UPT, UPT, UR26, 0x406, URZ ;  /* 0x000004061a047890 */ /* 0x002fe2000fffe0ff */
[----:B------:R-:W-:Y:S01]  /*64d0*/  UMOV UR28, 0x0 ;  /* 0x00000000001c7882 */ /* 0x000fe20000000000 */
[----:B------:R-:W-:Y:S01]  /*64e0*/  UMOV UR10, 0x0 ;  /* 0x00000000000a7882 */ /* 0x000fe20000000000 */
[----:B------:R1:W-:Y:S01]  /*64f0*/  UTCHMMA gdesc[UR14], gdesc[UR16], tmem[UR23], tmem[UR28], idesc[UR29], UPT ;  /* 0x00ff1c100e0075ea */ /* 0x0003e2000b800017 */
[----:B------:R-:W-:Y:S01]  /*6500*/  UMOV UR11, 0x8200010 ;  /* 0x08200010000b7882 */ /* 0x000fe20000000000 */
[----:B------:R-:W-:Y:S02]  /*6510*/  UMOV UR6, 0x0 ;  /* 0x0000000000067882 */ /* 0x000fe40000000000 */
[----:B------:R1:W-:Y:S01]  /*6520*/  UTCHMMA gdesc[UR8], gdesc[UR12], tmem[UR20], tmem[UR10], idesc[UR11], UPT ;  /* 0x00ff0a0c080075ea */ /* 0x0003e2000b800014 */
[----:B------:R-:W-:Y:S01]  /*6530*/  UMOV UR7, 0x8200010 ;  /* 0x0820001000077882 */ /* 0x000fe20000000000 */
[----:B------:R-:W-:Y:S02]  /*6540*/  UMOV UR5, 0x40004040 ;  /* 0x4000404000057882 */ /* 0x000fe40000000000 */
[----:B------:R1:W-:Y:S01]  /*6550*/  UTCHMMA gdesc[UR4], gdesc[UR70], tmem[UR18], tmem[UR6], idesc[UR7], UPT ;  /* 0x00ff0646040075ea */ /* 0x0003e2000b800012 */
[----:B------:R-:W-:Y:S05]  /*6560*/  BRA.U !UP0, `(.L_x_908) ;  /* 0x0000000108047547 */ /* 0x000fea000b800000 */
[----:B-1----:R-:W-:Y:S05]  /*6570*/  BPT.TRAP 0x1 ;  /* 0x000000040000795c */ /* 0x002fea0000300000 */
.L_x_908:
[----:B-1----:R-:W-:Y:S09]  /*6580*/  UIADD3 UR4, UPT, UPT, UR22, 0x38860, URZ ;  /* 0x0003886016047890 */ /* 0x002ff2000fffe0ff */
[----:B------:R1:W-:Y:S01]  /*6590*/  UTCBAR [UR4], URZ ;  /* 0x000000ff040073e9 */ /* 0x0003e200080000ff */
[----:B------:R-:W-:Y:S05]  /*65a0*/  BRA.U !UP0, `(.L_x_909) ;  /* 0x0000000108047547 */ /* 0x000fea000b800000 */
[----:B-1----:R-:W-:Y:S05]  /*65b0*/  BPT.TRAP 0x1 ;  /* 0x000000040000795c */ /* 0x002fea0000300000 */
.L_x_909:
[----:B------:R-:W-:Y:S01]  /*65c0*/  SHF.L.U32 R14, R8, 0x1f, RZ ;  /* 0x0000001f080e7819 */ /* 0x000fe200000006ff */
[----:B------:R-:W-:Y:S01]  /*65d0*/  IMAD.MOV.U32 R2, RZ, RZ, 0x180 ;  /* 0x00000180ff027424 */ /* 0x000fe200078e00ff */
[----:B------:R-:W-:Y:S02]  /*65e0*/  MOV R0, 0x80 ;  /* 0x0000008000007802 */ /* 0x000fe40000000f00 */
[----:B------:R-:W2:Y:S02]  /*65f0*/  SYNCS.PHASECHK.TRANS64.TRYWAIT P0, [UR22+0x38880], R14 ;  /* 0x0388800eff0075a7 */ /* 0x000ea40008001116 */
[----:B--2---:R-:W-:Y:S05]  /*6600*/  @!P0 BRA `(.L_x_910) ;  /* 0x000000a4006c8947 */ /* 0x004fea0003800000 */
.L_x_1074:
[----:B------:R-:W-:Y:S01]  /*6610*/  R2UR UR7, R2 ;  /* 0x00000000020772ca */ /* 0x000fe200000e0000 */
[----:B-1----:R-:W-:Y:S01]  /*6620*/  UIADD3 UR4, UPT, UPT, UR22, 0x20000, URZ ;  /* 0x0002000016047890 */ /* 0x002fe2000fffe0ff */
[----:B------:R-:W-:Y:S01]  /*6630*/  R2UR UR11, R0 ;  /* 0x00000000000b72ca */ /* 0x000fe200000e0000 */
[----:B------:R-:W-:Y:S01]  /*6640*/  UMOV UR20, 0x0 ;  /* 0x0000000000147882 */ /* 0x000fe20000000000 */
[----:B------:R-:W-:Y:S01]  /*6650*/  UMOV UR21, 0x8210010 ;  /* 0x0821001000157882 */ /* 0x000fe20000000000 */
[----:B------:R-:W-:Y:S01]  /*6660*/  USHF.R.U32.HI UR4, URZ, 0x4, UR4 ;  /* 0x00000004ff047899 */ /* 0x000fe20008011604 */
[----:B--2---:R-:W-:Y:S01]  /*6670*/  IMAD.MOV.U32 R3, RZ, RZ, 0x188 ;  /* 0x00000188ff037424 */ /* 0x004fe200078e00ff */
[----:B------:R-:W-:Y:S01]  /*6680*/  UMOV UR5, 0x40004040 ;  /* 0x4000404000057882 */ /* 0x000fe20000000000 */
[----:B------:R-:W-:Y:S01]  /*6690*/  UMOV UR28, 0x0 ;  /* 0x00000000001c7882 */ /* 0x000fe20000000000 */
[----:B------:R-:W-:Y:S01]  /*66a0*/  ULOP3.LUT UR4, UR4, 0x3fff, URZ, 0xc0, !UPT ;  /* 0x00003fff04047892 */ /* 0x000fe2000f8ec0ff */
[----:B------:R-:W-:Y:S01]  /*66b0*/  IMAD.MOV.U32 R2, RZ, RZ, 0x80 ;  /* 0x00000080ff027424 */ /* 0x000fe200078e00ff */
[----:B------:R-:W-:Y:S01]  /*66c0*/  R2UR UR14, R3 ;  /* 0x00000000030e72ca */ /* 0x000fe200000e0000 */
[----:B------:R-:W-:Y:S01]  /*66d0*/  IMAD.MOV.U32 R0, RZ, RZ, 0x190 ;  /* 0x00000190ff007424 */ /* 0x000fe200078e00ff */
[----:B------:R-:W-:Y:S01]  /*66e0*/  ULOP3.LUT UR4, UR4, 0x4000000, URZ, 0xfc, !UPT ;  /* 0x0400000004047892 */ /* 0x000fe2000f8efcff */
[----:B------:R-:W-:Y:S01]  /*66f0*/  IMAD.MOV.U32 R3, RZ, RZ, 0x80 ;  /* 0x00000080ff037424 */ /* 0x000fe200078e00ff */
[----:B------:R-:W-:Y:S01]  /*6700*/  R2UR UR15, R2 ;  /* 0x00000000020f72ca */ /* 0x000fe200000e0000 */
[----:B------:R-:W-:Y:S01]  /*6710*/  UMOV UR29, 0x8210010 ;  /* 0x08210010001d7882 */ /* 0x000fe20000000000 */
[----:B------:R-:W-:Y:S01]  /*6720*/  R2UR UR17, R0 ;  /* 0x00000000001172ca */ /* 0x000fe200000e0000 */
[----:B------:R-:W-:Y:S01]  /*6730*/  UMOV UR19, 0x8210010 ;  /* 0x0821001000137882 */ /* 0x000fe20000000000 */
[----:B------:R-:W-:Y:S01]  /*6740*/  R2UR UR13, R3 ;  /* 0x00000000030d72ca */ /* 0x000fe200000e0000 */
[----:B------:R-:W-:Y:S02]  /*6750*/  IMAD.MOV.U32 R2, RZ, RZ, 0x198 ;  /* 0x00000198ff027424 */ /* 0x000fe400078e00ff */
[----:B------:R1:W-:Y:S01]  /*6760*/  UTCHMMA tmem[UR7], gdesc[UR4], tmem[UR11], tmem[UR20], idesc[UR21], UPT ;  /* 0x00ff1404070079ea */ /* 0x0003e2000b80000b */
[----:B------:R-:W-:Y:S02]  /*6770*/  IMAD.MOV.U32 R0, RZ, RZ, 0x80 ;  /* 0x00000080ff007424 */ /* 0x000fe400078e00ff */
[----:B------:R-:W-:Y:S01]  /*6780*/  R2UR UR18, R2 ;  /* 0x00000000021272ca */ /* 0x000fe200000e0000 */
[----:B------:R-:W-:Y:S02]  /*6790*/  IMAD.MOV.U32 R3, RZ, RZ, 0x1a0 ;  /* 0x000001a0ff037424 */ /* 0x000fe400078e00ff */
[----:B------:R-:W-:Y:S01]  /*67a0*/  R2UR UR16, R0 ;  /* 0x00000000001072ca */ /* 0x000fe200000e0000 */
[----:B------:R2:W-:Y:S01]  /*67b0*/  UTCHMMA tmem[UR14], gdesc[UR68], tmem[UR15], tmem[UR28], idesc[UR29], UPT ;  /* 0x00ff1c440e0079ea */ /* 0x0005e2000b80000f */
[----:B------:R-:W-:Y:S01]  /*67c0*/  IMAD.MOV.U32 R0, RZ, RZ, 0x1a8 ;  /* 0x000001a8ff007424 */ /* 0x000fe200078e00ff */
[----:B------:R-:W-:Y:S01]  /*67d0*/  R2UR UR10, R3 ;  /* 0x00000000030a72ca */ /* 0x000fe200000e0000 */
[----:B------:R-:W-:Y:S02]  /*67e0*/  IMAD.MOV.U32 R2, RZ, RZ, 0x80 ;  /* 0x00000080ff027424 */ /* 0x000fe400078e00ff */
[----:B------:R-:W-:Y:S01]  /*67f0*/  IMAD.MOV.U32 R3, RZ, RZ, 0x80 ;  /* 0x00000080ff037424 */ /* 0x000fe200078e00ff */
[----:B------:R-:W-:Y:S01]  /*6800*/  R2UR UR8, R0 ;  /* 0x00000000000872ca */ /* 0x000fe200000e0000 */
[----:B------:R-:W-:Y:S01]  /*6810*/  IMAD.MOV.U32 R0, RZ, RZ, 0x1b0 ;  /* 0x000001b0ff007424 */ /* 0x000fe200078e00ff */
[C---:B------:R-:W-:Y:S02]  /*6820*/  R2UR UR12, R2.reuse ;  /* 0x00000000020c72ca */ /* 0x040fe400000e0000 */
[----:B------:R-:W-:Y:S01]  /*6830*/  R2UR UR9, R2 ;  /* 0x00000000020972ca */ /* 0x000fe200000e0000 */
[----:B------:R-:W-:Y:S01]  /*6840*/  IMAD.MOV.U32 R2, RZ, RZ, 0x1b8 ;  /* 0x000001b8ff027424 */ /* 0x000fe200078e00ff */
[----:B------:R-:W-:Y:S01]  /*6850*/  R2UR UR6, R0 ;  /* 0x00000000000672ca */ /* 0x000fe200000e0000 */
[----:B------:R-:W-:Y:S01]  /*6860*/  IMAD.MOV.U32 R0, RZ, RZ, 0x80 ;  /* 0x00000080ff007424 */ /* 0x000fe200078e00ff */
[----:B-1----:R-:W-:Y:S01]  /*6870*/  UMOV UR4, 0x0 ;  /* 0x0000000000047882 */ /* 0x002fe20000000000 */
[----:B------:R-:W-:Y:S01]  /*6880*/  UMOV UR5, 0x8210010 ;  /* 0x0821001000057882 */ /* 0x000fe20000000000 */
[----:B------:R-:W-:Y:S01]  /*6890*/  R2UR UR7, R3 ;  /* 0x00000000030772ca */ /* 0x000fe200000e0000 */
[----:B------:R1:W-:Y:S01]  /*68a0*/  UTCHMMA tmem[UR17], gdesc[UR66], tmem[UR13], tmem[UR4], idesc[UR5], UPT ;  /* 0x00ff0442110079ea */ /* 0x0003e2000b80000d */
[----:B------:R3:W-:Y:S03]  /*68b0*/  UTCHMMA tmem[UR18], gdesc[UR64], tmem[UR16], tmem[UR20], idesc[UR21], UPT ;  /* 0x00ff1440120079ea */ /* 0x0007e6000b800010 */
[----:B------:R4:W-:Y:S01]  /*68c0*/  UTCHMMA tmem[UR10], gdesc[UR62], tmem[UR12], tmem[UR28], idesc[UR29], UPT ;  /* 0x00ff1c3e0a0079ea */ /* 0x0009e2000b80000c */
[----:B--2---:R-:W-:Y:S01]  /*68d0*/  UMOV UR14, 0x0 ;  /* 0x00000000000e7882 */ /* 0x004fe20000000000 */
[----:B------:R-:W-:Y:S01]  /*68e0*/  UMOV UR15, 0x8210010 ;  /* 0x08210010000f7882 */ /* 0x000fe20000000000 */
[----:B-1----:R-:W-:Y:S01]  /*68f0*/  R2UR UR4, R2 ;  /* 0x00000000020472ca */ /* 0x002fe200000e0000 */
[----:B---3--:R-:W-:Y:S01]  /*6900*/  UMOV UR18, 0x0 ;  /* 0x0000000000127882 */ /* 0x008fe20000000000 */
[----:B------:R-:W-:Y:S01]  /*6910*/  R2UR UR5, R0 ;  /* 0x00000000000572ca */ /* 0x000fe200000e0000 */
[----:B------:R4:W-:Y:S02]  /*6920*/  UTCHMMA tmem[UR8], gdesc[UR60], tmem[UR9], tmem[UR18], idesc[UR19], UPT ;  /* 0x00ff123c080079ea */ /* 0x0009e4000b800009 */
[----:B------:R4:W-:Y:S10]  /*6930*/  UTCHMMA tmem[UR6], gdesc[UR58], tmem[UR7], tmem[UR20], idesc[UR21], UPT ;  /* 0x00ff143a060079ea */ /* 0x0009f4000b800007 */
[----:B------:R4:W-:Y:S01]  /*6940*/  UTCHMMA tmem[UR4], gdesc[UR56], tmem[UR5], tmem[UR14], idesc[UR15], UPT ;  /* 0x00ff0e38040079ea */ /* 0x0009e2000b800005 */
[----:B------:R-:W-:Y:S05]  /*6950*/  BRA.U !UP0, `(.L_x_911) ;  /* 0x0000000108047547 */ /* 0x000fea000b800000 */
[----:B----4-:R-:W-:Y:S05]  /*6960*/  BPT.TRAP 0x1 ;  /* 0x000000040000795c */ /* 0x010fea0000300000 */
.L_x_911:
[----:B----4-:R-:W-:Y:S09]  /*6970*/  UIADD3 UR4, UPT, UPT, UR22, 0x38888, URZ ;  /* 0x0003888816047890 */ /* 0x010ff2000fffe0ff */
[----:B------:R1:W-:Y:S01]  /*6980*/  UTCBAR [UR4], URZ ;  /* 0x000000ff040073e9 */ /* 0x0003e200080000ff */
[----:B------:R-:W-:Y:S05]  /*6990*/  BRA.U !UP4, `(.L_x_912) ;  /* 0x000000010c047547 */ /* 0x000fea000b800000 */
[----:B-1----:R-:W-:Y:S05]  /*69a0*/  BPT.TRAP 0x1 ;  /* 0x000000040000795c */ /* 0x002fea0000300000 */
.L_x_912:
[----:B------:R-:W-:Y:S01]  /*69b0*/  LOP3.LUT R7, R7, 0x1, RZ, 0x3c, !PT ;  /* 0x0000000107077812 */ /* 0x000fe200078e3cff */
[----:B------:R-:W2:Y:S01]  /*69c0*/  LDL.LU R0, [R1] ;  /* 0x0000000001007983 */ /* 0x000ea20000300800 */
[----:B------:R-:W-:Y:S01]  /*69d0*/  LOP3.LUT R9, R9, 0x1, RZ, 0x3c, !PT ;  /* 0x0000000109097812 */ /* 0x000fe200078e3cff */
[----:B-1----:R-:W-:Y:S01]  /*69e0*/  UIADD3 UR4, UPT, UPT, UR22, 0x38828, URZ ;  /* 0x0003882816047890 */ /* 0x002fe2000fffe0ff */
[----:B------:R-:W-:Y:S01]  /*69f0*/  LOP3.LUT R11, R11, 0x1, RZ, 0x3c, !PT ;  /* 0x000000010b0b7812 */ /* 0x000fe200078e3cff */
[----:B------:R-:W-:Y:S01]  /*6a00*/  UISETP.NE.AND UP1, UPT, UR32, 0x2, UPT ;  /* 0x000000022000788c */ /* 0x000fe2000bf25270 */
[----:B------:R-:W-:Y:S01]  /*6a10*/  LOP3.LUT R8, R8, 0x1, RZ, 0x3c, !PT ;  /* 0x0000000108087812 */ /* 0x000fe200078e3cff */
[----:B------:R-:W-:Y:S02]  /*6a20*/  UMOV UR28, 0x1 ;  /* 0x00000001001c7882 */ /* 0x000fe40000000000 */
[----:B------:R-:W-:Y:S02]  /*6a30*/  USEL UR5, URZ, 0x1, UP1 ;  /* 0x00000001ff057887 */ /* 0x000fe40008800000 */
[----:B------:R-:W-:Y:S01]  /*6a40*/  USEL UR16, UR32, URZ, UP1 ;  /* 0x000000ff20107287 */ /* 0x000fe20008800000 */
[----:B------:R1:W-:Y:S03]  /*6a50*/  UTCBAR [UR4], URZ ;  /* 0x000000ff040073e9 */ /* 0x0003e600080000ff */
[----:B------:R-:W-:Y:S02]  /*6a60*/  LOP3.LUT R6, R6, UR5, RZ, 0x3c, !PT ;  /* 0x0000000506067c12 */ /* 0x000fe4000f8e3cff */
[C---:B--2---:R-:W-:Y:S01]  /*6a70*/  ISETP.GT.U32.AND P0, PT, R0.reuse, 0x2, PT ;  /* 0x000000020000780c */ /* 0x044fe20003f04070 */
[----:B------:R-:W-:Y:S05]  /*6a80*/  VIADD R0, R0, 0xffffffff ;  /* 0xffffffff00007836 */ /* 0x000fea0000000000 */
[----:B------:R1:W-:Y:S07]  /*6a90*/  STL [R1], R0 ;  /* 0x0000000001007387 */ /* 0x0003ee0000100800 */
[----:B------:R-:W-:Y:S05]  /*6aa0*/  @P0 BRA `(.L_x_913) ;  /* 0xffffffe400ac0947 */ /* 0x000fea000383ffff */
.L_x_889:
[----:B------:R-:W-:Y:S05]  /*6ab0*/  BRA.U !UP0, `(.L_x_914) ;  /* 0x0000000108047547 */ /* 0x000fea000b800000 */
[----:B-1----:R-:W-:Y:S05]  /*6ac0*/  BPT.TRAP 0x1 ;  /* 0x000000040000795c */ /* 0x002fea0000300000 */
.L_x_914:
[----:B------:R-:W-:-:S05]  /*6ad0*/  HFMA2 R2, -RZ, RZ, 0, 5.9604644775390625e-08 ;  /* 0x00000001ff027431 */ /* 0x000fca00000001ff */
[----:B------:R-:W-:-:S04]  /*6ae0*/  SHF.L.U32 R2, R2, 0x1f, RZ ;  /* 0x0000001f02027819 */ /* 0x000fc800000006ff */
[----:B------:R-:W2:Y:S02]  /*6af0*/  SYNCS.PHASECHK.TRANS64.TRYWAIT P0, [UR22+0x388b0], R2 ;  /* 0x0388b002ff0075a7 */ /* 0x000ea40008001116 */
[----:B--2---:R-:W-:Y:S05]  /*6b00*/  @!P0 BRA `(.L_x_915) ;  /* 0x000000a000448947 */ /* 0x004fea0003800000 */
.L_x_1076:
[----:B------:R-:W-:Y:S05]  /*6b10*/  BRA.U !UP0, `(.L_x_916) ;  /* 0x0000000108047547 */ /* 0x000fea000b800000 */
[----:B-1----:R-:W-:Y:S05]  /*6b20*/  BPT.TRAP 0x1 ;  /* 0x000000040000795c */ /* 0x002fea0000300000 */
.L_x_916:
[----:B-1----:R-:W-:-:S09]  /*6b30*/  UIADD3 UR4, UPT, UPT, UR22, 0x388a0, URZ ;  /* 0x000388a016047890 */ /* 0x002fd2000fffe0ff */
[----:B------:R1:W-:Y:S01]  /*6b40*/  UTCBAR [UR4], URZ ;  /* 0x000000ff040073e9 */ /* 0x0003e200080000ff */
[----:B------:R-:W-:Y:S05]  /*6b50*/  BRA.U !UP0, `(.L_x_917) ;  /* 0x0000000108047547 */ /* 0x000fea000b800000 */
[----:B-1----:R-:W-:Y:S05]  /*6b60*/  BPT.TRAP 0x1 ;  /* 0x000000040000795c */ /* 0x002fea0000300000 */
.L_x_917:
[----:B------:R-:W2:Y:S02]  /*6b70*/  SYNCS.PHASECHK.TRANS64.TRYWAIT P0, [UR22+0x388b8], R2 ;  /* 0x0388b802ff0075a7 */ /* 0x000ea40008001116 */
[----:B--2---:R-:W-:Y:S05]  /*6b80*/  @!P0 BRA `(.L_x_918) ;  /* 0x000000a0003c8947 */ /* 0x004fea0003800000 */
.L_x_1078:
[----:B------:R-:W-:Y:S05]  /*6b90*/  BRA.U !UP0, `(.L_x_919) ;  /* 0x0000000108047547 */ /* 0x000fea000b800000 */
[----:B-1----:R-:W-:Y:S05]  /*6ba0*/  BPT.TRAP 0x1 ;  /* 0x000000040000795c */ /* 0x002fea0000300000 */
.L_x_919:
[----:B------:R-:W-:Y:S01]  /*6bb0*/  SHF.L.U32 R12, R12, 0x1f, RZ ;  /* 0x0000001f0c0c7819 */ /* 0x000fe200000006ff */
[----:B--2---:R-:W-:Y:S01]  /*6bc0*/  IMAD.MOV.U32 R2, RZ, RZ, RZ ;  /* 0x000000ffff027224 */ /* 0x004fe200078e00ff */
[----:B------:R-:W-:Y:S02]  /*6bd0*/  MOV R0, RZ ;  /* 0x000000ff00007202 */ /* 0x000fe40000000f00 */
[----:B------:R-:W2:Y:S02]  /*6be0*/  SYNCS.PHASECHK.TRANS64.TRYWAIT P0, [UR22+0x38890], R12 ;  /* 0x0388900cff0075a7 */ /* 0x000ea40008001116 */
[----:B--2---:R-:W-:Y:S05]  /*6bf0*/  @!P0 BRA `(.L_x_920) ;  /* 0x000000a000388947 */ /* 0x004fea0003800000 */
.L_x_1080:
[----:B-1----:R-:W-:Y:S01]  /*6c00*/  R2UR UR4, R13 ;  /* 0x000000000d0472ca */ /* 0x002fe200000e0000 */
[----:B------:R-:W-:Y:S01]  /*6c10*/  IMAD.MOV.U32 R6, RZ, RZ, RZ ;  /* 0x000000ffff067224 */ /* 0x000fe200078e00ff */
[----:B------:R-:W-:Y:S01]  /*6c20*/  R2UR UR45, R2 ;  /* 0x00000000022d72ca */ /* 0x000fe200000e0000 */
[----:B--2---:R-:W-:Y:S01]  /*6c30*/  IMAD.MOV.U32 R3, RZ, RZ, RZ ;  /* 0x000000ffff037224 */ /* 0x004fe200078e00ff */
[----:B------:R-:W-:Y:S01]  /*6c40*/  R2UR UR44, R0 ;  /* 0x00000000002c72ca */ /* 0x000fe200000e0000 */
[----:B------:R-:W-:Y:S01]  /*6c50*/  IMAD.MOV.U32 R2, RZ, RZ, RZ ;  /* 0x000000ffff027224 */ /* 0x000fe200078e00ff */
[----:B------:R-:W-:Y:S01]  /*6c60*/  R2UR UR43, R6 ;  /* 0x00000000062b72ca */ /* 0x000fe200000e0000 */
[----:B------:R-:W-:Y:S01]  /*6c70*/  IMAD.MOV.U32 R0, RZ, RZ, RZ ;  /* 0x000000ffff007224 */ /* 0x000fe200078e00ff */
[----:B------:R-:W-:Y:S01]  /*6c80*/  UISETP.NE.U32.AND UP1, UPT, UR28, URZ, UPT ;  /* 0x000000ff1c00728c */ /* 0x000fe2000bf25070 */
[----:B------:R-:W-:Y:S01]  /*6c90*/  R2UR UR42, R3 ;  /* 0x00000000032a72ca */ /* 0x000fe200000e0000 */
[----:B------:R-:W-:Y:S01]  /*6ca0*/  UIADD3 UR18, UPT, UPT, UR24, 0x2, URZ ;  /* 0x0000000218127890 */ /* 0x000fe2000fffe0ff */
[----:B------:R-:W-:Y:S01]  /*6cb0*/  R2UR UR41, R2 ;  /* 0x00000000022972ca */ /* 0x000fe200000e0000 */
[----:B------:R-:W-:Y:S01]  /*6cc0*/  UIADD3 UR16, UPT, UPT, UR24, 0x4, URZ ;  /* 0x0000000418107890 */ /* 0x000fe2000fffe0ff */
[----:B------:R-:W-:Y:S01]  /*6cd0*/  R2UR UR40, R0 ;  /* 0x00000000002872ca */ /* 0x000fe200000e0000 */
[----:B------:R-:W-:Y:S01]  /*6ce0*/  ULEA UR4, UR33, UR4, 0xb ;  /* 0x0000000421047291 */ /* 0x000fe2000f8e58ff */
        /* <DEDUP_REMOVED lines=14> */
[----:B------:R-:W-:Y:S01]  /*6dd0*/  UIADD3 UR6, UPT, UPT, UR24, 0x406, URZ ;  /* 0x0000040618067890 */ /* 0x000fe2000fffe0ff */
[----:B------:R-:W-:Y:S01]  /*6de0*/  UMOV UR5, 0x40004040 ;  /* 0x4000404000057882 */ /* 0x000fe20000000000 */
[----:B------:R-:W-:Y:S01]  /*6df0*/  UIADD3 UR20, UPT, UPT, UR4, 0x380, URZ ;  /* 0x0000038004147890 */ /* 0x000fe2000fffe0ff */
[----:B------:R1:W-:Y:S01]  /*6e00*/  UTCHMMA gdesc[UR24], gdesc[UR4], tmem[UR45], tmem[UR60], idesc[UR61], UP1 ;  /* 0x00ff3c04180075ea */ /* 0x0003e2000880002d */
        /* <DEDUP_REMOVED lines=35> */
[----:B------:R-:W-:Y:S05]  /*7040*/  BRA.U !UP0, `(.L_x_921) ;  /* 0x0000000108047547 */ /* 0x000fea000b800000 */
[----:B-1----:R-:W-:Y:S05]  /*7050*/  BPT.TRAP 0x1 ;  /* 0x000000040000795c */ /* 0x002fea0000300000 */
.L_x_921:
[----:B-1----:R-:W-:Y:S01]  /*7060*/  USHF.R.U32.HI UR5, URZ, 0x4, UR22 ;  /* 0x00000004ff057899 */ /* 0x002fe20008011616 */
[----:B------:R-:W-:Y:S01]  /*7070*/  IMAD.MOV.U32 R0, RZ, RZ, 0x100 ;  /* 0x00000100ff007424 */ /* 0x000fe200078e00ff */
[----:B------:R-:W-:Y:S01]  /*7080*/  ELECT P0, URZ, PT ;  /* 0x0000000000ff782f */ /* 0x000fe20003800000 */
[----:B------:R-:W-:Y:S02]  /*7090*/  UIADD3 UR4, UPT, UPT, UR22, 0x28000, URZ ;  /* 0x0002800016047890 */ /* 0x000fe4000fffe0ff */
[----:B------:R-:W-:Y:S02]  /*70a0*/  ULOP3.LUT UR5, UR5, 0x3fff, URZ, 0xc0, !UPT ;  /* 0x00003fff05057892 */ /* 0x000fe4000f8ec0ff */
[----:B------:R-:W-:Y:S02]  /*70b0*/  USHF.R.U32.HI UR4, URZ, 0x4, UR4 ;  /* 0x00000004ff047899 */ /* 0x000fe40008011604 */
[----:B------:R-:W-:Y:S02]  /*70c0*/  ULOP3.LUT UR5, UR5, 0x4000000, URZ, 0xfc, !UPT ;  /* 0x0400000005057892 */ /* 0x000fe4000f8efcff */
[----:B------:R-:W-:Y:S01]  /*70d0*/  ULOP3.LUT UR4, UR4, 0x3fff, URZ, 0xc0, !UPT ;  /* 0x00003fff04047892 */ /* 0x000fe2000f8ec0ff */
[----:B------:R-:W-:-:S03]  /*70e0*/  UMOV UR14, 0x0 ;  /* 0x00000000000e7882 */ /* 0x000fc60000000000 */
[----:B------:R-:W-:Y:S01]  /*70f0*/  @P0 IMAD.MOV.U32 R3, RZ, RZ, 0x40004040 ;  /* 0x40004040ff030424 */ /* 0x000fe200078e00ff */
[----:B------:R-:W-:Y:S01]  /*7100*/  ULOP3.LUT UR4, UR4, 0x4000000, URZ, 0xfc, !UPT ;  /* 0x0400000004047892 */ /* 0x000fe2000f8efcff */
[----:B------:R-:W-:Y:S01]  /*7110*/  @P0 IMAD.U32 R5, RZ, RZ, UR5 ;  /* 0x00000005ff050e24 */ /* 0x000fe2000f8e00ff */
[----:B------:R-:W-:Y:S01]  /*7120*/  @P0 R2UR UR13, R0 ;  /* 0x00000000000d02ca */ /* 0x000fe200000e0000 */
[----:B------:R-:W-:Y:S01]  /*7130*/  UMOV UR15, 0x8218010 ;  /* 0x08218010000f7882 */ /* 0x000fe20000000000 */
[C---:B------:R-:W-:Y:S01]  /*7140*/  @P0 R2UR.BROADCAST UR11, R3.reuse ;  /* 0x00000000030b02ca */ /* 0x040fe200008e0000 */
[----:B------:R-:W-:Y:S01]  /*7150*/  @P0 IMAD.MOV.U32 R2, RZ, RZ, R5 ;  /* 0x000000ffff020224 */ /* 0x000fe200078e0005 */
[----:B------:R-:W-:Y:S01]  /*7160*/  @P0 R2UR.BROADCAST UR7, R3 ;  /* 0x00000000030702ca */ /* 0x000fe200008e0000 */
[----:B------:R-:W-:Y:S01]  /*7170*/  @P0 IMAD.U32 R4, RZ, RZ, UR4 ;  /* 0x00000004ff040e24 */ /* 0x000fe2000f8e00ff */
[----:B------:R-:W-:Y:S02]  /*7180*/  UIADD3 UR4, UPT, UPT, UR22, 0x388a8, URZ ;  /* 0x000388a816047890 */ /* 0x000fe4000fffe0ff */
[----:B------:R-:W-:Y:S01]  /*7190*/  @P0 R2UR.BROADCAST UR10, R2 ;  /* 0x00000000020a02ca */ /* 0x000fe200008e0000 */
[----:B------:R-:W-:-:S05]  /*71a0*/  @P0 IMAD.MOV.U32 R2, RZ, RZ, R4 ;  /* 0x000000ffff020224 */ /* 0x000fca00078e0004 */
[----:B------:R-:W-:Y:S02]  /*71b0*/  @P0 R2UR.BROADCAST UR6, R2 ;  /* 0x00000000020602ca */ /* 0x000fe400008e0000 */
[----:B------:R-:W-:Y:S01]  /*71c0*/  ELECT P0, URZ, PT ;  /* 0x0000000000ff782f */ /* 0x000fe20003800000 */
[----:B------:R1:W-:Y:S10]  /*71d0*/  UTCBAR [UR4], URZ ;  /* 0x000000ff040073e9 */ /* 0x0003f400080000ff */
[----:B------:R2:W-:Y:S02]  /*71e0*/  UTCHMMA gdesc[UR6], gdesc[UR10], tmem[UR13], tmem[UR14], idesc[UR15], !UPT ;  /* 0x00ff0e0a060075ea */ /* 0x0005e4000f80000d */
[----:B------:R-:W-:Y:S01]  /*71f0*/  @P0 VIADD R6, R5, 0x80 ;  /* 0x0000008005060836 */ /* 0x000fe20000000000 */
[----:B------:R-:W-:Y:S01]  /*7200*/  @P0 R2UR UR12, R0 ;  /* 0x00000000000c02ca */ /* 0x000fe200000e0000 */
[----:B------:R-:W-:-:S02]  /*7210*/  @P0 VIADD R2, R4, 0x80 ;  /* 0x0000008004020836 */ /* 0x000fc40000000000 */
[----:B------:R-:W-:Y:S01]  /*7220*/  @P0 IMAD.MOV.U32 R7, RZ, RZ, 0x40004040 ;  /* 0x40004040ff070424 */ /* 0x000fe200078e00ff */
[----:B------:R-:W-:Y:S01]  /*7230*/  @P0 R2UR.BROADCAST UR8, R6 ;  /* 0x00000000060802ca */ /* 0x000fe200008e0000 */
[----:B------:R-:W-:-:S03]  /*7240*/  @P0 IMAD.MOV.U32 R3, RZ, RZ, 0x40004040 ;  /* 0x40004040ff030424 */ /* 0x000fc600078e00ff */
[----:B------:R-:W-:Y:S02]  /*7250*/  @P0 R2UR.BROADCAST UR9, R7 ;  /* 0x00000000070902ca */ /* 0x000fe400008e0000 */
[----:B------:R-:W-:Y:S02]  /*7260*/  @P0 R2UR.BROADCAST UR5, R3 ;  /* 0x00000000030502ca */ /* 0x000fe400008e0000 */
[----:B-1----:R-:W-:Y:S02]  /*7270*/  @P0 R2UR.BROADCAST UR4, R2 ;  /* 0x00000000020402ca */ /* 0x002fe400008e0000 */
[----:B------:R-:W-:-:S11]  /*7280*/  ELECT P0, URZ, PT ;  /* 0x0000000000ff782f */ /* 0x000fd60003800000 */
[----:B------:R1:W-:Y:S02]  /*7290*/  UTCHMMA gdesc[UR4], gdesc[UR8], tmem[UR12], tmem[UR14], idesc[UR15], UPT ;  /* 0x00ff0e08040075ea */ /* 0x0003e4000b80000c */
[----:B------:R-:W-:Y:S01]  /*72a0*/  @P0 VIADD R6, R5, 0x100 ;  /* 0x0000010005060836 */ /* 0x000fe20000000000 */
[----:B--2---:R-:W-:Y:S01]  /*72b0*/  @P0 R2UR UR13, R0 ;  /* 0x00000000000d02ca */ /* 0x004fe200000e0000 */
[----:B------:R-:W-:Y:S02]  /*72c0*/  @P0 VIADD R2, R4, 0x100 ;  /* 0x0000010004020836 */ /* 0x000fe40000000000 */
[----:B------:R-:W-:Y:S01]  /*72d0*/  @P0 IMAD.MOV.U32 R7, RZ, RZ, 0x40004040 ;  /* 0x40004040ff070424 */ /* 0x000fe200078e00ff */
[----:B------:R-:W-:Y:S01]  /*72e0*/  @P0 R2UR.BROADCAST UR10, R6 ;  /* 0x00000000060a02ca */ /* 0x000fe200008e0000 */
[----:B------:R-:W-:Y:S01]  /*72f0*/  @P0 IMAD.MOV.U32 R3, RZ, RZ, 0x40004040 ;  /* 0x40004040ff030424 */ /* 0x000fe200078e00ff */
[----:B------:R-:W-:Y:S02]  /*7300*/  @P0 R2UR.BROADCAST UR6, R2 ;  /* 0x00000000020602ca */ /* 0x000fe400008e0000 */
[----:B------:R-:W-:-:S02]  /*7310*/  @P0 R2UR.BROADCAST UR11, R7 ;  /* 0x00000000070b02ca */ /* 0x000fc400008e0000 */
[----:B------:R-:W-:Y:S02]  /*7320*/  @P0 R2UR.BROADCAST UR7, R3 ;  /* 0x00000000030702ca */ /* 0x000fe400008e0000 */
[----:B------:R-:W-:-:S11]  /*7330*/  ELECT P0, URZ, PT ;  /* 0x0000000000ff782f */ /* 0x000fd60003800000 */
[----:B------:R2:W-:Y:S02]  /*7340*/  UTCHMMA gdesc[UR6], gdesc[UR10], tmem[UR13], tmem[UR14], idesc[UR15], UPT ;  /* 0x00ff0e0a060075ea */ /* 0x0005e4000b80000d */
[----:B------:R-:W-:Y:S01]  /*7350*/  @P0 VIADD R6, R5, 0x180 ;  /* 0x0000018005060836 */ /* 0x000fe20000000000 */
[----:B-1----:R-:W-:Y:S01]  /*7360*/  @P0 R2UR UR12, R0 ;  /* 0x00000000000c02ca */ /* 0x002fe200000e0000 */
        /* <DEDUP_REMOVED lines=31> */
[C---:B------:R-:W-:Y:S01]  /*7560*/  @P0 VIADD R6, R5.reuse, 0x300 ;  /* 0x0000030005060836 */ /* 0x040fe20000000000 */
[----:B--2---:R-:W-:Y:S01]  /*7570*/  @P0 R2UR UR13, R0 ;  /* 0x00000000000d02ca */ /* 0x004fe200000e0000 */
[----:B------:R-:W-:Y:S02]  /*7580*/  @P0 VIADD R2, R4, 0x300 ;  /* 0x0000030004020836 */ /* 0x000fe40000000000 */
[----:B------:R-:W-:Y:S01]  /*7590*/  @P0 IMAD.MOV.U32 R7, RZ, RZ, 0x40004040 ;  /* 0x40004040ff070424 */ /* 0x000fe200078e00ff */
[----:B------:R-:W-:Y:S01]  /*75a0*/  @P0 R2UR.BROADCAST UR10, R6 ;  /* 0x00000000060a02ca */ /* 0x000fe200008e0000 */
[----:B------:R-:W-:Y:S01]  /*75b0*/  @P0 IMAD.MOV.U32 R3, RZ, RZ, 0x40004040 ;  /* 0x40004040ff030424 */ /* 0x000fe200078e00ff */
[----:B------:R-:W-:Y:S01]  /*75c0*/  @P0 R2UR.BROADCAST UR6, R2 ;  /* 0x00000000020602ca */ /* 0x000fe200008e0000 */
[----:B------:R-:W-:Y:S01]  /*75d0*/  VIADD R2, R5, 0x380 ;  /* 0x0000038005027836 */ /* 0x000fe20000000000 */
[----:B------:R-:W-:Y:S01]  /*75e0*/  @P0 R2UR.BROADCAST UR11, R7 ;  /* 0x00000000070b02ca */ /* 0x000fe200008e0000 */
[----:B------:R-:W-:Y:S01]  /*75f0*/  VIADD R4, R4, 0x380 ;  /* 0x0000038004047836 */ /* 0x000fe20000000000 */
[----:B------:R-:W-:-:S02]  /*7600*/  @P0 R2UR.BROADCAST UR7, R3 ;  /* 0x00000000030702ca */ /* 0x000fc400008e0000 */
[----:B------:R-:W-:-:S13]  /*7610*/  ELECT P0, URZ, PT ;  /* 0x0000000000ff782f */ /* 0x000fda0003800000 */
[----:B-1----:R-:W-:Y:S01]  /*7620*/  @P0 R2UR.BROADCAST UR8, R2 ;  /* 0x00000000020802ca */ /* 0x002fe200008e0000 */
[----:B------:R-:W-:Y:S01]  /*7630*/  @P0 IMAD.MOV.U32 R3, RZ, RZ, 0x40004040 ;  /* 0x40004040ff030424 */ /* 0x000fe200078e00ff */
[----:B------:R-:W-:Y:S01]  /*7640*/  @P0 R2UR UR12, R0 ;  /* 0x00000000000c02ca */ /* 0x000fe200000e0000 */
[----:B------:R-:W-:Y:S01]  /*7650*/  @P0 IMAD.MOV.U32 R5, RZ, RZ, 0x40004040 ;  /* 0x40004040ff050424 */ /* 0x000fe200078e00ff */
[----:B------:R-:W-:Y:S01]  /*7660*/  @P0 R2UR.BROADCAST UR4, R4 ;  /* 0x00000000040402ca */ /* 0x000fe200008e0000 */
[----:B------:R1:W-:Y:S01]  /*7670*/  UTCHMMA gdesc[UR6], gdesc[UR10], tmem[UR13], tmem[UR14], idesc[UR15], UPT ;  /* 0x00ff0e0a060075ea */ /* 0x0003e2000b80000d */
[----:B------:R-:W-:Y:S02]  /*7680*/  @P0 R2UR.BROADCAST UR9, R3 ;  /* 0x00000000030902ca */ /* 0x000fe400008e0000 */
[----:B------:R-:W-:Y:S01]  /*7690*/  @P0 R2UR.BROADCAST UR5, R5 ;  /* 0x00000000050502ca */ /* 0x000fe200008e0000 */
[----:B-1----:R-:W-:Y:S01]  /*76a0*/  UMOV UR6, 0x0 ;  /* 0x0000000000067882 */ /* 0x002fe20000000000 */
[----:B------:R-:W-:-:S11]  /*76b0*/  UMOV UR7, 0x8218010 ;  /* 0x0821801000077882 */ /* 0x000fd60000000000 */
[----:B------:R1:W-:Y:S01]  /*76c0*/  UTCHMMA gdesc[UR4], gdesc[UR8], tmem[UR12], tmem[UR6], idesc[UR7], UPT ;  /* 0x00ff0608040075ea */ /* 0x0003e2000b80000c */
[----:B------:R-:W-:Y:S05]  /*76d0*/  BRA.U !UP0, `(.L_x_922) ;  /* 0x0000000108047547 */ /* 0x000fea000b800000 */
[----:B-1----:R-:W-:Y:S05]  /*76e0*/  BPT.TRAP 0x1 ;  /* 0x000000040000795c */ /* 0x002fea0000300000 */
.L_x_922:
[----:B-1----:R-:W-:Y:S01]  /*76f0*/  UIADD3 UR4, UPT, UPT, UR22, 0x38870, URZ ;  /* 0x0003887016047890 */ /* 0x002fe2000fffe0ff */
[----:B------:R-:W-:Y:S08]  /*7700*/  BSSY.RECONVERGENT B0, `(.L_x_923) ;  /* 0x0000004000007945 */ /* 0x000ff00003800200 */
[----:B------:R1:W-:Y:S01]  /*7710*/  UTCBAR [UR4], URZ ;  /* 0x000000ff040073e9 */ /* 0x0003e200080000ff */
[----:B------:R-:W-:Y:S05]  /*7720*/  @!P4 BRA `(.L_x_924) ;  /* 0x000000000004c947 */ /* 0x000fea0003800000 */
[----:B-1----:R-:W-:Y:S05]  /*7730*/  BPT.TRAP 0x1 ;  /* 0x000000040000795c */ /* 0x002fea0000300000 */
.L_x_924:
[----:B-1----:R-:W-:Y:S05]  /*7740*/  BSYNC.RECONVERGENT B0 ;  /* 0x0000000000007941 */ /* 0x002fea0003800200 */
.L_x_923:
[----:B------:R-:W-:-:S04]  /*7750*/  ULEA UR4, UR33, UR22, 0x3 ;  /* 0x0000001621047291 */ /* 0x000fc8000f8e18ff */
[----:B------:R-:W-:-:S09]  /*7760*/  UIADD3 UR4, UPT, UPT, UR4, 0x38810, URZ ;  /* 0x0003881004047890 */ /* 0x000fd2000fffe0ff */
[----:B------:R1:W-:Y:S01]  /*7770*/  UTCBAR [UR4], URZ ;  /* 0x000000ff040073e9 */ /* 0x0003e200080000ff */
[----:B------:R-:W-:Y:S05]  /*7780*/  BRA.U !UP0, `(.L_x_925) ;  /* 0x0000000108047547 */ /* 0x000fea000b800000 */
[----:B-1----:R-:W-:Y:S05]  /*7790*/  BPT.TRAP 0x1 ;  /* 0x000000040000795c */ /* 0x002fea0000300000 */
.L_x_925:
[----:B------:R-:W-:-:S13]  /*77a0*/  ELECT P0, URZ, PT ;  /* 0x0000000000ff782f */ /* 0x000fda0003800000 */
[----:B-1----:R-:W-:Y:S05]  /*77b0*/  @!P0 EXIT ;  /* 0x000000000000894d */ /* 0x002fea0003800000 */
[----:B------:R-:W-:-:S09]  /*77c0*/  UIADD3 UR4, UPT, UPT, UR22, 0x38898, URZ ;  /* 0x0003889816047890 */ /* 0x000fd2000fffe0ff */
[----:B------:R1:W-:Y:S01]  /*77d0*/  UTCBAR [UR4], URZ ;  /* 0x000000ff040073e9 */ /* 0x0003e200080000ff */
[----:B------:R-:W-:Y:S01]  /*77e0*/  NOP ;  /* 0x0000000000007918 */ /* 0x000fe20000000000 */
[----:B-1----:R-:W-:Y:S05]  /*77f0*/  EXIT ;  /* 0x000000000000794d */ /* 0x002fea0003800000 */
.L_x_828:
[----:B------:R-:W-:Y:S01]  /*7800*/  IMAD.MOV.U32 R2, RZ, RZ, -0x3 ;  /* 0xfffffffdff027424 */ /* 0x000fe200078e00ff */
[----:B-1----:R-:W-:-:S04]  /*7810*/  MOV R0, UR46 ;  /* 0x0000002e00007c02 */ /* 0x002fc80008000f00 */
[----:B------:R-:W-:-:S05]  /*7820*/  VIADDMNMX.U32 R2, R2, R0, 0x2, PT ;  /* 0x0000000202027446 */ /* 0x000fca0003800000 */
[----:B------:R-:W-:-:S06]  /*7830*/  IMAD.SHL.U32 R2, R2, 0x4, RZ ;  /* 0x0000000402027824 */ /* 0x000fcc00078e00ff */
[----:B------:R-:W1:Y:S02]  /*7840*/  LDC R2, c[0x2][R2+0xc] ;  /* 0x0080030002027b82 */ /* 0x000e640000000800 */
[----:B-1----:R-:W-:-:S04]  /*7850*/  SHF.R.S32.HI R3, RZ, 0x1f, R2 ;  /* 0x0000001fff037819 */ /* 0x002fc80000011402 */
.L_x_7118:
[----:B------:R-:W-:Y:S05]  /*7860*/  BRX R2 -0x7870                                                                                                                                                                                                                                                                                                                                                                                                                                                           (*"BRANCH_TARGETS .L_x_947,.L_x_926,.L_x_7117"*) ;  /* 0xffffff8402e47949 */ /* 0x000fea000383ffff */
.L_x_926:
[----:B------:R-:W-:-:S08]  /*7870*/  NOP ;  /* 0x0000000000007918 */ /* 0x000fd00000000000 */
[----:B------:R-:W1:Y:S02]  /*7880*/  USETMAXREG.TRY_ALLOC.CTAPOOL UP0, 0x98 ;  /* 0x00000098000079c8 */ /* 0x000e640008000600 */
[----:B-1----:R-:W-:Y:S05]  /*7890*/  BRA.U !UP0, `(.L_x_926) ;  /* 0xfffffffd08f47547 */ /* 0x002fea000b83ffff */
[----:B------:R-:W-:Y:S01]  /*78a0*/  HFMA2 R133, -RZ, RZ, 0, 0 ;  /* 0x00000000ff857431 */ /* 0x000fe200000001ff */
[----:B------:R-:W-:Y:S01]  /*78b0*/  UMOV UR16, 0xfffffffc ;  /* 0xfffffffc00107882 */ /* 0x000fe20000000000 */
[----:B------:R-:W-:Y:S01]  /*78c0*/  UMOV UR15, URZ ;  /* 0x000000ff000f7c82 */ /* 0x000fe20008000000 */
[----:B------:R-:W-:Y:S01]  /*78d0*/  UMOV UR11, URZ ;  /* 0x000000ff000b7c82 */ /* 0x000fe20008000000 */
.L_x_946:
[----:B------:R-:W-:-:S09]  /*78e0*/  UISETP.NE.AND UP0, UPT, UR46, 0x4, UPT ;  /* 0x000000042e00788c */ /* 0x000fd2000bf05270 */
[----:B-1234-:R-:W-:Y:S05]  /*78f0*/  BRA.U !UP0, `(.L_x_927) ;  /* 0x0000000108047547 */ /* 0x01efea000b800000 */
[----:B------:R-:W-:Y:S05]  /*7900*/  BPT.TRAP 0x1 ;  /* 0x000000040000795c */ /* 0x000fea0000300000 */
.L_x_927:
[----:B------:R-:W1:Y:S01]  /*7910*/  S2UR UR8, SR_CgaCtaId ;  /* 0x00000000000879c3 */ /* 0x000e620000008800 */
[----:B------:R-:W-:Y:S01]  /*7920*/  UMOV UR14, 0x400 ;  /* 0x00000400000e7882 */ /* 0x000fe20000000000 */
[----:B------:R-:W-:Y:S01]  /*7930*/  SHF.L.U32 R3, R133, 0x1f, RZ ;  /* 0x0000001f85037819 */ /* 0x000fe200000006ff */
[----:B------:R-:W2:Y:S01]  /*7940*/  S2R R0, SR_TID.X ;  /* 0x0000000000007919 */ /* 0x000ea20000002100 */
[----:B-1----:R-:W-:-:S09]  /*7950*/  ULEA UR14, UR8, UR14, 0x18 ;  /* 0x0000000e080e7291 */ /* 0x002fd2000f8ec0ff */
[----:B------:R-:W1:Y:S01]  /*7960*/  SYNCS.PHASECHK.TRANS64.TRYWAIT P0, [UR14+0x38870], R3 ;  /* 0x03887003ff0075a7 */ /* 0x000e62000800110e */
[----:B--2---:R-:W-:-:S05]  /*7970*/  IMAD.U32 R6, R0, 0x10000, RZ ;  /* 0x0001000000067824 */ /* 0x004fca00078e00ff */
[----:B------:R-:W-:-:S04]  /*7980*/  LOP3.LUT R6, R6, 0xe00000, RZ, 0xc0, !PT ;  /* 0x00e0000006067812 */ /* 0x000fc800078ec0ff */
[C---:B------:R-:W-:Y:S02]  /*7990*/  LOP3.LUT R5, R6.reuse, 0x100, RZ, 0xfc, !PT ;  /* 0x0000010006057812 */ /* 0x040fe400078efcff */
[----:B------:R-:W-:Y:S01]  /*79a0*/  LOP3.LUT R4, R6, 0x120, RZ, 0xfc, !PT ;  /* 0x0000012006047812 */ /* 0x000fe200078efcff */
[----:B-1----:R-:W-:Y:S06]  /*79b0*/  @!P0 BRA `(.L_x_928) ;  /* 0x0000009000e08947 */ /* 0x002fec0003800000 */
.L_x_1082:
[C---:B-1----:R-:W-:Y:S02]  /*79c0*/  LOP3.LUT R2, R6.reuse, 0x140, RZ, 0xfc, !PT ;  /* 0x0000014006027812 */ /* 0x042fe400078efcff */
[----:B------:R-:W-:Y:S02]  /*79d0*/  LOP3.LUT R6, R6, 0x160, RZ, 0xfc, !PT ;  /* 0x0000016006067812 */ /* 0x000fe400078efcff */
[----:B------:R-:W-:Y:S02]  /*79e0*/  R2UR UR7, R5 ;  /* 0x00000000050772ca */ /* 0x000fe400000e0000 */
[----:B------:R-:W-:Y:S02]  /*79f0*/  R2UR UR6, R4 ;  /* 0x00000000040672ca */ /* 0x000fe400000e0000 */
[----:B------:R-:W-:Y:S02]  /*7a00*/  R2UR UR5, R2 ;  /* 0x00000000020572ca */ /* 0x000fe400000e0000 */
[----:B------:R-:W-:-:S07]  /*7a10*/  R2UR UR4, R6 ;  /* 0x00000000060472ca */ /* 0x000fce00000e0000 */
[----:B------:R-:W1:Y:S02]  /*7a20*/  LDTM.x32 R100, tmem[UR7] ;  /* 0x00000007006479ee */ /* 0x000e6400082c0000 */
[----:B------:R-:W2:Y:S02]  /*7a30*/  LDTM.x32 R68, tmem[UR6] ;  /* 0x00000006004479ee */ /* 0x000ea400082c0000 */
[----:B------:R-:W3:Y:S02]  /*7a40*/  LDTM.x32 R36, tmem[UR5] ;  /* 0x00000005002479ee */ /* 0x000ee400082c0000 */
[----:B------:R-:W4:Y:S01]  /*7a50*/  LDTM.x32 R4, tmem[UR4] ;  /* 0x00000004000479ee */ /* 0x000f2200082c0000 */
[----:B------:R-:W-:Y:S01]  /*7a60*/  NOP ;  /* 0x0000000000007918 */ /* 0x000fe20000000000 */
[----:B------:R-:W-:Y:S05]  /*7a70*/  BRA.U !UP0, `(.L_x_929) ;  /* 0x0000000108087547 */ /* 0x000fea000b800000 */
[----:B------:R-:W-:Y:S05]  /*7a80*/  BPT.TRAP 0x1 ;  /* 0x000000040000795c */ /* 0x000fea0000300000 */
[----:B------:R-:W-:Y:S05]  /*7a90*/  BPT.TRAP 0x1 ;  /* 0x000000040000795c */ /* 0x000fea0000300000 */
.L_x_929:
[----:B------:R-:W-:Y:S01]  /*7aa0*/  UIADD3 UR16, UPT, UPT, UR16, 0x4, URZ ;  /* 0x0000000410107890 */ /* 0x000fe2000fffe0ff */
[----:B------:R-:W-:Y:S01]  /*7ab0*/  LOP3.LUT P0, RZ, R0, 0x7f, RZ, 0xc0, !PT ;  /* 0x0000007f00ff7812 */ /* 0x000fe2000780c0ff */
[----:B------:R-:W-:Y:S01]  /*7ac0*/  UIADD3 UR4, UPT, UPT, UR14, 0x38878, URZ ;  /* 0x000388780e047890 */ /* 0x000fe2000fffe0ff */
[----:B------:R-:W-:Y:S03]  /*7ad0*/  BSSY.RECONVERGENT B0, `(.L_x_930) ;  /* 0x0000007000007945 */ /* 0x000fe60003800200 */
[----:B------:R-:W-:Y:S01]  /*7ae0*/  ISETP.NE.AND P1, PT, RZ, UR16, !P0 ;  /* 0x00000010ff007c0c */ /* 0x000fe2000c725270 */
[----:B------:R-:W-:-:S03]  /*7af0*/  UPRMT UR4, UR8, 0x654, UR4 ;  /* 0x0000065408047896 */ /* 0x000fc60008000004 */
[----:B------:R-:W-:-:S06]  /*7b00*/  P2R R134, PR, RZ, 0x2 ;  /* 0x00000002ff867803 */ /* 0x000fcc0000000000 */
[----:B----4-:R-:W-:Y:S03]  /*7b10*/  SYNCS.ARRIVE.TRANS64.RED.A1T0 RZ, [UR4], RZ ;  /* 0x000000ffffff79a7 */ /* 0x010fe60008100404 */
[----:B------:R-:W-:Y:S05]  /*7b20*/  @!P1 BRA `(.L_x_931) ;  /* 0x0000000000049947 */ /* 0x000fea0003800000 */
[----:B------:R-:W-:-:S04]  /*7b30*/  DEPBAR.LE SB0, 0x1 ;  /* 0x000080400000791a */ /* 0x000fc80000000000 */
.L_x_931:
[----:B------:R-:W-:Y:S05]  /*7b40*/  BSYNC.RECONVERGENT B0 ;  /* 0x0000000000007941 */ /* 0x000fea0003800200 */
.L_x_930:
[----:B------:R-:W4:Y:S01]  /*7b50*/  S2UR UR6, SR_SWINHI ;  /* 0x00000000000679c3 */ /* 0x000f220000002f00 */
[----:B------:R-:W-:-:S07]  /*7b60*/  IMAD.SHL.U32 R138, R0, 0x20, RZ ;  /* 0x00000020008a7824 */ /* 0x000fce00078e00ff */
[----:B------:R-:W-:Y:S01]  /*7b70*/  BAR.SYNC.DEFER_BLOCKING 0x2, 0x80 ;  /* 0x0082000000007b1d */ /* 0x000fe20000010000 */
[----:B------:R-:W-:-:S07]  /*7b80*/  LOP3.LUT R138, R138, 0x1fe0, RZ, 0xc0, !PT ;  /* 0x00001fe08a8a7812 */ /* 0x000fce00078ec0ff */
[----:B------:R-:W1:Y:S01]  /*7b90*/  S2UR UR12, SR_CTAID.Y ;  /* 0x00000000000c79c3 */ /* 0x000e620000002600 */
[----:B------:R-:W-:Y:S07]  /*7ba0*/  BSSY.RECONVERGENT B0, `(.L_x_932) ;  /* 0x0000045000007945 */ /* 0x000fee0003800200 */
[----:B------:R-:W1:Y:S01]  /*7bb0*/  S2UR UR13, SR_CTAID.Z ;  /* 0x00000000000d79c3 */ /* 0x000e620000002700 */
[----:B------:R-:W-:Y:S01]  /*7bc0*/  UMOV UR4, UR14 ;  /* 0x0000000e00047c82 */ /* 0x000fe20008000000 */
[----:B----4-:R-:W-:Y:S01]  /*7bd0*/  UMOV UR5, UR6 ;  /* 0x0000000600057c82 */ /* 0x010fe20008000000 */
[----:B------:R-:W4:Y:S01]  /*7be0*/  LDCU.64 UR6, c[0x0][0x348] ;  /* 0x00006900ff0677ac */ /* 0x000f220008000a00 */
[----:B------:R-:W-:-:S02]  /*7bf0*/  IMAD.U32 R2, RZ, RZ, UR4 ;  /* 0x00000004ff027e24 */ /* 0x000fc4000f8e00ff */
[----:B------:R-:W-:Y:S02]  /*7c00*/  IMAD.U32 R3, RZ, RZ, UR5 ;  /* 0x00000005ff037e24 */ /* 0x000fe4000f8e00ff */
[----:B------:R-:W-:-:S03]  /*7c10*/  IMAD.WIDE.U32 R138, R138, 0x4, R2 ;  /* 0x000000048a8a7825 */ /* 0x000fc600078e0002 */
[----:B------:R-:W-:-:S05]  /*7c20*/  IADD3 R2, P0, PT, R138, 0x30000, RZ ;  /* 0x000300008a027810 */ /* 0x000fca0007f1e0ff */
[----:B------:R-:W-:Y:S01]  /*7c30*/  IMAD.X R137, RZ, RZ, R139, P0 ;  /* 0x000000ffff897224 */ /* 0x000fe200000e068b */
[----:B------:R-:W-:-:S04]  /*7c40*/  IADD3 R132, P0, PT, R138, 0x30010, RZ ;  /* 0x000300108a847810 */ /* 0x000fc80007f1e0ff */
[----:B------:R-:W-:-:S04]  /*7c50*/  SHF.R.U64 R3, R2, 0x3, R137 ;  /* 0x0000000302037819 */ /* 0x000fc80000001289 */
[----:B------:R-:W-:Y:S01]  /*7c60*/  LOP3.LUT R136, R2, 0x70, R3, 0x78, !PT ;  /* 0x0000007002887812 */ /* 0x000fe200078e7803 */
[----:B------:R-:W-:-:S04]  /*7c70*/  IMAD.X R3, RZ, RZ, R139, P0 ;  /* 0x000000ffff037224 */ /* 0x000fc800000e068b */
[----:B-1----:R1:W-:Y:S01]  /*7c80*/  ST.E.128 desc[UR38][R136.64], R100 ;  /* 0x0000006488007985 */ /* 0x0023e2000c101d26 */
[----:B------:R-:W-:-:S04]  /*7c90*/  SHF.R.U64 R2, R132, 0x3, R3 ;  /* 0x0000000384027819 */ /* 0x000fc80000001203 */
[----:B------:R-:W-:-:S05]  /*7ca0*/  LOP3.LUT R2, R132, 0x70, R2, 0x78, !PT ;  /* 0x0000007084027812 */ /* 0x000fca00078e7802 */
[----:B------:R5:W-:Y:S01]  /*7cb0*/  ST.E.128 desc[UR38][R2.64], R104 ;  /* 0x0000006802007985 */ /* 0x000be2000c101d26 */
[C---:B-1----:R-:W-:Y:S02]  /*7cc0*/  IADD3 R100, P1, PT, R138.reuse, 0x30020, RZ ;  /* 0x000300208a647810 */ /* 0x042fe40007f3e0ff */
[----:B------:R-:W-:-:S03]  /*7cd0*/  IADD3 R101, P0, PT, R138, 0x30030, RZ ;  /* 0x000300308a657810 */ /* 0x000fc60007f1e0ff */
[--C-:B------:R-:W-:Y:S02]  /*7ce0*/  IMAD.X R141, RZ, RZ, R139.reuse, P1 ;  /* 0x000000ffff8d7224 */ /* 0x100fe400008e068b */
[----:B-----5:R-:W-:-:S03]  /*7cf0*/  IMAD.X R105, RZ, RZ, R139, P0 ;  /* 0x000000ffff697224 */ /* 0x020fc600000e068b */
[----:B------:R-:W-:-:S04]  /*7d00*/  SHF.R.U64 R102, R100, 0x3, R141 ;  /* 0x0000000364667819 */ /* 0x000fc8000000128d */
[----:B------:R-:W-:Y:S02]  /*7d10*/  LOP3.LUT R140, R100, 0x70, R102, 0x78, !PT ;  /* 0x00000070648c7812 */ /* 0x000fe400078e7866 */
[C---:B------:R-:W-:Y:S02]  /*7d20*/  SHF.R.U64 R103, R101.reuse, 0x3, R105 ;  /* 0x0000000365677819 */ /* 0x040fe40000001269 */
[C---:B------:R-:W-:Y:S01]  /*7d30*/  IADD3 R100, P0, PT, R138.reuse, 0x30040, RZ ;  /* 0x000300408a647810 */ /* 0x040fe20007f1e0ff */
[----:B------:R1:W-:Y:S01]  /*7d40*/  ST.E.128 desc[UR38][R140.64], R108 ;  /* 0x0000006c8c007985 */ /* 0x0003e2000c101d26 */
[----:B------:R-:W-:Y:S02]  /*7d50*/  LOP3.LUT R104, R101, 0x70, R103, 0x78, !PT ;  /* 0x0000007065687812 */ /* 0x000fe400078e7867 */
[C---:B------:R-:W-:Y:S02]  /*7d60*/  IADD3 R101, P2, PT, R138.reuse, 0x30050, RZ ;  /* 0x000300508a657810 */ /* 0x040fe40007f5e0ff */
[C---:B------:R-:W-:Y:S01]  /*7d70*/  IADD3 R102, P1, PT, R138.reuse, 0x30060, RZ ;  /* 0x000300608a667810 */ /* 0x040fe20007f3e0ff */
[----:B------:R5:W-:Y:S01]  /*7d80*/  ST.E.128 desc[UR38][R104.64], R112 ;  /* 0x0000007068007985 */ /* 0x000be2000c101d26 */
[----:B-1----:R-:W-:Y:S01]  /*7d90*/  IMAD.X R109, RZ, RZ, R139, P0 ;  /* 0x000000ffff6d7224 */ /* 0x002fe200000e068b */
[----:B------:R-:W-:-:S04]  /*7da0*/  IADD3 R103, P0, PT, R138, 0x30070, RZ ;  /* 0x000300708a677810 */ /* 0x000fc80007f1e0ff */
[C---:B------:R-:W-:Y:S01]  /*7db0*/  SHF.R.U64 R106, R100.reuse, 0x3, R109 ;  /* 0x00000003646a7819 */ /* 0x040fe2000000126d */
[--C-:B-----5:R-:W-:Y:S02]  /*7dc0*/  IMAD.X R115, RZ, RZ, R139.reuse, P2 ;  /* 0x000000ffff737224 */ /* 0x120fe400010e068b */
[--C-:B------:R-:W-:Y:S01]  /*7dd0*/  IMAD.X R113, RZ, RZ, R139.reuse, P1 ;  /* 0x000000ffff717224 */ /* 0x100fe200008e068b */
[----:B------:R-:W-:Y:S01]  /*7de0*/  LOP3.LUT R108, R100, 0x70, R106, 0x78, !PT ;  /* 0x00000070646c7812 */ /* 0x000fe200078e786a */
[----:B------:R-:W-:Y:S01]  /*7df0*/  IMAD.X R111, RZ, RZ, R139, P0 ;  /* 0x000000ffff6f7224 */ /* 0x000fe200000e068b */
[----:B------:R-:W-:Y:S02]  /*7e00*/  SHF.R.U64 R100, R101, 0x3, R115 ;  /* 0x0000000365647819 */ /* 0x000fe40000001273 */
[----:B------:R-:W-:Y:S01]  /*7e10*/  SHF.R.U64 R106, R102, 0x3, R113 ;  /* 0x00000003666a7819 */ /* 0x000fe20000001271 */
[----:B------:R1:W-:Y:S01]  /*7e20*/  ST.E.128 desc[UR38][R108.64], R116 ;  /* 0x000000746c007985 */ /* 0x0003e2000c101d26 */
[----:B------:R-:W-:-:S02]  /*7e30*/  SHF.R.U64 R107, R103, 0x3, R111 ;  /* 0x00000003676b7819 */ /* 0x000fc4000000126f */
[----:B------:R-:W-:Y:S02]  /*7e40*/  LOP3.LUT R114, R101, 0x70, R100, 0x78, !PT ;  /* 0x0000007065727812 */ /* 0x000fe400078e7864 */
[----:B------:R-:W-:Y:S02]  /*7e50*/  LOP3.LUT R112, R102, 0x70, R106, 0x78, !PT ;  /* 0x0000007066707812 */ /* 0x000fe400078e786a */
[----:B------:R-:W-:Y:S01]  /*7e60*/  LOP3.LUT R110, R103, 0x70, R107, 0x78, !PT ;  /* 0x00000070676e7812 */ /* 0x000fe200078e786b */
        /* <DEDUP_REMOVED lines=9> */
[----:B-----5:R-:W-:Y:S01]  /*7f00*/  BAR.SYNC.DEFER_BLOCKING 0x2, 0x80 ;  /* 0x0082000000007b1d */ /* 0x020fe20000010000 */
[----:B-1----:R-:W-:-:S13]  /*7f10*/  LOP3.LUT P4, R116, R0, 0x7f, RZ, 0xc0, !PT ;  /* 0x0000007f00747812 */ /* 0x002fda000788c0ff */
[----:B----4-:R-:W-:Y:S05]  /*7f20*/  @P4 BRA `(.L_x_933) ;  /* 0x0000000000304947 */ /* 0x010fea0003800000 */
[----:B------:R-:W-:Y:S01]  /*7f30*/  UIADD3 UR4, UP0, UPT, UR6, 0x500, URZ ;  /* 0x0000050006047890 */ /* 0x000fe2000ff1e0ff */
[----:B------:R-:W-:Y:S01]  /*7f40*/  PLOP3.LUT P0, PT, PT, PT, PT, 0x80, 0x8 ;  /* 0x000000000008781c */ /* 0x000fe20003f0f070 */
[----:B------:R-:W-:Y:S02]  /*7f50*/  USHF.L.U32 UR10, UR15, 0x7, URZ ;  /* 0x000000070f0a7899 */ /* 0x000fe400080006ff */
[----:B------:R-:W-:Y:S02]  /*7f60*/  UIADD3 UR8, UPT, UPT, UR14, 0x30000, URZ ;  /* 0x000300000e087890 */ /* 0x000fe4000fffe0ff */
[----:B------:R-:W-:Y:S01]  /*7f70*/  UIADD3.X UR5, UPT, UPT, URZ, UR7, URZ, UP0, !UPT ;  /* 0x00000007ff057290 */ /* 0x000fe200087fe4ff */
[----:B------:R-:W-:-:S11]  /*7f80*/  UMOV UR9, URZ ;  /* 0x000000ff00097c82 */ /* 0x000fd60008000000 */
.L_x_934:
[----:B------:R-:W-:Y:S01]  /*7f90*/  @P0 ELECT P1, URZ, PT ;  /* 0x0000000000ff082f */ /* 0x000fe20003820000 */
[----:B------:R1:W-:-:S12]  /*7fa0*/  UTMAREDG.5D.ADD [UR8], [UR4] ;  /* 0x00000008040073b6 */ /* 0x0003d80008020000 */
[----:B------:R-:W-:Y:S02]  /*7fb0*/  @P1 PLOP3.LUT P0, PT, P1, PT, PT, 0x8, 0x80 ;  /* 0x000000000080181c */ /* 0x000fe40000f0e170 */
[----:B------:R-:W-:-:S11]  /*7fc0*/  PLOP3.LUT P1, PT, PT, PT, PT, 0x8, 0x80 ;  /* 0x000000000080781c */ /* 0x000fd60003f2e170 */
[----:B-1----:R-:W-:Y:S05]  /*7fd0*/  @P0 BRA.U.ANY `(.L_x_934) ;  /* 0xfffffffd00ec0947 */ /* 0x002fea000393ffff */
[----:B------:R0:W-:Y:S02]  /*7fe0*/  UTMACMDFLUSH ;  /* 0x00000000000079b7 */ /* 0x0001e40000000000 */
.L_x_933:
[----:B------:R-:W-:Y:S05]  /*7ff0*/  BSYNC.RECONVERGENT B0 ;  /* 0x0000000000007941 */ /* 0x000fea0003800200 */
.L_x_932:
[C---:B------:R-:W-:Y:S01]  /*8000*/  IADD3 R0, P1, PT, R138.reuse, 0x34000, RZ ;  /* 0x000340008a007810 */ /* 0x040fe20007f3e0ff */
[----:B------:R-:W-:Y:S01]  /*8010*/  BSSY.RECONVERGENT B0, `(.L_x_935) ;  /* 0x0000023000007945 */ /* 0x000fe20003800200 */
[C---:B------:R-:W-:Y:S02]  /*8020*/  IADD3 R101, P3, PT, R138.reuse, 0x34020, RZ ;  /* 0x000340208a657810 */ /* 0x040fe40007f7e0ff */
[C---:B------:R-:W-:Y:S01]  /*8030*/  IADD3 R100, P0, PT, R138.reuse, 0x34010, RZ ;  /* 0x000340108a647810 */ /* 0x040fe20007f1e0ff */
[--C-:B--2---:R-:W-:Y:S01]  /*8040*/  IMAD.X R127, RZ, RZ, R139.reuse, P1 ;  /* 0x000000ffff7f7224 */ /* 0x104fe200008e068b */
[C---:B------:R-:W-:Y:S01]  /*8050*/  IADD3 R102, P6, PT, R138.reuse, 0x34030, RZ ;  /* 0x000340308a667810 */ /* 0x040fe20007fde0ff */
[--C-:B------:R-:W-:Y:S01]  /*8060*/  IMAD.X R123, RZ, RZ, R139.reuse, P3 ;  /* 0x000000ffff7b7224 */ /* 0x100fe200018e068b */
[C---:B------:R-:W-:Y:S01]  /*8070*/  IADD3 R103, P5, PT, R138.reuse, 0x34040, RZ ;  /* 0x000340408a677810 */ /* 0x040fe20007fbe0ff */
[--C-:B------:R-:W-:Y:S01]  /*8080*/  IMAD.X R125, RZ, RZ, R139.reuse, P0 ;  /* 0x000000ffff7d7224 */ /* 0x100fe200000e068b */
[C---:B------:R-:W-:Y:S01]  /*8090*/  IADD3 R106, P2, PT, R138.reuse, 0x34050, RZ ;  /* 0x000340508a6a7810 */ /* 0x040fe20007f5e0ff */
[--C-:B------:R-:W-:Y:S01]  /*80a0*/  IMAD.X R143, RZ, RZ, R139.reuse, P6 ;  /* 0x000000ffff8f7224 */ /* 0x100fe200030e068b */
[----:B------:R-:W-:Y:S01]  /*80b0*/  IADD3 R107, P1, PT, R138, 0x34060, RZ ;  /* 0x000340608a6b7810 */ /* 0x000fe20007f3e0ff */
[--C-:B------:R-:W-:Y:S01]  /*80c0*/  IMAD.X R135, RZ, RZ, R139.reuse, P5 ;  /* 0x000000ffff877224 */ /* 0x100fe200028e068b */
[----:B------:R-:W-:Y:S01]  /*80d0*/  ISETP.NE.AND P3, PT, R134, RZ, PT ;  /* 0x000000ff8600720c */ /* 0x000fe20003f65270 */
[--C-:B------:R-:W-:Y:S01]  /*80e0*/  IMAD.X R131, RZ, RZ, R139.reuse, P2 ;  /* 0x000000ffff837224 */ /* 0x100fe200010e068b */
[----:B------:R-:W-:Y:S01]  /*80f0*/  IADD3 R117, P0, PT, R138, 0x34070, RZ ;  /* 0x000340708a757810 */ /* 0x000fe20007f1e0ff */
[----:B------:R-:W-:Y:S01]  /*8100*/  IMAD.X R129, RZ, RZ, R139, P1 ;  /* 0x000000ffff817224 */ /* 0x000fe200008e068b */
[----:B------:R-:W-:-:S02]  /*8110*/  SHF.R.U64 R118, R0, 0x3, R127 ;  /* 0x0000000300767819 */ /* 0x000fc4000000127f */
[----:B------:R-:W-:Y:S01]  /*8120*/  SHF.R.U64 R119, R100, 0x3, R125 ;  /* 0x0000000364777819 */ /* 0x000fe2000000127d */
[----:B------:R-:W-:Y:S01]  /*8130*/  IMAD.X R139, RZ, RZ, R139, P0 ;  /* 0x000000ffff8b7224 */ /* 0x000fe200000e068b */
[C---:B------:R-:W-:Y:S02]  /*8140*/  SHF.R.U64 R120, R101.reuse, 0x3, R123 ;  /* 0x0000000365787819 */ /* 0x040fe4000000127b */
[----:B------:R-:W-:Y:S02]  /*8150*/  SHF.R.U64 R121, R102, 0x3, R143 ;  /* 0x0000000366797819 */ /* 0x000fe4000000128f */
[----:B------:R-:W-:Y:S02]  /*8160*/  LOP3.LUT R126, R0, 0x70, R118, 0x78, !PT ;  /* 0x00000070007e7812 */ /* 0x000fe400078e7876 */
[----:B------:R-:W-:Y:S02]  /*8170*/  LOP3.LUT R124, R100, 0x70, R119, 0x78, !PT ;  /* 0x00000070647c7812 */ /* 0x000fe400078e7877 */
[----:B------:R-:W-:-:S02]  /*8180*/  LOP3.LUT R122, R101, 0x70, R120, 0x78, !PT ;  /* 0x00000070657a7812 */ /* 0x000fc400078e7878 */
[----:B------:R-:W-:Y:S02]  /*8190*/  LOP3.LUT R142, R102, 0x70, R121, 0x78, !PT ;  /* 0x00000070668e7812 */ /* 0x000fe400078e7879 */
[----:B------:R-:W-:Y:S02]  /*81a0*/  SHF.R.U64 R0, R103, 0x3, R135 ;  /* 0x0000000367007819 */ /* 0x000fe40000001287 */
[----:B------:R-:W-:Y:S02]  /*81b0*/  SHF.R.U64 R100, R106, 0x3, R131 ;  /* 0x000000036a647819 */ /* 0x000fe40000001283 */
[----:B------:R-:W-:Y:S02]  /*81c0*/  SHF.R.U64 R101, R107, 0x3, R129 ;  /* 0x000000036b657819 */ /* 0x000fe40000001281 */
[----:B------:R-:W-:Y:S02]  /*81d0*/  SHF.R.U64 R102, R117, 0x3, R139 ;  /* 0x0000000375667819 */ /* 0x000fe4000000128b */
[----:B------:R-:W-:-:S02]  /*81e0*/  LOP3.LUT R134, R103, 0x70, R0, 0x78, !PT ;  /* 0x0000007067867812 */ /* 0x000fc400078e7800 */
[----:B------:R-:W-:Y:S02]  /*81f0*/  LOP3.LUT R130, R106, 0x70, R100, 0x78, !PT ;  /* 0x000000706a827812 */ /* 0x000fe400078e7864 */
[----:B------:R-:W-:Y:S02]  /*8200*/  LOP3.LUT R128, R107, 0x70, R101, 0x78, !PT ;  /* 0x000000706b807812 */ /* 0x000fe400078e7865 */
[----:B------:R-:W-:Y:S01]  /*8210*/  LOP3.LUT R138, R117, 0x70, R102, 0x78, !PT ;  /* 0x00000070758a7812 */ /* 0x000fe200078e7866 */
[----:B------:R-:W-:Y:S05]  /*8220*/  @!P3 BRA `(.L_x_936) ;  /* 0x000000000004b947 */ /* 0x000fea0003800000 */
[----:B------:R-:W-:-:S04]  /*8230*/  DEPBAR.LE SB0, 0x1 ;  /* 0x000080400000791a */ /* 0x000fc80000000000 */
.L_x_936:
[----:B------:R-:W-:Y:S05]  /*8240*/  BSYNC.RECONVERGENT B0 ;  /* 0x0000000000007941 */ /* 0x000fea0003800200 */
.L_x_935:
[----:B------:R-:W-:Y:S01]  /*8250*/  BAR.SYNC.DEFER_BLOCKING 0x2, 0x80 ;  /* 0x0082000000007b1d */ /* 0x000fe20000010000 */
[----:B------:R-:W-:-:S05]  /*8260*/  USHF.L.U32 UR10, UR15, 0x7, URZ ;  /* 0x000000070f0a7899 */ /* 0x000fca00080006ff */
[----:B------:R-:W-:Y:S01]  /*8270*/  BSSY.RECONVERGENT B0, `(.L_x_937) ;  /* 0x000001d000007945 */ /* 0x000fe20003800200 */
[----:B------:R1:W-:Y:S04]  /*8280*/  ST.E.128 desc[UR38][R126.64], R68 ;  /* 0x000000447e007985 */ /* 0x0003e8000c101d26 */
[----:B------:R1:W-:Y:S04]  /*8290*/  ST.E.128 desc[UR38][R124.64], R72 ;  /* 0x000000487c007985 */ /* 0x0003e8000c101d26 */
[----:B------:R1:W-:Y:S04]  /*82a0*/  ST.E.128 desc[UR38][R122.64], R76 ;  /* 0x0000004c7a007985 */ /* 0x0003e8000c101d26 */
[----:B------:R1:W-:Y:S04]  /*82b0*/  ST.E.128 desc[UR38][R142.64], R80 ;  /* 0x000000508e007985 */ /* 0x0003e8000c101d26 */
        /* <DEDUP_REMOVED lines=17> */
.L_x_939:
[----:B------:R-:W-:Y:S01]  /*83d0*/  @P0 ELECT P1, URZ, PT ;  /* 0x0000000000ff082f */ /* 0x000fe20003820000 */
[----:B------:R2:W-:-:S12]  /*83e0*/  UTMAREDG.5D.ADD [UR8], [UR4] ;  /* 0x00000008040073b6 */ /* 0x0005d80008020000 */
[----:B------:R-:W-:Y:S02]  /*83f0*/  @P1 PLOP3.LUT P0, PT, P1, PT, PT, 0x8, 0x80 ;  /* 0x000000000080181c */ /* 0x000fe40000f0e170 */
[----:B------:R-:W-:-:S11]  /*8400*/  PLOP3.LUT P1, PT, PT, PT, PT, 0x8, 0x80 ;  /* 0x000000000080781c */ /* 0x000fd60003f2e170 */
[----:B--2---:R-:W-:Y:S05]  /*8410*/  @P0 BRA.U.ANY `(.L_x_939) ;  /* 0xfffffffd00ec0947 */ /* 0x004fea000393ffff */
[----:B------:R0:W-:Y:S01]  /*8420*/  UTMACMDFLUSH ;  /* 0x00000000000079b7 */ /* 0x0001e20000000000 */
[----:B------:R-:W-:-:S04]  /*8430*/  DEPBAR.LE SB0, 0x1 ;  /* 0x000080400000791a */ /* 0x000fc80000000000 */
.L_x_938:
[----:B------:R-:W-:Y:S05]  /*8440*/  BSYNC.RECONVERGENT B0 ;  /* 0x0000000000007941 */ /* 0x000fea0003800200 */
.L_x_937:
[----:B------:R-:W-:Y:S01]  /*8450*/  BAR.SYNC.DEFER_BLOCKING 0x2, 0x80 ;  /* 0x0082000000007b1d */ /* 0x000fe20000010000 */
[----:B------:R-:W-:-:S05]  /*8460*/  ISETP.NE.AND P2, PT, R116, RZ, PT ;  /* 0x000000ff7400720c */ /* 0x000fca0003f45270 */
[----:B------:R-:W-:Y:S01]  /*8470*/  BSSY.RECONVERGENT B0, `(.L_x_940) ;  /* 0x000001d000007945 */ /* 0x000fe20003800200 */
[----:B---3--:R2:W-:Y:S04]  /*8480*/  ST.E.128 desc[UR38][R136.64], R36 ;  /* 0x0000002488007985 */ /* 0x0085e8000c101d26 */
        /* <DEDUP_REMOVED lines=20> */
.L_x_942:
[----:B------:R-:W-:Y:S01]  /*85d0*/  @P0 ELECT P1, URZ, PT ;  /* 0x0000000000ff082f */ /* 0x000fe20003820000 */
[----:B------:R3:W-:-:S12]  /*85e0*/  UTMAREDG.5D.ADD [UR8], [UR4] ;  /* 0x00000008040073b6 */ /* 0x0007d80008020000 */
[----:B------:R-:W-:Y:S02]  /*85f0*/  @P1 PLOP3.LUT P0, PT, P1, PT, PT, 0x8, 0x80 ;  /* 0x000000000080181c */ /* 0x000fe40000f0e170 */
[----:B------:R-:W-:-:S11]  /*8600*/  PLOP3.LUT P1, PT, PT, PT, PT, 0x8, 0x80 ;  /* 0x000000000080781c */ /* 0x000fd60003f2e170 */
[----:B---3--:R-:W-:Y:S05]  /*8610*/  @P0 BRA.U.ANY `(.L_x_942) ;  /* 0xfffffffd00ec0947 */ /* 0x008fea000393ffff */
[----:B------:R0:W-:Y:S01]  /*8620*/  UTMACMDFLUSH ;  /* 0x00000000000079b7 */ /* 0x0001e20000000000 */
[----:B------:R-:W-:-:S04]  /*8630*/  DEPBAR.LE SB0, 0x1 ;  /* 0x000080400000791a */ /* 0x000fc80000000000 */
.L_x_941:
[----:B------:R-:W-:Y:S05]  /*8640*/  BSYNC.RECONVERGENT B0 ;  /* 0x0000000000007941 */ /* 0x000fea0003800200 */
.L_x_940:
[----:B------:R-:W-:Y:S06]  /*8650*/  BAR.SYNC.DEFER_BLOCKING 0x2, 0x80 ;  /* 0x0082000000007b1d */ /* 0x000fec0000010000 */
        /* <DEDUP_REMOVED lines=22> */
.L_x_945:
[----:B------:R-:W-:Y:S01]  /*87c0*/  @P0 ELECT P1, URZ, PT ;  /* 0x0000000000ff082f */ /* 0x000fe20003820000 */
[----:B------:R4:W-:-:S12]  /*87d0*/  UTMAREDG.5D.ADD [UR8], [UR4] ;  /* 0x00000008040073b6 */ /* 0x0009d80008020000 */
[----:B------:R-:W-:Y:S02]  /*87e0*/  @P1 PLOP3.LUT P0, PT, P1, PT, PT, 0x8, 0x80 ;  /* 0x000000000080181c */ /* 0x000fe40000f0e170 */
[----:B------:R-:W-:-:S11]  /*87f0*/  PLOP3.LUT P1, PT, PT, PT, PT, 0x8, 0x80 ;  /* 0x000000000080781c */ /* 0x000fd60003f2e170 */
[----:B----4-:R-:W-:Y:S05]  /*8800*/  @P0 BRA.U.ANY `(.L_x_945) ;  /* 0xfffffffd00ec0947 */ /* 0x010fea000393ffff */
[----:B------:R0:W-:Y:S02]  /*8810*/  UTMACMDFLUSH ;  /* 0x00000000000079b7 */ /* 0x0001e40000000000 */
.L_x_944:
[----:B------:R-:W-:Y:S05]  /*8820*/  BSYNC.RECONVERGENT B0 ;  /* 0x0000000000007941 */ /* 0x000fea0003800200 */
.L_x_943:
[----:B------:R-:W4:Y:S01]  /*8830*/  LDL.LU R0, [R1] ;  /* 0x0000000001007983 */ /* 0x000f220000300800 */
[----:B------:R-:W-:Y:S01]  /*8840*/  UIADD3 UR5, UPT, UPT, UR15, 0x1, URZ ;  /* 0x000000010f057890 */ /* 0x000fe2000fffe0ff */
[----:B------:R-:W-:Y:S01]  /*8850*/  LOP3.LUT R133, R133, 0x1, RZ, 0x3c, !PT ;  /* 0x0000000185857812 */ /* 0x000fe200078e3cff */
[----:B------:R-:W-:Y:S02]  /*8860*/  UIADD3 UR4, UPT, UPT, UR11, 0x1, URZ ;  /* 0x000000010b047890 */ /* 0x000fe4000fffe0ff */
[----:B------:R-:W-:-:S04]  /*8870*/  UISETP.NE.AND UP0, UPT, UR5, UR30, UPT ;  /* 0x0000001e0500728c */ /* 0x000fc8000bf05270 */
[----:B------:R-:W-:-:S07]  /*8880*/  USEL UR15, UR5, URZ, UP0 ;  /* 0x000000ff050f7287 */ /* 0x000fce0008000000 */
[----:B------:R-:W-:-:S07]  /*8890*/  @UP0 UIADD3 UR4, UPT, UPT, UR11, URZ, URZ ;  /* 0x000000ff0b040290 */ /* 0x000fce000fffe0ff */
[----:B------:R-:W-:Y:S01]  /*88a0*/  UMOV UR11, UR4 ;  /* 0x00000004000b7c82 */ /* 0x000fe20008000000 */
[C---:B----4-:R-:W-:Y:S01]  /*88b0*/  ISETP.GT.U32.AND P0, PT, R0.reuse, 0x1, PT ;  /* 0x000000010000780c */ /* 0x050fe20003f04070 */
[----:B------:R-:W-:-:S05]  /*88c0*/  VIADD R0, R0, 0xffffffff ;  /* 0xffffffff00007836 */ /* 0x000fca0000000000 */
[----:B------:R4:W-:Y:S07]  /*88d0*/  STL [R1], R0 ;  /* 0x0000000001007387 */ /* 0x0009ee0000100800 */
[----:B------:R-:W-:Y:S05]  /*88e0*/  @P0 BRA `(.L_x_946) ;  /* 0xffffffec00fc0947 */ /* 0x000fea000383ffff */
[----:B------:R-:W-:-:S04]  /*88f0*/  DEPBAR.LE SB0, 0x0 ;  /* 0x000080000000791a */ /* 0x000fc80000000000 */
[----:B------:R-:W-:Y:S05]  /*8900*/  EXIT ;  /* 0x000000000000794d */ /* 0x000fea0003800000 */
.L_x_7117:
[----:B------:R-:W-:-:S08]  /*8910*/  NOP ;  /* 0x0000000000007918 */ /* 0x000fd00000000000 */
[----:B------:R-:W-:-:S00]  /*8920*/  USETMAXREG.DEALLOC.CTAPOOL 0x60 ;  /* 0x00000060000079c8 */ /* 0x000fc000080e0500 */
[----:B------:R-:W-:Y:S05]  /*8930*/  EXIT ;  /* 0x000000000000794d */ /* 0x000fea0003800000 */
.L_x_947:
[----:B------:R-:W-:-:S08]  /*8940*/  NOP ;  /* 0x0000000000007918 */ /* 0x000fd00000000000 */
[----:B------:R-:W1:Y:S02]  /*8950*/  USETMAXREG.TRY_ALLOC.CTAPOOL UP0, 0x80 ;  /* 0x00000080000079c8 */ /* 0x000e640008000600 */
[----:B-1----:R-:W-:Y:S05]  /*8960*/  BRA.U !UP0, `(.L_x_947) ;  /* 0xfffffffd08f47547 */ /* 0x002fea000b83ffff */
[----:B------:R-:W-:Y:S01]  /*8970*/  HFMA2 R2, -RZ, RZ, 0, 5.9604644775390625e-08 ;  /* 0x00000001ff027431 */ /* 0x000fe200000001ff */
[----:B------:R-:W-:Y:S01]  /*8980*/  MOV R0, 0x1 ;  /* 0x0000000100007802 */ /* 0x000fe20000000f00 */
[----:B------:R1:W-:Y:S01]  /*8990*/  STL [R1+0x14], RZ ;  /* 0x000014ff01007387 */ /* 0x0003e20000100800 */
[----:B------:R-:W-:-:S03]  /*89a0*/  HFMA2 R79, -RZ, RZ, 0, 0 ;  /* 0x00000000ff4f7431 */ /* 0x000fc600000001ff */
[----:B------:R1:W-:Y:S04]  /*89b0*/  STL [R1+0x10], R2 ;  /* 0x0000100201007387 */ /* 0x0003e80000100800 */
[----:B------:R1:W-:Y:S04]  /*89c0*/  STL [R1+0x8], RZ ;  /* 0x000008ff01007387 */ /* 0x0003e80000100800 */
[----:B------:R1:W-:Y:S04]  /*89d0*/  STL [R1+0xc], R0 ;  /* 0x00000c0001007387 */ /* 0x0003e80000100800 */
[----:B------:R1:W-:Y:S02]  /*89e0*/  STL [R1+0x4], RZ ;  /* 0x000004ff01007387 */ /* 0x0003e40000100800 */
.L_x_983:
[----:B-12---:R-:W-:Y:S01]  /*89f0*/  MOV R0, UR46 ;  /* 0x0000002e00007c02 */ /* 0x006fe20008000f00 */
[----:B------:R-:W-:Y:S05]  /*8a00*/  YIELD ;  /* 0x0000000000007946 */ /* 0x000fea0003800000 */
[----:B------:R-:W-:Y:S11]  /*8a10*/  ISETP.NE.AND P0, PT, R0, 0x3, PT ;  /* 0x000000030000780c */ /* 0x000ff60003f05270 */
[----:B------:R-:W-:Y:S02]  /*8a20*/  @!UPT UIADD3 URZ, UPT, UPT, URZ, URZ, URZ ;  /* 0x000000fffffff290 */ /* 0x000fe4000fffe0ff */
[----:B------:R-:W-:Y:S05]  /*8a30*/  @!P0 BRA `(.L_x_948) ;  /* 0x0000000000048947 */ /* 0x000fea0003800000 */
[----:B------:R-:W-:Y:S05]  /*8a40*/  BPT.TRAP 0x1 ;  /* 0x000000040000795c */ /* 0x000fea0000300000 */
.L_x_948:
[----:B------:R-:W2:Y:S01]  /*8a50*/  LDL R0, [R1+0x8] ;  /* 0x0000080001007983 */ /* 0x000ea20000100800 */
[----:B------:R-:W-:Y:S01]  /*8a60*/  MOV R2, 0x400 ;  /* 0x0000040000027802 */ /* 0x000fe20000000f00 */
[----:B------:R-:W-:Y:S01]  /*8a70*/  BSSY B0, `(.L_x_949) ;  /* 0x0000006000007945 */ /* 0x000fe20003800000 */
[----:B------:R-:W1:Y:S01]  /*8a80*/  S2R R72, SR_CgaCtaId ;  /* 0x0000000000487919 */ /* 0x000e620000008800 */
[----:B--2---:R-:W-:Y:S02]  /*8a90*/  SHF.L.U32 R0, R0, 0x1f, RZ ;  /* 0x0000001f00007819 */ /* 0x004fe400000006ff */
[----:B-1----:R-:W-:Y:S04]  /*8aa0*/  LEA R2, R72, R2, 0x18 ;  /* 0x0000000248027211 */ /* 0x002fe800078ec0ff */
[----:B------:R-:W1:Y:S02]  /*8ab0*/  SYNCS.PHASECHK.TRANS64.TRYWAIT P1, [R2+URZ+0x38850], R0 ;  /* 0x03885000020075a7 */ /* 0x000e6400080211ff */
[----:B-1----:R-:W-:Y:S05]  /*8ac0*/  @!P1 BRA `(.L_x_950) ;  /* 0x0000008000b49947 */ /* 0x002fea0003800000 */
.L_x_1083:
[----:B------:R-:W-:Y:S05]  /*8ad0*/  BSYNC B0 ;  /* 0x0000000000007941 */ /* 0x000fea0003800000 */
.L_x_949:
[----:B------:R-:W-:Y:S05]  /*8ae0*/  @!P0 BRA `(.L_x_951) ;  /* 0x0000000000048947 */ /* 0x000fea0003800000 */
[----:B------:R-:W-:Y:S05]  /*8af0*/  BPT.TRAP 0x1 ;  /* 0x000000040000795c */ /* 0x000fea0000300000 */
.L_x_951:
[----:B-1----:R-:W2:Y:S01]  /*8b00*/  LDL R0, [R1+0xc] ;  /* 0x00000c0001007983 */ /* 0x002ea20000100800 */
[----:B------:R-:W-:Y:S01]  /*8b10*/  BSSY B0, `(.L_x_952) ;  /* 0x0000004000007945 */ /* 0x000fe20003800000 */
[----:B--2---:R-:W-:Y:S04]  /*8b20*/  SHF.L.U32 R0, R0, 0x1f, RZ ;  /* 0x0000001f00007819 */ /* 0x004fe800000006ff */
[----:B------:R-:W1:Y:S02]  /*8b30*/  SYNCS.PHASECHK.TRANS64.TRYWAIT P1, [R2+URZ+0x38888], R0 ;  /* 0x03888800020075a7 */ /* 0x000e6400080211ff */
[----:B-1----:R-:W-:Y:S05]  /*8b40*/  @!P1 BRA `(.L_x_953) ;  /* 0x0000008000a89947 */ /* 0x002fea0003800000 */
.L_x_1084:
[----:B------:R-:W-:Y:S05]  /*8b50*/  BSYNC B0 ;  /* 0x0000000000007941 */ /* 0x000fea0003800000 */
.L_x_952:
[----:B------:R-:W-:Y:S05]  /*8b60*/  @!P0 BRA `(.L_x_954) ;  /* 0x0000000000048947 */ /* 0x000fea0003800000 */
[----:B------:R-:W-:Y:S05]  /*8b70*/  BPT.TRAP 0x1 ;  /* 0x000000040000795c */ /* 0x000fea0000300000 */
.L_x_954:
[----:B------:R-:W-:Y:S01]  /*8b80*/  SHF.L.U32 R3, R79, 0x1f, RZ ;  /* 0x0000001f4f037819 */ /* 0x000fe200000006ff */
[----:B------:R-:W1:Y:S03]  /*8b90*/  S2R R73, SR_TID.X ;  /* 0x0000000000497919 */ /* 0x000e660000002100 */
[----:B------:R-:W2:Y:S01]  /*8ba0*/  SYNCS.PHASECHK.TRANS64.TRYWAIT P0, [R2+URZ+0x38830], R3 ;  /* 0x03883003020075a7 */ /* 0x000ea200080011ff */
[----:B-1----:R-:W-:Y:S01]  /*8bb0*/  SHF.R.U32.HI R0, RZ, 0x3, R73 ;  /* 0x00000003ff007819 */ /* 0x002fe20000011649 */
[----:B------:R-:W-:Y:S05]  /*8bc0*/  IMAD.U32 R75, R73, 0x10000, RZ ;  /* 0x00010000494b7824 */ /* 0x000fea00078e00ff */
[----:B------:R-:W-:Y:S04]  /*8bd0*/  LOP3.LUT R75, R75, 0x600010, R0, 0xc8, !PT ;  /* 0x006000104b4b7812 */ /* 0x000fe800078ec800 */
[----:B------:R-:W-:Y:S01]  /*8be0*/  LOP3.LUT R74, R75, 0x180, RZ, 0xfc, !PT ;  /* 0x000001804b4a7812 */ /* 0x000fe200078efcff */
[----:B--2---:R-:W-:Y:S06]  /*8bf0*/  @!P0 BRA `(.L_x_955) ;  /* 0x0000008000908947 */ /* 0x004fec0003800000 */
.L_x_1085:
[----:B-1----:R-:W-:Y:S01]  /*8c00*/  SHF.R.U32.HI R3, RZ, 0x5, R73 ;  /* 0x00000005ff037819 */ /* 0x002fe20000011649 */
[----:B------:R-:W-:Y:S05]  /*8c10*/  WARPSYNC.ALL ;  /* 0x0000000000007948 */ /* 0x000fea0003800000 */
[C---:B------:R-:W-:Y:S01]  /*8c20*/  R2UR UR4, R74.reuse ;  /* 0x000000004a0472ca */ /* 0x040fe200000e0000 */
[----:B------:R-:W-:Y:S01]  /*8c30*/  VIADD R0, R74, 0x20 ;  /* 0x000000204a007836 */ /* 0x000fe20000000000 */
[----:B------:R-:W-:Y:S04]  /*8c40*/  LOP3.LUT R16, R3, 0x3, RZ, 0xc0, !PT ;  /* 0x0000000303107812 */ /* 0x000fe800078ec0ff */
[----:B------:R-:W-:Y:S04]  /*8c50*/  SHF.R.U32.HI R0, RZ, 0x15, R0 ;  /* 0x00000015ff007819 */ /* 0x000fe80000011600 */
[----:B------:R-:W-:Y:S03]  /*8c60*/  ISETP.NE.AND P0, PT, R16, R0, PT ;  /* 0x000000001000720c */ /* 0x000fe60003f05270 */
[----:B------:R-:W1:Y:S10]  /*8c70*/  LDTM.x16 R56, tmem[UR4] ;  /* 0x00000004003879ee */ /* 0x000e740008240000 */
[----:B-1----:R-:W-:Y:S05]  /*8c80*/  @!P0 BRA `(.L_x_956) ;  /* 0x0000000000408947 */ /* 0x002fea0003800000 */
[----:B------:R-:W1:Y:S01]  /*8c90*/  LDCU.64 UR8, c[0x4][0xd8] ;  /* 0x01001b00ff0877ac */ /* 0x000e620008000a00 */
[----:B------:R-:W-:Y:S01]  /*8ca0*/  MOV R15, 0xf8 ;  /* 0x000000f8000f7802 */ /* 0x000fe20000000f00 */
[----:B------:R-:W-:Y:S02]  /*8cb0*/  HFMA2 R12, -RZ, RZ, 0, 5.9604644775390625e-08 ;  /* 0x00000001ff0c7431 */ /* 0x000fe400000001ff */
[----:B------:R-:W-:Y:S02]  /*8cc0*/  IMAD.MOV.U32 R8, RZ, RZ, 0x192 ;  /* 0x00000192ff087424 */ /* 0x000fe400078e00ff */
[----:B------:R-:W-:Y:S01]  /*8cd0*/  IMAD.MOV.U32 R13, RZ, RZ, RZ ;  /* 0x000000ffff0d7224 */ /* 0x000fe200078e00ff */
[----:B------:R-:W2:Y:S01]  /*8ce0*/  LDCU.64 UR6, c[0x4][0xe0] ;  /* 0x01001c00ff0677ac */ /* 0x000ea20008000a00 */
[----:B------:R-:W3:Y:S01]  /*8cf0*/  LDC.64 R14, c[0x4][R15] ;  /* 0x010000000f0e7b82 */ /* 0x000ee20000000a00 */
[----:B------:R-:W4:Y:S01]  /*8d00*/  LDCU.64 UR4, c[0x4][0x40] ;  /* 0x01000800ff0477ac */ /* 0x000f220008000a00 */
[----:B-1----:R-:W-:Y:S01]  /*8d10*/  MOV R5, UR9 ;  /* 0x0000000900057c02 */ /* 0x002fe20008000f00 */
[----:B------:R-:W-:Y:S01]  /*8d20*/  IMAD.U32 R4, RZ, RZ, UR8 ;  /* 0x00000008ff047e24 */ /* 0x000fe2000f8e00ff */
[----:B--2---:R-:W-:Y:S01]  /*8d30*/  MOV R7, UR7 ;  /* 0x0000000700077c02 */ /* 0x004fe20008000f00 */
[----:B------:R-:W-:Y:S01]  /*8d40*/  IMAD.U32 R6, RZ, RZ, UR6 ;  /* 0x00000006ff067e24 */ /* 0x000fe2000f8e00ff */
[----:B----4-:R-:W-:Y:S01]  /*8d50*/  MOV R11, UR5 ;  /* 0x00000005000b7c02 */ /* 0x010fe20008000f00 */
[----:B------:R-:W-:Y:S02]  /*8d60*/  IMAD.U32 R10, RZ, RZ, UR4 ;  /* 0x00000004ff0a7e24 */ /* 0x000fe4000f8e00ff */
[----:B------:R-:W-:Y:S07]  /*8d70*/  LEPC R20, `(.L_x_956) ;  /* 0x000000001014794e */ /* 0x000fee0000000000 */
[----:B---3--:R-:W-:Y:S05]  /*8d80*/  CALL.ABS.NOINC R14 ;  /* 0x000000000e007343 */ /* 0x008fea0003c00000 */
.L_x_956:
[----:B------:R-:W-:Y:S05]  /*8d90*/  WARPSYNC.ALL ;  /* 0x0000000000007948 */ /* 0x000fea0003800000 */
[C---:B------:R-:W-:Y:S01]  /*8da0*/  R2UR UR4, R74.reuse ;  /* 0x000000004a0472ca */ /* 0x040fe200000e0000 */
[----:B------:R-:W-:Y:S05]  /*8db0*/  VIADD R0, R74, 0x40 ;  /* 0x000000404a007836 */ /* 0x000fea0000000000 */
[----:B------:R-:W-:Y:S04]  /*8dc0*/  SHF.R.U32.HI R0, RZ, 0x15, R0 ;  /* 0x00000015ff007819 */ /* 0x000fe80000011600 */
[----:B------:R-:W-:Y:S03]  /*8dd0*/  ISETP.NE.AND P0, PT, R16, R0, PT ;  /* 0x000000001000720c */ /* 0x000fe60003f05270 */
[----:B------:R-:W1:Y:S10]  /*8de0*/  LDTM.x16 R40, tmem[UR4+0x20] ;  /* 0x00002004002879ee */ /* 0x000e740008240000 */
        /* <DEDUP_REMOVED lines=17> */
.L_x_957:
[----:B------:R-:W-:Y:S05]  /*8f00*/  WARPSYNC.ALL ;  /* 0x0000000000007948 */ /* 0x000fea0003800000 */
[C---:B------:R-:W-:Y:S01]  /*8f10*/  R2UR UR4, R74.reuse ;  /* 0x000000004a0472ca */ /* 0x040fe200000e0000 */
[----:B------:R-:W-:Y:S01]  /*8f20*/  VIADD R0, R74, 0x60 ;  /* 0x000000604a007836 */ /* 0x000fe20000000000 */
[----:B------:R-:W-:Y:S04]  /*8f30*/  BSSY.RECONVERGENT B6, `(.L_x_958) ;  /* 0x0000015000067945 */ /* 0x000fe80003800200 */
        /* <DEDUP_REMOVED lines=20> */
.L_x_959:
[----:B------:R-:W-:Y:S05]  /*9080*/  BSYNC.RECONVERGENT B6 ;  /* 0x0000000000067941 */ /* 0x000fea0003800200 */
.L_x_958:
[----:B------:R-:W1:Y:S01]  /*9090*/  LDC R3, c[0x0][0x448] ;  /* 0x00011200ff037b82 */ /* 0x000e620000000800 */
[----:B------:R-:W-:Y:S05]  /*90a0*/  WARPSYNC.ALL ;  /* 0x0000000000007948 */ /* 0x000fea0003800000 */
[----:B------:R-:W-:Y:S02]  /*90b0*/  R2UR UR4, R74 ;  /* 0x000000004a0472ca */ /* 0x000fe400000e0000 */
[----:B------:R-:W-:Y:S02]  /*90c0*/  SHF.R.U32.HI R0, RZ, 0x1, R73 ;  /* 0x00000001ff007819 */ /* 0x000fe40000011649 */
[----:B------:R-:W-:Y:S02]  /*90d0*/  LOP3.LUT R78, R78, 0xfffffffd, RZ, 0xc0, !PT ;  /* 0xfffffffd4e4e7812 */ /* 0x000fe400078ec0ff */
[----:B------:R-:W-:Y:S04]  /*90e0*/  LOP3.LUT R0, R0, 0x40, RZ, 0xc0, !PT ;  /* 0x0000004000007812 */ /* 0x000fe800078ec0ff */
[----:B------:R-:W-:Y:S05]  /*90f0*/  IADD3 R0, PT, PT, R2, R0, RZ ;  /* 0x0000000002007210 */ /* 0x000fea0007ffe0ff */
[----:B------:R-:W2:Y:S08]  /*9100*/  LDS.128 R4, [R0+0x38000] ;  /* 0x0380000000047984 */ /* 0x000eb00000000c00 */
[----:B------:R-:W3:Y:S08]  /*9110*/  LDS.128 R8, [R0+0x38010] ;  /* 0x0380100000087984 */ /* 0x000ef00000000c00 */
[----:B------:R-:W4:Y:S08]  /*9120*/  LDS.128 R12, [R0+0x38020] ;  /* 0x03802000000c7984 */ /* 0x000f300000000c00 */
[----:B------:R-:W5:Y:S08]  /*9130*/  LDS.128 R16, [R0+0x38030] ;  /* 0x0380300000107984 */ /* 0x000f700000000c00 */
[----:B------:R-:W-:Y:S01]  /*9140*/  LDS.128 R20, [R0+0x38130] ;  /* 0x0381300000147984 */ /* 0x000fe20000000c00 */
[----:B-1----:R-:W-:Y:S04]  /*9150*/  FMUL R3, R3, 1.4426950216293334961 ;  /* 0x3fb8aa3b03037820 */ /* 0x002fe80000400000 */
[C---:B--2---:R-:W-:Y:S02]  /*9160*/  FFMA2 R4, R3.reuse.F32, R56.F32x2.HI_LO, R4.F32x2.HI_LO ;  /* 0x0000003803047249 */ /* 0x044fe40000040004 */
[----:B------:R-:W-:Y:S03]  /*9170*/  FFMA2 R6, R3.F32, R58.F32x2.HI_LO, R6.F32x2.HI_LO ;  /* 0x0000003a03067249 */ /* 0x000fe60000040006 */
[----:B------:R-:W-:Y:S02]  /*9180*/  FSETP.GEU.AND P1, PT, R5, -126, PT ;  /* 0xc2fc00000500780b */ /* 0x000fe40003f2e000 */
[----:B------:R-:W-:Y:S01]  /*9190*/  FSETP.GEU.AND P3, PT, R6, -126, PT ;  /* 0xc2fc00000600780b */ /* 0x000fe20003f6e000 */
[----:B---3--:R-:W-:Y:S01]  /*91a0*/  FFMA2 R8, R3.F32, R60.F32x2.HI_LO, R8.F32x2.HI_LO ;  /* 0x0000003c03087249 */ /* 0x008fe20000040008 */
[----:B------:R-:W-:Y:S01]  /*91b0*/  FSETP.GEU.AND P4, PT, R7, -126, PT ;  /* 0xc2fc00000700780b */ /* 0x000fe20003f8e000 */
[----:B------:R-:W-:Y:S01]  /*91c0*/  FFMA2 R10, R3.F32, R62.F32x2.HI_LO, R10.F32x2.HI_LO ;  /* 0x0000003e030a7249 */ /* 0x000fe2000004000a */
[----:B------:R-:W-:Y:S02]  /*91d0*/  FSETP.GEU.AND P0, PT, R4, -126, PT ;  /* 0xc2fc00000400780b */ /* 0x000fe40003f0e000 */
[----:B------:R-:W-:Y:S02]  /*91e0*/  FSETP.GEU.AND P5, PT, R8, -126, PT ;  /* 0xc2fc00000800780b */ /* 0x000fe40003fae000 */
[----:B------:R-:W-:Y:S01]  /*91f0*/  FSETP.GEU.AND P6, PT, R9, -126, PT ;  /* 0xc2fc00000900780b */ /* 0x000fe20003fce000 */
[----:B----4-:R-:W-:Y:S01]  /*9200*/  FFMA2 R12, R3.F32, R64.F32x2.HI_LO, R12.F32x2.HI_LO ;  /* 0x00000040030c7249 */ /* 0x010fe2000004000c */
[----:B------:R-:W-:Y:S01]  /*9210*/  FSETP.GEU.AND P2, PT, R10, -126, PT ;  /* 0xc2fc00000a00780b */ /* 0x000fe20003f4e000 */
[----:B------:R-:W-:Y:S01]  /*9220*/  @!P1 FMUL R5, R5, 0.5 ;  /* 0x3f00000005059820 */ /* 0x000fe20000400000 */
[----:B------:R-:W-:Y:S02]  /*9230*/  FFMA2 R14, R3.F32, R66.F32x2.HI_LO, R14.F32x2.HI_LO ;  /* 0x00000042030e7249 */ /* 0x000fe4000004000e */
[----:B------:R-:W-:Y:S01]  /*9240*/  @!P3 FMUL R6, R6, 0.5 ;  /* 0x3f0000000606b820 */ /* 0x000fe20000400000 */
[----:B------:R-:W1:Y:S01]  /*9250*/  MUFU.EX2 R57, R5 ;  /* 0x0000000500397308 */ /* 0x000e620000000800 */
[----:B------:R-:W-:Y:S01]  /*9260*/  @!P4 FMUL R7, R7, 0.5 ;  /* 0x3f0000000707c820 */ /* 0x000fe20000400000 */
[----:B------:R-:W-:Y:S01]  /*9270*/  @!P0 FMUL R4, R4, 0.5 ;  /* 0x3f00000004048820 */ /* 0x000fe20000400000 */
[----:B-----5:R-:W-:Y:S02]  /*9280*/  FFMA2 R16, R3.F32, R68.F32x2.HI_LO, R16.F32x2.HI_LO ;  /* 0x0000004403107249 */ /* 0x020fe40000040010 */
[----:B------:R-:W-:Y:S01]  /*9290*/  @!P5 FMUL R8, R8, 0.5 ;  /* 0x3f0000000808d820 */ /* 0x000fe20000400000 */
[----:B------:R-:W-:Y:S01]  /*92a0*/  @!P6 FMUL R9, R9, 0.5 ;  /* 0x3f0000000909e820 */ /* 0x000fe20000400000 */
[----:B------:R-:W-:Y:S03]  /*92b0*/  FFMA2 R18, R3.F32, R70.F32x2.HI_LO, R18.F32x2.HI_LO ;  /* 0x0000004603127249 */ /* 0x000fe60000040012 */
[----:B------:R2:W3:Y:S10]  /*92c0*/  MUFU.EX2 R56, R4 ;  /* 0x0000000400387308 */ /* 0x0004f40000000800 */
[----:B------:R-:W4:Y:S01]  /*92d0*/  MUFU.EX2 R58, R6 ;  /* 0x00000006003a7308 */ /* 0x000f220000000800 */
[----:B-1----:R-:W-:Y:S09]  /*92e0*/  @!P1 FMUL R57, R57, R57 ;  /* 0x0000003939399220 */ /* 0x002ff20000400000 */
[----:B------:R1:W5:Y:S01]  /*92f0*/  MUFU.EX2 R59, R7 ;  /* 0x00000007003b7308 */ /* 0x0003620000000800 */
[----:B--2---:R-:W-:Y:S01]  /*9300*/  P2R R4, PR, RZ, 0x4 ;  /* 0x00000004ff047803 */ /* 0x004fe20000000000 */
[----:B---3--:R-:W-:Y:S01]  /*9310*/  @!P0 FMUL R56, R56, R56 ;  /* 0x0000003838388220 */ /* 0x008fe20000400000 */
[----:B------:R-:W-:Y:S02]  /*9320*/  FSETP.GEU.AND P0, PT, R11, -126, PT ;  /* 0xc2fc00000b00780b */ /* 0x000fe40003f0e000 */
[----:B------:R-:W-:Y:S02]  /*9330*/  ISETP.NE.AND P1, PT, R4, RZ, PT ;  /* 0x000000ff0400720c */ /* 0x000fe40003f25270 */
[----:B------:R-:W-:Y:S03]  /*9340*/  FSETP.GEU.AND P2, PT, R12, -126, PT ;  /* 0xc2fc00000c00780b */ /* 0x000fe60003f4e000 */
[----:B------:R-:W2:Y:S01]  /*9350*/  MUFU.EX2 R60, R8 ;  /* 0x00000008003c7308 */ /* 0x000ea20000000800 */
[----:B----4-:R-:W-:Y:S01]  /*9360*/  @!P3 FMUL R58, R58, R58 ;  /* 0x0000003a3a3ab220 */ /* 0x010fe20000400000 */
[----:B------:R-:W-:Y:S08]  /*9370*/  FSETP.GEU.AND P3, PT, R13, -126, PT ;  /* 0xc2fc00000d00780b */ /* 0x000ff00003f6e000 */
[----:B------:R-:W3:Y:S01]  /*9380*/  MUFU.EX2 R61, R9 ;  /* 0x00000009003d7308 */ /* 0x000ee20000000800 */
[----:B-1----:R-:W1:Y:S01]  /*9390*/  LDS.128 R4, [R0+0x38080] ;  /* 0x0380800000047984 */ /* 0x002e620000000c00 */
[----:B------:R-:W-:Y:S01]  /*93a0*/  @!P1 FMUL R10, R10, 0.5 ;  /* 0x3f0000000a0a9820 */ /* 0x000fe20000400000 */
[----:B------:R-:W-:Y:S01]  /*93b0*/  @!P0 FMUL R11, R11, 0.5 ;  /* 0x3f0000000b0b8820 */ /* 0x000fe20000400000 */
[----:B------:R-:W-:Y:S01]  /*93c0*/  @!P2 FMUL R12, R12, 0.5 ;  /* 0x3f0000000c0ca820 */ /* 0x000fe20000400000 */
[----:B-----5:R-:W-:Y:S01]  /*93d0*/  @!P4 FMUL R59, R59, R59 ;  /* 0x0000003b3b3bc220 */ /* 0x020fe20000400000 */
[----:B------:R-:W-:Y:S01]  /*93e0*/  FSETP.GEU.AND P4, PT, R14, -126, PT ;  /* 0xc2fc00000e00780b */ /* 0x000fe20003f8e000 */
[----:B------:R-:W-:Y:S03]  /*93f0*/  @!P3 FMUL R13, R13, 0.5 ;  /* 0x3f0000000d0db820 */ /* 0x000fe60000400000 */
[----:B------:R-:W4:Y:S01]  /*9400*/  MUFU.EX2 R62, R10 ;  /* 0x0000000a003e7308 */ /* 0x000f220000000800 */
[----:B--2---:R-:W-:Y:S01]  /*9410*/  @!P5 FMUL R60, R60, R60 ;  /* 0x0000003c3c3cd220 */ /* 0x004fe20000400000 */
[----:B------:R-:W-:Y:S08]  /*9420*/  FSETP.GEU.AND P5, PT, R15, -126, PT ;  /* 0xc2fc00000f00780b */ /* 0x000ff00003fae000 */
[----:B------:R2:W5:Y:S01]  /*9430*/  MUFU.EX2 R63, R11 ;  /* 0x0000000b003f7308 */ /* 0x0005620000000800 */
[----:B---3--:R-:W-:Y:S01]  /*9440*/  @!P6 FMUL R61, R61, R61 ;  /* 0x0000003d3d3de220 */ /* 0x008fe20000400000 */
[----:B------:R-:W-:Y:S01]  /*9450*/  FSETP.GEU.AND P6, PT, R16, -126, PT ;  /* 0xc2fc00001000780b */ /* 0x000fe20003fce000 */
[----:B------:R-:W-:Y:S02]  /*9460*/  @!P4 FMUL R14, R14, 0.5 ;  /* 0x3f0000000e0ec820 */ /* 0x000fe40000400000 */
[----:B------:R-:W-:Y:S05]  /*9470*/  @!P5 FMUL R15, R15, 0.5 ;  /* 0x3f0000000f0fd820 */ /* 0x000fea0000400000 */
[----:B------:R3:W1:Y:S01]  /*9480*/  MUFU.EX2 R64, R12 ;  /* 0x0000000c00407308 */ /* 0x0006620000000800 */
[----:B----4-:R-:W-:Y:S01]  /*9490*/  @!P1 FMUL R62, R62, R62 ;  /* 0x0000003e3e3e9220 */ /* 0x010fe20000400000 */
[----:B------:R-:W-:Y:S03]  /*94a0*/  FSETP.GEU.AND P1, PT, R17, -126, PT ;  /* 0xc2fc00001100780b */ /* 0x000fe60003f2e000 */
[----:B------:R-:W-:Y:S05]  /*94b0*/  @!P6 FMUL R16, R16, 0.5 ;  /* 0x3f0000001010e820 */ /* 0x000fea0000400000 */
[----:B------:R-:W4:Y:S01]  /*94c0*/  MUFU.EX2 R65, R13 ;  /* 0x0000000d00417308 */ /* 0x000f220000000800 */
[----:B--2---:R-:W2:Y:S01]  /*94d0*/  LDS.128 R8, [R0+0x38090] ;  /* 0x0380900000087984 */ /* 0x004ea20000000c00 */
[----:B-----5:R-:W-:Y:S01]  /*94e0*/  @!P0 FMUL R63, R63, R63 ;  /* 0x0000003f3f3f8220 */ /* 0x020fe20000400000 */
[----:B------:R-:W-:Y:S07]  /*94f0*/  FSETP.GEU.AND P0, PT, R19, -126, PT ;  /* 0xc2fc00001300780b */ /* 0x000fee0003f0e000 */
[----:B------:R-:W5:Y:S01]  /*9500*/  MUFU.EX2 R66, R14 ;  /* 0x0000000e00427308 */ /* 0x000f620000000800 */
[----:B---3--:R-:W-:Y:S01]  /*9510*/  P2R R12, PR, RZ, 0x2 ;  /* 0x00000002ff0c7803 */ /* 0x008fe20000000000 */
[----:B-1----:R-:W-:Y:S01]  /*9520*/  @!P2 FMUL R64, R64, R64 ;  /* 0x000000404040a220 */ /* 0x002fe20000400000 */
[C---:B------:R-:W-:Y:S01]  /*9530*/  FFMA2 R4, R3.reuse.F32, R40.F32x2.HI_LO, R4.F32x2.HI_LO ;  /* 0x0000002803047249 */ /* 0x040fe20000040004 */
[----:B------:R-:W-:Y:S01]  /*9540*/  FSETP.GEU.AND P1, PT, R18, -126, PT ;  /* 0xc2fc00001200780b */ /* 0x000fe20003f2e000 */
[----:B------:R-:W-:Y:S01]  /*9550*/  FFMA2 R6, R3.F32, R42.F32x2.HI_LO, R6.F32x2.HI_LO ;  /* 0x0000002a03067249 */ /* 0x000fe20000040006 */
[----:B------:R-:W-:Y:S04]  /*9560*/  ISETP.NE.AND P2, PT, R12, RZ, PT ;  /* 0x000000ff0c00720c */ /* 0x000fe80003f45270 */
[----:B------:R1:W3:Y:S01]  /*9570*/  MUFU.EX2 R67, R15 ;  /* 0x0000000f00437308 */ /* 0x0002e20000000800 */
[----:B------:R-:W-:Y:S01]  /*9580*/  @!P0 FMUL R19, R19, 0.5 ;  /* 0x3f00000013138820 */ /* 0x000fe20000400000 */
[----:B----4-:R-:W-:Y:S01]  /*9590*/  @!P3 FMUL R65, R65, R65 ;  /* 0x000000414141b220 */ /* 0x010fe20000400000 */
[----:B------:R-:W-:Y:S07]  /*95a0*/  FSETP.GEU.AND P3, PT, R4, -126, PT ;  /* 0xc2fc00000400780b */ /* 0x000fee0003f6e000 */
[----:B------:R-:W4:Y:S01]  /*95b0*/  MUFU.EX2 R68, R16 ;  /* 0x0000001000447308 */ /* 0x000f220000000800 */
[----:B------:R-:W-:Y:S01]  /*95c0*/  @!P1 FMUL R18, R18, 0.5 ;  /* 0x3f00000012129820 */ /* 0x000fe20000400000 */
[----:B-----5:R-:W-:Y:S01]  /*95d0*/  @!P4 FMUL R66, R66, R66 ;  /* 0x000000424242c220 */ /* 0x020fe20000400000 */
[----:B------:R-:W-:Y:S01]  /*95e0*/  @!P2 FMUL R17, R17, 0.5 ;  /* 0x3f0000001111a820 */ /* 0x000fe20000400000 */
[----:B------:R-:W-:Y:S06]  /*95f0*/  FSETP.GEU.AND P4, PT, R5, -126, PT ;  /* 0xc2fc00000500780b */ /* 0x000fec0003f8e000 */
[----:B------:R-:W5:Y:S01]  /*9600*/  MUFU.EX2 R69, R17 ;  /* 0x0000001100457308 */ /* 0x000f620000000800 */
[----:B-1----:R-:W1:Y:S01]  /*9610*/  LDS.128 R12, [R0+0x380a0] ;  /* 0x0380a000000c7984 */ /* 0x002e620000000c00 */
[----:B------:R-:W-:Y:S01]  /*9620*/  @!P3 FMUL R4, R4, 0.5 ;  /* 0x3f0000000404b820 */ /* 0x000fe20000400000 */
[----:B---3--:R-:W-:Y:S01]  /*9630*/  @!P5 FMUL R67, R67, R67 ;  /* 0x000000434343d220 */ /* 0x008fe20000400000 */
[----:B------:R-:W-:Y:S06]  /*9640*/  FSETP.GEU.AND P5, PT, R6, -126, PT ;  /* 0xc2fc00000600780b */ /* 0x000fec0003fae000 */
[----:B------:R3:W3:Y:S01]  /*9650*/  MUFU.EX2 R76, R4 ;  /* 0x00000004004c7308 */ /* 0x0006e20000000800 */
[----:B------:R-:W-:Y:S01]  /*9660*/  @!P4 FMUL R5, R5, 0.5 ;  /* 0x3f0000000505c820 */ /* 0x000fe20000400000 */
[C---:B--2---:R-:W-:Y:S02]  /*9670*/  FFMA2 R8, R3.reuse.F32, R44.F32x2.HI_LO, R8.F32x2.HI_LO ;  /* 0x0000002c03087249 */ /* 0x044fe40000040008 */
[----:B------:R-:W-:Y:S02]  /*9680*/  FFMA2 R10, R3.F32, R46.F32x2.HI_LO, R10.F32x2.HI_LO ;  /* 0x0000002e030a7249 */ /* 0x000fe4000004000a */
[----:B----4-:R-:W-:Y:S01]  /*9690*/  @!P6 FMUL R68, R68, R68 ;  /* 0x000000444444e220 */ /* 0x010fe20000400000 */
[----:B------:R-:W-:Y:S03]  /*96a0*/  FSETP.GEU.AND P6, PT, R7, -126, PT ;  /* 0xc2fc00000700780b */ /* 0x000fe60003fce000 */
[----:B------:R-:W2:Y:S01]  /*96b0*/  MUFU.EX2 R71, R19 ;  /* 0x0000001300477308 */ /* 0x000ea20000000800 */
[----:B------:R-:W-:Y:S01]  /*96c0*/  @!P5 FMUL R6, R6, 0.5 ;  /* 0x3f0000000606d820 */ /* 0x000fe20000400000 */
[----:B-----5:R-:W-:Y:S01]  /*96d0*/  @!P2 FMUL R69, R69, R69 ;  /* 0x000000454545a220 */ /* 0x020fe20000400000 */
[----:B------:R-:W-:Y:S07]  /*96e0*/  FSETP.GEU.AND P2, PT, R8, -126, PT ;  /* 0xc2fc00000800780b */ /* 0x000fee0003f4e000 */
[----:B------:R4:W-:Y:S01]  /*96f0*/  MUFU.EX2 R70, R18 ;  /* 0x0000001200467308 */ /* 0x0009e20000000800 */
[----:B---3--:R-:W-:Y:S01]  /*9700*/  P2R R4, PR, RZ, 0x4 ;  /* 0x00000004ff047803 */ /* 0x008fe20000000000 */
[----:B------:R-:W-:Y:S01]  /*9710*/  @!P3 FMUL R76, R76, R76 ;  /* 0x0000004c4c4cb220 */ /* 0x000fe20000400000 */
[----:B------:R-:W-:Y:S01]  /*9720*/  FSETP.GEU.AND P2, PT, R9, -126, PT ;  /* 0xc2fc00000900780b */ /* 0x000fe20003f4e000 */
[----:B------:R-:W-:Y:S01]  /*9730*/  @!P6 FMUL R7, R7, 0.5 ;  /* 0x3f0000000707e820 */ /* 0x000fe20000400000 */
[C---:B------:R-:W-:Y:S05]  /*9740*/  ISETP.NE.AND P3, PT, R4.reuse, RZ, PT ;  /* 0x000000ff0400720c */ /* 0x040fea0003f65270 */
[----:B------:R-:W3:Y:S01]  /*9750*/  MUFU.EX2 R77, R5 ;  /* 0x00000005004d7308 */ /* 0x000ee20000000800 */
[----:B--2---:R-:W-:Y:S01]  /*9760*/  @!P0 FMUL R71, R71, R71 ;  /* 0x0000004747478220 */ /* 0x004fe20000400000 */
[----:B------:R-:W-:Y:S08]  /*9770*/  ISETP.NE.AND P0, PT, R4, RZ, PT ;  /* 0x000000ff0400720c */ /* 0x000ff00003f05270 */
[----:B------:R-:W2:Y:S01]  /*9780*/  MUFU.EX2 R80, R6 ;  /* 0x0000000600507308 */ /* 0x000ea20000000800 */
[----:B----4-:R-:W4:Y:S01]  /*9790*/  LDS.128 R16, [R0+0x380b0] ;  /* 0x0380b00000107984 */ /* 0x010f220000000c00 */
[----:B------:R-:W-:Y:S01]  /*97a0*/  @!P2 FMUL R9, R9, 0.5 ;  /* 0x3f0000000909a820 */ /* 0x000fe20000400000 */
[----:B-1----:R-:W-:Y:S01]  /*97b0*/  FFMA2 R12, R3.F32, R48.F32x2.HI_LO, R12.F32x2.HI_LO ;  /* 0x00000030030c7249 */ /* 0x002fe2000004000c */
[----:B------:R-:W-:Y:S01]  /*97c0*/  F2FP.F16.F32.PACK_AB R48, R57, R56 ;  /* 0x000000383930723e */ /* 0x000fe200000000ff */
[----:B------:R-:W-:Y:S01]  /*97d0*/  FFMA2 R14, R3.F32, R50.F32x2.HI_LO, R14.F32x2.HI_LO ;  /* 0x00000032030e7249 */ /* 0x000fe2000004000e */
[----:B------:R-:W-:Y:S01]  /*97e0*/  F2FP.F16.F32.PACK_AB R49, R59, R58 ;  /* 0x0000003a3b31723e */ /* 0x000fe200000000ff */
[----:B------:R-:W-:Y:S03]  /*97f0*/  @!P0 FMUL R8, R8, 0.5 ;  /* 0x3f00000008088820 */ /* 0x000fe60000400000 */
[----:B------:R1:W5:Y:S01]  /*9800*/  MUFU.EX2 R81, R7 ;  /* 0x0000000700517308 */ /* 0x0003620000000800 */
[----:B------:R-:W-:Y:S01]  /*9810*/  FSETP.GEU.AND P0, PT, R11, -126, PT ;  /* 0xc2fc00000b00780b */ /* 0x000fe20003f0e000 */
[----:B---3--:R-:W-:Y:S01]  /*9820*/  @!P4 FMUL R77, R77, R77 ;  /* 0x0000004d4d4dc220 */ /* 0x008fe20000400000 */
[----:B------:R-:W-:Y:S01]  /*9830*/  FSETP.GEU.AND P4, PT, R12, -126, PT ;  /* 0xc2fc00000c00780b */ /* 0x000fe20003f8e000 */
[----:B------:R-:W-:Y:S01]  /*9840*/  @!P1 FMUL R70, R70, R70 ;  /* 0x0000004646469220 */ /* 0x000fe20000400000 */
[----:B------:R-:W-:Y:S02]  /*9850*/  FSETP.GEU.AND P1, PT, R10, -126, PT ;  /* 0xc2fc00000a00780b */ /* 0x000fe40003f2e000 */
[----:B------:R-:W-:Y:S03]  /*9860*/  F2FP.F16.F32.PACK_AB R50, R61, R60 ;  /* 0x0000003c3d32723e */ /* 0x000fe600000000ff */
[----:B------:R-:W3:Y:S01]  /*9870*/  MUFU.EX2 R84, R8 ;  /* 0x0000000800547308 */ /* 0x000ee20000000800 */
[----:B--2---:R-:W-:Y:S01]  /*9880*/  @!P5 FMUL R80, R80, R80 ;  /* 0x000000505050d220 */ /* 0x004fe20000400000 */
[----:B------:R-:W-:Y:S02]  /*9890*/  FSETP.GEU.AND P5, PT, R13, -126, PT ;  /* 0xc2fc00000d00780b */ /* 0x000fe40003fae000 */
[----:B------:R-:W-:Y:S01]  /*98a0*/  F2FP.F16.F32.PACK_AB R51, R63, R62 ;  /* 0x0000003e3f33723e */ /* 0x000fe200000000ff */
[----:B------:R-:W-:Y:S01]  /*98b0*/  @!P0 FMUL R11, R11, 0.5 ;  /* 0x3f0000000b0b8820 */ /* 0x000fe20000400000 */
[----:B------:R-:W-:Y:S04]  /*98c0*/  F2FP.F16.F32.PACK_AB R40, R77, R76 ;  /* 0x0000004c4d28723e */ /* 0x000fe800000000ff */
[----:B------:R-:W2:Y:S01]  /*98d0*/  MUFU.EX2 R85, R9 ;  /* 0x0000000900557308 */ /* 0x000ea20000000800 */
[----:B-1----:R-:W1:Y:S01]  /*98e0*/  LDS.128 R4, [R0+0x38100] ;  /* 0x0381000000047984 */ /* 0x002e620000000c00 */
[----:B------:R-:W-:Y:S01]  /*98f0*/  @!P1 FMUL R10, R10, 0.5 ;  /* 0x3f0000000a0a9820 */ /* 0x000fe20000400000 */
[----:B------:R-:W-:Y:S01]  /*9900*/  @!P4 FMUL R12, R12, 0.5 ;  /* 0x3f0000000c0cc820 */ /* 0x000fe20000400000 */
[----:B-----5:R-:W-:Y:S01]  /*9910*/  @!P6 FMUL R81, R81, R81 ;  /* 0x000000515151e220 */ /* 0x020fe20000400000 */
[----:B------:R-:W-:Y:S01]  /*9920*/  FSETP.GEU.AND P6, PT, R14, -126, PT ;  /* 0xc2fc00000e00780b */ /* 0x000fe20003fce000 */
[----:B------:R-:W-:Y:S04]  /*9930*/  @!P5 FMUL R13, R13, 0.5 ;  /* 0x3f0000000d0dd820 */ /* 0x000fe80000400000 */
[----:B------:R5:W5:Y:S01]  /*9940*/  MUFU.EX2 R82, R12 ;  /* 0x0000000c00527308 */ /* 0x000b620000000800 */
[----:B---3--:R-:W-:Y:S01]  /*9950*/  @!P3 FMUL R84, R84, R84 ;  /* 0x000000545454b220 */ /* 0x008fe20000400000 */
[----:B------:R-:W-:Y:S02]  /*9960*/  FSETP.GEU.AND P3, PT, R15, -126, PT ;  /* 0xc2fc00000f00780b */ /* 0x000fe40003f6e000 */
[----:B------:R-:W-:Y:S06]  /*9970*/  F2FP.F16.F32.PACK_AB R41, R81, R80 ;  /* 0x000000505129723e */ /* 0x000fec00000000ff */
[----:B------:R-:W3:Y:S01]  /*9980*/  MUFU.EX2 R83, R13 ;  /* 0x0000000d00537308 */ /* 0x000ee20000000800 */
[----:B----4-:R-:W-:Y:S01]  /*9990*/  FFMA2 R16, R3.F32, R52.F32x2.HI_LO, R16.F32x2.HI_LO ;  /* 0x0000003403107249 */ /* 0x010fe20000040010 */
[----:B------:R-:W-:Y:S01]  /*99a0*/  F2FP.F16.F32.PACK_AB R52, R65, R64 ;  /* 0x000000404134723e */ /* 0x000fe200000000ff */
[----:B------:R-:W-:Y:S01]  /*99b0*/  @!P6 FMUL R14, R14, 0.5 ;  /* 0x3f0000000e0ee820 */ /* 0x000fe20000400000 */
[----:B--2---:R-:W-:Y:S01]  /*99c0*/  @!P2 FMUL R85, R85, R85 ;  /* 0x000000555555a220 */ /* 0x004fe20000400000 */
[----:B------:R-:W-:Y:S01]  /*99d0*/  FFMA2 R18, R3.F32, R54.F32x2.HI_LO, R18.F32x2.HI_LO ;  /* 0x0000003603127249 */ /* 0x000fe20000040012 */
[----:B------:R-:W-:Y:S04]  /*99e0*/  F2FP.F16.F32.PACK_AB R53, R67, R66 ;  /* 0x000000424335723e */ /* 0x000fe800000000ff */
[----:B------:R-:W2:Y:S01]  /*99f0*/  MUFU.EX2 R88, R10 ;  /* 0x0000000a00587308 */ /* 0x000ea20000000800 */
[----:B-----5:R-:W-:Y:S01]  /*9a00*/  P2R R12, PR, RZ, 0x8 ;  /* 0x00000008ff0c7803 */ /* 0x020fe20000000000 */
[----:B------:R-:W-:Y:S01]  /*9a10*/  @!P4 FMUL R82, R82, R82 ;  /* 0x000000525252c220 */ /* 0x000fe20000400000 */
[----:B------:R-:W-:Y:S02]  /*9a20*/  FSETP.GEU.AND P3, PT, R16, -126, PT ;  /* 0xc2fc00001000780b */ /* 0x000fe40003f6e000 */
[C---:B------:R-:W-:Y:S02]  /*9a30*/  ISETP.NE.AND P2, PT, R12.reuse, RZ, PT ;  /* 0x000000ff0c00720c */ /* 0x040fe40003f45270 */
[----:B------:R-:W-:Y:S03]  /*9a40*/  ISETP.NE.AND P4, PT, R12, RZ, PT ;  /* 0x000000ff0c00720c */ /* 0x000fe60003f85270 */
[----:B------:R-:W4:Y:S01]  /*9a50*/  MUFU.EX2 R89, R11 ;  /* 0x0000000b00597308 */ /* 0x000f220000000800 */
[----:B---3--:R-:W-:Y:S01]  /*9a60*/  @!P5 FMUL R83, R83, R83 ;  /* 0x000000535353d220 */ /* 0x008fe20000400000 */
[----:B------:R-:W-:Y:S02]  /*9a70*/  F2FP.F16.F32.PACK_AB R54, R69, R68 ;  /* 0x000000444536723e */ /* 0x000fe400000000ff */
[----:B------:R-:W-:Y:S02]  /*9a80*/  F2FP.F16.F32.PACK_AB R55, R71, R70 ;  /* 0x000000464737723e */ /* 0x000fe400000000ff */
[----:B------:R-:W-:Y:S04]  /*9a90*/  F2FP.F16.F32.PACK_AB R42, R85, R84 ;  /* 0x00000054552a723e */ /* 0x000fe800000000ff */
[----:B------:R-:W3:Y:S01]  /*9aa0*/  MUFU.EX2 R86, R14 ;  /* 0x0000000e00567308 */ /* 0x000ee20000000800 */
[----:B-1----:R-:W-:Y:S01]  /*9ab0*/  FFMA2 R4, R3.F32, R24.F32x2.HI_LO, R4.F32x2.HI_LO ;  /* 0x0000001803047249 */ /* 0x002fe20000040004 */
[----:B------:R-:W-:Y:S01]  /*9ac0*/  F2FP.F16.F32.PACK_AB R44, R83, R82 ;  /* 0x00000052532c723e */ /* 0x000fe200000000ff */
[----:B------:R-:W-:Y:S01]  /*9ad0*/  @!P2 FMUL R15, R15, 0.5 ;  /* 0x3f0000000f0fa820 */ /* 0x000fe20000400000 */
[----:B------:R-:W-:Y:S01]  /*9ae0*/  @!P3 FMUL R16, R16, 0.5 ;  /* 0x3f0000001010b820 */ /* 0x000fe20000400000 */
[----:B------:R-:W-:Y:S01]  /*9af0*/  FFMA2 R6, R3.F32, R26.F32x2.HI_LO, R6.F32x2.HI_LO ;  /* 0x0000001a03067249 */ /* 0x000fe20000040006 */
[----:B------:R-:W-:Y:S01]  /*9b00*/  FSETP.GEU.AND P5, PT, R4, -126, PT ;  /* 0xc2fc00000400780b */ /* 0x000fe20003fae000 */
[----:B------:R-:W-:Y:S03]  /*9b10*/  LDS.128 R24, [R0+0x38180] ;  /* 0x0381800000187984 */ /* 0x000fe60000000c00 */
[----:B------:R1:W5:Y:S01]  /*9b20*/  MUFU.EX2 R87, R15 ;  /* 0x0000000f00577308 */ /* 0x0003620000000800 */
[----:B------:R-:W-:Y:S01]  /*9b30*/  FSETP.GEU.AND P2, PT, R17, -126, PT ;  /* 0xc2fc00001100780b */ /* 0x000fe20003f4e000 */
[----:B--2---:R-:W-:Y:S01]  /*9b40*/  @!P1 FMUL R88, R88, R88 ;  /* 0x0000005858589220 */ /* 0x004fe20000400000 */
[----:B------:R-:W-:Y:S01]  /*9b50*/  FSETP.GEU.AND P1, PT, R18, -126, PT ;  /* 0xc2fc00001200780b */ /* 0x000fe20003f2e000 */
[----:B----4-:R-:W-:Y:S01]  /*9b60*/  @!P0 FMUL R89, R89, R89 ;  /* 0x0000005959598220 */ /* 0x010fe20000400000 */
[----:B------:R-:W-:Y:S01]  /*9b70*/  FSETP.GEU.AND P0, PT, R19, -126, PT ;  /* 0xc2fc00001300780b */ /* 0x000fe20003f0e000 */
[----:B------:R-:W2:Y:S04]  /*9b80*/  LDS.128 R8, [R0+0x38110] ;  /* 0x0381100000087984 */ /* 0x000ea80000000c00 */
[----:B------:R-:W4:Y:S01]  /*9b90*/  MUFU.EX2 R90, R16 ;  /* 0x00000010005a7308 */ /* 0x000f220000000800 */
[----:B---3--:R-:W-:Y:S01]  /*9ba0*/  @!P6 FMUL R86, R86, R86 ;  /* 0x000000565656e220 */ /* 0x008fe20000400000 */
[----:B------:R-:W-:Y:S01]  /*9bb0*/  FSETP.GEU.AND P6, PT, R5, -126, PT ;  /* 0xc2fc00000500780b */ /* 0x000fe20003fce000 */
[----:B------:R-:W-:Y:S01]  /*9bc0*/  @!P5 FMUL R4, R4, 0.5 ;  /* 0x3f0000000404d820 */ /* 0x000fe20000400000 */
[----:B------:R-:W-:Y:S01]  /*9bd0*/  F2FP.F16.F32.PACK_AB R43, R89, R88 ;  /* 0x00000058592b723e */ /* 0x000fe200000000ff */
[----:B------:R-:W-:Y:S05]  /*9be0*/  @!P2 FMUL R17, R17, 0.5 ;  /* 0x3f0000001111a820 */ /* 0x000fea0000400000 */
[----:B------:R3:W3:Y:S01]  /*9bf0*/  MUFU.EX2 R94, R4 ;  /* 0x00000004005e7308 */ /* 0x0006e20000000800 */
[----:B-1----:R-:W1:Y:S01]  /*9c00*/  LDS.128 R12, [R0+0x38120] ;  /* 0x03812000000c7984 */ /* 0x002e620000000c00 */
[----:B------:R-:W-:Y:S01]  /*9c10*/  @!P1 FMUL R18, R18, 0.5 ;  /* 0x3f00000012129820 */ /* 0x000fe20000400000 */
[----:B------:R-:W-:Y:S01]  /*9c20*/  @!P0 FMUL R19, R19, 0.5 ;  /* 0x3f00000013138820 */ /* 0x000fe20000400000 */
[----:B-----5:R-:W-:Y:S01]  /*9c30*/  @!P4 FMUL R87, R87, R87 ;  /* 0x000000575757c220 */ /* 0x020fe20000400000 */
[----:B------:R-:W-:Y:S01]  /*9c40*/  FSETP.GEU.AND P4, PT, R6, -126, PT ;  /* 0xc2fc00000600780b */ /* 0x000fe20003f8e000 */
[----:B------:R-:W-:Y:S04]  /*9c50*/  @!P6 FMUL R5, R5, 0.5 ;  /* 0x3f0000000505e820 */ /* 0x000fe80000400000 */
[----:B------:R-:W5:Y:S01]  /*9c60*/  MUFU.EX2 R91, R17 ;  /* 0x00000011005b7308 */ /* 0x000f620000000800 */
[----:B----4-:R-:W-:Y:S01]  /*9c70*/  @!P3 FMUL R90, R90, R90 ;  /* 0x0000005a5a5ab220 */ /* 0x010fe20000400000 */
[----:B------:R-:W-:Y:S08]  /*9c80*/  F2FP.F16.F32.PACK_AB R45, R87, R86 ;  /* 0x00000056572d723e */ /* 0x000ff000000000ff */
[----:B------:R-:W4:Y:S01]  /*9c90*/  MUFU.EX2 R92, R18 ;  /* 0x00000012005c7308 */ /* 0x000f220000000800 */
[----:B---3--:R-:W-:Y:S01]  /*9ca0*/  P2R R4, PR, RZ, 0x10 ;  /* 0x00000010ff047803 */ /* 0x008fe20000000000 */
[----:B------:R-:W-:Y:S01]  /*9cb0*/  @!P5 FMUL R94, R94, R94 ;  /* 0x0000005e5e5ed220 */ /* 0x000fe20000400000 */
[----:B------:R-:W-:Y:S02]  /*9cc0*/  FSETP.GEU.AND P4, PT, R7, -126, PT ;  /* 0xc2fc00000700780b */ /* 0x000fe40003f8e000 */
[C---:B------:R-:W-:Y:S02]  /*9cd0*/  ISETP.NE.AND P3, PT, R4.reuse, RZ, PT ;  /* 0x000000ff0400720c */ /* 0x040fe40003f65270 */
[----:B------:R-:W-:Y:S03]  /*9ce0*/  ISETP.NE.AND P5, PT, R4, RZ, PT ;  /* 0x000000ff0400720c */ /* 0x000fe60003fa5270 */
[----:B------:R-:W3:Y:S01]  /*9cf0*/  MUFU.EX2 R93, R19 ;  /* 0x00000013005d7308 */ /* 0x000ee20000000800 */
[----:B-----5:R-:W-:Y:S05]  /*9d00*/  @!P2 FMUL R91, R91, R91 ;  /* 0x0000005b5b5ba220 */ /* 0x020fea0000400000 */
[----:B------:R-:W-:Y:S01]  /*9d10*/  F2FP.F16.F32.PACK_AB R46, R91, R90 ;  /* 0x0000005a5b2e723e */ /* 0x000fe200000000ff */
[----:B--2---:R-:W-:Y:S03]  /*9d20*/  FFMA2 R8, R3.F32, R28.F32x2.HI_LO, R8.F32x2.HI_LO ;  /* 0x0000001c03087249 */ /* 0x004fe60000040008 */
[----:B------:R-:W2:Y:S01]  /*9d30*/  MUFU.EX2 R95, R5 ;  /* 0x00000005005f7308 */ /* 0x000ea20000000800 */
[----:B------:R-:W-:Y:S01]  /*9d40*/  @!P4 FMUL R7, R7, 0.5 ;  /* 0x3f0000000707c820 */ /* 0x000fe20000400000 */
[----:B------:R-:W-:Y:S01]  /*9d50*/  @!P3 FMUL R6, R6, 0.5 ;  /* 0x3f0000000606b820 */ /* 0x000fe20000400000 */
[----:B------:R-:W-:Y:S01]  /*9d60*/  FFMA2 R10, R3.F32, R30.F32x2.HI_LO, R10.F32x2.HI_LO ;  /* 0x0000001e030a7249 */ /* 0x000fe2000004000a */
[----:B------:R-:W-:Y:S01]  /*9d70*/  FSETP.GEU.AND P3, PT, R8, -126, PT ;  /* 0xc2fc00000800780b */ /* 0x000fe20003f6e000 */
[----:B------:R-:W5:Y:S01]  /*9d80*/  LDS.128 R28, [R0+0x38190] ;  /* 0x03819000001c7984 */ /* 0x000f620000000c00 */
[----:B------:R-:W-:Y:S01]  /*9d90*/  FSETP.GEU.AND P2, PT, R9, -126, PT ;  /* 0xc2fc00000900780b */ /* 0x000fe20003f4e000 */
[----:B----4-:R-:W-:Y:S03]  /*9da0*/  @!P1 FMUL R92, R92, R92 ;  /* 0x0000005c5c5c9220 */ /* 0x010fe60000400000 */
[----:B------:R-:W4:Y:S01]  /*9db0*/  MUFU.EX2 R96, R6 ;  /* 0x0000000600607308 */ /* 0x000f220000000800 */
[C---:B-1----:R-:W-:Y:S01]  /*9dc0*/  FFMA2 R12, R3.reuse.F32, R32.F32x2.HI_LO, R12.F32x2.HI_LO ;  /* 0x00000020030c7249 */ /* 0x042fe2000004000c */
[----:B------:R-:W-:Y:S01]  /*9dd0*/  FSETP.GEU.AND P1, PT, R10, -126, PT ;  /* 0xc2fc00000a00780b */ /* 0x000fe20003f2e000 */
[----:B------:R-:W-:Y:S02]  /*9de0*/  FFMA2 R34, R3.F32, R34.F32x2.HI_LO, R14.F32x2.HI_LO ;  /* 0x0000002203227249 */ /* 0x000fe4000004000e */
[----:B---3--:R-:W-:Y:S01]  /*9df0*/  @!P0 FMUL R93, R93, R93 ;  /* 0x0000005d5d5d8220 */ /* 0x008fe20000400000 */
[----:B------:R-:W-:Y:S01]  /*9e00*/  FSETP.GEU.AND P0, PT, R11, -126, PT ;  /* 0xc2fc00000b00780b */ /* 0x000fe20003f0e000 */
[C---:B------:R-:W-:Y:S03]  /*9e10*/  FFMA2 R20, R3.reuse.F32, R36.F32x2.HI_LO, R20.F32x2.HI_LO ;  /* 0x0000002403147249 */ /* 0x040fe60000040014 */
[----:B------:R-:W1:Y:S01]  /*9e20*/  MUFU.EX2 R97, R7 ;  /* 0x0000000700617308 */ /* 0x000e620000000800 */
[----:B------:R-:W-:Y:S01]  /*9e30*/  @!P3 FMUL R8, R8, 0.5 ;  /* 0x3f0000000808b820 */ /* 0x000fe20000400000 */
[----:B------:R-:W-:Y:S01]  /*9e40*/  FFMA2 R22, R3.F32, R38.F32x2.HI_LO, R22.F32x2.HI_LO ;  /* 0x0000002603167249 */ /* 0x000fe20000040016 */
[----:B------:R-:W-:Y:S01]  /*9e50*/  F2FP.F16.F32.PACK_AB R47, R93, R92 ;  /* 0x0000005c5d2f723e */ /* 0x000fe200000000ff */
[----:B------:R-:W-:Y:S01]  /*9e60*/  @!P2 FMUL R9, R9, 0.5 ;  /* 0x3f0000000909a820 */ /* 0x000fe20000400000 */
[----:B--2---:R-:W-:Y:S01]  /*9e70*/  @!P6 FMUL R95, R95, R95 ;  /* 0x0000005f5f5fe220 */ /* 0x004fe20000400000 */
[----:B------:R-:W-:Y:S01]  /*9e80*/  FSETP.GEU.AND P6, PT, R12, -126, PT ;  /* 0xc2fc00000c00780b */ /* 0x000fe20003fce000 */
[----:B------:R-:W-:Y:S03]  /*9e90*/  @!P1 FMUL R10, R10, 0.5 ;  /* 0x3f0000000a0a9820 */ /* 0x000fe60000400000 */
[----:B------:R-:W2:Y:S01]  /*9ea0*/  MUFU.EX2 R100, R8 ;  /* 0x0000000800647308 */ /* 0x000ea20000000800 */
[----:B----4-:R-:W-:Y:S01]  /*9eb0*/  @!P5 FMUL R96, R96, R96 ;  /* 0x000000606060d220 */ /* 0x010fe20000400000 */
[----:B------:R-:W-:Y:S01]  /*9ec0*/  FSETP.GEU.AND P5, PT, R13, -126, PT ;  /* 0xc2fc00000d00780b */ /* 0x000fe20003fae000 */
[----:B------:R-:W-:Y:S03]  /*9ed0*/  @!P0 FMUL R11, R11, 0.5 ;  /* 0x3f0000000b0b8820 */ /* 0x000fe60000400000 */
[----:B------:R-:W-:Y:S04]  /*9ee0*/  P2R R32, PR, RZ, 0x20 ;  /* 0x00000020ff207803 */ /* 0x000fe80000000000 */
[----:B------:R-:W3:Y:S01]  /*9ef0*/  MUFU.EX2 R101, R9 ;  /* 0x0000000900657308 */ /* 0x000ee20000000800 */
[----:B-1----:R-:W-:Y:S01]  /*9f00*/  @!P4 FMUL R97, R97, R97 ;  /* 0x000000616161c220 */ /* 0x002fe20000400000 */
[----:B------:R-:W-:Y:S01]  /*9f10*/  ISETP.NE.AND P4, PT, R32, RZ, PT ;  /* 0x000000ff2000720c */ /* 0x000fe20003f85270 */
[----:B------:R-:W-:Y:S01]  /*9f20*/  @!P6 FMUL R12, R12, 0.5 ;  /* 0x3f0000000c0ce820 */ /* 0x000fe20000400000 */
[----:B------:R-:W-:Y:S02]  /*9f30*/  FSETP.GEU.AND P5, PT, R34, -126, PT ;  /* 0xc2fc00002200780b */ /* 0x000fe40003fae000 */
[----:B------:R-:W-:Y:S04]  /*9f40*/  F2FP.F16.F32.PACK_AB R33, R97, R96 ;  /* 0x000000606121723e */ /* 0x000fe800000000ff */
[----:B------:R-:W1:Y:S01]  /*9f50*/  MUFU.EX2 R104, R10 ;  /* 0x0000000a00687308 */ /* 0x000e620000000800 */
[----:B--2---:R-:W-:Y:S01]  /*9f60*/  @!P3 FMUL R100, R100, R100 ;  /* 0x000000646464b220 */ /* 0x004fe20000400000 */
[----:B------:R-:W-:Y:S03]  /*9f70*/  FSETP.GEU.AND P3, PT, R20, -126, PT ;  /* 0xc2fc00001400780b */ /* 0x000fe60003f6e000 */
[----:B------:R-:W-:Y:S05]  /*9f80*/  @!P4 FMUL R13, R13, 0.5 ;  /* 0x3f0000000d0dc820 */ /* 0x000fea0000400000 */
[----:B------:R-:W2:Y:S01]  /*9f90*/  MUFU.EX2 R105, R11 ;  /* 0x0000000b00697308 */ /* 0x000ea20000000800 */
[----:B------:R-:W-:Y:S01]  /*9fa0*/  @!P5 FMUL R34, R34, 0.5 ;  /* 0x3f0000002222d820 */ /* 0x000fe20000400000 */
[----:B---3--:R-:W-:Y:S01]  /*9fb0*/  @!P2 FMUL R101, R101, R101 ;  /* 0x000000656565a220 */ /* 0x008fe20000400000 */
[----:B------:R-:W-:Y:S02]  /*9fc0*/  FSETP.GEU.AND P4, PT, R35, -126, PT ;  /* 0xc2fc00002300780b */ /* 0x000fe40003f8e000 */
[----:B------:R-:W-:Y:S01]  /*9fd0*/  FSETP.GEU.AND P2, PT, R21, -126, PT ;  /* 0xc2fc00001500780b */ /* 0x000fe20003f4e000 */
[----:B------:R-:W-:Y:S04]  /*9fe0*/  @!P3 FMUL R20, R20, 0.5 ;  /* 0x3f0000001414b820 */ /* 0x000fe80000400000 */
[----:B------:R-:W3:Y:S01]  /*9ff0*/  MUFU.EX2 R98, R12 ;  /* 0x0000000c00627308 */ /* 0x000ee20000000800 */
[----:B-1----:R-:W-:Y:S01]  /*a000*/  @!P1 FMUL R104, R104, R104 ;  /* 0x0000006868689220 */ /* 0x002fe20000400000 */
[C---:B------:R-:W-:Y:S08]  /*a010*/  FSETP.GEU.AND P1, PT, R22.reuse, -126, PT ;  /* 0xc2fc00001600780b */ /* 0x040ff00003f2e000 */
[----:B------:R1:W4:Y:S01]  /*a020*/  MUFU.EX2 R99, R13 ;  /* 0x0000000d00637308 */ /* 0x0003220000000800 */
[----:B--2---:R-:W-:Y:S01]  /*a030*/  @!P0 FMUL R105, R105, R105 ;  /* 0x0000006969698220 */ /* 0x004fe20000400000 */
[----:B------:R-:W-:Y:S01]  /*a040*/  FSETP.GEU.AND P0, PT, R23, -126, PT ;  /* 0xc2fc00001700780b */ /* 0x000fe20003f0e000 */
[----:B------:R-:W-:Y:S01]  /*a050*/  @!P4 FMUL R35, R35, 0.5 ;  /* 0x3f0000002323c820 */ /* 0x000fe20000400000 */
[----:B------:R-:W-:Y:S01]  /*a060*/  @!P2 FMUL R21, R21, 0.5 ;  /* 0x3f0000001515a820 */ /* 0x000fe20000400000 */
[----:B------:R-:W-:Y:S05]  /*a070*/  @!P1 FMUL R22, R22, 0.5 ;  /* 0x3f00000016169820 */ /* 0x000fea0000400000 */
[----:B------:R-:W2:Y:S01]  /*a080*/  MUFU.EX2 R106, R20 ;  /* 0x00000014006a7308 */ /* 0x000ea20000000800 */
[----:B---3--:R-:W-:Y:S01]  /*a090*/  @!P6 FMUL R98, R98, R98 ;  /* 0x000000626262e220 */ /* 0x008fe20000400000 */
[----:B------:R-:W-:Y:S02]  /*a0a0*/  ISETP.NE.AND P6, PT, R32, RZ, PT ;  /* 0x000000ff2000720c */ /* 0x000fe40003fc5270 */
[----:B------:R-:W-:Y:S01]  /*a0b0*/  F2FP.F16.F32.PACK_AB R32, R95, R94 ;  /* 0x0000005e5f20723e */ /* 0x000fe200000000ff */
[----:B------:R-:W-:Y:S05]  /*a0c0*/  @!P0 FMUL R23, R23, 0.5 ;  /* 0x3f00000017178820 */ /* 0x000fea0000400000 */
[----:B------:R-:W3:Y:S01]  /*a0d0*/  MUFU.EX2 R102, R34 ;  /* 0x0000002200667308 */ /* 0x000ee20000000800 */
[----:B-1----:R-:W1:Y:S04]  /*a0e0*/  LDTM.x16 R4, tmem[UR4+0x60] ;  /* 0x00006004000479ee */ /* 0x002e680008240000 */
[----:B----4-:R-:W-:Y:S05]  /*a0f0*/  @!P6 FMUL R99, R99, R99 ;  /* 0x000000636363e220 */ /* 0x010fea0000400000 */
[----:B------:R-:W4:Y:S01]  /*a100*/  MUFU.EX2 R109, R23 ;  /* 0x00000017006d7308 */ /* 0x000f220000000800 */
[----:B--2---:R-:W-:Y:S01]  /*a110*/  @!P3 FMUL R106, R106, R106 ;  /* 0x0000006a6a6ab220 */ /* 0x004fe20000400000 */
[----:B------:R-:W-:Y:S08]  /*a120*/  F2FP.F16.F32.PACK_AB R36, R99, R98 ;  /* 0x000000626324723e */ /* 0x000ff000000000ff */
[----:B------:R-:W2:Y:S01]  /*a130*/  MUFU.EX2 R108, R22 ;  /* 0x00000016006c7308 */ /* 0x000ea20000000800 */
[----:B---3--:R-:W-:Y:S01]  /*a140*/  @!P5 FMUL R102, R102, R102 ;  /* 0x000000666666d220 */ /* 0x008fe20000400000 */
[----:B------:R-:W-:Y:S08]  /*a150*/  F2FP.F16.F32.PACK_AB R34, R101, R100 ;  /* 0x000000646522723e */ /* 0x000ff000000000ff */
[----:B------:R-:W3:Y:S01]  /*a160*/  MUFU.EX2 R103, R35 ;  /* 0x0000002300677308 */ /* 0x000ee20000000800 */
[C---:B-1----:R-:W-:Y:S02]  /*a170*/  FFMA2 R24, R3.reuse.F32, R4.F32x2.HI_LO, R24.F32x2.HI_LO ;  /* 0x0000000403187249 */ /* 0x042fe40000040018 */
[C---:B------:R-:W-:Y:S02]  /*a180*/  FFMA2 R26, R3.reuse.F32, R6.F32x2.HI_LO, R26.F32x2.HI_LO ;  /* 0x00000006031a7249 */ /* 0x040fe4000004001a */
[----:B------:R-:W1:Y:S01]  /*a190*/  LDS.128 R4, [R0+0x381a0] ;  /* 0x0381a00000047984 */ /* 0x000e620000000c00 */
[C---:B-----5:R-:W-:Y:S01]  /*a1a0*/  FFMA2 R28, R3.reuse.F32, R8.F32x2.HI_LO, R28.F32x2.HI_LO ;  /* 0x00000008031c7249 */ /* 0x060fe2000004001c */
[----:B------:R-:W-:Y:S03]  /*a1b0*/  FSETP.GEU.AND P6, PT, R24, -126, PT ;  /* 0xc2fc00001800780b */ /* 0x000fe60003fce000 */
[----:B------:R-:W5:Y:S01]  /*a1c0*/  MUFU.EX2 R107, R21 ;  /* 0x00000015006b7308 */ /* 0x000f620000000800 */
[----:B------:R-:W-:Y:S01]  /*a1d0*/  FFMA2 R30, R3.F32, R10.F32x2.HI_LO, R30.F32x2.HI_LO ;  /* 0x0000000a031e7249 */ /* 0x000fe2000004001e */
[----:B------:R-:W-:Y:S01]  /*a1e0*/  P2R R20, PR, RZ, 0x40 ;  /* 0x00000040ff147803 */ /* 0x000fe20000000000 */
[----:B----4-:R-:W-:Y:S01]  /*a1f0*/  @!P0 FMUL R109, R109, R109 ;  /* 0x0000006d6d6d8220 */ /* 0x010fe20000400000 */
[----:B------:R4:W1:Y:S01]  /*a200*/  LDS.128 R8, [R0+0x381b0] ;  /* 0x0381b00000087984 */ /* 0x0008620000000c00 */
[----:B------:R-:W-:Y:S01]  /*a210*/  NOP ;  /* 0x0000000000007918 */ /* 0x000fe20000000000 */
[----:B------:R-:W-:Y:S01]  /*a220*/  ISETP.NE.AND P5, PT, R20, RZ, PT ;  /* 0x000000ff1400720c */ /* 0x000fe20003fa5270 */
[----:B--2---:R-:W-:Y:S01]  /*a230*/  @!P1 FMUL R108, R108, R108 ;  /* 0x0000006c6c6c9220 */ /* 0x004fe20000400000 */
[----:B------:R-:W-:Y:S01]  /*a240*/  FSETP.GEU.AND P6, PT, R25, -126, PT ;  /* 0xc2fc00001900780b */ /* 0x000fe20003fce000 */
[----:B---3--:R-:W-:Y:S01]  /*a250*/  @!P4 FMUL R103, R103, R103 ;  /* 0x000000676767c220 */ /* 0x008fe20000400000 */
[----:B------:R-:W-:Y:S01]  /*a260*/  ISETP.NE.AND P0, PT, R20, RZ, PT ;  /* 0x000000ff1400720c */ /* 0x000fe20003f05270 */
[----:B------:R-:W-:Y:S01]  /*a270*/  BAR.SYNC.DEFER_BLOCKING 0x3, 0x100 ;  /* 0x00c4000000007b1d */ /* 0x000fe20000010000 */
[----:B------:R-:W-:Y:S02]  /*a280*/  FSETP.GEU.AND P1, PT, R30, -126, PT ;  /* 0xc2fc00001e00780b */ /* 0x000fe40003f2e000 */
[----:B------:R-:W-:Y:S01]  /*a290*/  FSETP.GEU.AND P4, PT, R27, -126, PT ;  /* 0xc2fc00001b00780b */ /* 0x000fe20003f8e000 */
[----:B-----5:R-:W-:Y:S01]  /*a2a0*/  @!P2 FMUL R107, R107, R107 ;  /* 0x0000006b6b6ba220 */ /* 0x020fe20000400000 */
[----:B------:R-:W-:Y:S03]  /*a2b0*/  FSETP.GEU.AND P2, PT, R29, -126, PT ;  /* 0xc2fc00001d00780b */ /* 0x000fe60003f4e000 */
[----:B------:R-:W-:Y:S01]  /*a2c0*/  @!P5 FMUL R24, R24, 0.5 ;  /* 0x3f0000001818d820 */ /* 0x000fe20000400000 */
[----:B------:R-:W-:Y:S01]  /*a2d0*/  FSETP.GEU.AND P5, PT, R26, -126, PT ;  /* 0xc2fc00001a00780b */ /* 0x000fe20003fae000 */
[----:B------:R-:W-:Y:S01]  /*a2e0*/  @!P6 FMUL R25, R25, 0.5 ;  /* 0x3f0000001919e820 */ /* 0x000fe20000400000 */
[----:B------:R-:W-:Y:S01]  /*a2f0*/  FSETP.GEU.AND P3, PT, R28, -126, PT ;  /* 0xc2fc00001c00780b */ /* 0x000fe20003f6e000 */
[----:B------:R-:W2:Y:S01]  /*a300*/  MUFU.EX2 R110, R24 ;  /* 0x00000018006e7308 */ /* 0x000ea20000000800 */
[----:B------:R-:W3:Y:S01]  /*a310*/  S2R R22, SR_TID.X ;  /* 0x0000000000167919 */ /* 0x000ee20000002100 */
[----:B------:R-:W-:Y:S01]  /*a320*/  F2FP.F16.F32.PACK_AB R35, R105, R104 ;  /* 0x000000686923723e */ /* 0x000fe200000000ff */
[----:B------:R-:W-:Y:S01]  /*a330*/  @!P1 FMUL R30, R30, 0.5 ;  /* 0x3f0000001e1e9820 */ /* 0x000fe20000400000 */
[----:B----4-:R-:W-:Y:S01]  /*a340*/  SHF.R.U32.HI R0, RZ, 0x4, R73 ;  /* 0x00000004ff007819 */ /* 0x010fe20000011649 */
[----:B------:R-:W-:Y:S01]  /*a350*/  @!P4 FMUL R27, R27, 0.5 ;  /* 0x3f0000001b1bc820 */ /* 0x000fe20000400000 */
[----:B------:R-:W-:Y:S01]  /*a360*/  F2FP.F16.F32.PACK_AB R37, R103, R102 ;  /* 0x000000666725723e */ /* 0x000fe200000000ff */
[----:B------:R-:W-:Y:S03]  /*a370*/  @!P2 FMUL R29, R29, 0.5 ;  /* 0x3f0000001d1da820 */ /* 0x000fe60000400000 */
[----:B------:R-:W4:Y:S01]  /*a380*/  MUFU.EX2 R111, R25 ;  /* 0x00000019006f7308 */ /* 0x000f220000000800 */
[----:B------:R-:W-:Y:S01]  /*a390*/  LOP3.LUT R0, R0, 0x8, RZ, 0xc0, !PT ;  /* 0x0000000800007812 */ /* 0x000fe200078ec0ff */
[----:B------:R-:W-:Y:S01]  /*a3a0*/  @!P5 FMUL R26, R26, 0.5 ;  /* 0x3f0000001a1ad820 */ /* 0x000fe20000400000 */
[----:B------:R-:W-:Y:S01]  /*a3b0*/  F2FP.F16.F32.PACK_AB R38, R107, R106 ;  /* 0x0000006a6b26723e */ /* 0x000fe200000000ff */
[----:B------:R-:W-:Y:S01]  /*a3c0*/  @!P3 FMUL R28, R28, 0.5 ;  /* 0x3f0000001c1cb820 */ /* 0x000fe20000400000 */
[----:B-1----:R-:W-:Y:S01]  /*a3d0*/  FFMA2 R4, R3.F32, R12.F32x2.HI_LO, R4.F32x2.HI_LO ;  /* 0x0000000c03047249 */ /* 0x002fe20000040004 */
[----:B------:R-:W-:Y:S01]  /*a3e0*/  F2FP.F16.F32.PACK_AB R39, R109, R108 ;  /* 0x0000006c6d27723e */ /* 0x000fe200000000ff */
[----:B------:R-:W-:Y:S03]  /*a3f0*/  FFMA2 R6, R3.F32, R14.F32x2.HI_LO, R6.F32x2.HI_LO ;  /* 0x0000000e03067249 */ /* 0x000fe60000040006 */
[----:B------:R-:W1:Y:S01]  /*a400*/  MUFU.EX2 R112, R26 ;  /* 0x0000001a00707308 */ /* 0x000e620000000800 */
[----:B--2---:R-:W-:Y:S01]  /*a410*/  @!P0 FMUL R110, R110, R110 ;  /* 0x0000006e6e6e8220 */ /* 0x004fe20000400000 */
[----:B------:R-:W-:Y:S01]  /*a420*/  FSETP.GEU.AND P0, PT, R31, -126, PT ;  /* 0xc2fc00001f00780b */ /* 0x000fe20003f0e000 */
[C---:B------:R-:W-:Y:S01]  /*a430*/  FFMA2 R8, R3.reuse.F32, R16.F32x2.HI_LO, R8.F32x2.HI_LO ;  /* 0x0000001003087249 */ /* 0x040fe20000040008 */
[----:B------:R-:W-:Y:S01]  /*a440*/  IADD3 R16, PT, PT, R74, -R0, RZ ;  /* 0x800000004a107210 */ /* 0x000fe20007ffe0ff */
[----:B------:R-:W-:Y:S05]  /*a450*/  FFMA2 R10, R3.F32, R18.F32x2.HI_LO, R10.F32x2.HI_LO ;  /* 0x00000012030a7249 */ /* 0x000fea000004000a */
[----:B------:R-:W2:Y:S01]  /*a460*/  MUFU.EX2 R116, R30 ;  /* 0x0000001e00747308 */ /* 0x000ea20000000800 */
[----:B----4-:R-:W-:Y:S01]  /*a470*/  @!P6 FMUL R111, R111, R111 ;  /* 0x0000006f6f6fe220 */ /* 0x010fe20000400000 */
[----:B------:R-:W-:Y:S02]  /*a480*/  FSETP.GEU.AND P6, PT, R4, -126, PT ;  /* 0xc2fc00000400780b */ /* 0x000fe40003fce000 */
[----:B------:R-:W-:Y:S02]  /*a490*/  SHF.R.U32.HI R0, RZ, 0x15, R16 ;  /* 0x00000015ff007819 */ /* 0x000fe40000011610 */
[----:B------:R-:W-:Y:S01]  /*a4a0*/  F2FP.F16.F32.PACK_AB R24, R111, R110 ;  /* 0x0000006e6f18723e */ /* 0x000fe200000000ff */
[----:B------:R-:W-:Y:S03]  /*a4b0*/  @!P0 FMUL R31, R31, 0.5 ;  /* 0x3f0000001f1f8820 */ /* 0x000fe60000400000 */
[----:B------:R-:W4:Y:S01]  /*a4c0*/  MUFU.EX2 R113, R27 ;  /* 0x0000001b00717308 */ /* 0x000f220000000800 */
[----:B-1----:R-:W-:Y:S01]  /*a4d0*/  @!P5 FMUL R112, R112, R112 ;  /* 0x000000707070d220 */ /* 0x002fe20000400000 */
[C---:B------:R-:W-:Y:S02]  /*a4e0*/  FSETP.GEU.AND P5, PT, R5.reuse, -126, PT ;  /* 0xc2fc00000500780b */ /* 0x040fe40003fae000 */
[----:B---3--:R-:W-:Y:S02]  /*a4f0*/  SHF.R.U32.HI R22, RZ, 0x5, R22 ;  /* 0x00000005ff167819 */ /* 0x008fe40000011616 */
[----:B------:R-:W-:Y:S04]  /*a500*/  @P6 LOP3.LUT R78, R78, 0x2, RZ, 0xfc, !PT ;  /* 0x000000024e4e6812 */ /* 0x000fe800078efcff */
[----:B------:R-:W1:Y:S01]  /*a510*/  MUFU.EX2 R117, R31 ;  /* 0x0000001f00757308 */ /* 0x000e620000000800 */
[----:B------:R-:W-:Y:S01]  /*a520*/  @!P6 FMUL R4, R4, 0.5 ;  /* 0x3f0000000404e820 */ /* 0x000fe20000400000 */
[----:B--2---:R-:W-:Y:S01]  /*a530*/  @!P1 FMUL R116, R116, R116 ;  /* 0x0000007474749220 */ /* 0x004fe20000400000 */
[----:B------:R-:W-:Y:S02]  /*a540*/  LOP3.LUT R78, R78, 0xfffffffe, RZ, 0xc0, !PT ;  /* 0xfffffffe4e4e7812 */ /* 0x000fe400078ec0ff */
[----:B------:R-:W-:Y:S01]  /*a550*/  FSETP.GEU.AND P6, PT, R6, -126, PT ;  /* 0xc2fc00000600780b */ /* 0x000fe20003fce000 */
[----:B------:R-:W-:Y:S04]  /*a560*/  @!P5 FMUL R5, R5, 0.5 ;  /* 0x3f0000000505d820 */ /* 0x000fe80000400000 */
[----:B------:R-:W2:Y:S01]  /*a570*/  MUFU.EX2 R115, R29 ;  /* 0x0000001d00737308 */ /* 0x000ea20000000800 */
[----:B------:R-:W-:Y:S01]  /*a580*/  @P5 LOP3.LUT R78, R78, 0x1, RZ, 0xfc, !PT ;  /* 0x000000014e4e5812 */ /* 0x000fe200078efcff */
[----:B----4-:R-:W-:Y:S01]  /*a590*/  @!P4 FMUL R113, R113, R113 ;  /* 0x000000717171c220 */ /* 0x010fe20000400000 */
[----:B------:R-:W-:Y:S02]  /*a5a0*/  FSETP.GEU.AND P5, PT, R7, -126, PT ;  /* 0xc2fc00000700780b */ /* 0x000fe40003fae000 */
[----:B------:R-:W-:Y:S02]  /*a5b0*/  LOP3.LUT P1, RZ, R78, 0x2, RZ, 0xc0, !PT ;  /* 0x000000024eff7812 */ /* 0x000fe4000782c0ff */
[----:B------:R-:W-:Y:S03]  /*a5c0*/  FSETP.GEU.AND P4, PT, R8, -126, PT ;  /* 0xc2fc00000800780b */ /* 0x000fe60003f8e000 */
[----:B------:R-:W3:Y:S01]  /*a5d0*/  MUFU.EX2 R118, R4 ;  /* 0x0000000400767308 */ /* 0x000ee20000000800 */
[----:B-1----:R-:W-:Y:S01]  /*a5e0*/  @!P0 FMUL R117, R117, R117 ;  /* 0x0000007575758220 */ /* 0x002fe20000400000 */
[----:B------:R-:W-:Y:S01]  /*a5f0*/  LOP3.LUT P0, RZ, R78, 0x1, RZ, 0xc0, !PT ;  /* 0x000000014eff7812 */ /* 0x000fe2000780c0ff */
[----:B------:R-:W-:Y:S01]  /*a600*/  @!P6 FMUL R6, R6, 0.5 ;  /* 0x3f0000000606e820 */ /* 0x000fe20000400000 */
[----:B------:R-:W-:Y:S02]  /*a610*/  LOP3.LUT R22, R22, 0x3, RZ, 0xc0, !PT ;  /* 0x0000000316167812 */ /* 0x000fe400078ec0ff */
[----:B------:R-:W-:Y:S04]  /*a620*/  F2FP.F16.F32.PACK_AB R25, R113, R112 ;  /* 0x000000707119723e */ /* 0x000fe800000000ff */
[----:B------:R-:W1:Y:S01]  /*a630*/  MUFU.EX2 R119, R5 ;  /* 0x0000000500777308 */ /* 0x000e620000000800 */
[----:B--2---:R-:W-:Y:S01]  /*a640*/  @!P2 FMUL R115, R115, R115 ;  /* 0x000000737373a220 */ /* 0x004fe20000400000 */
[----:B------:R-:W-:Y:S01]  /*a650*/  FSETP.GEU.AND P2, PT, R9, -126, PT ;  /* 0xc2fc00000900780b */ /* 0x000fe20003f4e000 */
[----:B------:R-:W-:Y:S01]  /*a660*/  @!P5 FMUL R7, R7, 0.5 ;  /* 0x3f0000000707d820 */ /* 0x000fe20000400000 */
[----:B------:R-:W-:Y:S01]  /*a670*/  @!P4 FMUL R8, R8, 0.5 ;  /* 0x3f0000000808c820 */ /* 0x000fe20000400000 */
[----:B------:R-:W-:Y:S05]  /*a680*/  F2FP.F16.F32.PACK_AB R27, R117, R116 ;  /* 0x00000074751b723e */ /* 0x000fea00000000ff */
[----:B------:R-:W2:Y:S01]  /*a690*/  MUFU.EX2 R114, R28 ;  /* 0x0000001c00727308 */ /* 0x000ea20000000800 */
[----:B---3--:R-:W-:Y:S01]  /*a6a0*/  @!P1 FMUL R118, R118, R118 ;  /* 0x0000007676769220 */ /* 0x008fe20000400000 */
[C---:B------:R-:W-:Y:S03]  /*a6b0*/  FSETP.GEU.AND P1, PT, R10.reuse, -126, PT ;  /* 0xc2fc00000a00780b */ /* 0x040fe60003f2e000 */
[----:B------:R-:W-:Y:S05]  /*a6c0*/  @!P2 FMUL R9, R9, 0.5 ;  /* 0x3f0000000909a820 */ /* 0x000fea0000400000 */
[----:B------:R-:W3:Y:S01]  /*a6d0*/  MUFU.EX2 R120, R6 ;  /* 0x0000000600787308 */ /* 0x000ee20000000800 */
[----:B-1----:R-:W-:Y:S01]  /*a6e0*/  @!P0 FMUL R119, R119, R119 ;  /* 0x0000007777778220 */ /* 0x002fe20000400000 */
[----:B------:R-:W-:Y:S03]  /*a6f0*/  FSETP.GEU.AND P0, PT, R11, -126, PT ;  /* 0xc2fc00000b00780b */ /* 0x000fe60003f0e000 */
[----:B------:R-:W-:Y:S05]  /*a700*/  @!P1 FMUL R10, R10, 0.5 ;  /* 0x3f0000000a0a9820 */ /* 0x000fea0000400000 */
[----:B------:R-:W1:Y:S01]  /*a710*/  MUFU.EX2 R121, R7 ;  /* 0x0000000700797308 */ /* 0x000e620000000800 */
[----:B--2---:R-:W-:Y:S01]  /*a720*/  @!P3 FMUL R114, R114, R114 ;  /* 0x000000727272b220 */ /* 0x004fe20000400000 */
[----:B------:R-:W-:Y:S02]  /*a730*/  ISETP.NE.AND P3, PT, R22, R0, PT ;  /* 0x000000001600720c */ /* 0x000fe40003f65270 */
[----:B------:R-:W-:Y:S02]  /*a740*/  F2FP.F16.F32.PACK_AB R28, R119, R118 ;  /* 0x00000076771c723e */ /* 0x000fe400000000ff */
[----:B------:R-:W-:Y:S01]  /*a750*/  F2FP.F16.F32.PACK_AB R26, R115, R114 ;  /* 0x00000072731a723e */ /* 0x000fe200000000ff */
[----:B------:R-:W-:Y:S03]  /*a760*/  @!P0 FMUL R11, R11, 0.5 ;  /* 0x3f0000000b0b8820 */ /* 0x000fe60000400000 */
[----:B------:R-:W2:Y:S01]  /*a770*/  MUFU.EX2 R122, R8 ;  /* 0x00000008007a7308 */ /* 0x000ea20000000800 */
[----:B---3--:R-:W-:Y:S09]  /*a780*/  @!P6 FMUL R120, R120, R120 ;  /* 0x000000787878e220 */ /* 0x008ff20000400000 */
[----:B------:R-:W3:Y:S01]  /*a790*/  MUFU.EX2 R123, R9 ;  /* 0x00000009007b7308 */ /* 0x000ee20000000800 */
[----:B-1----:R-:W-:Y:S05]  /*a7a0*/  @!P5 FMUL R121, R121, R121 ;  /* 0x000000797979d220 */ /* 0x002fea0000400000 */
[----:B------:R-:W-:Y:S04]  /*a7b0*/  F2FP.F16.F32.PACK_AB R29, R121, R120 ;  /* 0x00000078791d723e */ /* 0x000fe800000000ff */
[----:B------:R-:W1:Y:S01]  /*a7c0*/  MUFU.EX2 R124, R10 ;  /* 0x0000000a007c7308 */ /* 0x000e620000000800 */
[----:B--2---:R-:W-:Y:S09]  /*a7d0*/  @!P4 FMUL R122, R122, R122 ;  /* 0x0000007a7a7ac220 */ /* 0x004ff20000400000 */
[----:B------:R-:W2:Y:S01]  /*a7e0*/  MUFU.EX2 R125, R11 ;  /* 0x0000000b007d7308 */ /* 0x000ea20000000800 */
[----:B---3--:R-:W-:Y:S05]  /*a7f0*/  @!P2 FMUL R123, R123, R123 ;  /* 0x0000007b7b7ba220 */ /* 0x008fea0000400000 */
[----:B------:R-:W-:Y:S01]  /*a800*/  F2FP.F16.F32.PACK_AB R30, R123, R122 ;  /* 0x0000007a7b1e723e */ /* 0x000fe200000000ff */
[----:B-1----:R-:W-:Y:S01]  /*a810*/  @!P1 FMUL R124, R124, R124 ;  /* 0x0000007c7c7c9220 */ /* 0x002fe20000400000 */
[----:B--2---:R-:W-:Y:S05]  /*a820*/  @!P0 FMUL R125, R125, R125 ;  /* 0x0000007d7d7d8220 */ /* 0x004fea0000400000 */
[----:B------:R-:W-:Y:S01]  /*a830*/  F2FP.F16.F32.PACK_AB R31, R125, R124 ;  /* 0x0000007c7d1f723e */ /* 0x000fe200000000ff */
[----:B------:R-:W-:Y:S06]  /*a840*/  @!P3 BRA `(.L_x_960) ;  /* 0x000000000040b947 */ /* 0x000fec0003800000 */
        /* <DEDUP_REMOVED lines=16> */
.L_x_960:
[----:B------:R-:W-:Y:S05]  /*a950*/  WARPSYNC.ALL ;  /* 0x0000000000007948 */ /* 0x000fea0003800000 */
[C---:B------:R-:W-:Y:S01]  /*a960*/  R2UR UR4, R16.reuse ;  /* 0x00000000100472ca */ /* 0x040fe200000e0000 */
[----:B------:R-:W-:Y:S05]  /*a970*/  VIADD R0, R16, 0x10 ;  /* 0x0000001010007836 */ /* 0x000fea0000000000 */
[----:B------:R-:W-:Y:S04]  /*a980*/  SHF.R.U32.HI R0, RZ, 0x15, R0 ;  /* 0x00000015ff007819 */ /* 0x000fe80000011600 */
[----:B------:R-:W-:Y:S03]  /*a990*/  ISETP.NE.AND P0, PT, R22, R0, PT ;  /* 0x000000001600720c */ /* 0x000fe60003f05270 */
[----:B------:R1:W-:Y:S10]  /*a9a0*/  STTM.x8 tmem[UR4], R48 ;  /* 0x00000030000079ed */ /* 0x0003f400081c0004 */
[----:B------:R-:W-:Y:S05]  /*a9b0*/  @!P0 BRA `(.L_x_961) ;  /* 0x0000000000408947 */ /* 0x000fea0003800000 */
[----:B------:R-:W2:Y:S01]  /*a9c0*/  LDCU.64 UR8, c[0x4][0xd8] ;  /* 0x01001b00ff0877ac */ /* 0x000ea20008000a00 */
[----:B------:R-:W-:Y:S01]  /*a9d0*/  MOV R15, 0xf8 ;  /* 0x000000f8000f7802 */ /* 0x000fe20000000f00 */
[----:B------:R-:W-:Y:S02]  /*a9e0*/  HFMA2 R12, -RZ, RZ, 0, 5.9604644775390625e-08 ;  /* 0x00000001ff0c7431 */ /* 0x000fe400000001ff */
[----:B------:R-:W-:Y:S02]  /*a9f0*/  IMAD.MOV.U32 R8, RZ, RZ, 0x1be ;  /* 0x000001beff087424 */ /* 0x000fe400078e00ff */
[----:B------:R-:W-:Y:S01]  /*aa00*/  IMAD.MOV.U32 R13, RZ, RZ, RZ ;  /* 0x000000ffff0d7224 */ /* 0x000fe200078e00ff */
[----:B------:R-:W3:Y:S01]  /*aa10*/  LDCU.64 UR6, c[0x4][0xe0] ;  /* 0x01001c00ff0677ac */ /* 0x000ee20008000a00 */
[----:B------:R-:W4:Y:S01]  /*aa20*/  LDC.64 R14, c[0x4][R15] ;  /* 0x010000000f0e7b82 */ /* 0x000f220000000a00 */
[----:B------:R-:W5:Y:S01]  /*aa30*/  LDCU.64 UR4, c[0x4][0x58] ;  /* 0x01000b00ff0477ac */ /* 0x000f620008000a00 */
[----:B--2---:R-:W-:Y:S01]  /*aa40*/  MOV R5, UR9 ;  /* 0x0000000900057c02 */ /* 0x004fe20008000f00 */
[----:B------:R-:W-:Y:S01]  /*aa50*/  IMAD.U32 R4, RZ, RZ, UR8 ;  /* 0x00000008ff047e24 */ /* 0x000fe2000f8e00ff */
[----:B---3--:R-:W-:Y:S01]  /*aa60*/  MOV R7, UR7 ;  /* 0x0000000700077c02 */ /* 0x008fe20008000f00 */
[----:B------:R-:W-:Y:S01]  /*aa70*/  IMAD.U32 R6, RZ, RZ, UR6 ;  /* 0x00000006ff067e24 */ /* 0x000fe2000f8e00ff */
[----:B-----5:R-:W-:Y:S01]  /*aa80*/  MOV R11, UR5 ;  /* 0x00000005000b7c02 */ /* 0x020fe20008000f00 */
[----:B------:R-:W-:Y:S02]  /*aa90*/  IMAD.U32 R10, RZ, RZ, UR4 ;  /* 0x00000004ff0a7e24 */ /* 0x000fe4000f8e00ff */
[----:B------:R-:W-:Y:S07]  /*aaa0*/  LEPC R20, `(.L_x_961) ;  /* 0x000000001014794e */ /* 0x000fee0000000000 */
[----:B-1--4-:R-:W-:Y:S05]  /*aab0*/  CALL.ABS.NOINC R14 ;  /* 0x000000000e007343 */ /* 0x012fea0003c00000 */
.L_x_961:
[----:B------:R-:W-:Y:S05]  /*aac0*/  WARPSYNC.ALL ;  /* 0x0000000000007948 */ /* 0x000fea0003800000 */
[C---:B------:R-:W-:Y:S01]  /*aad0*/  R2UR UR4, R16.reuse ;  /* 0x00000000100472ca */ /* 0x040fe200000e0000 */
[----:B------:R-:W-:Y:S05]  /*aae0*/  VIADD R0, R16, 0x20 ;  /* 0x0000002010007836 */ /* 0x000fea0000000000 */
[----:B------:R-:W-:Y:S04]  /*aaf0*/  SHF.R.U32.HI R0, RZ, 0x15, R0 ;  /* 0x00000015ff007819 */ /* 0x000fe80000011600 */
[----:B------:R-:W-:Y:S03]  /*ab00*/  ISETP.NE.AND P0, PT, R22, R0, PT ;  /* 0x000000001600720c */ /* 0x000fe60003f05270 */
[----:B------:R2:W-:Y:S10]  /*ab10*/  STTM.x8 tmem[UR4+0x10], R40 ;  /* 0x00001028000079ed */ /* 0x0005f400081c0004 */
[----:B------:R-:W-:Y:S05]  /*ab20*/  @!P0 BRA `(.L_x_962) ;  /* 0x0000000000408947 */ /* 0x000fea0003800000 */
[----:B------:R-:W3:Y:S01]  /*ab30*/  LDCU.64 UR8, c[0x4][0xd8] ;  /* 0x01001b00ff0877ac */ /* 0x000ee20008000a00 */
[----:B------:R-:W-:Y:S01]  /*ab40*/  MOV R15, 0xf8 ;  /* 0x000000f8000f7802 */ /* 0x000fe20000000f00 */
[----:B------:R-:W-:Y:S02]  /*ab50*/  HFMA2 R12, -RZ, RZ, 0, 5.9604644775390625e-08 ;  /* 0x00000001ff0c7431 */ /* 0x000fe400000001ff */
[----:B------:R-:W-:Y:S02]  /*ab60*/  IMAD.MOV.U32 R8, RZ, RZ, 0x1be ;  /* 0x000001beff087424 */ /* 0x000fe400078e00ff */
[----:B------:R-:W-:Y:S01]  /*ab70*/  IMAD.MOV.U32 R13, RZ, RZ, RZ ;  /* 0x000000ffff0d7224 */ /* 0x000fe200078e00ff */
[----:B------:R-:W4:Y:S01]  /*ab80*/  LDCU.64 UR6, c[0x4][0xe0] ;  /* 0x01001c00ff0677ac */ /* 0x000f220008000a00 */
[----:B------:R-:W1:Y:S01]  /*ab90*/  LDC.64 R14, c[0x4][R15] ;  /* 0x010000000f0e7b82 */ /* 0x000e620000000a00 */
[----:B------:R-:W5:Y:S01]  /*aba0*/  LDCU.64 UR4, c[0x4][0x58] ;  /* 0x01000b00ff0477ac */ /* 0x000f620008000a00 */
[----:B---3--:R-:W-:Y:S01]  /*abb0*/  MOV R5, UR9 ;  /* 0x0000000900057c02 */ /* 0x008fe20008000f00 */
[----:B------:R-:W-:Y:S01]  /*abc0*/  IMAD.U32 R4, RZ, RZ, UR8 ;  /* 0x00000008ff047e24 */ /* 0x000fe2000f8e00ff */
[----:B----4-:R-:W-:Y:S01]  /*abd0*/  MOV R7, UR7 ;  /* 0x0000000700077c02 */ /* 0x010fe20008000f00 */
[----:B------:R-:W-:Y:S01]  /*abe0*/  IMAD.U32 R6, RZ, RZ, UR6 ;  /* 0x00000006ff067e24 */ /* 0x000fe2000f8e00ff */
[----:B-----5:R-:W-:Y:S01]  /*abf0*/  MOV R11, UR5 ;  /* 0x00000005000b7c02 */ /* 0x020fe20008000f00 */
[----:B------:R-:W-:Y:S02]  /*ac00*/  IMAD.U32 R10, RZ, RZ, UR4 ;  /* 0x00000004ff0a7e24 */ /* 0x000fe4000f8e00ff */
[----:B------:R-:W-:Y:S07]  /*ac10*/  LEPC R20, `(.L_x_962) ;  /* 0x000000001014794e */ /* 0x000fee0000000000 */
[----:B-12---:R-:W-:Y:S05]  /*ac20*/  CALL.ABS.NOINC R14 ;  /* 0x000000000e007343 */ /* 0x006fea0003c00000 */
.L_x_962:
[----:B------:R-:W-:Y:S05]  /*ac30*/  WARPSYNC.ALL ;  /* 0x0000000000007948 */ /* 0x000fea0003800000 */
[C---:B------:R-:W-:Y:S01]  /*ac40*/  R2UR UR4, R16.reuse ;  /* 0x00000000100472ca */ /* 0x040fe200000e0000 */
[----:B------:R-:W-:Y:S05]  /*ac50*/  VIADD R0, R16, 0x30 ;  /* 0x0000003010007836 */ /* 0x000fea0000000000 */
[----:B------:R-:W-:Y:S04]  /*ac60*/  SHF.R.U32.HI R0, RZ, 0x15, R0 ;  /* 0x00000015ff007819 */ /* 0x000fe80000011600 */
[----:B------:R-:W-:Y:S03]  /*ac70*/  ISETP.NE.AND P0, PT, R22, R0, PT ;  /* 0x000000001600720c */ /* 0x000fe60003f05270 */
[----:B------:R3:W-:Y:S10]  /*ac80*/  STTM.x8 tmem[UR4+0x20], R32 ;  /* 0x00002020000079ed */ /* 0x0007f400081c0004 */
[----:B------:R-:W-:Y:S05]  /*ac90*/  @!P0 BRA `(.L_x_963) ;  /* 0x0000000000408947 */ /* 0x000fea0003800000 */
[----:B------:R-:W4:Y:S01]  /*aca0*/  LDCU.64 UR8, c[0x4][0xd8] ;  /* 0x01001b00ff0877ac */ /* 0x000f220008000a00 */
[----:B------:R-:W-:Y:S01]  /*acb0*/  MOV R15, 0xf8 ;  /* 0x000000f8000f7802 */ /* 0x000fe20000000f00 */
[----:B------:R-:W-:Y:S02]  /*acc0*/  HFMA2 R12, -RZ, RZ, 0, 5.9604644775390625e-08 ;  /* 0x00000001ff0c7431 */ /* 0x000fe400000001ff */
[----:B------:R-:W-:Y:S02]  /*acd0*/  IMAD.MOV.U32 R8, RZ, RZ, 0x1be ;  /* 0x000001beff087424 */ /* 0x000fe400078e00ff */
[----:B------:R-:W-:Y:S01]  /*ace0*/  IMAD.MOV.U32 R13, RZ, RZ, RZ ;  /* 0x000000ffff0d7224 */ /* 0x000fe200078e00ff */
[----:B------:R-:W5:Y:S01]  /*acf0*/  LDCU.64 UR6, c[0x4][0xe0] ;  /* 0x01001c00ff0677ac */ /* 0x000f620008000a00 */
[----:B------:R-:W1:Y:S01]  /*ad00*/  LDC.64 R14, c[0x4][R15] ;  /* 0x010000000f0e7b82 */ /* 0x000e620000000a00 */
[----:B------:R-:W2:Y:S01]  /*ad10*/  LDCU.64 UR4, c[0x4][0x58] ;  /* 0x01000b00ff0477ac */ /* 0x000ea20008000a00 */
[----:B----4-:R-:W-:Y:S01]  /*ad20*/  MOV R5, UR9 ;  /* 0x0000000900057c02 */ /* 0x010fe20008000f00 */
[----:B------:R-:W-:Y:S01]  /*ad30*/  IMAD.U32 R4, RZ, RZ, UR8 ;  /* 0x00000008ff047e24 */ /* 0x000fe2000f8e00ff */
[----:B-----5:R-:W-:Y:S01]  /*ad40*/  MOV R7, UR7 ;  /* 0x0000000700077c02 */ /* 0x020fe20008000f00 */
[----:B------:R-:W-:Y:S01]  /*ad50*/  IMAD.U32 R6, RZ, RZ, UR6 ;  /* 0x00000006ff067e24 */ /* 0x000fe2000f8e00ff */
[----:B--2---:R-:W-:Y:S01]  /*ad60*/  MOV R11, UR5 ;  /* 0x00000005000b7c02 */ /* 0x004fe20008000f00 */
[----:B------:R-:W-:Y:S02]  /*ad70*/  IMAD.U32 R10, RZ, RZ, UR4 ;  /* 0x00000004ff0a7e24 */ /* 0x000fe4000f8e00ff */
[----:B------:R-:W-:Y:S07]  /*ad80*/  LEPC R20, `(.L_x_963) ;  /* 0x000000001014794e */ /* 0x000fee0000000000 */
[----:B-1-3--:R-:W-:Y:S05]  /*ad90*/  CALL.ABS.NOINC R14 ;  /* 0x000000000e007343 */ /* 0x00afea0003c00000 */
.L_x_963:
[----:B------:R-:W-:Y:S05]  /*ada0*/  WARPSYNC.ALL ;  /* 0x0000000000007948 */ /* 0x000fea0003800000 */
[----:B------:R-:W-:Y:S01]  /*adb0*/  R2UR UR4, R16 ;  /* 0x00000000100472ca */ /* 0x000fe200000e0000 */
[----:B------:R-:W-:Y:S05]  /*adc0*/  IMAD.U32 R0, RZ, RZ, UR46 ;  /* 0x0000002eff007e24 */ /* 0x000fea000f8e00ff */
[----:B------:R-:W-:Y:S07]  /*add0*/  ISETP.NE.AND P0, PT, R0, 0x3, PT ;  /* 0x000000030000780c */ /* 0x000fee0003f05270 */
[----:B------:R4:W-:Y:S01]  /*ade0*/  STTM.x8 tmem[UR4+0x30], R24 ;  /* 0x00003018000079ed */ /* 0x0009e200081c0004 */
[----:B------:R-:W1:Y:S05]  /*adf0*/  FENCE.VIEW.ASYNC.T ;  /* 0x00000000000073c6 */ /* 0x000e6a0000000200 */
[----:B------:R-:W-:Y:S05]  /*ae00*/  @!P0 BRA `(.L_x_964) ;  /* 0x0000000000048947 */ /* 0x000fea0003800000 */
[----:B------:R-:W-:Y:S05]  /*ae10*/  BPT.TRAP 0x1 ;  /* 0x000000040000795c */ /* 0x000fea0000300000 */
.L_x_964:
[----:B-1----:R1:W-:Y:S01]  /*ae20*/  SYNCS.ARRIVE.TRANS64.A1T0 RZ, [R2+URZ+0x38880], RZ ;  /* 0x038880ff02ff79a7 */ /* 0x0023e200081000ff */
[----:B------:R-:W-:Y:S05]  /*ae30*/  @!P0 BRA `(.L_x_965) ;  /* 0x0000000000088947 */ /* 0x000fea0003800000 */
[----:B------:R-:W-:Y:S05]  /*ae40*/  BPT.TRAP 0x1 ;  /* 0x000000040000795c */ /* 0x000fea0000300000 */
[----:B------:R-:W-:Y:S05]  /*ae50*/  BPT.TRAP 0x1 ;  /* 0x000000040000795c */ /* 0x000fea0000300000 */
.L_x_965:
[----:B------:R-:W-:Y:S04]  /*ae60*/  IADD3 R0, PT, PT, R2, 0x38858, RZ ;  /* 0x0003885802007810 */ /* 0x000fe80007ffe0ff */
[----:B------:R-:W-:Y:S04]  /*ae70*/  PRMT R0, R72, 0x654, R0 ;  /* 0x0000065448007816 */ /* 0x000fe80000000000 */
[----:B------:R1:W-:Y:S01]  /*ae80*/  SYNCS.ARRIVE.TRANS64.RED.A1T0 RZ, [R0+URZ], RZ ;  /* 0x000000ff00ff79a7 */ /* 0x0003e200081004ff */
[----:B------:R-:W-:Y:S05]  /*ae90*/  @!P0 BRA `(.L_x_966) ;  /* 0x0000000000048947 */ /* 0x000fea0003800000 */
[----:B------:R-:W-:Y:S05]  /*aea0*/  BPT.TRAP 0x1 ;  /* 0x000000040000795c */ /* 0x000fea0000300000 */
.L_x_966:
[----:B-1----:R-:W-:Y:S04]  /*aeb0*/  IADD3 R0, PT, PT, R2, 0x38838, RZ ;  /* 0x0003883802007810 */ /* 0x002fe80007ffe0ff */
[----:B------:R-:W-:Y:S04]  /*aec0*/  PRMT R0, R72, 0x654, R0 ;  /* 0x0000065448007816 */ /* 0x000fe80000000000 */
[----:B------:R1:W-:Y:S01]  /*aed0*/  SYNCS.ARRIVE.TRANS64.RED.A1T0 RZ, [R0+URZ], RZ ;  /* 0x000000ff00ff79a7 */ /* 0x0003e200081004ff */
[----:B------:R-:W-:Y:S05]  /*aee0*/  @!P0 BRA `(.L_x_967) ;  /* 0x0000000000048947 */ /* 0x000fea0003800000 */
[----:B------:R-:W-:Y:S05]  /*aef0*/  BPT.TRAP 0x1 ;  /* 0x000000040000795c */ /* 0x000fea0000300000 */
.L_x_967:
[----:B-1----:R-:W5:Y:S01]  /*af00*/  LDL R0, [R1+0x4] ;  /* 0x0000040001007983 */ /* 0x002f620000100800 */
[----:B------:R-:W-:Y:S01]  /*af10*/  BSSY B0, `(.L_x_968) ;  /* 0x0000004000007945 */ /* 0x000fe20003800000 */
[----:B-----5:R-:W-:Y:S04]  /*af20*/  SHF.L.U32 R0, R0, 0x1f, RZ ;  /* 0x0000001f00007819 */ /* 0x020fe800000006ff */
[----:B------:R-:W1:Y:S02]  /*af30*/  SYNCS.PHASECHK.TRANS64.TRYWAIT P1, [R2+URZ+0x38840], R0 ;  /* 0x03884000020075a7 */ /* 0x000e6400080211ff */
[----:B-1----:R-:W-:Y:S05]  /*af40*/  @!P1 BRA `(.L_x_969) ;  /* 0x0000005c00d09947 */ /* 0x002fea0003800000 */
.L_x_1086:
[----:B------:R-:W-:Y:S05]  /*af50*/  BSYNC B0 ;  /* 0x0000000000007941 */ /* 0x000fea0003800000 */
.L_x_968:
[----:B------:R-:W-:Y:S05]  /*af60*/  @!P0 BRA `(.L_x_970) ;  /* 0x0000000000048947 */ /* 0x000fea0003800000 */
[----:B------:R-:W-:Y:S05]  /*af70*/  BPT.TRAP 0x1 ;  /* 0x000000040000795c */ /* 0x000fea0000300000 */
.L_x_970:
[----:B------:R-:W5:Y:S01]  /*af80*/  LDL R0, [R1+0x14] ;  /* 0x0000140001007983 */ /* 0x000f620000100800 */
[----:B------:R-:W-:Y:S01]  /*af90*/  BSSY B0, `(.L_x_971) ;  /* 0x0000004000007945 */ /* 0x000fe20003800000 */
[----:B-----5:R-:W-:Y:S04]  /*afa0*/  SHF.L.U32 R0, R0, 0x1f, RZ ;  /* 0x0000001f00007819 */ /* 0x020fe800000006ff */
[----:B------:R-:W1:Y:S02]  /*afb0*/  SYNCS.PHASECHK.TRANS64.TRYWAIT P1, [R2+URZ+0x38860], R0 ;  /* 0x03886000020075a7 */ /* 0x000e6400080211ff */
[----:B-1----:R-:W-:Y:S05]  /*afc0*/  @!P1 BRA `(.L_x_972) ;  /* 0x0000005c00c49947 */ /* 0x002fea0003800000 */
.L_x_1087:
[----:B------:R-:W-:Y:S05]  /*afd0*/  BSYNC B0 ;  /* 0x0000000000007941 */ /* 0x000fea0003800000 */
.L_x_971:
[----:B------:R-:W-:Y:S05]  /*afe0*/  @!P0 BRA `(.L_x_973) ;  /* 0x0000000000048947 */ /* 0x000fea0003800000 */
[----:B------:R-:W-:Y:S05]  /*aff0*/  BPT.TRAP 0x1 ;  /* 0x000000040000795c */ /* 0x000fea0000300000 */
.L_x_973:
[----:B------:R-:W5:Y:S01]  /*b000*/  LDL R0, [R1+0x10] ;  /* 0x0000100001007983 */ /* 0x000f620000100800 */
[----:B------:R-:W-:Y:S01]  /*b010*/  VIADD R3, R74, 0xffffff80 ;  /* 0xffffff804a037836 */ /* 0x000fe20000000000 */
[----:B------:R-:W-:Y:S01]  /*b020*/  BSSY B0, `(.L_x_974) ;  /* 0x000000a000007945 */ /* 0x000fe20003800000 */
[----:B------:R-:W1:Y:S03]  /*b030*/  S2R R4, SR_TID.X ;  /* 0x0000000000047919 */ /* 0x000e660000002100 */
[----:B------:R-:W-:Y:S02]  /*b040*/  SHF.R.U32.HI R3, RZ, 0x15, R3 ;  /* 0x00000015ff037819 */ /* 0x000fe40000011603 */
[----:B-----5:R-:W-:Y:S02]  /*b050*/  SHF.L.U32 R0, R0, 0x1f, RZ ;  /* 0x0000001f00007819 */ /* 0x020fe400000006ff */
[----:B-1----:R-:W-:Y:S02]  /*b060*/  SHF.R.U32.HI R4, RZ, 0x5, R4 ;  /* 0x00000005ff047819 */ /* 0x002fe40000011604 */
[----:B------:R-:W1:Y:S02]  /*b070*/  SYNCS.PHASECHK.TRANS64.TRYWAIT P1, [R2+URZ+0x38898], R0 ;  /* 0x03889800020075a7 */ /* 0x000e6400080211ff */
[----:B------:R-:W-:Y:S04]  /*b080*/  LOP3.LUT R4, R4, 0x3, RZ, 0xc0, !PT ;  /* 0x0000000304047812 */ /* 0x000fe800078ec0ff */
[----:B------:R-:W-:Y:S01]  /*b090*/  ISETP.NE.AND P0, PT, R4, R3, PT ;  /* 0x000000030400720c */ /* 0x000fe20003f05270 */
[----:B------:R-:W-:Y:S01]  /*b0a0*/  @!UPT UIADD3 URZ, UPT, UPT, URZ, URZ, URZ ;  /* 0x000000fffffff290 */ /* 0x000fe2000fffe0ff */
[----:B-1----:R-:W-:Y:S11]  /*b0b0*/  @!P1 BRA `(.L_x_975) ;  /* 0x0000005c009c9947 */ /* 0x002ff60003800000 */
.L_x_1088:
[----:B------:R-:W-:Y:S05]  /*b0c0*/  BSYNC B0 ;  /* 0x0000000000007941 */ /* 0x000fea0003800000 */
.L_x_974:
[----:B------:R-:W-:Y:S05]  /*b0d0*/  @!P0 BRA `(.L_x_976) ;  /* 0x0000000000408947 */ /* 0x000fea0003800000 */
[----:B------:R-:W1:Y:S01]  /*b0e0*/  LDCU.64 UR8, c[0x4][0xd8] ;  /* 0x01001b00ff0877ac */ /* 0x000e620008000a00 */
[----:B------:R-:W-:Y:S01]  /*b0f0*/  MOV R3, 0xf8 ;  /* 0x000000f800037802 */ /* 0x000fe20000000f00 */
[----:B------:R-:W-:Y:S02]  /*b100*/  HFMA2 R12, -RZ, RZ, 0, 5.9604644775390625e-08 ;  /* 0x00000001ff0c7431 */ /* 0x000fe400000001ff */
[----:B------:R-:W-:Y:S02]  /*b110*/  IMAD.MOV.U32 R8, RZ, RZ, 0x192 ;  /* 0x00000192ff087424 */ /* 0x000fe400078e00ff */
[----:B------:R-:W-:Y:S01]  /*b120*/  IMAD.MOV.U32 R13, RZ, RZ, RZ ;  /* 0x000000ffff0d7224 */ /* 0x000fe200078e00ff */
[----:B------:R-:W5:Y:S01]  /*b130*/  LDCU.64 UR6, c[0x4][0xe0] ;  /* 0x01001c00ff0677ac */ /* 0x000f620008000a00 */
[----:B------:R-:W2:Y:S01]  /*b140*/  LDC.64 R2, c[0x4][R3] ;  /* 0x0100000003027b82 */ /* 0x000ea20000000a00 */
[----:B------:R-:W3:Y:S01]  /*b150*/  LDCU.64 UR4, c[0x4][0x40] ;  /* 0x01000800ff0477ac */ /* 0x000ee20008000a00 */
[----:B-1----:R-:W-:Y:S01]  /*b160*/  MOV R5, UR9 ;  /* 0x0000000900057c02 */ /* 0x002fe20008000f00 */
[----:B------:R-:W-:Y:S01]  /*b170*/  IMAD.U32 R4, RZ, RZ, UR8 ;  /* 0x00000008ff047e24 */ /* 0x000fe2000f8e00ff */
[----:B-----5:R-:W-:Y:S01]  /*b180*/  MOV R7, UR7 ;  /* 0x0000000700077c02 */ /* 0x020fe20008000f00 */
[----:B------:R-:W-:Y:S01]  /*b190*/  IMAD.U32 R6, RZ, RZ, UR6 ;  /* 0x00000006ff067e24 */ /* 0x000fe2000f8e00ff */
[----:B---3--:R-:W-:Y:S01]  /*b1a0*/  MOV R11, UR5 ;  /* 0x00000005000b7c02 */ /* 0x008fe20008000f00 */
[----:B------:R-:W-:Y:S02]  /*b1b0*/  IMAD.U32 R10, RZ, RZ, UR4 ;  /* 0x00000004ff0a7e24 */ /* 0x000fe4000f8e00ff */
[----:B------:R-:W-:Y:S07]  /*b1c0*/  LEPC R20, `(.L_x_976) ;  /* 0x000000001014794e */ /* 0x000fee0000000000 */
[----:B--2-4-:R-:W-:Y:S05]  /*b1d0*/  CALL.ABS.NOINC R2 ;  /* 0x0000000002007343 */ /* 0x014fea0003c00000 */
.L_x_976:
[----:B------:R-:W1:Y:S01]  /*b1e0*/  S2R R16, SR_TID.X ;  /* 0x0000000000107919 */ /* 0x000e620000002100 */
[----:B------:R-:W-:Y:S05]  /*b1f0*/  WARPSYNC.ALL ;  /* 0x0000000000007948 */ /* 0x000fea0003800000 */
[C---:B------:R-:W-:Y:S01]  /*b200*/  R2UR UR4, R74.reuse ;  /* 0x000000004a0472ca */ /* 0x040fe200000e0000 */
[----:B------:R-:W-:Y:S05]  /*b210*/  VIADD R0, R74, 0xffffffa0 ;  /* 0xffffffa04a007836 */ /* 0x000fea0000000000 */
[----:B------:R-:W-:Y:S07]  /*b220*/  SHF.R.U32.HI R0, RZ, 0x15, R0 ;  /* 0x00000015ff007819 */ /* 0x000fee0000011600 */
[----:B--2---:R-:W2:Y:S01]  /*b230*/  LDTM.x16 R40, tmem[UR4+-0x80] ;  /* 0xffff8004002879ee */ /* 0x004ea2000824ff00 */
[----:B-1----:R-:W-:Y:S04]  /*b240*/  SHF.R.U32.HI R16, RZ, 0x5, R16 ;  /* 0x00000005ff107819 */ /* 0x002fe80000011610 */
[----:B------:R-:W-:Y:S04]  /*b250*/  LOP3.LUT R16, R16, 0x3, RZ, 0xc0, !PT ;  /* 0x0000000310107812 */ /* 0x000fe800078ec0ff */
[----:B------:R-:W-:Y:S11]  /*b260*/  ISETP.NE.AND P0, PT, R16, R0, PT ;  /* 0x000000001000720c */ /* 0x000ff60003f05270 */
[----:B------:R-:W-:Y:S02]  /*b270*/  @!UPT UIADD3 URZ, UPT, UPT, URZ, URZ, URZ ;  /* 0x000000fffffff290 */ /* 0x000fe4000fffe0ff */
[----:B--2---:R-:W-:Y:S05]  /*b280*/  @!P0 BRA `(.L_x_977) ;  /* 0x0000000000408947 */ /* 0x004fea0003800000 */
[----:B------:R-:W1:Y:S01]  /*b290*/  LDCU.64 UR8, c[0x4][0xd8] ;  /* 0x01001b00ff0877ac */ /* 0x000e620008000a00 */
[----:B------:R-:W-:Y:S01]  /*b2a0*/  MOV R3, 0xf8 ;  /* 0x000000f800037802 */ /* 0x000fe20000000f00 */
[----:B------:R-:W-:Y:S02]  /*b2b0*/  HFMA2 R12, -RZ, RZ, 0, 5.9604644775390625e-08 ;  /* 0x00000001ff0c7431 */ /* 0x000fe400000001ff */
[----:B------:R-:W-:Y:S02]  /*b2c0*/  IMAD.MOV.U32 R8, RZ, RZ, 0x192 ;  /* 0x00000192ff087424 */ /* 0x000fe400078e00ff */
[----:B------:R-:W-:Y:S01]  /*b2d0*/  IMAD.MOV.U32 R13, RZ, RZ, RZ ;  /* 0x000000ffff0d7224 */ /* 0x000fe200078e00ff */
[----:B------:R-:W2:Y:S01]  /*b2e0*/  LDCU.64 UR6, c[0x4][0xe0] ;  /* 0x01001c00ff0677ac */ /* 0x000ea20008000a00 */
[----:B------:R-:W3:Y:S01]  /*b2f0*/  LDC.64 R2, c[0x4][R3] ;  /* 0x0100000003027b82 */ /* 0x000ee20000000a00 */
[----:B------:R-:W5:Y:S01]  /*b300*/  LDCU.64 UR4, c[0x4][0x40] ;  /* 0x01000800ff0477ac */ /* 0x000f620008000a00 */
[----:B-1----:R-:W-:Y:S01]  /*b310*/  MOV R5, UR9 ;  /* 0x0000000900057c02 */ /* 0x002fe20008000f00 */
[----:B------:R-:W-:Y:S01]  /*b320*/  IMAD.U32 R4, RZ, RZ, UR8 ;  /* 0x00000008ff047e24 */ /* 0x000fe2000f8e00ff */
[----:B--2---:R-:W-:Y:S01]  /*b330*/  MOV R7, UR7 ;  /* 0x0000000700077c02 */ /* 0x004fe20008000f00 */
[----:B------:R-:W-:Y:S01]  /*b340*/  IMAD.U32 R6, RZ, RZ, UR6 ;  /* 0x00000006ff067e24 */ /* 0x000fe2000f8e00ff */
[----:B-----5:R-:W-:Y:S01]  /*b350*/  MOV R11, UR5 ;  /* 0x00000005000b7c02 */ /* 0x020fe20008000f00 */
[----:B------:R-:W-:Y:S02]  /*b360*/  IMAD.U32 R10, RZ, RZ, UR4 ;  /* 0x00000004ff0a7e24 */ /* 0x000fe4000f8e00ff */
[----:B------:R-:W-:Y:S07]  /*b370*/  LEPC R20, `(.L_x_977) ;  /* 0x000000001014794e */ /* 0x000fee0000000000 */
[----:B---34-:R-:W-:Y:S05]  /*b380*/  CALL.ABS.NOINC R2 ;  /* 0x0000000002007343 */ /* 0x018fea0003c00000 */
.L_x_977:
[----:B------:R-:W-:Y:S05]  /*b390*/  WARPSYNC.ALL ;  /* 0x0000000000007948 */ /* 0x000fea0003800000 */
[C---:B------:R-:W-:Y:S01]  /*b3a0*/  R2UR UR4, R74.reuse ;  /* 0x000000004a0472ca */ /* 0x040fe200000e0000 */
[----:B------:R-:W-:Y:S05]  /*b3b0*/  VIADD R0, R74, 0xffffffc0 ;  /* 0xffffffc04a007836 */ /* 0x000fea0000000000 */
[----:B------:R-:W-:Y:S04]  /*b3c0*/  SHF.R.U32.HI R0, RZ, 0x15, R0 ;  /* 0x00000015ff007819 */ /* 0x000fe80000011600 */
[----:B------:R-:W-:Y:S03]  /*b3d0*/  ISETP.NE.AND P0, PT, R16, R0, PT ;  /* 0x000000001000720c */ /* 0x000fe60003f05270 */
[----:B---34-:R-:W1:Y:S10]  /*b3e0*/  LDTM.x16 R24, tmem[UR4+-0x60] ;  /* 0xffffa004001879ee */ /* 0x018e74000824ff00 */
        /* <DEDUP_REMOVED lines=17> */
.L_x_978:
[----:B------:R-:W-:Y:S01]  /*b500*/  LOP3.LUT R75, R75, 0x140, RZ, 0xfc, !PT ;  /* 0x000001404b4b7812 */ /* 0x000fe200078efcff */
[----:B------:R-:W-:Y:S05]  /*b510*/  WARPSYNC.ALL ;  /* 0x0000000000007948 */ /* 0x000fea0003800000 */
[----:B------:R-:W-:Y:S01]  /*b520*/  R2UR UR5, R75 ;  /* 0x000000004b0572ca */ /* 0x000fe200000e0000 */
[----:B------:R-:W1:Y:S01]  /*b530*/  S2R R72, SR_TID.X ;  /* 0x0000000000487919 */ /* 0x000e620000002100 */
[----:B------:R-:W2:Y:S01]  /*b540*/  S2UR UR37, SR_CgaCtaId ;  /* 0x00000000002579c3 */ /* 0x000ea20000008800 */
[----:B------:R-:W-:Y:S01]  /*b550*/  UMOV UR4, 0x400 ;  /* 0x0000040000047882 */ /* 0x000fe20000000000 */
[----:B------:R-:W-:Y:S01]  /*b560*/  UISETP.NE.AND UP0, UPT, UR46, 0x3, UPT ;  /* 0x000000032e00788c */ /* 0x000fe2000bf05270 */
[----:B-1----:R-:W-:Y:S01]  /*b570*/  SHF.R.U32.HI R73, RZ, 0x1, R72 ;  /* 0x00000001ff497819 */ /* 0x002fe20000011648 */
[----:B--2---:R-:W-:Y:S03]  /*b580*/  ULEA UR36, UR37, UR4, 0x18 ;  /* 0x0000000425247291 */ /* 0x004fe6000f8ec0ff */
[----:B------:R-:W-:Y:S06]  /*b590*/  LOP3.LUT R73, R73, 0x40, RZ, 0xc0, !PT ;  /* 0x0000004049497812 */ /* 0x000fec00078ec0ff */
[----:B------:R-:W1:Y:S08]  /*b5a0*/  LDS.128 R12, [R73+UR36+0x38200] ;  /* 0x03820024490c7984 */ /* 0x000e700008000c00 */
[----:B------:R-:W2:Y:S08]  /*b5b0*/  LDS.128 R16, [R73+UR36+0x38210] ;  /* 0x0382102449107984 */ /* 0x000eb00008000c00 */
[----:B------:R-:W3:Y:S08]  /*b5c0*/  LDS.128 R8, [R73+UR36+0x38220] ;  /* 0x0382202449087984 */ /* 0x000ef00008000c00 */
[----:B------:R-:W4:Y:S08]  /*b5d0*/  LDS.128 R20, [R73+UR36+0x38280] ;  /* 0x0382802449147984 */ /* 0x000f300008000c00 */
[----:B------:R-:W5:Y:S01]  /*b5e0*/  LDS.128 R4, [R73+UR36+0x38230] ;  /* 0x0382302449047984 */ /* 0x000f620008000c00 */
[----:B-1----:R-:W-:Y:S01]  /*b5f0*/  FADD2 R2, R40.F32x2.HI_LO, R12.F32x2.HI_LO ;  /* 0x0000000c2802724b */ /* 0x002fe20000000000 */
[----:B------:R-:W-:Y:S01]  /*b600*/  SHF.R.U32.HI R40, RZ, 0x3, R72 ;  /* 0x00000003ff287819 */ /* 0x000fe20000011648 */
[----:B------:R-:W-:Y:S02]  /*b610*/  FADD2 R12, R42.F32x2.HI_LO, R14.F32x2.HI_LO ;  /* 0x0000000e2a0c724b */ /* 0x000fe40000000000 */
[----:B------:R-:W-:Y:S02]  /*b620*/  IMAD.U32 R41, R72, 0x10000, RZ ;  /* 0x0001000048297824 */ /* 0x000fe400078e00ff */
[----:B------:R-:W-:Y:S02]  /*b630*/  FMUL2 R2, R2.F32x2.HI_LO, R56.F32x2.HI_LO ;  /* 0x000000380202724a */ /* 0x000fe40000000000 */
[----:B------:R-:W-:Y:S01]  /*b640*/  FMUL2 R12, R12.F32x2.HI_LO, R58.F32x2.HI_LO ;  /* 0x0000003a0c0c724a */ /* 0x000fe20000000000 */
[----:B------:R-:W-:Y:S01]  /*b650*/  LOP3.LUT R0, R41, 0x600010, R40, 0xc8, !PT ;  /* 0x0060001029007812 */ /* 0x000fe200078ec828 */
[----:B--2---:R-:W-:Y:S01]  /*b660*/  FADD2 R14, R44.F32x2.HI_LO, R16.F32x2.HI_LO ;  /* 0x000000102c0e724b */ /* 0x004fe20000000000 */
[----:B------:R-:W-:Y:S02]  /*b670*/  F2FP.F16.F32.PACK_AB R2, R3, R2 ;  /* 0x000000020302723e */ /* 0x000fe400000000ff */
[----:B------:R-:W-:Y:S01]  /*b680*/  LOP3.LUT R0, R0, 0x160, RZ, 0xfc, !PT ;  /* 0x0000016000007812 */ /* 0x000fe200078efcff */
[----:B------:R-:W-:Y:S01]  /*b690*/  FMUL2 R14, R14.F32x2.HI_LO, R60.F32x2.HI_LO ;  /* 0x0000003c0e0e724a */ /* 0x000fe20000000000 */
[----:B------:R-:W-:Y:S02]  /*b6a0*/  PRMT R56, R2, 0x7632, R56 ;  /* 0x0000763202387816 */ /* 0x000fe40000000038 */
[----:B------:R-:W-:Y:S01]  /*b6b0*/  R2UR UR4, R0 ;  /* 0x00000000000472ca */ /* 0x000fe200000e0000 */
[----:B---3--:R-:W-:Y:S01]  /*b6c0*/  FADD2 R48, R48.F32x2.HI_LO, R8.F32x2.HI_LO ;  /* 0x000000083030724b */ /* 0x008fe20000000000 */
[----:B------:R-:W-:Y:S01]  /*b6d0*/  F2FP.F16.F32.PACK_AB R0, R13, R12 ;  /* 0x0000000c0d00723e */ /* 0x000fe200000000ff */
[----:B------:R-:W-:Y:S02]  /*b6e0*/  FADD2 R12, R46.F32x2.HI_LO, R18.F32x2.HI_LO ;  /* 0x000000122e0c724b */ /* 0x000fe40000000000 */
[----:B------:R-:W1:Y:S01]  /*b6f0*/  LDS.128 R16, [R73+UR36+0x38290] ;  /* 0x0382902449107984 */ /* 0x000e620008000c00 */
[----:B------:R-:W-:Y:S01]  /*b700*/  PRMT R57, R0, 0x7632, R57 ;  /* 0x0000763200397816 */ /* 0x000fe20000000039 */
[----:B------:R-:W-:Y:S01]  /*b710*/  FADD2 R50, R50.F32x2.HI_LO, R10.F32x2.HI_LO ;  /* 0x0000000a3232724b */ /* 0x000fe20000000000 */
[----:B------:R-:W-:Y:S01]  /*b720*/  PRMT R58, R0, 0x7610, R58 ;  /* 0x00007610003a7816 */ /* 0x000fe2000000003a */
[----:B----4-:R-:W-:Y:S01]  /*b730*/  FADD2 R26, R26.F32x2.HI_LO, R22.F32x2.HI_LO ;  /* 0x000000161a1a724b */ /* 0x010fe20000000000 */
[----:B------:R-:W-:Y:S01]  /*b740*/  F2FP.F16.F32.PACK_AB R0, R15, R14 ;  /* 0x0000000e0f00723e */ /* 0x000fe200000000ff */
[----:B------:R-:W-:Y:S02]  /*b750*/  FMUL2 R12, R12.F32x2.HI_LO, R62.F32x2.HI_LO ;  /* 0x0000003e0c0c724a */ /* 0x000fe40000000000 */
[----:B------:R-:W2:Y:S01]  /*b760*/  LDS.128 R8, [R73+UR36+0x382a0] ;  /* 0x0382a02449087984 */ /* 0x000ea20008000c00 */
[----:B------:R-:W-:Y:S01]  /*b770*/  PRMT R59, R0, 0x7632, R59 ;  /* 0x00007632003b7816 */ /* 0x000fe2000000003b */
[----:B------:R-:W-:Y:S01]  /*b780*/  FMUL2 R26, R26.F32x2.HI_LO, R80.F32x2.HI_LO ;  /* 0x000000501a1a724a */ /* 0x000fe20000000000 */
[----:B------:R-:W-:Y:S01]  /*b790*/  PRMT R60, R0, 0x7610, R60 ;  /* 0x00007610003c7816 */ /* 0x000fe2000000003c */
[----:B-----5:R-:W-:Y:S01]  /*b7a0*/  FADD2 R52, R52.F32x2.HI_LO, R4.F32x2.HI_LO ;  /* 0x000000043434724b */ /* 0x020fe20000000000 */
[----:B------:R-:W-:Y:S01]  /*b7b0*/  F2FP.F16.F32.PACK_AB R12, R13, R12 ;  /* 0x0000000c0d0c723e */ /* 0x000fe200000000ff */
[----:B------:R-:W-:Y:S02]  /*b7c0*/  FADD2 R54, R54.F32x2.HI_LO, R6.F32x2.HI_LO ;  /* 0x000000063636724b */ /* 0x000fe40000000000 */
[----:B------:R-:W3:Y:S01]  /*b7d0*/  LDS.128 R4, [R73+UR36+0x382b0] ;  /* 0x0382b02449047984 */ /* 0x000ee20008000c00 */
[----:B------:R-:W-:Y:S01]  /*b7e0*/  PRMT R61, R12, 0x7632, R61 ;  /* 0x000076320c3d7816 */ /* 0x000fe2000000003d */
[----:B------:R-:W-:Y:S01]  /*b7f0*/  FMUL2 R52, R52.F32x2.HI_LO, R68.F32x2.HI_LO ;  /* 0x000000443434724a */ /* 0x000fe20000000000 */
[----:B------:R-:W-:Y:S01]  /*b800*/  PRMT R62, R12, 0x7610, R62 ;  /* 0x000076100c3e7816 */ /* 0x000fe2000000003e */
[----:B------:R-:W-:Y:S02]  /*b810*/  FMUL2 R54, R54.F32x2.HI_LO, R70.F32x2.HI_LO ;  /* 0x000000463636724a */ /* 0x000fe40000000000 */
[----:B------:R-:W-:Y:S01]  /*b820*/  FADD2 R24, R24.F32x2.HI_LO, R20.F32x2.HI_LO ;  /* 0x000000141818724b */ /* 0x000fe20000000000 */
[----:B------:R-:W-:Y:S01]  /*b830*/  F2FP.F16.F32.PACK_AB R52, R53, R52 ;  /* 0x000000343534723e */ /* 0x000fe200000000ff */
[----:B------:R-:W4:Y:S01]  /*b840*/  LDS.128 R44, [R73+UR36+0x38300] ;  /* 0x03830024492c7984 */ /* 0x000f220008000c00 */
[----:B------:R-:W-:Y:S01]  /*b850*/  F2FP.F16.F32.PACK_AB R54, R55, R54 ;  /* 0x000000363736723e */ /* 0x000fe200000000ff */
[----:B------:R-:W-:Y:S01]  /*b860*/  FMUL2 R24, R24.F32x2.HI_LO, R76.F32x2.HI_LO ;  /* 0x0000004c1818724a */ /* 0x000fe20000000000 */
[----:B------:R-:W-:Y:S01]  /*b870*/  PRMT R63, R52, 0x7632, R63 ;  /* 0x00007632343f7816 */ /* 0x000fe2000000003f */
[----:B------:R-:W-:Y:S01]  /*b880*/  FMUL2 R48, R48.F32x2.HI_LO, R64.F32x2.HI_LO ;  /* 0x000000403030724a */ /* 0x000fe20000000000 */
[----:B------:R-:W-:Y:S01]  /*b890*/  PRMT R64, R52, 0x7610, R64 ;  /* 0x0000761034407816 */ /* 0x000fe20000000040 */
[----:B------:R-:W-:Y:S01]  /*b8a0*/  FMUL2 R50, R50.F32x2.HI_LO, R66.F32x2.HI_LO ;  /* 0x000000423232724a */ /* 0x000fe20000000000 */
[C---:B------:R-:W-:Y:S02]  /*b8b0*/  PRMT R65, R54.reuse, 0x7632, R65 ;  /* 0x0000763236417816 */ /* 0x040fe40000000041 */
[----:B------:R-:W-:Y:S02]  /*b8c0*/  F2FP.F16.F32.PACK_AB R0, R49, R48 ;  /* 0x000000303100723e */ /* 0x000fe400000000ff */
[----:B------:R-:W-:Y:S02]  /*b8d0*/  PRMT R66, R54, 0x7610, R66 ;  /* 0x0000761036427816 */ /* 0x000fe40000000042 */
[C---:B------:R-:W-:Y:S01]  /*b8e0*/  PRMT R48, R0.reuse, 0x7632, R48 ;  /* 0x0000763200307816 */ /* 0x040fe20000000030 */
[----:B------:R-:W5:Y:S01]  /*b8f0*/  LDS.128 R52, [R73+UR36+0x38310] ;  /* 0x0383102449347984 */ /* 0x000f620008000c00 */
[----:B------:R-:W-:Y:S01]  /*b900*/  PRMT R49, R0, 0x7610, R49 ;  /* 0x0000761000317816 */ /* 0x000fe20000000031 */
[----:B-1----:R-:W-:Y:S01]  /*b910*/  FADD2 R28, R28.F32x2.HI_LO, R16.F32x2.HI_LO ;  /* 0x000000101c1c724b */ /* 0x002fe20000000000 */
[----:B------:R-:W-:Y:S01]  /*b920*/  F2FP.F16.F32.PACK_AB R0, R27, R26 ;  /* 0x0000001a1b00723e */ /* 0x000fe200000000ff */
[----:B------:R-:W-:Y:S01]  /*b930*/  FADD2 R30, R30.F32x2.HI_LO, R18.F32x2.HI_LO ;  /* 0x000000121e1e724b */ /* 0x000fe20000000000 */
[----:B------:R-:W-:Y:S01]  /*b940*/  F2FP.F16.F32.PACK_AB R24, R25, R24 ;  /* 0x000000181918723e */ /* 0x000fe200000000ff */
[----:B------:R-:W-:Y:S01]  /*b950*/  FMUL2 R28, R28.F32x2.HI_LO, R84.F32x2.HI_LO ;  /* 0x000000541c1c724a */ /* 0x000fe20000000000 */
[----:B------:R-:W-:Y:S01]  /*b960*/  PRMT R69, R0, 0x7632, R69 ;  /* 0x0000763200457816 */ /* 0x000fe20000000045 */
[----:B------:R-:W-:Y:S01]  /*b970*/  FMUL2 R42, R30.F32x2.HI_LO, R88.F32x2.HI_LO ;  /* 0x000000581e2a724a */ /* 0x000fe20000000000 */
[----:B------:R-:W-:Y:S01]  /*b980*/  PRMT R70, R0, 0x7610, R70 ;  /* 0x0000761000467816 */ /* 0x000fe20000000046 */
[----:B--2---:R-:W-:Y:S01]  /*b990*/  FADD2 R34, R34.F32x2.HI_LO, R10.F32x2.HI_LO ;  /* 0x0000000a2222724b */ /* 0x004fe20000000000 */
[----:B------:R-:W-:Y:S01]  /*b9a0*/  F2FP.F16.F32.PACK_AB R0, R29, R28 ;  /* 0x0000001c1d00723e */ /* 0x000fe200000000ff */
[----:B------:R-:W-:Y:S01]  /*b9b0*/  FADD2 R32, R32.F32x2.HI_LO, R8.F32x2.HI_LO ;  /* 0x000000082020724b */ /* 0x000fe20000000000 */
[C---:B------:R-:W-:Y:S01]  /*b9c0*/  PRMT R67, R24.reuse, 0x7632, R67 ;  /* 0x0000763218437816 */ /* 0x040fe20000000043 */
[----:B------:R-:W1:Y:S01]  /*b9d0*/  LDS.128 R28, [R73+UR36+0x38320] ;  /* 0x03832024491c7984 */ /* 0x000e620008000c00 */
[----:B------:R-:W-:Y:S01]  /*b9e0*/  PRMT R68, R24, 0x7610, R68 ;  /* 0x0000761018447816 */ /* 0x000fe20000000044 */
[----:B------:R-:W-:Y:S01]  /*b9f0*/  FMUL2 R32, R32.F32x2.HI_LO, R82.F32x2.HI_LO ;  /* 0x000000522020724a */ /* 0x000fe20000000000 */
[----:B------:R-:W-:Y:S01]  /*ba00*/  F2FP.F16.F32.PACK_AB R42, R43, R42 ;  /* 0x0000002a2b2a723e */ /* 0x000fe200000000ff */
[----:B---3--:R-:W-:Y:S01]  /*ba10*/  FADD2 R38, R38.F32x2.HI_LO, R6.F32x2.HI_LO ;  /* 0x000000062626724b */ /* 0x008fe20000000000 */
[----:B------:R-:W-:Y:S01]  /*ba20*/  PRMT R43, R0, 0x7632, R43 ;  /* 0x00007632002b7816 */ /* 0x000fe2000000002b */
[----:B------:R-:W-:Y:S01]  /*ba30*/  FMUL2 R8, R34.F32x2.HI_LO, R86.F32x2.HI_LO ;  /* 0x000000562208724a */ /* 0x000fe20000000000 */
[----:B------:R-:W-:Y:S01]  /*ba40*/  PRMT R71, R0, 0x7610, R71 ;  /* 0x0000761000477816 */ /* 0x000fe20000000047 */
[----:B------:R-:W4:Y:S01]  /*ba50*/  LDTM.x16 R12, tmem[UR5] ;  /* 0x00000005000c79ee */ /* 0x000f220008240000 */
[----:B------:R-:W-:Y:S01]  /*ba60*/  F2FP.F16.F32.PACK_AB R0, R33, R32 ;  /* 0x000000202100723e */ /* 0x000fe200000000ff */
[----:B------:R-:W-:Y:S01]  /*ba70*/  LDS.128 R80, [R73+UR36+0x383a0] ;  /* 0x0383a02449507984 */ /* 0x000fe20008000c00 */
[----:B------:R-:W-:Y:S01]  /*ba80*/  F2FP.F16.F32.PACK_AB R8, R9, R8 ;  /* 0x000000080908723e */ /* 0x000fe200000000ff */
[----:B------:R-:W-:Y:S01]  /*ba90*/  FADD2 R36, R36.F32x2.HI_LO, R4.F32x2.HI_LO ;  /* 0x000000042424724b */ /* 0x000fe20000000000 */
[----:B------:R-:W-:Y:S01]  /*baa0*/  PRMT R75, R0, 0x7632, R75 ;  /* 0x00007632004b7816 */ /* 0x000fe2000000004b */
[----:B------:R-:W-:Y:S01]  /*bab0*/  FMUL2 R4, R38.F32x2.HI_LO, R92.F32x2.HI_LO ;  /* 0x0000005c2604724a */ /* 0x000fe20000000000 */
[----:B------:R-:W-:Y:S01]  /*bac0*/  PRMT R77, R8, 0x7632, R77 ;  /* 0x00007632084d7816 */ /* 0x000fe2000000004d */
[----:B------:R-:W-:Y:S01]  /*bad0*/  FMUL2 R36, R36.F32x2.HI_LO, R90.F32x2.HI_LO ;  /* 0x0000005a2424724a */ /* 0x000fe20000000000 */
[----:B------:R-:W-:Y:S01]  /*bae0*/  PRMT R76, R0, 0x7610, R76 ;  /* 0x00007610004c7816 */ /* 0x000fe2000000004c */
[----:B------:R-:W2:Y:S01]  /*baf0*/  LDS.128 R32, [R73+UR36+0x38330] ;  /* 0x0383302449207984 */ /* 0x000ea20008000c00 */
[----:B------:R-:W-:Y:S02]  /*bb00*/  F2FP.F16.F32.PACK_AB R4, R5, R4 ;  /* 0x000000040504723e */ /* 0x000fe400000000ff */
[----:B------:R-:W-:Y:S02]  /*bb10*/  F2FP.F16.F32.PACK_AB R0, R37, R36 ;  /* 0x000000242500723e */ /* 0x000fe400000000ff */
[----:B------:R-:W-:Y:S02]  /*bb20*/  PRMT R84, R8, 0x7610, R84 ;  /* 0x0000761008547816 */ /* 0x000fe40000000054 */
[C---:B------:R-:W-:Y:S01]  /*bb30*/  PRMT R85, R0.reuse, 0x7632, R85 ;  /* 0x0000763200557816 */ /* 0x040fe20000000055 */
[----:B------:R-:W3:Y:S01]  /*bb40*/  LDS.128 R36, [R73+UR36+0x38380] ;  /* 0x0383802449247984 */ /* 0x000ee20008000c00 */
[----:B------:R-:W-:Y:S02]  /*bb50*/  PRMT R86, R0, 0x7610, R86 ;  /* 0x0000761000567816 */ /* 0x000fe40000000056 */
[C---:B------:R-:W-:Y:S02]  /*bb60*/  PRMT R87, R4.reuse, 0x7632, R87 ;  /* 0x0000763204577816 */ /* 0x040fe40000000057 */
[----:B------:R-:W-:Y:S01]  /*bb70*/  PRMT R88, R4, 0x7610, R88 ;  /* 0x0000761004587816 */ /* 0x000fe20000000058 */
[----:B----4-:R-:W-:Y:S01]  /*bb80*/  FADD2 R14, R14.F32x2.HI_LO, R46.F32x2.HI_LO ;  /* 0x0000002e0e0e724b */ /* 0x010fe20000000000 */
[----:B------:R-:W-:Y:S01]  /*bb90*/  F2FP.F16.F32.PACK_AB R50, R51, R50 ;  /* 0x000000323332723e */ /* 0x000fe200000000ff */
[----:B-----5:R-:W-:Y:S01]  /*bba0*/  FADD2 R16, R16.F32x2.HI_LO, R52.F32x2.HI_LO ;  /* 0x000000341010724b */ /* 0x020fe20000000000 */
[----:B------:R-:W-:Y:S01]  /*bbb0*/  PRMT R74, R42, 0x7632, R74 ;  /* 0x000076322a4a7816 */ /* 0x000fe2000000004a */
[----:B------:R-:W-:Y:S01]  /*bbc0*/  FMUL2 R96, R14.F32x2.HI_LO, R96.F32x2.HI_LO ;  /* 0x000000600e60724a */ /* 0x000fe20000000000 */
[----:B------:R-:W-:Y:S01]  /*bbd0*/  PRMT R51, R50, 0x7632, R51 ;  /* 0x0000763232337816 */ /* 0x000fe20000000033 */
[----:B------:R-:W-:Y:S02]  /*bbe0*/  FADD2 R18, R18.F32x2.HI_LO, R54.F32x2.HI_LO ;  /* 0x000000361212724b */ /* 0x000fe40000000000 */
[----:B------:R-:W4:Y:S01]  /*bbf0*/  LDS.128 R52, [R73+UR36+0x38390] ;  /* 0x0383902449347984 */ /* 0x000f220008000c00 */
[----:B------:R-:W-:Y:S01]  /*bc00*/  F2FP.F16.F32.PACK_AB R3, R97, R96 ;  /* 0x000000606103723e */ /* 0x000fe200000000ff */
[----:B------:R-:W-:Y:S02]  /*bc10*/  FMUL2 R46, R18.F32x2.HI_LO, R104.F32x2.HI_LO ;  /* 0x00000068122e724a */ /* 0x000fe40000000000 */
[----:B-1----:R-:W-:Y:S01]  /*bc20*/  FADD2 R20, R20.F32x2.HI_LO, R28.F32x2.HI_LO ;  /* 0x0000001c1414724b */ /* 0x002fe20000000000 */
[----:B------:R-:W-:Y:S01]  /*bc30*/  PRMT R91, R3, 0x7632, R91 ;  /* 0x00007632035b7816 */ /* 0x000fe2000000005b */
[----:B------:R-:W-:Y:S01]  /*bc40*/  FADD2 R22, R22.F32x2.HI_LO, R30.F32x2.HI_LO ;  /* 0x0000001e1616724b */ /* 0x000fe20000000000 */
[----:B------:R-:W-:Y:S01]  /*bc50*/  PRMT R92, R3, 0x7610, R92 ;  /* 0x00007610035c7816 */ /* 0x000fe2000000005c */
[----:B------:R-:W1:Y:S01]  /*bc60*/  LDS.128 R28, [R73+UR36+0x383b0] ;  /* 0x0383b024491c7984 */ /* 0x000e620008000c00 */
[----:B------:R-:W-:Y:S01]  /*bc70*/  F2FP.F16.F32.PACK_AB R3, R47, R46 ;  /* 0x0000002e2f03723e */ /* 0x000fe200000000ff */
[----:B------:R-:W-:Y:S02]  /*bc80*/  FADD2 R12, R12.F32x2.HI_LO, R44.F32x2.HI_LO ;  /* 0x0000002c0c0c724b */ /* 0x000fe40000000000 */
[----:B------:R-:W-:Y:S02]  /*bc90*/  FMUL2 R44, R16.F32x2.HI_LO, R100.F32x2.HI_LO ;  /* 0x00000064102c724a */ /* 0x000fe40000000000 */
[----:B------:R-:W-:Y:S02]  /*bca0*/  FMUL2 R12, R12.F32x2.HI_LO, R94.F32x2.HI_LO ;  /* 0x0000005e0c0c724a */ /* 0x000fe40000000000 */
[----:B------:R-:W-:Y:S02]  /*bcb0*/  FMUL2 R20, R20.F32x2.HI_LO, R98.F32x2.HI_LO ;  /* 0x000000621414724a */ /* 0x000fe40000000000 */
[----:B--2---:R-:W-:Y:S01]  /*bcc0*/  FADD2 R24, R24.F32x2.HI_LO, R32.F32x2.HI_LO ;  /* 0x000000201818724b */ /* 0x004fe20000000000 */
[----:B------:R-:W-:Y:S01]  /*bcd0*/  F2FP.F16.F32.PACK_AB R0, R13, R12 ;  /* 0x0000000c0d00723e */ /* 0x000fe200000000ff */
[----:B------:R-:W-:Y:S01]  /*bce0*/  FADD2 R26, R26.F32x2.HI_LO, R34.F32x2.HI_LO ;  /* 0x000000221a1a724b */ /* 0x000fe20000000000 */
[----:B------:R-:W-:Y:S01]  /*bcf0*/  PRMT R32, R3, 0x7632, R32 ;  /* 0x0000763203207816 */ /* 0x000fe20000000020 */
[----:B------:R-:W3:Y:S01]  /*bd00*/  LDTM.x16 R4, tmem[UR4] ;  /* 0x00000004000479ee */ /* 0x000ee20008240000 */
[C---:B------:R-:W-:Y:S01]  /*bd10*/  PRMT R89, R0.reuse, 0x7632, R89 ;  /* 0x0000763200597816 */ /* 0x040fe20000000059 */
[----:B------:R-:W-:Y:S01]  /*bd20*/  NOP ;  /* 0x0000000000007918 */ /* 0x000fe20000000000 */
[----:B------:R-:W-:Y:S01]  /*bd30*/  PRMT R90, R0, 0x7610, R90 ;  /* 0x00007610005a7816 */ /* 0x000fe2000000005a */
[----:B------:R-:W-:Y:S01]  /*bd40*/  FMUL2 R22, R22.F32x2.HI_LO, R102.F32x2.HI_LO ;  /* 0x000000661616724a */ /* 0x000fe20000000000 */
[----:B------:R-:W-:Y:S01]  /*bd50*/  F2FP.F16.F32.PACK_AB R0, R45, R44 ;  /* 0x0000002c2d00723e */ /* 0x000fe200000000ff */
[----:B------:R-:W-:Y:S01]  /*bd60*/  FMUL2 R24, R24.F32x2.HI_LO, R106.F32x2.HI_LO ;  /* 0x0000006a1818724a */ /* 0x000fe20000000000 */
[----:B------:R-:W-:Y:S01]  /*bd70*/  PRMT R33, R3, 0x7610, R33 ;  /* 0x0000761003217816 */ /* 0x000fe20000000021 */
[----:B------:R-:W-:Y:S01]  /*bd80*/  FMUL2 R26, R26.F32x2.HI_LO, R108.F32x2.HI_LO ;  /* 0x0000006c1a1a724a */ /* 0x000fe20000000000 */
[C---:B------:R-:W-:Y:S02]  /*bd90*/  PRMT R44, R0.reuse, 0x7632, R44 ;  /* 0x00007632002c7816 */ /* 0x040fe4000000002c */
[----:B------:R-:W-:Y:S02]  /*bda0*/  PRMT R45, R0, 0x7610, R45 ;  /* 0x00007610002d7816 */ /* 0x000fe4000000002d */
[----:B------:R-:W-:Y:S02]  /*bdb0*/  F2FP.F16.F32.PACK_AB R0, R21, R20 ;  /* 0x000000141500723e */ /* 0x000fe400000000ff */
[----:B------:R-:W-:Y:S02]  /*bdc0*/  F2FP.F16.F32.PACK_AB R22, R23, R22 ;  /* 0x000000161716723e */ /* 0x000fe400000000ff */
[----:B------:R-:W-:Y:S02]  /*bdd0*/  F2FP.F16.F32.PACK_AB R24, R25, R24 ;  /* 0x000000181918723e */ /* 0x000fe400000000ff */
[----:B------:R-:W-:Y:S02]  /*bde0*/  F2FP.F16.F32.PACK_AB R26, R27, R26 ;  /* 0x0000001a1b1a723e */ /* 0x000fe400000000ff */
[C---:B------:R-:W-:Y:S02]  /*bdf0*/  PRMT R23, R0.reuse, 0x7632, R23 ;  /* 0x0000763200177816 */ /* 0x040fe40000000017 */
[----:B------:R-:W-:Y:S01]  /*be00*/  PRMT R34, R0, 0x7610, R34 ;  /* 0x0000761000227816 */ /* 0x000fe20000000022 */
[----:B---3--:R-:W-:Y:S01]  /*be10*/  FADD2 R4, R4.F32x2.HI_LO, R36.F32x2.HI_LO ;  /* 0x000000240404724b */ /* 0x008fe20000000000 */
[----:B------:R-:W-:Y:S01]  /*be20*/  PRMT R35, R22, 0x7632, R35 ;  /* 0x0000763216237816 */ /* 0x000fe20000000023 */
[----:B------:R-:W-:Y:S01]  /*be30*/  FADD2 R6, R6.F32x2.HI_LO, R38.F32x2.HI_LO ;  /* 0x000000260606724b */ /* 0x000fe20000000000 */
[----:B------:R-:W-:Y:S01]  /*be40*/  PRMT R25, R24, 0x7632, R25 ;  /* 0x0000763218197816 */ /* 0x000fe20000000019 */
[----:B----4-:R-:W-:Y:S01]  /*be50*/  FADD2 R8, R8.F32x2.HI_LO, R52.F32x2.HI_LO ;  /* 0x000000340808724b */ /* 0x010fe20000000000 */
[----:B------:R-:W-:Y:S01]  /*be60*/  PRMT R27, R26, 0x7632, R27 ;  /* 0x000076321a1b7816 */ /* 0x000fe2000000001b */
[----:B------:R-:W-:Y:S02]  /*be70*/  FADD2 R10, R10.F32x2.HI_LO, R54.F32x2.HI_LO ;  /* 0x000000360a0a724b */ /* 0x000fe40000000000 */
[----:B------:R-:W-:Y:S02]  /*be80*/  FADD2 R12, R12.F32x2.HI_LO, R80.F32x2.HI_LO ;  /* 0x000000500c0c724b */ /* 0x000fe40000000000 */
[----:B------:R-:W-:Y:S02]  /*be90*/  FADD2 R14, R14.F32x2.HI_LO, R82.F32x2.HI_LO ;  /* 0x000000520e0e724b */ /* 0x000fe40000000000 */
[----:B-1----:R-:W-:Y:S02]  /*bea0*/  FADD2 R16, R16.F32x2.HI_LO, R28.F32x2.HI_LO ;  /* 0x0000001c1010724b */ /* 0x002fe40000000000 */
[----:B------:R-:W-:Y:S02]  /*beb0*/  FADD2 R18, R18.F32x2.HI_LO, R30.F32x2.HI_LO ;  /* 0x0000001e1212724b */ /* 0x000fe40000000000 */
        /* <DEDUP_REMOVED lines=13> */
[----:B------:R-:W-:Y:S02]  /*bf90*/  F2FP.F16.F32.PACK_AB R14, R15, R14 ;  /* 0x0000000e0f0e723e */ /* 0x000fe400000000ff */
[----:B------:R-:W-:Y:S02]  /*bfa0*/  F2FP.F16.F32.PACK_AB R16, R17, R16 ;  /* 0x000000101110723e */ /* 0x000fe400000000ff */
[----:B------:R-:W-:Y:S02]  /*bfb0*/  F2FP.F16.F32.PACK_AB R18, R19, R18 ;  /* 0x000000121312723e */ /* 0x000fe400000000ff */
[C---:B------:R-:W-:Y:S02]  /*bfc0*/  PRMT R36, R4.reuse, 0x7632, R36 ;  /* 0x0000763204247816 */ /* 0x040fe40000000024 */
[----:B------:R-:W-:Y:S02]  /*bfd0*/  PRMT R37, R4, 0x7610, R37 ;  /* 0x0000761004257816 */ /* 0x000fe40000000025 */
        /* <DEDUP_REMOVED lines=10> */
[----:B------:R-:W-:Y:S02]  /*c080*/  PRMT R19, R16, 0x7632, R19 ;  /* 0x0000763210137816 */ /* 0x000fe40000000013 */
[----:B------:R-:W-:Y:S01]  /*c090*/  PRMT R53, R18, 0x7632, R53 ;  /* 0x0000763212357816 */ /* 0x000fe20000000035 */
[----:B------:R-:W-:Y:S06]  /*c0a0*/  BRA.U !UP0, `(.L_x_979) ;  /* 0x0000000108087547 */ /* 0x000fec000b800000 */
[----:B------:R-:W-:Y:S05]  /*c0b0*/  BPT.TRAP 0x1 ;  /* 0x000000040000795c */ /* 0x000fea0000300000 */
[----:B------:R-:W-:Y:S05]  /*c0c0*/  BPT.TRAP 0x1 ;  /* 0x000000040000795c */ /* 0x000fea0000300000 */
.L_x_979:
[----:B------:R-:W-:Y:S04]  /*c0d0*/  UIADD3 UR4, UPT, UPT, UR36, 0x38868, URZ ;  /* 0x0003886824047890 */ /* 0x000fe8000fffe0ff */
[----:B------:R-:W-:Y:S09]  /*c0e0*/  UPRMT UR4, UR37, 0x654, UR4 ;  /* 0x0000065425047896 */ /* 0x000ff20008000004 */
[----:B------:R-:W-:Y:S01]  /*c0f0*/  SYNCS.ARRIVE.TRANS64.RED.A1T0 RZ, [UR4], RZ ;  /* 0x000000ffffff79a7 */ /* 0x000fe20008100404 */
[----:B------:R-:W-:Y:S04]  /*c100*/  UIADD3 UR4, UPT, UPT, UR36, 0x28000, URZ ;  /* 0x0002800024047890 */ /* 0x000fe8000fffe0ff */
[----:B------:R-:W-:Y:S09]  /*c110*/  ULOP3.LUT UP0, URZ, UR4, 0x3f0, URZ, 0xc0, !UPT ;  /* 0x000003f004ff7892 */ /* 0x000ff2000f80c0ff */
[----:B------:R-:W-:Y:S05]  /*c120*/  BRA.U !UP0, `(.L_x_980) ;  /* 0x0000000108407547 */ /* 0x000fea000b800000 */
        /* <DEDUP_REMOVED lines=16> */
.L_x_980:
[C---:B------:R-:W-:Y:S01]  /*c230*/  LOP3.LUT P0, RZ, R72.reuse, 0x2, RZ, 0xc0, !PT ;  /* 0x0000000248ff7812 */ /* 0x040fe2000780c0ff */
[C---:B------:R-:W-:Y:S01]  /*c240*/  IMAD.SHL.U32 R3, R72.reuse, 0x40, RZ ;  /* 0x0000004048037824 */ /* 0x040fe200078e00ff */
[----:B------:R-:W-:Y:S01]  /*c250*/  SHF.R.U32.HI R5, RZ, 0x7, R72 ;  /* 0x00000007ff057819 */ /* 0x000fe20000011648 */
[----:B------:R-:W-:Y:S01]  /*c260*/  IMAD.SHL.U32 R0, R72, 0x8, RZ ;  /* 0x0000000848007824 */ /* 0x000fe200078e00ff */
[----:B------:R-:W-:Y:S01]  /*c270*/  LOP3.LUT R56, R56, 0xffff, RZ, 0xc0, !PT ;  /* 0x0000ffff38387812 */ /* 0x000fe200078ec0ff */
[----:B------:R-:W-:Y:S01]  /*c280*/  IMAD.U32 R17, R17, 0x10000, RZ ;  /* 0x0001000011117824 */ /* 0x000fe200078e00ff */
[----:B------:R-:W-:Y:S01]  /*c290*/  LOP3.LUT R4, R3, 0x1c0, RZ, 0xc0, !PT ;  /* 0x000001c003047812 */ /* 0x000fe200078ec0ff */
[----:B------:R-:W-:Y:S01]  /*c2a0*/  IMAD.U32 R87, R87, 0x10000, RZ ;  /* 0x0001000057577824 */ /* 0x000fe200078e00ff */
[----:B------:R-:W-:Y:S01]  /*c2b0*/  LOP3.LUT R59, R59, 0xffff, RZ, 0xc0, !PT ;  /* 0x0000ffff3b3b7812 */ /* 0x000fe200078ec0ff */
[----:B------:R-:W-:Y:S01]  /*c2c0*/  IMAD.U32 R38, R38, 0x10000, RZ ;  /* 0x0001000026267824 */ /* 0x000fe200078e00ff */
[----:B------:R-:W-:Y:S01]  /*c2d0*/  LOP3.LUT R0, R4, 0x38, R0, 0xf8, !PT ;  /* 0x0000003804007812 */ /* 0x000fe200078ef800 */
[----:B------:R-:W-:Y:S01]  /*c2e0*/  IMAD.U32 R57, R57, 0x10000, RZ ;  /* 0x0001000039397824 */ /* 0x000fe200078e00ff */
[----:B------:R-:W-:Y:S01]  /*c2f0*/  LOP3.LUT R4, R72, 0x1, RZ, 0xc0, !PT ;  /* 0x0000000148047812 */ /* 0x000fe200078ec0ff */
[----:B------:R-:W-:Y:S01]  /*c300*/  IMAD.U32 R28, R28, 0x10000, RZ ;  /* 0x000100001c1c7824 */ /* 0x000fe200078e00ff */
[----:B------:R-:W-:Y:S01]  /*c310*/  LOP3.LUT R0, R0, 0x1e00, R3, 0xf8, !PT ;  /* 0x00001e0000007812 */ /* 0x000fe200078ef803 */
[----:B------:R-:W-:Y:S01]  /*c320*/  IMAD.MOV.U32 R3, RZ, RZ, 0x10 ;  /* 0x00000010ff037424 */ /* 0x000fe200078e00ff */
[----:B------:R-:W-:Y:S01]  /*c330*/  LOP3.LUT R5, R5, 0x1, RZ, 0xc0, !PT ;  /* 0x0000000105057812 */ /* 0x000fe200078ec0ff */
[----:B------:R-:W-:Y:S01]  /*c340*/  IMAD.U32 R53, R53, 0x10000, RZ ;  /* 0x0001000035357824 */ /* 0x000fe200078e00ff */
[----:B------:R-:W-:Y:S01]  /*c350*/  LEA R8, P1, R56, RZ, 0x10 ;  /* 0x000000ff38087211 */ /* 0x000fe200078280ff */
[----:B------:R-:W-:Y:S01]  /*c360*/  IMAD.U32 R32, R32, 0x10000, RZ ;  /* 0x0001000020207824 */ /* 0x000fe200078e00ff */
[----:B------:R-:W-:Y:S01]  /*c370*/  SEL R6, R3, 0xfffffff0, !P0 ;  /* 0xfffffff003067807 */ /* 0x000fe20004000000 */
[----:B------:R-:W-:Y:S01]  /*c380*/  IMAD.U32 R51, R51, 0x10000, RZ ;  /* 0x0001000033337824 */ /* 0x000fe200078e00ff */
[----:B------:R-:W-:Y:S01]  /*c390*/  ISETP.NE.U32.AND P2, PT, R4, 0x1, PT ;  /* 0x000000010400780c */ /* 0x000fe20003f45070 */
[----:B------:R-:W-:Y:S01]  /*c3a0*/  IMAD.U32 R65, R65, 0x10000, RZ ;  /* 0x0001000041417824 */ /* 0x000fe200078e00ff */
[----:B------:R-:W-:Y:S01]  /*c3b0*/  LOP3.LUT R48, R48, 0xffff, RZ, 0xc0, !PT ;  /* 0x0000ffff30307812 */ /* 0x000fe200078ec0ff */
[----:B------:R-:W-:Y:S01]  /*c3c0*/  IMAD R0, R6, R5, R0 ;  /* 0x0000000506007224 */ /* 0x000fe200078e0200 */
[----:B------:R-:W-:Y:S01]  /*c3d0*/  LEA R4, P0, R59, RZ, 0x10 ;  /* 0x000000ff3b047211 */ /* 0x000fe200078080ff */
[----:B------:R-:W-:Y:S01]  /*c3e0*/  IMAD.U32 R69, R69, 0x10000, RZ ;  /* 0x0001000045457824 */ /* 0x000fe200078e00ff */
[----:B------:R-:W-:Y:S01]  /*c3f0*/  LOP3.LUT R63, R63, 0xffff, RZ, 0xc0, !PT ;  /* 0x0000ffff3f3f7812 */ /* 0x000fe200078ec0ff */
[----:B------:R-:W-:Y:S01]  /*c400*/  IMAD.U32 R74, R74, 0x10000, RZ ;  /* 0x000100004a4a7824 */ /* 0x000fe200078e00ff */
[----:B------:R-:W-:Y:S01]  /*c410*/  LEA.HI.X R9, R56, RZ, RZ, 0x10, P1 ;  /* 0x000000ff38097211 */ /* 0x000fe200008f84ff */
[----:B------:R-:W-:Y:S01]  /*c420*/  IMAD.U32 R91, R91, 0x10000, RZ ;  /* 0x000100005b5b7824 */ /* 0x000fe200078e00ff */
[----:B------:R-:W-:Y:S01]  /*c430*/  LEA R6, P1, R48, RZ, 0x10 ;  /* 0x000000ff30067211 */ /* 0x000fe200078280ff */
[----:B------:R-:W-:Y:S01]  /*c440*/  IMAD.U32 R35, R35, 0x10000, RZ ;  /* 0x0001000023237824 */ /* 0x000fe200078e00ff */
[----:B------:R-:W-:Y:S02]  /*c450*/  LEA.HI.X R5, R59, RZ, RZ, 0x10, P0 ;  /* 0x000000ff3b057211 */ /* 0x000fe400000f84ff */
[----:B------:R-:W-:Y:S02]  /*c460*/  LOP3.LUT R2, R8, 0xffff, R2, 0xf8, !PT ;  /* 0x0000ffff08027812 */ /* 0x000fe400078ef802 */
[----:B------:R-:W-:Y:S02]  /*c470*/  LOP3.LUT R67, R67, 0xffff, RZ, 0xc0, !PT ;  /* 0x0000ffff43437812 */ /* 0x000fe400078ec0ff */
[----:B------:R-:W-:Y:S02]  /*c480*/  LEA R8, P0, R63, RZ, 0x10 ;  /* 0x000000ff3f087211 */ /* 0x000fe400078080ff */
[----:B------:R-:W-:Y:S02]  /*c490*/  LOP3.LUT R43, R43, 0xffff, RZ, 0xc0, !PT ;  /* 0x0000ffff2b2b7812 */ /* 0x000fe400078ec0ff */
[----:B------:R-:W-:Y:S02]  /*c4a0*/  LOP3.LUT R58, R9, 0xffff, R58, 0xf8, !PT ;  /* 0x0000ffff093a7812 */ /* 0x000fe400078ef83a */
[----:B------:R-:W-:Y:S02]  /*c4b0*/  LEA.HI.X R7, R48, RZ, RZ, 0x10, P1 ;  /* 0x000000ff30077211 */ /* 0x000fe400008f84ff */
[----:B------:R-:W-:Y:S02]  /*c4c0*/  LEA R10, P1, R67, RZ, 0x10 ;  /* 0x000000ff430a7211 */ /* 0x000fe400078280ff */
[----:B------:R-:W-:Y:S02]  /*c4d0*/  LEA.HI.X R9, R63, RZ, RZ, 0x10, P0 ;  /* 0x000000ff3f097211 */ /* 0x000fe400000f84ff */
[----:B------:R-:W-:Y:S02]  /*c4e0*/  LOP3.LUT R75, R75, 0xffff, RZ, 0xc0, !PT ;  /* 0x0000ffff4b4b7812 */ /* 0x000fe400078ec0ff */
[----:B------:R-:W-:Y:S02]  /*c4f0*/  LEA R12, P0, R43, RZ, 0x10 ;  /* 0x000000ff2b0c7211 */ /* 0x000fe400078080ff */
[----:B------:R-:W-:Y:S02]  /*c500*/  LOP3.LUT R85, R85, 0xffff, RZ, 0xc0, !PT ;  /* 0x0000ffff55557812 */ /* 0x000fe400078ec0ff */
[----:B------:R-:W-:Y:S02]  /*c510*/  LOP3.LUT R62, R5, 0xffff, R62, 0xf8, !PT ;  /* 0x0000ffff053e7812 */ /* 0x000fe400078ef83e */
[----:B------:R-:W-:Y:S02]  /*c520*/  LOP3.LUT R50, R7, 0xffff, R50, 0xf8, !PT ;  /* 0x0000ffff07327812 */ /* 0x000fe400078ef832 */
[----:B------:R-:W-:Y:S02]  /*c530*/  LEA.HI.X R11, R67, RZ, RZ, 0x10, P1 ;  /* 0x000000ff430b7211 */ /* 0x000fe400008f84ff */
[----:B------:R-:W-:Y:S02]  /*c540*/  LOP3.LUT R5, R8, 0xffff, R64, 0xf8, !PT ;  /* 0x0000ffff08057812 */ /* 0x000fe400078ef840 */
[----:B------:R-:W-:Y:S02]  /*c550*/  LEA R8, P1, R75, RZ, 0x10 ;  /* 0x000000ff4b087211 */ /* 0x000fe400078280ff */
[----:B------:R-:W-:Y:S02]  /*c560*/  LEA.HI.X R13, R43, RZ, RZ, 0x10, P0 ;  /* 0x000000ff2b0d7211 */ /* 0x000fe400000f84ff */
[----:B------:R-:W-:Y:S02]  /*c570*/  LOP3.LUT R7, R10, 0xffff, R68, 0xf8, !PT ;  /* 0x0000ffff0a077812 */ /* 0x000fe400078ef844 */
[----:B------:R-:W-:Y:S02]  /*c580*/  LOP3.LUT R89, R89, 0xffff, RZ, 0xc0, !PT ;  /* 0x0000ffff59597812 */ /* 0x000fe400078ec0ff */
[----:B------:R-:W-:Y:S02]  /*c590*/  LEA R10, P0, R85, RZ, 0x10 ;  /* 0x000000ff550a7211 */ /* 0x000fe400078080ff */
[----:B------:R-:W-:Y:S02]  /*c5a0*/  LOP3.LUT R44, R44, 0xffff, RZ, 0xc0, !PT ;  /* 0x0000ffff2c2c7812 */ /* 0x000fe400078ec0ff */
[----:B------:R-:W-:Y:S02]  /*c5b0*/  LOP3.LUT R66, R9, 0xffff, R66, 0xf8, !PT ;  /* 0x0000ffff09427812 */ /* 0x000fe400078ef842 */
[----:B------:R-:W-:Y:S02]  /*c5c0*/  LOP3.LUT R70, R11, 0xffff, R70, 0xf8, !PT ;  /* 0x0000ffff0b467812 */ /* 0x000fe400078ef846 */
[----:B------:R-:W-:Y:S02]  /*c5d0*/  LEA.HI.X R9, R75, RZ, RZ, 0x10, P1 ;  /* 0x000000ff4b097211 */ /* 0x000fe400008f84ff */
[----:B------:R-:W-:Y:S02]  /*c5e0*/  LEA R14, P1, R89, RZ, 0x10 ;  /* 0x000000ff590e7211 */ /* 0x000fe400078280ff */
[----:B------:R-:W-:Y:S02]  /*c5f0*/  LEA.HI.X R11, R85, RZ, RZ, 0x10, P0 ;  /* 0x000000ff550b7211 */ /* 0x000fe400000f84ff */
[----:B------:R-:W-:Y:S02]  /*c600*/  LOP3.LUT R23, R23, 0xffff, RZ, 0xc0, !PT ;  /* 0x0000ffff17177812 */ /* 0x000fe400078ec0ff */
[C---:B------:R-:W-:Y:S02]  /*c610*/  LEA R20, P0, R44.reuse, RZ, 0x10 ;  /* 0x000000ff2c147211 */ /* 0x040fe400078080ff */
[----:B------:R-:W-:Y:S02]  /*c620*/  LOP3.LUT R25, R25, 0xffff, RZ, 0xc0, !PT ;  /* 0x0000ffff19197812 */ /* 0x000fe400078ec0ff */
        /* <DEDUP_REMOVED lines=8> */
[----:B------:R-:W-:Y:S02]  /*c6b0*/  LOP3.LUT R92, R15, 0xffff, R92, 0xf8, !PT ;  /* 0x0000ffff0f5c7812 */ /* 0x000fe400078ef85c */
[----:B------:R-:W-:Y:S02]  /*c6c0*/  LEA.HI.X R49, R23, RZ, RZ, 0x10, P1 ;  /* 0x000000ff17317211 */ /* 0x000fe400008f84ff */
[----:B------:R-:W-:Y:S02]  /*c6d0*/  LOP3.LUT R13, R20, 0xffff, R45, 0xf8, !PT ;  /* 0x0000ffff140d7812 */ /* 0x000fe400078ef82d */
[----:B------:R-:W-:Y:S02]  /*c6e0*/  LEA R20, P1, R36, RZ, 0x10 ;  /* 0x000000ff24147211 */ /* 0x000fe400078280ff */
[----:B------:R-:W-:Y:S01]  /*c6f0*/  LEA.HI.X R45, R25, RZ, RZ, 0x10, P0 ;  /* 0x000000ff192d7211 */ /* 0x000fe200000f84ff */
[----:B------:R-:W-:Y:S01]  /*c700*/  IMAD.MOV.U32 R94, RZ, RZ, R13 ;  /* 0x000000ffff5e7224 */ /* 0x000fe200078e000d */
[----:B------:R-:W-:Y:S02]  /*c710*/  LOP3.LUT R15, R48, 0xffff, R34, 0xf8, !PT ;  /* 0x0000ffff300f7812 */ /* 0x000fe400078ef822 */
        /* <DEDUP_REMOVED lines=9> */
[----:B------:R-:W-:Y:S02]  /*c7b0*/  LEA R44, P0, R19, RZ, 0x10 ;  /* 0x000000ff132c7211 */ /* 0x000fe400078080ff */
[----:B------:R-:W-:Y:S02]  /*c7c0*/  LOP3.LUT R20, R20, 0xffff, R37, 0xf8, !PT ;  /* 0x0000ffff14147812 */ /* 0x000fe400078ef825 */
[----:B------:R-:W-:Y:S02]  /*c7d0*/  LOP3.LUT R26, R45, 0xffff, R26, 0xf8, !PT ;  /* 0x0000ffff2d1a7812 */ /* 0x000fe400078ef81a */
[----:B------:R-:W-:Y:S02]  /*c7e0*/  LEA.HI.X R37, R30, RZ, RZ, 0x10, P1 ;  /* 0x000000ff1e257211 */ /* 0x000fe400008f84ff */
[----:B------:R-:W-:Y:S01]  /*c7f0*/  LEA.HI.X R45, R19, RZ, RZ, 0x10, P0 ;  /* 0x000000ff132d7211 */ /* 0x000fe200000f84ff */
[----:B------:R-:W-:Y:S01]  /*c800*/  IMAD.U32 R19, R61, 0x10000, RZ ;  /* 0x000100003d137824 */ /* 0x000fe200078e00ff */
[----:B------:R-:W-:Y:S01]  /*c810*/  LOP3.LUT R25, R36, 0xffff, R31, 0xf8, !PT ;  /* 0x0000ffff24197812 */ /* 0x000fe200078ef81f */
[----:B------:R-:W-:Y:S01]  /*c820*/  IMAD.U32 R31, R27, 0x10000, RZ ;  /* 0x000100001b1f7824 */ /* 0x000fe200078e00ff */
[----:B------:R-:W-:Y:S02]  /*c830*/  LOP3.LUT R30, R49, 0xffff, R29, 0xf8, !PT ;  /* 0x0000ffff311e7812 */ /* 0x000fe400078ef81d */
[----:B------:R-:W-:Y:S02]  /*c840*/  LOP3.LUT R29, R44, 0xffff, R16, 0xf8, !PT ;  /* 0x0000ffff2c1d7812 */ /* 0x000fe400078ef810 */
[----:B------:R-:W-:Y:S02]  /*c850*/  LOP3.LUT R16, R58, R57, RZ, 0xfc, !PT ;  /* 0x000000393a107212 */ /* 0x000fe400078efcff */
[----:B------:R-:W-:Y:S02]  /*c860*/  LOP3.LUT R52, R37, 0xffff, R52, 0xf8, !PT ;  /* 0x0000ffff25347812 */ /* 0x000fe400078ef834 */
[----:B------:R-:W-:Y:S02]  /*c870*/  LOP3.LUT R4, R4, 0xffff, R60, 0xf8, !PT ;  /* 0x0000ffff04047812 */ /* 0x000fe400078ef83c */
[----:B------:R-:W-:Y:S02]  /*c880*/  LOP3.LUT R18, R45, 0xffff, R18, 0xf8, !PT ;  /* 0x0000ffff2d127812 */ /* 0x000fe400078ef812 */
[----:B------:R-:W-:Y:S02]  /*c890*/  LOP3.LUT R26, R26, R31, RZ, 0xfc, !PT ;  /* 0x0000001f1a1a7212 */ /* 0x000fe400078efcff */
[----:B------:R-:W-:Y:S02]  /*c8a0*/  LOP3.LUT R30, R30, R28, RZ, 0xfc, !PT ;  /* 0x0000001c1e1e7212 */ /* 0x000fe400078efcff */
[----:B------:R-:W-:Y:S02]  /*c8b0*/  LEA R31, R0, UR36, 0x1 ;  /* 0x00000024001f7c11 */ /* 0x000fe4000f8e08ff */
[----:B------:R-:W-:Y:S01]  /*c8c0*/  LOP3.LUT R28, R52, R17, RZ, 0xfc, !PT ;  /* 0x00000011341c7212 */ /* 0x000fe200078efcff */
[----:B------:R-:W-:Y:S01]  /*c8d0*/  IMAD.MOV.U32 R17, RZ, RZ, R16 ;  /* 0x000000ffff117224 */ /* 0x000fe200078e0010 */
[----:B------:R-:W-:Y:S01]  /*c8e0*/  LOP3.LUT R0, R18, R53, RZ, 0xfc, !PT ;  /* 0x0000003512007212 */ /* 0x000fe200078efcff */
[----:B------:R-:W-:Y:S01]  /*c8f0*/  IMAD.MOV.U32 R16, RZ, RZ, R2 ;  /* 0x000000ffff107224 */ /* 0x000fe200078e0002 */
[----:B------:R-:W-:Y:S01]  /*c900*/  LOP3.LUT R19, R62, R19, RZ, 0xfc, !PT ;  /* 0x000000133e137212 */ /* 0x000fe200078efcff */
[----:B------:R-:W-:Y:S01]  /*c910*/  IMAD.MOV.U32 R18, RZ, RZ, R4 ;  /* 0x000000ffff127224 */ /* 0x000fe200078e0004 */
[----:B------:R-:W-:Y:S01]  /*c920*/  LOP3.LUT R8, R8, 0xffff, R76, 0xf8, !PT ;  /* 0x0000ffff08087812 */ /* 0x000fe200078ef84c */
[----:B------:R-:W-:Y:S01]  /*c930*/  IMAD.MOV.U32 R4, RZ, RZ, R7 ;  /* 0x000000ffff047224 */ /* 0x000fe200078e0007 */
[----:B------:R-:W-:Y:S01]  /*c940*/  LOP3.LUT R10, R10, 0xffff, R86, 0xf8, !PT ;  /* 0x0000ffff0a0a7812 */ /* 0x000fe200078ef856 */
[----:B------:R-:W-:Y:S01]  /*c950*/  VIADD R2, R31, 0x28040 ;  /* 0x000280401f027836 */ /* 0x000fe20000000000 */
[----:B------:R1:W-:Y:S01]  /*c960*/  STS.128 [R31+0x28000], R16 ;  /* 0x028000101f007388 */ /* 0x0003e20000000c00 */
[----:B------:R-:W-:Y:S01]  /*c970*/  LOP3.LUT R27, R33, R32, RZ, 0xfc, !PT ;  /* 0x00000020211b7212 */ /* 0x000fe200078efcff */
[----:B------:R-:W-:Y:S01]  /*c980*/  VIADD R33, R31, 0x28000 ;  /* 0x000280001f217836 */ /* 0x000fe20000000000 */
[----:B------:R-:W-:Y:S02]  /*c990*/  LOP3.LUT R50, R50, R51, RZ, 0xfc, !PT ;  /* 0x0000003332327212 */ /* 0x000fe400078efcff */
[----:B------:R-:W-:Y:S01]  /*c9a0*/  LOP3.LUT R66, R66, R65, RZ, 0xfc, !PT ;  /* 0x0000004142427212 */ /* 0x000fe200078efcff */
[----:B------:R-:W-:Y:S01]  /*c9b0*/  IMAD.MOV.U32 R95, RZ, RZ, R27 ;  /* 0x000000ffff5f7224 */ /* 0x000fe200078e001b */
[----:B------:R-:W-:Y:S02]  /*c9c0*/  SEL R32, R3, 0xfffffff0, P2 ;  /* 0xfffffff003207807 */ /* 0x000fe40001000000 */
[----:B------:R-:W-:Y:S02]  /*c9d0*/  LOP3.LUT P0, RZ, R72, 0x4, RZ, 0xc0, !PT ;  /* 0x0000000448ff7812 */ /* 0x000fe4000780c0ff */
[----:B------:R-:W-:Y:S01]  /*c9e0*/  LOP3.LUT R12, R12, 0xffff, R71, 0xf8, !PT ;  /* 0x0000ffff0c0c7812 */ /* 0x000fe200078ef847 */
[----:B------:R-:W-:Y:S01]  /*c9f0*/  IMAD.IADD R3, R31, 0x1, R32 ;  /* 0x000000011f037824 */ /* 0x000fe200078e0220 */
[----:B------:R-:W-:Y:S02]  /*ca00*/  LOP3.LUT R70, R70, R69, RZ, 0xfc, !PT ;  /* 0x0000004546467212 */ /* 0x000fe400078efcff */
[----:B------:R-:W-:Y:S02]  /*ca10*/  LOP3.LUT R42, R42, R74, RZ, 0xfc, !PT ;  /* 0x0000004a2a2a7212 */ /* 0x000fe400078efcff */
[----:B------:R-:W-:Y:S01]  /*ca20*/  LOP3.LUT R84, R9, 0xffff, R84, 0xf8, !PT ;  /* 0x0000ffff09547812 */ /* 0x000fe200078ef854 */
[----:B------:R-:W-:Y:S01]  /*ca30*/  IMAD.U32 R9, R77, 0x10000, RZ ;  /* 0x000100004d097824 */ /* 0x000fe200078e00ff */
[----:B------:R-:W-:Y:S01]  /*ca40*/  LOP3.LUT R11, R11, 0xffff, R88, 0xf8, !PT ;  /* 0x0000ffff0b0b7812 */ /* 0x000fe200078ef858 */
[----:B------:R-:W-:Y:S01]  /*ca50*/  IMAD.MOV.U32 R7, RZ, RZ, R42 ;  /* 0x000000ffff077224 */ /* 0x000fe200078e002a */
[----:B------:R-:W-:Y:S01]  /*ca60*/  LOP3.LUT R92, R92, R91, RZ, 0xfc, !PT ;  /* 0x0000005b5c5c7212 */ /* 0x000fe200078efcff */
[----:B------:R-:W-:Y:S01]  /*ca70*/  @P0 VIADD R2, R33, 0xffffffc0 ;  /* 0xffffffc021020836 */ /* 0x000fe20000000000 */
[----:B------:R-:W-:Y:S02]  /*ca80*/  LOP3.LUT R9, R84, R9, RZ, 0xfc, !PT ;  /* 0x0000000954097212 */ /* 0x000fe400078efcff */
[----:B------:R-:W-:Y:S01]  /*ca90*/  LOP3.LUT R11, R11, R87, RZ, 0xfc, !PT ;  /* 0x000000570b0b7212 */ /* 0x000fe200078efcff */
[----:B------:R-:W-:Y:S01]  /*caa0*/  IMAD.MOV.U32 R93, RZ, RZ, R92 ;  /* 0x000000ffff5d7224 */ /* 0x000fe200078e005c */
[----:B------:R-:W-:Y:S02]  /*cab0*/  LOP3.LUT R14, R14, 0xffff, R90, 0xf8, !PT ;  /* 0x0000ffff0e0e7812 */ /* 0x000fe400078ef85a */
[----:B------:R-:W-:Y:S01]  /*cac0*/  LOP3.LUT R22, R22, R35, RZ, 0xfc, !PT ;  /* 0x0000002316167212 */ /* 0x000fe200078efcff */
[----:B-1----:R-:W-:Y:S01]  /*cad0*/  IMAD.MOV.U32 R16, RZ, RZ, R6 ;  /* 0x000000ffff107224 */ /* 0x002fe200078e0006 */
[----:B------:R-:W-:Y:S01]  /*cae0*/  LOP3.LUT R24, R48, 0xffff, R47, 0xf8, !PT ;  /* 0x0000ffff30187812 */ /* 0x000fe200078ef82f */
[----:B------:R-:W-:Y:S01]  /*caf0*/  IMAD.MOV.U32 R17, RZ, RZ, R50 ;  /* 0x000000ffff117224 */ /* 0x000fe200078e0032 */
[----:B------:R-:W-:Y:S01]  /*cb00*/  LOP3.LUT R21, R21, 0xffff, R39, 0xf8, !PT ;  /* 0x0000ffff15157812 */ /* 0x000fe200078ef827 */
[----:B------:R-:W-:Y:S02]  /*cb10*/  IMAD.MOV.U32 R18, RZ, RZ, R5 ;  /* 0x000000ffff127224 */ /* 0x000fe400078e0005 */
[----:B------:R-:W-:Y:S01]  /*cb20*/  IMAD.MOV.U32 R19, RZ, RZ, R66 ;  /* 0x000000ffff137224 */ /* 0x000fe200078e0042 */
[----:B------:R-:W-:Y:S01]  /*cb30*/  LOP3.LUT R21, R21, R38, RZ, 0xfc, !PT ;  /* 0x0000002615157212 */ /* 0x000fe200078efcff */
[----:B------:R-:W-:Y:S02]  /*cb40*/  IMAD.MOV.U32 R5, RZ, RZ, R70 ;  /* 0x000000ffff057224 */ /* 0x000fe400078e0046 */
[----:B------:R-:W-:Y:S01]  /*cb50*/  IMAD.MOV.U32 R6, RZ, RZ, R12 ;  /* 0x000000ffff067224 */ /* 0x000fe200078e000c */
[----:B------:R1:W-:Y:S01]  /*cb60*/  STS.128 [R3+0x28000], R16 ;  /* 0x0280001003007388 */ /* 0x0003e20000000c00 */
[----:B------:R-:W-:Y:S07]  /*cb70*/  IMAD.MOV.U32 R92, RZ, RZ, R14 ;  /* 0x000000ffff5c7224 */ /* 0x000fee00078e000e */
[----:B------:R2:W-:Y:S01]  /*cb80*/  STS.128 [R2], R4 ;  /* 0x0000000402007388 */ /* 0x0005e20000000c00 */
[----:B-1----:R-:W-:Y:S07]  /*cb90*/  IMAD.IADD R16, R32, 0x1, R2 ;  /* 0x0000000120107824 */ /* 0x002fee00078e0202 */
[----:B------:R-:W-:Y:S01]  /*cba0*/  STS.128 [R16], R8 ;  /* 0x0000000810007388 */ /* 0x000fe20000000c00 */
[----:B--2---:R-:W-:Y:S02]  /*cbb0*/  IMAD.MOV.U32 R4, RZ, RZ, R15 ;  /* 0x000000ffff047224 */ /* 0x004fe400078e000f */
[----:B------:R-:W-:Y:S02]  /*cbc0*/  IMAD.MOV.U32 R5, RZ, RZ, R22 ;  /* 0x000000ffff057224 */ /* 0x000fe400078e0016 */
[----:B------:R-:W-:Y:S03]  /*cbd0*/  IMAD.MOV.U32 R6, RZ, RZ, R23 ;  /* 0x000000ffff067224 */ /* 0x000fe600078e0017 */
[----:B------:R-:W-:Y:S01]  /*cbe0*/  STS.128 [R31+0x2c000], R92 ;  /* 0x02c0005c1f007388 */ /* 0x000fe20000000c00 */
[----:B------:R-:W-:Y:S02]  /*cbf0*/  IMAD.MOV.U32 R7, RZ, RZ, R26 ;  /* 0x000000ffff077224 */ /* 0x000fe400078e001a */
[----:B------:R-:W-:Y:S02]  /*cc00*/  IMAD.MOV.U32 R22, RZ, RZ, R24 ;  /* 0x000000ffff167224 */ /* 0x000fe400078e0018 */
[----:B------:R-:W-:Y:S03]  /*cc10*/  IMAD.MOV.U32 R23, RZ, RZ, R30 ;  /* 0x000000ffff177224 */ /* 0x000fe600078e001e */
[----:B------:R1:W-:Y:S08]  /*cc20*/  STS.128 [R3+0x2c000], R4 ;  /* 0x02c0000403007388 */ /* 0x0003f00000000c00 */
[----:B------:R2:W-:Y:S01]  /*cc30*/  STS.128 [R2+0x4000], R20 ;  /* 0x0040001402007388 */ /* 0x0005e20000000c00 */
[----:B-1----:R-:W-:Y:S02]  /*cc40*/  IMAD.MOV.U32 R4, RZ, RZ, R25 ;  /* 0x000000ffff047224 */ /* 0x002fe400078e0019 */
[----:B------:R-:W-:Y:S02]  /*cc50*/  IMAD.MOV.U32 R5, RZ, RZ, R28 ;  /* 0x000000ffff057224 */ /* 0x000fe400078e001c */
[----:B------:R-:W-:Y:S02]  /*cc60*/  IMAD.MOV.U32 R6, RZ, RZ, R29 ;  /* 0x000000ffff067224 */ /* 0x000fe400078e001d */
[----:B------:R-:W-:Y:S02]  /*cc70*/  IMAD.MOV.U32 R7, RZ, RZ, R0 ;  /* 0x000000ffff077224 */ /* 0x000fe400078e0000 */
[----:B------:R-:W-:Y:S03]  /*cc80*/  IMAD.U32 R0, RZ, RZ, UR46 ;  /* 0x0000002eff007e24 */ /* 0x000fe6000f8e00ff */
[----:B------:R2:W-:Y:S02]  /*cc90*/  STS.128 [R16+0x4000], R4 ;  /* 0x0040000410007388 */ /* 0x0005e40000000c00 */
[----:B------:R-:W-:Y:S01]  /*cca0*/  ISETP.NE.AND P0, PT, R0, 0x3, PT ;  /* 0x000000030000780c */ /* 0x000fe20003f05270 */
[----:B------:R-:W-:Y:S01]  /*ccb0*/  @!PT LDS RZ, [RZ] ;  /* 0x00000000fffff984 */ /* 0x000fe20000000800 */
[----:B------:R-:W-:Y:S01]  /*ccc0*/  @!PT LDS RZ, [RZ] ;  /* 0x00000000fffff984 */ /* 0x000fe20000000800 */
[----:B------:R-:W-:Y:S01]  /*ccd0*/  @!PT LDS RZ, [RZ] ;  /* 0x00000000fffff984 */ /* 0x000fe20000000800 */
[----:B------:R-:W-:Y:S01]  /*cce0*/  @!PT LDS RZ, [RZ] ;  /* 0x00000000fffff984 */ /* 0x000fe20000000800 */
[----:B------:R1:W-:Y:S06]  /*ccf0*/  MEMBAR.ALL.CTA ;  /* 0x0000000000007992 */ /* 0x0003ec0000008000 */
[----:B-1----:R-:W1:Y:S06]  /*cd00*/  FENCE.VIEW.ASYNC.S ;  /* 0x00000000000073c6 */ /* 0x002e6c0000000000 */
[----:B------:R-:W-:Y:S05]  /*cd10*/  @!P0 BRA `(.L_x_981) ;  /* 0x0000000000048947 */ /* 0x000fea0003800000 */
[----:B------:R-:W-:Y:S05]  /*cd20*/  BPT.TRAP 0x1 ;  /* 0x000000040000795c */ /* 0x000fea0000300000 */
.L_x_981:
[----:B-1----:R-:W-:Y:S01]  /*cd30*/  SYNCS.ARRIVE.TRANS64.A1T0 RZ, [UR36+0x38890], RZ ;  /* 0x038890ffffff79a7 */ /* 0x002fe20008100024 */
[----:B------:R-:W-:Y:S05]  /*cd40*/  @!P0 BRA `(.L_x_982) ;  /* 0x0000000000048947 */ /* 0x000fea0003800000 */
[----:B------:R-:W-:Y:S05]  /*cd50*/  BPT.TRAP 0x1 ;  /* 0x000000040000795c */ /* 0x000fea0000300000 */
.L_x_982:
[----:B------:R-:W3:Y:S01]  /*cd60*/  LDL.LU R0, [R1] ;  /* 0x0000000001007983 */ /* 0x000ee20000300800 */
[----:B------:R-:W-:Y:S01]  /*cd70*/  UIADD3 UR4, UPT, UPT, UR36, 0x38848, URZ ;  /* 0x0003884824047890 */ /* 0x000fe2000fffe0ff */
[----:B------:R-:W-:Y:S02]  /*cd80*/  LOP3.LUT R79, R79, 0x1, RZ, 0x3c, !PT ;  /* 0x000000014f4f7812 */ /* 0x000fe400078e3cff */
[----:B--2---:R-:W2:Y:S01]  /*cd90*/  LDL.LU R6, [R1+0x4] ;  /* 0x0000040001067983 */ /* 0x004ea20000300800 */
[----:B------:R-:W-:Y:S03]  /*cda0*/  UPRMT UR4, UR37, 0x654, UR4 ;  /* 0x0000065425047896 */ /* 0x000fe60008000004 */
[----:B------:R-:W4:Y:S04]  /*cdb0*/  LDL.LU R5, [R1+0xc] ;  /* 0x00000c0001057983 */ /* 0x000f280000300800 */
[----:B------:R-:W5:Y:S02]  /*cdc0*/  LDL.LU R4, [R1+0x8] ;  /* 0x0000080001047983 */ /* 0x000f640000300800 */
[----:B------:R-:W-:Y:S02]  /*cdd0*/  SYNCS.ARRIVE.TRANS64.RED.A1T0 RZ, [UR4], RZ ;  /* 0x000000ffffff79a7 */ /* 0x000fe40008100404 */
[----:B------:R-:W3:Y:S04]  /*cde0*/  LDL.LU R3, [R1+0x14] ;  /* 0x0000140001037983 */ /* 0x000ee80000300800 */
[----:B------:R-:W2:Y:S02]  /*cdf0*/  LDL.LU R2, [R1+0x10] ;  /* 0x0000100001027983 */ /* 0x000ea40000300800 */
[----:B--2---:R-:W-:Y:S02]  /*ce00*/  LOP3.LUT R2, R2, 0x1, RZ, 0x3c, !PT ;  /* 0x0000000102027812 */ /* 0x004fe400078e3cff */
[----:B------:R-:W-:Y:S02]  /*ce10*/  LOP3.LUT R6, R6, 0x1, RZ, 0x3c, !PT ;  /* 0x0000000106067812 */ /* 0x000fe400078e3cff */
[----:B----4-:R-:W-:Y:S02]  /*ce20*/  LOP3.LUT R5, R5, 0x1, RZ, 0x3c, !PT ;  /* 0x0000000105057812 */ /* 0x010fe400078e3cff */
[----:B-----5:R-:W-:Y:S01]  /*ce30*/  LOP3.LUT R4, R4, 0x1, RZ, 0x3c, !PT ;  /* 0x0000000104047812 */ /* 0x020fe200078e3cff */
[----:B------:R2:W-:Y:S01]  /*ce40*/  STL [R1+0x4], R6 ;  /* 0x0000040601007387 */ /* 0x0005e20000100800 */
[----:B---3--:R-:W-:Y:S02]  /*ce50*/  LOP3.LUT R3, R3, 0x1, RZ, 0x3c, !PT ;  /* 0x0000000103037812 */ /* 0x008fe400078e3cff */
[C---:B------:R-:W-:Y:S01]  /*ce60*/  ISETP.GT.U32.AND P1, PT, R0.reuse, 0x1, PT ;  /* 0x000000010000780c */ /* 0x040fe20003f24070 */
[----:B------:R2:W-:Y:S01]  /*ce70*/  STL [R1+0xc], R5 ;  /* 0x00000c0501007387 */ /* 0x0005e20000100800 */
[----:B------:R-:W-:Y:S03]  /*ce80*/  VIADD R0, R0, 0xffffffff ;  /* 0xffffffff00007836 */ /* 0x000fe60000000000 */
[----:B------:R2:W-:Y:S04]  /*ce90*/  STL [R1+0x8], R4 ;  /* 0x0000080401007387 */ /* 0x0005e80000100800 */
[----:B------:R2:W-:Y:S04]  /*cea0*/  STL [R1], R0 ;  /* 0x0000000001007387 */ /* 0x0005e80000100800 */
[----:B------:R2:W-:Y:S04]  /*ceb0*/  STL [R1+0x14], R3 ;  /* 0x0000140301007387 */ /* 0x0005e80000100800 */
[----:B------:R2:W-:Y:S01]  /*cec0*/  STL [R1+0x10], R2 ;  /* 0x0000100201007387 */ /* 0x0005e20000100800 */
[----:B------:R-:W-:Y:S05]  /*ced0*/  @P1 BRA `(.L_x_983) ;  /* 0xffffffb800c41947 */ /* 0x000fea000383ffff */
[----:B------:R-:W1:Y:S01]  /*cee0*/  S2R R23, SR_TID.X ;  /* 0x0000000000177919 */ /* 0x000e620000002100 */
[----:B------:R-:W3:Y:S01]  /*cef0*/  S2UR UR5, SR_CTAID.Y ;  /* 0x00000000000579c3 */ /* 0x000ee20000002600 */
[----:B------:R-:W-:Y:S01]  /*cf00*/  LOP3.LUT R17, R72, 0x7f, RZ, 0xc0, !PT ;  /* 0x0000007f48117812 */ /* 0x000fe200078ec0ff */
[----:B------:R-:W4:Y:S01]  /*cf10*/  S2R R22, SR_CTAID.X ;  /* 0x0000000000167919 */ /* 0x000f220000002500 */
[----:B------:R-:W-:-:S05]  /*cf20*/  LOP3.LUT R84, R41, 0x600000, RZ, 0xc0, !PT ;  /* 0x0060000029547812 */ /* 0x000fca00078ec0ff */
[----:B------:R-:W3:Y:S01]  /*cf30*/  LDC.64 R82, c[0x0][0x988] ;  /* 0x00026200ff527b82 */ /* 0x000ee20000000a00 */
[----:B------:R-:W-:-:S07]  /*cf40*/  LOP3.LUT R84, R84, 0x10, R40, 0xf8, !PT ;  /* 0x0000001054547812 */ /* 0x000fce00078ef828 */
[----:B--2---:R-:W2:Y:S08]  /*cf50*/  LDC.64 R2, c[0x0][0x9a0] ;  /* 0x00026800ff027b82 */ /* 0x004eb00000000a00 */
[----:B------:R-:W5:Y:S01]  /*cf60*/  S2UR UR4, SR_CTAID.Z ;  /* 0x00000000000479c3 */ /* 0x000f620000002700 */
[----:B-1----:R-:W-:-:S07]  /*cf70*/  SHF.L.U32 R0, R23, 0x10, RZ ;  /* 0x0000001017007819 */ /* 0x002fce00000006ff */
[----:B------:R-:W5:Y:S01]  /*cf80*/  LDC R81, c[0x0][0x990] ;  /* 0x00026400ff517b82 */ /* 0x000f620000000800 */
[----:B------:R-:W-:Y:S01]  /*cf90*/  SHF.R.U32.HI R23, RZ, 0x3, R23 ;  /* 0x00000003ff177819 */ /* 0x000fe20000011617 */
[----:B---3--:R-:W-:Y:S01]  /*cfa0*/  IMAD R4, R83, UR5, RZ ;  /* 0x0000000553047c24 */ /* 0x008fe2000f8e02ff */
[----:B----4-:R-:W-:Y:S02]  /*cfb0*/  SHF.L.U32 R22, R22, 0x7, RZ ;  /* 0x0000000716167819 */ /* 0x010fe400000006ff */
[----:B------:R-:W-:-:S03]  /*cfc0*/  LOP3.LUT R0, R0, 0x600010, R23, 0xc8, !PT ;  /* 0x0060001000007812 */ /* 0x000fc600078ec817 */
[----:B------:R-:W1:Y:S01]  /*cfd0*/  LDC R16, c[0x0][0x9a8] ;  /* 0x00026a00ff107b82 */ /* 0x000e620000000800 */
[----:B--2---:R-:W-:Y:S01]  /*cfe0*/  IMAD R3, R3, UR5, RZ ;  /* 0x0000000503037c24 */ /* 0x004fe2000f8e02ff */
[----:B------:R-:W-:Y:S01]  /*cff0*/  LOP3.LUT R80, R0, 0x180, RZ, 0xfc, !PT ;  /* 0x0000018000507812 */ /* 0x000fe200078efcff */
[C---:B------:R-:W-:Y:S02]  /*d000*/  IMAD R4, R22.reuse, R82, R4 ;  /* 0x0000005216047224 */ /* 0x040fe400078e0204 */
[C---:B------:R-:W-:Y:S01]  /*d010*/  IMAD R3, R22.reuse, R2, R3 ;  /* 0x0000000216037224 */ /* 0x040fe200078e0203 */
[----:B------:R-:W-:Y:S01]  /*d020*/  LOP3.LUT R22, R22, 0x7f, R72, 0xf8, !PT ;  /* 0x0000007f16167812 */ /* 0x000fe200078ef848 */
[C---:B------:R-:W-:Y:S02]  /*d030*/  IMAD R82, R17.reuse, R82, RZ ;  /* 0x0000005211527224 */ /* 0x040fe400078e02ff */
[----:B------:R-:W-:-:S03]  /*d040*/  IMAD R17, R17, R2, RZ ;  /* 0x0000000211117224 */ /* 0x000fc600078e02ff */
[----:B------:R-:W-:Y:S01]  /*d050*/  SHF.R.S32.HI R2, RZ, 0x1f, R82 ;  /* 0x0000001fff027819 */ /* 0x000fe20000011452 */
[----:B-----5:R-:W-:Y:S02]  /*d060*/  IMAD R81, R81, UR4, R4 ;  /* 0x0000000451517c24 */ /* 0x020fe4000f8e0204 */
[----:B-1----:R-:W-:Y:S01]  /*d070*/  IMAD R16, R16, UR4, R3 ;  /* 0x0000000410107c24 */ /* 0x002fe2000f8e0203 */
[----:B------:R-:W-:Y:S01]  /*d080*/  IADD3 R3, PT, PT, R80, -0x100, RZ ;  /* 0xffffff0050037810 */ /* 0x000fe20007ffe0ff */
[----:B------:R-:W-:Y:S06]  /*d090*/  @!P0 BRA `(.L_x_984) ;  /* 0x0000000000048947 */ /* 0x000fec0003800000 */
[----:B------:R-:W-:Y:S05]  /*d0a0*/  BPT.TRAP 0x1 ;  /* 0x000000040000795c */ /* 0x000fea0000300000 */
.L_x_984:
[----:B------:R-:W-:Y:S02]  /*d0b0*/  SHF.L.U32 R0, RZ, 0x1f, RZ ;  /* 0x0000001fff007819 */ /* 0x000fe400000006ff */
[----:B------:R-:W-:Y:S02]  /*d0c0*/  SHF.R.U32.HI R83, RZ, 0x5, R72 ;  /* 0x00000005ff537819 */ /* 0x000fe40000011648 */
[----:B------:R-:W1:Y:S01]  /*d0d0*/  SYNCS.PHASECHK.TRANS64.TRYWAIT P1, [UR36+0x388a0], R0 ;  /* 0x0388a000ff0075a7 */ /* 0x000e620008021124 */
[----:B------:R-:W-:Y:S02]  /*d0e0*/  SHF.R.U32.HI R3, RZ, 0x15, R3 ;  /* 0x00000015ff037819 */ /* 0x000fe40000011603 */
[----:B------:R-:W-:-:S04]  /*d0f0*/  LOP3.LUT R83, R83, 0x3, RZ, 0xc0, !PT ;  /* 0x0000000353537812 */ /* 0x000fc800078ec0ff */
[----:B------:R-:W-:Y:S01]  /*d100*/  ISETP.NE.AND P0, PT, R83, R3, PT ;  /* 0x000000035300720c */ /* 0x000fe20003f05270 */
[----:B-1----:R-:W-:-:S12]  /*d110*/  @!P1 BRA `(.L_x_985) ;  /* 0x0000003c00989947 */ /* 0x002fd80003800000 */
.L_x_1089:
        /* <DEDUP_REMOVED lines=17> */
.L_x_986:
[C---:B-1----:R-:W-:Y:S01]  /*d230*/  VIADD R0, R80.reuse, 0xffffff20 ;  /* 0xffffff2050007836 */ /* 0x042fe20000000000 */
[----:B------:R-:W-:Y:S05]  /*d240*/  WARPSYNC.ALL ;  /* 0x0000000000007948 */ /* 0x000fea0003800000 */
[----:B------:R-:W-:Y:S02]  /*d250*/  SHF.R.U32.HI R0, RZ, 0x15, R0 ;  /* 0x00000015ff007819 */ /* 0x000fe40000011600 */
[----:B------:R-:W-:Y:S02]  /*d260*/  R2UR UR4, R80 ;  /* 0x00000000500472ca */ /* 0x000fe400000e0000 */
[----:B------:R-:W-:-:S11]  /*d270*/  ISETP.NE.AND P0, PT, R83, R0, PT ;  /* 0x000000005300720c */ /* 0x000fd60003f05270 */
[----:B------:R-:W1:Y:S02]  /*d280*/  LDTM.x16 R56, tmem[UR4+-0x100] ;  /* 0xffff0004003879ee */ /* 0x000e64000824ff00 */
        /* <DEDUP_REMOVED lines=17> */
.L_x_987:
[C---:B------:R-:W-:Y:S01]  /*d3a0*/  VIADD R0, R80.reuse, 0xffffff40 ;  /* 0xffffff4050007836 */ /* 0x040fe20000000000 */
        /* <DEDUP_REMOVED lines=22> */
.L_x_988:
        /* <DEDUP_REMOVED lines=23> */
.L_x_989:
[----:B------:R-:W-:Y:S05]  /*d680*/  WARPSYNC.ALL ;  /* 0x0000000000007948 */ /* 0x000fea0003800000 */
[----:B------:R-:W-:Y:S01]  /*d690*/  LOP3.LUT R23, R23, 0x10, RZ, 0xc0, !PT ;  /* 0x0000001017177812 */ /* 0x000fe200078ec0ff */
[----:B------:R-:W1:Y:S04]  /*d6a0*/  LDCU UR7, c[0x0][0x38c] ;  /* 0x00007180ff0777ac */ /* 0x000e680008000800 */
[C---:B------:R-:W-:Y:S01]  /*d6b0*/  VIADD R79, R23.reuse, 0x8 ;  /* 0x00000008174f7836 */ /* 0x040fe20000000000 */
[----:B------:R-:W-:Y:S01]  /*d6c0*/  LOP3.LUT R78, R78, 0xfffffffb, RZ, 0xc0, !PT ;  /* 0xfffffffb4e4e7812 */ /* 0x000fe200078ec0ff */
[C---:B------:R-:W-:Y:S01]  /*d6d0*/  VIADD R77, R23.reuse, 0x20 ;  /* 0x00000020174d7836 */ /* 0x040fe20000000000 */
[----:B------:R-:W2:Y:S01]  /*d6e0*/  LDCU UR6, c[0x0][0x384] ;  /* 0x00007080ff0677ac */ /* 0x000ea20008000800 */
[C---:B------:R-:W-:Y:S01]  /*d6f0*/  VIADD R76, R23.reuse, 0x28 ;  /* 0x00000028174c7836 */ /* 0x040fe20000000000 */
[----:B------:R-:W-:Y:S01]  /*d700*/  IADD3 R16, P1, P0, R16, R17, R23 ;  /* 0x0000001110107210 */ /* 0x000fe2000783e017 */
[C---:B------:R-:W-:Y:S01]  /*d710*/  VIADD R73, R23.reuse, 0x60 ;  /* 0x0000006017497836 */ /* 0x040fe20000000000 */
[----:B------:R-:W3:Y:S01]  /*d720*/  LDCU.64 UR4, c[0x0][0x998] ;  /* 0x00013300ff0477ac */ /* 0x000ee20008000a00 */
[----:B------:R-:W-:Y:S01]  /*d730*/  SHF.R.S32.HI R0, RZ, 0x1f, R17 ;  /* 0x0000001fff007819 */ /* 0x000fe20000011411 */
[C---:B------:R-:W-:Y:S01]  /*d740*/  VIADD R74, R23.reuse, 0x48 ;  /* 0x00000048174a7836 */ /* 0x040fe20000000000 */
[----:B------:R-:W4:Y:S01]  /*d750*/  S2UR UR37, SR_CgaCtaId ;  /* 0x00000000002579c3 */ /* 0x000f220000008800 */
[C---:B------:R-:W-:Y:S01]  /*d760*/  VIADD R75, R23.reuse, 0x40 ;  /* 0x00000040174b7836 */ /* 0x040fe20000000000 */
[----:B------:R-:W-:Y:S01]  /*d770*/  IADD3.X R0, PT, PT, RZ, R0, RZ, P1, P0 ;  /* 0x00000000ff007210 */ /* 0x000fe20000fe04ff */
[C---:B------:R-:W-:Y:S01]  /*d780*/  VIADD R72, R23.reuse, 0x68 ;  /* 0x0000006817487836 */ /* 0x040fe20000000000 */
[----:B------:R-:W-:Y:S01]  /*d790*/  UISETP.NE.AND UP0, UPT, UR46, 0x3, UPT ;  /* 0x000000032e00788c */ /* 0x000fe2000bf05270 */
[----:B------:R-:W-:Y:S01]  /*d7a0*/  BSSY.RECONVERGENT B0, `(.L_x_990) ;  /* 0x0000032000007945 */ /* 0x000fe20003800200 */
[----:B-1----:R-:W-:-:S02]  /*d7b0*/  ISETP.GE.AND P5, PT, R23, UR7, PT ;  /* 0x0000000717007c0c */ /* 0x002fc4000bfa6270 */
[----:B------:R-:W-:Y:S02]  /*d7c0*/  ISETP.GE.AND P4, PT, R79, UR7, PT ;  /* 0x000000074f007c0c */ /* 0x000fe4000bf86270 */
[C---:B--2---:R-:W-:Y:S02]  /*d7d0*/  ISETP.GE.U32.OR P5, PT, R22.reuse, UR6, P5 ;  /* 0x0000000616007c0c */ /* 0x044fe4000afa6470 */
[----:B------:R-:W-:Y:S02]  /*d7e0*/  ISETP.GE.U32.OR P4, PT, R22, UR6, P4 ;  /* 0x0000000616007c0c */ /* 0x000fe4000a786470 */
[----:B------:R-:W-:Y:S02]  /*d7f0*/  ISETP.GE.AND P3, PT, R77, UR7, PT ;  /* 0x000000074d007c0c */ /* 0x000fe4000bf66270 */
[----:B------:R-:W-:Y:S02]  /*d800*/  ISETP.GE.AND P2, PT, R76, UR7, PT ;  /* 0x000000074c007c0c */ /* 0x000fe4000bf46270 */
[----:B------:R-:W-:-:S02]  /*d810*/  ISETP.GE.U32.OR P3, PT, R22, UR6, P3 ;  /* 0x0000000616007c0c */ /* 0x000fc40009f66470 */
[----:B------:R-:W-:Y:S02]  /*d820*/  ISETP.GE.AND P6, PT, R73, UR7, PT ;  /* 0x0000000749007c0c */ /* 0x000fe4000bfc6270 */
[----:B---3--:R-:W-:Y:S02]  /*d830*/  LEA R20, P0, R16, UR4, 0x1 ;  /* 0x0000000410147c11 */ /* 0x008fe4000f8008ff */
[----:B------:R-:W-:Y:S02]  /*d840*/  @P5 LOP3.LUT R78, R78, 0x4, RZ, 0xfc, !PT ;  /* 0x000000044e4e5812 */ /* 0x000fe400078efcff */
[----:B------:R-:W-:Y:S02]  /*d850*/  ISETP.GE.U32.OR P5, PT, R22, UR6, P2 ;  /* 0x0000000616007c0c */ /* 0x000fe400097a6470 */
[----:B------:R-:W-:Y:S02]  /*d860*/  LOP3.LUT R78, R78, 0xfffffffd, RZ, 0xc0, !PT ;  /* 0xfffffffd4e4e7812 */ /* 0x000fe400078ec0ff */
[----:B------:R-:W-:-:S02]  /*d870*/  R2UR UR4, R80 ;  /* 0x00000000500472ca */ /* 0x000fc400000e0000 */
[----:B------:R-:W-:Y:S02]  /*d880*/  @P4 LOP3.LUT R78, R78, 0x2, RZ, 0xfc, !PT ;  /* 0x000000024e4e4812 */ /* 0x000fe400078efcff */
[----:B------:R-:W-:Y:S02]  /*d890*/  ISETP.GE.U32.OR P2, PT, R22, UR6, P6 ;  /* 0x0000000616007c0c */ /* 0x000fe4000b746470 */
[----:B------:R-:W-:Y:S02]  /*d8a0*/  LOP3.LUT R78, R78, 0xfffffffe, RZ, 0xc0, !PT ;  /* 0xfffffffe4e4e7812 */ /* 0x000fe400078ec0ff */
[----:B------:R-:W-:Y:S02]  /*d8b0*/  LEA.HI.X R21, R16, UR5, R0, 0x1, P0 ;  /* 0x0000000510157c11 */ /* 0x000fe400080f0c00 */
[----:B------:R-:W-:Y:S02]  /*d8c0*/  @P3 LOP3.LUT R78, R78, 0x1, RZ, 0xfc, !PT ;  /* 0x000000014e4e3812 */ /* 0x000fe400078efcff */
[----:B------:R-:W-:Y:S01]  /*d8d0*/  ISETP.GE.AND P0, PT, R74, UR7, PT ;  /* 0x000000074a007c0c */ /* 0x000fe2000bf06270 */
[----:B------:R-:W1:Y:S01]  /*d8e0*/  LDTM.x16 R4, tmem[UR4+-0xa0] ;  /* 0xffff6004000479ee */ /* 0x000e62000824ff00 */
[----:B------:R-:W-:-:S02]  /*d8f0*/  LOP3.LUT P6, RZ, R78, 0x4, RZ, 0xc0, !PT ;  /* 0x000000044eff7812 */ /* 0x000fc400078cc0ff */
[----:B------:R-:W-:Y:S02]  /*d900*/  ISETP.GE.AND P1, PT, R75, UR7, PT ;  /* 0x000000074b007c0c */ /* 0x000fe4000bf26270 */
[----:B------:R-:W-:Y:S02]  /*d910*/  ISETP.GE.U32.OR P3, PT, R22, UR6, P0 ;  /* 0x0000000616007c0c */ /* 0x000fe40008766470 */
[----:B------:R-:W-:Y:S02]  /*d920*/  ISETP.GE.AND P0, PT, R72, UR7, PT ;  /* 0x0000000748007c0c */ /* 0x000fe4000bf06270 */
[C---:B------:R-:W-:Y:S02]  /*d930*/  ISETP.GE.U32.OR P4, PT, R22.reuse, UR6, P1 ;  /* 0x0000000616007c0c */ /* 0x040fe40008f86470 */
[----:B------:R-:W-:-:S03]  /*d940*/  ISETP.GE.U32.OR P1, PT, R22, UR6, P0 ;  /* 0x0000000616007c0c */ /* 0x000fc60008726470 */
[----:B-1--4-:R-:W-:Y:S10]  /*d950*/  @P6 BRA `(.L_x_991) ;  /* 0x0000000000586947 */ /* 0x012ff40003800000 */
        /* <DEDUP_REMOVED lines=22> */
.L_x_991:
[----:B------:R-:W-:Y:S05]  /*dac0*/  BSYNC.RECONVERGENT B0 ;  /* 0x0000000000007941 */ /* 0x000fea0003800200 */
.L_x_990:
        /* <DEDUP_REMOVED lines=22> */
[----:B------:R-:W-:-:S03]  /*dc30*/  LOP3.LUT R59, R70, R57, RZ, 0xfc, !PT ;  /* 0x00000039463b7212 */ /* 0x000fc600078efcff */
[----:B------:R-:W-:Y:S02]  /*dc40*/  IMAD.MOV.U32 R57, RZ, RZ, R56 ;  /* 0x000000ffff397224 */ /* 0x000fe400078e0038 */
[----:B------:R-:W-:-:S05]  /*dc50*/  IMAD.MOV.U32 R56, RZ, RZ, R64 ;  /* 0x000000ffff387224 */ /* 0x000fca00078e0040 */
[----:B------:R2:W-:Y:S02]  /*dc60*/  STG.E.128 desc[UR38][R20.64+0x10], R56 ;  /* 0x0000103814007986 */ /* 0x0005e4000c101d26 */
.L_x_993:
[----:B------:R-:W-:Y:S05]  /*dc70*/  BSYNC.RECONVERGENT B0 ;  /* 0x0000000000007941 */ /* 0x000fea0003800200 */
.L_x_992:
        /* <DEDUP_REMOVED lines=25> */
.L_x_995:
[----:B------:R-:W-:Y:S05]  /*de10*/  BSYNC.RECONVERGENT B0 ;  /* 0x0000000000007941 */ /* 0x000fea0003800200 */
.L_x_994:
        /* <DEDUP_REMOVED lines=25> */
.L_x_997:
[----:B------:R-:W-:Y:S05]  /*dfb0*/  BSYNC.RECONVERGENT B0 ;  /* 0x0000000000007941 */ /* 0x000fea0003800200 */
.L_x_996:
        /* <DEDUP_REMOVED lines=24> */
.L_x_999:
[----:B------:R-:W-:Y:S05]  /*e140*/  BSYNC.RECONVERGENT B0 ;  /* 0x0000000000007941 */ /* 0x000fea0003800200 */
.L_x_998:
        /* <DEDUP_REMOVED lines=25> */
.L_x_1001:
[----:B------:R-:W-:Y:S05]  /*e2e0*/  BSYNC.RECONVERGENT B0 ;  /* 0x0000000000007941 */ /* 0x000fea0003800200 */
.L_x_1000:
        /* <DEDUP_REMOVED lines=24> */
.L_x_1003:
[----:B------:R-:W-:Y:S05]  /*e470*/  BSYNC.RECONVERGENT B0 ;  /* 0x0000000000007941 */ /* 0x000fea0003800200 */
.L_x_1002:
        /* <DEDUP_REMOVED lines=25> */
.L_x_1005:
[----:B------:R-:W-:Y:S05]  /*e610*/  BSYNC.RECONVERGENT B0 ;  /* 0x0000000000007941 */ /* 0x000fea0003800200 */
.L_x_1004:
[----:B------:R-:W-:Y:S01]  /*e620*/  NOP ;  /* 0x0000000000007918 */ /* 0x000fe20000000000 */
[----:B------:R-:W-:Y:S05]  /*e630*/  BRA.U !UP0, `(.L_x_1006) ;  /* 0x0000000108087547 */ /* 0x000fea000b800000 */
[----:B------:R-:W-:Y:S05]  /*e640*/  BPT.TRAP 0x1 ;  /* 0x000000040000795c */ /* 0x000fea0000300000 */
[----:B------:R-:W-:Y:S05]  /*e650*/  BPT.TRAP 0x1 ;  /* 0x000000040000795c */ /* 0x000fea0000300000 */
.L_x_1006:
[----:B------:R-:W-:-:S04]  /*e660*/  UIADD3 UR4, UPT, UPT, UR36, 0x388b0, URZ ;  /* 0x000388b024047890 */ /* 0x000fc8000fffe0ff */
[----:B------:R-:W-:-:S09]  /*e670*/  UPRMT UR4, UR37, 0x654, UR4 ;  /* 0x0000065425047896 */ /* 0x000fd20008000004 */
[----:B------:R-:W-:Y:S01]  /*e680*/  SYNCS.ARRIVE.TRANS64.RED.A1T0 RZ, [UR4], RZ ;  /* 0x000000ffffff79a7 */ /* 0x000fe20008100404 */
[----:B------:R-:W-:Y:S05]  /*e690*/  BRA.U !UP0, `(.L_x_1007) ;  /* 0x0000000108047547 */ /* 0x000fea000b800000 */
[----:B------:R-:W-:Y:S05]  /*e6a0*/  BPT.TRAP 0x1 ;  /* 0x000000040000795c */ /* 0x000fea0000300000 */
.L_x_1007:
[----:B------:R-:W-:Y:S02]  /*e6b0*/  SHF.L.U32 R3, RZ, 0x1f, RZ ;  /* 0x0000001fff037819 */ /* 0x000fe400000006ff */
[----:B------:R-:W-:Y:S02]  /*e6c0*/  SHF.R.U32.HI R0, RZ, 0x15, R84 ;  /* 0x00000015ff007819 */ /* 0x000fe40000011654 */
[----:B------:R-:W5:Y:S02]  /*e6d0*/  SYNCS.PHASECHK.TRANS64.TRYWAIT P1, [UR36+0x388a8], R3 ;  /* 0x0388a803ff0075a7 */ /* 0x000f640008021124 */
[----:B------:R-:W-:Y:S01]  /*e6e0*/  ISETP.NE.AND P0, PT, R83, R0, PT ;  /* 0x000000005300720c */ /* 0x000fe20003f05270 */
[----:B-----5:R-:W-:-:S12]  /*e6f0*/  @!P1 BRA `(.L_x_1008) ;  /* 0x0000002800389947 */ /* 0x020fd80003800000 */
.L_x_1091:
        /* <DEDUP_REMOVED lines=17> */
.L_x_1009:
[----:B------:R-:W-:Y:S01]  /*e810*/  VIADD R0, R80, 0xfffffea0 ;  /* 0xfffffea050007836 */ /* 0x000fe20000000000 */
[----:B------:R-:W-:Y:S05]  /*e820*/  WARPSYNC.ALL ;  /* 0x0000000000007948 */ /* 0x000fea0003800000 */
[----:B------:R-:W-:Y:S02]  /*e830*/  SHF.R.U32.HI R0, RZ, 0x15, R0 ;  /* 0x00000015ff007819 */ /* 0x000fe40000011600 */
[----:B------:R-:W-:Y:S02]  /*e840*/  R2UR UR4, R84 ;  /* 0x00000000540472ca */ /* 0x000fe400000e0000 */
[----:B------:R-:W-:-:S11]  /*e850*/  ISETP.NE.AND P0, PT, R83, R0, PT ;  /* 0x000000005300720c */ /* 0x000fd60003f05270 */
[----:B-12---:R-:W1:Y:S02]  /*e860*/  LDTM.x16 R56, tmem[UR4] ;  /* 0x00000004003879ee */ /* 0x006e640008240000 */
        /* <DEDUP_REMOVED lines=17> */
.L_x_1010:
[C---:B------:R-:W-:Y:S01]  /*e980*/  VIADD R0, R80.reuse, 0xfffffec0 ;  /* 0xfffffec050007836 */ /* 0x040fe20000000000 */
[----:B------:R-:W-:Y:S05]  /*e990*/  WARPSYNC.ALL ;  /* 0x0000000000007948 */ /* 0x000fea0003800000 */
[----:B------:R-:W-:Y:S02]  /*e9a0*/  SHF.R.U32.HI R0, RZ, 0x15, R0 ;  /* 0x00000015ff007819 */ /* 0x000fe40000011600 */
[----:B------:R-:W-:Y:S02]  /*e9b0*/  R2UR UR4, R80 ;  /* 0x00000000500472ca */ /* 0x000fe400000e0000 */
[----:B------:R-:W-:-:S11]  /*e9c0*/  ISETP.NE.AND P0, PT, R83, R0, PT ;  /* 0x000000005300720c */ /* 0x000fd60003f05270 */
[----:B---34-:R-:W1:Y:S02]  /*e9d0*/  LDTM.x16 R40, tmem[UR4+-0x160] ;  /* 0xfffea004002879ee */ /* 0x018e64000824ff00 */
        /* <DEDUP_REMOVED lines=17> */
.L_x_1011:
        /* <DEDUP_REMOVED lines=23> */
.L_x_1012:
[----:B------:R-:W-:Y:S05]  /*ec60*/  WARPSYNC.ALL ;  /* 0x0000000000007948 */ /* 0x000fea0003800000 */
[----:B------:R-:W1:Y:S01]  /*ec70*/  LDCU UR8, c[0x0][0x388] ;  /* 0x00007100ff0877ac */ /* 0x000e620008000800 */
[----:B------:R-:W-:Y:S01]  /*ec80*/  R2UR UR4, R80 ;  /* 0x00000000500472ca */ /* 0x000fe200000e0000 */
[----:B------:R-:W-:Y:S01]  /*ec90*/  BSSY.RECONVERGENT B0, `(.L_x_1013) ;  /* 0x0000049000007945 */ /* 0x000fe20003800200 */
[----:B------:R-:W-:Y:S01]  /*eca0*/  IADD3 R81, P1, P0, R81, R82, R23 ;  /* 0x0000005251517210 */ /* 0x000fe2000783e017 */
[----:B------:R-:W2:Y:S01]  /*ecb0*/  LDCU UR5, c[0x0][0x384] ;  /* 0x00007080ff0577ac */ /* 0x000ea20008000800 */
[----:B------:R-:W-:-:S02]  /*ecc0*/  LOP3.LUT R78, R78, 0xfffffffd, RZ, 0xc0, !PT ;  /* 0xfffffffd4e4e7812 */ /* 0x000fc400078ec0ff */
[----:B------:R-:W-:Y:S01]  /*ecd0*/  IADD3.X R2, PT, PT, RZ, R2, RZ, P1, P0 ;  /* 0x00000002ff027210 */ /* 0x000fe20000fe04ff */
[----:B------:R-:W3:Y:S06]  /*ece0*/  LDCU.64 UR6, c[0x0][0x980] ;  /* 0x00013000ff0677ac */ /* 0x000eec0008000a00 */
[----:B------:R-:W4:Y:S01]  /*ecf0*/  LDTM.x16 R4, tmem[UR4+-0x120] ;  /* 0xfffee004000479ee */ /* 0x000f22000824ff00 */
[----:B------:R-:W4:Y:S01]  /*ed00*/  LDCU UR4, c[0x0][0x448] ;  /* 0x00008900ff0477ac */ /* 0x000f220008000800 */
[----:B-1----:R-:W-:Y:S02]  /*ed10*/  ISETP.GE.AND P6, PT, R23, UR8, PT ;  /* 0x0000000817007c0c */ /* 0x002fe4000bfc6270 */
[----:B------:R-:W-:-:S02]  /*ed20*/  ISETP.GE.AND P5, PT, R79, UR8, PT ;  /* 0x000000084f007c0c */ /* 0x000fc4000bfa6270 */
[C---:B--2---:R-:W-:Y:S02]  /*ed30*/  ISETP.GE.U32.OR P6, PT, R22.reuse, UR5, P6 ;  /* 0x0000000516007c0c */ /* 0x044fe4000b7c6470 */
[----:B------:R-:W-:Y:S02]  /*ed40*/  ISETP.GE.U32.OR P5, PT, R22, UR5, P5 ;  /* 0x0000000516007c0c */ /* 0x000fe4000afa6470 */
[----:B---3--:R-:W-:Y:S02]  /*ed50*/  LEA R20, P0, R81, UR6, 0x1 ;  /* 0x0000000651147c11 */ /* 0x008fe4000f8008ff */
[----:B------:R-:W-:Y:S02]  /*ed60*/  ISETP.GE.AND P4, PT, R77, UR8, PT ;  /* 0x000000084d007c0c */ /* 0x000fe4000bf86270 */
[----:B------:R-:W-:Y:S02]  /*ed70*/  ISETP.GE.AND P2, PT, R75, UR8, PT ;  /* 0x000000084b007c0c */ /* 0x000fe4000bf46270 */
[----:B------:R-:W-:-:S02]  /*ed80*/  LEA.HI.X R21, R81, UR7, R2, 0x1, P0 ;  /* 0x0000000751157c11 */ /* 0x000fc400080f0c02 */
[----:B------:R-:W-:Y:S02]  /*ed90*/  ISETP.GE.AND P0, PT, R73, UR8, PT ;  /* 0x0000000849007c0c */ /* 0x000fe4000bf06270 */
[----:B------:R-:W-:Y:S02]  /*eda0*/  @P6 LOP3.LUT R78, R78, 0x2, RZ, 0xfc, !PT ;  /* 0x000000024e4e6812 */ /* 0x000fe400078efcff */
[----:B------:R-:W-:Y:S01]  /*edb0*/  ISETP.GE.U32.OR P6, PT, R22, UR5, P4 ;  /* 0x0000000516007c0c */ /* 0x000fe2000a7c6470 */
[----:B----4-:R-:W-:Y:S01]  /*edc0*/  FMUL R23, R15, UR4 ;  /* 0x000000040f177c20 */ /* 0x010fe20008400000 */
[----:B------:R-:W-:Y:S01]  /*edd0*/  LOP3.LUT R78, R78, 0xfffffffe, RZ, 0xc0, !PT ;  /* 0xfffffffe4e4e7812 */ /* 0x000fe200078ec0ff */
[----:B------:R-:W-:Y:S01]  /*ede0*/  FMUL R16, R16, UR4 ;  /* 0x0000000410107c20 */ /* 0x000fe20008400000 */
[----:B------:R-:W-:Y:S01]  /*edf0*/  ISETP.GE.AND P3, PT, R76, UR8, PT ;  /* 0x000000084c007c0c */ /* 0x000fe2000bf66270 */
[----:B------:R-:W-:Y:S01]  /*ee00*/  FMUL R17, R17, UR4 ;  /* 0x0000000411117c20 */ /* 0x000fe20008400000 */
[----:B------:R-:W-:Y:S01]  /*ee10*/  ISETP.GE.U32.OR P4, PT, R22, UR5, P2 ;  /* 0x0000000516007c0c */ /* 0x000fe20009786470 */
[----:B------:R-:W-:Y:S01]  /*ee20*/  FMUL R18, R18, UR4 ;  /* 0x0000000412127c20 */ /* 0x000fe20008400000 */
[----:B------:R-:W-:Y:S01]  /*ee30*/  ISETP.GE.AND P1, PT, R74, UR8, PT ;  /* 0x000000084a007c0c */ /* 0x000fe2000bf26270 */
[----:B------:R-:W-:Y:S01]  /*ee40*/  FMUL R19, R19, UR4 ;  /* 0x0000000413137c20 */ /* 0x000fe20008400000 */
[----:B------:R-:W-:Y:S01]  /*ee50*/  ISETP.GE.U32.OR P2, PT, R22, UR5, P0 ;  /* 0x0000000516007c0c */ /* 0x000fe20008746470 */
[----:B------:R-:W-:Y:S01]  /*ee60*/  FMUL R73, R13, UR4 ;  /* 0x000000040d497c20 */ /* 0x000fe20008400000 */
[----:B------:R-:W-:Y:S01]  /*ee70*/  ISETP.GE.AND P0, PT, R72, UR8, PT ;  /* 0x0000000848007c0c */ /* 0x000fe2000bf06270 */
[----:B------:R-:W-:Y:S01]  /*ee80*/  FMUL R72, R12, UR4 ;  /* 0x000000040c487c20 */ /* 0x000fe20008400000 */
[----:B------:R-:W-:-:S02]  /*ee90*/  @P5 LOP3.LUT R78, R78, 0x1, RZ, 0xfc, !PT ;  /* 0x000000014e4e5812 */ /* 0x000fc400078efcff */
[C---:B------:R-:W-:Y:S02]  /*eea0*/  ISETP.GE.U32.OR P5, PT, R22.reuse, UR5, P3 ;  /* 0x0000000516007c0c */ /* 0x040fe40009fa6470 */
[C---:B------:R-:W-:Y:S02]  /*eeb0*/  ISETP.GE.U32.OR P3, PT, R22.reuse, UR5, P1 ;  /* 0x0000000516007c0c */ /* 0x040fe40008f66470 */
[----:B------:R-:W-:Y:S01]  /*eec0*/  ISETP.GE.U32.OR P1, PT, R22, UR5, P0 ;  /* 0x0000000516007c0c */ /* 0x000fe20008726470 */
[----:B------:R-:W-:Y:S01]  /*eed0*/  FMUL R22, R14, UR4 ;  /* 0x000000040e167c20 */ /* 0x000fe20008400000 */
        /* <DEDUP_REMOVED lines=14> */
[----:B------:R-:W-:Y:S02]  /*efc0*/  PRMT R13, R2, 0x7610, R13 ;  /* 0x00007610020d7816 */ /* 0x000fe4000000000d */
[----:B------:R-:W-:Y:S02]  /*efd0*/  F2FP.F16.F32.PACK_AB R3, R59, R3 ;  /* 0x000000033b03723e */ /* 0x000fe400000000ff */
[----:B------:R-:W-:Y:S02]  /*efe0*/  F2FP.F16.F32.PACK_AB R2, R63, R62 ;  /* 0x0000003e3f02723e */ /* 0x000fe400000000ff */
[----:B------:R-:W-:Y:S02]  /*eff0*/  LOP3.LUT R12, R12, 0xffff, RZ, 0xc0, !PT ;  /* 0x0000ffff0c0c7812 */ /* 0x000fe400078ec0ff */
[----:B------:R-:W-:-:S02]  /*f000*/  LOP3.LUT R14, R14, 0xffff, RZ, 0xc0, !PT ;  /* 0x0000ffff0e0e7812 */ /* 0x000fc400078ec0ff */
[----:B------:R-:W-:Y:S01]  /*f010*/  PRMT R15, R3, 0x7632, R15 ;  /* 0x00007632030f7816 */ /* 0x000fe2000000000f */
[----:B------:R-:W-:Y:S01]  /*f020*/  IMAD.WIDE.U32 R58, R12, 0x10000, RZ ;  /* 0x000100000c3a7825 */ /* 0x000fe200078e00ff */
[----:B------:R-:W-:-:S03]  /*f030*/  PRMT R56, R2, 0x7632, R56 ;  /* 0x0000763202387816 */ /* 0x000fc60000000038 */
[----:B------:R-:W-:Y:S01]  /*f040*/  IMAD.WIDE.U32 R60, R14, 0x10000, RZ ;  /* 0x000100000e3c7825 */ /* 0x000fe200078e00ff */
[----:B------:R-:W-:Y:S02]  /*f050*/  LOP3.LUT R3, R59, 0xffff, R3, 0xf8, !PT ;  /* 0x0000ffff3b037812 */ /* 0x000fe400078ef803 */
[----:B------:R-:W-:Y:S01]  /*f060*/  LOP3.LUT R13, R58, 0xffff, R13, 0xf8, !PT ;  /* 0x0000ffff3a0d7812 */ /* 0x000fe200078ef80d */
[----:B------:R-:W-:Y:S01]  /*f070*/  IMAD.U32 R15, R15, 0x10000, RZ ;  /* 0x000100000f0f7824 */ /* 0x000fe200078e00ff */
[----:B------:R-:W-:Y:S01]  /*f080*/  LOP3.LUT R2, R61, 0xffff, R2, 0xf8, !PT ;  /* 0x0000ffff3d027812 */ /* 0x000fe200078ef802 */
[----:B------:R-:W-:Y:S01]  /*f090*/  IMAD.U32 R56, R56, 0x10000, RZ ;  /* 0x0001000038387824 */ /* 0x000fe200078e00ff */
[----:B------:R-:W-:Y:S01]  /*f0a0*/  LOP3.LUT R0, R60, 0xffff, R0, 0xf8, !PT ;  /* 0x0000ffff3c007812 */ /* 0x000fe200078ef800 */
[----:B------:R-:W-:Y:S01]  /*f0b0*/  IMAD.MOV.U32 R12, RZ, RZ, R13 ;  /* 0x000000ffff0c7224 */ /* 0x000fe200078e000d */
[----:B------:R-:W-:Y:S02]  /*f0c0*/  LOP3.LUT R3, R3, R15, RZ, 0xfc, !PT ;  /* 0x0000000f03037212 */ /* 0x000fe400078efcff */
[----:B------:R-:W-:Y:S01]  /*f0d0*/  LOP3.LUT R2, R2, R56, RZ, 0xfc, !PT ;  /* 0x0000003802027212 */ /* 0x000fe200078efcff */
[----:B------:R-:W-:-:S02]  /*f0e0*/  IMAD.MOV.U32 R14, RZ, RZ, R0 ;  /* 0x000000ffff0e7224 */ /* 0x000fc400078e0000 */
[----:B------:R-:W-:Y:S02]  /*f0f0*/  IMAD.MOV.U32 R13, RZ, RZ, R3 ;  /* 0x000000ffff0d7224 */ /* 0x000fe400078e0003 */
[----:B------:R-:W-:-:S05]  /*f100*/  IMAD.MOV.U32 R15, RZ, RZ, R2 ;  /* 0x000000ffff0f7224 */ /* 0x000fca00078e0002 */
[----:B------:R1:W-:Y:S02]  /*f110*/  STG.E.128 desc[UR38][R20.64], R12 ;  /* 0x0000000c14007986 */ /* 0x0003e4000c101d26 */
.L_x_1014:
[----:B------:R-:W-:Y:S05]  /*f120*/  BSYNC.RECONVERGENT B0 ;  /* 0x0000000000007941 */ /* 0x000fea0003800200 */
.L_x_1013:
        /* <DEDUP_REMOVED lines=13> */
[----:B-1----:R-:W-:-:S02]  /*f200*/  PRMT R12, R0, 0x7632, R12 ;  /* 0x00007632000c7816 */ /* 0x002fc4000000000c */
        /* <DEDUP_REMOVED lines=23> */
.L_x_1016:
[----:B------:R-:W-:Y:S05]  /*f380*/  BSYNC.RECONVERGENT B0 ;  /* 0x0000000000007941 */ /* 0x000fea0003800200 */
.L_x_1015:
        /* <DEDUP_REMOVED lines=12> */
[----:B-12---:R-:W-:-:S02]  /*f450*/  PRMT R12, R2, 0x7632, R12 ;  /* 0x00007632020c7816 */ /* 0x006fc4000000000c */
        /* <DEDUP_REMOVED lines=23> */
.L_x_1018:
[----:B------:R-:W-:Y:S05]  /*f5d0*/  BSYNC.RECONVERGENT B0 ;  /* 0x0000000000007941 */ /* 0x000fea0003800200 */
.L_x_1017:
        /* <DEDUP_REMOVED lines=12> */
[----:B-123--:R-:W-:-:S02]  /*f6a0*/  PRMT R12, R0, 0x7632, R12 ;  /* 0x00007632000c7816 */ /* 0x00efc4000000000c */
        /* <DEDUP_REMOVED lines=23> */
.L_x_1020:
[----:B------:R-:W-:Y:S05]  /*f820*/  BSYNC.RECONVERGENT B0 ;  /* 0x0000000000007941 */ /* 0x000fea0003800200 */
.L_x_1019:
        /* <DEDUP_REMOVED lines=12> */
[----:B-1234-:R-:W-:-:S02]  /*f8f0*/  PRMT R12, R2, 0x7632, R12 ;  /* 0x00007632020c7816 */ /* 0x01efc4000000000c */
        /* <DEDUP_REMOVED lines=23> */
.L_x_1022:
[----:B------:R-:W-:Y:S05]  /*fa70*/  BSYNC.RECONVERGENT B0 ;  /* 0x0000000000007941 */ /* 0x000fea0003800200 */
.L_x_1021:
        /* <DEDUP_REMOVED lines=36> */
.L_x_1024:
[----:B------:R-:W-:Y:S05]  /*fcc0*/  BSYNC.RECONVERGENT B0 ;  /* 0x0000000000007941 */ /* 0x000fea0003800200 */
.L_x_1023:
        /* <DEDUP_REMOVED lines=22> */
[----:B-1234-:R-:W-:Y:S01]  /*fe30*/  IMAD.WIDE.U32 R12, R6, 0x10000, RZ ;  /* 0x00010000060c7825 */ /* 0x01efe200078e00ff */
        /* <DEDUP_REMOVED lines=13> */
.L_x_1026:
[----:B------:R-:W-:Y:S05]  /*ff10*/  BSYNC.RECONVERGENT B0 ;  /* 0x0000000000007941 */ /* 0x000fea0003800200 */
.L_x_1025:
        /* <DEDUP_REMOVED lines=25> */
.L_x_1028:
[----:B------:R-:W-:Y:S05]  /*100b0*/  BSYNC.RECONVERGENT B0 ;  /* 0x0000000000007941 */ /* 0x000fea0003800200 */
.L_x_1027:
[----:B------:R-:W-:Y:S01]  /*100c0*/  UISETP.NE.AND UP0, UPT, UR46, 0x3, UPT ;  /* 0x000000032e00788c */ /* 0x000fe2000bf05270 */
[----:B------:R-:W-:-:S08]  /*100d0*/  NOP ;  /* 0x0000000000007918 */ /* 0x000fd00000000000 */
[----:B------:R-:W-:Y:S05]  /*100e0*/  BRA.U !UP0, `(.L_x_1029) ;  /* 0x0000000108087547 */ /* 0x000fea000b800000 */
[----:B------:R-:W-:Y:S05]  /*100f0*/  BPT.TRAP 0x1 ;  /* 0x000000040000795c */ /* 0x000fea0000300000 */
[----:B------:R-:W-:Y:S05]  /*10100*/  BPT.TRAP 0x1 ;  /* 0x000000040000795c */ /* 0x000fea0000300000 */
.L_x_1029:
[----:B------:R-:W-:Y:S02]  /*10110*/  UIADD3 UR4, UPT, UPT, UR36, 0x388b8, URZ ;  /* 0x000388b824047890 */ /* 0x000fe4000fffe0ff */
[----:B------:R-:W-:Y:S02]  /*10120*/  ULOP3.LUT UP0, URZ, UR40, 0x7, URZ, 0xc0, !UPT ;  /* 0x0000000728ff7892 */ /* 0x000fe4000f80c0ff */
[----:B------:R-:W-:-:S09]  /*10130*/  UPRMT UR4, UR37, 0x654, UR4 ;  /* 0x0000065425047896 */ /* 0x000fd20008000004 */
[----:B------:R-:W-:Y:S01]  /*10140*/  SYNCS.ARRIVE.TRANS64.RED.A1T0 RZ, [UR4], RZ ;  /* 0x000000ffffff79a7 */ /* 0x000fe20008100404 */
[----:B------:R-:W-:Y:S01]  /*10150*/  BAR.SYNC.DEFER_BLOCKING 0x1, 0x100 ;  /* 0x0044000000007b1d */ /* 0x000fe20000010000 */
[----:B------:R-:W-:-:S13]  /*10160*/  PLOP3.LUT P0, PT, PT, PT, UP0, 0x80, 0x8 ;  /* 0x000000000008781c */ /* 0x000fda0003f0f008 */
[----:B------:R-:W-:Y:S05]  /*10170*/  @P0 EXIT ;  /* 0x000000000000094d */ /* 0x000fea0003800000 */
[----:B------:R-:W5:Y:S01]  /*10180*/  S2UR UR5, SR_CgaCtaId ;  /* 0x00000000000579c3 */ /* 0x000f620000008800 */
[----:B------:R-:W-:Y:S01]  /*10190*/  UMOV UR4, 0x400 ;  /* 0x0000040000047882 */ /* 0x000fe20000000000 */
[----:B------:R-:W-:Y:S01]  /*101a0*/  IMAD.MOV.U32 R2, RZ, RZ, 0xffff ;  /* 0x0000ffffff027424 */ /* 0x000fe200078e00ff */
[----:B-----5:R-:W-:-:S09]  /*101b0*/  ULEA UR4, UR5, UR4, 0x18 ;  /* 0x0000000405047291 */ /* 0x020fd2000f8ec0ff */
[----:B------:R-:W5:Y:S01]  /*101c0*/  LDS R3, [UR4+0x388c0] ;  /* 0x0388c004ff037984 */ /* 0x000f620008000800 */
[----:B------:R-:W-:Y:S02]  /*101d0*/  UMOV UR4, 0x40 ;  /* 0x0000004000047882 */ /* 0x000fe40000000000 */
[----:B------:R-:W-:Y:S01]  /*101e0*/  ULEA UR5, UR5, UR4, 0x18 ;  /* 0x0000000405057291 */ /* 0x000fe2000f8ec0ff */
[----:B------:R-:W-:-:S08]  /*101f0*/  NOP ;  /* 0x0000000000007918 */ /* 0x000fd00000000000 */
[----:B------:R-:W1:Y:S01]  /*10200*/  LDS R0, [UR5+0x14] ;  /* 0x00001405ff007984 */ /* 0x000e620008000800 */
[----:B-----5:R-:W-:-:S04]  /*10210*/  LOP3.LUT R3, R3, 0xffff, RZ, 0xc0, !PT ;  /* 0x0000ffff03037812 */ /* 0x020fc800078ec0ff */
[----:B------:R-:W-:-:S04]  /*10220*/  SHF.R.U32.HI R3, RZ, 0x5, R3 ;  /* 0x00000005ff037819 */ /* 0x000fc80000011603 */
[----:B------:R-:W-:-:S04]  /*10230*/  SHF.L.U32 R2, R2, R3, RZ ;  /* 0x0000000302027219 */ /* 0x000fc800000006ff */
[----:B-1----:R-:W-:-:S04]  /*10240*/  LOP3.LUT R0, R0, R2, RZ, 0xc0, !PT ;  /* 0x0000000200007212 */ /* 0x002fc800078ec0ff */
[----:B------:R-:W-:Y:S01]  /*10250*/  ISETP.NE.AND P0, PT, R0, R2, PT ;  /* 0x000000020000720c */ /* 0x000fe20003f05270 */
[----:B------:R-:W-:-:S05]  /*10260*/  IMAD.MOV.U32 R0, RZ, RZ, 0x1 ;  /* 0x00000001ff007424 */ /* 0x000fca00078e00ff */
[----:B------:R-:W-:-:S07]  /*10270*/  SHF.L.U32 R0, R0, R3, RZ ;  /* 0x0000000300007219 */ /* 0x000fce00000006ff */
        /* <DEDUP_REMOVED lines=21> */
.L_x_1031:
[----:B------:R-:W-:Y:S02]  /*103d0*/  MOV R2, 0x103f0 ;  /* 0x000103f000027802 */ /* 0x000fe40000000f00 */
[----:B--234-:R-:W-:Y:S05]  /*103e0*/  CALL.REL.NOINC `($__internal_9_$__cuda_sm10x_tcgen05_guardrail_trap_col_being_dealloced_not_returned_by_alloc) ;  /* 0x0000000c00147944 */ /* 0x01cfea0003c00000 */
[----:B------:R-:W-:Y:S05]  /*103f0*/  BRA `(.L_x_1032) ;  /* 0x0000000000087947 */ /* 0x000fea0003800000 */
.L_x_1030:
[----:B------:R-:W-:Y:S02]  /*10400*/  MOV R2, 0x10420 ;  /* 0x0001042000027802 */ /* 0x000fe40000000f00 */
[----:B--234-:R-:W-:Y:S05]  /*10410*/  CALL.REL.NOINC `($__internal_11_$__cuda_sm10x_tcgen05_guardrail_trap_unallocated_columns_being_dealloced) ;  /* 0x0000000c00207944 */ /* 0x01cfea0003c00000 */
.L_x_1032:
[----:B------:R-:W-:Y:S01]  /*10420*/  NOP ;  /* 0x0000000000007918 */ /* 0x000fe20000000000 */
[----:B------:R-:W-:Y:S05]  /*10430*/  EXIT ;  /* 0x000000000000794d */ /* 0x000fea0003800000 */
.L_x_831:
[----:B------:R-:W-:-:S07]  /*10440*/  MOV R3, UR24 ;  /* 0x0000001800037c02 */ /* 0x000fce0008000f00 */
.L_x_1033:
[----:B-1----:R1:W2:Y:S02]  /*10450*/  SYNCS.PHASECHK.TRANS64.TRYWAIT P0, [R3+URZ+0x38810], R0 ;  /* 0x03881000030075a7 */ /* 0x0022a400080011ff */
[----:B--2---:R-:W-:Y:S05]  /*10460*/  @!P0 NANOSLEEP.SYNCS 0x989680 ;  /* 0x009896800000895d */ /* 0x004fea0003900000 */
[----:B------:R-:W2:Y:S02]  /*10470*/  @!P0 SYNCS.PHASECHK.TRANS64 P0, [R3+URZ+0x38810], R0 ;  /* 0x03881000030085a7 */ /* 0x000ea400080010ff */
[----:B--2---:R-:W-:Y:S05]  /*10480*/  @!P0 BRA `(.L_x_1033) ;  /* 0xfffffffc00f08947 */ /* 0x004fea000383ffff */
[----:B------:R-:W-:Y:S05]  /*10490*/  BRA `(.L_x_1034) ;  /* 0xffffff1c008c7947 */ /* 0x000fea000383ffff */
.L_x_839:
[----:B------:R-:W-:-:S07]  /*104a0*/  MOV R3, UR24 ;  /* 0x0000001800037c02 */ /* 0x000fce0008000f00 */
.L_x_1035:
[----:B-1----:R1:W3:Y:S02]  /*104b0*/  SYNCS.PHASECHK.TRANS64.TRYWAIT P0, [R3+URZ+0x38838], R0 ;  /* 0x03883800030075a7 */ /* 0x0022e400080011ff */
[----:B---3--:R-:W-:Y:S05]  /*104c0*/  @!P0 NANOSLEEP.SYNCS 0x989680 ;  /* 0x009896800000895d */ /* 0x008fea0003900000 */
[----:B------:R-:W3:Y:S02]  /*104d0*/  @!P0 SYNCS.PHASECHK.TRANS64 P0, [R3+URZ+0x38838], R0 ;  /* 0x03883800030085a7 */ /* 0x000ee400080010ff */
[----:B---3--:R-:W-:Y:S05]  /*104e0*/  @!P0 BRA `(.L_x_1035) ;  /* 0xfffffffc00f08947 */ /* 0x008fea000383ffff */
[----:B------:R-:W-:Y:S05]  /*104f0*/  BRA `(.L_x_1036) ;  /* 0xffffff2000647947 */ /* 0x000fea000383ffff */
.L_x_842:
[----:B------:R-:W-:-:S07]  /*10500*/  MOV R4, UR24 ;  /* 0x0000001800047c02 */ /* 0x000fce0008000f00 */
.L_x_1037:
[----:B-1----:R1:W2:Y:S02]  /*10510*/  SYNCS.PHASECHK.TRANS64.TRYWAIT P0, [R4+URZ+0x38828], R0 ;  /* 0x03882800040075a7 */ /* 0x0022a400080011ff */
[----:B--2---:R-:W-:Y:S05]  /*10520*/  @!P0 NANOSLEEP.SYNCS 0x989680 ;  /* 0x009896800000895d */ /* 0x004fea0003900000 */
[----:B------:R-:W2:Y:S02]  /*10530*/  @!P0 SYNCS.PHASECHK.TRANS64 P0, [R4+URZ+0x38828], R0 ;  /* 0x03882800040085a7 */ /* 0x000ea400080010ff */
[----:B--2---:R-:W-:Y:S05]  /*10540*/  @!P0 BRA `(.L_x_1037) ;  /* 0xfffffffc00f08947 */ /* 0x004fea000383ffff */
[----:B------:R-:W-:Y:S05]  /*10550*/  BRA `(.L_x_1038) ;  /* 0xffffff2000f07947 */ /* 0x000fea000383ffff */
.L_x_848:
[----:B------:R-:W-:-:S07]  /*10560*/  MOV R4, UR24 ;  /* 0x0000001800047c02 */ /* 0x000fce0008000f00 */
.L_x_1039:
[----:B-1----:R1:W3:Y:S02]  /*10570*/  SYNCS.PHASECHK.TRANS64.TRYWAIT P0, [R4+URZ+0x38848], R0 ;  /* 0x03884800040075a7 */ /* 0x0022e400080011ff */
[----:B---3--:R-:W-:Y:S05]  /*10580*/  @!P0 NANOSLEEP.SYNCS 0x989680 ;  /* 0x009896800000895d */ /* 0x008fea0003900000 */
[----:B------:R-:W3:Y:S02]  /*10590*/  @!P0 SYNCS.PHASECHK.TRANS64 P0, [R4+URZ+0x38848], R0 ;  /* 0x03884800040085a7 */ /* 0x000ee400080010ff */
[----:B---3--:R-:W-:Y:S05]  /*105a0*/  @!P0 BRA `(.L_x_1039) ;  /* 0xfffffffc00f08947 */ /* 0x008fea000383ffff */
[----:B------:R-:W-:Y:S05]  /*105b0*/  BRA `(.L_x_1040) ;  /* 0xffffff2400b07947 */ /* 0x000fea000383ffff */
.L_x_852:
[----:B------:R-:W-:Y:S07]  /*105c0*/  MOV R0, UR17 ;  /* 0x0000001100007c02 */ /* 0x000fee0008000f00 */
.L_x_1041:
[----:B-1----:R1:W4:Y:S02]  /*105d0*/  SYNCS.PHASECHK.TRANS64.TRYWAIT P0, [R0+URZ+0x38810], R5 ;  /* 0x03881005000075a7 */ /* 0x00232400080011ff */
[----:B----4-:R-:W-:Y:S05]  /*105e0*/  @!P0 NANOSLEEP.SYNCS 0x989680 ;  /* 0x009896800000895d */ /* 0x010fea0003900000 */
[----:B------:R-:W4:Y:S02]  /*105f0*/  @!P0 SYNCS.PHASECHK.TRANS64 P0, [R0+URZ+0x38810], R5 ;  /* 0x03881005000085a7 */ /* 0x000f2400080010ff */
[----:B----4-:R-:W-:Y:S05]  /*10600*/  @!P0 BRA `(.L_x_1041) ;  /* 0xfffffffc00f08947 */ /* 0x010fea000383ffff */
[----:B------:R-:W-:Y:S05]  /*10610*/  BRA `(.L_x_1042) ;  /* 0xffffff2800807947 */ /* 0x000fea000383ffff */
.L_x_858:
[----:B------:R-:W-:Y:S07]  /*10620*/  MOV R0, UR24 ;  /* 0x0000001800007c02 */ /* 0x000fee0008000f00 */
.L_x_1043:
[----:B-1----:R1:W4:Y:S02]  /*10630*/  SYNCS.PHASECHK.TRANS64.TRYWAIT P0, [R0+URZ+0x38838], R4 ;  /* 0x03883804000075a7 */ /* 0x00232400080011ff */
[----:B----4-:R-:W-:Y:S05]  /*10640*/  @!P0 NANOSLEEP.SYNCS 0x989680 ;  /* 0x009896800000895d */ /* 0x010fea0003900000 */
[----:B------:R-:W4:Y:S02]  /*10650*/  @!P0 SYNCS.PHASECHK.TRANS64 P0, [R0+URZ+0x38838], R4 ;  /* 0x03883804000085a7 */ /* 0x000f2400080010ff */
[----:B----4-:R-:W-:Y:S05]  /*10660*/  @!P0 BRA `(.L_x_1043) ;  /* 0xfffffffc00f08947 */ /* 0x010fea000383ffff */
[----:B------:R-:W-:Y:S05]  /*10670*/  BRA `(.L_x_1044) ;  /* 0xffffff2c00007947 */ /* 0x000fea000383ffff */
.L_x_861:
[----:B------:R-:W-:Y:S07]  /*10680*/  MOV R4, UR24 ;  /* 0x0000001800047c02 */ /* 0x000fee0008000f00 */
.L_x_1045:
[----:B--2---:R2:W4:Y:S02]  /*10690*/  SYNCS.PHASECHK.TRANS64.TRYWAIT P0, [R4+URZ+0x38828], R6 ;  /* 0x03882806040075a7 */ /* 0x00452400080011ff */
[----:B----4-:R-:W-:Y:S05]  /*106a0*/  @!P0 NANOSLEEP.SYNCS 0x989680 ;  /* 0x009896800000895d */ /* 0x010fea0003900000 */
[----:B------:R-:W4:Y:S02]  /*106b0*/  @!P0 SYNCS.PHASECHK.TRANS64 P0, [R4+URZ+0x38828], R6 ;  /* 0x03882806040085a7 */ /* 0x000f2400080010ff */
[----:B----4-:R-:W-:Y:S05]  /*106c0*/  @!P0 BRA `(.L_x_1045) ;  /* 0xfffffffc00f08947 */ /* 0x010fea000383ffff */
[----:B------:R-:W-:Y:S05]  /*106d0*/  BRA `(.L_x_1046) ;  /* 0xffffff2c00907947 */ /* 0x000fea000383ffff */
.L_x_866:
[----:B--2---:R-:W-:Y:S07]  /*106e0*/  MOV R4, UR24 ;  /* 0x0000001800047c02 */ /* 0x004fee0008000f00 */
.L_x_1047:
[----:B-1----:R1:W2:Y:S02]  /*106f0*/  SYNCS.PHASECHK.TRANS64.TRYWAIT P0, [R4+URZ+0x38848], R5 ;  /* 0x03884805040075a7 */ /* 0x0022a400080011ff */
[----:B--2---:R-:W-:Y:S05]  /*10700*/  @!P0 NANOSLEEP.SYNCS 0x989680 ;  /* 0x009896800000895d */ /* 0x004fea0003900000 */
[----:B------:R-:W2:Y:S02]  /*10710*/  @!P0 SYNCS.PHASECHK.TRANS64 P0, [R4+URZ+0x38848], R5 ;  /* 0x03884805040085a7 */ /* 0x000ea400080010ff */
[----:B--2---:R-:W-:Y:S05]  /*10720*/  @!P0 BRA `(.L_x_1047) ;  /* 0xfffffffc00f08947 */ /* 0x004fea000383ffff */
[----:B------:R-:W-:Y:S05]  /*10730*/  BRA `(.L_x_1048) ;  /* 0xffffff2c00e87947 */ /* 0x000fea000383ffff */
.L_x_875:
[----:B------:R-:W-:-:S07]  /*10740*/  MOV R2, UR22 ;  /* 0x0000001600027c02 */ /* 0x000fce0008000f00 */
.L_x_1049:
[----:B-1----:R1:W2:Y:S02]  /*10750*/  SYNCS.PHASECHK.TRANS64.TRYWAIT P0, [R2+URZ+0x38800], R6 ;  /* 0x03880006020075a7 */ /* 0x0022a400080011ff */
[----:B--2---:R-:W-:Y:S05]  /*10760*/  @!P0 NANOSLEEP.SYNCS 0x989680 ;  /* 0x009896800000895d */ /* 0x004fea0003900000 */
[----:B------:R-:W2:Y:S02]  /*10770*/  @!P0 SYNCS.PHASECHK.TRANS64 P0, [R2+URZ+0x38800], R6 ;  /* 0x03880006020085a7 */ /* 0x000ea400080010ff */
[----:B--2---:R-:W-:Y:S05]  /*10780*/  @!P0 BRA `(.L_x_1049) ;  /* 0xfffffffc00f08947 */ /* 0x004fea000383ffff */
[----:B------:R-:W-:Y:S05]  /*10790*/  BRA `(.L_x_1050) ;  /* 0xffffff3400a47947 */ /* 0x000fea000383ffff */
.L_x_876:
[----:B------:R-:W-:-:S07]  /*107a0*/  MOV R8, UR22 ;  /* 0x0000001600087c02 */ /* 0x000fce0008000f00 */
.L_x_1051:
[----:B-1----:R1:W2:Y:S02]  /*107b0*/  SYNCS.PHASECHK.TRANS64.TRYWAIT P0, [R8+URZ+0x38858], R0 ;  /* 0x03885800080075a7 */ /* 0x0022a400080011ff */
[----:B--2---:R-:W-:Y:S05]  /*107c0*/  @!P0 NANOSLEEP.SYNCS 0x989680 ;  /* 0x009896800000895d */ /* 0x004fea0003900000 */
[----:B------:R-:W2:Y:S02]  /*107d0*/  @!P0 SYNCS.PHASECHK.TRANS64 P0, [R8+URZ+0x38858], R0 ;  /* 0x03885800080085a7 */ /* 0x000ea400080010ff */
[----:B--2---:R-:W-:Y:S05]  /*107e0*/  @!P0 BRA `(.L_x_1051) ;  /* 0xfffffffc00f08947 */ /* 0x004fea000383ffff */
[----:B------:R-:W-:Y:S05]  /*107f0*/  BRA `(.L_x_1052) ;  /* 0xffffff3400a07947 */ /* 0x000fea000383ffff */
.L_x_879:
[----:B------:R-:W-:-:S07]  /*10800*/  MOV R2, UR22 ;  /* 0x0000001600027c02 */ /* 0x000fce0008000f00 */
.L_x_1053:
[----:B---3--:R3:W4:Y:S02]  /*10810*/  SYNCS.PHASECHK.TRANS64.TRYWAIT P0, [R2+URZ+0x38820], R6 ;  /* 0x03882006020075a7 */ /* 0x00872400080011ff */
[----:B----4-:R-:W-:Y:S05]  /*10820*/  @!P0 NANOSLEEP.SYNCS 0x989680 ;  /* 0x009896800000895d */ /* 0x010fea0003900000 */
[----:B------:R-:W4:Y:S02]  /*10830*/  @!P0 SYNCS.PHASECHK.TRANS64 P0, [R2+URZ+0x38820], R6 ;  /* 0x03882006020085a7 */ /* 0x000f2400080010ff */
[----:B----4-:R-:W-:Y:S05]  /*10840*/  @!P0 BRA `(.L_x_1053) ;  /* 0xfffffffc00f08947 */ /* 0x010fea000383ffff */
[----:B------:R-:W-:Y:S05]  /*10850*/  BRA `(.L_x_1054) ;  /* 0xffffff3800b07947 */ /* 0x000fea000383ffff */
.L_x_881:
[----:B---3--:R-:W-:-:S07]  /*10860*/  MOV R2, UR22 ;  /* 0x0000001600027c02 */ /* 0x008fce0008000f00 */
.L_x_1055:
[----:B---3--:R3:W4:Y:S02]  /*10870*/  SYNCS.PHASECHK.TRANS64.TRYWAIT P0, [R2+URZ+0x38868], R0 ;  /* 0x03886800020075a7 */ /* 0x00872400080011ff */
[----:B----4-:R-:W-:Y:S05]  /*10880*/  @!P0 NANOSLEEP.SYNCS 0x989680 ;  /* 0x009896800000895d */ /* 0x010fea0003900000 */
[----:B------:R-:W4:Y:S02]  /*10890*/  @!P0 SYNCS.PHASECHK.TRANS64 P0, [R2+URZ+0x38868], R0 ;  /* 0x03886800020085a7 */ /* 0x000f2400080010ff */
[----:B----4-:R-:W-:Y:S05]  /*108a0*/  @!P0 BRA `(.L_x_1055) ;  /* 0xfffffffc00f08947 */ /* 0x010fea000383ffff */
[----:B------:R-:W-:Y:S05]  /*108b0*/  BRA `(.L_x_1056) ;  /* 0xffffff3800a87947 */ /* 0x000fea000383ffff */
.L_x_883:
[----:B------:R-:W-:-:S07]  /*108c0*/  MOV R7, UR22 ;  /* 0x0000001600077c02 */ /* 0x000fce0008000f00 */
.L_x_1057:
[----:B---3--:R3:W4:Y:S02]  /*108d0*/  SYNCS.PHASECHK.TRANS64.TRYWAIT P0, [R7+URZ+0x38878], R0 ;  /* 0x03887800070075a7 */ /* 0x00872400080011ff */
[----:B----4-:R-:W-:Y:S05]  /*108e0*/  @!P0 NANOSLEEP.SYNCS 0x989680 ;  /* 0x009896800000895d */ /* 0x010fea0003900000 */
[----:B------:R-:W4:Y:S02]  /*108f0*/  @!P0 SYNCS.PHASECHK.TRANS64 P0, [R7+URZ+0x38878], R0 ;  /* 0x03887800070085a7 */ /* 0x000f2400080010ff */
[----:B----4-:R-:W-:Y:S05]  /*10900*/  @!P0 BRA `(.L_x_1057) ;  /* 0xfffffffc00f08947 */ /* 0x010fea000383ffff */
[----:B------:R-:W-:Y:S05]  /*10910*/  BRA `(.L_x_1058) ;  /* 0xffffff3800a87947 */ /* 0x000fea000383ffff */
.L_x_886:
[----:B------:R-:W-:-:S07]  /*10920*/  MOV R3, UR22 ;  /* 0x0000001600037c02 */ /* 0x000fce0008000f00 */
.L_x_1059:
[----:B--2---:R2:W3:Y:S02]  /*10930*/  SYNCS.PHASECHK.TRANS64.TRYWAIT P0, [R3+URZ+0x38880], R6 ;  /* 0x03888006030075a7 */ /* 0x0044e400080011ff */
[----:B---3--:R-:W-:Y:S05]  /*10940*/  @!P0 NANOSLEEP.SYNCS 0x989680 ;  /* 0x009896800000895d */ /* 0x008fea0003900000 */
[----:B------:R-:W3:Y:S02]  /*10950*/  @!P0 SYNCS.PHASECHK.TRANS64 P0, [R3+URZ+0x38880], R6 ;  /* 0x03888006030085a7 */ /* 0x000ee400080010ff */
[----:B---3--:R-:W-:Y:S05]  /*10960*/  @!P0 BRA `(.L_x_1059) ;  /* 0xfffffffc00f08947 */ /* 0x008fea000383ffff */
[----:B------:R-:W-:Y:S05]  /*10970*/  BRA `(.L_x_1060) ;  /* 0xffffff3c00d07947 */ /* 0x000fea000383ffff */
.L_x_892:
[----:B------:R-:W-:Y:S07]  /*10980*/  MOV R0, UR4 ;  /* 0x0000000400007c02 */ /* 0x000fee0008000f00 */
.L_x_1061:
[----:B-1----:R1:W2:Y:S02]  /*10990*/  SYNCS.PHASECHK.TRANS64.TRYWAIT P0, [R0+URZ+0x38800], R2 ;  /* 0x03880002000075a7 */ /* 0x0022a400080011ff */
[----:B--2---:R-:W-:Y:S05]  /*109a0*/  @!P0 NANOSLEEP.SYNCS 0x989680 ;  /* 0x009896800000895d */ /* 0x004fea0003900000 */
[----:B------:R-:W2:Y:S02]  /*109b0*/  @!P0 SYNCS.PHASECHK.TRANS64 P0, [R0+URZ+0x38800], R2 ;  /* 0x03880002000085a7 */ /* 0x000ea400080010ff */
[----:B--2---:R-:W-:Y:S05]  /*109c0*/  @!P0 BRA `(.L_x_1061) ;  /* 0xfffffffc00f08947 */ /* 0x004fea000383ffff */
[----:B------:R-:W-:Y:S05]  /*109d0*/  BRA `(.L_x_1062) ;  /* 0xffffff4800047947 */ /* 0x000fea000383ffff */
.L_x_894:
[----:B------:R-:W-:Y:S07]  /*109e0*/  MOV R3, UR22 ;  /* 0x0000001600037c02 */ /* 0x000fee0008000f00 */
.L_x_1063:
[----:B-1----:R1:W2:Y:S02]  /*109f0*/  SYNCS.PHASECHK.TRANS64.TRYWAIT P0, [R3+URZ+0x38858], R14 ;  /* 0x0388580e030075a7 */ /* 0x0022a400080011ff */
[----:B--2---:R-:W-:Y:S05]  /*10a00*/  @!P0 NANOSLEEP.SYNCS 0x989680 ;  /* 0x009896800000895d */ /* 0x004fea0003900000 */
[----:B------:R-:W2:Y:S02]  /*10a10*/  @!P0 SYNCS.PHASECHK.TRANS64 P0, [R3+URZ+0x38858], R14 ;  /* 0x0388580e030085a7 */ /* 0x000ea400080010ff */
[----:B--2---:R-:W-:Y:S05]  /*10a20*/  @!P0 BRA `(.L_x_1063) ;  /* 0xfffffffc00f08947 */ /* 0x004fea000383ffff */
[----:B------:R-:W-:Y:S05]  /*10a30*/  BRA `(.L_x_1064) ;  /* 0xffffff4800087947 */ /* 0x000fea000383ffff */
.L_x_897:
[----:B------:R-:W-:Y:S07]  /*10a40*/  MOV R0, UR22 ;  /* 0x0000001600007c02 */ /* 0x000fee0008000f00 */
.L_x_1065:
[----:B--2---:R2:W3:Y:S02]  /*10a50*/  SYNCS.PHASECHK.TRANS64.TRYWAIT P0, [R0+URZ+0x38890], R2 ;  /* 0x03889002000075a7 */ /* 0x0044e400080011ff */
[----:B---3--:R-:W-:Y:S05]  /*10a60*/  @!P0 NANOSLEEP.SYNCS 0x989680 ;  /* 0x009896800000895d */ /* 0x008fea0003900000 */
[----:B------:R-:W3:Y:S02]  /*10a70*/  @!P0 SYNCS.PHASECHK.TRANS64 P0, [R0+URZ+0x38890], R2 ;  /* 0x03889002000085a7 */ /* 0x000ee400080010ff */
[----:B---3--:R-:W-:Y:S05]  /*10a80*/  @!P0 BRA `(.L_x_1065) ;  /* 0xfffffffc00f08947 */ /* 0x008fea000383ffff */
[----:B------:R-:W-:Y:S05]  /*10a90*/  BRA `(.L_x_1066) ;  /* 0xffffff4c00207947 */ /* 0x000fea000383ffff */
.L_x_899:
[----:B------:R-:W-:Y:S07]  /*10aa0*/  MOV R0, UR22 ;  /* 0x0000001600007c02 */ /* 0x000fee0008000f00 */
.L_x_1067:
[----:B--2---:R2:W3:Y:S02]  /*10ab0*/  SYNCS.PHASECHK.TRANS64.TRYWAIT P0, [R0+URZ+0x38868], R2 ;  /* 0x03886802000075a7 */ /* 0x0044e400080011ff */
[----:B---3--:R-:W-:Y:S05]  /*10ac0*/  @!P0 NANOSLEEP.SYNCS 0x989680 ;  /* 0x009896800000895d */ /* 0x008fea0003900000 */
[----:B------:R-:W3:Y:S02]  /*10ad0*/  @!P0 SYNCS.PHASECHK.TRANS64 P0, [R0+URZ+0x38868], R2 ;  /* 0x03886802000085a7 */ /* 0x000ee400080010ff */
[----:B---3--:R-:W-:Y:S05]  /*10ae0*/  @!P0 BRA `(.L_x_1067) ;  /* 0xfffffffc00f08947 */ /* 0x008fea000383ffff */
[----:B------:R-:W-:Y:S05]  /*10af0*/  BRA `(.L_x_1068) ;  /* 0xffffff4c001c7947 */ /* 0x000fea000383ffff */
.L_x_905:
[----:B------:R-:W-:Y:S07]  /*10b00*/  MOV R0, UR22 ;  /* 0x0000001600007c02 */ /* 0x000fee0008000f00 */
.L_x_1069:
[----:B---3--:R3:W4:Y:S02]  /*10b10*/  SYNCS.PHASECHK.TRANS64.TRYWAIT P0, [R0+URZ+0x38878], R2 ;  /* 0x03887802000075a7 */ /* 0x00872400080011ff */
[----:B----4-:R-:W-:Y:S05]  /*10b20*/  @!P0 NANOSLEEP.SYNCS 0x989680 ;  /* 0x009896800000895d */ /* 0x010fea0003900000 */
[----:B------:R-:W4:Y:S02]  /*10b30*/  @!P0 SYNCS.PHASECHK.TRANS64 P0, [R0+URZ+0x38878], R2 ;  /* 0x03887802000085a7 */ /* 0x000f2400080010ff */
[----:B----4-:R-:W-:Y:S05]  /*10b40*/  @!P0 BRA `(.L_x_1069) ;  /* 0xfffffffc00f08947 */ /* 0x010fea000383ffff */
[----:B------:R-:W-:Y:S05]  /*10b50*/  BRA `(.L_x_1070) ;  /* 0xffffff5400807947 */ /* 0x000fea000383ffff */
.L_x_907:
[----:B------:R-:W-:Y:S07]  /*10b60*/  MOV R3, UR22 ;  /* 0x0000001600037c02 */ /* 0x000fee0008000f00 */
.L_x_1071:
[----:B---3--:R3:W4:Y:S02]  /*10b70*/  SYNCS.PHASECHK.TRANS64.TRYWAIT P0, [R3+URZ+0x38820], R14 ;  /* 0x0388200e030075a7 */ /* 0x00872400080011ff */
[----:B----4-:R-:W-:Y:S05]  /*10b80*/  @!P0 NANOSLEEP.SYNCS 0x989680 ;  /* 0x009896800000895d */ /* 0x010fea0003900000 */
[----:B------:R-:W4:Y:S02]  /*10b90*/  @!P0 SYNCS.PHASECHK.TRANS64 P0, [R3+URZ+0x38820], R14 ;  /* 0x0388200e030085a7 */ /* 0x000f2400080010ff */
[----:B----4-:R-:W-:Y:S05]  /*10ba0*/  @!P0 BRA `(.L_x_1071) ;  /* 0xfffffffc00f08947 */ /* 0x010fea000383ffff */
[----:B------:R-:W-:Y:S05]  /*10bb0*/  BRA `(.L_x_1072) ;  /* 0xffffff5400847947 */ /* 0x000fea000383ffff */
.L_x_910:
[----:B------:R-:W-:Y:S07]  /*10bc0*/  MOV R3, UR22 ;  /* 0x0000001600037c02 */ /* 0x000fee0008000f00 */
.L_x_1073:
[----:B--2---:R2:W3:Y:S02]  /*10bd0*/  SYNCS.PHASECHK.TRANS64.TRYWAIT P0, [R3+URZ+0x38880], R14 ;  /* 0x0388800e030075a7 */ /* 0x0044e400080011ff */
[----:B---3--:R-:W-:Y:S05]  /*10be0*/  @!P0 NANOSLEEP.SYNCS 0x989680 ;  /* 0x009896800000895d */ /* 0x008fea0003900000 */
[----:B------:R-:W3:Y:S02]  /*10bf0*/  @!P0 SYNCS.PHASECHK.TRANS64 P0, [R3+URZ+0x38880], R14 ;  /* 0x0388800e030085a7 */ /* 0x000ee400080010ff */
[----:B---3--:R-:W-:Y:S05]  /*10c00*/  @!P0 BRA `(.L_x_1073) ;  /* 0xfffffffc00f08947 */ /* 0x008fea000383ffff */
[----:B------:R-:W-:Y:S05]  /*10c10*/  BRA `(.L_x_1074) ;  /* 0xffffff58007c7947 */ /* 0x000fea000383ffff */
.L_x_915:
[----:B-1----:R-:W-:-:S07]  /*10c20*/  MOV R0, UR22 ;  /* 0x0000001600007c02 */ /* 0x002fce0008000f00 */
.L_x_1075:
[----:B-1----:R1:W2:Y:S02]  /*10c30*/  SYNCS.PHASECHK.TRANS64.TRYWAIT P0, [R0+URZ+0x388b0], R2 ;  /* 0x0388b002000075a7 */ /* 0x0022a400080011ff */
[----:B--2---:R-:W-:Y:S05]  /*10c40*/  @!P0 NANOSLEEP.SYNCS 0x989680 ;  /* 0x009896800000895d */ /* 0x004fea0003900000 */
[----:B------:R-:W2:Y:S02]  /*10c50*/  @!P0 SYNCS.PHASECHK.TRANS64 P0, [R0+URZ+0x388b0], R2 ;  /* 0x0388b002000085a7 */ /* 0x000ea400080010ff */
[----:B--2---:R-:W-:Y:S05]  /*10c60*/  @!P0 BRA `(.L_x_1075) ;  /* 0xfffffffc00f08947 */ /* 0x004fea000383ffff */
[----:B------:R-:W-:Y:S05]  /*10c70*/  BRA `(.L_x_1076) ;  /* 0xffffff5c00a47947 */ /* 0x000fea000383ffff */
.L_x_918:
[----:B------:R-:W-:-:S07]  /*10c80*/  MOV R0, UR22 ;  /* 0x0000001600007c02 */ /* 0x000fce0008000f00 */
.L_x_1077:
[----:B--2---:R2:W3:Y:S02]  /*10c90*/  SYNCS.PHASECHK.TRANS64.TRYWAIT P0, [R0+URZ+0x388b8], R2 ;  /* 0x0388b802000075a7 */ /* 0x0044e400080011ff */
[----:B---3--:R-:W-:Y:S05]  /*10ca0*/  @!P0 NANOSLEEP.SYNCS 0x989680 ;  /* 0x009896800000895d */ /* 0x008fea0003900000 */
[----:B------:R-:W3:Y:S02]  /*10cb0*/  @!P0 SYNCS.PHASECHK.TRANS64 P0, [R0+URZ+0x388b8], R2 ;  /* 0x0388b802000085a7 */ /* 0x000ee400080010ff */
[----:B---3--:R-:W-:Y:S05]  /*10cc0*/  @!P0 BRA `(.L_x_1077) ;  /* 0xfffffffc00f08947 */ /* 0x008fea000383ffff */
[----:B------:R-:W-:Y:S05]  /*10cd0*/  BRA `(.L_x_1078) ;  /* 0xffffff5c00ac7947 */ /* 0x000fea000383ffff */
.L_x_920:
[----:B------:R-:W-:-:S07]  /*10ce0*/  MOV R3, UR22 ;  /* 0x0000001600037c02 */ /* 0x000fce0008000f00 */
.L_x_1079:
[----:B--2---:R2:W3:Y:S02]  /*10cf0*/  SYNCS.PHASECHK.TRANS64.TRYWAIT P0, [R3+URZ+0x38890], R12 ;  /* 0x0388900c030075a7 */ /* 0x0044e400080011ff */
[----:B---3--:R-:W-:Y:S05]  /*10d00*/  @!P0 NANOSLEEP.SYNCS 0x989680 ;  /* 0x009896800000895d */ /* 0x008fea0003900000 */
[----:B------:R-:W3:Y:S02]  /*10d10*/  @!P0 SYNCS.PHASECHK.TRANS64 P0, [R3+URZ+0x38890], R12 ;  /* 0x0388900c030085a7 */ /* 0x000ee400080010ff */
[----:B---3--:R-:W-:Y:S05]  /*10d20*/  @!P0 BRA `(.L_x_1079) ;  /* 0xfffffffc00f08947 */ /* 0x008fea000383ffff */
[----:B------:R-:W-:Y:S05]  /*10d30*/  BRA `(.L_x_1080) ;  /* 0xffffff5c00b07947 */ /* 0x000fea000383ffff */
.L_x_928:
[----:B------:R-:W-:-:S07]  /*10d40*/  MOV R2, UR14 ;  /* 0x0000000e00027c02 */ /* 0x000fce0008000f00 */
.L_x_1081:
[----:B-1----:R1:W2:Y:S02]  /*10d50*/  SYNCS.PHASECHK.TRANS64.TRYWAIT P0, [R2+URZ+0x38870], R3 ;  /* 0x03887003020075a7 */ /* 0x0022a400080011ff */
[----:B--2---:R-:W-:Y:S05]  /*10d60*/  @!P0 NANOSLEEP.SYNCS 0x989680 ;  /* 0x009896800000895d */ /* 0x004fea0003900000 */
[----:B------:R-:W2:Y:S02]  /*10d70*/  @!P0 SYNCS.PHASECHK.TRANS64 P0, [R2+URZ+0x38870], R3 ;  /* 0x03887003020085a7 */ /* 0x000ea400080010ff */
[----:B--2---:R-:W-:Y:S05]  /*10d80*/  @!P0 BRA `(.L_x_1081) ;  /* 0xfffffffc00f08947 */ /* 0x004fea000383ffff */
[----:B------:R-:W-:Y:S05]  /*10d90*/  BRA `(.L_x_1082) ;  /* 0xffffff6c00087947 */ /* 0x000fea000383ffff */
.L_x_950:
[----:B-1----:R1:W2:Y:S02]  /*10da0*/  SYNCS.PHASECHK.TRANS64.TRYWAIT P1, [R2+URZ+0x38850], R0 ;  /* 0x03885000020075a7 */ /* 0x0022a400080211ff */
[----:B--2---:R-:W-:Y:S05]  /*10db0*/  @!P1 NANOSLEEP.SYNCS 0x989680 ;  /* 0x009896800000995d */ /* 0x004fea0003900000 */
[----:B------:R-:W2:Y:S02]  /*10dc0*/  @!P1 SYNCS.PHASECHK.TRANS64 P1, [R2+URZ+0x38850], R0 ;  /* 0x03885000020095a7 */ /* 0x000ea400080210ff */
[----:B--2---:R-:W-:Y:S05]  /*10dd0*/  @!P1 BRA `(.L_x_950) ;  /* 0xfffffffc00f09947 */ /* 0x004fea000383ffff */
[----:B------:R-:W-:Y:S05]  /*10de0*/  BRA `(.L_x_1083) ;  /* 0xffffff7c00387947 */ /* 0x000fea000383ffff */
.L_x_953:
[----:B-1----:R1:W2:Y:S02]  /*10df0*/  SYNCS.PHASECHK.TRANS64.TRYWAIT P1, [R2+URZ+0x38888], R0 ;  /* 0x03888800020075a7 */ /* 0x0022a400080211ff */
[----:B--2---:R-:W-:Y:S05]  /*10e00*/  @!P1 NANOSLEEP.SYNCS 0x989680 ;  /* 0x009896800000995d */ /* 0x004fea0003900000 */
[----:B------:R-:W2:Y:S02]  /*10e10*/  @!P1 SYNCS.PHASECHK.TRANS64 P1, [R2+URZ+0x38888], R0 ;  /* 0x03888800020095a7 */ /* 0x000ea400080210ff */
[----:B--2---:R-:W-:Y:S05]  /*10e20*/  @!P1 BRA `(.L_x_953) ;  /* 0xfffffffc00f09947 */ /* 0x004fea000383ffff */
[----:B------:R-:W-:Y:S05]  /*10e30*/  BRA `(.L_x_1084) ;  /* 0xffffff7c00447947 */ /* 0x000fea000383ffff */
.L_x_955:
[----:B-1----:R1:W2:Y:S02]  /*10e40*/  SYNCS.PHASECHK.TRANS64.TRYWAIT P0, [R2+URZ+0x38830], R3 ;  /* 0x03883003020075a7 */ /* 0x0022a400080011ff */
[----:B--2---:R-:W-:Y:S05]  /*10e50*/  @!P0 NANOSLEEP.SYNCS 0x989680 ;  /* 0x009896800000895d */ /* 0x004fea0003900000 */
[----:B------:R-:W2:Y:S02]  /*10e60*/  @!P0 SYNCS.PHASECHK.TRANS64 P0, [R2+URZ+0x38830], R3 ;  /* 0x03883003020085a7 */ /* 0x000ea400080010ff */
[----:B--2---:R-:W-:Y:S05]  /*10e70*/  @!P0 BRA `(.L_x_955) ;  /* 0xfffffffc00f08947 */ /* 0x004fea000383ffff */
[----:B------:R-:W-:Y:S05]  /*10e80*/  BRA `(.L_x_1085) ;  /* 0xffffff7c005c7947 */ /* 0x000fea000383ffff */
.L_x_969:
[----:B------:R1:W1:Y:S02]  /*10e90*/  SYNCS.PHASECHK.TRANS64.TRYWAIT P1, [R2+URZ+0x38840], R0 ;  /* 0x03884000020075a7 */ /* 0x00026400080211ff */
[----:B-1----:R-:W-:Y:S05]  /*10ea0*/  @!P1 NANOSLEEP.SYNCS 0x989680 ;  /* 0x009896800000995d */ /* 0x002fea0003900000 */
[----:B------:R-:W1:Y:S02]  /*10eb0*/  @!P1 SYNCS.PHASECHK.TRANS64 P1, [R2+URZ+0x38840], R0 ;  /* 0x03884000020095a7 */ /* 0x000e6400080210ff */
[----:B-1----:R-:W-:Y:S05]  /*10ec0*/  @!P1 BRA `(.L_x_969) ;  /* 0xfffffffc00f09947 */ /* 0x002fea000383ffff */
[----:B------:R-:W-:Y:S05]  /*10ed0*/  BRA `(.L_x_1086) ;  /* 0xffffffa0001c7947 */ /* 0x000fea000383ffff */
.L_x_972:
[----:B------:R1:W1:Y:S02]  /*10ee0*/  SYNCS.PHASECHK.TRANS64.TRYWAIT P1, [R2+URZ+0x38860], R0 ;  /* 0x03886000020075a7 */ /* 0x00026400080211ff */
[----:B-1----:R-:W-:Y:S05]  /*10ef0*/  @!P1 NANOSLEEP.SYNCS 0x989680 ;  /* 0x009896800000995d */ /* 0x002fea0003900000 */
[----:B------:R-:W1:Y:S02]  /*10f00*/  @!P1 SYNCS.PHASECHK.TRANS64 P1, [R2+URZ+0x38860], R0 ;  /* 0x03886000020095a7 */ /* 0x000e6400080210ff */
[----:B-1----:R-:W-:Y:S05]  /*10f10*/  @!P1 BRA `(.L_x_972) ;  /* 0xfffffffc00f09947 */ /* 0x002fea000383ffff */
[----:B------:R-:W-:Y:S05]  /*10f20*/  BRA `(.L_x_1087) ;  /* 0xffffffa000287947 */ /* 0x000fea000383ffff */
.L_x_975:
[----:B------:R1:W1:Y:S02]  /*10f30*/  SYNCS.PHASECHK.TRANS64.TRYWAIT P1, [R2+URZ+0x38898], R0 ;  /* 0x03889800020075a7 */ /* 0x00026400080211ff */
[----:B-1----:R-:W-:Y:S05]  /*10f40*/  @!P1 NANOSLEEP.SYNCS 0x989680 ;  /* 0x009896800000995d */ /* 0x002fea0003900000 */
[----:B------:R-:W1:Y:S02]  /*10f50*/  @!P1 SYNCS.PHASECHK.TRANS64 P1, [R2+URZ+0x38898], R0 ;  /* 0x03889800020095a7 */ /* 0x000e6400080210ff */
[----:B-1----:R-:W-:Y:S05]  /*10f60*/  @!P1 BRA `(.L_x_975) ;  /* 0xfffffffc00f09947 */ /* 0x002fea000383ffff */
[----:B------:R-:W-:Y:S05]  /*10f70*/  BRA `(.L_x_1088) ;  /* 0xffffffa000507947 */ /* 0x000fea000383ffff */
.L_x_985:
[----:B-1----:R-:W-:-:S04]  /*10f80*/  MOV R3, UR36 ;  /* 0x0000002400037c02 */ /* 0x002fc80008000f00 */
[----:B------:R1:W2:Y:S03]  /*10f90*/  SYNCS.PHASECHK.TRANS64.TRYWAIT P1, [R3+URZ+0x388a0], R0 ;  /* 0x0388a000030075a7 */ /* 0x0002a600080211ff */
[----:B--2---:R-:W-:Y:S05]  /*10fa0*/  @!P1 NANOSLEEP.SYNCS 0x989680 ;  /* 0x009896800000995d */ /* 0x004fea0003900000 */
[----:B------:R-:W2:Y:S02]  /*10fb0*/  @!P1 SYNCS.PHASECHK.TRANS64 P1, [R3+URZ+0x388a0], R0 ;  /* 0x0388a000030095a7 */ /* 0x000ea400080210ff */
[----:B--2---:R-:W-:Y:S05]  /*10fc0*/  @!P1 BRA `(.L_x_985) ;  /* 0xfffffffc00ec9947 */ /* 0x004fea000383ffff */
[----:B------:R-:W-:Y:S05]  /*10fd0*/  BRA `(.L_x_1089) ;  /* 0xffffffc000507947 */ /* 0x000fea000383ffff */
.L_x_1008:
[----:B------:R-:W-:-:S07]  /*10fe0*/  MOV R0, UR36 ;  /* 0x0000002400007c02 */ /* 0x000fce0008000f00 */
.L_x_1090:
[----:B------:R1:W1:Y:S02]  /*10ff0*/  SYNCS.PHASECHK.TRANS64.TRYWAIT P1, [R0+URZ+0x388a8], R3 ;  /* 0x0388a803000075a7 */ /* 0x00026400080211ff */
[----:B-1----:R-:W-:Y:S05]  /*11000*/  @!P1 NANOSLEEP.SYNCS 0x989680 ;  /* 0x009896800000995d */ /* 0x002fea0003900000 */
[----:B------:R-:W1:Y:S02]  /*11010*/  @!P1 SYNCS.PHASECHK.TRANS64 P1, [R0+URZ+0x388a8], R3 ;  /* 0x0388a803000095a7 */ /* 0x000e6400080210ff */
[----:B-1----:R-:W-:Y:S05]  /*11020*/  @!P1 BRA `(.L_x_1090) ;  /* 0xfffffffc00f09947 */ /* 0x002fea000383ffff */
[----:B------:R-:W-:Y:S05]  /*11030*/  BRA `(.L_x_1091) ;  /* 0xffffffd400b07947 */ /* 0x000fea000383ffff */
        .weak           $__internal_9_$__cuda_sm10x_tcgen05_guardrail_trap_col_being_dealloced_not_returned_by_alloc
        .type           $__internal_9_$__cuda_sm10x_tcgen05_guardrail_trap_col_being_dealloced_not_returned_by_alloc,@function
        .size           $__internal_9_$__cuda_sm10x_tcgen05_guardrail_trap_col_being_dealloced_not_returned_by_alloc,($__internal_10_$__cuda_sm10x_tcgen05_guardrail_trap_phase_invalid_during_alloc - $__internal_9_$__cuda_sm10x_tcgen05_guardrail_trap_col_being_dealloced_not_returned_by_alloc)
$__internal_9_$__cuda_sm10x_tcgen05_guardrail_trap_col_being_dealloced_not_returned_by_alloc:
[----:B------:R-:W-:Y:S05]  /*11040*/  BPT.TRAP 0x1 ;  /* 0x000000040000795c */ /* 0x000fea0000300000 */
[----:B------:R-:W-:-:S04]  /*11050*/  MOV R3, 0x0 ;  /* 0x0000000000037802 */ /* 0x000fc80000000f00 */
[----:B------:R-:W-:Y:S05]  /*11060*/  RET.REL.NODEC R2 `(_ZN7cutlass13device_kernelINS_4fmha6kernel36Sm100FmhaBwdKernelTmaWarpSpecializedIN4cute5tupleIJiiiiNS5_IJNS5_IJiiEEEiEEEEEENS_6half_tEfNS5_IJNS4_1CILi128EEESB_SB_SB_EEENS1_10collective6NoMaskEEEEEvNT_6ParamsE) ;  /* 0xfffffeec02e47950 */ /* 0x000fea0003c3ffff */
        .weak           $__internal_10_$__cuda_sm10x_tcgen05_guardrail_trap_phase_invalid_during_alloc
        .type           $__internal_10_$__cuda_sm10x_tcgen05_guardrail_trap_phase_invalid_during_alloc,@function
        .size           $__internal_10_$__cuda_sm10x_tcgen05_guardrail_trap_phase_invalid_during_alloc,($__internal_11_$__cuda_sm10x_tcgen05_guardrail_trap_unallocated_columns_being_dealloced - $__internal_10_$__cuda_sm10x_tcgen05_guardrail_trap_phase_invalid_during_alloc)
$__internal_10_$__cuda_sm10x_tcgen05_guardrail_trap_phase_invalid_during_alloc:
[----:B------:R-:W-:Y:S05]  /*11070*/  BPT.TRAP 0x1 ;  /* 0x000000040000795c */ /* 0x000fea0000300000 */
[----:B------:R-:W-:-:S04]  /*11080*/  HFMA2 R3, -RZ, RZ, 0, 0 ;  /* 0x00000000ff037431 */ /* 0x000fc800000001ff */
[----:B------:R-:W-:Y:S05]  /*11090*/  RET.REL.NODEC R2 `(_ZN7cutlass13device_kernelINS_4fmha6kernel36Sm100FmhaBwdKernelTmaWarpSpecializedIN4cute5tupleIJiiiiNS5_IJNS5_IJiiEEEiEEEEEENS_6half_tEfNS5_IJNS4_1CILi128EEESB_SB_SB_EEENS1_10collective6NoMaskEEEEEvNT_6ParamsE) ;  /* 0xfffffeec02d87950 */ /* 0x000fea0003c3ffff */
        .weak           $__internal_11_$__cuda_sm10x_tcgen05_guardrail_trap_unallocated_columns_being_dealloced
        .type           $__internal_11_$__cuda_sm10x_tcgen05_guardrail_trap_unallocated_columns_being_dealloced,@function
        .size           $__internal_11_$__cuda_sm10x_tcgen05_guardrail_trap_unallocated_columns_being_dealloced,($__internal_12_$__cuda_sm20_div_u16 - $__internal_11_$__cuda_sm10x_tcgen05_guardrail_trap_unallocated_columns_being_dealloced)
$__internal_11_$__cuda_sm10x_tcgen05_guardrail_trap_unallocated_columns_being_dealloced:
[----:B------:R-:W-:Y:S05]  /*110a0*/  BPT.TRAP 0x1 ;  /* 0x000000040000795c */ /* 0x000fea0000300000 */
[----:B------:R-:W-:-:S04]  /*110b0*/  MOV R3, 0x0 ;  /* 0x0000000000037802 */ /* 0x000fc80000000f00 */
[----:B------:R-:W-:Y:S05]  /*110c0*/  RET.REL.NODEC R2 `(_ZN7cutlass13device_kernelINS_4fmha6kernel36Sm100FmhaBwdKernelTmaWarpSpecializedIN4cute5tupleIJiiiiNS5_IJNS5_IJiiEEEiEEEEEENS_6half_tEfNS5_IJNS4_1CILi128EEESB_SB_SB_EEENS1_10collective6NoMaskEEEEEvNT_6ParamsE) ;  /* 0xfffffeec02cc7950 */ /* 0x000fea0003c3ffff */
        .weak           $__internal_12_$__cuda_sm20_div_u16
        .type           $__internal_12_$__cuda_sm20_div_u16,@function
        .size           $__internal_12_$__cuda_sm20_div_u16,(.L_x_7253 - $__internal_12_$__cuda_sm20_div_u16)
$__internal_12_$__cuda_sm20_div_u16:
        /* <DEDUP_REMOVED lines=18> */
[----:B------:R-:W-:Y:S06]  /*111f0*/  RET.REL.NODEC R4 `(_ZN7cutlass13device_kernelINS_4fmha6kernel36Sm100FmhaBwdKernelTmaWarpSpecializedIN4cute5tupleIJiiiiNS5_IJNS5_IJiiEEEiEEEEEENS_6half_tEfNS5_IJNS4_1CILi128EEESB_SB_SB_EEENS1_10collective6NoMaskEEEEEvNT_6ParamsE) ;  /* 0xfffffeec04807950 */ /* 0x000fec0003c3ffff */
.L_x_1092:
        /* <DEDUP_REMOVED lines=16> */
.L_x_7253:


//--------------------- .text._ZN7cutlass13device_kernelINS_4fmha6kernel36Sm100FmhaBwdKernelTmaWarpSpecializedIN4cute5tupleIJNS1_10collective14VariableLengthES7_iiNS5_IJNS5_IJiiEEEiEEEEEENS_6half_tEfNS5_IJNS4_1CILi128EEESD_SD_SD_EEENS6_6NoMaskEEEEEvNT_6ParamsE --------------------------
	.section	.text._ZN7cutlass13device_kernelINS_4fmha6kernel36Sm100FmhaBwdKernelTmaWarpSpecializedIN4cute5tupleIJNS1_10collective14VariableLengthES7_iiNS5_IJNS5_IJiiEEEiEEEEEENS_6half_tEfNS5_IJNS4_1CILi128EEESD_SD_SD_EEENS6_6NoMaskEEEEEvNT_6ParamsE,"ax",@progbits
	.align	128
.text._ZN7cutlass13device_kernelINS_4fmha6kernel36Sm100FmhaBwdKernelTmaWarpSpecializedIN4cute5tupleIJNS1_10collective14VariableLengthES7_iiNS5_IJNS5_IJiiEEEiEEEEEENS_6half_tEfNS5_IJNS4_1CILi128EEESD_SD_SD_EEENS6_6NoMaskEEEEEvNT_6ParamsE:
        .type           _ZN7cutlass13device_kernelINS_4fmha6kernel36Sm100FmhaBwdKernelTmaWarpSpecializedIN4cute5tupleIJNS1_10collective14VariableLengthES7_iiNS5_IJNS5_IJiiEEEiEEEEEENS_6half_tEfNS5_IJNS4_1CILi128EEESD_SD_SD_EEENS6_6NoMaskEEEEEvNT_6ParamsE,@function
        .size           _ZN7cutlass13device_kernelINS_4fmha6kernel36Sm100FmhaBwdKernelTmaWarpSpecializedIN4cute5tupleIJNS1_10collective14VariableLengthES7_iiNS5_IJNS5_IJiiEEEiEEEEEENS_6half_tEfNS5_IJNS4_1CILi128EEESD_SD_SD_EEENS6_6NoMaskEEEEEvNT_6ParamsE,(.L_x_7258 - _ZN7cutlass13device_kernelINS_4fmha6kernel36Sm100FmhaBwdKernelTmaWarpSpecializedIN4cute5tupleIJNS1_10collective14VariableLengthES7_iiNS5_IJNS5_IJiiEEEiEEEEEENS_6half_tEfNS5_IJNS4_1CILi128EEESD_SD_SD_EEENS6_6NoMaskEEEEEvNT_6ParamsE)
        .other          _ZN7cutlass13device_kernelINS_4fmha6kernel36Sm100FmhaBwdKernelTmaWarpSpecializedIN4cute5tupleIJNS1_10collective14VariableLengthES7_iiNS5_IJNS5_IJiiEEEiEEEEEENS_6half_tEfNS5_IJNS4_1CILi128EEESD_SD_SD_EEENS6_6NoMaskEEEEEvNT_6ParamsE,@"STO_CUDA_ENTRY STV_DEFAULT"
_ZN7cutlass13device_kernelINS_4fmha6kernel36Sm100FmhaBwdKernelTmaWarpSpecializedIN4cute5tupleIJNS1_10collective14VariableLengthES7_iiNS5_IJNS5_IJiiEEEiEEEEEENS_6half_tEfNS5_IJNS4_1CILi128EEESD_SD_SD_EEENS6_6NoMaskEEEEEvNT_6ParamsE:
        /* <DEDUP_REMOVED lines=30> */
.L_x_1094:
        /* <DEDUP_REMOVED lines=10> */
.L_x_1095:
[----:B------:R-:W-:Y:S02]  /*0280*/  PLOP3.LUT P0, PT, PT, PT, PT, 0x8, 0x80 ;  /* 0x000000000080781c */ /* 0x000fe40003f0e170 */
[----:B------:R-:W-:Y:S02]  /*0290*/  LOP3.LUT R77, R77, 0xfffffffd, RZ, 0xc0, !PT ;  /* 0xfffffffd4d4d7812 */ /* 0x000fe400078ec0ff */
[----:B------:R-:W-:Y:S02]  /*02a0*/  PLOP3.LUT P4, PT, PT, PT, PT, 0x80, 0x8 ;  /* 0x000000000008781c */ /* 0x000fe40003f8f070 */
[----:B------:R-:W-:Y:S02]  /*02b0*/  PLOP3.LUT P2, PT, PT, PT, PT, 0x8, 0x80 ;  /* 0x000000000080781c */ /* 0x000fe40003f4e170 */
[----:B------:R-:W-:-:S05]  /*02c0*/  PLOP3.LUT P1, PT, PT, PT, PT, 0x8, 0x80 ;  /* 0x000000000080781c */ /* 0x000fca0003f2e170 */
[----:B------:R-:W-:Y:S01]  /*02d0*/  @P0 LOP3.LUT R77, R77, 0x2, RZ, 0xfc, !PT ;  /* 0x000000024d4d0812 */ /* 0x000fe200078efcff */
[----:B------:R-:W-:Y:S05]  /*02e0*/  BRA `(.L_x_1097) ;  /* 0x0000000000187947 */ /* 0x000fea0003800000 */
.L_x_1096:
[----:B------:R-:W-:Y:S02]  /*02f0*/  PLOP3.LUT P0, PT, PT, PT, PT, 0x80, 0x8 ;  /* 0x000000000008781c */ /* 0x000fe40003f0f070 */
[----:B------:R-:W-:Y:S02]  /*0300*/  LOP3.LUT R77, R77, 0xfffffffd, RZ, 0xc0, !PT ;  /* 0xfffffffd4d4d7812 */ /* 0x000fe400078ec0ff */
[----:B------:R-:W-:Y:S02]  /*0310*/  PLOP3.LUT P4, PT, PT, PT, PT, 0x8, 0x80 ;  /* 0x000000000080781c */ /* 0x000fe40003f8e170 */
[----:B------:R-:W-:Y:S02]  /*0320*/  PLOP3.LUT P2, PT, PT, PT, PT, 0x80, 0x8 ;  /* 0x000000000008781c */ /* 0x000fe40003f4f070 */
[----:B------:R-:W-:-:S05]  /*0330*/  PLOP3.LUT P1, PT, PT, PT, PT, 0x8, 0x80 ;  /* 0x000000000080781c */ /* 0x000fca0003f2e170 */
[----:B------:R-:W-:-:S08]  /*0340*/  @P0 LOP3.LUT R77, R77, 0x2, RZ, 0xfc, !PT ;  /* 0x000000024d4d0812 */ /* 0x000fd000078efcff */
.L_x_1097:
[----:B------:R-:W-:Y:S05]  /*0350*/  BSYNC.RECONVERGENT B0 ;  /* 0x0000000000007941 */ /* 0x000fea0003800200 */
.L_x_1093:
        /* <DEDUP_REMOVED lines=18> */
.L_x_1098:
        /* <DEDUP_REMOVED lines=12> */
.L_x_1099:
[----:B------:R-:W-:Y:S02]  /*0540*/  UPLOP3.LUT UP4, UPT, UPT, UPT, UPT, 0x40, 0x4 ;  /* 0x000000000004789c */ /* 0x000fe40003f8e870 */
[----:B------:R-:W-:Y:S02]  /*0550*/  UPLOP3.LUT UP3, UPT, UPT, UPT, UPT, 0x80, 0x8 ;  /* 0x000000000008789c */ /* 0x000fe40003f6f070 */
[----:B------:R-:W-:Y:S02]  /*0560*/  UPLOP3.LUT UP2, UPT, UPT, UPT, UPT, 0x40, 0x4 ;  /* 0x000000000004789c */ /* 0x000fe40003f4e870 */
[----:B------:R-:W-:Y:S02]  /*0570*/  UPLOP3.LUT UP1, UPT, UPT, UPT, UPT, 0x80, 0x8 ;  /* 0x000000000008789c */ /* 0x000fe40003f2f070 */
.L_x_1100:
        /* <DEDUP_REMOVED lines=15> */
.L_x_1101:
        /* <DEDUP_REMOVED lines=20> */
.L_x_1102:
        /* <DEDUP_REMOVED lines=20> */
.L_x_1103:
        /* <DEDUP_REMOVED lines=20> */
.L_x_1104:
        /* <DEDUP_REMOVED lines=20> */
.L_x_1105:
        /* <DEDUP_REMOVED lines=20> */
.L_x_1106:
        /* <DEDUP_REMOVED lines=20> */
.L_x_1107:
        /* <DEDUP_REMOVED lines=20> */
.L_x_1108:
        /* <DEDUP_REMOVED lines=23> */
.L_x_1109:
[----:B------:R-:W-:Y:S01]  /*10a0*/  NOP ;  /* 0x0000000000007918 */ /* 0x000fe20000000000 */
[----:B------:R-:W5:Y:S01]  /*10b0*/  S2UR UR22, SR_CTAID.Z ;  /* 0x00000000001679c3 */ /* 0x000f620000002700 */
[----:B-1----:R-:W5:Y:S01]  /*10c0*/  LDCU.64 UR4, c[0x0][0x388] ;  /* 0x00007100ff0477ac */ /* 0x002f620008000a00 */
[C---:B------:R-:W-:Y:S02]  /*10d0*/  R2UR UR8, R8.reuse ;  /* 0x00000000080872ca */ /* 0x040fe400000e0000 */
[C---:B------:R-:W-:Y:S01]  /*10e0*/  R2UR UR9, R9.reuse ;  /* 0x00000000090972ca */ /* 0x040fe200000e0000 */
[----:B------:R-:W1:Y:S01]  /*10f0*/  LDCU.64 UR10, c[0x0][0x3a0] ;  /* 0x00007400ff0a77ac */ /* 0x000e620008000a00 */
[----:B------:R-:W-:Y:S02]  /*1100*/  R2UR UR6, R8 ;  /* 0x00000000080672ca */ /* 0x000fe400000e0000 */
[----:B------:R-:W-:Y:S01]  /*1110*/  R2UR UR7, R9 ;  /* 0x00000000090772ca */ /* 0x000fe200000e0000 */
[----:B-----5:R-:W-:-:S06]  /*1120*/  UIMAD.WIDE.U32 UR4, UR22, 0x4, UR4 ;  /* 0x00000004160478a5 */ /* 0x020fcc000f8e0004 */
[----:B------:R-:W-:Y:S02]  /*1130*/  IMAD.U32 R6, RZ, RZ, UR4 ;  /* 0x00000004ff067e24 */ /* 0x000fe4000f8e00ff */
[----:B------:R-:W-:Y:S01]  /*1140*/  IMAD.U32 R7, RZ, RZ, UR5 ;  /* 0x00000005ff077e24 */ /* 0x000fe2000f8e00ff */
[----:B--234-:R-:W-:Y:S08]  /*1150*/  BAR.SYNC.DEFER_BLOCKING 0x0 ;  /* 0x0000000000007b1d */ /* 0x01cff00000010000 */
[----:B------:R-:W-:Y:S01]  /*1160*/  BAR.SYNC.DEFER_BLOCKING 0x0 ;  /* 0x0000000000007b1d */ /* 0x000fe20000010000 */
[----:B-1----:R-:W-:-:S05]  /*1170*/  UIMAD.WIDE.U32 UR4, UR22, 0x4, UR10 ;  /* 0x00000004160478a5 */ /* 0x002fca000f8e000a */
[----:B------:R-:W2:Y:S04]  /*1180*/  LDG.E R5, desc[UR8][R6.64+0x4] ;  /* 0x0000040806057981 */ /* 0x000ea8000c1e1900 */
[----:B------:R1:W3:Y:S02]  /*1190*/  LDG.E R4, desc[UR6][R6.64] ;  /* 0x0000000606047981 */ /* 0x0002e4000c1e1900 */
[----:B-1----:R-:W-:Y:S02]  /*11a0*/  IMAD.U32 R6, RZ, RZ, UR4 ;  /* 0x00000004ff067e24 */ /* 0x002fe4000f8e00ff */
[----:B------:R-:W-:-:S05]  /*11b0*/  IMAD.U32 R7, RZ, RZ, UR5 ;  /* 0x00000005ff077e24 */ /* 0x000fca000f8e00ff */
[----:B------:R-:W4:Y:S04]  /*11c0*/  LDG.E R3, desc[UR8][R6.64+0x4] ;  /* 0x0000040806037981 */ /* 0x000f28000c1e1900 */
[----:B------:R-:W5:Y:S01]  /*11d0*/  LDG.E R0, desc[UR6][R6.64] ;  /* 0x0000000606007981 */ /* 0x000f62000c1e1900 */
[----:B------:R-:W1:Y:S08]  /*11e0*/  S2UR UR51, SR_CTAID.X ;  /* 0x00000000003379c3 */ /* 0x000e700000002500 */
[----:B------:R-:W2:Y:S01]  /*11f0*/  S2UR UR21, SR_CTAID.Y ;  /* 0x00000000001579c3 */ /* 0x000ea20000002600 */
[----:B-1----:R-:W-:Y:S01]  /*1200*/  USHF.L.U32 UR51, UR51, 0x7, URZ ;  /* 0x0000000733337899 */ /* 0x002fe200080006ff */
[----:B--2---:R-:W-:-:S02]  /*1210*/  R2UR UR4, R5 ;  /* 0x00000000050472ca */ /* 0x004fc400000e0000 */
[----:B---3--:R-:W-:-:S13]  /*1220*/  R2UR UR27, R4 ;  /* 0x00000000041b72ca */ /* 0x008fda00000e0000 */
[----:B------:R-:W-:-:S04]  /*1230*/  UIADD3 UR31, UPT, UPT, UR4, -UR27, URZ ;  /* 0x8000001b041f7290 */ /* 0x000fc8000fffe0ff */
[----:B------:R-:W-:-:S04]  /*1240*/  UIADD3 UR4, UPT, UPT, UR31, 0x7f, URZ ;  /* 0x0000007f1f047890 */ /* 0x000fc8000fffe0ff */
[----:B------:R-:W-:-:S04]  /*1250*/  USHF.R.S32.HI UR5, URZ, 0x1f, UR4 ;  /* 0x0000001fff057899 */ /* 0x000fc80008011404 */
[----:B------:R-:W-:-:S04]  /*1260*/  ULEA.HI UR4, UR5, UR4, URZ, 0x7 ;  /* 0x0000000405047291 */ /* 0x000fc8000f8f38ff */
[----:B------:R-:W-:Y:S01]  /*1270*/  USHF.R.S32.HI UR38, URZ, 0x7, UR4 ;  /* 0x00000007ff267899 */ /* 0x000fe20008011404 */
[----:B----4-:R-:W-:Y:S02]  /*1280*/  R2UR UR37, R3 ;  /* 0x00000000032572ca */ /* 0x010fe400000e0000 */
[----:B-----5:R-:W-:-:S13]  /*1290*/  R2UR UR47, R0 ;  /* 0x00000000002f72ca */ /* 0x020fda00000e0000 */
[----:B------:R-:W-:-:S04]  /*12a0*/  UIADD3 UR37, UPT, UPT, UR37, -UR47, URZ ;  /* 0x8000002f25257290 */ /* 0x000fc8000fffe0ff */
[----:B------:R-:W-:-:S06]  /*12b0*/  UISETP.GE.U32.AND UP0, UPT, UR51, UR37, UPT ;  /* 0x000000253300728c */ /* 0x000fcc000bf06070 */
[----:B------:R-:W-:-:S13]  /*12c0*/  PLOP3.LUT P0, PT, PT, PT, UP0, 0x80, 0x8 ;  /* 0x000000000008781c */ /* 0x000fda0003f0f008 */
[----:B------:R-:W-:Y:S05]  /*12d0*/  @P0 EXIT ;  /* 0x000000000000094d */ /* 0x000fea0003800000 */
[----:B------:R-:W1:Y:S02]  /*12e0*/  LDCU UR4, c[0x0][0x3b8] ;  /* 0x00007700ff0477ac */ /* 0x000e640008000800 */
[----:B-1----:R-:W-:-:S04]  /*12f0*/  UIMAD UR4, UR38, UR4, URZ ;  /* 0x00000004260472a4 */ /* 0x002fc8000f8e02ff */
[----:B------:R-:W-:Y:S02]  /*1300*/  UISETP.GT.AND UP0, UPT, UR4, URZ, UPT ;  /* 0x000000ff0400728c */ /* 0x000fe4000bf04270 */
[----:B------:R-:W-:-:S05]  /*1310*/  MOV R0, UR4 ;  /* 0x0000000400007c02 */ /* 0x000fca0008000f00 */
[----:B------:R1:W-:Y:S02]  /*1320*/  STL [R1], R0 ;  /* 0x0000000001007387 */ /* 0x0003e40000100800 */
[----:B------:R-:W-:Y:S05]  /*1330*/  BRA.U UP0, `(.L_x_1110) ;  /* 0x0000001100407547 */ /* 0x000fea000b800000 */
        /* <DEDUP_REMOVED lines=12> */
[----:B------:R-:W-:Y:S01]  /*1400*/  UIMAD UR7, UR47, UR4, URZ ;  /* 0x000000042f0772a4 */ /* 0x000fe2000f8e02ff */
[----:B------:R-:W-:Y:S01]  /*1410*/  LOP3.LUT R0, R0, 0x3fff, RZ, 0x3c, !PT ;  /* 0x00003fff00007812 */ /* 0x000fe200078e3cff */
[----:B------:R-:W-:Y:S02]  /*1420*/  UIMAD UR9, UR47, UR6, URZ ;  /* 0x000000062f0972a4 */ /* 0x000fe4000f8e02ff */
[----:B----4-:R-:W-:Y:S01]  /*1430*/  UIMAD UR8, UR22, UR11, UR8 ;  /* 0x0000000b160872a4 */ /* 0x010fe2000f8e0208 */
[----:B------:R-:W-:Y:S01]  /*1440*/  LOP3.LUT R0, R0, 0xffff, RZ, 0xc0, !PT ;  /* 0x0000ffff00007812 */ /* 0x000fe200078ec0ff */
[----:B-----5:R-:W-:Y:S02]  /*1450*/  UIMAD UR10, UR22, UR12, UR10 ;  /* 0x0000000c160a72a4 */ /* 0x020fe4000f8e020a */
[----:B------:R-:W-:Y:S02]  /*1460*/  UIADD3 UR8, UP1, UPT, UR7, UR8, URZ ;  /* 0x0000000807087290 */ /* 0x000fe4000ff3e0ff */
[----:B------:R-:W-:-:S02]  /*1470*/  UIADD3 UR10, UP0, UPT, UR9, UR10, URZ ;  /* 0x0000000a090a7290 */ /* 0x000fc4000ff1e0ff */
[----:B------:R-:W-:Y:S02]  /*1480*/  ULEA.HI.X.SX32 UR5, UR7, URZ, 0x1, UP1 ;  /* 0x000000ff07057291 */ /* 0x000fe400088f0eff */
[----:B------:R-:W-:-:S12]  /*1490*/  ULEA.HI.X.SX32 UR9, UR9, URZ, 0x1, UP0 ;  /* 0x000000ff09097291 */ /* 0x000fd800080f0eff */
[----:B------:R-:W-:Y:S05]  /*14a0*/  CALL.REL.NOINC `($__internal_16_$__cuda_sm20_div_u16) ;  /* 0x0000010400cc7944 */ /* 0x000fea0003c00000 */
        /* <DEDUP_REMOVED lines=8> */
.L_x_1115:
        /* <DEDUP_REMOVED lines=22> */
.L_x_1114:
[----:B-1----:R-:W-:Y:S05]  /*1690*/  BSYNC.RECONVERGENT B0 ;  /* 0x0000000000007941 */ /* 0x002fea0003800200 */
.L_x_1113:
[----:B------:R-:W-:Y:S01]  /*16a0*/  IADD3 R6, PT, PT, R14, R6, RZ ;  /* 0x000000060e067210 */ /* 0x000fe20007ffe0ff */
[----:B------:R-:W-:Y:S06]  /*16b0*/  @P2 BRA `(.L_x_1115) ;  /* 0xfffffffc009c2947 */ /* 0x000fec000383ffff */
.L_x_1112:
[----:B-1----:R-:W-:Y:S05]  /*16c0*/  BSYNC.RECONVERGENT B1 ;  /* 0x0000000000017941 */ /* 0x002fea0003800200 */
.L_x_1111:
[----:B------:R-:W-:Y:S01]  /*16d0*/  BSSY.RECONVERGENT B1, `(.L_x_1116) ;  /* 0x000005b000017945 */ /* 0x000fe20003800200 */
[C---:B------:R-:W-:Y:S01]  /*16e0*/  LEA R5, R14.reuse, R6, 0x1 ;  /* 0x000000060e057211 */ /* 0x040fe200078e08ff */
[C---:B------:R-:W-:Y:S01]  /*16f0*/  IMAD R4, R14.reuse, 0x3, R6 ;  /* 0x000000030e047824 */ /* 0x040fe200078e0206 */
[----:B------:R-:W-:Y:S01]  /*1700*/  SHF.L.U32 R15, R14, 0x2, RZ ;  /* 0x000000020e0f7819 */ /* 0x000fe200000006ff */
[----:B------:R-:W1:Y:S01]  /*1710*/  LDCU UR4, c[0x0][0x3b0] ;  /* 0x00007600ff0477ac */ /* 0x000e620008000800 */
[----:B------:R-:W-:-:S07]  /*1720*/  IADD3 R3, PT, PT, R6, R14, RZ ;  /* 0x0000000e06037210 */ /* 0x000fce0007ffe0ff */
.L_x_1125:
[----:B------:R-:W-:Y:S01]  /*1730*/  LOP3.LUT R7, R6, 0x7f, RZ, 0xc0, !PT ;  /* 0x0000007f06077812 */ /* 0x000fe200078ec0ff */
[----:B---3--:R-:W3:Y:S01]  /*1740*/  LDC.64 R18, c[0x0][0x358] ;  /* 0x0000d600ff127b82 */ /* 0x008ee20000000a00 */
[----:B--2-4-:R-:W-:Y:S01]  /*1750*/  LOP3.LUT R9, R3, 0x7f, RZ, 0xc0, !PT ;  /* 0x0000007f03097812 */ /* 0x014fe200078ec0ff */
[----:B------:R-:W-:Y:S01]  /*1760*/  BSSY.RECONVERGENT B0, `(.L_x_1117) ;  /* 0x0000019000007945 */ /* 0x000fe20003800200 */
[----:B------:R-:W-:Y:S01]  /*1770*/  LOP3.LUT R10, R5, 0x7f, RZ, 0xc0, !PT ;  /* 0x0000007f050a7812 */ /* 0x000fe200078ec0ff */
[----:B-1----:R-:W-:Y:S01]  /*1780*/  VIADD R13, R7, UR51 ;  /* 0x00000033070d7c36 */ /* 0x002fe20008000000 */
        /* <DEDUP_REMOVED lines=8> */
[----:B------:R-:W-:Y:S06]  /*1810*/  @P0 BRA `(.L_x_1118) ;  /* 0x0000000000340947 */ /* 0x000fec0003800000 */
[----:B------:R-:W-:Y:S04]  /*1820*/  SHF.R.U32.HI R0, RZ, 0x7, R6 ;  /* 0x00000007ff007819 */ /* 0x000fe80000011606 */
[----:B-1----:R-:W-:Y:S11]  /*1830*/  ISETP.GE.AND P0, PT, R0, UR4, PT ;  /* 0x0000000400007c0c */ /* 0x002ff6000bf06270 */
        /* <DEDUP_REMOVED lines=11> */
.L_x_1118:
[----:B-1----:R-:W-:Y:S05]  /*18f0*/  BSYNC.RECONVERGENT B0 ;  /* 0x0000000000007941 */ /* 0x002fea0003800200 */
.L_x_1117:
        /* <DEDUP_REMOVED lines=8> */
[----:B--2---:R-:W2:Y:S01]  /*1980*/  @!P0 LDC.64 R12, c[0x0][0x980] ;  /* 0x00026000ff0c8b82 */ /* 0x004ea20000000a00 */
[----:B-1----:R-:W-:Y:S05]  /*1990*/  @!P0 IMAD R0, R9, R7, R0 ;  /* 0x0000000709008224 */ /* 0x002fea00078e0200 */
[C---:B------:R-:W-:Y:S04]  /*19a0*/  @!P0 IADD3 R7, P1, PT, R0.reuse, UR8, RZ ;  /* 0x0000000800078c10 */ /* 0x040fe8000ff3e0ff */
[----:B------:R-:W-:Y:S02]  /*19b0*/  @!P0 LEA.HI.X.SX32 R0, R0, UR5, 0x1, P1 ;  /* 0x0000000500008c11 */ /* 0x000fe400088f0eff */
[C---:B--2---:R-:W-:Y:S04]  /*19c0*/  @!P0 LEA R12, P1, R7.reuse, R12, 0x1 ;  /* 0x0000000c070c8211 */ /* 0x044fe800078208ff */
[----:B------:R-:W-:Y:S05]  /*19d0*/  @!P0 LEA.HI.X R13, R7, R13, R0, 0x1, P1 ;  /* 0x0000000d070d8211 */ /* 0x000fea00008f0c00 */
[----:B------:R1:W-:Y:S04]  /*19e0*/  @!P0 STG.E.U16 desc[UR6][R12.64], RZ ;  /* 0x000000ff0c008986 */ /* 0x0003e8000c101506 */
.L_x_1120:
[----:B------:R-:W-:Y:S05]  /*19f0*/  BSYNC.RECONVERGENT B0 ;  /* 0x0000000000007941 */ /* 0x000fea0003800200 */
.L_x_1119:
        /* <DEDUP_REMOVED lines=8> */
[----:B------:R-:W4:Y:S01]  /*1a80*/  @!P0 LDC.64 R8, c[0x0][0x980] ;  /* 0x00026000ff088b82 */ /* 0x000f220000000a00 */
[----:B---3--:R-:W-:Y:S05]  /*1a90*/  @!P0 IMAD R0, R10, R7, R0 ;  /* 0x000000070a008224 */ /* 0x008fea00078e0200 */
[C---:B------:R-:W-:Y:S04]  /*1aa0*/  @!P0 IADD3 R7, P1, PT, R0.reuse, UR8, RZ ;  /* 0x0000000800078c10 */ /* 0x040fe8000ff3e0ff */
[----:B------:R-:W-:Y:S02]  /*1ab0*/  @!P0 LEA.HI.X.SX32 R0, R0, UR5, 0x1, P1 ;  /* 0x0000000500008c11 */ /* 0x000fe400088f0eff */
[C---:B----4-:R-:W-:Y:S04]  /*1ac0*/  @!P0 LEA R8, P1, R7.reuse, R8, 0x1 ;  /* 0x0000000807088211 */ /* 0x050fe800078208ff */
[----:B------:R-:W-:Y:S05]  /*1ad0*/  @!P0 LEA.HI.X R9, R7, R9, R0, 0x1, P1 ;  /* 0x0000000907098211 */ /* 0x000fea00008f0c00 */
[----:B------:R4:W-:Y:S04]  /*1ae0*/  @!P0 STG.E.U16 desc[UR6][R8.64], RZ ;  /* 0x000000ff08008986 */ /* 0x0009e8000c101506 */
.L_x_1122:
[----:B------:R-:W-:Y:S05]  /*1af0*/  BSYNC.RECONVERGENT B0 ;  /* 0x0000000000007941 */ /* 0x000fea0003800200 */
.L_x_1121:
        /* <DEDUP_REMOVED lines=9> */
[----:B----4-:R-:W4:Y:S01]  /*1b90*/  @!P0 LDC.64 R8, c[0x0][0x980] ;  /* 0x00026000ff088b82 */ /* 0x010f220000000a00 */
[----:B---3--:R-:W-:Y:S05]  /*1ba0*/  @!P0 IMAD R0, R11, R6, R0 ;  /* 0x000000060b008224 */ /* 0x008fea00078e0200 */
[C---:B------:R-:W-:Y:S04]  /*1bb0*/  @!P0 IADD3 R6, P1, PT, R0.reuse, UR8, RZ ;  /* 0x0000000800068c10 */ /* 0x040fe8000ff3e0ff */
[----:B------:R-:W-:Y:S02]  /*1bc0*/  @!P0 LEA.HI.X.SX32 R0, R0, UR5, 0x1, P1 ;  /* 0x0000000500008c11 */ /* 0x000fe400088f0eff */
[C---:B----4-:R-:W-:Y:S04]  /*1bd0*/  @!P0 LEA R8, P1, R6.reuse, R8, 0x1 ;  /* 0x0000000806088211 */ /* 0x050fe800078208ff */
[----:B------:R-:W-:Y:S05]  /*1be0*/  @!P0 LEA.HI.X R9, R6, R9, R0, 0x1, P1 ;  /* 0x0000000906098211 */ /* 0x000fea00008f0c00 */
[----:B------:R3:W-:Y:S04]  /*1bf0*/  @!P0 STG.E.U16 desc[UR6][R8.64], RZ ;  /* 0x000000ff08008986 */ /* 0x0007e8000c101506 */
.L_x_1124:
[----:B------:R-:W-:Y:S05]  /*1c00*/  BSYNC.RECONVERGENT B0 ;  /* 0x0000000000007941 */ /* 0x000fea0003800200 */
.L_x_1123:
        /* <DEDUP_REMOVED lines=8> */
.L_x_1116:
[----:B------:R-:W-:Y:S01]  /*1c90*/  ISETP.NE.AND P0, PT, R16, 0x2, PT ;  /* 0x000000021000780c */ /* 0x000fe20003f05270 */
[----:B------:R-:W1:Y:S01]  /*1ca0*/  LDCU UR4, c[0x0][0x3b4] ;  /* 0x00007680ff0477ac */ /* 0x000e620008000800 */
[----:B------:R-:W-:Y:S11]  /*1cb0*/  BSSY.RECONVERGENT B1, `(.L_x_1126) ;  /* 0x000001c000017945 */ /* 0x000ff60003800200 */
[----:B------:R-:W-:Y:S05]  /*1cc0*/  @!P0 BRA `(.L_x_1127) ;  /* 0x0000000000688947 */ /* 0x000fea0003800000 */
[----:B------:R-:W-:-:S07]  /*1cd0*/  HFMA2 R5, -RZ, RZ, 0, 0 ;  /* 0x00000000ff057431 */ /* 0x000fce00000001ff */
.L_x_1130:
[----:B------:R-:W-:Y:S01]  /*1ce0*/  LOP3.LUT R3, R2, 0x7f, RZ, 0xc0, !PT ;  /* 0x0000007f02037812 */ /* 0x000fe200078ec0ff */
[----:B------:R-:W-:Y:S01]  /*1cf0*/  VIADD R5, R5, 0x1 ;  /* 0x0000000105057836 */ /* 0x000fe20000000000 */
[----:B------:R-:W-:Y:S03]  /*1d00*/  BSSY.RECONVERGENT B0, `(.L_x_1128) ;  /* 0x0000014000007945 */ /* 0x000fe60003800200 */
[----:B------:R-:W-:Y:S01]  /*1d10*/  VIADD R4, R3, UR51 ;  /* 0x0000003303047c36 */ /* 0x000fe20008000000 */
[----:B------:R-:W-:Y:S04]  /*1d20*/  LOP3.LUT R0, R5, R16, RZ, 0x3c, !PT ;  /* 0x0000001005007212 */ /* 0x000fe800078e3cff */
[----:B------:R-:W-:Y:S02]  /*1d30*/  ISETP.GE.U32.AND P0, PT, R4, UR37, PT ;  /* 0x0000002504007c0c */ /* 0x000fe4000bf06070 */
[----:B------:R-:W-:Y:S11]  /*1d40*/  ISETP.NE.AND P2, PT, R0, 0x2, PT ;  /* 0x000000020000780c */ /* 0x000ff60003f45270 */
[----:B------:R-:W-:Y:S05]  /*1d50*/  @P0 BRA `(.L_x_1129) ;  /* 0x0000000000380947 */ /* 0x000fea0003800000 */
[----:B---34-:R-:W3:Y:S01]  /*1d60*/  LDC.64 R8, c[0x0][0x358] ;  /* 0x0000d600ff087b82 */ /* 0x018ee20000000a00 */
[----:B------:R-:W-:Y:S04]  /*1d70*/  SHF.R.U32.HI R0, RZ, 0x7, R2 ;  /* 0x00000007ff007819 */ /* 0x000fe80000011602 */
[----:B-1----:R-:W-:Y:S11]  /*1d80*/  ISETP.GE.AND P0, PT, R0, UR4, PT ;  /* 0x0000000400007c0c */ /* 0x002ff6000bf06270 */
[----:B------:R-:W-:Y:S02]  /*1d90*/  @!UPT UIADD3 URZ, UPT, UPT, URZ, URZ, URZ ;  /* 0x000000fffffff290 */ /* 0x000fe4000fffe0ff */
[----:B------:R-:W1:Y:S08]  /*1da0*/  @!P0 LDC R4, c[0x0][0x9a0] ;  /* 0x00026800ff048b82 */ /* 0x000e700000000800 */
[----:B------:R-:W4:Y:S01]  /*1db0*/  @!P0 LDC.64 R6, c[0x0][0x998] ;  /* 0x00026600ff068b82 */ /* 0x000f220000000a00 */
[----:B---3--:R-:W-:Y:S02]  /*1dc0*/  @!P0 R2UR UR6, R8 ;  /* 0x00000000080682ca */ /* 0x008fe400000e0000 */
[----:B------:R-:W-:Y:S01]  /*1dd0*/  @!P0 R2UR UR7, R9 ;  /* 0x00000000090782ca */ /* 0x000fe200000e0000 */
[----:B-1----:R-:W-:Y:S05]  /*1de0*/  @!P0 IMAD R0, R3, R4, R0 ;  /* 0x0000000403008224 */ /* 0x002fea00078e0200 */
[C---:B------:R-:W-:Y:S04]  /*1df0*/  @!P0 IADD3 R3, P1, PT, R0.reuse, UR10, RZ ;  /* 0x0000000a00038c10 */ /* 0x040fe8000ff3e0ff */
[----:B------:R-:W-:Y:S02]  /*1e00*/  @!P0 LEA.HI.X.SX32 R0, R0, UR9, 0x1, P1 ;  /* 0x0000000900008c11 */ /* 0x000fe400088f0eff */
[C---:B----4-:R-:W-:Y:S04]  /*1e10*/  @!P0 LEA R6, P1, R3.reuse, R6, 0x1 ;  /* 0x0000000603068211 */ /* 0x050fe800078208ff */
[----:B------:R-:W-:Y:S05]  /*1e20*/  @!P0 LEA.HI.X R7, R3, R7, R0, 0x1, P1 ;  /* 0x0000000703078211 */ /* 0x000fea00008f0c00 */
[----:B------:R1:W-:Y:S04]  /*1e30*/  @!P0 STG.E.U16 desc[UR6][R6.64], RZ ;  /* 0x000000ff06008986 */ /* 0x0003e8000c101506 */
.L_x_1129:
[----:B-1----:R-:W-:Y:S05]  /*1e40*/  BSYNC.RECONVERGENT B0 ;  /* 0x0000000000007941 */ /* 0x002fea0003800200 */
.L_x_1128:
[----:B------:R-:W-:Y:S01]  /*1e50*/  IADD3 R2, PT, PT, R14, R2, RZ ;  /* 0x000000020e027210 */ /* 0x000fe20007ffe0ff */
[----:B------:R-:W-:Y:S06]  /*1e60*/  @P2 BRA `(.L_x_1130) ;  /* 0xfffffffc009c2947 */ /* 0x000fec000383ffff */
.L_x_1127:
[----:B-1----:R-:W-:Y:S05]  /*1e70*/  BSYNC.RECONVERGENT B1 ;  /* 0x0000000000017941 */ /* 0x002fea0003800200 */
.L_x_1126:
[----:B------:R-:W-:Y:S01]  /*1e80*/  BSSY.RECONVERGENT B1, `(.L_x_1131) ;  /* 0x000005a000017945 */ /* 0x000fe20003800200 */
[C---:B------:R-:W-:Y:S01]  /*1e90*/  LEA R5, R14.reuse, R2, 0x1 ;  /* 0x000000020e057211 */ /* 0x040fe200078e08ff */
[----:B------:R-:W-:Y:S01]  /*1ea0*/  IMAD R4, R14, 0x3, R2 ;  /* 0x000000030e047824 */ /* 0x000fe200078e0202 */
[----:B------:R-:W-:Y:S01]  /*1eb0*/  IADD3 R3, PT, PT, R2, R14, RZ ;  /* 0x0000000e02037210 */ /* 0x000fe20007ffe0ff */
[----:B------:R-:W1:Y:S06]  /*1ec0*/  LDCU UR4, c[0x0][0x3b4] ;  /* 0x00007680ff0477ac */ /* 0x000e6c0008000800 */
.L_x_1140:
[----:B----4-:R-:W-:Y:S01]  /*1ed0*/  LOP3.LUT R6, R2, 0x7f, RZ, 0xc0, !PT ;  /* 0x0000007f02067812 */ /* 0x010fe200078ec0ff */
[----:B-1----:R-:W1:Y:S01]  /*1ee0*/  LDC.64 R16, c[0x0][0x358] ;  /* 0x0000d600ff107b82 */ /* 0x002e620000000a00 */
[----:B---34-:R-:W-:Y:S01]  /*1ef0*/  LOP3.LUT R8, R3, 0x7f, RZ, 0xc0, !PT ;  /* 0x0000007f03087812 */ /* 0x018fe200078ec0ff */
[----:B------:R-:W-:Y:S01]  /*1f00*/  BSSY.RECONVERGENT B0, `(.L_x_1132) ;  /* 0x0000019000007945 */ /* 0x000fe20003800200 */
[----:B------:R-:W-:Y:S01]  /*1f10*/  LOP3.LUT R9, R5, 0x7f, RZ, 0xc0, !PT ;  /* 0x0000007f05097812 */ /* 0x000fe200078ec0ff */
[----:B--2---:R-:W-:Y:S01]  /*1f20*/  VIADD R12, R6, UR51 ;  /* 0x00000033060c7c36 */ /* 0x004fe20008000000 */
        /* <DEDUP_REMOVED lines=12> */
[----:B------:R-:W-:Y:S01]  /*1ff0*/  @!P0 R2UR UR6, R16 ;  /* 0x00000000100682ca */ /* 0x000fe200000e0000 */
        /* <DEDUP_REMOVED lines=9> */
.L_x_1133:
[----:B-1----:R-:W-:Y:S05]  /*2090*/  BSYNC.RECONVERGENT B0 ;  /* 0x0000000000007941 */ /* 0x002fea0003800200 */
.L_x_1132:
[----:B------:R-:W-:Y:S04]  /*20a0*/  BSSY.RECONVERGENT B0, `(.L_x_1134) ;  /* 0x000000f000007945 */ /* 0x000fe80003800200 */
[----:B------:R-:W-:Y:S05]  /*20b0*/  @P2 BRA `(.L_x_1135) ;  /* 0x0000000000342947 */ /* 0x000fea0003800000 */
[----:B------:R-:W-:Y:S04]  /*20c0*/  SHF.R.U32.HI R0, RZ, 0x7, R3 ;  /* 0x00000007ff007819 */ /* 0x000fe80000011603 */
[----:B------:R-:W-:Y:S11]  /*20d0*/  ISETP.GE.AND P0, PT, R0, UR4, PT ;  /* 0x0000000400007c0c */ /* 0x000ff6000bf06270 */
[----:B------:R-:W-:Y:S02]  /*20e0*/  @!UPT UIADD3 URZ, UPT, UPT, URZ, URZ, URZ ;  /* 0x000000fffffff290 */ /* 0x000fe4000fffe0ff */
[----:B------:R-:W-:Y:S01]  /*20f0*/  @!P0 R2UR UR6, R16 ;  /* 0x00000000100682ca */ /* 0x000fe200000e0000 */
        /* <DEDUP_REMOVED lines=9> */
.L_x_1135:
[----:B------:R-:W-:Y:S05]  /*2190*/  BSYNC.RECONVERGENT B0 ;  /* 0x0000000000007941 */ /* 0x000fea0003800200 */
.L_x_1134:
[----:B------:R-:W-:Y:S04]  /*21a0*/  BSSY.RECONVERGENT B0, `(.L_x_1136) ;  /* 0x000000f000007945 */ /* 0x000fe80003800200 */
[----:B------:R-:W-:Y:S05]  /*21b0*/  @P3 BRA `(.L_x_1137) ;  /* 0x0000000000343947 */ /* 0x000fea0003800000 */
[----:B------:R-:W-:Y:S04]  /*21c0*/  SHF.R.U32.HI R0, RZ, 0x7, R5 ;  /* 0x00000007ff007819 */ /* 0x000fe80000011605 */
[----:B------:R-:W-:Y:S11]  /*21d0*/  ISETP.GE.AND P0, PT, R0, UR4, PT ;  /* 0x0000000400007c0c */ /* 0x000ff6000bf06270 */
[----:B------:R-:W-:Y:S02]  /*21e0*/  @!UPT UIADD3 URZ, UPT, UPT, URZ, URZ, URZ ;  /* 0x000000fffffff290 */ /* 0x000fe4000fffe0ff */
[----:B------:R-:W-:Y:S01]  /*21f0*/  @!P0 R2UR UR6, R16 ;  /* 0x00000000100682ca */ /* 0x000fe200000e0000 */
[----:B------:R-:W3:Y:S01]  /*2200*/  @!P0 LDC R6, c[0x0][0x9a0] ;  /* 0x00026800ff068b82 */ /* 0x000ee20000000800 */
[----:B------:R-:W-:Y:S07]  /*2210*/  @!P0 R2UR UR7, R17 ;  /* 0x00000000110782ca */ /* 0x000fee00000e0000 */
[----:B-12---:R-:W1:Y:S01]  /*2220*/  @!P0 LDC.64 R12, c[0x0][0x998] ;  /* 0x00026600ff0c8b82 */ /* 0x006e620000000a00 */
[----:B---3--:R-:W-:Y:S05]  /*2230*/  @!P0 IMAD R0, R9, R6, R0 ;  /* 0x0000000609008224 */ /* 0x008fea00078e0200 */
[C---:B------:R-:W-:Y:S04]  /*2240*/  @!P0 IADD3 R6, P1, PT, R0.reuse, UR10, RZ ;  /* 0x0000000a00068c10 */ /* 0x040fe8000ff3e0ff */
[----:B------:R-:W-:Y:S02]  /*2250*/  @!P0 LEA.HI.X.SX32 R0, R0, UR9, 0x1, P1 ;  /* 0x0000000900008c11 */ /* 0x000fe400088f0eff */
[C---:B-1----:R-:W-:Y:S04]  /*2260*/  @!P0 LEA R12, P1, R6.reuse, R12, 0x1 ;  /* 0x0000000c060c8211 */ /* 0x042fe800078208ff */
[----:B------:R-:W-:Y:S05]  /*2270*/  @!P0 LEA.HI.X R13, R6, R13, R0, 0x1, P1 ;  /* 0x0000000d060d8211 */ /* 0x000fea00008f0c00 */
[----:B------:R3:W-:Y:S04]  /*2280*/  @!P0 STG.E.U16 desc[UR6][R12.64], RZ ;  /* 0x000000ff0c008986 */ /* 0x0007e8000c101506 */
.L_x_1137:
[----:B------:R-:W-:Y:S05]  /*2290*/  BSYNC.RECONVERGENT B0 ;  /* 0x0000000000007941 */ /* 0x000fea0003800200 */
.L_x_1136:
[----:B------:R-:W-:Y:S01]  /*22a0*/  IADD3 R8, PT, PT, R14, R2, R14 ;  /* 0x000000020e087210 */ /* 0x000fe20007ffe00e */
[----:B------:R-:W-:Y:S04]  /*22b0*/  BSSY.RECONVERGENT B0, `(.L_x_1138) ;  /* 0x000000f000007945 */ /* 0x000fe80003800200 */
[----:B------:R-:W-:Y:S05]  /*22c0*/  @P4 BRA `(.L_x_1139) ;  /* 0x0000000000344947 */ /* 0x000fea0003800000 */
[----:B------:R-:W-:Y:S04]  /*22d0*/  SHF.R.U32.HI R0, RZ, 0x7, R4 ;  /* 0x00000007ff007819 */ /* 0x000fe80000011604 */
[----:B------:R-:W-:Y:S11]  /*22e0*/  ISETP.GE.AND P0, PT, R0, UR4, PT ;  /* 0x0000000400007c0c */ /* 0x000ff6000bf06270 */
[----:B------:R-:W-:Y:S02]  /*22f0*/  @!UPT UIADD3 URZ, UPT, UPT, URZ, URZ, URZ ;  /* 0x000000fffffff290 */ /* 0x000fe4000fffe0ff */
[----:B------:R-:W-:Y:S01]  /*2300*/  @!P0 R2UR UR6, R16 ;  /* 0x00000000100682ca */ /* 0x000fe200000e0000 */
[----:B------:R-:W4:Y:S01]  /*2310*/  @!P0 LDC R2, c[0x0][0x9a0] ;  /* 0x00026800ff028b82 */ /* 0x000f220000000800 */
[----:B------:R-:W-:Y:S07]  /*2320*/  @!P0 R2UR UR7, R17 ;  /* 0x00000000110782ca */ /* 0x000fee00000e0000 */
[----:B------:R-:W5:Y:S01]  /*2330*/  @!P0 LDC.64 R6, c[0x0][0x998] ;  /* 0x00026600ff068b82 */ /* 0x000f620000000a00 */
[----:B----4-:R-:W-:Y:S05]  /*2340*/  @!P0 IMAD R0, R10, R2, R0 ;  /* 0x000000020a008224 */ /* 0x010fea00078e0200 */
[C---:B------:R-:W-:Y:S04]  /*2350*/  @!P0 IADD3 R2, P1, PT, R0.reuse, UR10, RZ ;  /* 0x0000000a00028c10 */ /* 0x040fe8000ff3e0ff */
[----:B------:R-:W-:Y:S02]  /*2360*/  @!P0 LEA.HI.X.SX32 R0, R0, UR9, 0x1, P1 ;  /* 0x0000000900008c11 */ /* 0x000fe400088f0eff */
[C---:B-----5:R-:W-:Y:S04]  /*2370*/  @!P0 LEA R6, P1, R2.reuse, R6, 0x1 ;  /* 0x0000000602068211 */ /* 0x060fe800078208ff */
[----:B------:R-:W-:Y:S05]  /*2380*/  @!P0 LEA.HI.X R7, R2, R7, R0, 0x1, P1 ;  /* 0x0000000702078211 */ /* 0x000fea00008f0c00 */
[----:B------:R4:W-:Y:S04]  /*2390*/  @!P0 STG.E.U16 desc[UR6][R6.64], RZ ;  /* 0x000000ff06008986 */ /* 0x0009e8000c101506 */
.L_x_1139:
[----:B------:R-:W-:Y:S05]  /*23a0*/  BSYNC.RECONVERGENT B0 ;  /* 0x0000000000007941 */ /* 0x000fea0003800200 */
.L_x_1138:
        /* <DEDUP_REMOVED lines=8> */
.L_x_1131:
[----:B------:R-:W-:Y:S05]  /*2430*/  EXIT ;  /* 0x000000000000794d */ /* 0x000fea0003800000 */
.L_x_1110:
[----:B------:R-:W-:-:S09]  /*2440*/  UISETP.GT.AND UP0, UPT, UR46, 0x2, UPT ;  /* 0x000000022e00788c */ /* 0x000fd2000bf04270 */
[----:B------:R-:W-:Y:S05]  /*2450*/  BRA.U UP0, `(.L_x_1141) ;  /* 0x0000005900347547 */ /* 0x000fea000b800000 */
[----:B-1----:R-:W-:Y:S01]  /*2460*/  IMAD.MOV.U32 R0, RZ, RZ, -0x1 ;  /* 0xffffffffff007424 */ /* 0x002fe200078e00ff */
[----:B------:R-:W-:-:S04]  /*2470*/  MOV R3, UR46 ;  /* 0x0000002e00037c02 */ /* 0x000fc80008000f00 */
[----:B------:R-:W-:-:S05]  /*2480*/  VIADDMNMX.U32 R3, R0, R3, 0x2, PT ;  /* 0x0000000200037446 */ /* 0x000fca0003800003 */
[----:B------:R-:W-:-:S04]  /*2490*/  IMAD.SHL.U32 R3, R3, 0x4, RZ ;  /* 0x0000000403037824 */ /* 0x000fc800078e00ff */
[----:B------:R-:W1:Y:S02]  /*24a0*/  LDC R4, c[0x2][R3] ;  /* 0x0080000003047b82 */ /* 0x000e640000000800 */
[----:B-1----:R-:W-:-:S04]  /*24b0*/  SHF.R.S32.HI R5, RZ, 0x1f, R4 ;  /* 0x0000001fff057819 */ /* 0x002fc80000011404 */
.L_x_7122:
[----:B------:R-:W-:Y:S05]  /*24c0*/  BRX R4 -0x24d0                                                                                                                                                                                                                                                                                                                                                                                                                                                           (*"BRANCH_TARGETS .L_x_7123,.L_x_7124,.L_x_7125"*) ;  /* 0xffffffd804cc7949 */ /* 0x000fea000383ffff */
.L_x_7123:
[----:B------:R-:W-:-:S08]  /*24d0*/  NOP ;  /* 0x0000000000007918 */ /* 0x000fd00000000000 */
[----:B------:R-:W1:-:S00]  /*24e0*/  USETMAXREG.DEALLOC.CTAPOOL 0x60 ;  /* 0x00000060000079c8 */ /* 0x000e4000080e0500 */
[----:B-1----:R-:W-:Y:S01]  /*24f0*/  LOP3.LUT P0, RZ, R77, 0x2, RZ, 0xc0, !PT ;  /* 0x000000024dff7812 */ /* 0x002fe2000780c0ff */
[----:B------:R-:W-:-:S12]  /*2500*/  BSSY.RECONVERGENT B0, `(.L_x_1142) ;  /* 0x0000003000007945 */ /* 0x000fd80003800200 */
[----:B------:R-:W-:Y:S05]  /*2510*/  @!P0 BRA `(.L_x_1143) ;  /* 0x0000000000048947 */ /* 0x000fea0003800000 */
[----:B------:R-:W-:Y:S05]  /*2520*/  BPT.TRAP 0x1 ;  /* 0x000000040000795c */ /* 0x000fea0000300000 */
.L_x_1143:
[----:B------:R-:W-:Y:S05]  /*2530*/  BSYNC.RECONVERGENT B0 ;  /* 0x0000000000007941 */ /* 0x000fea0003800200 */
.L_x_1142:
        /* <DEDUP_REMOVED lines=8> */
.L_x_1347:
[----:B------:R-:W-:Y:S01]  /*25c0*/  PLOP3.LUT P0, PT, P2, P1, PT, 0xf8, 0x8f ;  /* 0x00000000008f781c */ /* 0x000fe20001703f70 */
[----:B------:R2:W-:Y:S01]  /*25d0*/  @!P6 SYNCS.ARRIVE.TRANS64 RZ, [UR32+0x38800], R4 ;  /* 0x03880004ffffe9a7 */ /* 0x0005e20008000020 */
[----:B------:R-:W-:Y:S01]  /*25e0*/  LOP3.LUT R77, R77, 0xfffffffe, RZ, 0xc0, !PT ;  /* 0xfffffffe4d4d7812 */ /* 0x000fe200078ec0ff */
[----:B------:R-:W-:Y:S10]  /*25f0*/  BSSY.RECONVERGENT B0, `(.L_x_1145) ;  /* 0x0000004000007945 */ /* 0x000ff40003800200 */
[----:B------:R-:W-:Y:S01]  /*2600*/  @P0 LOP3.LUT R77, R77, 0x1, RZ, 0xfc, !PT ;  /* 0x000000014d4d0812 */ /* 0x000fe200078efcff */
[----:B------:R-:W-:Y:S05]  /*2610*/  @!P0 BRA `(.L_x_1146) ;  /* 0x0000000000048947 */ /* 0x000fea0003800000 */
[----:B------:R-:W-:Y:S05]  /*2620*/  BPT.TRAP 0x1 ;  /* 0x000000040000795c */ /* 0x000fea0000300000 */
.L_x_1146:
[----:B------:R-:W-:Y:S05]  /*2630*/  BSYNC.RECONVERGENT B0 ;  /* 0x0000000000007941 */ /* 0x000fea0003800200 */
.L_x_1145:
[----:B------:R-:W-:Y:S01]  /*2640*/  LOP3.LUT P0, R2, R2, 0x1f, RZ, 0xc0, !PT ;  /* 0x0000001f02027812 */ /* 0x000fe2000780c0ff */
[----:B------:R-:W-:Y:S03]  /*2650*/  BSSY.RECONVERGENT B0, `(.L_x_1147) ;  /* 0x0000004000007945 */ /* 0x000fe60003800200 */
[----:B------:R-:W-:-:S13]  /*2660*/  PLOP3.LUT P0, PT, P0, P6, PT, 0x8f, 0xf8 ;  /* 0x0000000000f8781c */ /* 0x000fda000070d177 */
[----:B------:R-:W-:Y:S05]  /*2670*/  @P0 BRA `(.L_x_1148) ;  /* 0x0000000000040947 */ /* 0x000fea0003800000 */
[----:B------:R-:W-:Y:S05]  /*2680*/  BPT.TRAP 0x1 ;  /* 0x000000040000795c */ /* 0x000fea0000300000 */
.L_x_1148:
[----:B------:R-:W-:Y:S05]  /*2690*/  BSYNC.RECONVERGENT B0 ;  /* 0x0000000000007941 */ /* 0x000fea0003800200 */
.L_x_1147:
[----:B------:R-:W-:Y:S01]  /*26a0*/  LOP3.LUT P0, RZ, R77, 0x2, RZ, 0xc0, !PT ;  /* 0x000000024dff7812 */ /* 0x000fe2000780c0ff */
[----:B------:R-:W-:-:S12]  /*26b0*/  BSSY.RECONVERGENT B0, `(.L_x_1149) ;  /* 0x0000003000007945 */ /* 0x000fd80003800200 */
[----:B------:R-:W-:Y:S05]  /*26c0*/  @!P0 BRA `(.L_x_1150) ;  /* 0x0000000000048947 */ /* 0x000fea0003800000 */
[----:B------:R-:W-:Y:S05]  /*26d0*/  BPT.TRAP 0x1 ;  /* 0x000000040000795c */ /* 0x000fea0000300000 */
.L_x_1150:
[----:B------:R-:W-:Y:S05]  /*26e0*/  BSYNC.RECONVERGENT B0 ;  /* 0x0000000000007941 */ /* 0x000fea0003800200 */
.L_x_1149:
[----:B------:R-:W3:Y:S01]  /*26f0*/  LDCU.64 UR4, c[0x0][0x348] ;  /* 0x00006900ff0477ac */ /* 0x000ee20008000a00 */
[----:B-1----:R-:W-:Y:S01]  /*2700*/  @!P6 MOV R3, 0x8000 ;  /* 0x000080000003e802 */ /* 0x002fe20000000f00 */
[----:B------:R-:W1:Y:S03]  /*2710*/  LDCU.64 UR6, c[0x0][0x348] ;  /* 0x00006900ff0677ac */ /* 0x000e660008000a00 */
[----:B------:R4:W-:Y:S01]  /*2720*/  @!P6 SYNCS.ARRIVE.TRANS64.RED.A0TR RZ, [UR32+0x38800], R3 ;  /* 0x03880003ffffe9a7 */ /* 0x0009e20008300420 */
[----:B------:R-:W-:Y:S02]  /*2730*/  UIADD3 UR35, UPT, UPT, UR47, UR51, URZ ;  /* 0x000000332f237290 */ /* 0x000fe4000fffe0ff */
[----:B------:R-:W-:Y:S02]  /*2740*/  UIADD3 UR33, UPT, UPT, UR32, 0x38800, URZ ;  /* 0x0003880020217890 */ /* 0x000fe4000fffe0ff */
[----:B------:R-:W-:-:S02]  /*2750*/  UIADD3 UR40, UPT, UPT, UR32, 0x4000, URZ ;  /* 0x0000400020287890 */ /* 0x000fc4000fffe0ff */
[----:B------:R-:W-:Y:S02]  /*2760*/  UIADD3 UR24, UPT, UPT, UR32, 0x10000, URZ ;  /* 0x0001000020187890 */ /* 0x000fe4000fffe0ff */
[----:B------:R-:W-:Y:S02]  /*2770*/  UIADD3 UR25, UPT, UPT, UR32, 0x38800, URZ ;  /* 0x0003880020197890 */ /* 0x000fe4000fffe0ff */
[----:B---3--:R-:W-:Y:S02]  /*2780*/  UIADD3 UR4, UP0, UPT, UR4, 0x100, URZ ;  /* 0x0000010004047890 */ /* 0x008fe4000ff1e0ff */
[----:B------:R-:W-:Y:S02]  /*2790*/  UIADD3 UR8, UPT, UPT, UR32, 0x14000, URZ ;  /* 0x0001400020087890 */ /* 0x000fe4000fffe0ff */
[----:B------:R-:W-:Y:S02]  /*27a0*/  UIADD3.X UR5, UPT, UPT, URZ, UR5, URZ, UP0, !UPT ;  /* 0x00000005ff057290 */ /* 0x000fe400087fe4ff */
[----:B-1----:R-:W-:Y:S01]  /*27b0*/  UIADD3 UR6, UP0, UPT, UR6, 0x300, URZ ;  /* 0x0000030006067890 */ /* 0x002fe2000ff1e0ff */
[----:B------:R-:W-:Y:S01]  /*27c0*/  UMOV UR16, 0x0 ;  /* 0x0000000000107882 */ /* 0x000fe20000000000 */
[----:B------:R-:W-:-:S02]  /*27d0*/  UMOV UR17, 0x10000000 ;  /* 0x1000000000117882 */ /* 0x000fc40000000000 */
[----:B------:R-:W-:Y:S01]  /*27e0*/  UIADD3.X UR7, UPT, UPT, URZ, UR7, URZ, UP0, !UPT ;  /* 0x00000007ff077290 */ /* 0x000fe200087fe4ff */
[----:B------:R-:W-:Y:S01]  /*27f0*/  UMOV UR34, URZ ;  /* 0x000000ff00227c82 */ /* 0x000fe20008000000 */
[----:B------:R-:W-:Y:S01]  /*2800*/  UMOV UR36, UR21 ;  /* 0x0000001500247c82 */ /* 0x000fe20008000000 */
[----:B------:R-:W-:Y:S01]  /*2810*/  UMOV UR37, UR22 ;  /* 0x0000001600257c82 */ /* 0x000fe20008000000 */
[----:B------:R-:W-:Y:S01]  /*2820*/  UMOV UR42, 0x40 ;  /* 0x00000040002a7882 */ /* 0x000fe20000000000 */
[----:B------:R-:W-:Y:S01]  /*2830*/  UMOV UR44, UR21 ;  /* 0x00000015002c7c82 */ /* 0x000fe20008000000 */
[----:B------:R-:W-:Y:S01]  /*2840*/  UMOV UR45, UR22 ;  /* 0x00000016002d7c82 */ /* 0x000fe20008000000 */
[----:B------:R-:W-:Y:S01]  /*2850*/  UMOV UR28, URZ ;  /* 0x000000ff001c7c82 */ /* 0x000fe20008000000 */
[----:B------:R-:W-:Y:S01]  /*2860*/  UMOV UR41, UR33 ;  /* 0x0000002100297c82 */ /* 0x000fe20008000000 */
        /* <DEDUP_REMOVED lines=17> */
.L_x_1151:
[----:B------:R-:W1:Y:S02]  /*2980*/  SYNCS.PHASECHK.TRANS64.TRYWAIT P0, [UR32+0x38838], R0 ;  /* 0x03883800ff0075a7 */ /* 0x000e640008001120 */
[----:B-1----:R-:W-:Y:S05]  /*2990*/  @!P0 BRA `(.L_x_1152) ;  /* 0x000000e400848947 */ /* 0x002fea0003800000 */
.L_x_1349:
[----:B------:R-:W3:Y:S01]  /*29a0*/  LDCU UR4, c[0x0][0x434] ;  /* 0x00008680ff0477ac */ /* 0x000ee20008000800 */
[----:B------:R-:W4:Y:S01]  /*29b0*/  LDC.64 R10, c[0x0][0x358] ;  /* 0x0000d600ff0a7b82 */ /* 0x000f220000000a00 */
[C---:B-1----:R-:W-:Y:S01]  /*29c0*/  IMAD.SHL.U32 R3, R2.reuse, 0x4, RZ ;  /* 0x0000000402037824 */ /* 0x042fe200078e00ff */
[----:B------:R-:W-:Y:S01]  /*29d0*/  LEA R2, R2, UR32, 0x4 ;  /* 0x0000002002027c11 */ /* 0x000fe2000f8e20ff */
[----:B------:R-:W1:Y:S02]  /*29e0*/  LDCU UR5, c[0x0][0x438] ;  /* 0x00008700ff0577ac */ /* 0x000e640008000800 */
[C---:B------:R-:W-:Y:S01]  /*29f0*/  VIADD R6, R3.reuse, 0x1 ;  /* 0x0000000103067836 */ /* 0x040fe20000000000 */
[C---:B------:R-:W-:Y:S01]  /*2a00*/  ISETP.GE.AND P4, PT, R3.reuse, UR31, PT ;  /* 0x0000001f03007c0c */ /* 0x040fe2000bf86270 */
[C---:B------:R-:W-:Y:S01]  /*2a10*/  VIADD R5, R3.reuse, 0x2 ;  /* 0x0000000203057836 */ /* 0x040fe20000000000 */
[----:B------:R-:W5:Y:S01]  /*2a20*/  LDC.64 R8, c[0x0][0x428] ;  /* 0x00010a00ff087b82 */ /* 0x000f620000000a00 */
[----:B--2---:R-:W-:Y:S01]  /*2a30*/  VIADD R4, R3, 0x3 ;  /* 0x0000000303047836 */ /* 0x004fe20000000000 */
[----:B------:R-:W-:-:S02]  /*2a40*/  ISETP.GE.AND P3, PT, R6, UR31, PT ;  /* 0x0000001f06007c0c */ /* 0x000fc4000bf66270 */
[----:B------:R-:W-:Y:S02]  /*2a50*/  ISETP.GE.AND P2, PT, R5, UR31, PT ;  /* 0x0000001f05007c0c */ /* 0x000fe4000bf46270 */
[----:B------:R-:W-:Y:S01]  /*2a60*/  ISETP.GE.AND P1, PT, R4, UR31, PT ;  /* 0x0000001f04007c0c */ /* 0x000fe2000bf26270 */
[----:B---3--:R-:W-:-:S04]  /*2a70*/  UIMAD UR4, UR21, UR4, URZ ;  /* 0x00000004150472a4 */ /* 0x008fc8000f8e02ff */
[----:B-1----:R-:W-:Y:S01]  /*2a80*/  UIMAD UR4, UR22, UR5, UR4 ;  /* 0x00000005160472a4 */ /* 0x002fe2000f8e0204 */
[----:B----4-:R-:W-:Y:S02]  /*2a90*/  R2UR UR12, R10 ;  /* 0x000000000a0c72ca */ /* 0x010fe400000e0000 */
[----:B------:R-:W-:-:S03]  /*2aa0*/  R2UR UR13, R11 ;  /* 0x000000000b0d72ca */ /* 0x000fc600000e0000 */
[----:B------:R-:W-:Y:S01]  /*2ab0*/  VIADD R7, R3, UR4 ;  /* 0x0000000403077c36 */ /* 0x000fe20008000000 */
[C---:B------:R-:W-:Y:S02]  /*2ac0*/  R2UR UR10, R10.reuse ;  /* 0x000000000a0a72ca */ /* 0x040fe400000e0000 */
[----:B------:R-:W-:Y:S01]  /*2ad0*/  R2UR UR11, R11 ;  /* 0x000000000b0b72ca */ /* 0x000fe200000e0000 */
[C---:B------:R-:W-:Y:S01]  /*2ae0*/  VIADD R6, R7.reuse, 0x1 ;  /* 0x0000000107067836 */ /* 0x040fe20000000000 */
[C---:B------:R-:W-:Y:S01]  /*2af0*/  R2UR UR8, R10.reuse ;  /* 0x000000000a0872ca */ /* 0x040fe200000e0000 */
[----:B------:R-:W-:Y:S01]  /*2b00*/  VIADD R5, R7, 0x2 ;  /* 0x0000000207057836 */ /* 0x000fe20000000000 */
[----:B------:R-:W-:Y:S01]  /*2b10*/  R2UR UR9, R11 ;  /* 0x000000000b0972ca */ /* 0x000fe200000e0000 */
[----:B------:R-:W-:Y:S01]  /*2b20*/  VIADD R4, R7, 0x3 ;  /* 0x0000000307047836 */ /* 0x000fe20000000000 */
[----:B------:R-:W-:Y:S01]  /*2b30*/  R2UR UR6, R10 ;  /* 0x000000000a0672ca */ /* 0x000fe200000e0000 */
[----:B-----5:R-:W-:Y:S01]  /*2b40*/  IMAD.WIDE.U32 R14, R5, 0x4, R8 ;  /* 0x00000004050e7825 */ /* 0x020fe200078e0008 */
[----:B------:R-:W-:-:S03]  /*2b50*/  R2UR UR7, R11 ;  /* 0x000000000b0772ca */ /* 0x000fc600000e0000 */
[----:B------:R-:W-:-:S04]  /*2b60*/  IMAD.WIDE.U32 R10, R7, 0x4, R8 ;  /* 0x00000004070a7825 */ /* 0x000fc800078e0008 */
[--C-:B------:R-:W-:Y:S01]  /*2b70*/  IMAD.WIDE.U32 R6, R6, 0x4, R8.reuse ;  /* 0x0000000406067825 */ /* 0x100fe200078e0008 */
[----:B------:R-:W-:Y:S01]  /*2b80*/  @!PT LDS RZ, [RZ] ;  /* 0x00000000fffff984 */ /* 0x000fe20000000800 */
[----:B------:R-:W-:Y:S01]  /*2b90*/  @!PT LDS RZ, [RZ] ;  /* 0x00000000fffff984 */ /* 0x000fe20000000800 */
[----:B------:R-:W-:Y:S01]  /*2ba0*/  @!PT LDS RZ, [RZ] ;  /* 0x00000000fffff984 */ /* 0x000fe20000000800 */
[----:B------:R1:W-:Y:S03]  /*2bb0*/  LDGSTS.E.LTC128B [R2+0x38000], desc[UR12][R10.64], !P4 ;  /* 0x380000000a027fae */ /* 0x0003e6000e1a120c */
[----:B------:R-:W-:Y:S01]  /*2bc0*/  IMAD.WIDE.U32 R4, R4, 0x4, R8 ;  /* 0x0000000404047825 */ /* 0x000fe200078e0008 */
[----:B------:R1:W-:Y:S04]  /*2bd0*/  LDGSTS.E.LTC128B [R2+0x38004], desc[UR10][R6.64], !P3 ;  /* 0x3800400006027fae */ /* 0x0003e8000d9a120a */
        /* <DEDUP_REMOVED lines=8> */
.L_x_1153:
[----:B------:R-:W-:Y:S01]  /*2c60*/  SYNCS.ARRIVE.TRANS64.A1T0 RZ, [UR32+0x38830], RZ ;  /* 0x038830ffffff79a7 */ /* 0x000fe20008100020 */
[----:B------:R-:W-:Y:S05]  /*2c70*/  BRA.U !UP1, `(.L_x_1154) ;  /* 0x0000000109047547 */ /* 0x000fea000b800000 */
[----:B------:R-:W-:Y:S05]  /*2c80*/  BPT.TRAP 0x1 ;  /* 0x000000040000795c */ /* 0x000fea0000300000 */
.L_x_1154:
[----:B------:R-:W2:Y:S01]  /*2c90*/  SYNCS.PHASECHK.TRANS64.TRYWAIT P0, [UR32+0x38828], R0 ;  /* 0x03882800ff0075a7 */ /* 0x000ea20008001120 */
[----:B-1----:R-:W-:Y:S01]  /*2ca0*/  @!P6 MOV R5, 0x8000 ;  /* 0x000080000005e802 */ /* 0x002fe20000000f00 */
[----:B--2---:R-:W-:Y:S06]  /*2cb0*/  @!P0 BRA `(.L_x_1155) ;  /* 0x000000e000d48947 */ /* 0x004fec0003800000 */
.L_x_1351:
[----:B------:R2:W-:Y:S01]  /*2cc0*/  @!P6 SYNCS.ARRIVE.TRANS64 RZ, [UR32+0x38820], R5 ;  /* 0x03882005ffffe9a7 */ /* 0x0005e20008000020 */
[----:B------:R-:W-:-:S09]  /*2cd0*/  UPLOP3.LUT UP2, UPT, UP3, UP2, UPT, 0xf8, 0x8f ;  /* 0x00000000008f789c */ /* 0x000fd20001f45f70 */
[----:B------:R-:W-:Y:S05]  /*2ce0*/  BRA.U !UP2, `(.L_x_1156) ;  /* 0x000000010a047547 */ /* 0x000fea000b800000 */
[----:B------:R-:W-:Y:S05]  /*2cf0*/  BPT.TRAP 0x1 ;  /* 0x000000040000795c */ /* 0x000fea0000300000 */
.L_x_1156:
[----:B------:R-:W-:Y:S01]  /*2d00*/  LOP3.LUT P0, R13, R13, 0x1f, RZ, 0xc0, !PT ;  /* 0x0000001f0d0d7812 */ /* 0x000fe2000780c0ff */
[----:B------:R-:W-:Y:S03]  /*2d10*/  BSSY.RECONVERGENT B0, `(.L_x_1157) ;  /* 0x0000004000007945 */ /* 0x000fe60003800200 */
[----:B------:R-:W-:-:S13]  /*2d20*/  PLOP3.LUT P0, PT, P0, P6, PT, 0x8f, 0xf8 ;  /* 0x0000000000f8781c */ /* 0x000fda000070d177 */
[----:B------:R-:W-:Y:S05]  /*2d30*/  @P0 BRA `(.L_x_1158) ;  /* 0x0000000000040947 */ /* 0x000fea0003800000 */
[----:B------:R-:W-:Y:S05]  /*2d40*/  BPT.TRAP 0x1 ;  /* 0x000000040000795c */ /* 0x000fea0000300000 */
.L_x_1158:
[----:B------:R-:W-:Y:S05]  /*2d50*/  BSYNC.RECONVERGENT B0 ;  /* 0x0000000000007941 */ /* 0x000fea0003800200 */
.L_x_1157:
[----:B------:R-:W-:Y:S05]  /*2d60*/  BRA.U !UP1, `(.L_x_1159) ;  /* 0x0000000109047547 */ /* 0x000fea000b800000 */
[----:B------:R-:W-:Y:S05]  /*2d70*/  BPT.TRAP 0x1 ;  /* 0x000000040000795c */ /* 0x000fea0000300000 */
.L_x_1159:
        /* <DEDUP_REMOVED lines=12> */
[----:B-1----:R-:W-:-:S02]  /*2e40*/  UIADD3 UR24, UP3, UPT, UR10, 0x400, URZ ;  /* 0x000004000a187890 */ /* 0x002fc4000ff7e0ff */
        /* <DEDUP_REMOVED lines=27> */
.L_x_1160:
[----:B------:R-:W1:Y:S02]  /*3000*/  SYNCS.PHASECHK.TRANS64.TRYWAIT P0, [UR32+0x38848], R0 ;  /* 0x03884800ff0075a7 */ /* 0x000e640008001120 */
[----:B-1----:R-:W-:Y:S05]  /*3010*/  @!P0 BRA `(.L_x_1161) ;  /* 0x000000e000148947 */ /* 0x002fea0003800000 */
.L_x_1353:
[----:B------:R-:W3:Y:S01]  /*3020*/  LDCU UR5, c[0x0][0x44c] ;  /* 0x00008980ff0577ac */ /* 0x000ee20008000800 */
[----:B------:R-:W4:Y:S01]  /*3030*/  LDC.64 R10, c[0x0][0x358] ;  /* 0x0000d600ff0a7b82 */ /* 0x000f220000000a00 */
[----:B------:R-:W5:Y:S07]  /*3040*/  LDCU UR6, c[0x0][0x450] ;  /* 0x00008a00ff0677ac */ /* 0x000f6e0008000800 */
[----:B------:R-:W1:Y:S01]  /*3050*/  LDC.64 R8, c[0x0][0x440] ;  /* 0x00011000ff087b82 */ /* 0x000e620000000a00 */
[----:B---3--:R-:W-:-:S04]  /*3060*/  UIMAD UR5, UR21, UR5, URZ ;  /* 0x00000005150572a4 */ /* 0x008fc8000f8e02ff */
[----:B-----5:R-:W-:Y:S01]  /*3070*/  UIMAD UR5, UR22, UR6, UR5 ;  /* 0x00000006160572a4 */ /* 0x020fe2000f8e0205 */
[----:B----4-:R-:W-:Y:S02]  /*3080*/  R2UR UR12, R10 ;  /* 0x000000000a0c72ca */ /* 0x010fe400000e0000 */
[----:B------:R-:W-:-:S03]  /*3090*/  R2UR UR13, R11 ;  /* 0x000000000b0d72ca */ /* 0x000fc600000e0000 */
[----:B------:R-:W-:Y:S01]  /*30a0*/  VIADD R6, R3, UR5 ;  /* 0x0000000503067c36 */ /* 0x000fe20008000000 */
[----:B------:R-:W-:Y:S02]  /*30b0*/  R2UR UR10, R10 ;  /* 0x000000000a0a72ca */ /* 0x000fe400000e0000 */
[C---:B------:R-:W-:Y:S01]  /*30c0*/  R2UR UR11, R11.reuse ;  /* 0x000000000b0b72ca */ /* 0x040fe200000e0000 */
[----:B--2---:R-:W-:Y:S01]  /*30d0*/  VIADD R5, R6, 0x1 ;  /* 0x0000000106057836 */ /* 0x004fe20000000000 */
[----:B------:R-:W-:Y:S01]  /*30e0*/  R2UR UR8, R10 ;  /* 0x000000000a0872ca */ /* 0x000fe200000e0000 */
[C---:B-1----:R-:W-:Y:S01]  /*30f0*/  VIADD R4, R6.reuse, 0x2 ;  /* 0x0000000206047836 */ /* 0x042fe20000000000 */
[C---:B------:R-:W-:Y:S01]  /*3100*/  R2UR UR9, R11.reuse ;  /* 0x000000000b0972ca */ /* 0x040fe200000e0000 */
[----:B------:R-:W-:Y:S01]  /*3110*/  VIADD R0, R6, 0x3 ;  /* 0x0000000306007836 */ /* 0x000fe20000000000 */
[----:B------:R-:W-:Y:S01]  /*3120*/  R2UR UR6, R10 ;  /* 0x000000000a0672ca */ /* 0x000fe200000e0000 */
[----:B------:R-:W-:Y:S01]  /*3130*/  IMAD.WIDE.U32 R6, R6, 0x4, R8 ;  /* 0x0000000406067825 */ /* 0x000fe200078e0008 */
[----:B------:R-:W-:-:S03]  /*3140*/  R2UR UR7, R11 ;  /* 0x000000000b0772ca */ /* 0x000fc600000e0000 */
        /* <DEDUP_REMOVED lines=16> */
.L_x_1162:
        /* <DEDUP_REMOVED lines=12> */
[----:B------:R-:W-:Y:S01]  /*3310*/  UMOV UR23, 0x1 ;  /* 0x0000000100177882 */ /* 0x000fe20000000000 */
[----:B------:R-:W-:Y:S01]  /*3320*/  UMOV UR26, URZ ;  /* 0x000000ff001a7c82 */ /* 0x000fe20008000000 */
[----:B------:R-:W-:-:S05]  /*3330*/  UMOV UR20, URZ ;  /* 0x000000ff00147c82 */ /* 0x000fca0008000000 */
.L_x_1181:
        /* <DEDUP_REMOVED lines=10> */
.L_x_1164:
[----:B-1--4-:R-:W-:Y:S05]  /*33e0*/  BSYNC.RECONVERGENT B0 ;  /* 0x0000000000007941 */ /* 0x012fea0003800200 */
.L_x_1163:
[----:B------:R-:W-:Y:S01]  /*33f0*/  ULEA UR17, UR23, UR32, 0x3 ;  /* 0x0000002017117291 */ /* 0x000fe2000f8e18ff */
[----:B------:R-:W-:Y:S02]  /*3400*/  SHF.L.U32 R5, R9, 0x1f, RZ ;  /* 0x0000001f09057819 */ /* 0x000fe400000006ff */
[----:B------:R-:W-:Y:S06]  /*3410*/  @!P6 MOV R4, 0x8000 ;  /* 0x000080000004e802 */ /* 0x000fec0000000f00 */
[----:B------:R-:W1:Y:S02]  /*3420*/  SYNCS.PHASECHK.TRANS64.TRYWAIT P0, [UR17+0x38810], R5 ;  /* 0x03881005ff0075a7 */ /* 0x000e640008001111 */
[----:B-1----:R-:W-:Y:S05]  /*3430*/  @!P0 BRA `(.L_x_1165) ;  /* 0x000000dc00248947 */ /* 0x002fea0003800000 */
.L_x_1355:
[----:B------:R4:W-:Y:S01]  /*3440*/  @!P6 SYNCS.ARRIVE.TRANS64 RZ, [UR17+0x38800], R4 ;  /* 0x03880004ffffe9a7 */ /* 0x0009e20008000011 */
[----:B------:R-:W-:Y:S01]  /*3450*/  LOP3.LUT P0, RZ, R77, 0x1, RZ, 0xc0, !PT ;  /* 0x000000014dff7812 */ /* 0x000fe2000780c0ff */
[----:B------:R-:W-:Y:S11]  /*3460*/  BSSY.RECONVERGENT B0, `(.L_x_1166) ;  /* 0x0000004000007945 */ /* 0x000ff60003800200 */
[----:B------:R-:W-:Y:S01]  /*3470*/  @!UPT UIADD3 URZ, UPT, UPT, URZ, URZ, URZ ;  /* 0x000000fffffff290 */ /* 0x000fe2000fffe0ff */
[----:B------:R-:W-:Y:S05]  /*3480*/  @!P0 BRA `(.L_x_1167) ;  /* 0x0000000000048947 */ /* 0x000fea0003800000 */
[----:B------:R-:W-:Y:S05]  /*3490*/  BPT.TRAP 0x1 ;  /* 0x000000040000795c */ /* 0x000fea0000300000 */
.L_x_1167:
[----:B------:R-:W-:Y:S05]  /*34a0*/  BSYNC.RECONVERGENT B0 ;  /* 0x0000000000007941 */ /* 0x000fea0003800200 */
.L_x_1166:
[----:B------:R-:W-:Y:S01]  /*34b0*/  ISETP.EQ.OR P3, PT, R13, RZ, P6 ;  /* 0x000000ff0d00720c */ /* 0x000fe20003762670 */
[----:B------:R-:W-:Y:S11]  /*34c0*/  BSSY.RECONVERGENT B0, `(.L_x_1168) ;  /* 0x0000004000007945 */ /* 0x000ff60003800200 */
[----:B------:R-:W-:Y:S01]  /*34d0*/  @!UPT UIADD3 URZ, UPT, UPT, URZ, URZ, URZ ;  /* 0x000000fffffff290 */ /* 0x000fe2000fffe0ff */
[----:B------:R-:W-:Y:S05]  /*34e0*/  @P3 BRA `(.L_x_1169) ;  /* 0x0000000000043947 */ /* 0x000fea0003800000 */
[----:B------:R-:W-:Y:S05]  /*34f0*/  BPT.TRAP 0x1 ;  /* 0x000000040000795c */ /* 0x000fea0000300000 */
.L_x_1169:
[----:B------:R-:W-:Y:S05]  /*3500*/  BSYNC.RECONVERGENT B0 ;  /* 0x0000000000007941 */ /* 0x000fea0003800200 */
.L_x_1168:
[----:B------:R-:W-:Y:S02]  /*3510*/  ULEA UR8, UR23, UR32, 0xf ;  /* 0x0000002017087291 */ /* 0x000fe4000f8e78ff */
[----:B------:R-:W-:Y:S02]  /*3520*/  UIADD3 UR24, UP0, UPT, UR34, 0x300, URZ ;  /* 0x0000030022187890 */ /* 0x000fe4000ff1e0ff */
[----:B------:R-:W-:Y:S02]  /*3530*/  UIADD3 UR17, UPT, UPT, UR17, 0x38800, URZ ;  /* 0x0003880011117890 */ /* 0x000fe4000fffe0ff */
[----:B------:R-:W-:Y:S02]  /*3540*/  ULEA UR19, UR26, UR27, 0x7 ;  /* 0x0000001b1a137291 */ /* 0x000fe4000f8e38ff */
        /* <DEDUP_REMOVED lines=18> */
.L_x_1170:
[----:B----4-:R-:W-:Y:S04]  /*3670*/  SHF.L.U32 R4, R11, 0x1f, RZ ;  /* 0x0000001f0b047819 */ /* 0x010fe800000006ff */
[----:B------:R-:W1:Y:S02]  /*3680*/  SYNCS.PHASECHK.TRANS64.TRYWAIT P0, [UR32+0x38838], R4 ;  /* 0x03883804ff0075a7 */ /* 0x000e640008001120 */
[----:B-1----:R-:W-:Y:S05]  /*3690*/  @!P0 BRA `(.L_x_1171) ;  /* 0x000000d800a48947 */ /* 0x002fea0003800000 */
.L_x_1357:
[----:B------:R-:W4:Y:S01]  /*36a0*/  LDC.64 R26, c[0x0][0x358] ;  /* 0x0000d600ff1a7b82 */ /* 0x000f220000000a00 */
        /* <DEDUP_REMOVED lines=9> */
[----:B------:R-:W-:Y:S01]  /*3740*/  ISETP.GE.AND P4, PT, R8, UR31, PT ;  /* 0x0000001f08007c0c */ /* 0x000fe2000bf86270 */
[C---:B------:R-:W-:Y:S01]  /*3750*/  VIADD R5, R6.reuse, 0x2 ;  /* 0x0000000206057836 */ /* 0x040fe20000000000 */
[-C--:B------:R-:W-:Y:S01]  /*3760*/  LEA.HI.X R21, R6, R17.reuse, RZ, 0x2, P0 ;  /* 0x0000001106157211 */ /* 0x080fe200000f14ff */
[----:B------:R-:W-:Y:S01]  /*3770*/  VIADD R6, R0, 0x2 ;  /* 0x0000000200067836 */ /* 0x000fe20000000000 */
[-C--:B------:R-:W-:Y:S02]  /*3780*/  LEA R24, P0, R4, R16.reuse, 0x2 ;  /* 0x0000001004187211 */ /* 0x080fe400078010ff */
[C---:B----4-:R-:W-:Y:S02]  /*3790*/  R2UR UR12, R26.reuse ;  /* 0x000000001a0c72ca */ /* 0x050fe400000e0000 */
[----:B------:R-:W-:Y:S02]  /*37a0*/  R2UR UR13, R27 ;  /* 0x000000001b0d72ca */ /* 0x000fe400000e0000 */
[-C--:B------:R-:W-:Y:S02]  /*37b0*/  LEA R18, P2, R7, R16.reuse, 0x2 ;  /* 0x0000001007127211 */ /* 0x080fe400078410ff */
[----:B------:R-:W-:Y:S02]  /*37c0*/  R2UR UR10, R26 ;  /* 0x000000001a0a72ca */ /* 0x000fe400000e0000 */
[----:B------:R-:W-:Y:S02]  /*37d0*/  R2UR UR11, R27 ;  /* 0x000000001b0b72ca */ /* 0x000fe400000e0000 */
[-C--:B------:R-:W-:Y:S01]  /*37e0*/  LEA.HI.X R25, R4, R17.reuse, RZ, 0x2, P0 ;  /* 0x0000001104197211 */ /* 0x080fe200000f14ff */
[----:B------:R-:W-:Y:S01]  /*37f0*/  VIADD R4, R0, 0x3 ;  /* 0x0000000300047836 */ /* 0x000fe20000000000 */
[----:B------:R-:W-:Y:S02]  /*3800*/  LEA R22, P1, R5, R16, 0x2 ;  /* 0x0000001005167211 */ /* 0x000fe400078210ff */
[-C--:B------:R-:W-:Y:S01]  /*3810*/  LEA.HI.X R19, R7, R17.reuse, RZ, 0x2, P2 ;  /* 0x0000001107137211 */ /* 0x080fe200010f14ff */
[----:B------:R-:W-:Y:S01]  /*3820*/  @!PT LDS RZ, [RZ] ;  /* 0x00000000fffff984 */ /* 0x000fe20000000800 */
[----:B------:R-:W-:Y:S01]  /*3830*/  @!PT LDS RZ, [RZ] ;  /* 0x00000000fffff984 */ /* 0x000fe20000000800 */
[----:B------:R-:W-:Y:S01]  /*3840*/  @!PT LDS RZ, [RZ] ;  /* 0x00000000fffff984 */ /* 0x000fe20000000800 */
[----:B------:R1:W-:Y:S01]  /*3850*/  LDGSTS.E.LTC128B [R2+0x38000], desc[UR12][R20.64], !P5 ;  /* 0x3800000014027fae */ /* 0x0003e2000e9a120c */
[----:B------:R-:W-:Y:S02]  /*3860*/  ISETP.GE.AND P2, PT, R6, UR31, PT ;  /* 0x0000001f06007c0c */ /* 0x000fe4000bf46270 */
[----:B------:R-:W-:Y:S02]  /*3870*/  R2UR UR8, R26 ;  /* 0x000000001a0872ca */ /* 0x000fe400000e0000 */
[----:B------:R-:W-:Y:S01]  /*3880*/  R2UR UR9, R27 ;  /* 0x000000001b0972ca */ /* 0x000fe200000e0000 */
[----:B------:R1:W-:Y:S01]  /*3890*/  LDGSTS.E.LTC128B [R2+0x38004], desc[UR10][R18.64], !P4 ;  /* 0x3800400012027fae */ /* 0x0003e2000e1a120a */
[----:B------:R-:W-:Y:S02]  /*38a0*/  LEA.HI.X R23, R5, R17, RZ, 0x2, P1 ;  /* 0x0000001105177211 */ /* 0x000fe400008f14ff */
        /* <DEDUP_REMOVED lines=9> */
.L_x_1172:
[----:B------:R-:W-:Y:S01]  /*3940*/  SYNCS.ARRIVE.TRANS64.A1T0 RZ, [UR32+0x38830], RZ ;  /* 0x038830ffffff79a7 */ /* 0x000fe20008100020 */
[----:B------:R-:W-:Y:S05]  /*3950*/  BRA.U !UP1, `(.L_x_1173) ;  /* 0x0000000109047547 */ /* 0x000fea000b800000 */
[----:B------:R-:W-:Y:S05]  /*3960*/  BPT.TRAP 0x1 ;  /* 0x000000040000795c */ /* 0x000fea0000300000 */
.L_x_1173:
[----:B------:R-:W-:Y:S02]  /*3970*/  SHF.L.U32 R6, R10, 0x1f, RZ ;  /* 0x0000001f0a067819 */ /* 0x000fe400000006ff */
[----:B------:R-:W-:Y:S02]  /*3980*/  @!P6 MOV R5, 0x8000 ;  /* 0x000080000005e802 */ /* 0x000fe40000000f00 */
[----:B------:R-:W2:Y:S02]  /*3990*/  SYNCS.PHASECHK.TRANS64.TRYWAIT P0, [UR32+0x38828], R6 ;  /* 0x03882806ff0075a7 */ /* 0x000ea40008001120 */
[----:B--2---:R-:W-:Y:S05]  /*39a0*/  @!P0 BRA `(.L_x_1174) ;  /* 0x000000d400f88947 */ /* 0x004fea0003800000 */
.L_x_1359:
[----:B------:R4:W-:Y:S01]  /*39b0*/  @!P6 SYNCS.ARRIVE.TRANS64 RZ, [UR32+0x38820], R5 ;  /* 0x03882005ffffe9a7 */ /* 0x0009e20008000020 */
[----:B------:R-:W-:Y:S05]  /*39c0*/  BRA.U !UP2, `(.L_x_1175) ;  /* 0x000000010a047547 */ /* 0x000fea000b800000 */
[----:B------:R-:W-:Y:S05]  /*39d0*/  BPT.TRAP 0x1 ;  /* 0x000000040000795c */ /* 0x000fea0000300000 */
.L_x_1175:
[----:B------:R-:W-:Y:S04]  /*39e0*/  BSSY.RECONVERGENT B0, `(.L_x_1176) ;  /* 0x0000003000007945 */ /* 0x000fe80003800200 */
[----:B------:R-:W-:Y:S05]  /*39f0*/  @P3 BRA `(.L_x_1177) ;  /* 0x0000000000043947 */ /* 0x000fea0003800000 */
[----:B------:R-:W-:Y:S05]  /*3a00*/  BPT.TRAP 0x1 ;  /* 0x000000040000795c */ /* 0x000fea0000300000 */
.L_x_1177:
[----:B------:R-:W-:Y:S05]  /*3a10*/  BSYNC.RECONVERGENT B0 ;  /* 0x0000000000007941 */ /* 0x000fea0003800200 */
.L_x_1176:
[----:B------:R-:W-:Y:S02]  /*3a20*/  UIADD3 UR24, UP0, UPT, UR34, 0x400, URZ ;  /* 0x0000040022187890 */ /* 0x000fe4000ff1e0ff */
[----:B------:R-:W-:Y:S02]  /*3a30*/  UIADD3 UR17, UPT, UPT, UR32, 0x38820, URZ ;  /* 0x0003882020117890 */ /* 0x000fe4000fffe0ff */
[----:B------:R-:W-:Y:S02]  /*3a40*/  UIADD3 UR19, UPT, UPT, UR27, UR19, URZ ;  /* 0x000000131b137290 */ /* 0x000fe4000fffe0ff */
        /* <DEDUP_REMOVED lines=16> */
.L_x_1178:
[----:B----4-:R-:W-:Y:S04]  /*3b50*/  SHF.L.U32 R5, R12, 0x1f, RZ ;  /* 0x0000001f0c057819 */ /* 0x010fe800000006ff */
[----:B------:R-:W1:Y:S02]  /*3b60*/  SYNCS.PHASECHK.TRANS64.TRYWAIT P0, [UR32+0x38848], R5 ;  /* 0x03884805ff0075a7 */ /* 0x000e640008001120 */
[----:B-1----:R-:W-:Y:S05]  /*3b70*/  @!P0 BRA `(.L_x_1179) ;  /* 0x000000d4009c8947 */ /* 0x002fea0003800000 */
.L_x_1361:
[----:B------:R-:W4:Y:S01]  /*3b80*/  LDC.64 R24, c[0x0][0x358] ;  /* 0x0000d600ff187b82 */ /* 0x000f220000000a00 */
[----:B------:R-:W-:Y:S06]  /*3b90*/  UIMAD UR6, UR20, UR15, UR5 ;  /* 0x0000000f140672a4 */ /* 0x000fec000f8e0205 */
[----:B-12---:R-:W-:Y:S04]  /*3ba0*/  VIADD R4, R0, UR6 ;  /* 0x0000000600047c36 */ /* 0x006fe80008000000 */
[C---:B------:R-:W-:Y:S01]  /*3bb0*/  VIADD R0, R4.reuse, 0x1 ;  /* 0x0000000104007836 */ /* 0x040fe20000000000 */
[CC--:B---3--:R-:W-:Y:S04]  /*3bc0*/  LEA R18, P0, R4.reuse, R14.reuse, 0x2 ;  /* 0x0000000e04127211 */ /* 0x0c8fe800078010ff */
[-C--:B------:R-:W-:Y:S02]  /*3bd0*/  LEA.HI.X R19, R4, R15.reuse, RZ, 0x2, P0 ;  /* 0x0000000f04137211 */ /* 0x080fe400000f14ff */
[CC--:B------:R-:W-:Y:S04]  /*3be0*/  LEA R6, P0, R0.reuse, R14.reuse, 0x2 ;  /* 0x0000000e00067211 */ /* 0x0c0fe800078010ff */
[-C--:B------:R-:W-:Y:S01]  /*3bf0*/  LEA.HI.X R7, R0, R15.reuse, RZ, 0x2, P0 ;  /* 0x0000000f00077211 */ /* 0x080fe200000f14ff */
[----:B------:R-:W-:Y:S01]  /*3c00*/  VIADD R0, R4, 0x2 ;  /* 0x0000000204007836 */ /* 0x000fe20000000000 */
[----:B----4-:R-:W-:Y:S01]  /*3c10*/  R2UR UR16, R24 ;  /* 0x00000000181072ca */ /* 0x010fe200000e0000 */
[----:B------:R-:W-:Y:S01]  /*3c20*/  VIADD R4, R4, 0x3 ;  /* 0x0000000304047836 */ /* 0x000fe20000000000 */
[C---:B------:R-:W-:Y:S02]  /*3c30*/  R2UR UR17, R25.reuse ;  /* 0x00000000191172ca */ /* 0x040fe400000e0000 */
[C---:B------:R-:W-:Y:S02]  /*3c40*/  R2UR UR12, R24.reuse ;  /* 0x00000000180c72ca */ /* 0x040fe400000e0000 */
[C---:B------:R-:W-:Y:S02]  /*3c50*/  R2UR UR13, R25.reuse ;  /* 0x00000000190d72ca */ /* 0x040fe400000e0000 */
[----:B------:R-:W-:Y:S02]  /*3c60*/  R2UR UR10, R24 ;  /* 0x00000000180a72ca */ /* 0x000fe400000e0000 */
[C---:B------:R-:W-:Y:S02]  /*3c70*/  R2UR UR11, R25.reuse ;  /* 0x00000000190b72ca */ /* 0x040fe400000e0000 */
[-C--:B------:R-:W-:Y:S02]  /*3c80*/  LEA R20, P0, R0, R14.reuse, 0x2 ;  /* 0x0000000e00147211 */ /* 0x080fe400078010ff */
[----:B------:R-:W-:Y:S01]  /*3c90*/  R2UR UR8, R24 ;  /* 0x00000000180872ca */ /* 0x000fe200000e0000 */
[----:B------:R-:W-:Y:S01]  /*3ca0*/  @!PT LDS RZ, [RZ] ;  /* 0x00000000fffff984 */ /* 0x000fe20000000800 */
[----:B------:R-:W-:Y:S01]  /*3cb0*/  @!PT LDS RZ, [RZ] ;  /* 0x00000000fffff984 */ /* 0x000fe20000000800 */
[----:B------:R-:W-:Y:S01]  /*3cc0*/  @!PT LDS RZ, [RZ] ;  /* 0x00000000fffff984 */ /* 0x000fe20000000800 */
[----:B------:R1:W-:Y:S01]  /*3cd0*/  LDGSTS.E.LTC128B [R2+0x38200], desc[UR16][R18.64], !P5 ;  /* 0x3820000012027fae */ /* 0x0003e2000e9a1210 */
[----:B------:R-:W-:Y:S02]  /*3ce0*/  R2UR UR9, R25 ;  /* 0x00000000190972ca */ /* 0x000fe400000e0000 */
[-C--:B------:R-:W-:Y:S01]  /*3cf0*/  LEA.HI.X R21, R0, R15.reuse, RZ, 0x2, P0 ;  /* 0x0000000f00157211 */ /* 0x080fe200000f14ff */
[----:B------:R1:W-:Y:S01]  /*3d00*/  LDGSTS.E.LTC128B [R2+0x38204], desc[UR12][R6.64], !P4 ;  /* 0x3820400006027fae */ /* 0x0003e2000e1a120c */
        /* <DEDUP_REMOVED lines=10> */
.L_x_1180:
        /* <DEDUP_REMOVED lines=14> */
.L_x_7124:
        /* <DEDUP_REMOVED lines=20> */
.L_x_1185:
[----:B------:R-:W-:Y:S05]  /*3fd0*/  NANOSLEEP 0x64 ;  /* 0x000000640000795d */ /* 0x000fea0003800000 */
[----:B------:R-:W-:-:S05]  /*3fe0*/  UMOV UR4, 0x10 ;  /* 0x0000001000047882 */ /* 0x000fca0000000000 */
[----:B------:R-:W-:Y:S04]  /*3ff0*/  DEPBAR.LE SB1, 0x36 ;  /* 0x00009d800000791a */ /* 0x000fe80000000000 */
[----:B------:R-:W1:Y:S02]  /*4000*/  UTCATOMSWS.FIND_AND_SET.ALIGN UP0, UR4, UR4 ;  /* 0x00000004000475e3 */ /* 0x000e640008000800 */
[----:B-1----:R-:W-:Y:S01]  /*4010*/  MOV R3, UR4 ;  /* 0x0000000400037c02 */ /* 0x002fe20008000f00 */
[----:B------:R-:W-:Y:S05]  /*4020*/  BRA.U !UP0, `(.L_x_1185) ;  /* 0xfffffffd08e87547 */ /* 0x000fea000b83ffff */
.L_x_1184:
[-C--:B------:R-:W-:Y:S02]  /*4030*/  SHF.L.U32 R2, R2, R3.reuse, RZ ;  /* 0x0000000302027219 */ /* 0x080fe400000006ff */
[----:B------:R-:W-:Y:S01]  /*4040*/  SHF.L.U32 R0, R0, R3, RZ ;  /* 0x0000000300007219 */ /* 0x000fe200000006ff */
[----:B------:R-:W-:Y:S02]  /*4050*/  IMAD.SHL.U32 R3, R3, 0x20, RZ ;  /* 0x0000002003037824 */ /* 0x000fe400078e00ff */
[----:B------:R1:W-:Y:S04]  /*4060*/  ATOMS.OR RZ, [UR5+0x14], R2 ;  /* 0x00001402ffff798c */ /* 0x0003e8000b000005 */
[----:B------:R1:W-:Y:S04]  /*4070*/  ATOMS.OR RZ, [UR5+0x18], R0 ;  /* 0x00001800ffff798c */ /* 0x0003e8000b000005 */
[----:B------:R1:W-:Y:S01]  /*4080*/  STS [UR22+0x388c0], R3 ;  /* 0x0388c003ff007988 */ /* 0x0003e20008000816 */
[----:B------:R-:W-:Y:S05]  /*4090*/  BRA `(.L_x_1183) ;  /* 0x00000000000c7947 */ /* 0x000fea0003800000 */
.L_x_1182:
[----:B------:R1:W-:Y:S01]  /*40a0*/  STS [UR22+0x388c0], R0 ;  /* 0x0388c000ff007988 */ /* 0x0003e20008000816 */
[----:B------:R-:W-:-:S03]  /*40b0*/  MOV R2, 0x40d0 ;  /* 0x000040d000027802 */ /* 0x000fc60000000f00 */
[----:B-1----:R-:W-:Y:S05]  /*40c0*/  CALL.REL.NOINC `($__internal_14_$__cuda_sm10x_tcgen05_guardrail_trap_phase_invalid_during_alloc) ;  /* 0x000000d800ac7944 */ /* 0x002fea0003c00000 */
.L_x_1183:
        /* <DEDUP_REMOVED lines=35> */
.L_x_1187:
[----:B------:R-:W-:Y:S05]  /*4300*/  BSYNC.RECONVERGENT B0 ;  /* 0x0000000000007941 */ /* 0x000fea0003800200 */
.L_x_1186:
[----:B------:R-:W-:Y:S01]  /*4310*/  SHF.L.U32 R6, RZ, 0x1f, RZ ;  /* 0x0000001fff067819 */ /* 0x000fe200000006ff */
[----:B-1----:R-:W-:-:S03]  /*4320*/  IMAD.MOV.U32 R0, RZ, RZ, 0x1 ;  /* 0x00000001ff007424 */ /* 0x002fc600078e00ff */
[----:B------:R-:W1:Y:S02]  /*4330*/  SYNCS.PHASECHK.TRANS64.TRYWAIT P0, [UR22+0x38800], R6 ;  /* 0x03880006ff0075a7 */ /* 0x000e640008001116 */
[----:B------:R-:W-:Y:S01]  /*4340*/  SHF.L.U32 R0, R0, 0x1f, RZ ;  /* 0x0000001f00007819 */ /* 0x000fe200000006ff */
[----:B-1----:R-:W-:Y:S06]  /*4350*/  @!P0 BRA `(.L_x_1188) ;  /* 0x000000cc00bc8947 */ /* 0x002fec0003800000 */
.L_x_1363:
[----:B------:R-:W2:Y:S01]  /*4360*/  SYNCS.PHASECHK.TRANS64.TRYWAIT P0, [UR22+0x38858], R0 ;  /* 0x03885800ff0075a7 */ /* 0x000ea20008001116 */
[----:B------:R-:W-:Y:S01]  /*4370*/  HFMA2 R7, -RZ, RZ, 0, 2.288818359375e-05 ;  /* 0x00000180ff077431 */ /* 0x000fe200000001ff */
[----:B------:R-:W-:Y:S01]  /*4380*/  MOV R3, 0x180 ;  /* 0x0000018000037802 */ /* 0x000fe20000000f00 */
[----:B-1----:R-:W-:Y:S01]  /*4390*/  HFMA2 R2, -RZ, RZ, 0, 2.288818359375e-05 ;  /* 0x00000180ff027431 */ /* 0x002fe200000001ff */
[----:B--2---:R-:W-:Y:S06]  /*43a0*/  @!P0 BRA `(.L_x_1189) ;  /* 0x000000cc00c08947 */ /* 0x004fec0003800000 */
.L_x_1365:
        /* <DEDUP_REMOVED lines=68> */
.L_x_1190:
[----:B--2---:R-:W-:-:S09]  /*47f0*/  UIADD3 UR4, UPT, UPT, UR22, 0x38850, URZ ;  /* 0x0003885016047890 */ /* 0x004fd2000fffe0ff */
[----:B------:R2:W-:Y:S01]  /*4800*/  UTCBAR [UR4], URZ ;  /* 0x000000ff040073e9 */ /* 0x0005e200080000ff */
[----:B------:R-:W-:Y:S05]  /*4810*/  BRA.U !UP4, `(.L_x_1191) ;  /* 0x000000010c047547 */ /* 0x000fea000b800000 */
[----:B--2---:R-:W-:Y:S05]  /*4820*/  BPT.TRAP 0x1 ;  /* 0x000000040000795c */ /* 0x004fea0000300000 */
.L_x_1191:
[----:B------:R-:W3:Y:S02]  /*4830*/  SYNCS.PHASECHK.TRANS64.TRYWAIT P0, [UR22+0x38820], R6 ;  /* 0x03882006ff0075a7 */ /* 0x000ee40008001116 */
[----:B---3--:R-:W-:Y:S05]  /*4840*/  @!P0 BRA `(.L_x_1192) ;  /* 0x000000c800b08947 */ /* 0x008fea0003800000 */
.L_x_1367:
[----:B------:R-:W-:Y:S05]  /*4850*/  BRA.U !UP0, `(.L_x_1193) ;  /* 0x0000000108047547 */ /* 0x000fea000b800000 */
[----:B--2---:R-:W-:Y:S05]  /*4860*/  BPT.TRAP 0x1 ;  /* 0x000000040000795c */ /* 0x004fea0000300000 */
.L_x_1193:
[----:B------:R-:W4:Y:S02]  /*4870*/  SYNCS.PHASECHK.TRANS64.TRYWAIT P0, [UR22+0x38868], R0 ;  /* 0x03886800ff0075a7 */ /* 0x000f240008001116 */
[----:B----4-:R-:W-:Y:S05]  /*4880*/  @!P0 BRA `(.L_x_1194) ;  /* 0x000000c800b88947 */ /* 0x010fea0003800000 */
.L_x_1369:
[----:B------:R-:W-:Y:S05]  /*4890*/  BRA.U !UP0, `(.L_x_1195) ;  /* 0x0000000108047547 */ /* 0x000fea000b800000 */
[----:B--2---:R-:W-:Y:S05]  /*48a0*/  BPT.TRAP 0x1 ;  /* 0x000000040000795c */ /* 0x004fea0000300000 */
.L_x_1195:
[----:B------:R-:W4:Y:S01]  /*48b0*/  SYNCS.PHASECHK.TRANS64.TRYWAIT P0, [UR22+0x38878], R0 ;  /* 0x03887800ff0075a7 */ /* 0x000f220008001116 */
[----:B---3--:R-:W-:Y:S01]  /*48c0*/  HFMA2 R2, -RZ, RZ, 0, 1.52587890625e-05 ;  /* 0x00000100ff027431 */ /* 0x008fe200000001ff */
[----:B------:R-:W-:Y:S01]  /*48d0*/  MOV R3, 0x100 ;  /* 0x0000010000037802 */ /* 0x000fe20000000f00 */
[----:B----4-:R-:W-:Y:S06]  /*48e0*/  @!P0 BRA `(.L_x_1196) ;  /* 0x000000c800b88947 */ /* 0x010fec0003800000 */
.L_x_1371:
        /* <DEDUP_REMOVED lines=72> */
.L_x_1197:
[----:B---3--:R-:W-:-:S09]  /*4d70*/  UIADD3 UR4, UPT, UPT, UR22, 0x38860, URZ ;  /* 0x0003886016047890 */ /* 0x008fd2000fffe0ff */
[----:B------:R1:W-:Y:S01]  /*4d80*/  UTCBAR [UR4], URZ ;  /* 0x000000ff040073e9 */ /* 0x0003e200080000ff */
[----:B------:R-:W-:Y:S05]  /*4d90*/  BRA.U !UP0, `(.L_x_1198) ;  /* 0x0000000108047547 */ /* 0x000fea000b800000 */
[----:B-1----:R-:W-:Y:S05]  /*4da0*/  BPT.TRAP 0x1 ;  /* 0x000000040000795c */ /* 0x002fea0000300000 */
.L_x_1198:
[----:B------:R-:W2:Y:S01]  /*4db0*/  SYNCS.PHASECHK.TRANS64.TRYWAIT P0, [UR22+0x38880], R6 ;  /* 0x03888006ff0075a7 */ /* 0x000ea20008001116 */
[----:B------:R-:W-:Y:S01]  /*4dc0*/  HFMA2 R0, -RZ, RZ, 0, 7.62939453125e-06 ;  /* 0x00000080ff007431 */ /* 0x000fe200000001ff */
[----:B------:R-:W-:Y:S01]  /*4dd0*/  MOV R2, 0x180 ;  /* 0x0000018000027802 */ /* 0x000fe20000000f00 */
[----:B--2---:R-:W-:Y:S06]  /*4de0*/  @!P0 BRA `(.L_x_1199) ;  /* 0x000000c400908947 */ /* 0x004fec0003800000 */
.L_x_1373:
        /* <DEDUP_REMOVED lines=66> */
.L_x_1200:
[----:B--2---:R-:W-:-:S09]  /*5210*/  UIADD3 UR16, UPT, UPT, UR22, 0x38888, URZ ;  /* 0x0003888816107890 */ /* 0x004fd2000fffe0ff */
[----:B------:R1:W-:Y:S01]  /*5220*/  UTCBAR [UR16], URZ ;  /* 0x000000ff100073e9 */ /* 0x0003e200080000ff */
[----:B------:R-:W-:Y:S05]  /*5230*/  BRA.U !UP4, `(.L_x_1201) ;  /* 0x000000010c047547 */ /* 0x000fea000b800000 */
[----:B-1----:R-:W-:Y:S05]  /*5240*/  BPT.TRAP 0x1 ;  /* 0x000000040000795c */ /* 0x002fea0000300000 */
.L_x_1201:
        /* <DEDUP_REMOVED lines=68> */
.L_x_1226:
[----:B------:R-:W-:Y:S04]  /*5690*/  BSSY.RECONVERGENT B0, `(.L_x_1203) ;  /* 0x0000003000007945 */ /* 0x000fe80003800200 */
[----:B-1----:R-:W-:Y:S05]  /*56a0*/  @!P4 BRA `(.L_x_1204) ;  /* 0x000000000004c947 */ /* 0x002fea0003800000 */
[----:B------:R-:W-:Y:S05]  /*56b0*/  BPT.TRAP 0x1 ;  /* 0x000000040000795c */ /* 0x000fea0000300000 */
.L_x_1204:
[----:B------:R-:W-:Y:S05]  /*56c0*/  BSYNC.RECONVERGENT B0 ;  /* 0x0000000000007941 */ /* 0x000fea0003800200 */
.L_x_1203:
[----:B------:R-:W-:Y:S01]  /*56d0*/  ULEA UR4, UR16, UR22, 0x3 ;  /* 0x0000001610047291 */ /* 0x000fe2000f8e18ff */
[----:B------:R-:W-:Y:S01]  /*56e0*/  SHF.L.U32 R2, R6, 0x1f, RZ ;  /* 0x0000001f06027819 */ /* 0x000fe200000006ff */
[----:B------:R-:W-:Y:S07]  /*56f0*/  UISETP.NE.AND UP0, UPT, UR46, 0x2, UPT ;  /* 0x000000022e00788c */ /* 0x000fee000bf05270 */
[----:B------:R-:W1:Y:S02]  /*5700*/  SYNCS.PHASECHK.TRANS64.TRYWAIT P0, [UR4+0x38800], R2 ;  /* 0x03880002ff0075a7 */ /* 0x000e640008001104 */
[----:B-1----:R-:W-:Y:S05]  /*5710*/  @!P0 BRA `(.L_x_1205) ;  /* 0x000000bc005c8947 */ /* 0x002fea0003800000 */
.L_x_1375:
[----:B------:R-:W-:Y:S05]  /*5720*/  BRA.U !UP0, `(.L_x_1206) ;  /* 0x0000000108047547 */ /* 0x000fea000b800000 */
[----:B------:R-:W-:Y:S05]  /*5730*/  BPT.TRAP 0x1 ;  /* 0x000000040000795c */ /* 0x000fea0000300000 */
.L_x_1206:
[----:B------:R-:W-:Y:S01]  /*5740*/  SHF.L.U32 R14, R9, 0x1f, RZ ;  /* 0x0000001f090e7819 */ /* 0x000fe200000006ff */
[----:B-1----:R-:W-:Y:S02]  /*5750*/  HFMA2 R0, -RZ, RZ, 0, 2.288818359375e-05 ;  /* 0x00000180ff007431 */ /* 0x002fe400000001ff */
[----:B------:R-:W-:Y:S01]  /*5760*/  IMAD.MOV.U32 R2, RZ, RZ, 0x180 ;  /* 0x00000180ff027424 */ /* 0x000fe200078e00ff */
[----:B------:R-:W1:Y:S02]  /*5770*/  SYNCS.PHASECHK.TRANS64.TRYWAIT P0, [UR22+0x38858], R14 ;  /* 0x0388580eff0075a7 */ /* 0x000e640008001116 */
[----:B-1----:R-:W-:Y:S05]  /*5780*/  @!P0 BRA `(.L_x_1207) ;  /* 0x000000bc00588947 */ /* 0x002fea0003800000 */
.L_x_1377:
        /* <DEDUP_REMOVED lines=69> */
.L_x_1208:
[----:B--2---:R-:W-:Y:S09]  /*5be0*/  UIADD3 UR4, UPT, UPT, UR22, 0x38850, URZ ;  /* 0x0003885016047890 */ /* 0x004ff2000fffe0ff */
[----:B------:R1:W-:Y:S01]  /*5bf0*/  UTCBAR [UR4], URZ ;  /* 0x000000ff040073e9 */ /* 0x0003e200080000ff */
[----:B------:R-:W-:Y:S05]  /*5c00*/  BRA.U !UP0, `(.L_x_1209) ;  /* 0x0000000108047547 */ /* 0x000fea000b800000 */
[----:B-1----:R-:W-:Y:S05]  /*5c10*/  BPT.TRAP 0x1 ;  /* 0x000000040000795c */ /* 0x002fea0000300000 */
.L_x_1209:
[----:B------:R-:W-:Y:S04]  /*5c20*/  SHF.L.U32 R2, R12, 0x1f, RZ ;  /* 0x0000001f0c027819 */ /* 0x000fe800000006ff */
[----:B------:R-:W2:Y:S02]  /*5c30*/  SYNCS.PHASECHK.TRANS64.TRYWAIT P0, [UR22+0x38890], R2 ;  /* 0x03889002ff0075a7 */ /* 0x000ea40008001116 */
[----:B--2---:R-:W-:Y:S05]  /*5c40*/  @!P0 BRA `(.L_x_1210) ;  /* 0x000000b800408947 */ /* 0x004fea0003800000 */
.L_x_1379:
[----:B------:R-:W-:Y:S05]  /*5c50*/  BRA.U !UP0, `(.L_x_1211) ;  /* 0x0000000108047547 */ /* 0x000fea000b800000 */
[----:B-1----:R-:W-:Y:S05]  /*5c60*/  BPT.TRAP 0x1 ;  /* 0x000000040000795c */ /* 0x002fea0000300000 */
.L_x_1211:
[----:B--2---:R-:W-:Y:S04]  /*5c70*/  SHF.L.U32 R2, R11, 0x1f, RZ ;  /* 0x0000001f0b027819 */ /* 0x004fe800000006ff */
[----:B------:R-:W2:Y:S02]  /*5c80*/  SYNCS.PHASECHK.TRANS64.TRYWAIT P0, [UR22+0x38868], R2 ;  /* 0x03886802ff0075a7 */ /* 0x000ea40008001116 */
[----:B--2---:R-:W-:Y:S05]  /*5c90*/  @!P0 BRA `(.L_x_1212) ;  /* 0x000000b800448947 */ /* 0x004fea0003800000 */
.L_x_1381:
        /* <DEDUP_REMOVED lines=80> */
.L_x_1213:
        /* <DEDUP_REMOVED lines=62> */
.L_x_1215:
[----:B-1----:R-:W-:Y:S05]  /*6580*/  BSYNC.RECONVERGENT B0 ;  /* 0x0000000000007941 */ /* 0x002fea0003800200 */
.L_x_1214:
        /* <DEDUP_REMOVED lines=8> */
.L_x_1216:
[----:B------:R-:W-:Y:S01]  /*6610*/  LOP3.LUT R12, R12, 0x1, RZ, 0x3c, !PT ;  /* 0x000000010c0c7812 */ /* 0x000fe200078e3cff */
[----:B------:R-:W-:Y:S09]  /*6620*/  UIADD3 UR4, UPT, UPT, UR22, 0x38898, URZ ;  /* 0x0003889816047890 */ /* 0x000ff2000fffe0ff */
[----:B------:R2:W-:Y:S01]  /*6630*/  UTCBAR [UR4], URZ ;  /* 0x000000ff040073e9 */ /* 0x0005e200080000ff */
[----:B------:R-:W-:Y:S05]  /*6640*/  BRA.U !UP0, `(.L_x_1217) ;  /* 0x0000000108047547 */ /* 0x000fea000b800000 */
[----:B-12---:R-:W-:Y:S05]  /*6650*/  BPT.TRAP 0x1 ;  /* 0x000000040000795c */ /* 0x006fea0000300000 */
.L_x_1217:
[----:B------:R-:W-:Y:S04]  /*6660*/  SHF.L.U32 R2, R10, 0x1f, RZ ;  /* 0x0000001f0a027819 */ /* 0x000fe800000006ff */
[----:B------:R-:W3:Y:S02]  /*6670*/  SYNCS.PHASECHK.TRANS64.TRYWAIT P0, [UR22+0x38878], R2 ;  /* 0x03887802ff0075a7 */ /* 0x000ee40008001116 */
[----:B---3--:R-:W-:Y:S05]  /*6680*/  @!P0 BRA `(.L_x_1218) ;  /* 0x000000ac00e08947 */ /* 0x008fea0003800000 */
.L_x_1383:
[----:B------:R-:W-:Y:S05]  /*6690*/  BRA.U !UP4, `(.L_x_1219) ;  /* 0x000000010c047547 */ /* 0x000fea000b800000 */
[----:B-12---:R-:W-:Y:S05]  /*66a0*/  BPT.TRAP 0x1 ;  /* 0x000000040000795c */ /* 0x006fea0000300000 */
.L_x_1219:
[----:B------:R-:W-:Y:S01]  /*66b0*/  SHF.L.U32 R14, R7, 0x1f, RZ ;  /* 0x0000001f070e7819 */ /* 0x000fe200000006ff */
[----:B---3--:R-:W-:Y:S02]  /*66c0*/  HFMA2 R0, -RZ, RZ, 0, 1.52587890625e-05 ;  /* 0x00000100ff007431 */ /* 0x008fe400000001ff */
[----:B------:R-:W-:Y:S01]  /*66d0*/  IMAD.MOV.U32 R2, RZ, RZ, 0x100 ;  /* 0x00000100ff027424 */ /* 0x000fe200078e00ff */
[----:B------:R-:W3:Y:S02]  /*66e0*/  SYNCS.PHASECHK.TRANS64.TRYWAIT P0, [UR22+0x38820], R14 ;  /* 0x0388200eff0075a7 */ /* 0x000ee40008001116 */
[----:B---3--:R-:W-:Y:S05]  /*66f0*/  @!P0 BRA `(.L_x_1220) ;  /* 0x000000ac00dc8947 */ /* 0x008fea0003800000 */
.L_x_1385:
        /* <DEDUP_REMOVED lines=59> */
.L_x_1221:
[----:B-1----:R-:W-:Y:S09]  /*6ab0*/  UIADD3 UR4, UPT, UPT, UR22, 0x38860, URZ ;  /* 0x0003886016047890 */ /* 0x002ff2000fffe0ff */
[----:B------:R1:W-:Y:S01]  /*6ac0*/  UTCBAR [UR4], URZ ;  /* 0x000000ff040073e9 */ /* 0x0003e200080000ff */
[----:B------:R-:W-:Y:S05]  /*6ad0*/  BRA.U !UP0, `(.L_x_1222) ;  /* 0x0000000108047547 */ /* 0x000fea000b800000 */
[----:B-1----:R-:W-:Y:S05]  /*6ae0*/  BPT.TRAP 0x1 ;  /* 0x000000040000795c */ /* 0x002fea0000300000 */
.L_x_1222:
[----:B------:R-:W-:Y:S01]  /*6af0*/  SHF.L.U32 R14, R8, 0x1f, RZ ;  /* 0x0000001f080e7819 */ /* 0x000fe200000006ff */
[----:B------:R-:W-:Y:S01]  /*6b00*/  IMAD.MOV.U32 R2, RZ, RZ, 0x180 ;  /* 0x00000180ff027424 */ /* 0x000fe200078e00ff */
[----:B------:R-:W-:Y:S02]  /*6b10*/  MOV R0, 0x80 ;  /* 0x0000008000007802 */ /* 0x000fe40000000f00 */
[----:B------:R-:W2:Y:S02]  /*6b20*/  SYNCS.PHASECHK.TRANS64.TRYWAIT P0, [UR22+0x38880], R14 ;  /* 0x0388800eff0075a7 */ /* 0x000ea40008001116 */
[----:B--2---:R-:W-:Y:S05]  /*6b30*/  @!P0 BRA `(.L_x_1223) ;  /* 0x000000a800e48947 */ /* 0x004fea0003800000 */
.L_x_1387:
        /* <DEDUP_REMOVED lines=54> */
.L_x_1224:
[----:B----4-:R-:W-:Y:S09]  /*6ea0*/  UIADD3 UR4, UPT, UPT, UR22, 0x38888, URZ ;  /* 0x0003888816047890 */ /* 0x010ff2000fffe0ff */
[----:B------:R1:W-:Y:S01]  /*6eb0*/  UTCBAR [UR4], URZ ;  /* 0x000000ff040073e9 */ /* 0x0003e200080000ff */
[----:B------:R-:W-:Y:S05]  /*6ec0*/  BRA.U !UP4, `(.L_x_1225) ;  /* 0x000000010c047547 */ /* 0x000fea000b800000 */
[----:B-1----:R-:W-:Y:S05]  /*6ed0*/  BPT.TRAP 0x1 ;  /* 0x000000040000795c */ /* 0x002fea0000300000 */
.L_x_1225:
        /* <DEDUP_REMOVED lines=16> */
.L_x_1202:
[----:B------:R-:W-:Y:S05]  /*6fe0*/  BRA.U !UP0, `(.L_x_1227) ;  /* 0x0000000108047547 */ /* 0x000fea000b800000 */
[----:B-1----:R-:W-:Y:S05]  /*6ff0*/  BPT.TRAP 0x1 ;  /* 0x000000040000795c */ /* 0x002fea0000300000 */
.L_x_1227:
[----:B------:R-:W-:-:S05]  /*7000*/  HFMA2 R2, -RZ, RZ, 0, 5.9604644775390625e-08 ;  /* 0x00000001ff027431 */ /* 0x000fca00000001ff */
[----:B------:R-:W-:-:S04]  /*7010*/  SHF.L.U32 R2, R2, 0x1f, RZ ;  /* 0x0000001f02027819 */ /* 0x000fc800000006ff */
[----:B------:R-:W2:Y:S02]  /*7020*/  SYNCS.PHASECHK.TRANS64.TRYWAIT P0, [UR22+0x388b0], R2 ;  /* 0x0388b002ff0075a7 */ /* 0x000ea40008001116 */
[----:B--2---:R-:W-:Y:S05]  /*7030*/  @!P0 BRA `(.L_x_1228) ;  /* 0x000000a400bc8947 */ /* 0x004fea0003800000 */
.L_x_1389:
[----:B------:R-:W-:Y:S05]  /*7040*/  BRA.U !UP0, `(.L_x_1229) ;  /* 0x0000000108047547 */ /* 0x000fea000b800000 */
[----:B-1----:R-:W-:Y:S05]  /*7050*/  BPT.TRAP 0x1 ;  /* 0x000000040000795c */ /* 0x002fea0000300000 */
.L_x_1229:
[----:B-1----:R-:W-:-:S09]  /*7060*/  UIADD3 UR4, UPT, UPT, UR22, 0x388a0, URZ ;  /* 0x000388a016047890 */ /* 0x002fd2000fffe0ff */
[----:B------:R1:W-:Y:S01]  /*7070*/  UTCBAR [UR4], URZ ;  /* 0x000000ff040073e9 */ /* 0x0003e200080000ff */
[----:B------:R-:W-:Y:S05]  /*7080*/  BRA.U !UP0, `(.L_x_1230) ;  /* 0x0000000108047547 */ /* 0x000fea000b800000 */
[----:B-1----:R-:W-:Y:S05]  /*7090*/  BPT.TRAP 0x1 ;  /* 0x000000040000795c */ /* 0x002fea0000300000 */
.L_x_1230:
[----:B------:R-:W2:Y:S02]  /*70a0*/  SYNCS.PHASECHK.TRANS64.TRYWAIT P0, [UR22+0x388b8], R2 ;  /* 0x0388b802ff0075a7 */ /* 0x000ea40008001116 */
[----:B--2---:R-:W-:Y:S05]  /*70b0*/  @!P0 BRA `(.L_x_1231) ;  /* 0x000000a400b48947 */ /* 0x004fea0003800000 */
.L_x_1391:
[----:B------:R-:W-:Y:S05]  /*70c0*/  BRA.U !UP0, `(.L_x_1232) ;  /* 0x0000000108047547 */ /* 0x000fea000b800000 */
[----:B-1----:R-:W-:Y:S05]  /*70d0*/  BPT.TRAP 0x1 ;  /* 0x000000040000795c */ /* 0x002fea0000300000 */
.L_x_1232:
[----:B------:R-:W-:Y:S01]  /*70e0*/  SHF.L.U32 R12, R12, 0x1f, RZ ;  /* 0x0000001f0c0c7819 */ /* 0x000fe200000006ff */
[----:B--2---:R-:W-:Y:S01]  /*70f0*/  IMAD.MOV.U32 R2, RZ, RZ, RZ ;  /* 0x000000ffff027224 */ /* 0x004fe200078e00ff */
[----:B------:R-:W-:Y:S02]  /*7100*/  MOV R0, RZ ;  /* 0x000000ff00007202 */ /* 0x000fe40000000f00 */
[----:B------:R-:W2:Y:S02]  /*7110*/  SYNCS.PHASECHK.TRANS64.TRYWAIT P0, [UR22+0x38890], R12 ;  /* 0x0388900cff0075a7 */ /* 0x000ea40008001116 */
[----:B--2---:R-:W-:Y:S05]  /*7120*/  @!P0 BRA `(.L_x_1233) ;  /* 0x000000a400b08947 */ /* 0x004fea0003800000 */
.L_x_1393:
        /* <DEDUP_REMOVED lines=70> */
.L_x_1234:
        /* <DEDUP_REMOVED lines=105> */
.L_x_1235:
[----:B-1----:R-:W-:Y:S01]  /*7c20*/  UIADD3 UR4, UPT, UPT, UR22, 0x38870, URZ ;  /* 0x0003887016047890 */ /* 0x002fe2000fffe0ff */
[----:B------:R-:W-:Y:S08]  /*7c30*/  BSSY.RECONVERGENT B0, `(.L_x_1236) ;  /* 0x0000004000007945 */ /* 0x000ff00003800200 */
[----:B------:R1:W-:Y:S01]  /*7c40*/  UTCBAR [UR4], URZ ;  /* 0x000000ff040073e9 */ /* 0x0003e200080000ff */
[----:B------:R-:W-:Y:S05]  /*7c50*/  @!P4 BRA `(.L_x_1237) ;  /* 0x000000000004c947 */ /* 0x000fea0003800000 */
[----:B-1----:R-:W-:Y:S05]  /*7c60*/  BPT.TRAP 0x1 ;  /* 0x000000040000795c */ /* 0x002fea0000300000 */
.L_x_1237:
[----:B-1----:R-:W-:Y:S05]  /*7c70*/  BSYNC.RECONVERGENT B0 ;  /* 0x0000000000007941 */ /* 0x002fea0003800200 */
.L_x_1236:
[----:B------:R-:W-:-:S04]  /*7c80*/  ULEA UR4, UR33, UR22, 0x3 ;  /* 0x0000001621047291 */ /* 0x000fc8000f8e18ff */
[----:B------:R-:W-:-:S09]  /*7c90*/  UIADD3 UR4, UPT, UPT, UR4, 0x38810, URZ ;  /* 0x0003881004047890 */ /* 0x000fd2000fffe0ff */
[----:B------:R1:W-:Y:S01]  /*7ca0*/  UTCBAR [UR4], URZ ;  /* 0x000000ff040073e9 */ /* 0x0003e200080000ff */
[----:B------:R-:W-:Y:S05]  /*7cb0*/  BRA.U !UP0, `(.L_x_1238) ;  /* 0x0000000108047547 */ /* 0x000fea000b800000 */
[----:B-1----:R-:W-:Y:S05]  /*7cc0*/  BPT.TRAP 0x1 ;  /* 0x000000040000795c */ /* 0x002fea0000300000 */
.L_x_1238:
[----:B------:R-:W-:-:S13]  /*7cd0*/  ELECT P0, URZ, PT ;  /* 0x0000000000ff782f */ /* 0x000fda0003800000 */
[----:B-1----:R-:W-:Y:S05]  /*7ce0*/  @!P0 EXIT ;  /* 0x000000000000894d */ /* 0x002fea0003800000 */
[----:B------:R-:W-:-:S09]  /*7cf0*/  UIADD3 UR4, UPT, UPT, UR22, 0x38898, URZ ;  /* 0x0003889816047890 */ /* 0x000fd2000fffe0ff */
[----:B------:R1:W-:Y:S01]  /*7d00*/  UTCBAR [UR4], URZ ;  /* 0x000000ff040073e9 */ /* 0x0003e200080000ff */
[----:B------:R-:W-:Y:S01]  /*7d10*/  NOP ;  /* 0x0000000000007918 */ /* 0x000fe20000000000 */
[----:B-1----:R-:W-:Y:S05]  /*7d20*/  EXIT ;  /* 0x000000000000794d */ /* 0x002fea0003800000 */
.L_x_1141:
[----:B------:R-:W-:Y:S01]  /*7d30*/  IMAD.MOV.U32 R2, RZ, RZ, -0x3 ;  /* 0xfffffffdff027424 */ /* 0x000fe200078e00ff */
[----:B-1----:R-:W-:-:S04]  /*7d40*/  MOV R0, UR46 ;  /* 0x0000002e00007c02 */ /* 0x002fc80008000f00 */
[----:B------:R-:W-:-:S05]  /*7d50*/  VIADDMNMX.U32 R0, R2, R0, 0x2, PT ;  /* 0x0000000202007446 */ /* 0x000fca0003800000 */
[----:B------:R-:W-:-:S04]  /*7d60*/  IMAD.SHL.U32 R0, R0, 0x4, RZ ;  /* 0x0000000400007824 */ /* 0x000fc800078e00ff */
[----:B------:R-:W1:Y:S02]  /*7d70*/  LDC R2, c[0x2][R0+0xc] ;  /* 0x0080030000027b82 */ /* 0x000e640000000800 */
[----:B-1----:R-:W-:-:S04]  /*7d80*/  SHF.R.S32.HI R3, RZ, 0x1f, R2 ;  /* 0x0000001fff037819 */ /* 0x002fc80000011402 */
.L_x_7126:
[----:B------:R-:W-:Y:S05]  /*7d90*/  BRX R2 -0x7da0                                                                                                                                                                                                                                                                                                                                                                                                                                                           (*"BRANCH_TARGETS .L_x_1260,.L_x_1239,.L_x_7125"*) ;  /* 0xffffff8002987949 */ /* 0x000fea000383ffff */
.L_x_1239:
[----:B------:R-:W-:-:S08]  /*7da0*/  NOP ;  /* 0x0000000000007918 */ /* 0x000fd00000000000 */
[----:B------:R-:W1:Y:S02]  /*7db0*/  USETMAXREG.TRY_ALLOC.CTAPOOL UP0, 0x98 ;  /* 0x00000098000079c8 */ /* 0x000e640008000600 */
[----:B-1----:R-:W-:Y:S05]  /*7dc0*/  BRA.U !UP0, `(.L_x_1239) ;  /* 0xfffffffd08f47547 */ /* 0x002fea000b83ffff */
[----:B------:R-:W-:Y:S01]  /*7dd0*/  HFMA2 R132, -RZ, RZ, 0, 0 ;  /* 0x00000000ff847431 */ /* 0x000fe200000001ff */
[----:B------:R-:W-:Y:S01]  /*7de0*/  UMOV UR28, 0xfffffffc ;  /* 0xfffffffc001c7882 */ /* 0x000fe20000000000 */
[----:B------:R-:W-:Y:S01]  /*7df0*/  UMOV UR25, URZ ;  /* 0x000000ff00197c82 */ /* 0x000fe20008000000 */
[----:B------:R-:W-:Y:S01]  /*7e00*/  UMOV UR11, URZ ;  /* 0x000000ff000b7c82 */ /* 0x000fe20008000000 */
.L_x_1259:
[----:B------:R-:W-:-:S09]  /*7e10*/  UISETP.NE.AND UP0, UPT, UR46, 0x4, UPT ;  /* 0x000000042e00788c */ /* 0x000fd2000bf05270 */
[----:B-1234-:R-:W-:Y:S05]  /*7e20*/  BRA.U !UP0, `(.L_x_1240) ;  /* 0x0000000108047547 */ /* 0x01efea000b800000 */
[----:B------:R-:W-:Y:S05]  /*7e30*/  BPT.TRAP 0x1 ;  /* 0x000000040000795c */ /* 0x000fea0000300000 */
.L_x_1240:
        /* <DEDUP_REMOVED lines=11> */
.L_x_1395:
        /* <DEDUP_REMOVED lines=14> */
.L_x_1242:
        /* <DEDUP_REMOVED lines=10> */
.L_x_1244:
[----:B------:R-:W-:Y:S05]  /*8070*/  BSYNC.RECONVERGENT B0 ;  /* 0x0000000000007941 */ /* 0x000fea0003800200 */
.L_x_1243:
[----:B------:R-:W4:Y:S01]  /*8080*/  S2UR UR6, SR_SWINHI ;  /* 0x00000000000679c3 */ /* 0x000f220000002f00 */
[----:B------:R-:W-:-:S07]  /*8090*/  IMAD.SHL.U32 R136, R0, 0x20, RZ ;  /* 0x0000002000887824 */ /* 0x000fce00078e00ff */
[----:B------:R-:W-:Y:S01]  /*80a0*/  BAR.SYNC.DEFER_BLOCKING 0x2, 0x80 ;  /* 0x0082000000007b1d */ /* 0x000fe20000010000 */
[----:B------:R-:W-:-:S07]  /*80b0*/  LOP3.LUT R136, R136, 0x1fe0, RZ, 0xc0, !PT ;  /* 0x00001fe088887812 */ /* 0x000fce00078ec0ff */
[----:B------:R-:W5:Y:S01]  /*80c0*/  LDC.64 R138, c[0x0][0x358] ;  /* 0x0000d600ff8a7b82 */ /* 0x000f620000000a00 */
[----:B------:R-:W1:Y:S01]  /*80d0*/  LDCU.64 UR26, c[0x0][0x348] ;  /* 0x00006900ff1a77ac */ /* 0x000e620008000a00 */
[----:B------:R-:W-:Y:S06]  /*80e0*/  BSSY.RECONVERGENT B0, `(.L_x_1245) ;  /* 0x000004d000007945 */ /* 0x000fec0003800200 */
[----:B------:R-:W1:Y:S01]  /*80f0*/  S2UR UR12, SR_CTAID.Y ;  /* 0x00000000000c79c3 */ /* 0x000e620000002600 */
[----:B------:R-:W-:Y:S01]  /*8100*/  UMOV UR4, UR24 ;  /* 0x0000001800047c82 */ /* 0x000fe20008000000 */
[----:B----4-:R-:W-:-:S06]  /*8110*/  UMOV UR5, UR6 ;  /* 0x0000000600057c82 */ /* 0x010fcc0008000000 */
[----:B------:R-:W4:Y:S01]  /*8120*/  S2UR UR13, SR_CTAID.Z ;  /* 0x00000000000d79c3 */ /* 0x000f220000002700 */
[----:B------:R-:W-:Y:S02]  /*8130*/  IMAD.U32 R2, RZ, RZ, UR4 ;  /* 0x00000004ff027e24 */ /* 0x000fe4000f8e00ff */
[----:B------:R-:W-:Y:S02]  /*8140*/  IMAD.U32 R3, RZ, RZ, UR5 ;  /* 0x00000005ff037e24 */ /* 0x000fe4000f8e00ff */
[----:B------:R-:W-:Y:S01]  /*8150*/  IMAD.WIDE.U32 R136, R136, 0x4, R2 ;  /* 0x0000000488887825 */ /* 0x000fe200078e0002 */
[----:B-----5:R-:W-:Y:S02]  /*8160*/  R2UR UR4, R138 ;  /* 0x000000008a0472ca */ /* 0x020fe400000e0000 */
[----:B------:R-:W-:Y:S02]  /*8170*/  R2UR UR5, R139 ;  /* 0x000000008b0572ca */ /* 0x000fe400000e0000 */
[----:B------:R-:W-:-:S02]  /*8180*/  IADD3 R2, P0, PT, R136, 0x30000, RZ ;  /* 0x0003000088027810 */ /* 0x000fc40007f1e0ff */
[C---:B------:R-:W-:Y:S02]  /*8190*/  R2UR UR6, R138.reuse ;  /* 0x000000008a0672ca */ /* 0x040fe400000e0000 */
[C---:B------:R-:W-:Y:S01]  /*81a0*/  R2UR UR7, R139.reuse ;  /* 0x000000008b0772ca */ /* 0x040fe200000e0000 */
[----:B------:R-:W-:Y:S01]  /*81b0*/  IMAD.X R135, RZ, RZ, R137, P0 ;  /* 0x000000ffff877224 */ /* 0x000fe200000e0689 */
[----:B------:R-:W-:Y:S02]  /*81c0*/  R2UR UR8, R138 ;  /* 0x000000008a0872ca */ /* 0x000fe400000e0000 */
[----:B------:R-:W-:Y:S02]  /*81d0*/  R2UR UR9, R139 ;  /* 0x000000008b0972ca */ /* 0x000fe400000e0000 */
[----:B------:R-:W-:Y:S02]  /*81e0*/  SHF.R.U64 R3, R2, 0x3, R135 ;  /* 0x0000000302037819 */ /* 0x000fe40000001287 */
[----:B------:R-:W-:-:S02]  /*81f0*/  R2UR UR14, R138 ;  /* 0x000000008a0e72ca */ /* 0x000fc400000e0000 */
[----:B------:R-:W-:Y:S02]  /*8200*/  LOP3.LUT R134, R2, 0x70, R3, 0x78, !PT ;  /* 0x0000007002867812 */ /* 0x000fe400078e7803 */
[----:B------:R-:W-:Y:S02]  /*8210*/  IADD3 R2, P0, PT, R136, 0x30010, RZ ;  /* 0x0003001088027810 */ /* 0x000fe40007f1e0ff */
[----:B------:R-:W-:Y:S01]  /*8220*/  R2UR UR15, R139 ;  /* 0x000000008b0f72ca */ /* 0x000fe200000e0000 */
[----:B-1----:R1:W-:Y:S02]  /*8230*/  ST.E.128 desc[UR4][R134.64], R100 ;  /* 0x0000006486007985 */ /* 0x0023e4000c101d04 */
[----:B-1----:R-:W-:-:S05]  /*8240*/  IMAD.X R101, RZ, RZ, R137, P0 ;  /* 0x000000ffff657224 */ /* 0x002fca00000e0689 */
[----:B------:R-:W-:-:S04]  /*8250*/  SHF.R.U64 R3, R2, 0x3, R101 ;  /* 0x0000000302037819 */ /* 0x000fc80000001265 */
[----:B------:R-:W-:Y:S02]  /*8260*/  LOP3.LUT R100, R2, 0x70, R3, 0x78, !PT ;  /* 0x0000007002647812 */ /* 0x000fe400078e7803 */
[----:B------:R-:W-:-:S03]  /*8270*/  IADD3 R2, P0, PT, R136, 0x30020, RZ ;  /* 0x0003002088027810 */ /* 0x000fc60007f1e0ff */
[----:B------:R1:W-:Y:S02]  /*8280*/  ST.E.128 desc[UR4][R100.64], R104 ;  /* 0x0000006864007985 */ /* 0x0003e4000c101d04 */
[----:B------:R-:W-:-:S05]  /*8290*/  IMAD.X R103, RZ, RZ, R137, P0 ;  /* 0x000000ffff677224 */ /* 0x000fca00000e0689 */
[----:B------:R-:W-:-:S04]  /*82a0*/  SHF.R.U64 R3, R2, 0x3, R103 ;  /* 0x0000000302037819 */ /* 0x000fc80000001267 */
[----:B------:R-:W-:Y:S02]  /*82b0*/  LOP3.LUT R102, R2, 0x70, R3, 0x78, !PT ;  /* 0x0000007002667812 */ /* 0x000fe400078e7803 */
[C---:B------:R-:W-:Y:S02]  /*82c0*/  IADD3 R2, P1, PT, R136.reuse, 0x30030, RZ ;  /* 0x0003003088027810 */ /* 0x040fe40007f3e0ff */
[----:B------:R-:W-:Y:S01]  /*82d0*/  IADD3 R3, P0, PT, R136, 0x30040, RZ ;  /* 0x0003004088037810 */ /* 0x000fe20007f1e0ff */
[----:B------:R5:W-:Y:S02]  /*82e0*/  ST.E.128 desc[UR6][R102.64], R108 ;  /* 0x0000006c66007985 */ /* 0x000be4000c101d06 */
[----:B-1----:R-:W-:-:S05]  /*82f0*/  IMAD.X R107, RZ, RZ, R137, P1 ;  /* 0x000000ffff6b7224 */ /* 0x002fca00008e0689 */
[----:B------:R-:W-:-:S04]  /*8300*/  SHF.R.U64 R104, R2, 0x3, R107 ;  /* 0x0000000302687819 */ /* 0x000fc8000000126b */
[----:B------:R-:W-:Y:S02]  /*8310*/  LOP3.LUT R106, R2, 0x70, R104, 0x78, !PT ;  /* 0x00000070026a7812 */ /* 0x000fe400078e7868 */
[----:B------:R-:W-:-:S03]  /*8320*/  IADD3 R104, P1, PT, R136, 0x30060, RZ ;  /* 0x0003006088687810 */ /* 0x000fc60007f3e0ff */
[----:B------:R1:W-:Y:S01]  /*8330*/  ST.E.128 desc[UR4][R106.64], R112 ;  /* 0x000000706a007985 */ /* 0x0003e2000c101d04 */
[----:B-----5:R-:W-:Y:S01]  /*8340*/  IMAD.X R109, RZ, RZ, R137, P0 ;  /* 0x000000ffff6d7224 */ /* 0x020fe200000e0689 */
[----:B------:R-:W-:-:S04]  /*8350*/  IADD3 R2, P0, PT, R136, 0x30050, RZ ;  /* 0x0003005088027810 */ /* 0x000fc80007f1e0ff */
[----:B------:R-:W-:-:S04]  /*8360*/  SHF.R.U64 R105, R3, 0x3, R109 ;  /* 0x0000000303697819 */ /* 0x000fc8000000126d */
[----:B------:R-:W-:-:S05]  /*8370*/  LOP3.LUT R108, R3, 0x70, R105, 0x78, !PT ;  /* 0x00000070036c7812 */ /* 0x000fca00078e7869 */
[----:B------:R5:W-:Y:S01]  /*8380*/  ST.E.128 desc[UR8][R108.64], R116 ;  /* 0x000000746c007985 */ /* 0x000be2000c101d08 */
[--C-:B-1----:R-:W-:Y:S01]  /*8390*/  IMAD.X R115, RZ, RZ, R137.reuse, P0 ;  /* 0x000000ffff737224 */ /* 0x102fe200000e0689 */
[----:B------:R-:W-:Y:S01]  /*83a0*/  IADD3 R105, P0, PT, R136, 0x30070, RZ ;  /* 0x0003007088697810 */ /* 0x000fe20007f1e0ff */
[----:B------:R-:W-:-:S03]  /*83b0*/  IMAD.X R113, RZ, RZ, R137, P1 ;  /* 0x000000ffff717224 */ /* 0x000fc600008e0689 */
[----:B------:R-:W-:Y:S01]  /*83c0*/  SHF.R.U64 R3, R2, 0x3, R115 ;  /* 0x0000000302037819 */ /* 0x000fe20000001273 */
[----:B------:R-:W-:-:S03]  /*83d0*/  IMAD.X R111, RZ, RZ, R137, P0 ;  /* 0x000000ffff6f7224 */ /* 0x000fc600000e0689 */
[----:B------:R-:W-:Y:S02]  /*83e0*/  LOP3.LUT R114, R2, 0x70, R3, 0x78, !PT ;  /* 0x0000007002727812 */ /* 0x000fe400078e7803 */
[C---:B------:R-:W-:Y:S02]  /*83f0*/  SHF.R.U64 R2, R104.reuse, 0x3, R113 ;  /* 0x0000000368027819 */ /* 0x040fe40000001271 */
[C---:B------:R-:W-:Y:S01]  /*8400*/  SHF.R.U64 R3, R105.reuse, 0x3, R111 ;  /* 0x0000000369037819 */ /* 0x040fe2000000126f */
[----:B------:R1:W-:Y:S01]  /*8410*/  ST.E.128 desc[UR6][R114.64], R120 ;  /* 0x0000007872007985 */ /* 0x0003e2000c101d06 */
[----:B------:R-:W-:Y:S02]  /*8420*/  LOP3.LUT R112, R104, 0x70, R2, 0x78, !PT ;  /* 0x0000007068707812 */ /* 0x000fe400078e7802 */
[----:B------:R-:W-:Y:S02]  /*8430*/  LOP3.LUT R110, R105, 0x70, R3, 0x78, !PT ;  /* 0x00000070696e7812 */ /* 0x000fe400078e7803 */
[----:B-----5:R-:W-:Y:S01]  /*8440*/  LOP3.LUT P4, R118, R0, 0x7f, RZ, 0xc0, !PT ;  /* 0x0000007f00767812 */ /* 0x020fe2000788c0ff */
        /* <DEDUP_REMOVED lines=9> */
[----:B----4-:R-:W-:Y:S05]  /*84e0*/  @P4 BRA `(.L_x_1246) ;  /* 0x0000000000304947 */ /* 0x010fea0003800000 */
[----:B------:R-:W-:Y:S01]  /*84f0*/  UIADD3 UR4, UP0, UPT, UR26, 0x500, URZ ;  /* 0x000005001a047890 */ /* 0x000fe2000ff1e0ff */
[----:B------:R-:W-:Y:S01]  /*8500*/  PLOP3.LUT P0, PT, PT, PT, PT, 0x80, 0x8 ;  /* 0x000000000008781c */ /* 0x000fe20003f0f070 */
[----:B------:R-:W-:Y:S02]  /*8510*/  USHF.L.U32 UR10, UR25, 0x7, URZ ;  /* 0x00000007190a7899 */ /* 0x000fe400080006ff */
[----:B------:R-:W-:Y:S02]  /*8520*/  UIADD3 UR8, UPT, UPT, UR24, 0x30000, URZ ;  /* 0x0003000018087890 */ /* 0x000fe4000fffe0ff */
[----:B------:R-:W-:Y:S01]  /*8530*/  UIADD3.X UR5, UPT, UPT, URZ, UR27, URZ, UP0, !UPT ;  /* 0x0000001bff057290 */ /* 0x000fe200087fe4ff */
[----:B------:R-:W-:-:S11]  /*8540*/  UMOV UR9, URZ ;  /* 0x000000ff00097c82 */ /* 0x000fd60008000000 */
.L_x_1247:
[----:B------:R-:W-:Y:S01]  /*8550*/  @P0 ELECT P1, URZ, PT ;  /* 0x0000000000ff082f */ /* 0x000fe20003820000 */
[----:B------:R4:W-:-:S12]  /*8560*/  UTMAREDG.5D.ADD [UR8], [UR4] ;  /* 0x00000008040073b6 */ /* 0x0009d80008020000 */
[----:B------:R-:W-:Y:S02]  /*8570*/  @P1 PLOP3.LUT P0, PT, P1, PT, PT, 0x8, 0x80 ;  /* 0x000000000080181c */ /* 0x000fe40000f0e170 */
[----:B------:R-:W-:-:S11]  /*8580*/  PLOP3.LUT P1, PT, PT, PT, PT, 0x8, 0x80 ;  /* 0x000000000080781c */ /* 0x000fd60003f2e170 */
[----:B----4-:R-:W-:Y:S05]  /*8590*/  @P0 BRA.U.ANY `(.L_x_1247) ;  /* 0xfffffffd00ec0947 */ /* 0x010fea000393ffff */
[----:B------:R0:W-:Y:S02]  /*85a0*/  UTMACMDFLUSH ;  /* 0x00000000000079b7 */ /* 0x0001e40000000000 */
.L_x_1246:
[----:B------:R-:W-:Y:S05]  /*85b0*/  BSYNC.RECONVERGENT B0 ;  /* 0x0000000000007941 */ /* 0x000fea0003800200 */
.L_x_1245:
[C---:B------:R-:W-:Y:S01]  /*85c0*/  IADD3 R3, P3, PT, R136.reuse, 0x34020, RZ ;  /* 0x0003402088037810 */ /* 0x040fe20007f7e0ff */
[----:B------:R-:W-:Y:S01]  /*85d0*/  BSSY.RECONVERGENT B0, `(.L_x_1248) ;  /* 0x000001e000007945 */ /* 0x000fe20003800200 */
[C---:B------:R-:W-:Y:S02]  /*85e0*/  IADD3 R0, P1, PT, R136.reuse, 0x34000, RZ ;  /* 0x0003400088007810 */ /* 0x040fe40007f3e0ff */
[C---:B------:R-:W-:Y:S01]  /*85f0*/  IADD3 R2, P0, PT, R136.reuse, 0x34010, RZ ;  /* 0x0003401088027810 */ /* 0x040fe20007f1e0ff */
[--C-:B-1----:R-:W-:Y:S01]  /*8600*/  IMAD.X R125, RZ, RZ, R137.reuse, P3 ;  /* 0x000000ffff7d7224 */ /* 0x102fe200018e0689 */
[----:B------:R-:W-:Y:S01]  /*8610*/  ISETP.NE.AND P3, PT, R133, RZ, PT ;  /* 0x000000ff8500720c */ /* 0x000fe20003f65270 */
[--C-:B------:R-:W-:Y:S01]  /*8620*/  IMAD.X R129, RZ, RZ, R137.reuse, P1 ;  /* 0x000000ffff817224 */ /* 0x100fe200008e0689 */
[C---:B------:R-:W-:Y:S01]  /*8630*/  IADD3 R104, P6, PT, R136.reuse, 0x34030, RZ ;  /* 0x0003403088687810 */ /* 0x040fe20007fde0ff */
[----:B------:R-:W-:Y:S01]  /*8640*/  IMAD.X R127, RZ, RZ, R137, P0 ;  /* 0x000000ffff7f7224 */ /* 0x000fe200000e0689 */
[----:B------:R-:W-:-:S02]  /*8650*/  IADD3 R105, P5, PT, R136, 0x34040, RZ ;  /* 0x0003404088697810 */ /* 0x000fc40007fbe0ff */
[----:B------:R-:W-:Y:S01]  /*8660*/  IADD3 R116, P2, PT, R136, 0x34050, RZ ;  /* 0x0003405088747810 */ /* 0x000fe20007f5e0ff */
[----:B------:R-:W-:Y:S01]  /*8670*/  IMAD.X R141, RZ, RZ, R137, P6 ;  /* 0x000000ffff8d7224 */ /* 0x000fe200030e0689 */
[----:B------:R-:W-:Y:S01]  /*8680*/  SHF.R.U64 R119, R0, 0x3, R129 ;  /* 0x0000000300777819 */ /* 0x000fe20000001281 */
[--C-:B------:R-:W-:Y:S01]  /*8690*/  IMAD.X R123, RZ, RZ, R137.reuse, P5 ;  /* 0x000000ffff7b7224 */ /* 0x100fe200028e0689 */
[----:B------:R-:W-:Y:S01]  /*86a0*/  IADD3 R117, P1, PT, R136, 0x34060, RZ ;  /* 0x0003406088757810 */ /* 0x000fe20007f3e0ff */
[----:B------:R-:W-:Y:S01]  /*86b0*/  IMAD.X R139, RZ, RZ, R137, P2 ;  /* 0x000000ffff8b7224 */ /* 0x000fe200010e0689 */
[----:B------:R-:W-:Y:S02]  /*86c0*/  LOP3.LUT R128, R0, 0x70, R119, 0x78, !PT ;  /* 0x0000007000807812 */ /* 0x000fe400078e7877 */
[----:B------:R-:W-:Y:S01]  /*86d0*/  IADD3 R120, P0, PT, R136, 0x34070, RZ ;  /* 0x0003407088787810 */ /* 0x000fe20007f1e0ff */
[----:B------:R-:W-:Y:S01]  /*86e0*/  IMAD.X R131, RZ, RZ, R137, P1 ;  /* 0x000000ffff837224 */ /* 0x000fe200008e0689 */
[----:B------:R-:W-:-:S02]  /*86f0*/  SHF.R.U64 R0, R2, 0x3, R127 ;  /* 0x0000000302007819 */ /* 0x000fc4000000127f */
[----:B------:R-:W-:Y:S01]  /*8700*/  SHF.R.U64 R119, R3, 0x3, R125 ;  /* 0x0000000303777819 */ /* 0x000fe2000000127d */
[----:B------:R-:W-:Y:S01]  /*8710*/  IMAD.X R137, RZ, RZ, R137, P0 ;  /* 0x000000ffff897224 */ /* 0x000fe200000e0689 */
[----:B------:R-:W-:Y:S02]  /*8720*/  SHF.R.U64 R121, R104, 0x3, R141 ;  /* 0x0000000368797819 */ /* 0x000fe4000000128d */
[----:B------:R-:W-:Y:S02]  /*8730*/  SHF.R.U64 R122, R105, 0x3, R123 ;  /* 0x00000003697a7819 */ /* 0x000fe4000000127b */
[----:B------:R-:W-:Y:S02]  /*8740*/  LOP3.LUT R126, R2, 0x70, R0, 0x78, !PT ;  /* 0x00000070027e7812 */ /* 0x000fe400078e7800 */
[----:B------:R-:W-:Y:S02]  /*8750*/  LOP3.LUT R124, R3, 0x70, R119, 0x78, !PT ;  /* 0x00000070037c7812 */ /* 0x000fe400078e7877 */
[----:B------:R-:W-:-:S02]  /*8760*/  LOP3.LUT R140, R104, 0x70, R121, 0x78, !PT ;  /* 0x00000070688c7812 */ /* 0x000fc400078e7879 */
[----:B------:R-:W-:Y:S02]  /*8770*/  LOP3.LUT R122, R105, 0x70, R122, 0x78, !PT ;  /* 0x00000070697a7812 */ /* 0x000fe400078e787a */
[----:B------:R-:W-:Y:S01]  /*8780*/  SHF.R.U64 R0, R116, 0x3, R139 ;  /* 0x0000000374007819 */ /* 0x000fe2000000128b */
[----:B------:R-:W-:Y:S05]  /*8790*/  @!P3 BRA `(.L_x_1249) ;  /* 0x000000000004b947 */ /* 0x000fea0003800000 */
[----:B------:R-:W-:-:S04]  /*87a0*/  DEPBAR.LE SB0, 0x1 ;  /* 0x000080400000791a */ /* 0x000fc80000000000 */
.L_x_1249:
[----:B------:R-:W-:Y:S05]  /*87b0*/  BSYNC.RECONVERGENT B0 ;  /* 0x0000000000007941 */ /* 0x000fea0003800200 */
.L_x_1248:
[----:B------:R-:W1:Y:S08]  /*87c0*/  LDC.64 R104, c[0x0][0x358] ;  /* 0x0000d600ff687b82 */ /* 0x000e700000000a00 */
[----:B------:R-:W-:Y:S01]  /*87d0*/  BAR.SYNC.DEFER_BLOCKING 0x2, 0x80 ;  /* 0x0082000000007b1d */ /* 0x000fe20000010000 */
[----:B------:R-:W-:Y:S01]  /*87e0*/  SHF.R.U64 R2, R117, 0x3, R131 ;  /* 0x0000000375027819 */ /* 0x000fe20000001283 */
[----:B------:R-:W-:Y:S01]  /*87f0*/  USHF.L.U32 UR10, UR25, 0x7, URZ ;  /* 0x00000007190a7899 */ /* 0x000fe200080006ff */
[----:B------:R-:W-:-:S02]  /*8800*/  LOP3.LUT R138, R116, 0x70, R0, 0x78, !PT ;  /* 0x00000070748a7812 */ /* 0x000fc400078e7800 */
[C---:B------:R-:W-:Y:S01]  /*8810*/  SHF.R.U64 R0, R120.reuse, 0x3, R137 ;  /* 0x0000000378007819 */ /* 0x040fe20000001289 */
[----:B------:R-:W-:Y:S01]  /*8820*/  BSSY.RECONVERGENT B0, `(.L_x_1250) ;  /* 0x000002d000007945 */ /* 0x000fe20003800200 */
[----:B------:R-:W-:Y:S02]  /*8830*/  LOP3.LUT R130, R117, 0x70, R2, 0x78, !PT ;  /* 0x0000007075827812 */ /* 0x000fe400078e7802 */
[----:B------:R-:W-:Y:S02]  /*8840*/  LOP3.LUT R136, R120, 0x70, R0, 0x78, !PT ;  /* 0x0000007078887812 */ /* 0x000fe400078e7800 */
[C---:B-1----:R-:W-:Y:S02]  /*8850*/  R2UR UR4, R104.reuse ;  /* 0x00000000680472ca */ /* 0x042fe400000e0000 */
[----:B------:R-:W-:Y:S02]  /*8860*/  R2UR UR5, R105 ;  /* 0x00000000690572ca */ /* 0x000fe400000e0000 */
[----:B------:R-:W-:-:S02]  /*8870*/  R2UR UR20, R104 ;  /* 0x00000000681472ca */ /* 0x000fc400000e0000 */
[C---:B------:R-:W-:Y:S02]  /*8880*/  R2UR UR21, R105.reuse ;  /* 0x00000000691572ca */ /* 0x040fe400000e0000 */
[C---:B------:R-:W-:Y:S02]  /*8890*/  R2UR UR18, R104.reuse ;  /* 0x00000000681272ca */ /* 0x040fe400000e0000 */
[C---:B------:R-:W-:Y:S02]  /*88a0*/  R2UR UR19, R105.reuse ;  /* 0x00000000691372ca */ /* 0x040fe400000e0000 */
[C---:B------:R-:W-:Y:S02]  /*88b0*/  R2UR UR16, R104.reuse ;  /* 0x00000000681072ca */ /* 0x040fe400000e0000 */
[----:B------:R-:W-:Y:S01]  /*88c0*/  R2UR UR17, R105 ;  /* 0x00000000691172ca */ /* 0x000fe200000e0000 */
[----:B--2---:R1:W-:Y:S01]  /*88d0*/  ST.E.128 desc[UR4][R128.64], R68 ;  /* 0x0000004480007985 */ /* 0x0043e2000c101d04 */
[----:B------:R-:W-:-:S02]  /*88e0*/  R2UR UR14, R104 ;  /* 0x00000000680e72ca */ /* 0x000fc400000e0000 */
[C---:B------:R-:W-:Y:S01]  /*88f0*/  R2UR UR15, R105.reuse ;  /* 0x00000000690f72ca */ /* 0x040fe200000e0000 */
[----:B------:R1:W-:Y:S01]  /*8900*/  ST.E.128 desc[UR20][R126.64], R72 ;  /* 0x000000487e007985 */ /* 0x0003e2000c101d14 */
[C---:B------:R-:W-:Y:S02]  /*8910*/  R2UR UR8, R104.reuse ;  /* 0x00000000680872ca */ /* 0x040fe400000e0000 */
[C---:B------:R-:W-:Y:S01]  /*8920*/  R2UR UR9, R105.reuse ;  /* 0x00000000690972ca */ /* 0x040fe200000e0000 */
[----:B------:R1:W-:Y:S01]  /*8930*/  ST.E.128 desc[UR18][R124.64], R76 ;  /* 0x0000004c7c007985 */ /* 0x0003e2000c101d12 */
[----:B------:R-:W-:Y:S02]  /*8940*/  R2UR UR6, R104 ;  /* 0x00000000680672ca */ /* 0x000fe400000e0000 */
[----:B------:R-:W-:Y:S01]  /*8950*/  R2UR UR7, R105 ;  /* 0x00000000690772ca */ /* 0x000fe200000e0000 */
        /* <DEDUP_REMOVED lines=18> */
.L_x_1252:
[----:B------:R-:W-:Y:S01]  /*8a80*/  @P0 ELECT P1, URZ, PT ;  /* 0x0000000000ff082f */ /* 0x000fe20003820000 */
[----:B------:R2:W-:-:S12]  /*8a90*/  UTMAREDG.5D.ADD [UR8], [UR4] ;  /* 0x00000008040073b6 */ /* 0x0005d80008020000 */
[----:B------:R-:W-:Y:S02]  /*8aa0*/  @P1 PLOP3.LUT P0, PT, P1, PT, PT, 0x8, 0x80 ;  /* 0x000000000080181c */ /* 0x000fe40000f0e170 */
[----:B------:R-:W-:-:S11]  /*8ab0*/  PLOP3.LUT P1, PT, PT, PT, PT, 0x8, 0x80 ;  /* 0x000000000080781c */ /* 0x000fd60003f2e170 */
[----:B--2---:R-:W-:Y:S05]  /*8ac0*/  @P0 BRA.U.ANY `(.L_x_1252) ;  /* 0xfffffffd00ec0947 */ /* 0x004fea000393ffff */
[----:B------:R0:W-:Y:S01]  /*8ad0*/  UTMACMDFLUSH ;  /* 0x00000000000079b7 */ /* 0x0001e20000000000 */
[----:B------:R-:W-:-:S04]  /*8ae0*/  DEPBAR.LE SB0, 0x1 ;  /* 0x000080400000791a */ /* 0x000fc80000000000 */
.L_x_1251:
[----:B------:R-:W-:Y:S05]  /*8af0*/  BSYNC.RECONVERGENT B0 ;  /* 0x0000000000007941 */ /* 0x000fea0003800200 */
.L_x_1250:
[----:B------:R-:W2:Y:S08]  /*8b00*/  LDC.64 R2, c[0x0][0x358] ;  /* 0x0000d600ff027b82 */ /* 0x000eb00000000a00 */
[----:B------:R-:W-:Y:S01]  /*8b10*/  BAR.SYNC.DEFER_BLOCKING 0x2, 0x80 ;  /* 0x0082000000007b1d */ /* 0x000fe20000010000 */
[----:B------:R-:W-:-:S05]  /*8b20*/  ISETP.NE.AND P2, PT, R118, RZ, PT ;  /* 0x000000ff7600720c */ /* 0x000fca0003f45270 */
[----:B------:R-:W-:Y:S01]  /*8b30*/  BSSY.RECONVERGENT B0, `(.L_x_1253) ;  /* 0x000002d000007945 */ /* 0x000fe20003800200 */
[C---:B--2---:R-:W-:Y:S02]  /*8b40*/  R2UR UR22, R2.reuse ;  /* 0x00000000021672ca */ /* 0x044fe400000e0000 */
[C---:B------:R-:W-:Y:S02]  /*8b50*/  R2UR UR23, R3.reuse ;  /* 0x00000000031772ca */ /* 0x040fe400000e0000 */
[C---:B------:R-:W-:Y:S02]  /*8b60*/  R2UR UR20, R2.reuse ;  /* 0x00000000021472ca */ /* 0x040fe400000e0000 */
[C---:B------:R-:W-:Y:S02]  /*8b70*/  R2UR UR21, R3.reuse ;  /* 0x00000000031572ca */ /* 0x040fe400000e0000 */
[----:B------:R-:W-:Y:S02]  /*8b80*/  R2UR UR18, R2 ;  /* 0x00000000021272ca */ /* 0x000fe400000e0000 */
[----:B------:R-:W-:-:S02]  /*8b90*/  R2UR UR19, R3 ;  /* 0x00000000031372ca */ /* 0x000fc400000e0000 */
[C---:B------:R-:W-:Y:S02]  /*8ba0*/  R2UR UR16, R2.reuse ;  /* 0x00000000021072ca */ /* 0x040fe400000e0000 */
[C---:B------:R-:W-:Y:S01]  /*8bb0*/  R2UR UR17, R3.reuse ;  /* 0x00000000031172ca */ /* 0x040fe200000e0000 */
[----:B---3--:R2:W-:Y:S01]  /*8bc0*/  ST.E.128 desc[UR22][R134.64], R36 ;  /* 0x0000002486007985 */ /* 0x0085e2000c101d16 */
[C---:B------:R-:W-:Y:S02]  /*8bd0*/  R2UR UR14, R2.reuse ;  /* 0x00000000020e72ca */ /* 0x040fe400000e0000 */
[C---:B------:R-:W-:Y:S01]  /*8be0*/  R2UR UR15, R3.reuse ;  /* 0x00000000030f72ca */ /* 0x040fe200000e0000 */
[----:B------:R2:W-:Y:S01]  /*8bf0*/  ST.E.128 desc[UR20][R100.64], R40 ;  /* 0x0000002864007985 */ /* 0x0005e2000c101d14 */
[C---:B------:R-:W-:Y:S02]  /*8c00*/  R2UR UR8, R2.reuse ;  /* 0x00000000020872ca */ /* 0x040fe400000e0000 */
[----:B------:R-:W-:Y:S01]  /*8c10*/  R2UR UR9, R3 ;  /* 0x00000000030972ca */ /* 0x000fe200000e0000 */
[----:B------:R2:W-:Y:S01]  /*8c20*/  ST.E.128 desc[UR18][R102.64], R44 ;  /* 0x0000002c66007985 */ /* 0x0005e2000c101d12 */
[----:B------:R-:W-:-:S02]  /*8c30*/  R2UR UR6, R2 ;  /* 0x00000000020672ca */ /* 0x000fc400000e0000 */
[C---:B------:R-:W-:Y:S01]  /*8c40*/  R2UR UR7, R3.reuse ;  /* 0x00000000030772ca */ /* 0x040fe200000e0000 */
[----:B------:R2:W-:Y:S01]  /*8c50*/  ST.E.128 desc[UR16][R106.64], R48 ;  /* 0x000000306a007985 */ /* 0x0005e2000c101d10 */
[----:B------:R-:W-:Y:S02]  /*8c60*/  R2UR UR4, R2 ;  /* 0x00000000020472ca */ /* 0x000fe400000e0000 */
        /* <DEDUP_REMOVED lines=18> */
.L_x_1255:
[----:B------:R-:W-:Y:S01]  /*8d90*/  @P0 ELECT P1, URZ, PT ;  /* 0x0000000000ff082f */ /* 0x000fe20003820000 */
[----:B------:R3:W-:-:S12]  /*8da0*/  UTMAREDG.5D.ADD [UR8], [UR4] ;  /* 0x00000008040073b6 */ /* 0x0007d80008020000 */
[----:B------:R-:W-:Y:S02]  /*8db0*/  @P1 PLOP3.LUT P0, PT, P1, PT, PT, 0x8, 0x80 ;  /* 0x000000000080181c */ /* 0x000fe40000f0e170 */
[----:B------:R-:W-:-:S11]  /*8dc0*/  PLOP3.LUT P1, PT, PT, PT, PT, 0x8, 0x80 ;  /* 0x000000000080781c */ /* 0x000fd60003f2e170 */
[----:B---3--:R-:W-:Y:S05]  /*8dd0*/  @P0 BRA.U.ANY `(.L_x_1255) ;  /* 0xfffffffd00ec0947 */ /* 0x008fea000393ffff */
[----:B------:R0:W-:Y:S01]  /*8de0*/  UTMACMDFLUSH ;  /* 0x00000000000079b7 */ /* 0x0001e20000000000 */
[----:B------:R-:W-:-:S04]  /*8df0*/  DEPBAR.LE SB0, 0x1 ;  /* 0x000080400000791a */ /* 0x000fc80000000000 */
.L_x_1254:
[----:B------:R-:W-:Y:S05]  /*8e00*/  BSYNC.RECONVERGENT B0 ;  /* 0x0000000000007941 */ /* 0x000fea0003800200 */
.L_x_1253:
[----:B------:R-:W3:Y:S08]  /*8e10*/  LDC.64 R2, c[0x0][0x358] ;  /* 0x0000d600ff027b82 */ /* 0x000ef00000000a00 */
[----:B------:R-:W-:Y:S06]  /*8e20*/  BAR.SYNC.DEFER_BLOCKING 0x2, 0x80 ;  /* 0x0082000000007b1d */ /* 0x000fec0000010000 */
[----:B------:R-:W-:Y:S01]  /*8e30*/  BSSY.RECONVERGENT B0, `(.L_x_1256) ;  /* 0x000002c000007945 */ /* 0x000fe20003800200 */
[----:B---3--:R-:W-:-:S02]  /*8e40*/  R2UR UR22, R2 ;  /* 0x00000000021672ca */ /* 0x008fc400000e0000 */
[C---:B------:R-:W-:Y:S02]  /*8e50*/  R2UR UR23, R3.reuse ;  /* 0x00000000031772ca */ /* 0x040fe400000e0000 */
[C---:B------:R-:W-:Y:S02]  /*8e60*/  R2UR UR20, R2.reuse ;  /* 0x00000000021472ca */ /* 0x040fe400000e0000 */
[C---:B------:R-:W-:Y:S02]  /*8e70*/  R2UR UR21, R3.reuse ;  /* 0x00000000031572ca */ /* 0x040fe400000e0000 */
[C---:B------:R-:W-:Y:S02]  /*8e80*/  R2UR UR18, R2.reuse ;  /* 0x00000000021272ca */ /* 0x040fe400000e0000 */
[----:B------:R-:W-:Y:S02]  /*8e90*/  R2UR UR19, R3 ;  /* 0x00000000031372ca */ /* 0x000fe400000e0000 */
[----:B------:R-:W-:-:S02]  /*8ea0*/  R2UR UR16, R2 ;  /* 0x00000000021072ca */ /* 0x000fc400000e0000 */
[C---:B------:R-:W-:Y:S01]  /*8eb0*/  R2UR UR17, R3.reuse ;  /* 0x00000000031172ca */ /* 0x040fe200000e0000 */
[----:B------:R3:W-:Y:S01]  /*8ec0*/  ST.E.128 desc[UR22][R128.64], R4 ;  /* 0x0000000480007985 */ /* 0x0007e2000c101d16 */
        /* <DEDUP_REMOVED lines=28> */
.L_x_1258:
[----:B------:R-:W-:Y:S01]  /*9090*/  @P0 ELECT P1, URZ, PT ;  /* 0x0000000000ff082f */ /* 0x000fe20003820000 */
[----:B------:R4:W-:-:S12]  /*90a0*/  UTMAREDG.5D.ADD [UR8], [UR4] ;  /* 0x00000008040073b6 */ /* 0x0009d80008020000 */
[----:B------:R-:W-:Y:S02]  /*90b0*/  @P1 PLOP3.LUT P0, PT, P1, PT, PT, 0x8, 0x80 ;  /* 0x000000000080181c */ /* 0x000fe40000f0e170 */
[----:B------:R-:W-:-:S11]  /*90c0*/  PLOP3.LUT P1, PT, PT, PT, PT, 0x8, 0x80 ;  /* 0x000000000080781c */ /* 0x000fd60003f2e170 */
[----:B----4-:R-:W-:Y:S05]  /*90d0*/  @P0 BRA.U.ANY `(.L_x_1258) ;  /* 0xfffffffd00ec0947 */ /* 0x010fea000393ffff */
[----:B------:R0:W-:Y:S02]  /*90e0*/  UTMACMDFLUSH ;  /* 0x00000000000079b7 */ /* 0x0001e40000000000 */
.L_x_1257:
[----:B------:R-:W-:Y:S05]  /*90f0*/  BSYNC.RECONVERGENT B0 ;  /* 0x0000000000007941 */ /* 0x000fea0003800200 */
.L_x_1256:
        /* <DEDUP_REMOVED lines=14> */
.L_x_7125:
[----:B------:R-:W-:-:S08]  /*91e0*/  NOP ;  /* 0x0000000000007918 */ /* 0x000fd00000000000 */
[----:B------:R-:W-:-:S00]  /*91f0*/  USETMAXREG.DEALLOC.CTAPOOL 0x60 ;  /* 0x00000060000079c8 */ /* 0x000fc000080e0500 */
[----:B------:R-:W-:Y:S05]  /*9200*/  EXIT ;  /* 0x000000000000794d */ /* 0x000fea0003800000 */
.L_x_1260:
[----:B------:R-:W-:-:S08]  /*9210*/  NOP ;  /* 0x0000000000007918 */ /* 0x000fd00000000000 */
[----:B------:R-:W1:Y:S02]  /*9220*/  USETMAXREG.TRY_ALLOC.CTAPOOL UP0, 0x80 ;  /* 0x00000080000079c8 */ /* 0x000e640008000600 */
[----:B-1----:R-:W-:Y:S05]  /*9230*/  BRA.U !UP0, `(.L_x_1260) ;  /* 0xfffffffd08f47547 */ /* 0x002fea000b83ffff */
[----:B------:R-:W-:Y:S01]  /*9240*/  HFMA2 R2, -RZ, RZ, 0, 5.9604644775390625e-08 ;  /* 0x00000001ff027431 */ /* 0x000fe200000001ff */
[----:B------:R-:W-:Y:S01]  /*9250*/  MOV R0, 0x1 ;  /* 0x0000000100007802 */ /* 0x000fe20000000f00 */
[----:B------:R1:W-:Y:S04]  /*9260*/  STL [R1+0x18], RZ ;  /* 0x000018ff01007387 */ /* 0x0003e80000100800 */
[----:B------:R1:W-:Y:S04]  /*9270*/  STL [R1+0x14], R2 ;  /* 0x0000140201007387 */ /* 0x0003e80000100800 */
[----:B------:R1:W-:Y:S04]  /*9280*/  STL [R1+0xc], RZ ;  /* 0x00000cff01007387 */ /* 0x0003e80000100800 */
[----:B------:R1:W-:Y:S04]  /*9290*/  STL [R1+0x10], R0 ;  /* 0x0000100001007387 */ /* 0x0003e80000100800 */
[----:B------:R1:W-:Y:S04]  /*92a0*/  STL [R1+0x8], RZ ;  /* 0x000008ff01007387 */ /* 0x0003e80000100800 */
[----:B------:R1:W-:Y:S02]  /*92b0*/  STL [R1+0x4], RZ ;  /* 0x000004ff01007387 */ /* 0x0003e40000100800 */
.L_x_1296:
[----:B-12---:R-:W-:Y:S01]  /*92c0*/  MOV R0, UR46 ;  /* 0x0000002e00007c02 */ /* 0x006fe20008000f00 */
[----:B------:R-:W-:Y:S05]  /*92d0*/  YIELD ;  /* 0x0000000000007946 */ /* 0x000fea0003800000 */
[----:B------:R-:W-:Y:S11]  /*92e0*/  ISETP.NE.AND P0, PT, R0, 0x3, PT ;  /* 0x000000030000780c */ /* 0x000ff60003f05270 */
[----:B------:R-:W-:Y:S02]  /*92f0*/  @!UPT UIADD3 URZ, UPT, UPT, URZ, URZ, URZ ;  /* 0x000000fffffff290 */ /* 0x000fe4000fffe0ff */
[----:B------:R-:W-:Y:S05]  /*9300*/  @!P0 BRA `(.L_x_1261) ;  /* 0x0000000000048947 */ /* 0x000fea0003800000 */
[----:B------:R-:W-:Y:S05]  /*9310*/  BPT.TRAP 0x1 ;  /* 0x000000040000795c */ /* 0x000fea0000300000 */
.L_x_1261:
        /* <DEDUP_REMOVED lines=8> */
.L_x_1396:
[----:B------:R-:W-:Y:S05]  /*93a0*/  BSYNC B0 ;  /* 0x0000000000007941 */ /* 0x000fea0003800000 */
.L_x_1262:
[----:B------:R-:W-:Y:S05]  /*93b0*/  @!P0 BRA `(.L_x_1264) ;  /* 0x0000000000048947 */ /* 0x000fea0003800000 */
[----:B------:R-:W-:Y:S05]  /*93c0*/  BPT.TRAP 0x1 ;  /* 0x000000040000795c */ /* 0x000fea0000300000 */
.L_x_1264:
[----:B-1----:R-:W2:Y:S01]  /*93d0*/  LDL R0, [R1+0x10] ;  /* 0x0000100001007983 */ /* 0x002ea20000100800 */
[----:B------:R-:W-:Y:S01]  /*93e0*/  BSSY B0, `(.L_x_1265) ;  /* 0x0000004000007945 */ /* 0x000fe20003800000 */
[----:B--2---:R-:W-:Y:S04]  /*93f0*/  SHF.L.U32 R0, R0, 0x1f, RZ ;  /* 0x0000001f00007819 */ /* 0x004fe800000006ff */
[----:B------:R-:W1:Y:S02]  /*9400*/  SYNCS.PHASECHK.TRANS64.TRYWAIT P1, [R72+URZ+0x38888], R0 ;  /* 0x03888800480075a7 */ /* 0x000e6400080211ff */
[----:B-1----:R-:W-:Y:S05]  /*9410*/  @!P1 BRA `(.L_x_1266) ;  /* 0x0000008400389947 */ /* 0x002fea0003800000 */
.L_x_1397:
[----:B------:R-:W-:Y:S05]  /*9420*/  BSYNC B0 ;  /* 0x0000000000007941 */ /* 0x000fea0003800000 */
.L_x_1265:
[----:B------:R-:W-:Y:S05]  /*9430*/  @!P0 BRA `(.L_x_1267) ;  /* 0x0000000000048947 */ /* 0x000fea0003800000 */
[----:B------:R-:W-:Y:S05]  /*9440*/  BPT.TRAP 0x1 ;  /* 0x000000040000795c */ /* 0x000fea0000300000 */
.L_x_1267:
[----:B-1----:R-:W2:Y:S01]  /*9450*/  LDL R0, [R1+0x4] ;  /* 0x0000040001007983 */ /* 0x002ea20000100800 */
[----:B------:R-:W1:Y:S01]  /*9460*/  S2R R2, SR_TID.X ;  /* 0x0000000000027919 */ /* 0x000e620000002100 */
[----:B--2---:R-:W-:Y:S01]  /*9470*/  SHF.L.U32 R0, R0, 0x1f, RZ ;  /* 0x0000001f00007819 */ /* 0x004fe200000006ff */
[----:B-1----:R-:W-:Y:S01]  /*9480*/  IMAD.U32 R74, R2, 0x10000, RZ ;  /* 0x00010000024a7824 */ /* 0x002fe200078e00ff */
[----:B------:R-:W-:Y:S02]  /*9490*/  SHF.R.U32.HI R76, RZ, 0x3, R2 ;  /* 0x00000003ff4c7819 */ /* 0x000fe40000011602 */
[----:B------:R-:W1:Y:S02]  /*94a0*/  SYNCS.PHASECHK.TRANS64.TRYWAIT P0, [R72+URZ+0x38830], R0 ;  /* 0x03883000480075a7 */ /* 0x000e6400080011ff */
[----:B------:R-:W-:Y:S04]  /*94b0*/  LOP3.LUT R76, R74, 0x600010, R76, 0xc8, !PT ;  /* 0x006000104a4c7812 */ /* 0x000fe800078ec84c */
[----:B------:R-:W-:Y:S01]  /*94c0*/  LOP3.LUT R75, R76, 0x180, RZ, 0xfc, !PT ;  /* 0x000001804c4b7812 */ /* 0x000fe200078efcff */
[----:B-1----:R-:W-:Y:S06]  /*94d0*/  @!P0 BRA `(.L_x_1268) ;  /* 0x00000084001c8947 */ /* 0x002fec0003800000 */
.L_x_1398:
[----:B------:R-:W-:Y:S01]  /*94e0*/  SHF.R.U32.HI R3, RZ, 0x5, R2 ;  /* 0x00000005ff037819 */ /* 0x000fe20000011602 */
[----:B------:R-:W-:Y:S05]  /*94f0*/  WARPSYNC.ALL ;  /* 0x0000000000007948 */ /* 0x000fea0003800000 */
[C---:B------:R-:W-:Y:S01]  /*9500*/  R2UR UR4, R75.reuse ;  /* 0x000000004b0472ca */ /* 0x040fe200000e0000 */
[----:B-1----:R-:W-:Y:S01]  /*9510*/  VIADD R0, R75, 0x20 ;  /* 0x000000204b007836 */ /* 0x002fe20000000000 */
        /* <DEDUP_REMOVED lines=21> */
.L_x_1269:
        /* <DEDUP_REMOVED lines=23> */
.L_x_1270:
        /* <DEDUP_REMOVED lines=24> */
.L_x_1272:
[----:B------:R-:W-:Y:S05]  /*9960*/  BSYNC.RECONVERGENT B6 ;  /* 0x0000000000067941 */ /* 0x000fea0003800200 */
.L_x_1271:
[----:B------:R-:W1:Y:S01]  /*9970*/  LDC R3, c[0x0][0x470] ;  /* 0x00011c00ff037b82 */ /* 0x000e620000000800 */
[----:B------:R-:W-:Y:S05]  /*9980*/  WARPSYNC.ALL ;  /* 0x0000000000007948 */ /* 0x000fea0003800000 */
[----:B------:R-:W-:Y:S02]  /*9990*/  LOP3.LUT R76, R76, 0x1e0, RZ, 0xfc, !PT ;  /* 0x000001e04c4c7812 */ /* 0x000fe400078efcff */
[--C-:B------:R-:W-:Y:S02]  /*99a0*/  SHF.R.U32.HI R0, RZ, 0x1, R2.reuse ;  /* 0x00000001ff007819 */ /* 0x100fe40000011602 */
[----:B------:R-:W-:Y:S02]  /*99b0*/  R2UR UR4, R76 ;  /* 0x000000004c0472ca */ /* 0x000fe400000e0000 */
[----:B------:R-:W-:Y:S02]  /*99c0*/  LOP3.LUT R0, R0, 0x40, RZ, 0xc0, !PT ;  /* 0x0000004000007812 */ /* 0x000fe400078ec0ff */
[----:B------:R-:W-:Y:S02]  /*99d0*/  LOP3.LUT R77, R77, 0xfffffffd, RZ, 0xc0, !PT ;  /* 0xfffffffd4d4d7812 */ /* 0x000fe400078ec0ff */
[----:B------:R-:W-:Y:S02]  /*99e0*/  IADD3 R0, PT, PT, R72, R0, RZ ;  /* 0x0000000048007210 */ /* 0x000fe40007ffe0ff */
[----:B------:R-:W-:Y:S03]  /*99f0*/  SHF.R.U32.HI R76, RZ, 0x5, R2 ;  /* 0x00000005ff4c7819 */ /* 0x000fe60000011602 */
[----:B------:R-:W2:Y:S01]  /*9a00*/  LDS.128 R4, [R0+0x38000] ;  /* 0x0380000000047984 */ /* 0x000ea20000000c00 */
[----:B------:R-:W-:Y:S07]  /*9a10*/  LOP3.LUT R76, R76, 0x3, RZ, 0xc0, !PT ;  /* 0x000000034c4c7812 */ /* 0x000fee00078ec0ff */
        /* <DEDUP_REMOVED lines=253> */
[----:B-1----:R-:W1:Y:S04]  /*a9f0*/  LDTM.x16 R4, tmem[UR4] ;  /* 0x00000004000479ee */ /* 0x002e680008240000 */
        /* <DEDUP_REMOVED lines=34> */
[----:B------:R-:W-:Y:S01]  /*ac20*/  F2FP.F16.F32.PACK_AB R35, R105, R104 ;  /* 0x000000686923723e */ /* 0x000fe200000000ff */
[----:B------:R-:W-:Y:S01]  /*ac30*/  @!P1 FMUL R30, R30, 0.5 ;  /* 0x3f0000001e1e9820 */ /* 0x000fe20000400000 */
[----:B----4-:R-:W-:Y:S01]  /*ac40*/  SHF.R.U32.HI R0, RZ, 0x4, R2 ;  /* 0x00000004ff007819 */ /* 0x010fe20000011602 */
[----:B------:R-:W-:Y:S01]  /*ac50*/  @!P4 FMUL R27, R27, 0.5 ;  /* 0x3f0000001b1bc820 */ /* 0x000fe20000400000 */
[----:B------:R-:W-:Y:S01]  /*ac60*/  F2FP.F16.F32.PACK_AB R37, R103, R102 ;  /* 0x000000666725723e */ /* 0x000fe200000000ff */
[----:B------:R-:W-:Y:S04]  /*ac70*/  @!P2 FMUL R29, R29, 0.5 ;  /* 0x3f0000001d1da820 */ /* 0x000fe80000400000 */
[----:B------:R-:W3:Y:S01]  /*ac80*/  MUFU.EX2 R111, R25 ;  /* 0x00000019006f7308 */ /* 0x000ee20000000800 */
        /* <DEDUP_REMOVED lines=10> */
[----:B------:R-:W-:Y:S01]  /*ad30*/  FFMA2 R8, R3.F32, R16.F32x2.HI_LO, R8.F32x2.HI_LO ;  /* 0x0000001003087249 */ /* 0x000fe20000040008 */
[----:B------:R-:W-:Y:S01]  /*ad40*/  IADD3 R16, PT, PT, R75, -R0, RZ ;  /* 0x800000004b107210 */ /* 0x000fe20007ffe0ff */
[----:B------:R-:W-:Y:S05]  /*ad50*/  FFMA2 R10, R3.F32, R18.F32x2.HI_LO, R10.F32x2.HI_LO ;  /* 0x00000012030a7249 */ /* 0x000fea000004000a */
[----:B------:R-:W2:Y:S01]  /*ad60*/  MUFU.EX2 R116, R30 ;  /* 0x0000001e00747308 */ /* 0x000ea20000000800 */
[----:B---3--:R-:W-:Y:S01]  /*ad70*/  @!P6 FMUL R111, R111, R111 ;  /* 0x0000006f6f6fe220 */ /* 0x008fe20000400000 */
[----:B------:R-:W-:Y:S02]  /*ad80*/  FSETP.GEU.AND P6, PT, R4, -126, PT ;  /* 0xc2fc00000400780b */ /* 0x000fe40003fce000 */
[----:B------:R-:W-:Y:S02]  /*ad90*/  SHF.R.U32.HI R0, RZ, 0x15, R16 ;  /* 0x00000015ff007819 */ /* 0x000fe40000011610 */
[----:B------:R-:W-:Y:S01]  /*ada0*/  F2FP.F16.F32.PACK_AB R24, R111, R110 ;  /* 0x0000006e6f18723e */ /* 0x000fe200000000ff */
[----:B------:R-:W-:Y:S03]  /*adb0*/  @!P0 FMUL R31, R31, 0.5 ;  /* 0x3f0000001f1f8820 */ /* 0x000fe60000400000 */
[----:B------:R-:W3:Y:S01]  /*adc0*/  MUFU.EX2 R113, R27 ;  /* 0x0000001b00717308 */ /* 0x000ee20000000800 */
[----:B-1----:R-:W-:Y:S01]  /*add0*/  @!P5 FMUL R112, R112, R112 ;  /* 0x000000707070d220 */ /* 0x002fe20000400000 */
[----:B------:R-:W-:Y:S03]  /*ade0*/  FSETP.GEU.AND P5, PT, R5, -126, PT ;  /* 0xc2fc00000500780b */ /* 0x000fe60003fae000 */
[----:B------:R-:W-:Y:S05]  /*adf0*/  @P6 LOP3.LUT R77, R77, 0x2, RZ, 0xfc, !PT ;  /* 0x000000024d4d6812 */ /* 0x000fea00078efcff */
        /* <DEDUP_REMOVED lines=8> */
[----:B---3--:R-:W-:Y:S01]  /*ae80*/  @!P4 FMUL R113, R113, R113 ;  /* 0x000000717171c220 */ /* 0x008fe20000400000 */
[----:B------:R-:W-:Y:S02]  /*ae90*/  FSETP.GEU.AND P5, PT, R7, -126, PT ;  /* 0xc2fc00000700780b */ /* 0x000fe40003fae000 */
[----:B------:R-:W-:Y:S02]  /*aea0*/  LOP3.LUT P1, RZ, R77, 0x2, RZ, 0xc0, !PT ;  /* 0x000000024dff7812 */ /* 0x000fe4000782c0ff */
[----:B------:R-:W-:Y:S03]  /*aeb0*/  FSETP.GEU.AND P4, PT, R8, -126, PT ;  /* 0xc2fc00000800780b */ /* 0x000fe60003f8e000 */
[----:B------:R-:W3:Y:S01]  /*aec0*/  MUFU.EX2 R118, R4 ;  /* 0x0000000400767308 */ /* 0x000ee20000000800 */
[----:B-1----:R-:W-:Y:S01]  /*aed0*/  @!P0 FMUL R117, R117, R117 ;  /* 0x0000007575758220 */ /* 0x002fe20000400000 */
[----:B------:R-:W-:Y:S01]  /*aee0*/  LOP3.LUT P0, RZ, R77, 0x1, RZ, 0xc0, !PT ;  /* 0x000000014dff7812 */ /* 0x000fe2000780c0ff */
[----:B------:R-:W-:Y:S01]  /*aef0*/  @!P6 FMUL R6, R6, 0.5 ;  /* 0x3f0000000606e820 */ /* 0x000fe20000400000 */
[----:B------:R-:W-:Y:S02]  /*af00*/  F2FP.F16.F32.PACK_AB R25, R113, R112 ;  /* 0x000000707119723e */ /* 0x000fe400000000ff */
[----:B------:R-:W-:Y:S04]  /*af10*/  F2FP.F16.F32.PACK_AB R27, R117, R116 ;  /* 0x00000074751b723e */ /* 0x000fe800000000ff */
[----:B------:R-:W1:Y:S01]  /*af20*/  MUFU.EX2 R119, R5 ;  /* 0x0000000500777308 */ /* 0x000e620000000800 */
[----:B--2---:R-:W-:Y:S01]  /*af30*/  @!P2 FMUL R115, R115, R115 ;  /* 0x000000737373a220 */ /* 0x004fe20000400000 */
[----:B------:R-:W-:Y:S01]  /*af40*/  FSETP.GEU.AND P2, PT, R9, -126, PT ;  /* 0xc2fc00000900780b */ /* 0x000fe20003f4e000 */
[----:B------:R-:W-:Y:S01]  /*af50*/  @!P5 FMUL R7, R7, 0.5 ;  /* 0x3f0000000707d820 */ /* 0x000fe20000400000 */
[----:B------:R-:W-:Y:S06]  /*af60*/  @!P4 FMUL R8, R8, 0.5 ;  /* 0x3f0000000808c820 */ /* 0x000fec0000400000 */
        /* <DEDUP_REMOVED lines=44> */
.L_x_1273:
        /* <DEDUP_REMOVED lines=23> */
.L_x_1274:
        /* <DEDUP_REMOVED lines=23> */
.L_x_1275:
        /* <DEDUP_REMOVED lines=23> */
.L_x_1276:
        /* <DEDUP_REMOVED lines=8> */
.L_x_1277:
[----:B-1----:R1:W-:Y:S01]  /*b700*/  SYNCS.ARRIVE.TRANS64.A1T0 RZ, [R72+URZ+0x38880], RZ ;  /* 0x038880ff48ff79a7 */ /* 0x0023e200081000ff */
[----:B------:R-:W-:Y:S05]  /*b710*/  @!P0 BRA `(.L_x_1278) ;  /* 0x0000000000088947 */ /* 0x000fea0003800000 */
[----:B------:R-:W-:Y:S05]  /*b720*/  BPT.TRAP 0x1 ;  /* 0x000000040000795c */ /* 0x000fea0000300000 */
[----:B------:R-:W-:Y:S05]  /*b730*/  BPT.TRAP 0x1 ;  /* 0x000000040000795c */ /* 0x000fea0000300000 */
.L_x_1278:
[----:B------:R-:W-:Y:S04]  /*b740*/  IADD3 R0, PT, PT, R72, 0x38858, RZ ;  /* 0x0003885848007810 */ /* 0x000fe80007ffe0ff */
[----:B------:R-:W-:Y:S04]  /*b750*/  PRMT R0, R73, 0x654, R0 ;  /* 0x0000065449007816 */ /* 0x000fe80000000000 */
[----:B------:R1:W-:Y:S01]  /*b760*/  SYNCS.ARRIVE.TRANS64.RED.A1T0 RZ, [R0+URZ], RZ ;  /* 0x000000ff00ff79a7 */ /* 0x0003e200081004ff */
[----:B------:R-:W-:Y:S05]  /*b770*/  @!P0 BRA `(.L_x_1279) ;  /* 0x0000000000048947 */ /* 0x000fea0003800000 */
[----:B------:R-:W-:Y:S05]  /*b780*/  BPT.TRAP 0x1 ;  /* 0x000000040000795c */ /* 0x000fea0000300000 */
.L_x_1279:
[----:B-1----:R-:W-:Y:S04]  /*b790*/  IADD3 R0, PT, PT, R72, 0x38838, RZ ;  /* 0x0003883848007810 */ /* 0x002fe80007ffe0ff */
[----:B------:R-:W-:Y:S04]  /*b7a0*/  PRMT R0, R73, 0x654, R0 ;  /* 0x0000065449007816 */ /* 0x000fe80000000000 */
[----:B------:R1:W-:Y:S01]  /*b7b0*/  SYNCS.ARRIVE.TRANS64.RED.A1T0 RZ, [R0+URZ], RZ ;  /* 0x000000ff00ff79a7 */ /* 0x0003e200081004ff */
[----:B------:R-:W-:Y:S05]  /*b7c0*/  @!P0 BRA `(.L_x_1280) ;  /* 0x0000000000048947 */ /* 0x000fea0003800000 */
[----:B------:R-:W-:Y:S05]  /*b7d0*/  BPT.TRAP 0x1 ;  /* 0x000000040000795c */ /* 0x000fea0000300000 */
.L_x_1280:
[----:B-1----:R-:W5:Y:S01]  /*b7e0*/  LDL R0, [R1+0x8] ;  /* 0x0000080001007983 */ /* 0x002f620000100800 */
[----:B------:R-:W-:Y:S01]  /*b7f0*/  BSSY B0, `(.L_x_1281) ;  /* 0x0000004000007945 */ /* 0x000fe20003800000 */
[----:B-----5:R-:W-:Y:S04]  /*b800*/  SHF.L.U32 R0, R0, 0x1f, RZ ;  /* 0x0000001f00007819 */ /* 0x020fe800000006ff */
[----:B------:R-:W1:Y:S02]  /*b810*/  SYNCS.PHASECHK.TRANS64.TRYWAIT P1, [R72+URZ+0x38840], R0 ;  /* 0x03884000480075a7 */ /* 0x000e6400080211ff */
[----:B-1----:R-:W-:Y:S05]  /*b820*/  @!P1 BRA `(.L_x_1282) ;  /* 0x00000060005c9947 */ /* 0x002fea0003800000 */
.L_x_1399:
[----:B------:R-:W-:Y:S05]  /*b830*/  BSYNC B0 ;  /* 0x0000000000007941 */ /* 0x000fea0003800000 */
.L_x_1281:
[----:B------:R-:W-:Y:S05]  /*b840*/  @!P0 BRA `(.L_x_1283) ;  /* 0x0000000000048947 */ /* 0x000fea0003800000 */
[----:B------:R-:W-:Y:S05]  /*b850*/  BPT.TRAP 0x1 ;  /* 0x000000040000795c */ /* 0x000fea0000300000 */
.L_x_1283:
[----:B------:R-:W5:Y:S01]  /*b860*/  LDL R0, [R1+0x18] ;  /* 0x0000180001007983 */ /* 0x000f620000100800 */
[----:B------:R-:W-:Y:S01]  /*b870*/  BSSY B0, `(.L_x_1284) ;  /* 0x0000004000007945 */ /* 0x000fe20003800000 */
[----:B-----5:R-:W-:Y:S04]  /*b880*/  SHF.L.U32 R0, R0, 0x1f, RZ ;  /* 0x0000001f00007819 */ /* 0x020fe800000006ff */
[----:B------:R-:W1:Y:S02]  /*b890*/  SYNCS.PHASECHK.TRANS64.TRYWAIT P1, [R72+URZ+0x38860], R0 ;  /* 0x03886000480075a7 */ /* 0x000e6400080211ff */
[----:B-1----:R-:W-:Y:S05]  /*b8a0*/  @!P1 BRA `(.L_x_1285) ;  /* 0x0000006000509947 */ /* 0x002fea0003800000 */
.L_x_1400:
[----:B------:R-:W-:Y:S05]  /*b8b0*/  BSYNC B0 ;  /* 0x0000000000007941 */ /* 0x000fea0003800000 */
.L_x_1284:
[----:B------:R-:W-:Y:S05]  /*b8c0*/  @!P0 BRA `(.L_x_1286) ;  /* 0x0000000000048947 */ /* 0x000fea0003800000 */
[----:B------:R-:W-:Y:S05]  /*b8d0*/  BPT.TRAP 0x1 ;  /* 0x000000040000795c */ /* 0x000fea0000300000 */
.L_x_1286:
[----:B------:R-:W5:Y:S01]  /*b8e0*/  LDL R0, [R1+0x14] ;  /* 0x0000140001007983 */ /* 0x000f620000100800 */
[----:B------:R-:W-:Y:S01]  /*b8f0*/  VIADD R3, R75, 0xffffff80 ;  /* 0xffffff804b037836 */ /* 0x000fe20000000000 */
[----:B------:R-:W-:Y:S01]  /*b900*/  SHF.R.U32.HI R4, RZ, 0x5, R2 ;  /* 0x00000005ff047819 */ /* 0x000fe20000011602 */
[----:B------:R-:W-:Y:S03]  /*b910*/  BSSY B0, `(.L_x_1287) ;  /* 0x0000007000007945 */ /* 0x000fe60003800000 */
[----:B------:R-:W-:Y:S02]  /*b920*/  LOP3.LUT R4, R4, 0x3, RZ, 0xc0, !PT ;  /* 0x0000000304047812 */ /* 0x000fe400078ec0ff */
[----:B------:R-:W-:Y:S04]  /*b930*/  SHF.R.U32.HI R3, RZ, 0x15, R3 ;  /* 0x00000015ff037819 */ /* 0x000fe80000011603 */
[----:B------:R-:W-:Y:S02]  /*b940*/  ISETP.NE.AND P0, PT, R4, R3, PT ;  /* 0x000000030400720c */ /* 0x000fe40003f05270 */
[----:B-----5:R-:W-:Y:S04]  /*b950*/  SHF.L.U32 R0, R0, 0x1f, RZ ;  /* 0x0000001f00007819 */ /* 0x020fe800000006ff */
[----:B------:R-:W1:Y:S02]  /*b960*/  SYNCS.PHASECHK.TRANS64.TRYWAIT P1, [R72+URZ+0x38898], R0 ;  /* 0x03889800480075a7 */ /* 0x000e6400080211ff */
[----:B-1----:R-:W-:Y:S05]  /*b970*/  @!P1 BRA `(.L_x_1288) ;  /* 0x0000006000309947 */ /* 0x002fea0003800000 */
.L_x_1401:
[----:B------:R-:W-:Y:S05]  /*b980*/  BSYNC B0 ;  /* 0x0000000000007941 */ /* 0x000fea0003800000 */
.L_x_1287:
        /* <DEDUP_REMOVED lines=17> */
.L_x_1289:
[----:B------:R-:W-:Y:S01]  /*baa0*/  SHF.R.U32.HI R16, RZ, 0x5, R2 ;  /* 0x00000005ff107819 */ /* 0x000fe20000011602 */
[----:B------:R-:W-:Y:S05]  /*bab0*/  WARPSYNC.ALL ;  /* 0x0000000000007948 */ /* 0x000fea0003800000 */
[C---:B------:R-:W-:Y:S01]  /*bac0*/  R2UR UR4, R75.reuse ;  /* 0x000000004b0472ca */ /* 0x040fe200000e0000 */
[----:B------:R-:W-:Y:S01]  /*bad0*/  VIADD R0, R75, 0xffffffa0 ;  /* 0xffffffa04b007836 */ /* 0x000fe20000000000 */
[----:B------:R-:W-:Y:S04]  /*bae0*/  LOP3.LUT R16, R16, 0x3, RZ, 0xc0, !PT ;  /* 0x0000000310107812 */ /* 0x000fe800078ec0ff */
[----:B------:R-:W-:Y:S04]  /*baf0*/  SHF.R.U32.HI R0, RZ, 0x15, R0 ;  /* 0x00000015ff007819 */ /* 0x000fe80000011600 */
[----:B------:R-:W-:Y:S03]  /*bb00*/  ISETP.NE.AND P0, PT, R16, R0, PT ;  /* 0x000000001000720c */ /* 0x000fe60003f05270 */
[----:B--2---:R-:W1:Y:S10]  /*bb10*/  LDTM.x16 R40, tmem[UR4+-0x80] ;  /* 0xffff8004002879ee */ /* 0x004e74000824ff00 */
        /* <DEDUP_REMOVED lines=17> */
.L_x_1290:
        /* <DEDUP_REMOVED lines=23> */
.L_x_1291:
[----:B------:R-:W-:Y:S01]  /*bda0*/  SHF.R.U32.HI R72, RZ, 0x3, R2 ;  /* 0x00000003ff487819 */ /* 0x000fe20000011602 */
[----:B------:R-:W-:Y:S05]  /*bdb0*/  WARPSYNC.ALL ;  /* 0x0000000000007948 */ /* 0x000fea0003800000 */
[----:B------:R-:W-:Y:S04]  /*bdc0*/  LOP3.LUT R0, R74, 0x600010, R72, 0xc8, !PT ;  /* 0x006000104a007812 */ /* 0x000fe800078ec848 */
[C---:B------:R-:W-:Y:S02]  /*bdd0*/  LOP3.LUT R75, R0.reuse, 0x140, RZ, 0xfc, !PT ;  /* 0x00000140004b7812 */ /* 0x040fe400078efcff */
[----:B------:R-:W-:Y:S01]  /*bde0*/  LOP3.LUT R0, R0, 0x160, RZ, 0xfc, !PT ;  /* 0x0000016000007812 */ /* 0x000fe200078efcff */
[----:B------:R-:W1:Y:S01]  /*bdf0*/  S2R R73, SR_TID.X ;  /* 0x0000000000497919 */ /* 0x000e620000002100 */
[----:B------:R-:W-:Y:S01]  /*be00*/  R2UR UR5, R75 ;  /* 0x000000004b0572ca */ /* 0x000fe200000e0000 */
[----:B------:R-:W2:Y:S01]  /*be10*/  S2UR UR38, SR_CgaCtaId ;  /* 0x00000000002679c3 */ /* 0x000ea20000008800 */
[----:B------:R-:W-:Y:S01]  /*be20*/  UMOV UR4, 0x400 ;  /* 0x0000040000047882 */ /* 0x000fe20000000000 */
[----:B------:R-:W-:Y:S01]  /*be30*/  UISETP.NE.AND UP0, UPT, UR46, 0x3, UPT ;  /* 0x000000032e00788c */ /* 0x000fe2000bf05270 */
[----:B-1----:R-:W-:Y:S01]  /*be40*/  SHF.R.U32.HI R74, RZ, 0x1, R73 ;  /* 0x00000001ff4a7819 */ /* 0x002fe20000011649 */
[----:B--2---:R-:W-:Y:S01]  /*be50*/  ULEA UR36, UR38, UR4, 0x18 ;  /* 0x0000000426247291 */ /* 0x004fe2000f8ec0ff */
[----:B------:R-:W-:Y:S02]  /*be60*/  R2UR UR4, R0 ;  /* 0x00000000000472ca */ /* 0x000fe400000e0000 */
[----:B------:R-:W-:Y:S06]  /*be70*/  LOP3.LUT R74, R74, 0x40, RZ, 0xc0, !PT ;  /* 0x000000404a4a7812 */ /* 0x000fec00078ec0ff */
[----:B------:R-:W1:Y:S08]  /*be80*/  LDS.128 R4, [R74+UR36+0x38220] ;  /* 0x038220244a047984 */ /* 0x000e700008000c00 */
[----:B------:R-:W2:Y:S08]  /*be90*/  LDS.128 R8, [R74+UR36+0x38200] ;  /* 0x038200244a087984 */ /* 0x000eb00008000c00 */
[----:B------:R-:W3:Y:S08]  /*bea0*/  LDS.128 R12, [R74+UR36+0x38210] ;  /* 0x038210244a0c7984 */ /* 0x000ef00008000c00 */
[----:B------:R-:W4:Y:S08]  /*beb0*/  LDS.128 R20, [R74+UR36+0x38280] ;  /* 0x038280244a147984 */ /* 0x000f300008000c00 */
[----:B------:R-:W5:Y:S01]  /*bec0*/  LDS.128 R16, [R74+UR36+0x38230] ;  /* 0x038230244a107984 */ /* 0x000f620008000c00 */
[----:B-1----:R-:W-:Y:S02]  /*bed0*/  FADD2 R48, R48.F32x2.HI_LO, R4.F32x2.HI_LO ;  /* 0x000000043030724b */ /* 0x002fe40000000000 */
[----:B------:R-:W-:Y:S05]  /*bee0*/  FADD2 R50, R50.F32x2.HI_LO, R6.F32x2.HI_LO ;  /* 0x000000063232724b */ /* 0x000fea0000000000 */
[----:B------:R-:W1:Y:S01]  /*bef0*/  LDS.128 R4, [R74+UR36+0x382a0] ;  /* 0x0382a0244a047984 */ /* 0x000e620008000c00 */
[----:B------:R-:W-:Y:S02]  /*bf00*/  FMUL2 R48, R48.F32x2.HI_LO, R64.F32x2.HI_LO ;  /* 0x000000403030724a */ /* 0x000fe40000000000 */
[----:B------:R-:W-:Y:S02]  /*bf10*/  FMUL2 R50, R50.F32x2.HI_LO, R66.F32x2.HI_LO ;  /* 0x000000423232724a */ /* 0x000fe40000000000 */
[----:B--2---:R-:W-:Y:S02]  /*bf20*/  FADD2 R2, R40.F32x2.HI_LO, R8.F32x2.HI_LO ;  /* 0x000000082802724b */ /* 0x004fe40000000000 */
[----:B------:R-:W-:Y:S01]  /*bf30*/  FADD2 R8, R42.F32x2.HI_LO, R10.F32x2.HI_LO ;  /* 0x0000000a2a08724b */ /* 0x000fe20000000000 */
[----:B------:R-:W-:Y:S01]  /*bf40*/  F2FP.F16.F32.PACK_AB R50, R51, R50 ;  /* 0x000000323332723e */ /* 0x000fe200000000ff */
[----:B------:R-:W-:Y:S01]  /*bf50*/  LDS.128 R40, [R74+UR36+0x38300] ;  /* 0x038300244a287984 */ /* 0x000fe20008000c00 */
[----:B------:R-:W-:Y:S02]  /*bf60*/  FMUL2 R2, R2.F32x2.HI_LO, R56.F32x2.HI_LO ;  /* 0x000000380202724a */ /* 0x000fe40000000000 */
[----:B------:R-:W-:Y:S01]  /*bf70*/  PRMT R51, R50, 0x7632, R51 ;  /* 0x0000763232337816 */ /* 0x000fe20000000033 */
[----:B---3--:R-:W-:Y:S02]  /*bf80*/  FADD2 R10, R44.F32x2.HI_LO, R12.F32x2.HI_LO ;  /* 0x0000000c2c0a724b */ /* 0x008fe40000000000 */
[----:B------:R-:W-:Y:S01]  /*bf90*/  F2FP.F16.F32.PACK_AB R2, R3, R2 ;  /* 0x000000020302723e */ /* 0x000fe200000000ff */
[----:B------:R-:W-:Y:S01]  /*bfa0*/  FMUL2 R8, R8.F32x2.HI_LO, R58.F32x2.HI_LO ;  /* 0x0000003a0808724a */ /* 0x000fe20000000000 */
[----:B------:R-:W-:Y:S01]  /*bfb0*/  LDS.128 R64, [R74+UR36+0x38390] ;  /* 0x038390244a407984 */ /* 0x000fe20008000c00 */
[----:B------:R-:W-:Y:S01]  /*bfc0*/  FMUL2 R10, R10.F32x2.HI_LO, R60.F32x2.HI_LO ;  /* 0x0000003c0a0a724a */ /* 0x000fe20000000000 */
[----:B------:R-:W-:Y:S01]  /*bfd0*/  PRMT R56, R2, 0x7632, R56 ;  /* 0x0000763202387816 */ /* 0x000fe20000000038 */
[----:B----4-:R-:W-:Y:S01]  /*bfe0*/  FADD2 R24, R24.F32x2.HI_LO, R20.F32x2.HI_LO ;  /* 0x000000141818724b */ /* 0x010fe20000000000 */
[----:B------:R-:W-:Y:S01]  /*bff0*/  F2FP.F16.F32.PACK_AB R0, R9, R8 ;  /* 0x000000080900723e */ /* 0x000fe200000000ff */
[----:B------:R-:W-:Y:S02]  /*c000*/  FADD2 R8, R46.F32x2.HI_LO, R14.F32x2.HI_LO ;  /* 0x0000000e2e08724b */ /* 0x000fe40000000000 */
[----:B------:R-:W-:Y:S01]  /*c010*/  FADD2 R26, R26.F32x2.HI_LO, R22.F32x2.HI_LO ;  /* 0x000000161a1a724b */ /* 0x000fe20000000000 */
[C---:B------:R-:W-:Y:S01]  /*c020*/  PRMT R57, R0.reuse, 0x7632, R57 ;  /* 0x0000763200397816 */ /* 0x040fe20000000039 */
[----:B------:R-:W2:Y:S01]  /*c030*/  LDS.128 R12, [R74+UR36+0x38290] ;  /* 0x038290244a0c7984 */ /* 0x000ea20008000c00 */
[----:B------:R-:W-:Y:S01]  /*c040*/  PRMT R58, R0, 0x7610, R58 ;  /* 0x00007610003a7816 */ /* 0x000fe2000000003a */
[----:B------:R-:W-:Y:S01]  /*c050*/  FMUL2 R8, R8.F32x2.HI_LO, R62.F32x2.HI_LO ;  /* 0x0000003e0808724a */ /* 0x000fe20000000000 */
[----:B------:R-:W-:Y:S01]  /*c060*/  F2FP.F16.F32.PACK_AB R0, R11, R10 ;  /* 0x0000000a0b00723e */ /* 0x000fe200000000ff */
[----:B------:R-:W-:Y:S02]  /*c070*/  FMUL2 R24, R24.F32x2.HI_LO, R78.F32x2.HI_LO ;  /* 0x0000004e1818724a */ /* 0x000fe40000000000 */
[----:B-----5:R-:W-:Y:S01]  /*c080*/  FADD2 R52, R52.F32x2.HI_LO, R16.F32x2.HI_LO ;  /* 0x000000103434724b */ /* 0x020fe20000000000 */
[----:B------:R-:W-:Y:S01]  /*c090*/  F2FP.F16.F32.PACK_AB R8, R9, R8 ;  /* 0x000000080908723e */ /* 0x000fe200000000ff */
[----:B------:R-:W-:Y:S01]  /*c0a0*/  LDS.128 R44, [R74+UR36+0x38310] ;  /* 0x038310244a2c7984 */ /* 0x000fe20008000c00 */
[----:B------:R-:W-:Y:S01]  /*c0b0*/  PRMT R59, R0, 0x7632, R59 ;  /* 0x00007632003b7816 */ /* 0x000fe2000000003b */
[----:B------:R-:W-:Y:S01]  /*c0c0*/  FMUL2 R26, R26.F32x2.HI_LO, R80.F32x2.HI_LO ;  /* 0x000000501a1a724a */ /* 0x000fe20000000000 */
[----:B------:R-:W-:Y:S01]  /*c0d0*/  PRMT R61, R8, 0x7632, R61 ;  /* 0x00007632083d7816 */ /* 0x000fe2000000003d */
[----:B------:R-:W-:Y:S01]  /*c0e0*/  FADD2 R54, R54.F32x2.HI_LO, R18.F32x2.HI_LO ;  /* 0x000000123636724b */ /* 0x000fe20000000000 */
[----:B------:R-:W-:Y:S01]  /*c0f0*/  PRMT R62, R8, 0x7610, R62 ;  /* 0x00007610083e7816 */ /* 0x000fe2000000003e */
[----:B-1----:R-:W-:Y:S01]  /*c100*/  FADD2 R4, R32.F32x2.HI_LO, R4.F32x2.HI_LO ;  /* 0x000000042004724b */ /* 0x002fe20000000000 */
[----:B------:R-:W-:Y:S01]  /*c110*/  PRMT R60, R0, 0x7610, R60 ;  /* 0x00007610003c7816 */ /* 0x000fe2000000003c */
[----:B------:R-:W1:Y:S01]  /*c120*/  LDS.128 R8, [R74+UR36+0x382b0] ;  /* 0x0382b0244a087984 */ /* 0x000e620008000c00 */
[----:B------:R-:W-:Y:S01]  /*c130*/  F2FP.F16.F32.PACK_AB R0, R49, R48 ;  /* 0x000000303100723e */ /* 0x000fe200000000ff */
[----:B------:R-:W-:Y:S01]  /*c140*/  FADD2 R6, R34.F32x2.HI_LO, R6.F32x2.HI_LO ;  /* 0x000000062206724b */ /* 0x000fe20000000000 */
[----:B------:R-:W-:Y:S01]  /*c150*/  F2FP.F16.F32.PACK_AB R24, R25, R24 ;  /* 0x000000181918723e */ /* 0x000fe200000000ff */
[----:B------:R-:W-:Y:S01]  /*c160*/  FMUL2 R4, R4.F32x2.HI_LO, R82.F32x2.HI_LO ;  /* 0x000000520404724a */ /* 0x000fe20000000000 */
[----:B------:R-:W-:Y:S01]  /*c170*/  PRMT R48, R0, 0x7632, R48 ;  /* 0x0000763200307816 */ /* 0x000fe20000000030 */
[----:B------:R-:W-:Y:S01]  /*c180*/  FMUL2 R6, R6.F32x2.HI_LO, R86.F32x2.HI_LO ;  /* 0x000000560606724a */ /* 0x000fe20000000000 */
[----:B------:R-:W-:Y:S01]  /*c190*/  PRMT R49, R0, 0x7610, R49 ;  /* 0x0000761000317816 */ /* 0x000fe20000000031 */
[----:B------:R-:W3:Y:S01]  /*c1a0*/  LDS.128 R32, [R74+UR36+0x38320] ;  /* 0x038320244a207984 */ /* 0x000ee20008000c00 */
[----:B------:R-:W-:Y:S01]  /*c1b0*/  F2FP.F16.F32.PACK_AB R4, R5, R4 ;  /* 0x000000040504723e */ /* 0x000fe200000000ff */
[----:B------:R-:W-:Y:S01]  /*c1c0*/  FMUL2 R52, R52.F32x2.HI_LO, R68.F32x2.HI_LO ;  /* 0x000000443434724a */ /* 0x000fe20000000000 */
[----:B------:R-:W-:Y:S01]  /*c1d0*/  F2FP.F16.F32.PACK_AB R0, R27, R26 ;  /* 0x0000001a1b00723e */ /* 0x000fe200000000ff */
[----:B------:R-:W-:Y:S01]  /*c1e0*/  FMUL2 R54, R54.F32x2.HI_LO, R70.F32x2.HI_LO ;  /* 0x000000463636724a */ /* 0x000fe20000000000 */
[----:B------:R-:W-:Y:S02]  /*c1f0*/  PRMT R71, R4, 0x7632, R71 ;  /* 0x0000763204477816 */ /* 0x000fe40000000047 */
[----:B------:R-:W-:Y:S01]  /*c200*/  PRMT R63, R24, 0x7632, R63 ;  /* 0x00007632183f7816 */ /* 0x000fe2000000003f */
[----:B------:R-:W-:Y:S01]  /*c210*/  LDS.128 R80, [R74+UR36+0x383a0] ;  /* 0x0383a0244a507984 */ /* 0x000fe20008000c00 */
[----:B------:R-:W-:Y:S02]  /*c220*/  PRMT R75, R4, 0x7610, R75 ;  /* 0x00007610044b7816 */ /* 0x000fe4000000004b */
[----:B------:R-:W-:Y:S02]  /*c230*/  PRMT R68, R24, 0x7610, R68 ;  /* 0x0000761018447816 */ /* 0x000fe40000000044 */
[----:B------:R-:W-:Y:S02]  /*c240*/  F2FP.F16.F32.PACK_AB R6, R7, R6 ;  /* 0x000000060706723e */ /* 0x000fe400000000ff */
[----:B------:R-:W-:Y:S01]  /*c250*/  PRMT R69, R0, 0x7632, R69 ;  /* 0x0000763200457816 */ /* 0x000fe20000000045 */
[----:B--2---:R-:W-:Y:S01]  /*c260*/  FADD2 R28, R28.F32x2.HI_LO, R12.F32x2.HI_LO ;  /* 0x0000000c1c1c724b */ /* 0x004fe20000000000 */
[----:B------:R-:W-:Y:S01]  /*c270*/  PRMT R70, R0, 0x7610, R70 ;  /* 0x0000761000467816 */ /* 0x000fe20000000046 */
[----:B------:R-:W-:Y:S01]  /*c280*/  FADD2 R30, R30.F32x2.HI_LO, R14.F32x2.HI_LO ;  /* 0x0000000e1e1e724b */ /* 0x000fe20000000000 */
[C---:B------:R-:W-:Y:S01]  /*c290*/  PRMT R76, R6.reuse, 0x7632, R76 ;  /* 0x00007632064c7816 */ /* 0x040fe2000000004c */
[----:B------:R-:W2:Y:S01]  /*c2a0*/  LDTM.x16 R12, tmem[UR5] ;  /* 0x00000005000c79ee */ /* 0x000ea20008240000 */
[----:B------:R-:W-:Y:S01]  /*c2b0*/  PRMT R78, R6, 0x7610, R78 ;  /* 0x00007610064e7816 */ /* 0x000fe2000000004e */
[----:B------:R-:W-:Y:S01]  /*c2c0*/  FMUL2 R28, R28.F32x2.HI_LO, R84.F32x2.HI_LO ;  /* 0x000000541c1c724a */ /* 0x000fe20000000000 */
[----:B------:R-:W-:Y:S01]  /*c2d0*/  F2FP.F16.F32.PACK_AB R52, R53, R52 ;  /* 0x000000343534723e */ /* 0x000fe200000000ff */
[----:B------:R-:W-:Y:S01]  /*c2e0*/  FMUL2 R30, R30.F32x2.HI_LO, R88.F32x2.HI_LO ;  /* 0x000000581e1e724a */ /* 0x000fe20000000000 */
[----:B------:R-:W-:Y:S02]  /*c2f0*/  F2FP.F16.F32.PACK_AB R54, R55, R54 ;  /* 0x000000363736723e */ /* 0x000fe400000000ff */
[----:B------:R-:W-:Y:S02]  /*c300*/  F2FP.F16.F32.PACK_AB R28, R29, R28 ;  /* 0x0000001c1d1c723e */ /* 0x000fe400000000ff */
[----:B------:R-:W-:Y:S02]  /*c310*/  F2FP.F16.F32.PACK_AB R30, R31, R30 ;  /* 0x0000001e1f1e723e */ /* 0x000fe400000000ff */
[----:B------:R-:W-:Y:S01]  /*c320*/  PRMT R53, R52, 0x7632, R53 ;  /* 0x0000763234357816 */ /* 0x000fe20000000035 */
[----:B-1----:R-:W-:Y:S01]  /*c330*/  FADD2 R8, R36.F32x2.HI_LO, R8.F32x2.HI_LO ;  /* 0x000000082408724b */ /* 0x002fe20000000000 */
[----:B------:R-:W-:Y:S01]  /*c340*/  PRMT R55, R54, 0x7632, R55 ;  /* 0x0000763236377816 */ /* 0x000fe20000000037 */
[----:B------:R-:W-:Y:S01]  /*c350*/  FADD2 R10, R38.F32x2.HI_LO, R10.F32x2.HI_LO ;  /* 0x0000000a260a724b */ /* 0x000fe20000000000 */
[----:B------:R-:W-:Y:S01]  /*c360*/  PRMT R29, R28, 0x7632, R29 ;  /* 0x000076321c1d7816 */ /* 0x000fe2000000001d */
[----:B------:R-:W1:Y:S01]  /*c370*/  LDS.128 R36, [R74+UR36+0x38330] ;  /* 0x038330244a247984 */ /* 0x000e620008000c00 */
[----:B------:R-:W-:Y:S01]  /*c380*/  PRMT R31, R30, 0x7632, R31 ;  /* 0x000076321e1f7816 */ /* 0x000fe2000000001f */
[----:B------:R-:W-:Y:S02]  /*c390*/  FMUL2 R8, R8.F32x2.HI_LO, R90.F32x2.HI_LO ;  /* 0x0000005a0808724a */ /* 0x000fe40000000000 */
[----:B------:R-:W-:Y:S03]  /*c3a0*/  FMUL2 R4, R10.F32x2.HI_LO, R92.F32x2.HI_LO ;  /* 0x0000005c0a04724a */ /* 0x000fe60000000000 */
[----:B------:R-:W-:Y:S01]  /*c3b0*/  F2FP.F16.F32.PACK_AB R8, R9, R8 ;  /* 0x000000080908723e */ /* 0x000fe200000000ff */
[----:B--2---:R-:W-:Y:S01]  /*c3c0*/  FADD2 R12, R12.F32x2.HI_LO, R40.F32x2.HI_LO ;  /* 0x000000280c0c724b */ /* 0x004fe20000000000 */
[----:B------:R-:W-:Y:S01]  /*c3d0*/  F2FP.F16.F32.PACK_AB R4, R5, R4 ;  /* 0x000000040504723e */ /* 0x000fe200000000ff */
[----:B------:R-:W-:Y:S01]  /*c3e0*/  FADD2 R44, R16.F32x2.HI_LO, R44.F32x2.HI_LO ;  /* 0x0000002c102c724b */ /* 0x000fe20000000000 */
[----:B------:R-:W-:Y:S01]  /*c3f0*/  PRMT R79, R8, 0x7632, R79 ;  /* 0x00007632084f7816 */ /* 0x000fe2000000004f */
[----:B------:R-:W-:Y:S01]  /*c400*/  FADD2 R14, R14.F32x2.HI_LO, R42.F32x2.HI_LO ;  /* 0x0000002a0e0e724b */ /* 0x000fe20000000000 */
[----:B------:R-:W-:Y:S01]  /*c410*/  PRMT R84, R8, 0x7610, R84 ;  /* 0x0000761008547816 */ /* 0x000fe20000000054 */
[----:B------:R-:W2:Y:S01]  /*c420*/  LDS.128 R40, [R74+UR36+0x38380] ;  /* 0x038380244a287984 */ /* 0x000ea20008000c00 */
[----:B------:R-:W-:Y:S01]  /*c430*/  PRMT R85, R4, 0x7632, R85 ;  /* 0x0000763204557816 */ /* 0x000fe20000000055 */
[----:B------:R-:W-:Y:S01]  /*c440*/  FMUL2 R12, R12.F32x2.HI_LO, R94.F32x2.HI_LO ;  /* 0x0000005e0c0c724a */ /* 0x000fe20000000000 */
[----:B------:R-:W-:Y:S01]  /*c450*/  PRMT R86, R4, 0x7610, R86 ;  /* 0x0000761004567816 */ /* 0x000fe20000000056 */
[----:B---3--:R-:W-:Y:S02]  /*c460*/  FADD2 R20, R20.F32x2.HI_LO, R32.F32x2.HI_LO ;  /* 0x000000201414724b */ /* 0x008fe40000000000 */
[----:B------:R-:W-:Y:S01]  /*c470*/  FMUL2 R96, R14.F32x2.HI_LO, R96.F32x2.HI_LO ;  /* 0x000000600e60724a */ /* 0x000fe20000000000 */
[----:B------:R-:W-:Y:S01]  /*c480*/  F2FP.F16.F32.PACK_AB R0, R13, R12 ;  /* 0x0000000c0d00723e */ /* 0x000fe200000000ff */
[----:B------:R-:W-:Y:S02]  /*c490*/  FADD2 R22, R22.F32x2.HI_LO, R34.F32x2.HI_LO ;  /* 0x000000221616724b */ /* 0x000fe40000000000 */
[----:B------:R-:W3:Y:S01]  /*c4a0*/  LDS.128 R32, [R74+UR36+0x383b0] ;  /* 0x0383b0244a207984 */ /* 0x000ee20008000c00 */
[----:B------:R-:W-:Y:S01]  /*c4b0*/  PRMT R87, R0, 0x7632, R87 ;  /* 0x0000763200577816 */ /* 0x000fe20000000057 */
[----:B------:R-:W-:Y:S01]  /*c4c0*/  FADD2 R46, R18.F32x2.HI_LO, R46.F32x2.HI_LO ;  /* 0x0000002e122e724b */ /* 0x000fe20000000000 */
[----:B------:R-:W-:Y:S01]  /*c4d0*/  PRMT R88, R0, 0x7610, R88 ;  /* 0x0000761000587816 */ /* 0x000fe20000000058 */
[----:B------:R-:W-:Y:S01]  /*c4e0*/  FMUL2 R44, R44.F32x2.HI_LO, R100.F32x2.HI_LO ;  /* 0x000000642c2c724a */ /* 0x000fe20000000000 */
[----:B------:R-:W-:Y:S01]  /*c4f0*/  F2FP.F16.F32.PACK_AB R3, R97, R96 ;  /* 0x000000606103723e */ /* 0x000fe200000000ff */
[----:B------:R-:W-:Y:S01]  /*c500*/  FMUL2 R46, R46.F32x2.HI_LO, R104.F32x2.HI_LO ;  /* 0x000000682e2e724a */ /* 0x000fe20000000000 */
[----:B------:R-:W2:Y:S02]  /*c510*/  LDTM.x16 R4, tmem[UR4] ;  /* 0x00000004000479ee */ /* 0x000ea40008240000 */
[----:B------:R-:W-:Y:S01]  /*c520*/  F2FP.F16.F32.PACK_AB R0, R45, R44 ;  /* 0x0000002c2d00723e */ /* 0x000fe200000000ff */
[----:B------:R-:W-:Y:S01]  /*c530*/  NOP ;  /* 0x0000000000007918 */ /* 0x000fe20000000000 */
[----:B------:R-:W-:Y:S01]  /*c540*/  PRMT R89, R3, 0x7632, R89 ;  /* 0x0000763203597816 */ /* 0x000fe20000000059 */
[----:B------:R-:W-:Y:S01]  /*c550*/  FMUL2 R20, R20.F32x2.HI_LO, R98.F32x2.HI_LO ;  /* 0x000000621414724a */ /* 0x000fe20000000000 */
[----:B------:R-:W-:Y:S01]  /*c560*/  PRMT R90, R3, 0x7610, R90 ;  /* 0x00007610035a7816 */ /* 0x000fe2000000005a */
[----:B------:R-:W-:Y:S01]  /*c570*/  FMUL2 R22, R22.F32x2.HI_LO, R102.F32x2.HI_LO ;  /* 0x000000661616724a */ /* 0x000fe20000000000 */
[----:B------:R-:W-:Y:S01]  /*c580*/  PRMT R44, R0, 0x7632, R44 ;  /* 0x00007632002c7816 */ /* 0x000fe2000000002c */
[----:B-1----:R-:W-:Y:S01]  /*c590*/  FADD2 R24, R24.F32x2.HI_LO, R36.F32x2.HI_LO ;  /* 0x000000241818724b */ /* 0x002fe20000000000 */
[----:B------:R-:W-:Y:S01]  /*c5a0*/  PRMT R45, R0, 0x7610, R45 ;  /* 0x00007610002d7816 */ /* 0x000fe2000000002d */
[----:B------:R-:W-:Y:S01]  /*c5b0*/  FADD2 R26, R26.F32x2.HI_LO, R38.F32x2.HI_LO ;  /* 0x000000261a1a724b */ /* 0x000fe20000000000 */
        /* <DEDUP_REMOVED lines=8> */
[----:B------:R-:W-:Y:S01]  /*c640*/  PRMT R37, R3, 0x7610, R37 ;  /* 0x0000761003257816 */ /* 0x000fe20000000025 */
[----:B--2---:R-:W-:Y:S01]  /*c650*/  FADD2 R4, R4.F32x2.HI_LO, R40.F32x2.HI_LO ;  /* 0x000000280404724b */ /* 0x004fe20000000000 */
[----:B------:R-:W-:Y:S01]  /*c660*/  PRMT R23, R0, 0x7632, R23 ;  /* 0x0000763200177816 */ /* 0x000fe20000000017 */
[----:B------:R-:W-:Y:S01]  /*c670*/  FADD2 R6, R6.F32x2.HI_LO, R42.F32x2.HI_LO ;  /* 0x0000002a0606724b */ /* 0x000fe20000000000 */
[----:B------:R-:W-:Y:S01]  /*c680*/  PRMT R38, R0, 0x7610, R38 ;  /* 0x0000761000267816 */ /* 0x000fe20000000026 */
[----:B------:R-:W-:Y:S01]  /*c690*/  FADD2 R8, R8.F32x2.HI_LO, R64.F32x2.HI_LO ;  /* 0x000000400808724b */ /* 0x000fe20000000000 */
[----:B------:R-:W-:Y:S01]  /*c6a0*/  PRMT R39, R22, 0x7632, R39 ;  /* 0x0000763216277816 */ /* 0x000fe20000000027 */
[----:B------:R-:W-:Y:S01]  /*c6b0*/  FADD2 R10, R10.F32x2.HI_LO, R66.F32x2.HI_LO ;  /* 0x000000420a0a724b */ /* 0x000fe20000000000 */
[----:B------:R-:W-:Y:S01]  /*c6c0*/  PRMT R25, R24, 0x7632, R25 ;  /* 0x0000763218197816 */ /* 0x000fe20000000019 */
[----:B------:R-:W-:Y:S01]  /*c6d0*/  FADD2 R12, R12.F32x2.HI_LO, R80.F32x2.HI_LO ;  /* 0x000000500c0c724b */ /* 0x000fe20000000000 */
[----:B------:R-:W-:Y:S01]  /*c6e0*/  PRMT R27, R26, 0x7632, R27 ;  /* 0x000076321a1b7816 */ /* 0x000fe2000000001b */
[----:B------:R-:W-:Y:S02]  /*c6f0*/  FADD2 R14, R14.F32x2.HI_LO, R82.F32x2.HI_LO ;  /* 0x000000520e0e724b */ /* 0x000fe40000000000 */
[----:B---3--:R-:W-:Y:S02]  /*c700*/  FADD2 R16, R16.F32x2.HI_LO, R32.F32x2.HI_LO ;  /* 0x000000201010724b */ /* 0x008fe40000000000 */
        /* <DEDUP_REMOVED lines=34> */
.L_x_1292:
        /* <DEDUP_REMOVED lines=22> */
.L_x_1293:
        /* <DEDUP_REMOVED lines=32> */
[----:B------:R-:W-:Y:S02]  /*cc90*/  LEA R6, P1, R48, RZ, 0x10 ;  /* 0x000000ff30067211 */ /* 0x000fe400078280ff */
        /* <DEDUP_REMOVED lines=57> */
[----:B------:R-:W-:Y:S01]  /*d030*/  LOP3.LUT R33, R29, 0xffff, R33, 0xf8, !PT ;  /* 0x0000ffff1d217812 */ /* 0x000fe200078ef821 */
[----:B------:R-:W-:Y:S01]  /*d040*/  IMAD.U32 R29, R27, 0x10000, RZ ;  /* 0x000100001b1d7824 */ /* 0x000fe200078e00ff */
[----:B------:R-:W-:Y:S01]  /*d050*/  LEA.HI.X R45, R19, RZ, RZ, 0x10, P0 ;  /* 0x000000ff132d7211 */ /* 0x000fe200000f84ff */
[----:B------:R-:W-:Y:S01]  /*d060*/  IMAD.U32 R19, R61, 0x10000, RZ ;  /* 0x000100003d137824 */ /* 0x000fe200078e00ff */
[----:B------:R-:W-:Y:S02]  /*d070*/  LOP3.LUT R24, R28, 0xffff, R47, 0xf8, !PT ;  /* 0x0000ffff1c187812 */ /* 0x000fe400078ef82f */
[----:B------:R-:W-:Y:S02]  /*d080*/  LOP3.LUT R28, R44, 0xffff, R16, 0xf8, !PT ;  /* 0x0000ffff2c1c7812 */ /* 0x000fe400078ef810 */
[----:B------:R-:W-:Y:S02]  /*d090*/  LOP3.LUT R16, R58, R57, RZ, 0xfc, !PT ;  /* 0x000000393a107212 */ /* 0x000fe400078efcff */
[----:B------:R-:W-:Y:S02]  /*d0a0*/  LOP3.LUT R64, R41, 0xffff, R64, 0xf8, !PT ;  /* 0x0000ffff29407812 */ /* 0x000fe400078ef840 */
[----:B------:R-:W-:Y:S02]  /*d0b0*/  LOP3.LUT R4, R4, 0xffff, R60, 0xf8, !PT ;  /* 0x0000ffff04047812 */ /* 0x000fe400078ef83c */
[----:B------:R-:W-:Y:S02]  /*d0c0*/  LOP3.LUT R18, R45, 0xffff, R18, 0xf8, !PT ;  /* 0x0000ffff2d127812 */ /* 0x000fe400078ef812 */
[----:B------:R-:W-:Y:S01]  /*d0d0*/  LOP3.LUT R26, R26, R29, RZ, 0xfc, !PT ;  /* 0x0000001d1a1a7212 */ /* 0x000fe200078efcff */
[----:B------:R-:W-:Y:S01]  /*d0e0*/  IMAD.U32 R29, R32, 0x10000, RZ ;  /* 0x00010000201d7824 */ /* 0x000fe200078e00ff */
        /* <DEDUP_REMOVED lines=11> */
[----:B------:R-:W-:Y:S01]  /*d1a0*/  IMAD.MOV.U32 R7, RZ, RZ, R30 ;  /* 0x000000ffff077224 */ /* 0x000fe200078e001e */
[----:B------:R1:W-:Y:S01]  /*d1b0*/  STS.128 [R32+0x28000], R16 ;  /* 0x0280001020007388 */ /* 0x0003e20000000c00 */
[----:B------:R-:W-:Y:S01]  /*d1c0*/  LOP3.LUT R29, R33, R29, RZ, 0xfc, !PT ;  /* 0x0000001d211d7212 */ /* 0x000fe200078efcff */
[----:B------:R-:W-:Y:S01]  /*d1d0*/  VIADD R34, R32, 0x28000 ;  /* 0x0002800020227836 */ /* 0x000fe20000000000 */
[----:B------:R-:W-:Y:S01]  /*d1e0*/  LOP3.LUT R6, R6, 0xffff, R49, 0xf8, !PT ;  /* 0x0000ffff06067812 */ /* 0x000fe200078ef831 */
[----:B------:R-:W-:Y:S01]  /*d1f0*/  VIADD R2, R32, 0x28040 ;  /* 0x0002804020027836 */ /* 0x000fe20000000000 */
[----:B------:R-:W-:Y:S02]  /*d200*/  LOP3.LUT R50, R50, R51, RZ, 0xfc, !PT ;  /* 0x0000003332327212 */ /* 0x000fe400078efcff */
[----:B------:R-:W-:Y:S02]  /*d210*/  LOP3.LUT R54, R54, R55, RZ, 0xfc, !PT ;  /* 0x0000003736367212 */ /* 0x000fe400078efcff */
[----:B------:R-:W-:Y:S02]  /*d220*/  LOP3.LUT P0, RZ, R73, 0x4, RZ, 0xc0, !PT ;  /* 0x0000000449ff7812 */ /* 0x000fe4000780c0ff */
[----:B------:R-:W-:Y:S02]  /*d230*/  SEL R33, R3, 0xfffffff0, P2 ;  /* 0xfffffff003217807 */ /* 0x000fe40001000000 */
[----:B------:R-:W-:Y:S02]  /*d240*/  LOP3.LUT R70, R70, R69, RZ, 0xfc, !PT ;  /* 0x0000004546467212 */ /* 0x000fe400078efcff */
[----:B------:R-:W-:Y:S01]  /*d250*/  LOP3.LUT R78, R9, 0xffff, R78, 0xf8, !PT ;  /* 0x0000ffff094e7812 */ /* 0x000fe200078ef84e */
[----:B------:R-:W-:Y:S01]  /*d260*/  IMAD.IADD R3, R32, 0x1, R33 ;  /* 0x0000000120037824 */ /* 0x000fe200078e0221 */
[----:B------:R-:W-:Y:S01]  /*d270*/  LOP3.LUT R11, R11, 0xffff, R86, 0xf8, !PT ;  /* 0x0000ffff0b0b7812 */ /* 0x000fe200078ef856 */
[----:B------:R-:W-:Y:S01]  /*d280*/  IMAD.U32 R9, R76, 0x10000, RZ ;  /* 0x000100004c097824 */ /* 0x000fe200078e00ff */
[----:B------:R-:W-:Y:S02]  /*d290*/  LOP3.LUT R14, R14, 0xffff, R88, 0xf8, !PT ;  /* 0x0000ffff0e0e7812 */ /* 0x000fe400078ef858 */
[----:B------:R-:W-:Y:S01]  /*d2a0*/  LOP3.LUT R11, R11, R85, RZ, 0xfc, !PT ;  /* 0x000000550b0b7212 */ /* 0x000fe200078efcff */
[----:B------:R-:W-:Y:S01]  /*d2b0*/  @P0 VIADD R2, R34, 0xffffffc0 ;  /* 0xffffffc022020836 */ /* 0x000fe20000000000 */
[----:B------:R-:W-:Y:S02]  /*d2c0*/  LOP3.LUT R9, R78, R9, RZ, 0xfc, !PT ;  /* 0x000000094e097212 */ /* 0x000fe400078efcff */
[----:B------:R-:W-:Y:S02]  /*d2d0*/  LOP3.LUT R90, R90, R89, RZ, 0xfc, !PT ;  /* 0x000000595a5a7212 */ /* 0x000fe400078efcff */
[----:B------:R-:W-:Y:S02]  /*d2e0*/  LOP3.LUT R27, R37, R36, RZ, 0xfc, !PT ;  /* 0x00000024251b7212 */ /* 0x000fe400078efcff */
[----:B------:R-:W-:Y:S01]  /*d2f0*/  LOP3.LUT R22, R22, R39, RZ, 0xfc, !PT ;  /* 0x0000002716167212 */ /* 0x000fe200078efcff */
[----:B-1----:R-:W-:Y:S01]  /*d300*/  IMAD.MOV.U32 R16, RZ, RZ, R6 ;  /* 0x000000ffff107224 */ /* 0x002fe200078e0006 */
[----:B------:R-:W-:Y:S01]  /*d310*/  LOP3.LUT R21, R21, 0xffff, R43, 0xf8, !PT ;  /* 0x0000ffff15157812 */ /* 0x000fe200078ef82b */
[----:B------:R-:W-:Y:S01]  /*d320*/  IMAD.MOV.U32 R17, RZ, RZ, R50 ;  /* 0x000000ffff117224 */ /* 0x000fe200078e0032 */
[----:B------:R-:W-:Y:S01]  /*d330*/  LOP3.LUT R25, R40, 0xffff, R35, 0xf8, !PT ;  /* 0x0000ffff28197812 */ /* 0x000fe200078ef823 */
[----:B------:R-:W-:Y:S01]  /*d340*/  IMAD.MOV.U32 R18, RZ, RZ, R5 ;  /* 0x000000ffff127224 */ /* 0x000fe200078e0005 */
[----:B------:R-:W-:Y:S01]  /*d350*/  LOP3.LUT R21, R21, R42, RZ, 0xfc, !PT ;  /* 0x0000002a15157212 */ /* 0x000fe200078efcff */
[----:B------:R-:W-:Y:S02]  /*d360*/  IMAD.MOV.U32 R19, RZ, RZ, R54 ;  /* 0x000000ffff137224 */ /* 0x000fe400078e0036 */
[----:B------:R-:W-:Y:S02]  /*d370*/  IMAD.MOV.U32 R5, RZ, RZ, R70 ;  /* 0x000000ffff057224 */ /* 0x000fe400078e0046 */
[----:B------:R-:W-:Y:S01]  /*d380*/  IMAD.MOV.U32 R6, RZ, RZ, R12 ;  /* 0x000000ffff067224 */ /* 0x000fe200078e000c */
[----:B------:R1:W-:Y:S08]  /*d390*/  STS.128 [R3+0x28000], R16 ;  /* 0x0280001003007388 */ /* 0x0003f00000000c00 */
[----:B------:R2:W-:Y:S01]  /*d3a0*/  STS.128 [R2], R4 ;  /* 0x0000000402007388 */ /* 0x0005e20000000c00 */
[----:B-1----:R-:W-:Y:S07]  /*d3b0*/  IMAD.IADD R16, R33, 0x1, R2 ;  /* 0x0000000121107824 */ /* 0x002fee00078e0202 */
[----:B------:R-:W-:Y:S01]  /*d3c0*/  STS.128 [R16], R8 ;  /* 0x0000000810007388 */ /* 0x000fe20000000c00 */
[----:B--2---:R-:W-:Y:S02]  /*d3d0*/  IMAD.MOV.U32 R4, RZ, RZ, R14 ;  /* 0x000000ffff047224 */ /* 0x004fe400078e000e */
[----:B------:R-:W-:Y:S02]  /*d3e0*/  IMAD.MOV.U32 R5, RZ, RZ, R90 ;  /* 0x000000ffff057224 */ /* 0x000fe400078e005a */
[----:B------:R-:W-:Y:S02]  /*d3f0*/  IMAD.MOV.U32 R6, RZ, RZ, R13 ;  /* 0x000000ffff067224 */ /* 0x000fe400078e000d */
[----:B------:R-:W-:Y:S05]  /*d400*/  IMAD.MOV.U32 R7, RZ, RZ, R27 ;  /* 0x000000ffff077224 */ /* 0x000fea00078e001b */
[----:B------:R1:W-:Y:S02]  /*d410*/  STS.128 [R32+0x2c000], R4 ;  /* 0x02c0000420007388 */ /* 0x0003e40000000c00 */
[----:B-1----:R-:W-:Y:S02]  /*d420*/  IMAD.MOV.U32 R4, RZ, RZ, R15 ;  /* 0x000000ffff047224 */ /* 0x002fe400078e000f */
[----:B------:R-:W-:Y:S02]  /*d430*/  IMAD.MOV.U32 R5, RZ, RZ, R22 ;  /* 0x000000ffff057224 */ /* 0x000fe400078e0016 */
[----:B------:R-:W-:Y:S02]  /*d440*/  IMAD.MOV.U32 R6, RZ, RZ, R23 ;  /* 0x000000ffff067224 */ /* 0x000fe400078e0017 */
[----:B------:R-:W-:Y:S02]  /*d450*/  IMAD.MOV.U32 R7, RZ, RZ, R26 ;  /* 0x000000ffff077224 */ /* 0x000fe400078e001a */
[----:B------:R-:W-:Y:S02]  /*d460*/  IMAD.MOV.U32 R22, RZ, RZ, R24 ;  /* 0x000000ffff167224 */ /* 0x000fe400078e0018 */
[----:B------:R-:W-:Y:S01]  /*d470*/  IMAD.MOV.U32 R23, RZ, RZ, R29 ;  /* 0x000000ffff177224 */ /* 0x000fe200078e001d */
        /* <DEDUP_REMOVED lines=17> */
.L_x_1294:
[----:B-1----:R-:W-:Y:S01]  /*d590*/  SYNCS.ARRIVE.TRANS64.A1T0 RZ, [UR36+0x38890], RZ ;  /* 0x038890ffffff79a7 */ /* 0x002fe20008100024 */
[----:B------:R-:W-:Y:S05]  /*d5a0*/  @!P0 BRA `(.L_x_1295) ;  /* 0x0000000000048947 */ /* 0x000fea0003800000 */
[----:B------:R-:W-:Y:S05]  /*d5b0*/  BPT.TRAP 0x1 ;  /* 0x000000040000795c */ /* 0x000fea0000300000 */
.L_x_1295:
[----:B------:R-:W3:Y:S01]  /*d5c0*/  LDL.LU R0, [R1] ;  /* 0x0000000001007983 */ /* 0x000ee20000300800 */
[----:B------:R-:W-:Y:S03]  /*d5d0*/  UIADD3 UR4, UPT, UPT, UR36, 0x38848, URZ ;  /* 0x0003884824047890 */ /* 0x000fe6000fffe0ff */
[----:B--2---:R-:W2:Y:S01]  /*d5e0*/  LDL.LU R7, [R1+0x8] ;  /* 0x0000080001077983 */ /* 0x004ea20000300800 */
[----:B------:R-:W-:Y:S03]  /*d5f0*/  UPRMT UR4, UR38, 0x654, UR4 ;  /* 0x0000065426047896 */ /* 0x000fe60008000004 */
[----:B------:R-:W4:Y:S04]  /*d600*/  LDL.LU R6, [R1+0x10] ;  /* 0x0000100001067983 */ /* 0x000f280000300800 */
[----:B------:R-:W5:Y:S02]  /*d610*/  LDL.LU R5, [R1+0xc] ;  /* 0x00000c0001057983 */ /* 0x000f640000300800 */
[----:B------:R-:W-:Y:S02]  /*d620*/  SYNCS.ARRIVE.TRANS64.RED.A1T0 RZ, [UR4], RZ ;  /* 0x000000ffffff79a7 */ /* 0x000fe40008100404 */
[----:B------:R-:W3:Y:S04]  /*d630*/  LDL.LU R4, [R1+0x4] ;  /* 0x0000040001047983 */ /* 0x000ee80000300800 */
        /* <DEDUP_REMOVED lines=8> */
[----:B------:R-:W-:Y:S01]  /*d6c0*/  LOP3.LUT R3, R3, 0x1, RZ, 0x3c, !PT ;  /* 0x0000000103037812 */ /* 0x000fe200078e3cff */
[----:B------:R2:W-:Y:S01]  /*d6d0*/  STL [R1+0x10], R6 ;  /* 0x0000100601007387 */ /* 0x0005e20000100800 */
[C---:B------:R-:W-:Y:S01]  /*d6e0*/  ISETP.GT.U32.AND P1, PT, R0.reuse, 0x1, PT ;  /* 0x000000010000780c */ /* 0x040fe20003f24070 */
[----:B------:R-:W-:Y:S02]  /*d6f0*/  VIADD R0, R0, 0xffffffff ;  /* 0xffffffff00007836 */ /* 0x000fe40000000000 */
[----:B------:R2:W-:Y:S04]  /*d700*/  STL [R1+0xc], R5 ;  /* 0x00000c0501007387 */ /* 0x0005e80000100800 */
[----:B------:R2:W-:Y:S04]  /*d710*/  STL [R1+0x4], R4 ;  /* 0x0000040401007387 */ /* 0x0005e80000100800 */
[----:B------:R2:W-:Y:S04]  /*d720*/  STL [R1], R0 ;  /* 0x0000000001007387 */ /* 0x0005e80000100800 */
[----:B------:R2:W-:Y:S04]  /*d730*/  STL [R1+0x18], R3 ;  /* 0x0000180301007387 */ /* 0x0005e80000100800 */
[----:B------:R2:W-:Y:S01]  /*d740*/  STL [R1+0x14], R2 ;  /* 0x0000140201007387 */ /* 0x0005e20000100800 */
[----:B------:R-:W-:Y:S05]  /*d750*/  @P1 BRA `(.L_x_1296) ;  /* 0xffffffb800d81947 */ /* 0x000fea000383ffff */
[----:B------:R-:W1:Y:S01]  /*d760*/  S2R R82, SR_TID.X ;  /* 0x0000000000527919 */ /* 0x000e620000002100 */
[----:B------:R-:W3:Y:S01]  /*d770*/  S2UR UR5, SR_CTAID.Y ;  /* 0x00000000000579c3 */ /* 0x000ee20000002600 */
[C---:B------:R-:W-:Y:S01]  /*d780*/  LOP3.LUT R17, R73.reuse, 0x7f, RZ, 0xc0, !PT ;  /* 0x0000007f49117812 */ /* 0x040fe200078ec0ff */
[----:B------:R-:W-:Y:S01]  /*d790*/  IMAD.U32 R84, R73, 0x10000, RZ ;  /* 0x0001000049547824 */ /* 0x000fe200078e00ff */
[----:B------:R-:W4:Y:S04]  /*d7a0*/  S2R R22, SR_CTAID.X ;  /* 0x0000000000167919 */ /* 0x000f280000002500 */
[----:B------:R-:W-:Y:S01]  /*d7b0*/  LOP3.LUT R84, R84, 0x600000, RZ, 0xc0, !PT ;  /* 0x0060000054547812 */ /* 0x000fe200078ec0ff */
[----:B--2---:R-:W3:Y:S03]  /*d7c0*/  LDC.64 R4, c[0x0][0x988] ;  /* 0x00026200ff047b82 */ /* 0x004ee60000000a00 */
[----:B------:R-:W-:-:S05]  /*d7d0*/  LOP3.LUT R84, R84, 0x10, R72, 0xf8, !PT ;  /* 0x0000001054547812 */ /* 0x000fca00078ef848 */
[----:B------:R-:W2:Y:S08]  /*d7e0*/  LDC.64 R2, c[0x0][0x9a0] ;  /* 0x00026800ff027b82 */ /* 0x000eb00000000a00 */
[----:B------:R-:W5:Y:S01]  /*d7f0*/  S2UR UR4, SR_CTAID.Z ;  /* 0x00000000000479c3 */ /* 0x000f620000002700 */
[----:B-1----:R-:W-:-:S07]  /*d800*/  SHF.L.U32 R0, R82, 0x10, RZ ;  /* 0x0000001052007819 */ /* 0x002fce00000006ff */
[----:B------:R-:W5:Y:S01]  /*d810*/  LDC R80, c[0x0][0x990] ;  /* 0x00026400ff507b82 */ /* 0x000f620000000800 */
[----:B------:R-:W-:Y:S01]  /*d820*/  SHF.R.U32.HI R82, RZ, 0x3, R82 ;  /* 0x00000003ff527819 */ /* 0x000fe20000011652 */
[----:B---3--:R-:W-:Y:S02]  /*d830*/  IMAD R5, R5, UR5, RZ ;  /* 0x0000000505057c24 */ /* 0x008fe4000f8e02ff */
[----:B----4-:R-:W-:Y:S01]  /*d840*/  IMAD.SHL.U32 R22, R22, 0x80, RZ ;  /* 0x0000008016167824 */ /* 0x010fe200078e00ff */
[----:B------:R-:W-:Y:S01]  /*d850*/  LOP3.LUT R0, R0, 0x600010, R82, 0xc8, !PT ;  /* 0x0060001000007812 */ /* 0x000fe200078ec852 */
[-C--:B------:R-:W-:Y:S02]  /*d860*/  IMAD R81, R17, R4.reuse, RZ ;  /* 0x0000000411517224 */ /* 0x080fe400078e02ff */
[----:B------:R-:W1:Y:S01]  /*d870*/  LDC R16, c[0x0][0x9a8] ;  /* 0x00026a00ff107b82 */ /* 0x000e620000000800 */
[----:B--2---:R-:W-:Y:S01]  /*d880*/  IMAD R3, R3, UR5, RZ ;  /* 0x0000000503037c24 */ /* 0x004fe2000f8e02ff */
[----:B------:R-:W-:Y:S01]  /*d890*/  LOP3.LUT R79, R0, 0x180, RZ, 0xfc, !PT ;  /* 0x00000180004f7812 */ /* 0x000fe200078efcff */
[----:B------:R-:W-:-:S02]  /*d8a0*/  IMAD R5, R22, R4, R5 ;  /* 0x0000000416057224 */ /* 0x000fc400078e0205 */
[CC--:B------:R-:W-:Y:S01]  /*d8b0*/  IMAD R3, R22.reuse, R2.reuse, R3 ;  /* 0x0000000216037224 */ /* 0x0c0fe200078e0203 */
[----:B------:R-:W-:Y:S01]  /*d8c0*/  LOP3.LUT R22, R22, 0x7f, R73, 0xf8, !PT ;  /* 0x0000007f16167812 */ /* 0x000fe200078ef849 */
[----:B------:R-:W-:Y:S01]  /*d8d0*/  IMAD R17, R17, R2, RZ ;  /* 0x0000000211117224 */ /* 0x000fe200078e02ff */
[----:B------:R-:W-:Y:S01]  /*d8e0*/  SHF.R.S32.HI R2, RZ, 0x1f, R81 ;  /* 0x0000001fff027819 */ /* 0x000fe20000011451 */
[----:B-----5:R-:W-:Y:S02]  /*d8f0*/  IMAD R80, R80, UR4, R5 ;  /* 0x0000000450507c24 */ /* 0x020fe4000f8e0205 */
[----:B-1----:R-:W-:Y:S01]  /*d900*/  IMAD R16, R16, UR4, R3 ;  /* 0x0000000410107c24 */ /* 0x002fe2000f8e0203 */
[----:B------:R-:W-:Y:S01]  /*d910*/  IADD3 R3, PT, PT, R79, -0x100, RZ ;  /* 0xffffff004f037810 */ /* 0x000fe20007ffe0ff */
[----:B------:R-:W-:Y:S06]  /*d920*/  @!P0 BRA `(.L_x_1297) ;  /* 0x0000000000048947 */ /* 0x000fec0003800000 */
[----:B------:R-:W-:Y:S05]  /*d930*/  BPT.TRAP 0x1 ;  /* 0x000000040000795c */ /* 0x000fea0000300000 */
.L_x_1297:
[----:B------:R-:W-:Y:S02]  /*d940*/  SHF.L.U32 R0, RZ, 0x1f, RZ ;  /* 0x0000001fff007819 */ /* 0x000fe400000006ff */
[----:B------:R-:W-:Y:S02]  /*d950*/  SHF.R.U32.HI R83, RZ, 0x5, R73 ;  /* 0x00000005ff537819 */ /* 0x000fe40000011649 */
[----:B------:R-:W1:Y:S01]  /*d960*/  SYNCS.PHASECHK.TRANS64.TRYWAIT P1, [UR36+0x388a0], R0 ;  /* 0x0388a000ff0075a7 */ /* 0x000e620008021124 */
[----:B------:R-:W-:Y:S02]  /*d970*/  SHF.R.U32.HI R3, RZ, 0x15, R3 ;  /* 0x00000015ff037819 */ /* 0x000fe40000011603 */
[----:B------:R-:W-:-:S04]  /*d980*/  LOP3.LUT R83, R83, 0x3, RZ, 0xc0, !PT ;  /* 0x0000000353537812 */ /* 0x000fc800078ec0ff */
[----:B------:R-:W-:Y:S01]  /*d990*/  ISETP.NE.AND P0, PT, R83, R3, PT ;  /* 0x000000035300720c */ /* 0x000fe20003f05270 */
[----:B-1----:R-:W-:-:S12]  /*d9a0*/  @!P1 BRA `(.L_x_1298) ;  /* 0x0000004000389947 */ /* 0x002fd80003800000 */
.L_x_1402:
        /* <DEDUP_REMOVED lines=17> */
.L_x_1299:
        /* <DEDUP_REMOVED lines=23> */
.L_x_1300:
        /* <DEDUP_REMOVED lines=23> */
.L_x_1301:
[----:B------:R-:W-:Y:S05]  /*dda0*/  WARPSYNC.ALL ;  /* 0x0000000000007948 */ /* 0x000fea0003800000 */
[----:B------:R-:W1:Y:S01]  /*ddb0*/  LDCU UR38, c[0x0][0x9a0] ;  /* 0x00013400ff2677ac */ /* 0x000e620008000800 */
[C---:B------:R-:W-:Y:S01]  /*ddc0*/  VIADD R0, R79.reuse, 0xffffff60 ;  /* 0xffffff604f007836 */ /* 0x040fe20000000000 */
[----:B------:R-:W-:-:S04]  /*ddd0*/  R2UR UR4, R79 ;  /* 0x000000004f0472ca */ /* 0x000fc800000e0000 */
[----:B------:R-:W-:-:S04]  /*dde0*/  SHF.R.U32.HI R0, RZ, 0x15, R0 ;  /* 0x00000015ff007819 */ /* 0x000fc80000011600 */
[----:B------:R-:W-:-:S05]  /*ddf0*/  ISETP.NE.AND P0, PT, R83, R0, PT ;  /* 0x000000005300720c */ /* 0x000fca0003f05270 */
[----:B------:R-:W2:Y:S01]  /*de00*/  LDTM.x16 R24, tmem[UR4+-0xc0] ;  /* 0xffff4004001879ee */ /* 0x000ea2000824ff00 */
        /* <DEDUP_REMOVED lines=19> */
.L_x_1302:
[----:B------:R-:W-:Y:S05]  /*df40*/  WARPSYNC.ALL ;  /* 0x0000000000007948 */ /* 0x000fea0003800000 */
[----:B------:R-:W-:Y:S01]  /*df50*/  LOP3.LUT R82, R82, 0x10, RZ, 0xc0, !PT ;  /* 0x0000001052527812 */ /* 0x000fe200078ec0ff */
[----:B------:R-:W1:Y:S04]  /*df60*/  LDCU UR6, c[0x0][0x3b4] ;  /* 0x00007680ff0677ac */ /* 0x000e680008000800 */
[C---:B------:R-:W-:Y:S01]  /*df70*/  VIADD R78, R82.reuse, 0x8 ;  /* 0x00000008524e7836 */ /* 0x040fe20000000000 */
[----:B------:R-:W-:Y:S01]  /*df80*/  LOP3.LUT R77, R77, 0xfffffffb, RZ, 0xc0, !PT ;  /* 0xfffffffb4d4d7812 */ /* 0x000fe200078ec0ff */
[C---:B------:R-:W-:Y:S01]  /*df90*/  VIADD R76, R82.reuse, 0x20 ;  /* 0x00000020524c7836 */ /* 0x040fe20000000000 */
[----:B------:R-:W2:Y:S01]  /*dfa0*/  LDCU.64 UR4, c[0x0][0x998] ;  /* 0x00013300ff0477ac */ /* 0x000ea20008000a00 */
[----:B------:R-:W-:Y:S01]  /*dfb0*/  IADD3 R0, P2, P1, R17, UR38, R82 ;  /* 0x0000002611007c10 */ /* 0x000fe2000f95e052 */
[C---:B------:R-:W-:Y:S01]  /*dfc0*/  VIADD R75, R82.reuse, 0x28 ;  /* 0x00000028524b7836 */ /* 0x040fe20000000000 */
[----:B------:R-:W-:Y:S01]  /*dfd0*/  SHF.R.S32.HI R17, RZ, 0x1f, R17 ;  /* 0x0000001fff117819 */ /* 0x000fe20000011411 */
[----:B------:R-:W-:Y:S01]  /*dfe0*/  VIADD R72, R82, 0x60 ;  /* 0x0000006052487836 */ /* 0x000fe20000000000 */
[----:B------:R-:W-:Y:S01]  /*dff0*/  IADD3 R16, P0, PT, R16, R0, RZ ;  /* 0x0000000010107210 */ /* 0x000fe20007f1e0ff */
[----:B------:R-:W3:Y:S01]  /*e000*/  LDC.64 R90, c[0x0][0x358] ;  /* 0x0000d600ff5a7b82 */ /* 0x000ee20000000a00 */
[----:B------:R-:W-:Y:S01]  /*e010*/  IADD3.X R0, PT, PT, R17, UR39, RZ, P2, P1 ;  /* 0x0000002711007c10 */ /* 0x000fe200097e24ff */
[C---:B------:R-:W-:Y:S01]  /*e020*/  VIADD R73, R82.reuse, 0x48 ;  /* 0x0000004852497836 */ /* 0x040fe20000000000 */
[----:B------:R-:W-:Y:S01]  /*e030*/  UISETP.NE.AND UP0, UPT, UR46, 0x3, UPT ;  /* 0x000000032e00788c */ /* 0x000fe2000bf05270 */
[C---:B------:R-:W-:Y:S01]  /*e040*/  VIADD R74, R82.reuse, 0x40 ;  /* 0x00000040524a7836 */ /* 0x040fe20000000000 */
[----:B------:R-:W-:Y:S01]  /*e050*/  BSSY.RECONVERGENT B0, `(.L_x_1303) ;  /* 0x0000037000007945 */ /* 0x000fe20003800200 */
[----:B------:R-:W-:Y:S01]  /*e060*/  IMAD.X R0, RZ, RZ, R0, P0 ;  /* 0x000000ffff007224 */ /* 0x000fe200000e0600 */
[C---:B-1----:R-:W-:Y:S01]  /*e070*/  ISETP.GE.AND P5, PT, R82.reuse, UR6, PT ;  /* 0x0000000652007c0c */ /* 0x042fe2000bfa6270 */
[----:B------:R-:W-:Y:S01]  /*e080*/  VIADD R23, R82, 0x68 ;  /* 0x0000006852177836 */ /* 0x000fe20000000000 */
[----:B------:R-:W-:Y:S01]  /*e090*/  ISETP.GE.AND P4, PT, R78, UR6, PT ;  /* 0x000000064e007c0c */ /* 0x000fe2000bf86270 */
[----:B------:R-:W1:Y:S01]  /*e0a0*/  S2UR UR41, SR_CgaCtaId ;  /* 0x00000000002979c3 */ /* 0x000e620000008800 */
[----:B------:R-:W-:-:S02]  /*e0b0*/  ISETP.GE.U32.OR P5, PT, R22, UR37, P5 ;  /* 0x0000002516007c0c */ /* 0x000fc4000afa6470 */
[----:B------:R-:W-:Y:S02]  /*e0c0*/  ISETP.GE.U32.OR P4, PT, R22, UR37, P4 ;  /* 0x0000002516007c0c */ /* 0x000fe4000a786470 */
[----:B------:R-:W-:Y:S02]  /*e0d0*/  ISETP.GE.AND P3, PT, R76, UR6, PT ;  /* 0x000000064c007c0c */ /* 0x000fe4000bf66270 */
[----:B------:R-:W-:Y:S02]  /*e0e0*/  ISETP.GE.AND P2, PT, R75, UR6, PT ;  /* 0x000000064b007c0c */ /* 0x000fe4000bf46270 */
[----:B------:R-:W-:Y:S02]  /*e0f0*/  ISETP.GE.U32.OR P3, PT, R22, UR37, P3 ;  /* 0x0000002516007c0c */ /* 0x000fe40009f66470 */
[----:B------:R-:W-:Y:S02]  /*e100*/  ISETP.GE.AND P6, PT, R72, UR6, PT ;  /* 0x0000000648007c0c */ /* 0x000fe4000bfc6270 */
[----:B--2---:R-:W-:-:S02]  /*e110*/  LEA R20, P0, R16, UR4, 0x1 ;  /* 0x0000000410147c11 */ /* 0x004fc4000f8008ff */
[----:B------:R-:W-:Y:S02]  /*e120*/  @P5 LOP3.LUT R77, R77, 0x4, RZ, 0xfc, !PT ;  /* 0x000000044d4d5812 */ /* 0x000fe400078efcff */
[C---:B------:R-:W-:Y:S02]  /*e130*/  ISETP.GE.U32.OR P5, PT, R22.reuse, UR37, P2 ;  /* 0x0000002516007c0c */ /* 0x040fe400097a6470 */
[----:B------:R-:W-:Y:S02]  /*e140*/  LOP3.LUT R77, R77, 0xfffffffd, RZ, 0xc0, !PT ;  /* 0xfffffffd4d4d7812 */ /* 0x000fe400078ec0ff */
[----:B------:R-:W-:Y:S02]  /*e150*/  R2UR UR4, R79 ;  /* 0x000000004f0472ca */ /* 0x000fe400000e0000 */
[----:B------:R-:W-:Y:S02]  /*e160*/  @P4 LOP3.LUT R77, R77, 0x2, RZ, 0xfc, !PT ;  /* 0x000000024d4d4812 */ /* 0x000fe400078efcff */
[----:B------:R-:W-:-:S02]  /*e170*/  ISETP.GE.U32.OR P2, PT, R22, UR37, P6 ;  /* 0x0000002516007c0c */ /* 0x000fc4000b746470 */
[----:B------:R-:W-:Y:S02]  /*e180*/  LOP3.LUT R77, R77, 0xfffffffe, RZ, 0xc0, !PT ;  /* 0xfffffffe4d4d7812 */ /* 0x000fe400078ec0ff */
[----:B------:R-:W-:Y:S02]  /*e190*/  LEA.HI.X R21, R16, UR5, R0, 0x1, P0 ;  /* 0x0000000510157c11 */ /* 0x000fe400080f0c00 */
[----:B------:R-:W-:Y:S02]  /*e1a0*/  @P3 LOP3.LUT R77, R77, 0x1, RZ, 0xfc, !PT ;  /* 0x000000014d4d3812 */ /* 0x000fe400078efcff */
[----:B------:R-:W-:Y:S01]  /*e1b0*/  ISETP.GE.AND P0, PT, R73, UR6, PT ;  /* 0x0000000649007c0c */ /* 0x000fe2000bf06270 */
[----:B------:R-:W2:Y:S01]  /*e1c0*/  LDTM.x16 R4, tmem[UR4+-0xa0] ;  /* 0xffff6004000479ee */ /* 0x000ea2000824ff00 */
[----:B------:R-:W-:Y:S02]  /*e1d0*/  LOP3.LUT P6, RZ, R77, 0x4, RZ, 0xc0, !PT ;  /* 0x000000044dff7812 */ /* 0x000fe400078cc0ff */
[----:B------:R-:W-:-:S02]  /*e1e0*/  ISETP.GE.AND P1, PT, R74, UR6, PT ;  /* 0x000000064a007c0c */ /* 0x000fc4000bf26270 */
[C---:B------:R-:W-:Y:S02]  /*e1f0*/  ISETP.GE.U32.OR P3, PT, R22.reuse, UR37, P0 ;  /* 0x0000002516007c0c */ /* 0x040fe40008766470 */
[----:B------:R-:W-:Y:S02]  /*e200*/  ISETP.GE.AND P0, PT, R23, UR6, PT ;  /* 0x0000000617007c0c */ /* 0x000fe4000bf06270 */
[C---:B------:R-:W-:Y:S02]  /*e210*/  ISETP.GE.U32.OR P4, PT, R22.reuse, UR37, P1 ;  /* 0x0000002516007c0c */ /* 0x040fe40008f86470 */
[----:B------:R-:W-:-:S03]  /*e220*/  ISETP.GE.U32.OR P1, PT, R22, UR37, P0 ;  /* 0x0000002516007c0c */ /* 0x000fc60008726470 */
[----:B-123--:R-:W-:Y:S10]  /*e230*/  @P6 BRA `(.L_x_1304) ;  /* 0x0000000000606947 */ /* 0x00eff40003800000 */
        /* <DEDUP_REMOVED lines=24> */
.L_x_1304:
[----:B------:R-:W-:Y:S05]  /*e3c0*/  BSYNC.RECONVERGENT B0 ;  /* 0x0000000000007941 */ /* 0x000fea0003800200 */
.L_x_1303:
        /* <DEDUP_REMOVED lines=15> */
[----:B------:R-:W-:Y:S01]  /*e4c0*/  LOP3.LUT R66, R59, 0xffff, R66, 0xf8, !PT ;  /* 0x0000ffff3b427812 */ /* 0x000fe200078ef842 */
[----:B------:R-:W-:Y:S01]  /*e4d0*/  IMAD.WIDE.U32 R60, R3, 0x10000, RZ ;  /* 0x00010000033c7825 */ /* 0x000fe200078e00ff */
[----:B------:R-:W-:-:S02]  /*e4e0*/  R2UR UR4, R90 ;  /* 0x000000005a0472ca */ /* 0x000fc400000e0000 */
[----:B------:R-:W-:Y:S01]  /*e4f0*/  R2UR UR5, R91 ;  /* 0x000000005b0572ca */ /* 0x000fe200000e0000 */
[----:B------:R-:W-:Y:S01]  /*e500*/  IMAD.U32 R57, R57, 0x10000, RZ ;  /* 0x0001000039397824 */ /* 0x000fe200078e00ff */
[----:B------:R-:W-:Y:S02]  /*e510*/  LOP3.LUT R70, R61, 0xffff, R70, 0xf8, !PT ;  /* 0x0000ffff3d467812 */ /* 0x000fe400078ef846 */
[----:B------:R-:W-:Y:S02]  /*e520*/  LOP3.LUT R56, R66, R56, RZ, 0xfc, !PT ;  /* 0x0000003842387212 */ /* 0x000fe400078efcff */
[----:B------:R-:W-:Y:S02]  /*e530*/  LOP3.LUT R64, R58, 0xffff, R64, 0xf8, !PT ;  /* 0x0000ffff3a407812 */ /* 0x000fe400078ef840 */
[----:B------:R-:W-:Y:S01]  /*e540*/  LOP3.LUT R59, R70, R57, RZ, 0xfc, !PT ;  /* 0x00000039463b7212 */ /* 0x000fe200078efcff */
[----:B------:R-:W-:Y:S01]  /*e550*/  IMAD.MOV.U32 R57, RZ, RZ, R56 ;  /* 0x000000ffff397224 */ /* 0x000fe200078e0038 */
[----:B------:R-:W-:Y:S01]  /*e560*/  LOP3.LUT R58, R60, 0xffff, R68, 0xf8, !PT ;  /* 0x0000ffff3c3a7812 */ /* 0x000fe200078ef844 */
[----:B------:R-:W-:-:S05]  /*e570*/  IMAD.MOV.U32 R56, RZ, RZ, R64 ;  /* 0x000000ffff387224 */ /* 0x000fca00078e0040 */
[----:B------:R2:W-:Y:S02]  /*e580*/  STG.E.128 desc[UR4][R20.64+0x10], R56 ;  /* 0x0000103814007986 */ /* 0x0005e4000c101d04 */
.L_x_1306:
[----:B------:R-:W-:Y:S05]  /*e590*/  BSYNC.RECONVERGENT B0 ;  /* 0x0000000000007941 */ /* 0x000fea0003800200 */
.L_x_1305:
        /* <DEDUP_REMOVED lines=27> */
.L_x_1308:
[----:B------:R-:W-:Y:S05]  /*e750*/  BSYNC.RECONVERGENT B0 ;  /* 0x0000000000007941 */ /* 0x000fea0003800200 */
.L_x_1307:
        /* <DEDUP_REMOVED lines=27> */
.L_x_1310:
[----:B------:R-:W-:Y:S05]  /*e910*/  BSYNC.RECONVERGENT B0 ;  /* 0x0000000000007941 */ /* 0x000fea0003800200 */
.L_x_1309:
        /* <DEDUP_REMOVED lines=26> */
.L_x_1312:
[----:B------:R-:W-:Y:S05]  /*eac0*/  BSYNC.RECONVERGENT B0 ;  /* 0x0000000000007941 */ /* 0x000fea0003800200 */
.L_x_1311:
        /* <DEDUP_REMOVED lines=27> */
.L_x_1314:
[----:B------:R-:W-:Y:S05]  /*ec80*/  BSYNC.RECONVERGENT B0 ;  /* 0x0000000000007941 */ /* 0x000fea0003800200 */
.L_x_1313:
        /* <DEDUP_REMOVED lines=26> */
.L_x_1316:
[----:B------:R-:W-:Y:S05]  /*ee30*/  BSYNC.RECONVERGENT B0 ;  /* 0x0000000000007941 */ /* 0x000fea0003800200 */
.L_x_1315:
        /* <DEDUP_REMOVED lines=27> */
.L_x_1318:
[----:B------:R-:W-:Y:S05]  /*eff0*/  BSYNC.RECONVERGENT B0 ;  /* 0x0000000000007941 */ /* 0x000fea0003800200 */
.L_x_1317:
[----:B------:R-:W-:Y:S01]  /*f000*/  NOP ;  /* 0x0000000000007918 */ /* 0x000fe20000000000 */
[----:B------:R-:W-:Y:S05]  /*f010*/  BRA.U !UP0, `(.L_x_1319) ;  /* 0x0000000108087547 */ /* 0x000fea000b800000 */
[----:B------:R-:W-:Y:S05]  /*f020*/  BPT.TRAP 0x1 ;  /* 0x000000040000795c */ /* 0x000fea0000300000 */
[----:B------:R-:W-:Y:S05]  /*f030*/  BPT.TRAP 0x1 ;  /* 0x000000040000795c */ /* 0x000fea0000300000 */
.L_x_1319:
[----:B------:R-:W-:-:S04]  /*f040*/  UIADD3 UR4, UPT, UPT, UR36, 0x388b0, URZ ;  /* 0x000388b024047890 */ /* 0x000fc8000fffe0ff */
[----:B------:R-:W-:-:S09]  /*f050*/  UPRMT UR4, UR41, 0x654, UR4 ;  /* 0x0000065429047896 */ /* 0x000fd20008000004 */
[----:B------:R-:W-:Y:S01]  /*f060*/  SYNCS.ARRIVE.TRANS64.RED.A1T0 RZ, [UR4], RZ ;  /* 0x000000ffffff79a7 */ /* 0x000fe20008100404 */
[----:B------:R-:W-:Y:S05]  /*f070*/  BRA.U !UP0, `(.L_x_1320) ;  /* 0x0000000108047547 */ /* 0x000fea000b800000 */
[----:B------:R-:W-:Y:S05]  /*f080*/  BPT.TRAP 0x1 ;  /* 0x000000040000795c */ /* 0x000fea0000300000 */
.L_x_1320:
[----:B------:R-:W-:Y:S02]  /*f090*/  SHF.L.U32 R3, RZ, 0x1f, RZ ;  /* 0x0000001fff037819 */ /* 0x000fe400000006ff */
[----:B------:R-:W-:Y:S02]  /*f0a0*/  SHF.R.U32.HI R0, RZ, 0x15, R84 ;  /* 0x00000015ff007819 */ /* 0x000fe40000011654 */
[----:B------:R-:W5:Y:S02]  /*f0b0*/  SYNCS.PHASECHK.TRANS64.TRYWAIT P1, [UR36+0x388a8], R3 ;  /* 0x0388a803ff0075a7 */ /* 0x000f640008021124 */
[----:B------:R-:W-:Y:S01]  /*f0c0*/  ISETP.NE.AND P0, PT, R83, R0, PT ;  /* 0x000000005300720c */ /* 0x000fe20003f05270 */
[----:B-----5:R-:W-:-:S12]  /*f0d0*/  @!P1 BRA `(.L_x_1321) ;  /* 0x0000002800849947 */ /* 0x020fd80003800000 */
.L_x_1404:
        /* <DEDUP_REMOVED lines=17> */
.L_x_1322:
        /* <DEDUP_REMOVED lines=23> */
.L_x_1323:
        /* <DEDUP_REMOVED lines=23> */
.L_x_1324:
        /* <DEDUP_REMOVED lines=26> */
.L_x_1325:
[----:B------:R-:W-:Y:S05]  /*f670*/  WARPSYNC.ALL ;  /* 0x0000000000007948 */ /* 0x000fea0003800000 */
[----:B------:R-:W1:Y:S01]  /*f680*/  LDCU UR5, c[0x0][0x3b0] ;  /* 0x00007600ff0577ac */ /* 0x000e620008000800 */
[----:B------:R-:W-:Y:S01]  /*f690*/  IADD3 R81, P2, P1, R81, UR38, R82 ;  /* 0x0000002651517c10 */ /* 0x000fe2000f95e052 */
[----:B------:R-:W2:Y:S01]  /*f6a0*/  LDC.64 R84, c[0x0][0x358] ;  /* 0x0000d600ff547b82 */ /* 0x000ea20000000a00 */
[----:B------:R-:W-:Y:S01]  /*f6b0*/  R2UR UR4, R79 ;  /* 0x000000004f0472ca */ /* 0x000fe200000e0000 */
[----:B------:R-:W3:Y:S01]  /*f6c0*/  LDCU.64 UR6, c[0x0][0x980] ;  /* 0x00013000ff0677ac */ /* 0x000ee20008000a00 */
[----:B------:R-:W-:Y:S01]  /*f6d0*/  IADD3 R80, P0, PT, R80, R81, RZ ;  /* 0x0000005150507210 */ /* 0x000fe20007f1e0ff */
[----:B------:R-:W-:Y:S01]  /*f6e0*/  BSSY.RECONVERGENT B0, `(.L_x_1326) ;  /* 0x0000048000007945 */ /* 0x000fe20003800200 */
[----:B------:R-:W-:-:S02]  /*f6f0*/  IADD3.X R2, PT, PT, R2, UR39, RZ, P2, P1 ;  /* 0x0000002702027c10 */ /* 0x000fc400097e24ff */
[----:B------:R-:W-:-:S03]  /*f700*/  LOP3.LUT R77, R77, 0xfffffffd, RZ, 0xc0, !PT ;  /* 0xfffffffd4d4d7812 */ /* 0x000fc600078ec0ff */
[----:B------:R-:W-:-:S04]  /*f710*/  IMAD.X R2, RZ, RZ, R2, P0 ;  /* 0x000000ffff027224 */ /* 0x000fc800000e0602 */
[----:B------:R-:W4:Y:S01]  /*f720*/  LDTM.x16 R4, tmem[UR4+-0x120] ;  /* 0xfffee004000479ee */ /* 0x000f22000824ff00 */
[----:B------:R-:W4:Y:S01]  /*f730*/  LDCU UR4, c[0x0][0x470] ;  /* 0x00008e00ff0477ac */ /* 0x000f220008000800 */
[----:B-1----:R-:W-:Y:S02]  /*f740*/  ISETP.GE.AND P6, PT, R82, UR5, PT ;  /* 0x0000000552007c0c */ /* 0x002fe4000bfc6270 */
[----:B------:R-:W-:Y:S02]  /*f750*/  ISETP.GE.AND P5, PT, R78, UR5, PT ;  /* 0x000000054e007c0c */ /* 0x000fe4000bfa6270 */
[C---:B------:R-:W-:Y:S02]  /*f760*/  ISETP.GE.U32.OR P6, PT, R22.reuse, UR37, P6 ;  /* 0x0000002516007c0c */ /* 0x040fe4000b7c6470 */
[----:B------:R-:W-:Y:S02]  /*f770*/  ISETP.GE.U32.OR P5, PT, R22, UR37, P5 ;  /* 0x0000002516007c0c */ /* 0x000fe4000afa6470 */
[----:B---3--:R-:W-:-:S02]  /*f780*/  LEA R20, P0, R80, UR6, 0x1 ;  /* 0x0000000650147c11 */ /* 0x008fc4000f8008ff */
[----:B------:R-:W-:Y:S02]  /*f790*/  ISETP.GE.AND P4, PT, R76, UR5, PT ;  /* 0x000000054c007c0c */ /* 0x000fe4000bf86270 */
[----:B------:R-:W-:Y:S02]  /*f7a0*/  ISETP.GE.AND P2, PT, R74, UR5, PT ;  /* 0x000000054a007c0c */ /* 0x000fe4000bf46270 */
[----:B------:R-:W-:Y:S02]  /*f7b0*/  LEA.HI.X R21, R80, UR7, R2, 0x1, P0 ;  /* 0x0000000750157c11 */ /* 0x000fe400080f0c02 */
[----:B------:R-:W-:Y:S02]  /*f7c0*/  ISETP.GE.AND P0, PT, R72, UR5, PT ;  /* 0x0000000548007c0c */ /* 0x000fe4000bf06270 */
[----:B------:R-:W-:Y:S02]  /*f7d0*/  @P6 LOP3.LUT R77, R77, 0x2, RZ, 0xfc, !PT ;  /* 0x000000024d4d6812 */ /* 0x000fe400078efcff */
[----:B------:R-:W-:-:S02]  /*f7e0*/  ISETP.GE.U32.OR P6, PT, R22, UR37, P4 ;  /* 0x0000002516007c0c */ /* 0x000fc4000a7c6470 */
[----:B------:R-:W-:Y:S01]  /*f7f0*/  LOP3.LUT R77, R77, 0xfffffffe, RZ, 0xc0, !PT ;  /* 0xfffffffe4d4d7812 */ /* 0x000fe200078ec0ff */
[----:B----4-:R-:W-:Y:S01]  /*f800*/  FMUL R16, R16, UR4 ;  /* 0x0000000410107c20 */ /* 0x010fe20008400000 */
        /* <DEDUP_REMOVED lines=10> */
[----:B------:R-:W-:Y:S01]  /*f8b0*/  @P5 LOP3.LUT R77, R77, 0x1, RZ, 0xfc, !PT ;  /* 0x000000014d4d5812 */ /* 0x000fe200078efcff */
[----:B------:R-:W-:Y:S01]  /*f8c0*/  FMUL R73, R13, UR4 ;  /* 0x000000040d497c20 */ /* 0x000fe20008400000 */
[----:B------:R-:W-:-:S02]  /*f8d0*/  ISETP.GE.U32.OR P5, PT, R22, UR37, P3 ;  /* 0x0000002516007c0c */ /* 0x000fc40009fa6470 */
[C---:B------:R-:W-:Y:S02]  /*f8e0*/  ISETP.GE.U32.OR P3, PT, R22.reuse, UR37, P1 ;  /* 0x0000002516007c0c */ /* 0x040fe40008f66470 */
[----:B------:R-:W-:Y:S01]  /*f8f0*/  ISETP.GE.U32.OR P1, PT, R22, UR37, P0 ;  /* 0x0000002516007c0c */ /* 0x000fe20008726470 */
[----:B------:R-:W-:Y:S01]  /*f900*/  FMUL R22, R14, UR4 ;  /* 0x000000040e167c20 */ /* 0x000fe20008400000 */
[----:B------:R-:W-:-:S13]  /*f910*/  LOP3.LUT P0, RZ, R77, 0x2, RZ, 0xc0, !PT ;  /* 0x000000024dff7812 */ /* 0x000fda000780c0ff */
[----:B--2---:R-:W-:Y:S05]  /*f920*/  @P0 BRA `(.L_x_1327) ;  /* 0x00000000008c0947 */ /* 0x004fea0003800000 */
        /* <DEDUP_REMOVED lines=12> */
[C---:B------:R-:W-:Y:S02]  /*f9f0*/  PRMT R13, R2.reuse, 0x7610, R13 ;  /* 0x00007610020d7816 */ /* 0x040fe4000000000d */
[----:B------:R-:W-:Y:S02]  /*fa00*/  PRMT R15, R2, 0x7632, R15 ;  /* 0x00007632020f7816 */ /* 0x000fe4000000000f */
[----:B------:R-:W-:Y:S02]  /*fa10*/  PRMT R12, R3, 0x7632, R12 ;  /* 0x00007632030c7816 */ /* 0x000fe4000000000c */
[----:B------:R-:W-:Y:S01]  /*fa20*/  F2FP.F16.F32.PACK_AB R2, R63, R62 ;  /* 0x0000003e3f02723e */ /* 0x000fe200000000ff */
[----:B------:R-:W-:Y:S01]  /*fa30*/  IMAD.U32 R15, R15, 0x10000, RZ ;  /* 0x000100000f0f7824 */ /* 0x000fe200078e00ff */
[----:B------:R-:W-:-:S02]  /*fa40*/  LOP3.LUT R14, R14, 0xffff, RZ, 0xc0, !PT ;  /* 0x0000ffff0e0e7812 */ /* 0x000fc400078ec0ff */
[----:B------:R-:W-:Y:S02]  /*fa50*/  LOP3.LUT R12, R12, 0xffff, RZ, 0xc0, !PT ;  /* 0x0000ffff0c0c7812 */ /* 0x000fe400078ec0ff */
[----:B------:R-:W-:Y:S01]  /*fa60*/  PRMT R56, R2, 0x7632, R56 ;  /* 0x0000763202387816 */ /* 0x000fe20000000038 */
[----:B------:R-:W-:Y:S01]  /*fa70*/  IMAD.WIDE.U32 R60, R14, 0x10000, RZ ;  /* 0x000100000e3c7825 */ /* 0x000fe200078e00ff */
[----:B------:R-:W-:Y:S02]  /*fa80*/  R2UR UR6, R84 ;  /* 0x00000000540672ca */ /* 0x000fe400000e0000 */
[----:B------:R-:W-:Y:S01]  /*fa90*/  R2UR UR7, R85 ;  /* 0x00000000550772ca */ /* 0x000fe200000e0000 */
[----:B------:R-:W-:Y:S01]  /*faa0*/  IMAD.WIDE.U32 R58, R12, 0x10000, RZ ;  /* 0x000100000c3a7825 */ /* 0x000fe200078e00ff */
[----:B------:R-:W-:Y:S02]  /*fab0*/  LOP3.LUT R2, R61, 0xffff, R2, 0xf8, !PT ;  /* 0x0000ffff3d027812 */ /* 0x000fe400078ef802 */
[----:B------:R-:W-:Y:S01]  /*fac0*/  LOP3.LUT R0, R60, 0xffff, R0, 0xf8, !PT ;  /* 0x0000ffff3c007812 */ /* 0x000fe200078ef800 */
[----:B------:R-:W-:Y:S01]  /*fad0*/  IMAD.U32 R56, R56, 0x10000, RZ ;  /* 0x0001000038387824 */ /* 0x000fe200078e00ff */
[----:B------:R-:W-:-:S02]  /*fae0*/  LOP3.LUT R13, R59, 0xffff, R13, 0xf8, !PT ;  /* 0x0000ffff3b0d7812 */ /* 0x000fc400078ef80d */
[----:B------:R-:W-:Y:S01]  /*faf0*/  LOP3.LUT R3, R58, 0xffff, R3, 0xf8, !PT ;  /* 0x0000ffff3a037812 */ /* 0x000fe200078ef803 */
[----:B------:R-:W-:Y:S01]  /*fb00*/  IMAD.MOV.U32 R14, RZ, RZ, R0 ;  /* 0x000000ffff0e7224 */ /* 0x000fe200078e0000 */
[----:B------:R-:W-:Y:S02]  /*fb10*/  LOP3.LUT R2, R2, R56, RZ, 0xfc, !PT ;  /* 0x0000003802027212 */ /* 0x000fe400078efcff */
[----:B------:R-:W-:Y:S01]  /*fb20*/  LOP3.LUT R13, R13, R15, RZ, 0xfc, !PT ;  /* 0x0000000f0d0d7212 */ /* 0x000fe200078efcff */
[----:B------:R-:W-:Y:S02]  /*fb30*/  IMAD.MOV.U32 R12, RZ, RZ, R3 ;  /* 0x000000ffff0c7224 */ /* 0x000fe400078e0003 */
[----:B------:R-:W-:-:S05]  /*fb40*/  IMAD.MOV.U32 R15, RZ, RZ, R2 ;  /* 0x000000ffff0f7224 */ /* 0x000fca00078e0002 */
[----:B------:R1:W-:Y:S02]  /*fb50*/  STG.E.128 desc[UR6][R20.64], R12 ;  /* 0x0000000c14007986 */ /* 0x0003e4000c101d06 */
.L_x_1327:
[----:B------:R-:W-:Y:S05]  /*fb60*/  BSYNC.RECONVERGENT B0 ;  /* 0x0000000000007941 */ /* 0x000fea0003800200 */
.L_x_1326:
        /* <DEDUP_REMOVED lines=22> */
[----:B------:R-:W-:Y:S02]  /*fcd0*/  PRMT R56, R0, 0x7632, R56 ;  /* 0x0000763200387816 */ /* 0x000fe40000000038 */
[----:B------:R-:W-:Y:S01]  /*fce0*/  R2UR UR6, R84 ;  /* 0x00000000540672ca */ /* 0x000fe200000e0000 */
[----:B------:R-:W-:Y:S01]  /*fcf0*/  IMAD.WIDE.U32 R60, R14, 0x10000, RZ ;  /* 0x000100000e3c7825 */ /* 0x000fe200078e00ff */
[----:B------:R-:W-:Y:S02]  /*fd00*/  LOP3.LUT R2, R59, 0xffff, R2, 0xf8, !PT ;  /* 0x0000ffff3b027812 */ /* 0x000fe400078ef802 */
        /* <DEDUP_REMOVED lines=8> */
[----:B------:R-:W-:Y:S01]  /*fd90*/  LOP3.LUT R0, R0, R56, RZ, 0xfc, !PT ;  /* 0x0000003800007212 */ /* 0x000fe200078efcff */
[----:B------:R-:W-:Y:S02]  /*fda0*/  IMAD.MOV.U32 R14, RZ, RZ, R3 ;  /* 0x000000ffff0e7224 */ /* 0x000fe400078e0003 */
[----:B------:R-:W-:Y:S02]  /*fdb0*/  IMAD.MOV.U32 R13, RZ, RZ, R2 ;  /* 0x000000ffff0d7224 */ /* 0x000fe400078e0002 */
[----:B------:R-:W-:-:S05]  /*fdc0*/  IMAD.MOV.U32 R15, RZ, RZ, R0 ;  /* 0x000000ffff0f7224 */ /* 0x000fca00078e0000 */
[----:B------:R2:W-:Y:S02]  /*fdd0*/  STG.E.128 desc[UR6][R20.64+0x10], R12 ;  /* 0x0000100c14007986 */ /* 0x0005e4000c101d06 */
.L_x_1329:
[----:B------:R-:W-:Y:S05]  /*fde0*/  BSYNC.RECONVERGENT B0 ;  /* 0x0000000000007941 */ /* 0x000fea0003800200 */
.L_x_1328:
        /* <DEDUP_REMOVED lines=13> */
[----:B-12---:R-:W-:Y:S02]  /*fec0*/  PRMT R14, R0, 0x7632, R14 ;  /* 0x00007632000e7816 */ /* 0x006fe4000000000e */
        /* <DEDUP_REMOVED lines=23> */
.L_x_1331:
[----:B------:R-:W-:Y:S05]  /*10040*/  BSYNC.RECONVERGENT B0 ;  /* 0x0000000000007941 */ /* 0x000fea0003800200 */
.L_x_1330:
        /* <DEDUP_REMOVED lines=38> */
.L_x_1333:
[----:B------:R-:W-:Y:S05]  /*102b0*/  BSYNC.RECONVERGENT B0 ;  /* 0x0000000000007941 */ /* 0x000fea0003800200 */
.L_x_1332:
        /* <DEDUP_REMOVED lines=38> */
.L_x_1335:
[----:B------:R-:W-:Y:S05]  /*10520*/  BSYNC.RECONVERGENT B0 ;  /* 0x0000000000007941 */ /* 0x000fea0003800200 */
.L_x_1334:
        /* <DEDUP_REMOVED lines=38> */
.L_x_1337:
[----:B------:R-:W-:Y:S05]  /*10790*/  BSYNC.RECONVERGENT B0 ;  /* 0x0000000000007941 */ /* 0x000fea0003800200 */
.L_x_1336:
        /* <DEDUP_REMOVED lines=23> */
[----:B-1234-:R-:W-:Y:S01]  /*10910*/  IMAD.WIDE.U32 R12, R6, 0x10000, RZ ;  /* 0x00010000060c7825 */ /* 0x01efe200078e00ff */
        /* <DEDUP_REMOVED lines=14> */
.L_x_1339:
[----:B------:R-:W-:Y:S05]  /*10a00*/  BSYNC.RECONVERGENT B0 ;  /* 0x0000000000007941 */ /* 0x000fea0003800200 */
.L_x_1338:
        /* <DEDUP_REMOVED lines=27> */
.L_x_1341:
[----:B------:R-:W-:Y:S05]  /*10bc0*/  BSYNC.RECONVERGENT B0 ;  /* 0x0000000000007941 */ /* 0x000fea0003800200 */
.L_x_1340:
[----:B------:R-:W-:Y:S01]  /*10bd0*/  UISETP.NE.AND UP0, UPT, UR46, 0x3, UPT ;  /* 0x000000032e00788c */ /* 0x000fe2000bf05270 */
[----:B------:R-:W-:-:S08]  /*10be0*/  NOP ;  /* 0x0000000000007918 */ /* 0x000fd00000000000 */
[----:B------:R-:W-:Y:S05]  /*10bf0*/  BRA.U !UP0, `(.L_x_1342) ;  /* 0x0000000108087547 */ /* 0x000fea000b800000 */
[----:B------:R-:W-:Y:S05]  /*10c00*/  BPT.TRAP 0x1 ;  /* 0x000000040000795c */ /* 0x000fea0000300000 */
[----:B------:R-:W-:Y:S05]  /*10c10*/  BPT.TRAP 0x1 ;  /* 0x000000040000795c */ /* 0x000fea0000300000 */
.L_x_1342:
        /* <DEDUP_REMOVED lines=44> */
.L_x_1344:
[----:B------:R-:W-:Y:S02]  /*10ee0*/  MOV R2, 0x10f00 ;  /* 0x00010f0000027802 */ /* 0x000fe40000000f00 */
[----:B--234-:R-:W-:Y:S05]  /*10ef0*/  CALL.REL.NOINC `($__internal_13_$__cuda_sm10x_tcgen05_guardrail_trap_col_being_dealloced_not_returned_by_alloc) ;  /* 0x0000000c00147944 */ /* 0x01cfea0003c00000 */
[----:B------:R-:W-:Y:S05]  /*10f00*/  BRA `(.L_x_1345) ;  /* 0x0000000000087947 */ /* 0x000fea0003800000 */
.L_x_1343:
[----:B------:R-:W-:Y:S02]  /*10f10*/  MOV R2, 0x10f30 ;  /* 0x00010f3000027802 */ /* 0x000fe40000000f00 */
[----:B--234-:R-:W-:Y:S05]  /*10f20*/  CALL.REL.NOINC `($__internal_15_$__cuda_sm10x_tcgen05_guardrail_trap_unallocated_columns_being_dealloced) ;  /* 0x0000000c00207944 */ /* 0x01cfea0003c00000 */
.L_x_1345:
[----:B------:R-:W-:Y:S01]  /*10f30*/  NOP ;  /* 0x0000000000007918 */ /* 0x000fe20000000000 */
[----:B------:R-:W-:Y:S05]  /*10f40*/  EXIT ;  /* 0x000000000000794d */ /* 0x000fea0003800000 */
.L_x_1144:
[----:B------:R-:W-:-:S07]  /*10f50*/  MOV R3, UR32 ;  /* 0x0000002000037c02 */ /* 0x000fce0008000f00 */
.L_x_1346:
[----:B-1----:R1:W2:Y:S02]  /*10f60*/  SYNCS.PHASECHK.TRANS64.TRYWAIT P0, [R3+URZ+0x38810], R0 ;  /* 0x03881000030075a7 */ /* 0x0022a400080011ff */
[----:B--2---:R-:W-:Y:S05]  /*10f70*/  @!P0 NANOSLEEP.SYNCS 0x989680 ;  /* 0x009896800000895d */ /* 0x004fea0003900000 */
[----:B------:R-:W2:Y:S02]  /*10f80*/  @!P0 SYNCS.PHASECHK.TRANS64 P0, [R3+URZ+0x38810], R0 ;  /* 0x03881000030085a7 */ /* 0x000ea400080010ff */
[----:B--2---:R-:W-:Y:S05]  /*10f90*/  @!P0 BRA `(.L_x_1346) ;  /* 0xfffffffc00f08947 */ /* 0x004fea000383ffff */
[----:B------:R-:W-:Y:S05]  /*10fa0*/  BRA `(.L_x_1347) ;  /* 0xffffff1400847947 */ /* 0x000fea000383ffff */
.L_x_1152:
[----:B------:R-:W-:-:S07]  /*10fb0*/  MOV R3, UR32 ;  /* 0x0000002000037c02 */ /* 0x000fce0008000f00 */
.L_x_1348:
[----:B-1----:R1:W3:Y:S02]  /*10fc0*/  SYNCS.PHASECHK.TRANS64.TRYWAIT P0, [R3+URZ+0x38838], R0 ;  /* 0x03883800030075a7 */ /* 0x0022e400080011ff */
[----:B---3--:R-:W-:Y:S05]  /*10fd0*/  @!P0 NANOSLEEP.SYNCS 0x989680 ;  /* 0x009896800000895d */ /* 0x008fea0003900000 */
[----:B------:R-:W3:Y:S02]  /*10fe0*/  @!P0 SYNCS.PHASECHK.TRANS64 P0, [R3+URZ+0x38838], R0 ;  /* 0x03883800030085a7 */ /* 0x000ee400080010ff */
[----:B---3--:R-:W-:Y:S05]  /*10ff0*/  @!P0 BRA `(.L_x_1348) ;  /* 0xfffffffc00f08947 */ /* 0x008fea000383ffff */
[----:B------:R-:W-:Y:S05]  /*11000*/  BRA `(.L_x_1349) ;  /* 0xffffff1800647947 */ /* 0x000fea000383ffff */
.L_x_1155:
[----:B------:R-:W-:-:S07]  /*11010*/  MOV R4, UR32 ;  /* 0x0000002000047c02 */ /* 0x000fce0008000f00 */
.L_x_1350:
[----:B-1----:R1:W2:Y:S02]  /*11020*/  SYNCS.PHASECHK.TRANS64.TRYWAIT P0, [R4+URZ+0x38828], R0 ;  /* 0x03882800040075a7 */ /* 0x0022a400080011ff */
[----:B--2---:R-:W-:Y:S05]  /*11030*/  @!P0 NANOSLEEP.SYNCS 0x989680 ;  /* 0x009896800000895d */ /* 0x004fea0003900000 */
[----:B------:R-:W2:Y:S02]  /*11040*/  @!P0 SYNCS.PHASECHK.TRANS64 P0, [R4+URZ+0x38828], R0 ;  /* 0x03882800040085a7 */ /* 0x000ea400080010ff */
[----:B--2---:R-:W-:Y:S05]  /*11050*/  @!P0 BRA `(.L_x_1350) ;  /* 0xfffffffc00f08947 */ /* 0x004fea000383ffff */
[----:B------:R-:W-:Y:S05]  /*11060*/  BRA `(.L_x_1351) ;  /* 0xffffff1c00147947 */ /* 0x000fea000383ffff */
.L_x_1161:
[----:B------:R-:W-:-:S07]  /*11070*/  MOV R4, UR32 ;  /* 0x0000002000047c02 */ /* 0x000fce0008000f00 */
.L_x_1352:
[----:B-1----:R1:W3:Y:S02]  /*11080*/  SYNCS.PHASECHK.TRANS64.TRYWAIT P0, [R4+URZ+0x38848], R0 ;  /* 0x03884800040075a7 */ /* 0x0022e400080011ff */
[----:B---3--:R-:W-:Y:S05]  /*11090*/  @!P0 NANOSLEEP.SYNCS 0x989680 ;  /* 0x009896800000895d */ /* 0x008fea0003900000 */
[----:B------:R-:W3:Y:S02]  /*110a0*/  @!P0 SYNCS.PHASECHK.TRANS64 P0, [R4+URZ+0x38848], R0 ;  /* 0x03884800040085a7 */ /* 0x000ee400080010ff */
[----:B---3--:R-:W-:Y:S05]  /*110b0*/  @!P0 BRA `(.L_x_1352) ;  /* 0xfffffffc00f08947 */ /* 0x008fea000383ffff */
[----:B------:R-:W-:Y:S05]  /*110c0*/  BRA `(.L_x_1353) ;  /* 0xffffff1c00d47947 */ /* 0x000fea000383ffff */
.L_x_1165:
[----:B------:R-:W-:Y:S07]  /*110d0*/  MOV R0, UR17 ;  /* 0x0000001100007c02 */ /* 0x000fee0008000f00 */
.L_x_1354:
[----:B-1----:R1:W4:Y:S02]  /*110e0*/  SYNCS.PHASECHK.TRANS64.TRYWAIT P0, [R0+URZ+0x38810], R5 ;  /* 0x03881005000075a7 */ /* 0x00232400080011ff */
[----:B----4-:R-:W-:Y:S05]  /*110f0*/  @!P0 NANOSLEEP.SYNCS 0x989680 ;  /* 0x009896800000895d */ /* 0x010fea0003900000 */
[----:B------:R-:W4:Y:S02]  /*11100*/  @!P0 SYNCS.PHASECHK.TRANS64 P0, [R0+URZ+0x38810], R5 ;  /* 0x03881005000085a7 */ /* 0x000f2400080010ff */
[----:B----4-:R-:W-:Y:S05]  /*11110*/  @!P0 BRA `(.L_x_1354) ;  /* 0xfffffffc00f08947 */ /* 0x010fea000383ffff */
[----:B------:R-:W-:Y:S05]  /*11120*/  BRA `(.L_x_1355) ;  /* 0xffffff2000c47947 */ /* 0x000fea000383ffff */
.L_x_1171:
[----:B------:R-:W-:Y:S07]  /*11130*/  MOV R0, UR32 ;  /* 0x0000002000007c02 */ /* 0x000fee0008000f00 */
.L_x_1356:
[----:B-1----:R1:W4:Y:S02]  /*11140*/  SYNCS.PHASECHK.TRANS64.TRYWAIT P0, [R0+URZ+0x38838], R4 ;  /* 0x03883804000075a7 */ /* 0x00232400080011ff */
[----:B----4-:R-:W-:Y:S05]  /*11150*/  @!P0 NANOSLEEP.SYNCS 0x989680 ;  /* 0x009896800000895d */ /* 0x010fea0003900000 */
[----:B------:R-:W4:Y:S02]  /*11160*/  @!P0 SYNCS.PHASECHK.TRANS64 P0, [R0+URZ+0x38838], R4 ;  /* 0x03883804000085a7 */ /* 0x000f2400080010ff */
[----:B----4-:R-:W-:Y:S05]  /*11170*/  @!P0 BRA `(.L_x_1356) ;  /* 0xfffffffc00f08947 */ /* 0x010fea000383ffff */
[----:B------:R-:W-:Y:S05]  /*11180*/  BRA `(.L_x_1357) ;  /* 0xffffff2400447947 */ /* 0x000fea000383ffff */
.L_x_1174:
[----:B------:R-:W-:Y:S07]  /*11190*/  MOV R4, UR32 ;  /* 0x0000002000047c02 */ /* 0x000fee0008000f00 */
.L_x_1358:
[----:B--2---:R2:W4:Y:S02]  /*111a0*/  SYNCS.PHASECHK.TRANS64.TRYWAIT P0, [R4+URZ+0x38828], R6 ;  /* 0x03882806040075a7 */ /* 0x00452400080011ff */
[----:B----4-:R-:W-:Y:S05]  /*111b0*/  @!P0 NANOSLEEP.SYNCS 0x989680 ;  /* 0x009896800000895d */ /* 0x010fea0003900000 */
[----:B------:R-:W4:Y:S02]  /*111c0*/  @!P0 SYNCS.PHASECHK.TRANS64 P0, [R4+URZ+0x38828], R6 ;  /* 0x03882806040085a7 */ /* 0x000f2400080010ff */
[----:B----4-:R-:W-:Y:S05]  /*111d0*/  @!P0 BRA `(.L_x_1358) ;  /* 0xfffffffc00f08947 */ /* 0x010fea000383ffff */
[----:B------:R-:W-:Y:S05]  /*111e0*/  BRA `(.L_x_1359) ;  /* 0xffffff2400f07947 */ /* 0x000fea000383ffff */
.L_x_1179:
[----:B--2---:R-:W-:Y:S07]  /*111f0*/  MOV R4, UR32 ;  /* 0x0000002000047c02 */ /* 0x004fee0008000f00 */
.L_x_1360:
[----:B-1----:R1:W2:Y:S02]  /*11200*/  SYNCS.PHASECHK.TRANS64.TRYWAIT P0, [R4+URZ+0x38848], R5 ;  /* 0x03884805040075a7 */ /* 0x0022a400080011ff */
[----:B--2---:R-:W-:Y:S05]  /*11210*/  @!P0 NANOSLEEP.SYNCS 0x989680 ;  /* 0x009896800000895d */ /* 0x004fea0003900000 */
[----:B------:R-:W2:Y:S02]  /*11220*/  @!P0 SYNCS.PHASECHK.TRANS64 P0, [R4+URZ+0x38848], R5 ;  /* 0x03884805040085a7 */ /* 0x000ea400080010ff */
[----:B--2---:R-:W-:Y:S05]  /*11230*/  @!P0 BRA `(.L_x_1360) ;  /* 0xfffffffc00f08947 */ /* 0x004fea000383ffff */
[----:B------:R-:W-:Y:S05]  /*11240*/  BRA `(.L_x_1361) ;  /* 0xffffff28004c7947 */ /* 0x000fea000383ffff */
.L_x_1188:
[----:B------:R-:W-:-:S07]  /*11250*/  MOV R2, UR22 ;  /* 0x0000001600027c02 */ /* 0x000fce0008000f00 */
.L_x_1362:
[----:B-1----:R1:W2:Y:S02]  /*11260*/  SYNCS.PHASECHK.TRANS64.TRYWAIT P0, [R2+URZ+0x38800], R6 ;  /* 0x03880006020075a7 */ /* 0x0022a400080011ff */
[----:B--2---:R-:W-:Y:S05]  /*11270*/  @!P0 NANOSLEEP.SYNCS 0x989680 ;  /* 0x009896800000895d */ /* 0x004fea0003900000 */
[----:B------:R-:W2:Y:S02]  /*11280*/  @!P0 SYNCS.PHASECHK.TRANS64 P0, [R2+URZ+0x38800], R6 ;  /* 0x03880006020085a7 */ /* 0x000ea400080010ff */
[----:B--2---:R-:W-:Y:S05]  /*11290*/  @!P0 BRA `(.L_x_1362) ;  /* 0xfffffffc00f08947 */ /* 0x004fea000383ffff */
[----:B------:R-:W-:Y:S05]  /*112a0*/  BRA `(.L_x_1363) ;  /* 0xffffff30002c7947 */ /* 0x000fea000383ffff */
.L_x_1189:
[----:B------:R-:W-:-:S07]  /*112b0*/  MOV R8, UR22 ;  /* 0x0000001600087c02 */ /* 0x000fce0008000f00 */
.L_x_1364:
[----:B-1----:R1:W2:Y:S02]  /*112c0*/  SYNCS.PHASECHK.TRANS64.TRYWAIT P0, [R8+URZ+0x38858], R0 ;  /* 0x03885800080075a7 */ /* 0x0022a400080011ff */
[----:B--2---:R-:W-:Y:S05]  /*112d0*/  @!P0 NANOSLEEP.SYNCS 0x989680 ;  /* 0x009896800000895d */ /* 0x004fea0003900000 */
[----:B------:R-:W2:Y:S02]  /*112e0*/  @!P0 SYNCS.PHASECHK.TRANS64 P0, [R8+URZ+0x38858], R0 ;  /* 0x03885800080085a7 */ /* 0x000ea400080010ff */
[----:B--2---:R-:W-:Y:S05]  /*112f0*/  @!P0 BRA `(.L_x_1364) ;  /* 0xfffffffc00f08947 */ /* 0x004fea000383ffff */
[----:B------:R-:W-:Y:S05]  /*11300*/  BRA `(.L_x_1365) ;  /* 0xffffff3000287947 */ /* 0x000fea000383ffff */
.L_x_1192:
[----:B------:R-:W-:-:S07]  /*11310*/  MOV R2, UR22 ;  /* 0x0000001600027c02 */ /* 0x000fce0008000f00 */
.L_x_1366:
[----:B---3--:R3:W4:Y:S02]  /*11320*/  SYNCS.PHASECHK.TRANS64.TRYWAIT P0, [R2+URZ+0x38820], R6 ;  /* 0x03882006020075a7 */ /* 0x00872400080011ff */
[----:B----4-:R-:W-:Y:S05]  /*11330*/  @!P0 NANOSLEEP.SYNCS 0x989680 ;  /* 0x009896800000895d */ /* 0x010fea0003900000 */
[----:B------:R-:W4:Y:S02]  /*11340*/  @!P0 SYNCS.PHASECHK.TRANS64 P0, [R2+URZ+0x38820], R6 ;  /* 0x03882006020085a7 */ /* 0x000f2400080010ff */
[----:B----4-:R-:W-:Y:S05]  /*11350*/  @!P0 BRA `(.L_x_1366) ;  /* 0xfffffffc00f08947 */ /* 0x010fea000383ffff */
[----:B------:R-:W-:Y:S05]  /*11360*/  BRA `(.L_x_1367) ;  /* 0xffffff3400387947 */ /* 0x000fea000383ffff */
.L_x_1194:
[----:B---3--:R-:W-:-:S07]  /*11370*/  MOV R2, UR22 ;  /* 0x0000001600027c02 */ /* 0x008fce0008000f00 */
.L_x_1368:
[----:B---3--:R3:W4:Y:S02]  /*11380*/  SYNCS.PHASECHK.TRANS64.TRYWAIT P0, [R2+URZ+0x38868], R0 ;  /* 0x03886800020075a7 */ /* 0x00872400080011ff */
[----:B----4-:R-:W-:Y:S05]  /*11390*/  @!P0 NANOSLEEP.SYNCS 0x989680 ;  /* 0x009896800000895d */ /* 0x010fea0003900000 */
[----:B------:R-:W4:Y:S02]  /*113a0*/  @!P0 SYNCS.PHASECHK.TRANS64 P0, [R2+URZ+0x38868], R0 ;  /* 0x03886800020085a7 */ /* 0x000f2400080010ff */
[----:B----4-:R-:W-:Y:S05]  /*113b0*/  @!P0 BRA `(.L_x_1368) ;  /* 0xfffffffc00f08947 */ /* 0x010fea000383ffff */
[----:B------:R-:W-:Y:S05]  /*113c0*/  BRA `(.L_x_1369) ;  /* 0xffffff3400307947 */ /* 0x000fea000383ffff */
.L_x_1196:
[----:B------:R-:W-:-:S07]  /*113d0*/  MOV R7, UR22 ;  /* 0x0000001600077c02 */ /* 0x000fce0008000f00 */
.L_x_1370:
[----:B---3--:R3:W4:Y:S02]  /*113e0*/  SYNCS.PHASECHK.TRANS64.TRYWAIT P0, [R7+URZ+0x38878], R0 ;  /* 0x03887800070075a7 */ /* 0x00872400080011ff */
[----:B----4-:R-:W-:Y:S05]  /*113f0*/  @!P0 NANOSLEEP.SYNCS 0x989680 ;  /* 0x009896800000895d */ /* 0x010fea0003900000 */
[----:B------:R-:W4:Y:S02]  /*11400*/  @!P0 SYNCS.PHASECHK.TRANS64 P0, [R7+URZ+0x38878], R0 ;  /* 0x03887800070085a7 */ /* 0x000f2400080010ff */
[----:B----4-:R-:W-:Y:S05]  /*11410*/  @!P0 BRA `(.L_x_1370) ;  /* 0xfffffffc00f08947 */ /* 0x010fea000383ffff */
[----:B------:R-:W-:Y:S05]  /*11420*/  BRA `(.L_x_1371) ;  /* 0xffffff3400307947 */ /* 0x000fea000383ffff */
.L_x_1199:
[----:B------:R-:W-:-:S07]  /*11430*/  MOV R3, UR22 ;  /* 0x0000001600037c02 */ /* 0x000fce0008000f00 */
.L_x_1372:
[----:B--2---:R2:W3:Y:S02]  /*11440*/  SYNCS.PHASECHK.TRANS64.TRYWAIT P0, [R3+URZ+0x38880], R6 ;  /* 0x03888006030075a7 */ /* 0x0044e400080011ff */
[----:B---3--:R-:W-:Y:S05]  /*11450*/  @!P0 NANOSLEEP.SYNCS 0x989680 ;  /* 0x009896800000895d */ /* 0x008fea0003900000 */
[----:B------:R-:W3:Y:S02]  /*11460*/  @!P0 SYNCS.PHASECHK.TRANS64 P0, [R3+URZ+0x38880], R6 ;  /* 0x03888006030085a7 */ /* 0x000ee400080010ff */
[----:B---3--:R-:W-:Y:S05]  /*11470*/  @!P0 BRA `(.L_x_1372) ;  /* 0xfffffffc00f08947 */ /* 0x008fea000383ffff */
[----:B------:R-:W-:Y:S05]  /*11480*/  BRA `(.L_x_1373) ;  /* 0xffffff3800587947 */ /* 0x000fea000383ffff */
.L_x_1205:
[----:B------:R-:W-:Y:S07]  /*11490*/  MOV R0, UR4 ;  /* 0x0000000400007c02 */ /* 0x000fee0008000f00 */
.L_x_1374:
[----:B-1----:R1:W2:Y:S02]  /*114a0*/  SYNCS.PHASECHK.TRANS64.TRYWAIT P0, [R0+URZ+0x38800], R2 ;  /* 0x03880002000075a7 */ /* 0x0022a400080011ff */
[----:B--2---:R-:W-:Y:S05]  /*114b0*/  @!P0 NANOSLEEP.SYNCS 0x989680 ;  /* 0x009896800000895d */ /* 0x004fea0003900000 */
[----:B------:R-:W2:Y:S02]  /*114c0*/  @!P0 SYNCS.PHASECHK.TRANS64 P0, [R0+URZ+0x38800], R2 ;  /* 0x03880002000085a7 */ /* 0x000ea400080010ff */
[----:B--2---:R-:W-:Y:S05]  /*114d0*/  @!P0 BRA `(.L_x_1374) ;  /* 0xfffffffc00f08947 */ /* 0x004fea000383ffff */
[----:B------:R-:W-:Y:S05]  /*114e0*/  BRA `(.L_x_1375) ;  /* 0xffffff40008c7947 */ /* 0x000fea000383ffff */
.L_x_1207:
[----:B------:R-:W-:Y:S07]  /*114f0*/  MOV R3, UR22 ;  /* 0x0000001600037c02 */ /* 0x000fee0008000f00 */
.L_x_1376:
[----:B-1----:R1:W2:Y:S02]  /*11500*/  SYNCS.PHASECHK.TRANS64.TRYWAIT P0, [R3+URZ+0x38858], R14 ;  /* 0x0388580e030075a7 */ /* 0x0022a400080011ff */
[----:B--2---:R-:W-:Y:S05]  /*11510*/  @!P0 NANOSLEEP.SYNCS 0x989680 ;  /* 0x009896800000895d */ /* 0x004fea0003900000 */
[----:B------:R-:W2:Y:S02]  /*11520*/  @!P0 SYNCS.PHASECHK.TRANS64 P0, [R3+URZ+0x38858], R14 ;  /* 0x0388580e030085a7 */ /* 0x000ea400080010ff */
[----:B--2---:R-:W-:Y:S05]  /*11530*/  @!P0 BRA `(.L_x_1376) ;  /* 0xfffffffc00f08947 */ /* 0x004fea000383ffff */
[----:B------:R-:W-:Y:S05]  /*11540*/  BRA `(.L_x_1377) ;  /* 0xffffff4000907947 */ /* 0x000fea000383ffff */
.L_x_1210:
[----:B------:R-:W-:Y:S07]  /*11550*/  MOV R0, UR22 ;  /* 0x0000001600007c02 */ /* 0x000fee0008000f00 */
.L_x_1378:
[----:B--2---:R2:W3:Y:S02]  /*11560*/  SYNCS.PHASECHK.TRANS64.TRYWAIT P0, [R0+URZ+0x38890], R2 ;  /* 0x03889002000075a7 */ /* 0x0044e400080011ff */
[----:B---3--:R-:W-:Y:S05]  /*11570*/  @!P0 NANOSLEEP.SYNCS 0x989680 ;  /* 0x009896800000895d */ /* 0x008fea0003900000 */
[----:B------:R-:W3:Y:S02]  /*11580*/  @!P0 SYNCS.PHASECHK.TRANS64 P0, [R0+URZ+0x38890], R2 ;  /* 0x03889002000085a7 */ /* 0x000ee400080010ff */
[----:B---3--:R-:W-:Y:S05]  /*11590*/  @!P0 BRA `(.L_x_1378) ;  /* 0xfffffffc00f08947 */ /* 0x008fea000383ffff */
[----:B------:R-:W-:Y:S05]  /*115a0*/  BRA `(.L_x_1379) ;  /* 0xffffff4400a87947 */ /* 0x000fea000383ffff */
.L_x_1212:
[----:B------:R-:W-:Y:S07]  /*115b0*/  MOV R0, UR22 ;  /* 0x0000001600007c02 */ /* 0x000fee0008000f00 */
.L_x_1380:
[----:B--2---:R2:W3:Y:S02]  /*115c0*/  SYNCS.PHASECHK.TRANS64.TRYWAIT P0, [R0+URZ+0x38868], R2 ;  /* 0x03886802000075a7 */ /* 0x0044e400080011ff */
[----:B---3--:R-:W-:Y:S05]  /*115d0*/  @!P0 NANOSLEEP.SYNCS 0x989680 ;  /* 0x009896800000895d */ /* 0x008fea0003900000 */
[----:B------:R-:W3:Y:S02]  /*115e0*/  @!P0 SYNCS.PHASECHK.TRANS64 P0, [R0+URZ+0x38868], R2 ;  /* 0x03886802000085a7 */ /* 0x000ee400080010ff */
[----:B---3--:R-:W-:Y:S05]  /*115f0*/  @!P0 BRA `(.L_x_1380) ;  /* 0xfffffffc00f08947 */ /* 0x008fea000383ffff */
[----:B------:R-:W-:Y:S05]  /*11600*/  BRA `(.L_x_1381) ;  /* 0xffffff4400a47947 */ /* 0x000fea000383ffff */
.L_x_1218:
[----:B------:R-:W-:Y:S07]  /*11610*/  MOV R0, UR22 ;  /* 0x0000001600007c02 */ /* 0x000fee0008000f00 */
.L_x_1382:
[----:B---3--:R3:W4:Y:S02]  /*11620*/  SYNCS.PHASECHK.TRANS64.TRYWAIT P0, [R0+URZ+0x38878], R2 ;  /* 0x03887802000075a7 */ /* 0x00872400080011ff */
[----:B----4-:R-:W-:Y:S05]  /*11630*/  @!P0 NANOSLEEP.SYNCS 0x989680 ;  /* 0x009896800000895d */ /* 0x010fea0003900000 */
[----:B------:R-:W4:Y:S02]  /*11640*/  @!P0 SYNCS.PHASECHK.TRANS64 P0, [R0+URZ+0x38878], R2 ;  /* 0x03887802000085a7 */ /* 0x000f2400080010ff */
[----:B----4-:R-:W-:Y:S05]  /*11650*/  @!P0 BRA `(.L_x_1382) ;  /* 0xfffffffc00f08947 */ /* 0x010fea000383ffff */
[----:B------:R-:W-:Y:S05]  /*11660*/  BRA `(.L_x_1383) ;  /* 0xffffff5000087947 */ /* 0x000fea000383ffff */
.L_x_1220:
[----:B------:R-:W-:Y:S07]  /*11670*/  MOV R3, UR22 ;  /* 0x0000001600037c02 */ /* 0x000fee0008000f00 */
.L_x_1384:
[----:B---3--:R3:W4:Y:S02]  /*11680*/  SYNCS.PHASECHK.TRANS64.TRYWAIT P0, [R3+URZ+0x38820], R14 ;  /* 0x0388200e030075a7 */ /* 0x00872400080011ff */
[----:B----4-:R-:W-:Y:S05]  /*11690*/  @!P0 NANOSLEEP.SYNCS 0x989680 ;  /* 0x009896800000895d */ /* 0x010fea0003900000 */
[----:B------:R-:W4:Y:S02]  /*116a0*/  @!P0 SYNCS.PHASECHK.TRANS64 P0, [R3+URZ+0x38820], R14 ;  /* 0x0388200e030085a7 */ /* 0x000f2400080010ff */
[----:B----4-:R-:W-:Y:S05]  /*116b0*/  @!P0 BRA `(.L_x_1384) ;  /* 0xfffffffc00f08947 */ /* 0x010fea000383ffff */
[----:B------:R-:W-:Y:S05]  /*116c0*/  BRA `(.L_x_1385) ;  /* 0xffffff50000c7947 */ /* 0x000fea000383ffff */
.L_x_1223:
[----:B------:R-:W-:Y:S07]  /*116d0*/  MOV R3, UR22 ;  /* 0x0000001600037c02 */ /* 0x000fee0008000f00 */
.L_x_1386:
[----:B--2---:R2:W3:Y:S02]  /*116e0*/  SYNCS.PHASECHK.TRANS64.TRYWAIT P0, [R3+URZ+0x38880], R14 ;  /* 0x0388800e030075a7 */ /* 0x0044e400080011ff */
[----:B---3--:R-:W-:Y:S05]  /*116f0*/  @!P0 NANOSLEEP.SYNCS 0x989680 ;  /* 0x009896800000895d */ /* 0x008fea0003900000 */
[----:B------:R-:W3:Y:S02]  /*11700*/  @!P0 SYNCS.PHASECHK.TRANS64 P0, [R3+URZ+0x38880], R14 ;  /* 0x0388800e030085a7 */ /* 0x000ee400080010ff */
[----:B---3--:R-:W-:Y:S05]  /*11710*/  @!P0 BRA `(.L_x_1386) ;  /* 0xfffffffc00f08947 */ /* 0x008fea000383ffff */
[----:B------:R-:W-:Y:S05]  /*11720*/  BRA `(.L_x_1387) ;  /* 0xffffff5400047947 */ /* 0x000fea000383ffff */
.L_x_1228:
[----:B-1----:R-:W-:-:S07]  /*11730*/  MOV R0, UR22 ;  /* 0x0000001600007c02 */ /* 0x002fce0008000f00 */
.L_x_1388:
[----:B-1----:R1:W2:Y:S02]  /*11740*/  SYNCS.PHASECHK.TRANS64.TRYWAIT P0, [R0+URZ+0x388b0], R2 ;  /* 0x0388b002000075a7 */ /* 0x0022a400080011ff */
[----:B--2---:R-:W-:Y:S05]  /*11750*/  @!P0 NANOSLEEP.SYNCS 0x989680 ;  /* 0x009896800000895d */ /* 0x004fea0003900000 */
[----:B------:R-:W2:Y:S02]  /*11760*/  @!P0 SYNCS.PHASECHK.TRANS64 P0, [R0+URZ+0x388b0], R2 ;  /* 0x0388b002000085a7 */ /* 0x000ea400080010ff */
[----:B--2---:R-:W-:Y:S05]  /*11770*/  @!P0 BRA `(.L_x_1388) ;  /* 0xfffffffc00f08947 */ /* 0x004fea000383ffff */
[----:B------:R-:W-:Y:S05]  /*11780*/  BRA `(.L_x_1389) ;  /* 0xffffff58002c7947 */ /* 0x000fea000383ffff */
.L_x_1231:
[----:B------:R-:W-:-:S07]  /*11790*/  MOV R0, UR22 ;  /* 0x0000001600007c02 */ /* 0x000fce0008000f00 */
.L_x_1390:
[----:B--2---:R2:W3:Y:S02]  /*117a0*/  SYNCS.PHASECHK.TRANS64.TRYWAIT P0, [R0+URZ+0x388b8], R2 ;  /* 0x0388b802000075a7 */ /* 0x0044e400080011ff */
[----:B---3--:R-:W-:Y:S05]  /*117b0*/  @!P0 NANOSLEEP.SYNCS 0x989680 ;  /* 0x009896800000895d */ /* 0x008fea0003900000 */
[----:B------:R-:W3:Y:S02]  /*117c0*/  @!P0 SYNCS.PHASECHK.TRANS64 P0, [R0+URZ+0x388b8], R2 ;  /* 0x0388b802000085a7 */ /* 0x000ee400080010ff */
[----:B---3--:R-:W-:Y:S05]  /*117d0*/  @!P0 BRA `(.L_x_1390) ;  /* 0xfffffffc00f08947 */ /* 0x008fea000383ffff */
[----:B------:R-:W-:Y:S05]  /*117e0*/  BRA `(.L_x_1391) ;  /* 0xffffff5800347947 */ /* 0x000fea000383ffff */
.L_x_1233:
[----:B------:R-:W-:-:S07]  /*117f0*/  MOV R3, UR22 ;  /* 0x0000001600037c02 */ /* 0x000fce0008000f00 */
.L_x_1392:
[----:B--2---:R2:W3:Y:S02]  /*11800*/  SYNCS.PHASECHK.TRANS64.TRYWAIT P0, [R3+URZ+0x38890], R12 ;  /* 0x0388900c030075a7 */ /* 0x0044e400080011ff */
[----:B---3--:R-:W-:Y:S05]  /*11810*/  @!P0 NANOSLEEP.SYNCS 0x989680 ;  /* 0x009896800000895d */ /* 0x008fea0003900000 */
[----:B------:R-:W3:Y:S02]  /*11820*/  @!P0 SYNCS.PHASECHK.TRANS64 P0, [R3+URZ+0x38890], R12 ;  /* 0x0388900c030085a7 */ /* 0x000ee400080010ff */
[----:B---3--:R-:W-:Y:S05]  /*11830*/  @!P0 BRA `(.L_x_1392) ;  /* 0xfffffffc00f08947 */ /* 0x008fea000383ffff */
[----:B------:R-:W-:Y:S05]  /*11840*/  BRA `(.L_x_1393) ;  /* 0xffffff5800387947 */ /* 0x000fea000383ffff */
.L_x_1241:
[----:B------:R-:W-:-:S07]  /*11850*/  MOV R2, UR24 ;  /* 0x0000001800027c02 */ /* 0x000fce0008000f00 */
.L_x_1394:
[----:B-1----:R1:W2:Y:S02]  /*11860*/  SYNCS.PHASECHK.TRANS64.TRYWAIT P0, [R2+URZ+0x38870], R3 ;  /* 0x03887003020075a7 */ /* 0x0022a400080011ff */
[----:B--2---:R-:W-:Y:S05]  /*11870*/  @!P0 NANOSLEEP.SYNCS 0x989680 ;  /* 0x009896800000895d */ /* 0x004fea0003900000 */
[----:B------:R-:W2:Y:S02]  /*11880*/  @!P0 SYNCS.PHASECHK.TRANS64 P0, [R2+URZ+0x38870], R3 ;  /* 0x03887003020085a7 */ /* 0x000ea400080010ff */
[----:B--2---:R-:W-:Y:S05]  /*11890*/  @!P0 BRA `(.L_x_1394) ;  /* 0xfffffffc00f08947 */ /* 0x004fea000383ffff */
[----:B------:R-:W-:Y:S05]  /*118a0*/  BRA `(.L_x_1395) ;  /* 0xffffff6400907947 */ /* 0x000fea000383ffff */
.L_x_1263:
[----:B-1----:R1:W2:Y:S02]  /*118b0*/  SYNCS.PHASECHK.TRANS64.TRYWAIT P1, [R72+URZ+0x38850], R0 ;  /* 0x03885000480075a7 */ /* 0x0022a400080211ff */
[----:B--2---:R-:W-:Y:S05]  /*118c0*/  @!P1 NANOSLEEP.SYNCS 0x989680 ;  /* 0x009896800000995d */ /* 0x004fea0003900000 */
[----:B------:R-:W2:Y:S02]  /*118d0*/  @!P1 SYNCS.PHASECHK.TRANS64 P1, [R72+URZ+0x38850], R0 ;  /* 0x03885000480095a7 */ /* 0x000ea400080210ff */
[----:B--2---:R-:W-:Y:S05]  /*118e0*/  @!P1 BRA `(.L_x_1263) ;  /* 0xfffffffc00f09947 */ /* 0x004fea000383ffff */
[----:B------:R-:W-:Y:S05]  /*118f0*/  BRA `(.L_x_1396) ;  /* 0xffffff7800a87947 */ /* 0x000fea000383ffff */
.L_x_1266:
[----:B-1----:R1:W2:Y:S02]  /*11900*/  SYNCS.PHASECHK.TRANS64.TRYWAIT P1, [R72+URZ+0x38888], R0 ;  /* 0x03888800480075a7 */ /* 0x0022a400080211ff */
[----:B--2---:R-:W-:Y:S05]  /*11910*/  @!P1 NANOSLEEP.SYNCS 0x989680 ;  /* 0x009896800000995d */ /* 0x004fea0003900000 */
[----:B------:R-:W2:Y:S02]  /*11920*/  @!P1 SYNCS.PHASECHK.TRANS64 P1, [R72+URZ+0x38888], R0 ;  /* 0x03888800480095a7 */ /* 0x000ea400080210ff */
[----:B--2---:R-:W-:Y:S05]  /*11930*/  @!P1 BRA `(.L_x_1266) ;  /* 0xfffffffc00f09947 */ /* 0x004fea000383ffff */
[----:B------:R-:W-:Y:S05]  /*11940*/  BRA `(.L_x_1397) ;  /* 0xffffff7800b47947 */ /* 0x000fea000383ffff */
.L_x_1268:
[----:B-1----:R1:W2:Y:S02]  /*11950*/  SYNCS.PHASECHK.TRANS64.TRYWAIT P0, [R72+URZ+0x38830], R0 ;  /* 0x03883000480075a7 */ /* 0x0022a400080011ff */
[----:B--2---:R-:W-:Y:S05]  /*11960*/  @!P0 NANOSLEEP.SYNCS 0x989680 ;  /* 0x009896800000895d */ /* 0x004fea0003900000 */
[----:B------:R-:W2:Y:S02]  /*11970*/  @!P0 SYNCS.PHASECHK.TRANS64 P0, [R72+URZ+0x38830], R0 ;  /* 0x03883000480085a7 */ /* 0x000ea400080010ff */
[----:B--2---:R-:W-:Y:S05]  /*11980*/  @!P0 BRA `(.L_x_1268) ;  /* 0xfffffffc00f08947 */ /* 0x004fea000383ffff */
[----:B------:R-:W-:Y:S05]  /*11990*/  BRA `(.L_x_1398) ;  /* 0xffffff7800d07947 */ /* 0x000fea000383ffff */
.L_x_1282:
[----:B------:R1:W1:Y:S02]  /*119a0*/  SYNCS.PHASECHK.TRANS64.TRYWAIT P1, [R72+URZ+0x38840], R0 ;  /* 0x03884000480075a7 */ /* 0x00026400080211ff */
[----:B-1----:R-:W-:Y:S05]  /*119b0*/  @!P1 NANOSLEEP.SYNCS 0x989680 ;  /* 0x009896800000995d */ /* 0x002fea0003900000 */
[----:B------:R-:W1:Y:S02]  /*119c0*/  @!P1 SYNCS.PHASECHK.TRANS64 P1, [R72+URZ+0x38840], R0 ;  /* 0x03884000480095a7 */ /* 0x000e6400080210ff */
[----:B-1----:R-:W-:Y:S05]  /*119d0*/  @!P1 BRA `(.L_x_1282) ;  /* 0xfffffffc00f09947 */ /* 0x002fea000383ffff */
[----:B------:R-:W-:Y:S05]  /*119e0*/  BRA `(.L_x_1399) ;  /* 0xffffff9c00907947 */ /* 0x000fea000383ffff */
.L_x_1285:
[----:B------:R1:W1:Y:S02]  /*119f0*/  SYNCS.PHASECHK.TRANS64.TRYWAIT P1, [R72+URZ+0x38860], R0 ;  /* 0x03886000480075a7 */ /* 0x00026400080211ff */
[----:B-1----:R-:W-:Y:S05]  /*11a00*/  @!P1 NANOSLEEP.SYNCS 0x989680 ;  /* 0x009896800000995d */ /* 0x002fea0003900000 */
[----:B------:R-:W1:Y:S02]  /*11a10*/  @!P1 SYNCS.PHASECHK.TRANS64 P1, [R72+URZ+0x38860], R0 ;  /* 0x03886000480095a7 */ /* 0x000e6400080210ff */
[----:B-1----:R-:W-:Y:S05]  /*11a20*/  @!P1 BRA `(.L_x_1285) ;  /* 0xfffffffc00f09947 */ /* 0x002fea000383ffff */
[----:B------:R-:W-:Y:S05]  /*11a30*/  BRA `(.L_x_1400) ;  /* 0xffffff9c009c7947 */ /* 0x000fea000383ffff */
.L_x_1288:
[----:B------:R1:W1:Y:S02]  /*11a40*/  SYNCS.PHASECHK.TRANS64.TRYWAIT P1, [R72+URZ+0x38898], R0 ;  /* 0x03889800480075a7 */ /* 0x00026400080211ff */
[----:B-1----:R-:W-:Y:S05]  /*11a50*/  @!P1 NANOSLEEP.SYNCS 0x989680 ;  /* 0x009896800000995d */ /* 0x002fea0003900000 */
[----:B------:R-:W1:Y:S02]  /*11a60*/  @!P1 SYNCS.PHASECHK.TRANS64 P1, [R72+URZ+0x38898], R0 ;  /* 0x03889800480095a7 */ /* 0x000e6400080210ff */
[----:B-1----:R-:W-:Y:S05]  /*11a70*/  @!P1 BRA `(.L_x_1288) ;  /* 0xfffffffc00f09947 */ /* 0x002fea000383ffff */
[----:B------:R-:W-:Y:S05]  /*11a80*/  BRA `(.L_x_1401) ;  /* 0xffffff9c00bc7947 */ /* 0x000fea000383ffff */
.L_x_1298:
[----:B-1----:R-:W-:-:S04]  /*11a90*/  MOV R3, UR36 ;  /* 0x0000002400037c02 */ /* 0x002fc80008000f00 */
[----:B------:R1:W2:Y:S03]  /*11aa0*/  SYNCS.PHASECHK.TRANS64.TRYWAIT P1, [R3+URZ+0x388a0], R0 ;  /* 0x0388a000030075a7 */ /* 0x0002a600080211ff */
[----:B--2---:R-:W-:Y:S05]  /*11ab0*/  @!P1 NANOSLEEP.SYNCS 0x989680 ;  /* 0x009896800000995d */ /* 0x004fea0003900000 */
[----:B------:R-:W2:Y:S02]  /*11ac0*/  @!P1 SYNCS.PHASECHK.TRANS64 P1, [R3+URZ+0x388a0], R0 ;  /* 0x0388a000030095a7 */ /* 0x000ea400080210ff */
[----:B--2---:R-:W-:Y:S05]  /*11ad0*/  @!P1 BRA `(.L_x_1298) ;  /* 0xfffffffc00ec9947 */ /* 0x004fea000383ffff */
[----:B------:R-:W-:Y:S05]  /*11ae0*/  BRA `(.L_x_1402) ;  /* 0xffffffbc00b07947 */ /* 0x000fea000383ffff */
.L_x_1321:
[----:B------:R-:W-:-:S07]  /*11af0*/  MOV R0, UR36 ;  /* 0x0000002400007c02 */ /* 0x000fce0008000f00 */
.L_x_1403:
[----:B------:R1:W1:Y:S02]  /*11b00*/  SYNCS.PHASECHK.TRANS64.TRYWAIT P1, [R0+URZ+0x388a8], R3 ;  /* 0x0388a803000075a7 */ /* 0x00026400080211ff */
[----:B-1----:R-:W-:Y:S05]  /*11b10*/  @!P1 NANOSLEEP.SYNCS 0x989680 ;  /* 0x009896800000995d */ /* 0x002fea0003900000 */
[----:B------:R-:W1:Y:S02]  /*11b20*/  @!P1 SYNCS.PHASECHK.TRANS64 P1, [R0+URZ+0x388a8], R3 ;  /* 0x0388a803000095a7 */ /* 0x000e6400080210ff */
[----:B-1----:R-:W-:Y:S05]  /*11b30*/  @!P1 BRA `(.L_x_1403) ;  /* 0xfffffffc00f09947 */ /* 0x002fea000383ffff */
[----:B------:R-:W-:Y:S05]  /*11b40*/  BRA `(.L_x_1404) ;  /* 0xffffffd400647947 */ /* 0x000fea000383ffff */
        .weak           $__internal_13_$__cuda_sm10x_tcgen05_guardrail_trap_col_being_dealloced_not_returned_by_alloc
        .type           $__internal_13_$__cuda_sm10x_tcgen05_guardrail_trap_col_being_dealloced_not_returned_by_alloc,@function
        .size           $__internal_13_$__cuda_sm10x_tcgen05_guardrail_trap_col_being_dealloced_not_returned_by_alloc,($__internal_14_$__cuda_sm10x_tcgen05_guardrail_trap_phase_invalid_during_alloc - $__internal_13_$__cuda_sm10x_tcgen05_guardrail_trap_col_being_dealloced_not_returned_by_alloc)
$__internal_13_$__cuda_sm10x_tcgen05_guardrail_trap_col_being_dealloced_not_returned_by_alloc:
[----:B------:R-:W-:Y:S05]  /*11b50*/  BPT.TRAP 0x1 ;  /* 0x000000040000795c */ /* 0x000fea0000300000 */
[----:B------:R-:W-:-:S04]  /*11b60*/  MOV R3, 0x0 ;  /* 0x0000000000037802 */ /* 0x000fc80000000f00 */
[----:B------:R-:W-:Y:S05]  /*11b70*/  RET.REL.NODEC R2 `(_ZN7cutlass13device_kernelINS_4fmha6kernel36Sm100FmhaBwdKernelTmaWarpSpecializedIN4cute5tupleIJNS1_10collective14VariableLengthES7_iiNS5_IJNS5_IJiiEEEiEEEEEENS_6half_tEfNS5_IJNS4_1CILi128EEESD_SD_SD_EEENS6_6NoMaskEEEEEvNT_6ParamsE) ;  /* 0xfffffee402207950 */ /* 0x000fea0003c3ffff */
        .weak           $__internal_14_$__cuda_sm10x_tcgen05_guardrail_trap_phase_invalid_during_alloc
        .type           $__internal_14_$__cuda_sm10x_tcgen05_guardrail_trap_phase_invalid_during_alloc,@function
        .size           $__internal_14_$__cuda_sm10x_tcgen05_guardrail_trap_phase_invalid_during_alloc,($__internal_15_$__cuda_sm10x_tcgen05_guardrail_trap_unallocated_columns_being_dealloced - $__internal_14_$__cuda_sm10x_tcgen05_guardrail_trap_phase_invalid_during_alloc)
$__internal_14_$__cuda_sm10x_tcgen05_guardrail_trap_phase_invalid_during_alloc:
[----:B------:R-:W-:Y:S05]  /*11b80*/  BPT.TRAP 0x1 ;  /* 0x000000040000795c */ /* 0x000fea0000300000 */
[----:B------:R-:W-:-:S04]  /*11b90*/  HFMA2 R3, -RZ, RZ, 0, 0 ;  /* 0x00000000ff037431 */ /* 0x000fc800000001ff */
[----:B------:R-:W-:Y:S05]  /*11ba0*/  RET.REL.NODEC R2 `(_ZN7cutlass13device_kernelINS_4fmha6kernel36Sm100FmhaBwdKernelTmaWarpSpecializedIN4cute5tupleIJNS1_10collective14VariableLengthES7_iiNS5_IJNS5_IJiiEEEiEEEEEENS_6half_tEfNS5_IJNS4_1CILi128EEESD_SD_SD_EEENS6_6NoMaskEEEEEvNT_6ParamsE) ;  /* 0xfffffee402147950 */ /* 0x000fea0003c3ffff */
        .weak           $__internal_15_$__cuda_sm10x_tcgen05_guardrail_trap_unallocated_columns_being_dealloced
        .type           $__internal_15_$__cuda_sm10x_tcgen05_guardrail_trap_unallocated_columns_being_dealloced,@function
        .size           $__internal_15_$__cuda_sm10x_tcgen05_guardrail_trap_unallocated_columns_being_dealloced,($__internal_16_$__cuda_sm20_div_u16 - $__internal_15_$__cuda_sm10x_tcgen05_guardrail_trap_unallocated_columns_being_dealloced)
$__internal_15_$__cuda_sm10x_tcgen05_guardrail_trap_unallocated_columns_being_dealloced:
[----:B------:R-:W-:Y:S05]  /*11bb0*/  BPT.TRAP 0x1 ;  /* 0x000000040000795c */ /* 0x000fea0000300000 */
[----:B------:R-:W-:-:S04]  /*11bc0*/  MOV R3, 0x0 ;  /* 0x0000000000037802 */ /* 0x000fc80000000f00 */
[----:B------:R-:W-:Y:S05]  /*11bd0*/  RET.REL.NODEC R2 `(_ZN7cutlass13device_kernelINS_4fmha6kernel36Sm100FmhaBwdKernelTmaWarpSpecializedIN4cute5tupleIJNS1_10collective14VariableLengthES7_iiNS5_IJNS5_IJiiEEEiEEEEEENS_6half_tEfNS5_IJNS4_1CILi128EEESD_SD_SD_EEENS6_6NoMaskEEEEEvNT_6ParamsE) ;  /* 0xfffffee402087950 */ /* 0x000fea0003c3ffff */
        .weak           $__internal_16_$__cuda_sm20_div_u16
        .type           $__internal_16_$__cuda_sm20_div_u16,@function
        .size           $__internal_16_$__cuda_sm20_div_u16,(.L_x_7258 - $__internal_16_$__cuda_sm20_div_u16)
$__internal_16_$__cuda_sm20_div_u16:
        /* <DEDUP_REMOVED lines=18> */
[----:B------:R-:W-:Y:S06]  /*11d00*/  RET.REL.NODEC R4 `(_ZN7cutlass13device_kernelINS_4fmha6kernel36Sm100FmhaBwdKernelTmaWarpSpecializedIN4cute5tupleIJNS1_10collective14VariableLengthES7_iiNS5_IJNS5_IJiiEEEiEEEEEENS_6half_tEfNS5_IJNS4_1CILi128EEESD_SD_SD_EEENS6_6NoMaskEEEEEvNT_6ParamsE) ;  /* 0xfffffee004bc7950 */ /* 0x000fec0003c3ffff */
.L_x_1405:
        /* <DEDUP_REMOVED lines=15> */
.L_x_7258:


//--------------------- .text._ZN7cutlass13device_kernelINS_4fmha6kernel36Sm100FmhaBwdKernelTmaWarpSpecializedIN4cute5tupleIJiiiiNS5_IJNS5_IJiiEEEiEEEEEENS_6half_tEfNS5_IJNS4_1CILi128EEESB_NSA_ILi64EEESC_EEENS1_10collective6NoMaskEEEEEvNT_6ParamsE --------------------------
	.section	.text._ZN7cutlass13device_kernelINS_4fmha6kernel36Sm100FmhaBwdKernelTmaWarpSpecializedIN4cute5tupleIJiiiiNS5_IJNS5_IJiiEEEiEEEEEENS_6half_tEfNS5_IJNS4_1CILi128EEESB_NSA_ILi64EEESC_EEENS1_10collective6NoMaskEEEEEvNT_6ParamsE,"ax",@progbits
	.align	128
.text._ZN7cutlass13device_kernelINS_4fmha6kernel36Sm100FmhaBwdKernelTmaWarpSpecializedIN4cute5tupleIJiiiiNS5_IJNS5_IJiiEEEiEEEEEENS_6half_tEfNS5_IJNS4_1CILi128EEESB_NSA_ILi64EEESC_EEENS1_10collective6NoMaskEEEEEvNT_6ParamsE:
        .type           _ZN7cutlass13device_kernelINS_4fmha6kernel36Sm100FmhaBwdKernelTmaWarpSpecializedIN4cute5tupleIJiiiiNS5_IJNS5_IJiiEEEiEEEEEENS_6half_tEfNS5_IJNS4_1CILi128EEESB_NSA_ILi64EEESC_EEENS1_10collective6NoMaskEEEEEvNT_6ParamsE,@function
        .size           _ZN7cutlass13device_kernelINS_4fmha6kernel36Sm100FmhaBwdKernelTmaWarpSpecializedIN4cute5tupleIJiiiiNS5_IJNS5_IJiiEEEiEEEEEENS_6half_tEfNS5_IJNS4_1CILi128EEESB_NSA_ILi64EEESC_EEENS1_10collective6NoMaskEEEEEvNT_6ParamsE,(.L_x_7263 - _ZN7cutlass13device_kernelINS_4fmha6kernel36Sm100FmhaBwdKernelTmaWarpSpecializedIN4cute5tupleIJiiiiNS5_IJNS5_IJiiEEEiEEEEEENS_6half_tEfNS5_IJNS4_1CILi128EEESB_NSA_ILi64EEESC_EEENS1_10collective6NoMaskEEEEEvNT_6ParamsE)
        .other          _ZN7cutlass13device_kernelINS_4fmha6kernel36Sm100FmhaBwdKernelTmaWarpSpecializedIN4cute5tupleIJiiiiNS5_IJNS5_IJiiEEEiEEEEEENS_6half_tEfNS5_IJNS4_1CILi128EEESB_NSA_ILi64EEESC_EEENS1_10collective6NoMaskEEEEEvNT_6ParamsE,@"STO_CUDA_ENTRY STV_DEFAULT"
_ZN7cutlass13device_kernelINS_4fmha6kernel36Sm100FmhaBwdKernelTmaWarpSpecializedIN4cute5tupleIJiiiiNS5_IJNS5_IJiiEEEiEEEEEENS_6half_tEfNS5_IJNS4_1CILi128EEESB_NSA_ILi64EEESC_EEENS1_10collective6NoMaskEEEEEvNT_6ParamsE:
        /* <DEDUP_REMOVED lines=9> */
[----:B------:R-:W-:Y:S01]  /*0090*/  SHF.R.U64 R0, R0, R2, 0x123333 ;  /* 0x0012333300007419 */ /* 0x000fe20000001202 */
[----:B------:R-:W-:-:S03]  /*00a0*/  IMAD.MOV.U32 R2, RZ, RZ, R16 ;  /* 0x000000ffff027224 */ /* 0x000fc600078e0010 */
[----:B------:R-:W-:-:S04]  /*00b0*/  LOP3.LUT R3, R0, 0x7, RZ, 0xc0, !PT ;  /* 0x0000000700037812 */ /* 0x000fc800078ec0ff */
[----:B------:R-:W-:-:S04]  /*00c0*/  ISETP.NE.OR P1, PT, R3, 0x1, !P0 ;  /* 0x000000010300780c */ /* 0x000fc80004725670 */
[----:B------:R-:W-:-:S09]  /*00d0*/  P2R R7, PR, RZ, 0x2 ;  /* 0x00000002ff077803 */ /* 0x000fd20000000000 */
        /* <DEDUP_REMOVED lines=15> */
.L_x_1407:
[----:B------:R-:W-:-:S13]  /*01d0*/  ISETP.NE.AND P0, PT, R3, 0x2, PT ;  /* 0x000000020300780c */ /* 0x000fda0003f05270 */
[----:B------:R-:W-:Y:S05]  /*01e0*/  @!P0 BRA `(.L_x_1409) ;  /* 0x0000000000348947 */ /* 0x000fea0003800000 */
[----:B------:R-:W-:Y:S02]  /*01f0*/  ISETP.NE.AND P0, PT, R3, 0x1, PT ;  /* 0x000000010300780c */ /* 0x000fe40003f05270 */
[----:B------:R-:W-:Y:S02]  /*0200*/  PLOP3.LUT P1, PT, PT, PT, PT, 0x80, 0x8 ;  /* 0x000000000008781c */ /* 0x000fe40003f2f070 */
[----:B------:R-:W-:Y:S02]  /*0210*/  PLOP3.LUT P3, PT, PT, PT, PT, 0x80, 0x8 ;  /* 0x000000000008781c */ /* 0x000fe40003f6f070 */
[----:B------:R-:W-:Y:S02]  /*0220*/  PLOP3.LUT P2, PT, PT, PT, PT, 0x8, 0x80 ;  /* 0x000000000080781c */ /* 0x000fe40003f4e170 */
[----:B------:R-:W-:Y:S02]  /*0230*/  PLOP3.LUT P5, PT, PT, PT, PT, 0x80, 0x8 ;  /* 0x000000000008781c */ /* 0x000fe40003faf070 */
[----:B------:R-:W-:-:S03]  /*0240*/  P2R R6, PR, RZ, 0x2 ;  /* 0x00000002ff067803 */ /* 0x000fc60000000000 */
[----:B------:R-:W-:Y:S08]  /*0250*/  @P0 BRA `(.L_x_1410) ;  /* 0x00000000002c0947 */ /* 0x000ff00003800000 */
.L_x_1408:
[----:B------:R-:W-:Y:S02]  /*0260*/  PLOP3.LUT P0, PT, PT, PT, PT, 0x8, 0x80 ;  /* 0x000000000080781c */ /* 0x000fe40003f0e170 */
[----:B------:R-:W-:Y:S02]  /*0270*/  PLOP3.LUT P3, PT, PT, PT, PT, 0x80, 0x8 ;  /* 0x000000000008781c */ /* 0x000fe40003f6f070 */
[----:B------:R-:W-:Y:S02]  /*0280*/  PLOP3.LUT P2, PT, PT, PT, PT, 0x8, 0x80 ;  /* 0x000000000080781c */ /* 0x000fe40003f4e170 */
[----:B------:R-:W-:Y:S02]  /*0290*/  PLOP3.LUT P5, PT, PT, PT, PT, 0x8, 0x80 ;  /* 0x000000000080781c */ /* 0x000fe40003fae170 */
[----:B------:R-:W-:Y:S01]  /*02a0*/  P2R R6, PR, RZ, 0x1 ;  /* 0x00000001ff067803 */ /* 0x000fe20000000000 */
[----:B------:R-:W-:Y:S05]  /*02b0*/  BRA `(.L_x_1410) ;  /* 0x0000000000147947 */ /* 0x000fea0003800000 */
.L_x_1409:
[----:B------:R-:W-:Y:S02]  /*02c0*/  PLOP3.LUT P0, PT, PT, PT, PT, 0x80, 0x8 ;  /* 0x000000000008781c */ /* 0x000fe40003f0f070 */
[----:B------:R-:W-:Y:S02]  /*02d0*/  PLOP3.LUT P3, PT, PT, PT, PT, 0x8, 0x80 ;  /* 0x000000000080781c */ /* 0x000fe40003f6e170 */
[----:B------:R-:W-:Y:S02]  /*02e0*/  PLOP3.LUT P2, PT, PT, PT, PT, 0x80, 0x8 ;  /* 0x000000000008781c */ /* 0x000fe40003f4f070 */
[----:B------:R-:W-:Y:S02]  /*02f0*/  PLOP3.LUT P5, PT, PT, PT, PT, 0x8, 0x80 ;  /* 0x000000000080781c */ /* 0x000fe40003fae170 */
[----:B------:R-:W-:-:S11]  /*0300*/  P2R R6, PR, RZ, 0x1 ;  /* 0x00000001ff067803 */ /* 0x000fd60000000000 */
.L_x_1410:
[----:B------:R-:W-:Y:S05]  /*0310*/  BSYNC.RECONVERGENT B0 ;  /* 0x0000000000007941 */ /* 0x000fea0003800200 */
.L_x_1406:
[----:B------:R-:W1:Y:S01]  /*0320*/  SHFL.IDX PT, R0, R4, RZ, 0x1f ;  /* 0x00001fff04007589 */ /* 0x000e6200000e0000 */
[----:B------:R-:W-:Y:S02]  /*0330*/  ISETP.NE.AND P0, PT, R3, 0x2, PT ;  /* 0x000000020300780c */ /* 0x000fe40003f05270 */
        /* <DEDUP_REMOVED lines=16> */
.L_x_1411:
        /* <DEDUP_REMOVED lines=12> */
.L_x_1412:
[----:B------:R-:W-:Y:S02]  /*0500*/  UPLOP3.LUT UP0, UPT, UPT, UPT, UPT, 0x40, 0x4 ;  /* 0x000000000004789c */ /* 0x000fe40003f0e870 */
[----:B------:R-:W-:Y:S02]  /*0510*/  UPLOP3.LUT UP4, UPT, UPT, UPT, UPT, 0x80, 0x8 ;  /* 0x000000000008789c */ /* 0x000fe40003f8f070 */
[----:B------:R-:W-:Y:S02]  /*0520*/  UPLOP3.LUT UP3, UPT, UPT, UPT, UPT, 0x40, 0x4 ;  /* 0x000000000004789c */ /* 0x000fe40003f6e870 */
[----:B------:R-:W-:Y:S02]  /*0530*/  UPLOP3.LUT UP2, UPT, UPT, UPT, UPT, 0x80, 0x8 ;  /* 0x000000000008789c */ /* 0x000fe40003f4f070 */
.L_x_1413:
        /* <DEDUP_REMOVED lines=15> */
.L_x_1414:
        /* <DEDUP_REMOVED lines=20> */
.L_x_1415:
        /* <DEDUP_REMOVED lines=20> */
.L_x_1416:
        /* <DEDUP_REMOVED lines=20> */
.L_x_1417:
        /* <DEDUP_REMOVED lines=20> */
.L_x_1418:
        /* <DEDUP_REMOVED lines=20> */
.L_x_1419:
        /* <DEDUP_REMOVED lines=20> */
.L_x_1420:
        /* <DEDUP_REMOVED lines=20> */
.L_x_1421:
        /* <DEDUP_REMOVED lines=22> */
.L_x_1422:
[----:B------:R-:W-:Y:S01]  /*1050*/  NOP ;  /* 0x0000000000007918 */ /* 0x000fe20000000000 */
[----:B------:R-:W5:Y:S08]  /*1060*/  LDC.64 R4, c[0x0][0x380] ;  /* 0x0000e000ff047b82 */ /* 0x000f700000000a00 */
[----:B------:R-:W2:Y:S08]  /*1070*/  S2UR UR19, SR_CTAID.X ;  /* 0x00000000001379c3 */ /* 0x000eb00000002500 */
[----:B------:R-:W1:Y:S08]  /*1080*/  S2UR UR13, SR_CTAID.Y ;  /* 0x00000000000d79c3 */ /* 0x000e700000002600 */
[----:B------:R-:W1:Y:S01]  /*1090*/  S2UR UR14, SR_CTAID.Z ;  /* 0x00000000000e79c3 */ /* 0x000e620000002700 */
[----:B-----5:R-:W-:-:S05]  /*10a0*/  VIADD R8, R4, 0x7f ;  /* 0x0000007f04087836 */ /* 0x020fca0000000000 */
[----:B------:R-:W-:Y:S01]  /*10b0*/  SHF.R.S32.HI R0, RZ, 0x1f, R8 ;  /* 0x0000001fff007819 */ /* 0x000fe20000011408 */
[----:B--2---:R-:W-:-:S03]  /*10c0*/  USHF.L.U32 UR19, UR19, 0x7, URZ ;  /* 0x0000000713137899 */ /* 0x004fc600080006ff */
[----:B------:R-:W-:Y:S01]  /*10d0*/  LEA.HI R0, R0, R8, RZ, 0x7 ;  /* 0x0000000800007211 */ /* 0x000fe200078f38ff */
[----:B-1-34-:R-:W-:Y:S08]  /*10e0*/  BAR.SYNC.DEFER_BLOCKING 0x0 ;  /* 0x0000000000007b1d */ /* 0x01aff00000010000 */
[----:B------:R-:W-:Y:S01]  /*10f0*/  BAR.SYNC.DEFER_BLOCKING 0x0 ;  /* 0x0000000000007b1d */ /* 0x000fe20000010000 */
[----:B------:R-:W-:-:S02]  /*1100*/  ISETP.LE.U32.AND P0, PT, R5, UR19, PT ;  /* 0x0000001305007c0c */ /* 0x000fc4000bf03070 */
[----:B------:R-:W-:-:S11]  /*1110*/  SHF.R.S32.HI R0, RZ, 0x7, R0 ;  /* 0x00000007ff007819 */ /* 0x000fd60000011400 */
[----:B------:R-:W-:Y:S05]  /*1120*/  @P0 EXIT ;  /* 0x000000000000094d */ /* 0x000fea0003800000 */
[----:B------:R-:W1:Y:S01]  /*1130*/  LDCU UR4, c[0x0][0x390] ;  /* 0x00007200ff0477ac */ /* 0x000e620008000800 */
[----:B------:R-:W2:Y:S01]  /*1140*/  LDCU.64 UR22, c[0x0][0x358] ;  /* 0x00006b00ff1677ac */ /* 0x000ea20008000a00 */
[----:B-1----:R-:W-:-:S05]  /*1150*/  IMAD R5, R0, UR4, RZ ;  /* 0x0000000400057c24 */ /* 0x002fca000f8e02ff */
[----:B------:R1:W-:Y:S01]  /*1160*/  STL [R1], R5 ;  /* 0x0000000501007387 */ /* 0x0003e20000100800 */
[----:B------:R-:W-:-:S13]  /*1170*/  ISETP.GT.AND P0, PT, R5, RZ, PT ;  /* 0x000000ff0500720c */ /* 0x000fda0003f04270 */
[----:B--2---:R-:W-:Y:S05]  /*1180*/  @P0 BRA `(.L_x_1423) ;  /* 0x0000000c00d80947 */ /* 0x004fea0003800000 */
        /* <DEDUP_REMOVED lines=11> */
[----:B------:R-:W-:-:S02]  /*1240*/  UIMAD UR13, UR19, UR6, UR13 ;  /* 0x00000006130d72a4 */ /* 0x000fc4000f8e020d */
[----:B------:R-:W-:Y:S01]  /*1250*/  LOP3.LUT R0, R0, 0x1fff, RZ, 0x3c, !PT ;  /* 0x00001fff00007812 */ /* 0x000fe200078e3cff */
[----:B-----5:R-:W-:Y:S02]  /*1260*/  UIMAD UR5, UR14, UR8, UR5 ;  /* 0x000000080e0572a4 */ /* 0x020fe4000f8e0205 */
[----:B-1----:R-:W-:Y:S01]  /*1270*/  UIMAD UR14, UR14, UR9, UR13 ;  /* 0x000000090e0e72a4 */ /* 0x002fe2000f8e020d */
[----:B------:R-:W-:-:S11]  /*1280*/  LOP3.LUT R0, R0, 0xffff, RZ, 0xc0, !PT ;  /* 0x0000ffff00007812 */ /* 0x000fd600078ec0ff */
[----:B------:R-:W-:Y:S05]  /*1290*/  CALL.REL.NOINC `($__internal_20_$__cuda_sm20_div_u16) ;  /* 0x000000d400147944 */ /* 0x000fea0003c00000 */
        /* <DEDUP_REMOVED lines=9> */
.L_x_1428:
        /* <DEDUP_REMOVED lines=19> */
.L_x_1427:
[----:B-1----:R-:W-:Y:S05]  /*1460*/  BSYNC.RECONVERGENT B0 ;  /* 0x0000000000007941 */ /* 0x002fea0003800200 */
.L_x_1426:
[----:B------:R-:W-:Y:S01]  /*1470*/  IADD3 R6, PT, PT, R14, R6, RZ ;  /* 0x000000060e067210 */ /* 0x000fe20007ffe0ff */
[----:B------:R-:W-:Y:S06]  /*1480*/  @P2 BRA `(.L_x_1428) ;  /* 0xfffffffc00a82947 */ /* 0x000fec000383ffff */
.L_x_1425:
[----:B-1----:R-:W-:Y:S05]  /*1490*/  BSYNC.RECONVERGENT B1 ;  /* 0x0000000000017941 */ /* 0x002fea0003800200 */
.L_x_1424:
[----:B------:R-:W1:Y:S01]  /*14a0*/  LDC R17, c[0x0][0x384] ;  /* 0x0000e100ff117b82 */ /* 0x000e620000000800 */
[----:B------:R-:W-:Y:S01]  /*14b0*/  BSSY.RECONVERGENT B1, `(.L_x_1429) ;  /* 0x0000052000017945 */ /* 0x000fe20003800200 */
[C---:B------:R-:W-:Y:S01]  /*14c0*/  LEA R5, R14.reuse, R6, 0x1 ;  /* 0x000000060e057211 */ /* 0x040fe200078e08ff */
[C---:B------:R-:W-:Y:S01]  /*14d0*/  IMAD R4, R14.reuse, 0x3, R6 ;  /* 0x000000030e047824 */ /* 0x040fe200078e0206 */
[----:B------:R-:W-:Y:S01]  /*14e0*/  SHF.L.U32 R15, R14, 0x2, RZ ;  /* 0x000000020e0f7819 */ /* 0x000fe200000006ff */
[----:B------:R-:W3:Y:S01]  /*14f0*/  LDCU UR4, c[0x0][0x388] ;  /* 0x00007100ff0477ac */ /* 0x000ee20008000800 */
[----:B------:R-:W-:-:S07]  /*1500*/  IADD3 R3, PT, PT, R6, R14, RZ ;  /* 0x0000000e06037210 */ /* 0x000fce0007ffe0ff */
.L_x_1438:
        /* <DEDUP_REMOVED lines=25> */
.L_x_1431:
[----:B---3--:R-:W-:Y:S05]  /*16a0*/  BSYNC.RECONVERGENT B0 ;  /* 0x0000000000007941 */ /* 0x008fea0003800200 */
.L_x_1430:
        /* <DEDUP_REMOVED lines=13> */
.L_x_1433:
[----:B------:R-:W-:Y:S05]  /*1780*/  BSYNC.RECONVERGENT B0 ;  /* 0x0000000000007941 */ /* 0x000fea0003800200 */
.L_x_1432:
        /* <DEDUP_REMOVED lines=13> */
.L_x_1435:
[----:B------:R-:W-:Y:S05]  /*1860*/  BSYNC.RECONVERGENT B0 ;  /* 0x0000000000007941 */ /* 0x000fea0003800200 */
.L_x_1434:
        /* <DEDUP_REMOVED lines=14> */
.L_x_1437:
[----:B------:R-:W-:Y:S05]  /*1950*/  BSYNC.RECONVERGENT B0 ;  /* 0x0000000000007941 */ /* 0x000fea0003800200 */
.L_x_1436:
        /* <DEDUP_REMOVED lines=8> */
.L_x_1429:
[----:B------:R-:W-:Y:S01]  /*19e0*/  ISETP.NE.AND P0, PT, R16, 0x2, PT ;  /* 0x000000021000780c */ /* 0x000fe20003f05270 */
[----:B------:R-:W1:Y:S01]  /*19f0*/  LDCU UR4, c[0x0][0x38c] ;  /* 0x00007180ff0477ac */ /* 0x000e620008000800 */
[----:B------:R-:W-:Y:S11]  /*1a00*/  BSSY.RECONVERGENT B1, `(.L_x_1439) ;  /* 0x000001a000017945 */ /* 0x000ff60003800200 */
[----:B------:R-:W-:Y:S05]  /*1a10*/  @!P0 BRA `(.L_x_1440) ;  /* 0x0000000000608947 */ /* 0x000fea0003800000 */
[----:B------:R-:W1:Y:S01]  /*1a20*/  LDC R5, c[0x0][0x384] ;  /* 0x0000e100ff057b82 */ /* 0x000e620000000800 */
[----:B---34-:R-:W-:-:S07]  /*1a30*/  HFMA2 R8, -RZ, RZ, 0, 0 ;  /* 0x00000000ff087431 */ /* 0x018fce00000001ff */
.L_x_1443:
        /* <DEDUP_REMOVED lines=19> */
.L_x_1442:
[----:B------:R-:W-:Y:S05]  /*1b70*/  BSYNC.RECONVERGENT B0 ;  /* 0x0000000000007941 */ /* 0x000fea0003800200 */
.L_x_1441:
[----:B------:R-:W-:Y:S01]  /*1b80*/  IADD3 R2, PT, PT, R14, R2, RZ ;  /* 0x000000020e027210 */ /* 0x000fe20007ffe0ff */
[----:B------:R-:W-:Y:S06]  /*1b90*/  @P2 BRA `(.L_x_1443) ;  /* 0xfffffffc00a82947 */ /* 0x000fec000383ffff */
.L_x_1440:
[----:B-1----:R-:W-:Y:S05]  /*1ba0*/  BSYNC.RECONVERGENT B1 ;  /* 0x0000000000017941 */ /* 0x002fea0003800200 */
.L_x_1439:
[----:B------:R-:W1:Y:S01]  /*1bb0*/  LDC R11, c[0x0][0x384] ;  /* 0x0000e100ff0b7b82 */ /* 0x000e620000000800 */
[----:B------:R-:W-:Y:S01]  /*1bc0*/  BSSY.RECONVERGENT B1, `(.L_x_1444) ;  /* 0x0000051000017945 */ /* 0x000fe20003800200 */
[C---:B------:R-:W-:Y:S01]  /*1bd0*/  LEA R5, R14.reuse, R2, 0x1 ;  /* 0x000000020e057211 */ /* 0x040fe200078e08ff */
[----:B------:R-:W-:Y:S01]  /*1be0*/  IMAD R4, R14, 0x3, R2 ;  /* 0x000000030e047824 */ /* 0x000fe200078e0202 */
[----:B------:R-:W-:Y:S01]  /*1bf0*/  IADD3 R3, PT, PT, R2, R14, RZ ;  /* 0x0000000e02037210 */ /* 0x000fe20007ffe0ff */
[----:B------:R-:W1:Y:S06]  /*1c00*/  LDCU UR4, c[0x0][0x38c] ;  /* 0x00007180ff0477ac */ /* 0x000e6c0008000800 */
.L_x_1453:
        /* <DEDUP_REMOVED lines=25> */
.L_x_1446:
[----:B------:R-:W-:Y:S05]  /*1da0*/  BSYNC.RECONVERGENT B0 ;  /* 0x0000000000007941 */ /* 0x000fea0003800200 */
.L_x_1445:
        /* <DEDUP_REMOVED lines=13> */
.L_x_1448:
[----:B------:R-:W-:Y:S05]  /*1e80*/  BSYNC.RECONVERGENT B0 ;  /* 0x0000000000007941 */ /* 0x000fea0003800200 */
.L_x_1447:
        /* <DEDUP_REMOVED lines=13> */
.L_x_1450:
[----:B------:R-:W-:Y:S05]  /*1f60*/  BSYNC.RECONVERGENT B0 ;  /* 0x0000000000007941 */ /* 0x000fea0003800200 */
.L_x_1449:
        /* <DEDUP_REMOVED lines=14> */
.L_x_1452:
[----:B------:R-:W-:Y:S05]  /*2050*/  BSYNC.RECONVERGENT B0 ;  /* 0x0000000000007941 */ /* 0x000fea0003800200 */
.L_x_1451:
        /* <DEDUP_REMOVED lines=8> */
.L_x_1444:
[----:B------:R-:W-:Y:S05]  /*20e0*/  EXIT ;  /* 0x000000000000794d */ /* 0x000fea0003800000 */
.L_x_1423:
[----:B------:R-:W-:-:S13]  /*20f0*/  ISETP.GT.AND P0, PT, R3, 0x2, PT ;  /* 0x000000020300780c */ /* 0x000fda0003f04270 */
[----:B------:R-:W-:Y:S05]  /*2100*/  @P0 BRA `(.L_x_1454) ;  /* 0x0000004400d40947 */ /* 0x000fea0003800000 */
[----:B-1----:R-:W-:-:S05]  /*2110*/  IMAD.MOV.U32 R5, RZ, RZ, -0x1 ;  /* 0xffffffffff057424 */ /* 0x002fca00078e00ff */
[----:B------:R-:W-:-:S05]  /*2120*/  VIADDMNMX.U32 R8, R3, R5, 0x2, PT ;  /* 0x0000000203087446 */ /* 0x000fca0003800005 */
[----:B------:R-:W-:-:S06]  /*2130*/  IMAD.SHL.U32 R8, R8, 0x4, RZ ;  /* 0x0000000408087824 */ /* 0x000fcc00078e00ff */
[----:B------:R-:W1:Y:S02]  /*2140*/  LDC R8, c[0x2][R8] ;  /* 0x0080000008087b82 */ /* 0x000e640000000800 */
[----:B-1----:R-:W-:-:S04]  /*2150*/  SHF.R.S32.HI R9, RZ, 0x1f, R8 ;  /* 0x0000001fff097819 */ /* 0x002fc80000011408 */
.L_x_7130:
[----:B------:R-:W-:Y:S05]  /*2160*/  BRX R8 -0x2170                                                                                                                                                                                                                                                                                                                                                                                                                                                           (*"BRANCH_TARGETS .L_x_7131,.L_x_7132,.L_x_7133"*) ;  /* 0xffffffdc08a47949 */ /* 0x000fea000383ffff */
.L_x_7131:
[----:B------:R-:W-:-:S08]  /*2170*/  NOP ;  /* 0x0000000000007918 */ /* 0x000fd00000000000 */
[----:B------:R-:W1:-:S00]  /*2180*/  USETMAXREG.DEALLOC.CTAPOOL 0x60 ;  /* 0x00000060000079c8 */ /* 0x000e4000080e0500 */
[----:B-1----:R-:W-:Y:S01]  /*2190*/  ISETP.NE.AND P1, PT, R6, RZ, PT ;  /* 0x000000ff0600720c */ /* 0x002fe20003f25270 */
[----:B------:R-:W-:-:S12]  /*21a0*/  BSSY.RECONVERGENT B0, `(.L_x_1455) ;  /* 0x0000003000007945 */ /* 0x000fd80003800200 */
[----:B------:R-:W-:Y:S05]  /*21b0*/  @!P1 BRA `(.L_x_1456) ;  /* 0x0000000000049947 */ /* 0x000fea0003800000 */
[----:B------:R-:W-:Y:S05]  /*21c0*/  BPT.TRAP 0x1 ;  /* 0x000000040000795c */ /* 0x000fea0000300000 */
.L_x_1456:
[----:B------:R-:W-:Y:S05]  /*21d0*/  BSYNC.RECONVERGENT B0 ;  /* 0x0000000000007941 */ /* 0x000fea0003800200 */
.L_x_1455:
[----:B------:R-:W1:Y:S01]  /*21e0*/  S2UR UR16, SR_CgaCtaId ;  /* 0x00000000001079c3 */ /* 0x000e620000008800 */
[----:B------:R-:W-:Y:S01]  /*21f0*/  UMOV UR4, 0x400 ;  /* 0x0000040000047882 */ /* 0x000fe20000000000 */
[----:B------:R-:W-:Y:S01]  /*2200*/  IMAD.MOV.U32 R8, RZ, RZ, 0x1 ;  /* 0x00000001ff087424 */ /* 0x000fe200078e00ff */
[----:B------:R-:W-:-:S04]  /*2210*/  ISETP.NE.AND P1, PT, R7, RZ, PT ;  /* 0x000000ff0700720c */ /* 0x000fc80003f25270 */
[----:B------:R-:W-:-:S09]  /*2220*/  SHF.L.U32 R8, R8, 0x1f, RZ ;  /* 0x0000001f08087819 */ /* 0x000fd200000006ff */
[----:B------:R-:W-:Y:S01]  /*2230*/  @!P1 IMAD.MOV.U32 R9, RZ, RZ, 0x4000 ;  /* 0x00004000ff099424 */ /* 0x000fe200078e00ff */
[----:B-1----:R-:W-:-:S09]  /*2240*/  ULEA UR16, UR16, UR4, 0x18 ;  /* 0x0000000410107291 */ /* 0x002fd2000f8ec0ff */
[----:B------:R-:W1:Y:S02]  /*2250*/  SYNCS.PHASECHK.TRANS64.TRYWAIT P0, [UR16+0x24810], R8 ;  /* 0x02481008ff0075a7 */ /* 0x000e640008001110 */
[----:B-1----:R-:W-:Y:S05]  /*2260*/  @!P0 BRA `(.L_x_1457) ;  /* 0x000000b400fc8947 */ /* 0x002fea0003800000 */
.L_x_1643:
[----:B------:R-:W-:Y:S01]  /*2270*/  ISETP.NE.AND P1, PT, R7, RZ, PT ;  /* 0x000000ff0700720c */ /* 0x000fe20003f25270 */
[----:B------:R-:W-:Y:S01]  /*2280*/  BSSY.RECONVERGENT B0, `(.L_x_1458) ;  /* 0x0000005000007945 */ /* 0x000fe20003800200 */
[----:B------:R-:W-:-:S11]  /*2290*/  PLOP3.LUT P5, PT, P2, P5, PT, 0xf8, 0x8f ;  /* 0x00000000008f781c */ /* 0x000fd600017abf70 */
[----:B------:R2:W-:Y:S02]  /*22a0*/  @!P1 SYNCS.ARRIVE.TRANS64 RZ, [UR16+0x24800], R9 ;  /* 0x02480009ffff99a7 */ /* 0x0005e40008000010 */
[----:B------:R-:W-:Y:S05]  /*22b0*/  @!P5 BRA `(.L_x_1459) ;  /* 0x000000000004d947 */ /* 0x000fea0003800000 */
[----:B------:R-:W-:Y:S05]  /*22c0*/  BPT.TRAP 0x1 ;  /* 0x000000040000795c */ /* 0x000fea0000300000 */
.L_x_1459:
[----:B------:R-:W-:Y:S05]  /*22d0*/  BSYNC.RECONVERGENT B0 ;  /* 0x0000000000007941 */ /* 0x000fea0003800200 */
.L_x_1458:
[----:B------:R-:W-:Y:S01]  /*22e0*/  LOP3.LUT P0, R2, R2, 0x1f, RZ, 0xc0, !PT ;  /* 0x0000001f02027812 */ /* 0x000fe2000780c0ff */
[----:B------:R-:W-:Y:S03]  /*22f0*/  BSSY.RECONVERGENT B0, `(.L_x_1460) ;  /* 0x0000004000007945 */ /* 0x000fe60003800200 */
[----:B------:R-:W-:-:S13]  /*2300*/  PLOP3.LUT P0, PT, P0, P1, PT, 0x8f, 0xf8 ;  /* 0x0000000000f8781c */ /* 0x000fda0000703177 */
[----:B------:R-:W-:Y:S05]  /*2310*/  @P0 BRA `(.L_x_1461) ;  /* 0x0000000000040947 */ /* 0x000fea0003800000 */
[----:B------:R-:W-:Y:S05]  /*2320*/  BPT.TRAP 0x1 ;  /* 0x000000040000795c */ /* 0x000fea0000300000 */
.L_x_1461:
[----:B------:R-:W-:Y:S05]  /*2330*/  BSYNC.RECONVERGENT B0 ;  /* 0x0000000000007941 */ /* 0x000fea0003800200 */
.L_x_1460:
[----:B------:R-:W-:Y:S01]  /*2340*/  ISETP.NE.AND P0, PT, R6, RZ, PT ;  /* 0x000000ff0600720c */ /* 0x000fe20003f05270 */
[----:B------:R-:W-:-:S12]  /*2350*/  BSSY.RECONVERGENT B0, `(.L_x_1462) ;  /* 0x0000003000007945 */ /* 0x000fd80003800200 */
[----:B------:R-:W-:Y:S05]  /*2360*/  @!P0 BRA `(.L_x_1463) ;  /* 0x0000000000048947 */ /* 0x000fea0003800000 */
[----:B------:R-:W-:Y:S05]  /*2370*/  BPT.TRAP 0x1 ;  /* 0x000000040000795c */ /* 0x000fea0000300000 */
.L_x_1463:
[----:B------:R-:W-:Y:S05]  /*2380*/  BSYNC.RECONVERGENT B0 ;  /* 0x0000000000007941 */ /* 0x000fea0003800200 */
.L_x_1462:
[----:B------:R-:W3:Y:S01]  /*2390*/  LDCU.64 UR4, c[0x0][0x348] ;  /* 0x00006900ff0477ac */ /* 0x000ee20008000a00 */
[----:B-1----:R-:W-:Y:S02]  /*23a0*/  @!P1 MOV R5, 0x4000 ;  /* 0x0000400000059802 */ /* 0x002fe40000000f00 */
[----:B------:R-:W-:Y:S01]  /*23b0*/  ISETP.NE.AND P6, PT, R3, 0x1, PT ;  /* 0x000000010300780c */ /* 0x000fe20003fc5270 */
[----:B------:R-:W1:Y:S01]  /*23c0*/  LDCU.64 UR24, c[0x0][0x348] ;  /* 0x00006900ff1877ac */ /* 0x000e620008000a00 */
[----:B------:R4:W-:Y:S01]  /*23d0*/  @!P1 SYNCS.ARRIVE.TRANS64.RED.A0TR RZ, [UR16+0x24800], R5 ;  /* 0x02480005ffff99a7 */ /* 0x0009e20008300410 */
[----:B------:R-:W-:Y:S02]  /*23e0*/  UIADD3 UR17, UPT, UPT, UR16, 0x24800, URZ ;  /* 0x0002480010117890 */ /* 0x000fe4000fffe0ff */
[----:B------:R-:W-:Y:S02]  /*23f0*/  UIADD3 UR8, UPT, UPT, UR16, 0x8000, URZ ;  /* 0x0000800010087890 */ /* 0x000fe4000fffe0ff */
[----:B------:R-:W-:Y:S01]  /*2400*/  UIADD3 UR9, UPT, UPT, UR16, 0x24800, URZ ;  /* 0x0002480010097890 */ /* 0x000fe2000fffe0ff */
[----:B------:R-:W-:Y:S01]  /*2410*/  UMOV UR26, 0x0 ;  /* 0x00000000001a7882 */ /* 0x000fe20000000000 */
[----:B------:R-:W-:Y:S01]  /*2420*/  UMOV UR27, 0x10000000 ;  /* 0x10000000001b7882 */ /* 0x000fe20000000000 */
[----:B------:R-:W-:Y:S01]  /*2430*/  UMOV UR18, URZ ;  /* 0x000000ff00127c82 */ /* 0x000fe20008000000 */
[----:B------:R-:W-:Y:S01]  /*2440*/  UMOV UR20, UR13 ;  /* 0x0000000d00147c82 */ /* 0x000fe20008000000 */
[----:B---3--:R-:W-:Y:S01]  /*2450*/  UIADD3 UR6, UP1, UPT, UR4, 0x100, URZ ;  /* 0x0000010004067890 */ /* 0x008fe2000ff3e0ff */
[----:B------:R-:W-:Y:S01]  /*2460*/  UMOV UR21, UR14 ;  /* 0x0000000e00157c82 */ /* 0x000fe20008000000 */
[----:B------:R-:W-:Y:S01]  /*2470*/  UMOV UR10, URZ ;  /* 0x000000ff000a7c82 */ /* 0x000fe20008000000 */
[----:B-1----:R-:W-:-:S02]  /*2480*/  UIADD3 UR4, UP0, UPT, UR24, 0x300, URZ ;  /* 0x0000030018047890 */ /* 0x002fc4000ff1e0ff */
[----:B------:R-:W-:Y:S02]  /*2490*/  UIADD3.X UR7, UPT, UPT, URZ, UR5, URZ, UP1, !UPT ;  /* 0x00000005ff077290 */ /* 0x000fe40008ffe4ff */
[----:B------:R-:W-:Y:S01]  /*24a0*/  UIADD3.X UR5, UPT, UPT, URZ, UR25, URZ, UP0, !UPT ;  /* 0x00000019ff057290 */ /* 0x000fe200087fe4ff */
[----:B------:R-:W-:Y:S01]  /*24b0*/  UMOV UR11, URZ ;  /* 0x000000ff000b7c82 */ /* 0x000fe20008000000 */
[----:B------:R-:W-:-:S05]  /*24c0*/  UMOV UR12, URZ ;  /* 0x000000ff000c7c82 */ /* 0x000fca0008000000 */
[----:B------:R4:W-:Y:S02]  /*24d0*/  UTMALDG.4D [UR16], [UR6], desc[UR26] ;  /* 0x00001a10060075b4 */ /* 0x0009e40008019000 */
[----:B------:R4:W-:Y:S01]  /*24e0*/  UTMALDG.5D [UR8], [UR4], desc[UR26] ;  /* 0x00001a08040075b4 */ /* 0x0009e20008021000 */
[----:B------:R-:W1:Y:S02]  /*24f0*/  SYNCS.PHASECHK.TRANS64.TRYWAIT P0, [UR16+0x24838], R8 ;  /* 0x02483808ff0075a7 */ /* 0x000e640008001110 */
[----:B-1--4-:R-:W-:Y:S05]  /*2500*/  @!P0 BRA `(.L_x_1464) ;  /* 0x000000b4006c8947 */ /* 0x012fea0003800000 */
.L_x_1645:
[----:B------:R-:W3:Y:S01]  /*2510*/  LDCU UR4, c[0x0][0x40c] ;  /* 0x00008180ff0477ac */ /* 0x000ee20008000800 */
[----:B------:R-:W4:Y:S01]  /*2520*/  LDC.64 R12, c[0x0][0x400] ;  /* 0x00010000ff0c7b82 */ /* 0x000f220000000a00 */
[C---:B-1----:R-:W-:Y:S01]  /*2530*/  IMAD.SHL.U32 R5, R2.reuse, 0x4, RZ ;  /* 0x0000000402057824 */ /* 0x042fe200078e00ff */
[----:B------:R-:W-:Y:S01]  /*2540*/  LEA R2, R2, UR16, 0x4 ;  /* 0x0000001002027c11 */ /* 0x000fe2000f8e20ff */
[----:B------:R-:W1:Y:S02]  /*2550*/  LDCU UR5, c[0x0][0x410] ;  /* 0x00008200ff0577ac */ /* 0x000e640008000800 */
[C---:B------:R-:W-:Y:S01]  /*2560*/  VIADD R11, R5.reuse, 0x1 ;  /* 0x00000001050b7836 */ /* 0x040fe20000000000 */
[C---:B------:R-:W-:Y:S02]  /*2570*/  IADD3 R10, PT, PT, R5.reuse, 0x2, RZ ;  /* 0x00000002050a7810 */ /* 0x040fe40007ffe0ff */
[-C--:B------:R-:W-:Y:S02]  /*2580*/  ISETP.GE.AND P3, PT, R5, R4.reuse, PT ;  /* 0x000000040500720c */ /* 0x080fe40003f66270 */
[----:B------:R-:W-:-:S02]  /*2590*/  ISETP.GE.AND P1, PT, R10, R4, PT ;  /* 0x000000040a00720c */ /* 0x000fc40003f26270 */
[----:B------:R-:W-:Y:S01]  /*25a0*/  ISETP.GE.AND P2, PT, R11, R4, PT ;  /* 0x000000040b00720c */ /* 0x000fe20003f46270 */
[----:B---3--:R-:W-:-:S04]  /*25b0*/  UIMAD UR4, UR13, UR4, URZ ;  /* 0x000000040d0472a4 */ /* 0x008fc8000f8e02ff */
[----:B-1----:R-:W-:-:S06]  /*25c0*/  UIMAD UR4, UR14, UR5, UR4 ;  /* 0x000000050e0472a4 */ /* 0x002fcc000f8e0204 */
[----:B--2---:R-:W-:-:S04]  /*25d0*/  VIADD R9, R5, UR4 ;  /* 0x0000000405097c36 */ /* 0x004fc80008000000 */
[C---:B------:R-:W-:Y:S01]  /*25e0*/  VIADD R10, R9.reuse, 0x2 ;  /* 0x00000002090a7836 */ /* 0x040fe20000000000 */
[C---:B------:R-:W-:Y:S01]  /*25f0*/  IADD3 R11, PT, PT, R9.reuse, 0x1, RZ ;  /* 0x00000001090b7810 */ /* 0x040fe20007ffe0ff */
[C---:B----4-:R-:W-:Y:S01]  /*2600*/  IMAD.WIDE.U32 R14, R9.reuse, 0x4, R12 ;  /* 0x00000004090e7825 */ /* 0x050fe200078e000c */
[----:B------:R-:W-:-:S03]  /*2610*/  IADD3 R9, PT, PT, R9, 0x3, RZ ;  /* 0x0000000309097810 */ /* 0x000fc60007ffe0ff */
[--C-:B------:R-:W-:Y:S01]  /*2620*/  IMAD.WIDE.U32 R20, R10, 0x4, R12.reuse ;  /* 0x000000040a147825 */ /* 0x100fe200078e000c */
[----:B------:R-:W-:Y:S01]  /*2630*/  IADD3 R10, PT, PT, R5, 0x3, RZ ;  /* 0x00000003050a7810 */ /* 0x000fe20007ffe0ff */
[----:B------:R-:W-:Y:S01]  /*2640*/  @!PT LDS RZ, [RZ] ;  /* 0x00000000fffff984 */ /* 0x000fe20000000800 */
[----:B------:R-:W-:Y:S01]  /*2650*/  @!PT LDS RZ, [RZ] ;  /* 0x00000000fffff984 */ /* 0x000fe20000000800 */
[----:B------:R-:W-:Y:S01]  /*2660*/  @!PT LDS RZ, [RZ] ;  /* 0x00000000fffff984 */ /* 0x000fe20000000800 */
[----:B------:R1:W-:Y:S02]  /*2670*/  LDGSTS.E.LTC128B [R2+0x24000], desc[UR22][R14.64], !P3 ;  /* 0x240000000e027fae */ /* 0x0003e4000d9a1216 */
[----:B------:R-:W-:Y:S01]  /*2680*/  IMAD.WIDE.U32 R18, R11, 0x4, R12 ;  /* 0x000000040b127825 */ /* 0x000fe200078e000c */
[----:B------:R-:W-:-:S03]  /*2690*/  ISETP.GE.AND P0, PT, R10, R4, PT ;  /* 0x000000040a00720c */ /* 0x000fc60003f06270 */
[----:B------:R-:W-:Y:S01]  /*26a0*/  IMAD.WIDE.U32 R12, R9, 0x4, R12 ;  /* 0x00000004090c7825 */ /* 0x000fe200078e000c */
[----:B------:R1:W-:Y:S04]  /*26b0*/  LDGSTS.E.LTC128B [R2+0x24004], desc[UR22][R18.64], !P2 ;  /* 0x2400400012027fae */ /* 0x0003e8000d1a1216 */
[----:B------:R1:W-:Y:S05]  /*26c0*/  LDGSTS.E.LTC128B [R2+0x24008], desc[UR22][R20.64], !P1 ;  /* 0x2400800014027fae */ /* 0x0003ea000c9a1216 */
[----:B------:R1:W-:Y:S01]  /*26d0*/  LDGSTS.E.LTC128B [R2+0x2400c], desc[UR22][R12.64], !P0 ;  /* 0x2400c0000c027fae */ /* 0x0003e2000c1a1216 */
[----:B------:R-:W-:Y:S01]  /*26e0*/  NOP ;  /* 0x0000000000007918 */ /* 0x000fe20000000000 */
[----:B------:R-:W-:Y:S02]  /*26f0*/  SYNCS.ARRIVE.TRANS64.RED.A0T1 RZ, [UR16+0x24830], RZ ;  /* 0x024830ffffff79a7 */ /* 0x000fe40008200410 */
[----:B------:R-:W-:Y:S01]  /*2700*/  ARRIVES.LDGSTSBAR.64.TRANSCNT [UR16+0x24830] ;  /* 0x02483000ff0079b0 */ /* 0x000fe20008002a10 */
[----:B------:R-:W-:Y:S01]  /*2710*/  NOP ;  /* 0x0000000000007918 */ /* 0x000fe20000000000 */
[----:B------:R-:W-:Y:S05]  /*2720*/  @!P6 BRA `(.L_x_1465) ;  /* 0x000000000004e947 */ /* 0x000fea0003800000 */
[----:B------:R-:W-:Y:S05]  /*2730*/  BPT.TRAP 0x1 ;  /* 0x000000040000795c */ /* 0x000fea0000300000 */
.L_x_1465:
[----:B------:R-:W-:Y:S01]  /*2740*/  SYNCS.ARRIVE.TRANS64.A1T0 RZ, [UR16+0x24830], RZ ;  /* 0x024830ffffff79a7 */ /* 0x000fe20008100010 */
[----:B------:R-:W-:Y:S05]  /*2750*/  BRA.U !UP2, `(.L_x_1466) ;  /* 0x000000010a047547 */ /* 0x000fea000b800000 */
[----:B------:R-:W-:Y:S05]  /*2760*/  BPT.TRAP 0x1 ;  /* 0x000000040000795c */ /* 0x000fea0000300000 */
.L_x_1466:
[----:B------:R-:W-:-:S13]  /*2770*/  ISETP.NE.AND P4, PT, R7, RZ, PT ;  /* 0x000000ff0700720c */ /* 0x000fda0003f85270 */
[----:B------:R-:W-:Y:S01]  /*2780*/  @!P4 MOV R9, 0x4000 ;  /* 0x000040000009c802 */ /* 0x000fe20000000f00 */
[----:B------:R-:W2:Y:S02]  /*2790*/  SYNCS.PHASECHK.TRANS64.TRYWAIT P4, [UR16+0x24828], R8 ;  /* 0x02482808ff0075a7 */ /* 0x000ea40008081110 */
[----:B--2---:R-:W-:Y:S05]  /*27a0*/  @!P4 BRA `(.L_x_1467) ;  /* 0x000000b000dcc947 */ /* 0x004fea0003800000 */
.L_x_1647:
[----:B------:R-:W-:Y:S01]  /*27b0*/  ISETP.NE.AND P4, PT, R7, RZ, PT ;  /* 0x000000ff0700720c */ /* 0x000fe20003f85270 */
[----:B------:R-:W-:-:S12]  /*27c0*/  UPLOP3.LUT UP3, UPT, UP4, UP3, UPT, 0xf8, 0x8f ;  /* 0x00000000008f789c */ /* 0x000fd80002767f70 */
[----:B------:R3:W-:Y:S01]  /*27d0*/  @!P4 SYNCS.ARRIVE.TRANS64 RZ, [UR16+0x24820], R9 ;  /* 0x02482009ffffc9a7 */ /* 0x0007e20008000010 */
[----:B------:R-:W-:Y:S05]  /*27e0*/  BRA.U !UP3, `(.L_x_1468) ;  /* 0x000000010b047547 */ /* 0x000fea000b800000 */
[----:B------:R-:W-:Y:S05]  /*27f0*/  BPT.TRAP 0x1 ;  /* 0x000000040000795c */ /* 0x000fea0000300000 */
.L_x_1468:
[----:B--2---:R-:W-:Y:S01]  /*2800*/  P2R R4, PR, RZ, 0x1 ;  /* 0x00000001ff047803 */ /* 0x004fe20000000000 */
[----:B------:R-:W-:Y:S01]  /*2810*/  BSSY.RECONVERGENT B0, `(.L_x_1469) ;  /* 0x0000007000007945 */ /* 0x000fe20003800200 */
[----:B------:R-:W-:Y:S02]  /*2820*/  ISETP.NE.AND P0, PT, R7, RZ, PT ;  /* 0x000000ff0700720c */ /* 0x000fe40003f05270 */
[----:B------:R-:W-:-:S04]  /*2830*/  LOP3.LUT P4, R16, R16, 0x1f, RZ, 0xc0, !PT ;  /* 0x0000001f10107812 */ /* 0x000fc8000788c0ff */
[----:B------:R-:W-:Y:S02]  /*2840*/  PLOP3.LUT P4, PT, P4, P0, PT, 0x8f, 0xf8 ;  /* 0x0000000000f8781c */ /* 0x000fe40002781177 */
[----:B------:R-:W-:-:S11]  /*2850*/  ISETP.NE.AND P0, PT, R4, RZ, PT ;  /* 0x000000ff0400720c */ /* 0x000fd60003f05270 */
[----:B------:R-:W-:Y:S05]  /*2860*/  @P4 BRA `(.L_x_1470) ;  /* 0x0000000000044947 */ /* 0x000fea0003800000 */
[----:B------:R-:W-:Y:S05]  /*2870*/  BPT.TRAP 0x1 ;  /* 0x000000040000795c */ /* 0x000fea0000300000 */
.L_x_1470:
[----:B------:R-:W-:Y:S05]  /*2880*/  BSYNC.RECONVERGENT B0 ;  /* 0x0000000000007941 */ /* 0x000fea0003800200 */
.L_x_1469:
[----:B------:R-:W-:Y:S05]  /*2890*/  BRA.U !UP2, `(.L_x_1471) ;  /* 0x000000010a047547 */ /* 0x000fea000b800000 */
[----:B------:R-:W-:Y:S05]  /*28a0*/  BPT.TRAP 0x1 ;  /* 0x000000040000795c */ /* 0x000fea0000300000 */
.L_x_1471:
[----:B------:R-:W2:Y:S01]  /*28b0*/  LDCU.64 UR6, c[0x0][0x348] ;  /* 0x00006900ff0677ac */ /* 0x000ea20008000a00 */
[----:B------:R-:W-:Y:S01]  /*28c0*/  ISETP.NE.AND P4, PT, R7, RZ, PT ;  /* 0x000000ff0700720c */ /* 0x000fe20003f85270 */
[----:B------:R-:W4:Y:S01]  /*28d0*/  LDCU.64 UR10, c[0x0][0x348] ;  /* 0x00006900ff0a77ac */ /* 0x000f220008000a00 */
[----:B------:R-:W-:Y:S02]  /*28e0*/  UIADD3 UR24, UPT, UPT, UR16, 0x4000, URZ ;  /* 0x0000400010187890 */ /* 0x000fe4000fffe0ff */
[----:B------:R-:W-:Y:S01]  /*28f0*/  UIADD3 UR25, UPT, UPT, UR16, 0x24820, URZ ;  /* 0x0002482010197890 */ /* 0x000fe2000fffe0ff */
[----:B------:R-:W-:Y:S01]  /*2900*/  UMOV UR27, UR19 ;  /* 0x00000013001b7c82 */ /* 0x000fe20008000000 */
[----:B------:R-:W-:-:S07]  /*2910*/  UIADD3 UR8, UPT, UPT, UR16, 0x10000, URZ ;  /* 0x0001000010087890 */ /* 0x000fce000fffe0ff */
[----:B------:R-:W-:Y:S01]  /*2920*/  @!P4 MOV R4, 0x4000 ;  /* 0x000040000004c802 */ /* 0x000fe20000000f00 */
[----:B------:R-:W-:Y:S01]  /*2930*/  UIADD3 UR9, UPT, UPT, UR16, 0x24820, URZ ;  /* 0x0002482010097890 */ /* 0x000fe2000fffe0ff */
[----:B------:R-:W-:Y:S01]  /*2940*/  UMOV UR20, 0x0 ;  /* 0x0000000000147882 */ /* 0x000fe20000000000 */
[----:B--2---:R-:W-:Y:S01]  /*2950*/  UIADD3 UR6, UP0, UPT, UR6, 0x200, URZ ;  /* 0x0000020006067890 */ /* 0x004fe2000ff1e0ff */
[----:B------:R2:W-:Y:S01]  /*2960*/  @!P4 SYNCS.ARRIVE.TRANS64.RED.A0TR RZ, [UR16+0x24820], R4 ;  /* 0x02482004ffffc9a7 */ /* 0x0005e20008300410 */
[----:B------:R-:W-:Y:S01]  /*2970*/  UMOV UR21, 0x10000000 ;  /* 0x1000000000157882 */ /* 0x000fe20000000000 */
[----:B------:R-:W-:Y:S01]  /*2980*/  UMOV UR26, URZ ;  /* 0x000000ff001a7c82 */ /* 0x000fe20008000000 */
[----:B------:R-:W-:Y:S02]  /*2990*/  UIADD3.X UR7, UPT, UPT, URZ, UR7, URZ, UP0, !UPT ;  /* 0x00000007ff077290 */ /* 0x000fe400087fe4ff */
[----:B----4-:R-:W-:Y:S01]  /*29a0*/  UIADD3 UR18, UP0, UPT, UR10, 0x400, URZ ;  /* 0x000004000a127890 */ /* 0x010fe2000ff1e0ff */
[----:B------:R-:W-:Y:S01]  /*29b0*/  UMOV UR28, UR13 ;  /* 0x0000000d001c7c82 */ /* 0x000fe20008000000 */
[----:B------:R-:W-:-:S02]  /*29c0*/  UMOV UR29, UR14 ;  /* 0x0000000e001d7c82 */ /* 0x000fc40008000000 */
[----:B------:R-:W-:Y:S01]  /*29d0*/  UIADD3.X UR19, UPT, UPT, URZ, UR11, URZ, UP0, !UPT ;  /* 0x0000000bff137290 */ /* 0x000fe200087fe4ff */
[----:B------:R-:W-:Y:S02]  /*29e0*/  UMOV UR10, URZ ;  /* 0x000000ff000a7c82 */ /* 0x000fe40008000000 */
[----:B------:R-:W-:Y:S01]  /*29f0*/  UMOV UR11, URZ ;  /* 0x000000ff000b7c82 */ /* 0x000fe20008000000 */
[----:B------:R-:W-:Y:S01]  /*2a00*/  UMOV UR12, URZ ;  /* 0x000000ff000c7c82 */ /* 0x000fe20008000000 */
[----:B------:R2:W-:Y:S04]  /*2a10*/  UTMALDG.4D [UR24], [UR6], desc[UR20] ;  /* 0x00001418060075b4 */ /* 0x0005e80008019000 */
[----:B------:R2:W-:Y:S01]  /*2a20*/  UTMALDG.5D [UR8], [UR18], desc[UR20] ;  /* 0x00001408120075b4 */ /* 0x0005e20008021000 */
[----:B------:R-:W-:Y:S05]  /*2a30*/  @!P6 BRA `(.L_x_1472) ;  /* 0x000000000004e947 */ /* 0x000fea0003800000 */
[----:B--2---:R-:W-:Y:S05]  /*2a40*/  BPT.TRAP 0x1 ;  /* 0x000000040000795c */ /* 0x004fea0000300000 */
.L_x_1472:
[----:B------:R-:W4:Y:S02]  /*2a50*/  SYNCS.PHASECHK.TRANS64.TRYWAIT P4, [UR16+0x24848], R8 ;  /* 0x02484808ff0075a7 */ /* 0x000f240008081110 */
[----:B----4-:R-:W-:Y:S05]  /*2a60*/  @!P4 BRA `(.L_x_1473) ;  /* 0x000000b00044c947 */ /* 0x010fea0003800000 */
.L_x_1649:
[----:B------:R-:W4:Y:S01]  /*2a70*/  LDCU UR5, c[0x0][0x424] ;  /* 0x00008480ff0577ac */ /* 0x000f220008000800 */
[----:B------:R-:W3:Y:S01]  /*2a80*/  LDC.64 R10, c[0x0][0x418] ;  /* 0x00010600ff0a7b82 */ /* 0x000ee20000000a00 */
[----:B--2---:R-:W2:Y:S01]  /*2a90*/  LDCU UR6, c[0x0][0x428] ;  /* 0x00008500ff0677ac */ /* 0x004ea20008000800 */
[----:B----4-:R-:W-:-:S04]  /*2aa0*/  UIMAD UR5, UR13, UR5, URZ ;  /* 0x000000050d0572a4 */ /* 0x010fc8000f8e02ff */
[----:B--2---:R-:W-:-:S06]  /*2ab0*/  UIMAD UR5, UR14, UR6, UR5 ;  /* 0x000000060e0572a4 */ /* 0x004fcc000f8e0205 */
[----:B------:R-:W-:-:S05]  /*2ac0*/  IADD3 R4, PT, PT, R5, UR5, RZ ;  /* 0x0000000505047c10 */ /* 0x000fca000fffe0ff */
[----:B---3--:R-:W-:-:S05]  /*2ad0*/  IMAD.WIDE.U32 R8, R4, 0x4, R10 ;  /* 0x0000000404087825 */ /* 0x008fca00078e000a */
[----:B------:R-:W-:Y:S01]  /*2ae0*/  @!PT LDS RZ, [RZ] ;  /* 0x00000000fffff984 */ /* 0x000fe20000000800 */
[----:B------:R-:W-:Y:S01]  /*2af0*/  @!PT LDS RZ, [RZ] ;  /* 0x00000000fffff984 */ /* 0x000fe20000000800 */
[----:B------:R-:W-:Y:S01]  /*2b00*/  @!PT LDS RZ, [RZ] ;  /* 0x00000000fffff984 */ /* 0x000fe20000000800 */
[----:B------:R2:W-:Y:S02]  /*2b10*/  LDGSTS.E.LTC128B [R2+0x24200], desc[UR22][R8.64], !P3 ;  /* 0x2420000008027fae */ /* 0x0005e4000d9a1216 */
[C---:B--2---:R-:W-:Y:S02]  /*2b20*/  IADD3 R9, PT, PT, R4.reuse, 0x1, RZ ;  /* 0x0000000104097810 */ /* 0x044fe40007ffe0ff */
[C---:B------:R-:W-:Y:S02]  /*2b30*/  IADD3 R8, PT, PT, R4.reuse, 0x2, RZ ;  /* 0x0000000204087810 */ /* 0x040fe40007ffe0ff */
[----:B------:R-:W-:Y:S01]  /*2b40*/  IADD3 R4, PT, PT, R4, 0x3, RZ ;  /* 0x0000000304047810 */ /* 0x000fe20007ffe0ff */
[----:B-1----:R-:W-:-:S04]  /*2b50*/  IMAD.WIDE.U32 R12, R9, 0x4, R10 ;  /* 0x00000004090c7825 */ /* 0x002fc800078e000a */
        /* <DEDUP_REMOVED lines=11> */
.L_x_1474:
[----:B------:R-:W2:Y:S01]  /*2c10*/  LDL R4, [R1] ;  /* 0x0000000001047983 */ /* 0x000ea20000100800 */
[----:B------:R-:W-:Y:S01]  /*2c20*/  SYNCS.ARRIVE.TRANS64.A1T0 RZ, [UR16+0x24840], RZ ;  /* 0x024840ffffff79a7 */ /* 0x000fe20008100010 */
[----:B--2---:R-:W-:-:S13]  /*2c30*/  ISETP.NE.AND P0, PT, R4, 0x1, PT ;  /* 0x000000010400780c */ /* 0x004fda0003f05270 */
[----:B------:R-:W-:Y:S05]  /*2c40*/  @!P0 EXIT ;  /* 0x000000000000894d */ /* 0x000fea0003800000 */
[----:B------:R-:W2:Y:S01]  /*2c50*/  LDC.64 R20, c[0x0][0x400] ;  /* 0x00010000ff147b82 */ /* 0x000ea20000000a00 */
[----:B-1----:R-:W-:Y:S01]  /*2c60*/  HFMA2 R12, -RZ, RZ, 0, 5.9604644775390625e-08 ;  /* 0x00000001ff0c7431 */ /* 0x002fe200000001ff */
[----:B------:R-:W-:Y:S01]  /*2c70*/  CS2R R14, SRZ ;  /* 0x00000000000e7805 */ /* 0x000fe2000001ff00 */
[----:B------:R-:W-:Y:S01]  /*2c80*/  IMAD.MOV.U32 R13, RZ, RZ, RZ ;  /* 0x000000ffff0d7224 */ /* 0x000fe200078e00ff */
[----:B------:R-:W1:Y:S04]  /*2c90*/  LDCU.64 UR24, c[0x0][0x348] ;  /* 0x00006900ff1877ac */ /* 0x000e680008000a00 */
[----:B------:R-:W3:Y:S01]  /*2ca0*/  LDC.64 R18, c[0x0][0x418] ;  /* 0x00010600ff127b82 */ /* 0x000ee20000000a00 */
[----:B------:R-:W4:Y:S01]  /*2cb0*/  LDCU UR7, c[0x0][0x408] ;  /* 0x00008100ff0777ac */ /* 0x000f220008000800 */
[----:B------:R-:W1:Y:S01]  /*2cc0*/  LDCU UR21, c[0x0][0x380] ;  /* 0x00007000ff1577ac */ /* 0x000e620008000800 */
[----:B------:R-:W1:Y:S01]  /*2cd0*/  LDCU UR15, c[0x0][0x420] ;  /* 0x00008400ff0f77ac */ /* 0x000e620008000800 */
[----:B------:R-:W-:Y:S01]  /*2ce0*/  UMOV UR6, 0x1 ;  /* 0x0000000100067882 */ /* 0x000fe20000000000 */
[----:B------:R-:W-:Y:S01]  /*2cf0*/  UMOV UR20, URZ ;  /* 0x000000ff00147c82 */ /* 0x000fe20008000000 */
[----:B------:R-:W-:-:S05]  /*2d00*/  UMOV UR12, URZ ;  /* 0x000000ff000c7c82 */ /* 0x000fca0008000000 */
.L_x_1493:
[----:B------:R-:W-:Y:S01]  /*2d10*/  UIADD3 UR9, UPT, UPT, UR20, 0x1, URZ ;  /* 0x0000000114097890 */ /* 0x000fe2000fffe0ff */
[----:B------:R-:W-:Y:S01]  /*2d20*/  R2UR UR8, R0 ;  /* 0x00000000000872ca */ /* 0x000fe200000e0000 */
[----:B------:R-:W-:Y:S01]  /*2d30*/  BSSY.RECONVERGENT B0, `(.L_x_1475) ;  /* 0x0000009000007945 */ /* 0x000fe20003800200 */
[----:B------:R-:W-:Y:S11]  /*2d40*/  ISETP.NE.AND P0, PT, R6, RZ, PT ;  /* 0x000000ff0600720c */ /* 0x000ff60003f05270 */
[----:B------:R-:W-:Y:S02]  /*2d50*/  UISETP.NE.AND UP0, UPT, UR9, UR8, UPT ;  /* 0x000000080900728c */ /* 0x000fe4000bf05270 */
[----:B------:R-:W-:Y:S02]  /*2d60*/  UIADD3 UR8, UPT, UPT, UR12, 0x1, URZ ;  /* 0x000000010c087890 */ /* 0x000fe4000fffe0ff */
[----:B------:R-:W-:Y:S07]  /*2d70*/  USEL UR20, UR9, URZ, UP0 ;  /* 0x000000ff09147287 */ /* 0x000fee0008000000 */
[----:B------:R-:W-:Y:S07]  /*2d80*/  @UP0 UIADD3 UR8, UPT, UPT, UR12, URZ, URZ ;  /* 0x000000ff0c080290 */ /* 0x000fee000fffe0ff */
[----:B------:R-:W-:Y:S01]  /*2d90*/  UMOV UR12, UR8 ;  /* 0x00000008000c7c82 */ /* 0x000fe20008000000 */
[----:B-12---:R-:W-:Y:S05]  /*2da0*/  @!P0 BRA `(.L_x_1476) ;  /* 0x0000000000048947 */ /* 0x006fea0003800000 */
[----:B-1--4-:R-:W-:Y:S05]  /*2db0*/  BPT.TRAP 0x1 ;  /* 0x000000040000795c */ /* 0x012fea0000300000 */
.L_x_1476:
[----:B-1--4-:R-:W-:Y:S05]  /*2dc0*/  BSYNC.RECONVERGENT B0 ;  /* 0x0000000000007941 */ /* 0x012fea0003800200 */
.L_x_1475:
[----:B------:R-:W-:Y:S01]  /*2dd0*/  ULEA UR9, UR6, UR16, 0x3 ;  /* 0x0000001006097291 */ /* 0x000fe2000f8e18ff */
[----:B------:R-:W-:Y:S02]  /*2de0*/  SHF.L.U32 R9, R12, 0x1f, RZ ;  /* 0x0000001f0c097819 */ /* 0x000fe400000006ff */
[----:B------:R-:W-:Y:S06]  /*2df0*/  ISETP.NE.AND P1, PT, R7, RZ, PT ;  /* 0x000000ff0700720c */ /* 0x000fec0003f25270 */
[----:B------:R-:W1:Y:S07]  /*2e00*/  SYNCS.PHASECHK.TRANS64.TRYWAIT P0, [UR9+0x24810], R9 ;  /* 0x02481009ff0075a7 */ /* 0x000e6e0008001109 */
[----:B------:R-:W-:Y:S01]  /*2e10*/  @!P1 IMAD.MOV.U32 R8, RZ, RZ, 0x4000 ;  /* 0x00004000ff089424 */ /* 0x000fe200078e00ff */
[----:B-1----:R-:W-:Y:S06]  /*2e20*/  @!P0 BRA `(.L_x_1477) ;  /* 0x000000ac006c8947 */ /* 0x002fec0003800000 */
.L_x_1651:
[----:B------:R-:W-:Y:S01]  /*2e30*/  ISETP.NE.AND P0, PT, R7, RZ, PT ;  /* 0x000000ff0700720c */ /* 0x000fe20003f05270 */
[----:B------:R-:W-:Y:S11]  /*2e40*/  BSSY.RECONVERGENT B0, `(.L_x_1478) ;  /* 0x0000005000007945 */ /* 0x000ff60003800200 */
[----:B------:R-:W-:Y:S01]  /*2e50*/  @!UPT UIADD3 URZ, UPT, UPT, URZ, URZ, URZ ;  /* 0x000000fffffff290 */ /* 0x000fe2000fffe0ff */
[----:B------:R4:W-:Y:S01]  /*2e60*/  @!P0 SYNCS.ARRIVE.TRANS64 RZ, [UR9+0x24800], R8 ;  /* 0x02480008ffff89a7 */ /* 0x0009e20008000009 */
[----:B------:R-:W-:Y:S05]  /*2e70*/  @!P5 BRA `(.L_x_1479) ;  /* 0x000000000004d947 */ /* 0x000fea0003800000 */
[----:B------:R-:W-:Y:S05]  /*2e80*/  BPT.TRAP 0x1 ;  /* 0x000000040000795c */ /* 0x000fea0000300000 */
.L_x_1479:
[----:B------:R-:W-:Y:S05]  /*2e90*/  BSYNC.RECONVERGENT B0 ;  /* 0x0000000000007941 */ /* 0x000fea0003800200 */
.L_x_1478:
[----:B------:R-:W-:Y:S01]  /*2ea0*/  ISETP.EQ.OR P0, PT, R16, RZ, P0 ;  /* 0x000000ff1000720c */ /* 0x000fe20000702670 */
[----:B------:R-:W-:Y:S03]  /*2eb0*/  BSSY.RECONVERGENT B0, `(.L_x_1480) ;  /* 0x0000004000007945 */ /* 0x000fe60003800200 */
[----:B------:R-:W-:Y:S09]  /*2ec0*/  P2R R17, PR, RZ, 0x1 ;  /* 0x00000001ff117803 */ /* 0x000ff20000000000 */
[----:B------:R-:W-:Y:S05]  /*2ed0*/  @P0 BRA `(.L_x_1481) ;  /* 0x0000000000040947 */ /* 0x000fea0003800000 */
[----:B------:R-:W-:Y:S05]  /*2ee0*/  BPT.TRAP 0x1 ;  /* 0x000000040000795c */ /* 0x000fea0000300000 */
.L_x_1481:
[----:B------:R-:W-:Y:S05]  /*2ef0*/  BSYNC.RECONVERGENT B0 ;  /* 0x0000000000007941 */ /* 0x000fea0003800200 */
.L_x_1480:
[----:B------:R-:W-:Y:S01]  /*2f00*/  ULEA UR8, UR6, UR16, 0xe ;  /* 0x0000001006087291 */ /* 0x000fe2000f8e70ff */
[----:B------:R-:W-:Y:S01]  /*2f10*/  ISETP.NE.AND P0, PT, R3, 0x1, PT ;  /* 0x000000010300780c */ /* 0x000fe20003f05270 */
[----:B------:R-:W-:Y:S02]  /*2f20*/  UIADD3 UR18, UP0, UPT, UR24, 0x300, URZ ;  /* 0x0000030018127890 */ /* 0x000fe4000ff1e0ff */
[----:B------:R-:W-:Y:S02]  /*2f30*/  USHF.L.U32 UR11, UR20, 0x7, URZ ;  /* 0x00000007140b7899 */ /* 0x000fe400080006ff */
[----:B------:R-:W-:Y:S02]  /*2f40*/  UIADD3 UR9, UPT, UPT, UR9, 0x24800, URZ ;  /* 0x0002480009097890 */ /* 0x000fe4000fffe0ff */
[----:B------:R-:W-:Y:S02]  /*2f50*/  UIADD3 UR8, UPT, UPT, UR8, 0x8000, URZ ;  /* 0x0000800008087890 */ /* 0x000fe4000fffe0ff */
[----:B------:R-:W-:Y:S01]  /*2f60*/  UIADD3.X UR19, UPT, UPT, URZ, UR25, URZ, UP0, !UPT ;  /* 0x00000019ff137290 */ /* 0x000fe200087fe4ff */
[----:B------:R-:W-:Y:S01]  /*2f70*/  UMOV UR26, 0x0 ;  /* 0x00000000001a7882 */ /* 0x000fe20000000000 */
[----:B------:R-:W-:Y:S01]  /*2f80*/  UMOV UR27, 0x10000000 ;  /* 0x10000000001b7882 */ /* 0x000fe20000000000 */
[----:B------:R-:W-:Y:S01]  /*2f90*/  UMOV UR10, URZ ;  /* 0x000000ff000a7c82 */ /* 0x000fe20008000000 */
[----:B------:R-:W-:Y:S05]  /*2fa0*/  UIADD3 UR17, UPT, UPT, UR6, 0x1, URZ ;  /* 0x0000000106117890 */ /* 0x000fea000fffe0ff */
[----:B------:R1:W-:Y:S02]  /*2fb0*/  UTMALDG.5D [UR8], [UR18], desc[UR26] ;  /* 0x00001a08120075b4 */ /* 0x0003e40008021000 */
[----:B-1----:R-:W-:Y:S05]  /*2fc0*/  @!P0 BRA `(.L_x_1482) ;  /* 0x0000000000048947 */ /* 0x002fea0003800000 */
[----:B------:R-:W-:Y:S05]  /*2fd0*/  BPT.TRAP 0x1 ;  /* 0x000000040000795c */ /* 0x000fea0000300000 */
.L_x_1482:
[----:B----4-:R-:W-:Y:S04]  /*2fe0*/  SHF.L.U32 R8, R14, 0x1f, RZ ;  /* 0x0000001f0e087819 */ /* 0x010fe800000006ff */
[----:B------:R-:W1:Y:S02]  /*2ff0*/  SYNCS.PHASECHK.TRANS64.TRYWAIT P1, [UR16+0x24838], R8 ;  /* 0x02483808ff0075a7 */ /* 0x000e640008021110 */
[----:B-1----:R-:W-:Y:S05]  /*3000*/  @!P1 BRA `(.L_x_1483) ;  /* 0x000000ac000c9947 */ /* 0x002fea0003800000 */
.L_x_1653:
[----:B------:R-:W-:Y:S02]  /*3010*/  USHF.L.U32 UR11, UR20, 0x7, URZ ;  /* 0x00000007140b7899 */ /* 0x000fe400080006ff */
[----:B------:R-:W-:Y:S04]  /*3020*/  UIMAD UR6, UR12, UR7, UR4 ;  /* 0x000000070c0672a4 */ /* 0x000fe8000f8e0204 */
[----:B-1----:R-:W-:Y:S04]  /*3030*/  VIADD R4, R5, UR11 ;  /* 0x0000000b05047c36 */ /* 0x002fe80008000000 */
[C---:B------:R-:W-:Y:S01]  /*3040*/  VIADD R11, R4.reuse, UR6 ;  /* 0x00000006040b7c36 */ /* 0x040fe20008000000 */
[----:B------:R-:W-:Y:S03]  /*3050*/  ISETP.GE.AND P4, PT, R4, UR21, PT ;  /* 0x0000001504007c0c */ /* 0x000fe6000bf86270 */
[C---:B------:R-:W-:Y:S01]  /*3060*/  VIADD R10, R11.reuse, 0x1 ;  /* 0x000000010b0a7836 */ /* 0x040fe20000000000 */
[CC--:B--2---:R-:W-:Y:S01]  /*3070*/  LEA R24, P2, R11.reuse, R20.reuse, 0x2 ;  /* 0x000000140b187211 */ /* 0x0c4fe200078410ff */
[C---:B------:R-:W-:Y:S02]  /*3080*/  VIADD R9, R11.reuse, 0x2 ;  /* 0x000000020b097836 */ /* 0x040fe40000000000 */
[C---:B------:R-:W-:Y:S01]  /*3090*/  VIADD R8, R11.reuse, 0x3 ;  /* 0x000000030b087836 */ /* 0x040fe20000000000 */
[CC--:B------:R-:W-:Y:S02]  /*30a0*/  LEA R22, P1, R10.reuse, R20.reuse, 0x2 ;  /* 0x000000140a167211 */ /* 0x0c0fe400078210ff */
[-C--:B------:R-:W-:Y:S02]  /*30b0*/  LEA.HI.X R25, R11, R21.reuse, RZ, 0x2, P2 ;  /* 0x000000150b197211 */ /* 0x080fe400010f14ff */
[CC--:B------:R-:W-:Y:S02]  /*30c0*/  LEA R26, P2, R9.reuse, R20.reuse, 0x2 ;  /* 0x00000014091a7211 */ /* 0x0c0fe400078410ff */
[-C--:B------:R-:W-:Y:S01]  /*30d0*/  LEA.HI.X R23, R10, R21.reuse, RZ, 0x2, P1 ;  /* 0x000000150a177211 */ /* 0x080fe200008f14ff */
[----:B------:R-:W-:Y:S01]  /*30e0*/  @!PT LDS RZ, [RZ] ;  /* 0x00000000fffff984 */ /* 0x000fe20000000800 */
[----:B------:R-:W-:Y:S01]  /*30f0*/  @!PT LDS RZ, [RZ] ;  /* 0x00000000fffff984 */ /* 0x000fe20000000800 */
[----:B------:R-:W-:Y:S01]  /*3100*/  @!PT LDS RZ, [RZ] ;  /* 0x00000000fffff984 */ /* 0x000fe20000000800 */
[----:B------:R1:W-:Y:S01]  /*3110*/  LDGSTS.E.LTC128B [R2+0x24000], desc[UR22][R24.64], !P4 ;  /* 0x2400000018027fae */ /* 0x0003e2000e1a1216 */
[----:B------:R-:W-:Y:S01]  /*3120*/  VIADD R10, R4, 0x1 ;  /* 0x00000001040a7836 */ /* 0x000fe20000000000 */
[----:B------:R-:W-:Y:S02]  /*3130*/  LEA R28, P1, R8, R20, 0x2 ;  /* 0x00000014081c7211 */ /* 0x000fe400078210ff */
[-C--:B------:R-:W-:Y:S01]  /*3140*/  LEA.HI.X R27, R9, R21.reuse, RZ, 0x2, P2 ;  /* 0x00000015091b7211 */ /* 0x080fe200010f14ff */
[----:B------:R-:W-:Y:S01]  /*3150*/  VIADD R9, R4, 0x2 ;  /* 0x0000000204097836 */ /* 0x000fe20000000000 */
[----:B------:R-:W-:Y:S02]  /*3160*/  ISETP.GE.AND P3, PT, R10, UR21, PT ;  /* 0x000000150a007c0c */ /* 0x000fe4000bf66270 */
[----:B------:R-:W-:Y:S01]  /*3170*/  LEA.HI.X R29, R8, R21, RZ, 0x2, P1 ;  /* 0x00000015081d7211 */ /* 0x000fe200008f14ff */
[----:B------:R-:W-:Y:S01]  /*3180*/  VIADD R8, R4, 0x3 ;  /* 0x0000000304087836 */ /* 0x000fe20000000000 */
[----:B------:R-:W-:Y:S04]  /*3190*/  ISETP.GE.AND P2, PT, R9, UR21, PT ;  /* 0x0000001509007c0c */ /* 0x000fe8000bf46270 */
[----:B------:R-:W-:Y:S05]  /*31a0*/  ISETP.GE.AND P1, PT, R8, UR21, PT ;  /* 0x0000001508007c0c */ /* 0x000fea000bf26270 */
[----:B------:R1:W-:Y:S04]  /*31b0*/  LDGSTS.E.LTC128B [R2+0x24004], desc[UR22][R22.64], !P3 ;  /* 0x2400400016027fae */ /* 0x0003e8000d9a1216 */
        /* <DEDUP_REMOVED lines=8> */
.L_x_1484:
[----:B------:R-:W-:Y:S01]  /*3240*/  SYNCS.ARRIVE.TRANS64.A1T0 RZ, [UR16+0x24830], RZ ;  /* 0x024830ffffff79a7 */ /* 0x000fe20008100010 */
[----:B------:R-:W-:Y:S05]  /*3250*/  BRA.U !UP2, `(.L_x_1485) ;  /* 0x000000010a047547 */ /* 0x000fea000b800000 */
[----:B------:R-:W-:Y:S05]  /*3260*/  BPT.TRAP 0x1 ;  /* 0x000000040000795c */ /* 0x000fea0000300000 */
.L_x_1485:
[----:B------:R-:W-:Y:S02]  /*3270*/  ISETP.NE.AND P6, PT, R7, RZ, PT ;  /* 0x000000ff0700720c */ /* 0x000fe40003fc5270 */
[----:B------:R-:W-:Y:S11]  /*3280*/  SHF.L.U32 R10, R13, 0x1f, RZ ;  /* 0x0000001f0d0a7819 */ /* 0x000ff600000006ff */
[----:B------:R-:W-:Y:S01]  /*3290*/  @!P6 IMAD.MOV.U32 R9, RZ, RZ, 0x4000 ;  /* 0x00004000ff09e424 */ /* 0x000fe200078e00ff */
[----:B------:R-:W2:Y:S02]  /*32a0*/  SYNCS.PHASECHK.TRANS64.TRYWAIT P6, [UR16+0x24828], R10 ;  /* 0x0248280aff0075a7 */ /* 0x000ea400080c1110 */
[----:B--2---:R-:W-:Y:S05]  /*32b0*/  @!P6 BRA `(.L_x_1486) ;  /* 0x000000a80078e947 */ /* 0x004fea0003800000 */
.L_x_1655:
[----:B------:R-:W-:Y:S11]  /*32c0*/  ISETP.NE.AND P6, PT, R7, RZ, PT ;  /* 0x000000ff0700720c */ /* 0x000ff60003fc5270 */
[----:B------:R-:W-:Y:S02]  /*32d0*/  @!UPT UIADD3 URZ, UPT, UPT, URZ, URZ, URZ ;  /* 0x000000fffffff290 */ /* 0x000fe4000fffe0ff */
[----:B------:R4:W-:Y:S01]  /*32e0*/  @!P6 SYNCS.ARRIVE.TRANS64 RZ, [UR16+0x24820], R9 ;  /* 0x02482009ffffe9a7 */ /* 0x0009e20008000010 */
[----:B------:R-:W-:Y:S05]  /*32f0*/  BRA.U !UP3, `(.L_x_1487) ;  /* 0x000000010b047547 */ /* 0x000fea000b800000 */
[----:B------:R-:W-:Y:S05]  /*3300*/  BPT.TRAP 0x1 ;  /* 0x000000040000795c */ /* 0x000fea0000300000 */
.L_x_1487:
[----:B------:R-:W-:Y:S01]  /*3310*/  ISETP.NE.AND P6, PT, R17, RZ, PT ;  /* 0x000000ff1100720c */ /* 0x000fe20003fc5270 */
[----:B------:R-:W-:Y:S11]  /*3320*/  BSSY.RECONVERGENT B0, `(.L_x_1488) ;  /* 0x0000004000007945 */ /* 0x000ff60003800200 */
[----:B------:R-:W-:Y:S01]  /*3330*/  @!UPT UIADD3 URZ, UPT, UPT, URZ, URZ, URZ ;  /* 0x000000fffffff290 */ /* 0x000fe2000fffe0ff */
[----:B------:R-:W-:Y:S05]  /*3340*/  @P6 BRA `(.L_x_1489) ;  /* 0x0000000000046947 */ /* 0x000fea0003800000 */
[----:B------:R-:W-:Y:S05]  /*3350*/  BPT.TRAP 0x1 ;  /* 0x000000040000795c */ /* 0x000fea0000300000 */
.L_x_1489:
[----:B------:R-:W-:Y:S05]  /*3360*/  BSYNC.RECONVERGENT B0 ;  /* 0x0000000000007941 */ /* 0x000fea0003800200 */
.L_x_1488:
[----:B------:R-:W-:Y:S02]  /*3370*/  UIADD3 UR18, UP0, UPT, UR24, 0x400, URZ ;  /* 0x0000040018127890 */ /* 0x000fe4000ff1e0ff */
[----:B------:R-:W-:Y:S02]  /*3380*/  UIADD3 UR8, UPT, UPT, UR16, 0x10000, URZ ;  /* 0x0001000010087890 */ /* 0x000fe4000fffe0ff */
[----:B------:R-:W-:Y:S02]  /*3390*/  UIADD3 UR9, UPT, UPT, UR16, 0x24820, URZ ;  /* 0x0002482010097890 */ /* 0x000fe4000fffe0ff */
[----:B------:R-:W-:Y:S01]  /*33a0*/  UIADD3.X UR19, UPT, UPT, URZ, UR25, URZ, UP0, !UPT ;  /* 0x00000019ff137290 */ /* 0x000fe200087fe4ff */
[----:B------:R-:W-:Y:S01]  /*33b0*/  UMOV UR26, 0x0 ;  /* 0x00000000001a7882 */ /* 0x000fe20000000000 */
[----:B------:R-:W-:Y:S01]  /*33c0*/  UMOV UR27, 0x10000000 ;  /* 0x10000000001b7882 */ /* 0x000fe20000000000 */
[----:B------:R-:W-:Y:S06]  /*33d0*/  UMOV UR10, URZ ;  /* 0x000000ff000a7c82 */ /* 0x000fec0008000000 */
[----:B------:R1:W-:Y:S02]  /*33e0*/  UTMALDG.5D [UR8], [UR18], desc[UR26] ;  /* 0x00001a08120075b4 */ /* 0x0003e40008021000 */
[----:B-1----:R-:W-:Y:S05]  /*33f0*/  @!P0 BRA `(.L_x_1490) ;  /* 0x0000000000048947 */ /* 0x002fea0003800000 */
[----:B------:R-:W-:Y:S05]  /*3400*/  BPT.TRAP 0x1 ;  /* 0x000000040000795c */ /* 0x000fea0000300000 */
.L_x_1490:
[----:B----4-:R-:W-:Y:S04]  /*3410*/  SHF.L.U32 R9, R15, 0x1f, RZ ;  /* 0x0000001f0f097819 */ /* 0x010fe800000006ff */
[----:B------:R-:W1:Y:S02]  /*3420*/  SYNCS.PHASECHK.TRANS64.TRYWAIT P6, [UR16+0x24848], R9 ;  /* 0x02484809ff0075a7 */ /* 0x000e6400080c1110 */
[----:B-1----:R-:W-:Y:S05]  /*3430*/  @!P6 BRA `(.L_x_1491) ;  /* 0x000000a80030e947 */ /* 0x002fea0003800000 */
.L_x_1657:
        /* <DEDUP_REMOVED lines=24> */
[----:B------:R-:W-:Y:S05]  /*35c0*/  @!P0 BRA `(.L_x_1492) ;  /* 0x0000000000048947 */ /* 0x000fea0003800000 */
[----:B------:R-:W-:Y:S05]  /*35d0*/  BPT.TRAP 0x1 ;  /* 0x000000040000795c */ /* 0x000fea0000300000 */
.L_x_1492:
        /* <DEDUP_REMOVED lines=14> */
.L_x_7132:
        /* <DEDUP_REMOVED lines=20> */
.L_x_1497:
[----:B------:R-:W-:Y:S05]  /*3800*/  NANOSLEEP 0x64 ;  /* 0x000000640000795d */ /* 0x000fea0003800000 */
[----:B------:R-:W-:-:S05]  /*3810*/  UMOV UR4, 0x10 ;  /* 0x0000001000047882 */ /* 0x000fca0000000000 */
[----:B------:R-:W-:Y:S04]  /*3820*/  DEPBAR.LE SB1, 0x36 ;  /* 0x00009d800000791a */ /* 0x000fe80000000000 */
[----:B------:R-:W1:Y:S02]  /*3830*/  UTCATOMSWS.FIND_AND_SET.ALIGN UP1, UR4, UR4 ;  /* 0x00000004000475e3 */ /* 0x000e640008020800 */
[----:B-1----:R-:W-:Y:S01]  /*3840*/  MOV R4, UR4 ;  /* 0x0000000400047c02 */ /* 0x002fe20008000f00 */
[----:B------:R-:W-:Y:S05]  /*3850*/  BRA.U !UP1, `(.L_x_1497) ;  /* 0xfffffffd09e87547 */ /* 0x000fea000b83ffff */
.L_x_1496:
[-C--:B------:R-:W-:Y:S02]  /*3860*/  SHF.L.U32 R2, R2, R4.reuse, RZ ;  /* 0x0000000402027219 */ /* 0x080fe400000006ff */
[----:B------:R-:W-:Y:S01]  /*3870*/  SHF.L.U32 R0, R0, R4, RZ ;  /* 0x0000000400007219 */ /* 0x000fe200000006ff */
[----:B------:R-:W-:Y:S02]  /*3880*/  IMAD.SHL.U32 R4, R4, 0x20, RZ ;  /* 0x0000002004047824 */ /* 0x000fe400078e00ff */
[----:B------:R1:W-:Y:S04]  /*3890*/  ATOMS.OR RZ, [UR5+0x14], R2 ;  /* 0x00001402ffff798c */ /* 0x0003e8000b000005 */
[----:B------:R1:W-:Y:S04]  /*38a0*/  ATOMS.OR RZ, [UR5+0x18], R0 ;  /* 0x00001800ffff798c */ /* 0x0003e8000b000005 */
[----:B------:R1:W-:Y:S01]  /*38b0*/  STS [UR17+0x248c0], R4 ;  /* 0x0248c004ff007988 */ /* 0x0003e20008000811 */
[----:B------:R-:W-:Y:S05]  /*38c0*/  BRA `(.L_x_1495) ;  /* 0x00000000000c7947 */ /* 0x000fea0003800000 */
.L_x_1494:
[----:B------:R1:W-:Y:S01]  /*38d0*/  STS [UR17+0x248c0], R5 ;  /* 0x0248c005ff007988 */ /* 0x0003e20008000811 */
[----:B------:R-:W-:-:S03]  /*38e0*/  MOV R4, 0x3900 ;  /* 0x0000390000047802 */ /* 0x000fc60000000f00 */
[----:B-1----:R-:W-:Y:S05]  /*38f0*/  CALL.REL.NOINC `($__internal_18_$__cuda_sm10x_tcgen05_guardrail_trap_phase_invalid_during_alloc) ;  /* 0x000000ac00647944 */ /* 0x002fea0003c00000 */
.L_x_1495:
[----:B------:R-:W-:Y:S05]  /*3900*/  WARPSYNC.ALL ;  /* 0x0000000000007948 */ /* 0x000fea0003800000 */
[----:B------:R-:W-:Y:S01]  /*3910*/  USHF.R.U32.HI UR4, URZ, 0x4, UR17 ;  /* 0x00000004ff047899 */ /* 0x000fe20008011611 */
[----:B------:R-:W-:-:S03]  /*3920*/  NOP ;  /* 0x0000000000007918 */ /* 0x000fc60000000000 */
[----:B------:R-:W-:Y:S01]  /*3930*/  ULOP3.LUT UR4, UR4, 0x3fff, URZ, 0xc0, !UPT ;  /* 0x00003fff04047892 */ /* 0x000fe2000f8ec0ff */
[----:B------:R-:W-:Y:S01]  /*3940*/  BSSY.RECONVERGENT B0, `(.L_x_1498) ;  /* 0x000001f000007945 */ /* 0x000fe20003800200 */
[----:B------:R-:W-:Y:S02]  /*3950*/  UIADD3 UR6, UPT, UPT, UR17, 0x8000, URZ ;  /* 0x0000800011067890 */ /* 0x000fe4000fffe0ff */
[----:B------:R-:W-:Y:S02]  /*3960*/  UIADD3 UR7, UPT, UPT, UR17, 0x10000, URZ ;  /* 0x0001000011077890 */ /* 0x000fe4000fffe0ff */
[----:B------:R-:W-:Y:S01]  /*3970*/  IMAD.U32 R13, RZ, RZ, UR4 ;  /* 0x00000004ff0d7e24 */ /* 0x000fe2000f8e00ff */
[----:B------:R-:W-:Y:S02]  /*3980*/  USHF.R.U32.HI UR6, URZ, 0x4, UR6 ;  /* 0x00000004ff067899 */ /* 0x000fe40008011606 */
[----:B------:R-:W-:Y:S02]  /*3990*/  UIADD3 UR22, UPT, UPT, UR17, 0x14000, URZ ;  /* 0x0001400011167890 */ /* 0x000fe4000fffe0ff */
[----:B------:R-:W-:Y:S01]  /*39a0*/  R2UR UR38, R13 ;  /* 0x000000000d2672ca */ /* 0x000fe200000e0000 */
[----:B------:R-:W-:-:S02]  /*39b0*/  UIADD3 UR5, UPT, UPT, UR17, 0x4000, URZ ;  /* 0x0000400011057890 */ /* 0x000fc4000fffe0ff */
[----:B------:R-:W-:Y:S02]  /*39c0*/  USHF.R.U32.HI UR4, URZ, 0x4, UR7 ;  /* 0x00000004ff047899 */ /* 0x000fe40008011607 */
[----:B------:R-:W-:Y:S02]  /*39d0*/  ULOP3.LUT UR8, UR6, 0x3fff, URZ, 0xc0, !UPT ;  /* 0x00003fff06087892 */ /* 0x000fe4000f8ec0ff */
[----:B------:R-:W-:Y:S02]  /*39e0*/  USHF.R.U32.HI UR22, URZ, 0x4, UR22 ;  /* 0x00000004ff167899 */ /* 0x000fe40008011616 */
[----:B------:R-:W-:Y:S02]  /*39f0*/  USHF.R.U32.HI UR5, URZ, 0x4, UR5 ;  /* 0x00000004ff057899 */ /* 0x000fe40008011605 */
[----:B------:R-:W-:Y:S01]  /*3a00*/  ULOP3.LUT UR20, UR4, 0x3fff, URZ, 0xc0, !UPT ;  /* 0x00003fff04147892 */ /* 0x000fe2000f8ec0ff */
[----:B------:R-:W-:Y:S01]  /*3a10*/  MOV R15, UR8 ;  /* 0x00000008000f7c02 */ /* 0x000fe20008000f00 */
[----:B------:R-:W-:-:S02]  /*3a20*/  ULOP3.LUT UR4, UR8, 0x10000, URZ, 0xfc, !UPT ;  /* 0x0001000008047892 */ /* 0x000fc4000f8efcff */
[----:B------:R-:W-:Y:S02]  /*3a30*/  ULOP3.LUT UR22, UR22, 0x3fff, URZ, 0xc0, !UPT ;  /* 0x00003fff16167892 */ /* 0x000fe4000f8ec0ff */
[----:B------:R-:W-:Y:S02]  /*3a40*/  ULOP3.LUT UR5, UR5, 0x3fff, URZ, 0xc0, !UPT ;  /* 0x00003fff05057892 */ /* 0x000fe4000f8ec0ff */
[----:B------:R-:W-:Y:S01]  /*3a50*/  ULOP3.LUT UR26, UR22, 0x4000000, URZ, 0xfc, !UPT ;  /* 0x04000000161a7892 */ /* 0x000fe2000f8efcff */
[----:B------:R-:W-:Y:S01]  /*3a60*/  IMAD.U32 R14, RZ, RZ, UR4 ;  /* 0x00000004ff0e7e24 */ /* 0x000fe2000f8e00ff */
[----:B------:R-:W-:Y:S02]  /*3a70*/  ULOP3.LUT UR30, UR5, 0x10000, URZ, 0xfc, !UPT ;  /* 0x00010000051e7892 */ /* 0x000fe4000f8efcff */
[----:B------:R-:W-:Y:S02]  /*3a80*/  ULOP3.LUT UR28, UR20, 0x10000, URZ, 0xfc, !UPT ;  /* 0x00010000141c7892 */ /* 0x000fe4000f8efcff */
[----:B------:R-:W-:-:S02]  /*3a90*/  ULOP3.LUT UR22, UR22, 0x10000, URZ, 0xfc, !UPT ;  /* 0x0001000016167892 */ /* 0x000fc4000f8efcff */
[----:B------:R-:W-:Y:S01]  /*3aa0*/  ULOP3.LUT UR38, UR38, 0x10000, URZ, 0xfc, !UPT ;  /* 0x0001000026267892 */ /* 0x000fe2000f8efcff */
[----:B------:R-:W-:Y:S01]  /*3ab0*/  UMOV UR21, 0x40004040 ;  /* 0x4000404000157882 */ /* 0x000fe20000000000 */
[----:B------:R-:W-:Y:S01]  /*3ac0*/  UMOV UR31, 0x40004040 ;  /* 0x40004040001f7882 */ /* 0x000fe20000000000 */
[----:B------:R-:W-:Y:S01]  /*3ad0*/  UMOV UR29, 0x40004040 ;  /* 0x40004040001d7882 */ /* 0x000fe20000000000 */
[----:B------:R-:W-:Y:S01]  /*3ae0*/  UMOV UR27, 0x40004040 ;  /* 0x40004040001b7882 */ /* 0x000fe20000000000 */
[----:B------:R-:W-:Y:S01]  /*3af0*/  UMOV UR23, 0x40004040 ;  /* 0x4000404000177882 */ /* 0x000fe20000000000 */
[----:B------:R-:W-:Y:S01]  /*3b00*/  UMOV UR39, 0x40004040 ;  /* 0x4000404000277882 */ /* 0x000fe20000000000 */
[----:B------:R-:W-:Y:S05]  /*3b10*/  @!P3 BRA `(.L_x_1499) ;  /* 0x000000000004b947 */ /* 0x000fea0003800000 */
[----:B------:R-:W-:Y:S05]  /*3b20*/  BPT.TRAP 0x1 ;  /* 0x000000040000795c */ /* 0x000fea0000300000 */
.L_x_1499:
[----:B------:R-:W-:Y:S05]  /*3b30*/  BSYNC.RECONVERGENT B0 ;  /* 0x0000000000007941 */ /* 0x000fea0003800200 */
.L_x_1498:
[----:B------:R-:W-:Y:S01]  /*3b40*/  SHF.L.U32 R7, RZ, 0x1f, RZ ;  /* 0x0000001fff077819 */ /* 0x000fe200000006ff */
[----:B------:R-:W-:-:S03]  /*3b50*/  IMAD.MOV.U32 R6, RZ, RZ, 0x1 ;  /* 0x00000001ff067424 */ /* 0x000fc600078e00ff */
[----:B------:R-:W2:Y:S02]  /*3b60*/  SYNCS.PHASECHK.TRANS64.TRYWAIT P0, [UR17+0x24800], R7 ;  /* 0x02480007ff0075a7 */ /* 0x000ea40008001111 */
[----:B------:R-:W-:Y:S01]  /*3b70*/  SHF.L.U32 R6, R6, 0x1f, RZ ;  /* 0x0000001f06067819 */ /* 0x000fe200000006ff */
[----:B--2---:R-:W-:Y:S06]  /*3b80*/  @!P0 BRA `(.L_x_1500) ;  /* 0x000000a000748947 */ /* 0x004fec0003800000 */
.L_x_1659:
[----:B------:R-:W2:Y:S01]  /*3b90*/  SYNCS.PHASECHK.TRANS64.TRYWAIT P0, [UR17+0x24858], R6 ;  /* 0x02485806ff0075a7 */ /* 0x000ea20008001111 */
[----:B-1----:R-:W-:Y:S01]  /*3ba0*/  HFMA2 R4, -RZ, RZ, 0, 1.52587890625e-05 ;  /* 0x00000100ff047431 */ /* 0x002fe200000001ff */
[----:B------:R-:W-:Y:S01]  /*3bb0*/  MOV R2, 0x100 ;  /* 0x0000010000027802 */ /* 0x000fe20000000f00 */
[----:B------:R-:W-:Y:S01]  /*3bc0*/  HFMA2 R0, -RZ, RZ, 0, 1.52587890625e-05 ;  /* 0x00000100ff007431 */ /* 0x000fe200000001ff */
[----:B--2---:R-:W-:Y:S06]  /*3bd0*/  @!P0 BRA `(.L_x_1501) ;  /* 0x000000a000788947 */ /* 0x004fec0003800000 */
.L_x_1661:
[----:B------:R-:W-:Y:S01]  /*3be0*/  R2UR UR4, R14 ;  /* 0x000000000e0472ca */ /* 0x000fe200000e0000 */
[----:B------:R-:W-:Y:S01]  /*3bf0*/  UIADD3 UR36, UPT, UPT, UR38, 0x2, URZ ;  /* 0x0000000226247890 */ /* 0x000fe2000fffe0ff */
[----:B------:R-:W-:Y:S01]  /*3c00*/  R2UR UR14, R2 ;  /* 0x00000000020e72ca */ /* 0x000fe200000e0000 */
[----:B------:R-:W-:Y:S01]  /*3c10*/  IMAD.MOV.U32 R2, RZ, RZ, 0x100 ;  /* 0x00000100ff027424 */ /* 0x000fe200078e00ff */
[----:B------:R-:W-:Y:S01]  /*3c20*/  R2UR UR15, R4 ;  /* 0x00000000040f72ca */ /* 0x000fe200000e0000 */
[----:B------:R-:W-:Y:S01]  /*3c30*/  UIADD3 UR34, UPT, UPT, UR38, 0x4, URZ ;  /* 0x0000000426227890 */ /* 0x000fe2000fffe0ff */
[----:B------:R-:W-:Y:S01]  /*3c40*/  R2UR UR13, R0 ;  /* 0x00000000000d72ca */ /* 0x000fe200000e0000 */
[----:B------:R-:W-:Y:S01]  /*3c50*/  UIADD3 UR32, UPT, UPT, UR38, 0x6, URZ ;  /* 0x0000000626207890 */ /* 0x000fe2000fffe0ff */
[----:B------:R-:W-:Y:S01]  /*3c60*/  R2UR UR12, R2 ;  /* 0x00000000020c72ca */ /* 0x000fe200000e0000 */
[----:B------:R-:W-:Y:S01]  /*3c70*/  UMOV UR42, 0x0 ;  /* 0x00000000002a7882 */ /* 0x000fe20000000000 */
[----:B------:R-:W-:Y:S01]  /*3c80*/  ISETP.NE.AND P0, PT, R3, 0x2, PT ;  /* 0x000000020300780c */ /* 0x000fe20003f05270 */
[----:B------:R-:W-:Y:S01]  /*3c90*/  UMOV UR43, 0x8200010 ;  /* 0x08200010002b7882 */ /* 0x000fe20000000000 */
[----:B------:R-:W-:Y:S01]  /*3ca0*/  UMOV UR11, 0x40004040 ;  /* 0x40004040000b7882 */ /* 0x000fe20000000000 */
[----:B------:R-:W-:Y:S01]  /*3cb0*/  UIADD3 UR8, UPT, UPT, UR4, 0x2, URZ ;  /* 0x0000000204087890 */ /* 0x000fe2000fffe0ff */
[----:B------:R-:W-:Y:S01]  /*3cc0*/  UMOV UR10, UR4 ;  /* 0x00000004000a7c82 */ /* 0x000fe20008000000 */
[----:B------:R-:W-:-:S02]  /*3cd0*/  UIADD3 UR6, UPT, UPT, UR4, 0x4, URZ ;  /* 0x0000000404067890 */ /* 0x000fc4000fffe0ff */
[----:B------:R2:W-:Y:S01]  /*3ce0*/  UTCHMMA gdesc[UR38], gdesc[UR10], tmem[UR15], tmem[UR42], idesc[UR43], !UPT ;  /* 0x00ff2a0a260075ea */ /* 0x0005e2000f80000f */
[----:B------:R-:W-:Y:S01]  /*3cf0*/  UIADD3 UR4, UPT, UPT, UR4, 0x6, URZ ;  /* 0x0000000604047890 */ /* 0x000fe2000fffe0ff */
        /* <DEDUP_REMOVED lines=13> */
[----:B------:R2:W-:Y:S01]  /*3dd0*/  UTCHMMA gdesc[UR34], gdesc[UR6], tmem[UR13], tmem[UR24], idesc[UR25], UPT ;  /* 0x00ff1806220075ea */ /* 0x0005e2000b80000d */
[----:B------:R2:W-:Y:S01]  /*3de0*/  UTCHMMA gdesc[UR32], gdesc[UR4], tmem[UR12], tmem[UR18], idesc[UR19], UPT ;  /* 0x00ff1204200075ea */ /* 0x0005e2000b80000c */
[----:B------:R-:W-:Y:S05]  /*3df0*/  @!P0 BRA `(.L_x_1502) ;  /* 0x0000000000048947 */ /* 0x000fea0003800000 */
[----:B--2---:R-:W-:Y:S05]  /*3e00*/  BPT.TRAP 0x1 ;  /* 0x000000040000795c */ /* 0x004fea0000300000 */
.L_x_1502:
[----:B--2---:R-:W-:-:S09]  /*3e10*/  UIADD3 UR4, UPT, UPT, UR17, 0x24850, URZ ;  /* 0x0002485011047890 */ /* 0x004fd2000fffe0ff */
[----:B------:R2:W-:Y:S01]  /*3e20*/  UTCBAR [UR4], URZ ;  /* 0x000000ff040073e9 */ /* 0x0005e200080000ff */
[----:B------:R-:W-:Y:S05]  /*3e30*/  BRA.U !UP0, `(.L_x_1503) ;  /* 0x0000000108047547 */ /* 0x000fea000b800000 */
[----:B--2---:R-:W-:Y:S05]  /*3e40*/  BPT.TRAP 0x1 ;  /* 0x000000040000795c */ /* 0x004fea0000300000 */
.L_x_1503:
[----:B------:R-:W3:Y:S02]  /*3e50*/  SYNCS.PHASECHK.TRANS64.TRYWAIT P1, [UR17+0x24820], R7 ;  /* 0x02482007ff0075a7 */ /* 0x000ee40008021111 */
[----:B---3--:R-:W-:Y:S05]  /*3e60*/  @!P1 BRA `(.L_x_1504) ;  /* 0x0000009c00ec9947 */ /* 0x008fea0003800000 */
.L_x_1663:
[----:B------:R-:W-:Y:S05]  /*3e70*/  @!P0 BRA `(.L_x_1505) ;  /* 0x0000000000048947 */ /* 0x000fea0003800000 */
[----:B--2---:R-:W-:Y:S05]  /*3e80*/  BPT.TRAP 0x1 ;  /* 0x000000040000795c */ /* 0x004fea0000300000 */
.L_x_1505:
[----:B------:R-:W4:Y:S02]  /*3e90*/  SYNCS.PHASECHK.TRANS64.TRYWAIT P1, [UR17+0x24868], R6 ;  /* 0x02486806ff0075a7 */ /* 0x000f240008021111 */
[----:B----4-:R-:W-:Y:S05]  /*3ea0*/  @!P1 BRA `(.L_x_1506) ;  /* 0x0000009c00f49947 */ /* 0x010fea0003800000 */
.L_x_1665:
[----:B------:R-:W-:Y:S05]  /*3eb0*/  @!P0 BRA `(.L_x_1507) ;  /* 0x0000000000048947 */ /* 0x000fea0003800000 */
[----:B--2---:R-:W-:Y:S05]  /*3ec0*/  BPT.TRAP 0x1 ;  /* 0x000000040000795c */ /* 0x004fea0000300000 */
.L_x_1507:
[----:B------:R-:W4:Y:S01]  /*3ed0*/  SYNCS.PHASECHK.TRANS64.TRYWAIT P1, [UR17+0x24878], R6 ;  /* 0x02487806ff0075a7 */ /* 0x000f220008021111 */
[----:B---3--:R-:W-:Y:S01]  /*3ee0*/  HFMA2 R0, -RZ, RZ, 0, 7.62939453125e-06 ;  /* 0x00000080ff007431 */ /* 0x008fe200000001ff */
[----:B------:R-:W-:Y:S01]  /*3ef0*/  MOV R2, 0x80 ;  /* 0x0000008000027802 */ /* 0x000fe20000000f00 */
[----:B----4-:R-:W-:Y:S06]  /*3f00*/  @!P1 BRA `(.L_x_1508) ;  /* 0x0000009c00f49947 */ /* 0x010fec0003800000 */
.L_x_1667:
[----:B---3--:R-:W-:Y:S01]  /*3f10*/  IMAD.MOV.U32 R4, RZ, RZ, 0x80 ;  /* 0x00000080ff047424 */ /* 0x008fe200078e00ff */
[----:B------:R-:W-:Y:S01]  /*3f20*/  R2UR UR10, R0 ;  /* 0x00000000000a72ca */ /* 0x000fe200000e0000 */
[----:B------:R-:W-:Y:S01]  /*3f30*/  IMAD.MOV.U32 R0, RZ, RZ, 0x80 ;  /* 0x00000080ff007424 */ /* 0x000fe200078e00ff */
[----:B------:R-:W-:Y:S01]  /*3f40*/  R2UR UR11, R2 ;  /* 0x00000000020b72ca */ /* 0x000fe200000e0000 */
[----:B------:R-:W-:Y:S01]  /*3f50*/  UIADD3 UR76, UPT, UPT, UR30, 0x2, URZ ;  /* 0x000000021e4c7890 */ /* 0x000fe2000fffe0ff */
[----:B------:R-:W-:Y:S01]  /*3f60*/  R2UR UR9, R4 ;  /* 0x00000000040972ca */ /* 0x000fe200000e0000 */
[----:B------:R-:W-:Y:S01]  /*3f70*/  UIADD3 UR52, UPT, UPT, UR28, 0x2, URZ ;  /* 0x000000021c347890 */ /* 0x000fe2000fffe0ff */
[----:B------:R-:W-:Y:S01]  /*3f80*/  R2UR UR8, R0 ;  /* 0x00000000000872ca */ /* 0x000fe200000e0000 */
[----:B------:R-:W-:Y:S02]  /*3f90*/  UIADD3 UR74, UPT, UPT, UR30, 0x4, URZ ;  /* 0x000000041e4a7890 */ /* 0x000fe4000fffe0ff */
[----:B------:R-:W-:-:S02]  /*3fa0*/  UIADD3 UR50, UPT, UPT, UR28, 0x4, URZ ;  /* 0x000000041c327890 */ /* 0x000fc4000fffe0ff */
[----:B------:R-:W-:Y:S02]  /*3fb0*/  UIADD3 UR6, UPT, UPT, UR28, 0x6, URZ ;  /* 0x000000061c067890 */ /* 0x000fe4000fffe0ff */
[----:B--2---:R-:W-:Y:S01]  /*3fc0*/  UIADD3 UR4, UPT, UPT, UR30, 0x6, URZ ;  /* 0x000000061e047890 */ /* 0x004fe2000fffe0ff */
        /* <DEDUP_REMOVED lines=10> */
[----:B------:R2:W-:Y:S01]  /*4070*/  UTCHMMA gdesc[UR30], gdesc[UR28], tmem[UR11], tmem[UR24], idesc[UR25], !UPT ;  /* 0x00ff181c1e0075ea */ /* 0x0005e2000f80000b */
        /* <DEDUP_REMOVED lines=9> */
.L_x_1509:
[----:B--2---:R-:W-:-:S09]  /*4110*/  UIADD3 UR4, UPT, UPT, UR17, 0x24860, URZ ;  /* 0x0002486011047890 */ /* 0x004fd2000fffe0ff */
[----:B------:R2:W-:Y:S01]  /*4120*/  UTCBAR [UR4], URZ ;  /* 0x000000ff040073e9 */ /* 0x0005e200080000ff */
[----:B------:R-:W-:Y:S05]  /*4130*/  @!P0 BRA `(.L_x_1510) ;  /* 0x0000000000048947 */ /* 0x000fea0003800000 */
[----:B--2---:R-:W-:Y:S05]  /*4140*/  BPT.TRAP 0x1 ;  /* 0x000000040000795c */ /* 0x004fea0000300000 */
.L_x_1510:
[----:B------:R-:W3:Y:S01]  /*4150*/  SYNCS.PHASECHK.TRANS64.TRYWAIT P1, [UR17+0x24880], R7 ;  /* 0x02488007ff0075a7 */ /* 0x000ee20008021111 */
[----:B------:R-:W-:Y:S01]  /*4160*/  HFMA2 R0, -RZ, RZ, 0, 3.814697265625e-06 ;  /* 0x00000040ff007431 */ /* 0x000fe200000001ff */
[----:B------:R-:W-:Y:S01]  /*4170*/  MOV R2, 0x100 ;  /* 0x0000010000027802 */ /* 0x000fe20000000f00 */
[----:B---3--:R-:W-:Y:S06]  /*4180*/  @!P1 BRA `(.L_x_1511) ;  /* 0x0000009c006c9947 */ /* 0x008fec0003800000 */
.L_x_1669:
[----:B------:R-:W-:Y:S01]  /*4190*/  R2UR UR55, R2 ;  /* 0x00000000023772ca */ /* 0x000fe200000e0000 */
[----:B------:R-:W-:Y:S01]  /*41a0*/  IMAD.MOV.U32 R2, RZ, RZ, 0x118 ;  /* 0x00000118ff027424 */ /* 0x000fe200078e00ff */
[----:B------:R-:W-:Y:S01]  /*41b0*/  R2UR UR56, R0 ;  /* 0x00000000003872ca */ /* 0x000fe200000e0000 */
[----:B-1----:R-:W-:Y:S01]  /*41c0*/  IMAD.MOV.U32 R5, RZ, RZ, 0x108 ;  /* 0x00000108ff057424 */ /* 0x002fe200078e00ff */
[----:B------:R-:W-:Y:S01]  /*41d0*/  UIADD3 UR18, UPT, UPT, UR20, 0x80, URZ ;  /* 0x0000008014127890 */ /* 0x000fe2000fffe0ff */
[----:B---3--:R-:W-:Y:S01]  /*41e0*/  IMAD.MOV.U32 R4, RZ, RZ, 0x40 ;  /* 0x00000040ff047424 */ /* 0x008fe200078e00ff */
        /* <DEDUP_REMOVED lines=19> */
[----:B------:R-:W-:Y:S01]  /*4320*/  UIADD3 UR8, UPT, UPT, UR20, 0x280, URZ ;  /* 0x0000028014087890 */ /* 0x000fe2000fffe0ff */
[C---:B------:R-:W-:Y:S01]  /*4330*/  R2UR UR42, R0.reuse ;  /* 0x00000000002a72ca */ /* 0x040fe200000e0000 */
[----:B------:R-:W-:Y:S01]  /*4340*/  UIADD3 UR6, UPT, UPT, UR20, 0x300, URZ ;  /* 0x0000030014067890 */ /* 0x000fe2000fffe0ff */
[----:B------:R-:W-:Y:S01]  /*4350*/  R2UR UR40, R0 ;  /* 0x00000000002872ca */ /* 0x000fe200000e0000 */
[----:B------:R-:W-:Y:S01]  /*4360*/  UMOV UR72, 0x0 ;  /* 0x0000000000487882 */ /* 0x000fe20000000000 */
[----:B------:R-:W-:Y:S01]  /*4370*/  R2UR UR16, R2 ;  /* 0x00000000021072ca */ /* 0x000fe200000e0000 */
[----:B------:R-:W-:Y:S01]  /*4380*/  UMOV UR73, 0x8110010 ;  /* 0x0811001000497882 */ /* 0x000fe20000000000 */
[----:B------:R-:W-:Y:S01]  /*4390*/  R2UR UR24, R0 ;  /* 0x00000000001872ca */ /* 0x000fe200000e0000 */
[----:B--2---:R-:W-:Y:S01]  /*43a0*/  UIADD3 UR4, UPT, UPT, UR20, 0x380, URZ ;  /* 0x0000038014047890 */ /* 0x004fe2000fffe0ff */
[----:B------:R1:W-:Y:S01]  /*43b0*/  UTCHMMA tmem[UR55], gdesc[UR20], tmem[UR56], tmem[UR72], idesc[UR73], !UPT ;  /* 0x00ff4814370079ea */ /* 0x0003e2000f800038 */
        /* <DEDUP_REMOVED lines=9> */
[----:B------:R1:W-:Y:S01]  /*4450*/  UTCHMMA tmem[UR49], gdesc[UR18], tmem[UR54], tmem[UR70], idesc[UR71], UPT ;  /* 0x00ff4612310079ea */ /* 0x0003e2000b800036 */
        /* <DEDUP_REMOVED lines=16> */
[----:B------:R1:W-:Y:S01]  /*4560*/  UTCHMMA tmem[UR25], gdesc[UR6], tmem[UR40], tmem[UR60], idesc[UR61], UPT ;  /* 0x00ff3c06190079ea */ /* 0x0003e2000b800028 */
[----:B------:R1:W-:Y:S01]  /*4570*/  UTCHMMA tmem[UR16], gdesc[UR4], tmem[UR24], tmem[UR58], idesc[UR59], UPT ;  /* 0x00ff3a04100079ea */ /* 0x0003e2000b800018 */
[----:B------:R-:W-:Y:S05]  /*4580*/  @!P0 BRA `(.L_x_1512) ;  /* 0x0000000000048947 */ /* 0x000fea0003800000 */
[----:B-1----:R-:W-:Y:S05]  /*4590*/  BPT.TRAP 0x1 ;  /* 0x000000040000795c */ /* 0x002fea0000300000 */
.L_x_1512:
[----:B-1----:R-:W-:-:S09]  /*45a0*/  UIADD3 UR4, UPT, UPT, UR17, 0x24888, URZ ;  /* 0x0002488811047890 */ /* 0x002fd2000fffe0ff */
[----:B------:R1:W-:Y:S01]  /*45b0*/  UTCBAR [UR4], URZ ;  /* 0x000000ff040073e9 */ /* 0x0003e200080000ff */
[----:B------:R-:W-:Y:S05]  /*45c0*/  BRA.U !UP0, `(.L_x_1513) ;  /* 0x0000000108047547 */ /* 0x000fea000b800000 */
[----:B-1----:R-:W-:Y:S05]  /*45d0*/  BPT.TRAP 0x1 ;  /* 0x000000040000795c */ /* 0x002fea0000300000 */
.L_x_1513:
        /* <DEDUP_REMOVED lines=8> */
[----:B------:R-:W-:Y:S01]  /*4660*/  R2UR UR51, R13 ;  /* 0x000000000d3372ca */ /* 0x000fe200000e0000 */
[----:B------:R-:W-:Y:S01]  /*4670*/  UMOV UR6, UR52 ;  /* 0x0000003400067c82 */ /* 0x000fe20008000000 */
[----:B------:R-:W-:Y:S01]  /*4680*/  UMOV UR7, 0x40004040 ;  /* 0x4000404000077882 */ /* 0x000fe20000000000 */
[----:B------:R-:W-:Y:S01]  /*4690*/  UMOV UR4, UR50 ;  /* 0x0000003200047c82 */ /* 0x000fe20008000000 */
[----:B------:R-:W-:Y:S01]  /*46a0*/  UMOV UR5, 0x40004040 ;  /* 0x4000404000057882 */ /* 0x000fe20000000000 */
[----:B------:R-:W-:Y:S02]  /*46b0*/  HFMA2 R10, -RZ, RZ, 0, 5.9604644775390625e-08 ;  /* 0x00000001ff0a7431 */ /* 0x000fe400000001ff */
[----:B------:R-:W-:Y:S02]  /*46c0*/  IMAD.U32 R18, RZ, RZ, UR6 ;  /* 0x00000006ff127e24 */ /* 0x000fe4000f8e00ff */
[----:B------:R-:W-:Y:S01]  /*46d0*/  HFMA2 R7, -RZ, RZ, 0, 5.9604644775390625e-08 ;  /* 0x00000001ff077431 */ /* 0x000fe200000001ff */
[----:B------:R-:W-:Y:S01]  /*46e0*/  MOV R19, UR7 ;  /* 0x0000000700137c02 */ /* 0x000fe20008000f00 */
[----:B------:R-:W-:Y:S01]  /*46f0*/  IMAD.U32 R16, RZ, RZ, UR4 ;  /* 0x00000004ff107e24 */ /* 0x000fe2000f8e00ff */
[----:B------:R-:W-:Y:S01]  /*4700*/  MOV R17, UR5 ;  /* 0x0000000500117c02 */ /* 0x000fe20008000f00 */
[----:B------:R-:W-:Y:S01]  /*4710*/  IMAD.MOV.U32 R11, RZ, RZ, RZ ;  /* 0x000000ffff0b7224 */ /* 0x000fe200078e00ff */
[----:B------:R-:W-:Y:S01]  /*4720*/  MOV R12, RZ ;  /* 0x000000ff000c7202 */ /* 0x000fe20000000f00 */
[----:B------:R-:W-:Y:S01]  /*4730*/  IMAD.MOV.U32 R9, RZ, RZ, RZ ;  /* 0x000000ffff097224 */ /* 0x000fe200078e00ff */
[----:B------:R-:W-:Y:S01]  /*4740*/  UIADD3 UR60, UPT, UPT, UR51, 0x100, URZ ;  /* 0x00000100333c7890 */ /* 0x000fe2000fffe0ff */
[----:B------:R-:W-:Y:S01]  /*4750*/  IMAD.MOV.U32 R8, RZ, RZ, 0x1 ;  /* 0x00000001ff087424 */ /* 0x000fe200078e00ff */
[----:B------:R-:W-:Y:S01]  /*4760*/  UIADD3 UR58, UPT, UPT, UR51, 0x180, URZ ;  /* 0x00000180333a7890 */ /* 0x000fe2000fffe0ff */
[----:B------:R-:W-:Y:S01]  /*4770*/  IMAD.MOV.U32 R6, RZ, RZ, RZ ;  /* 0x000000ffff067224 */ /* 0x000fe200078e00ff */
        /* <DEDUP_REMOVED lines=17> */
[----:B------:R-:W-:Y:S01]  /*4890*/  UMOV UR14, 0x1 ;  /* 0x00000001000e7882 */ /* 0x000fe20000000000 */
[----:B------:R-:W-:Y:S01]  /*48a0*/  UMOV UR19, URZ ;  /* 0x000000ff00137c82 */ /* 0x000fe20008000000 */
[----:B------:R-:W-:Y:S01]  /*48b0*/  UMOV UR25, URZ ;  /* 0x000000ff00197c82 */ /* 0x000fe20008000000 */
        /* <DEDUP_REMOVED lines=17> */
.L_x_1538:
[----:B------:R-:W-:Y:S04]  /*49d0*/  BSSY.RECONVERGENT B0, `(.L_x_1515) ;  /* 0x0000003000007945 */ /* 0x000fe80003800200 */
[----:B-1----:R-:W-:Y:S05]  /*49e0*/  @!P3 BRA `(.L_x_1516) ;  /* 0x000000000004b947 */ /* 0x002fea0003800000 */
[----:B------:R-:W-:Y:S05]  /*49f0*/  BPT.TRAP 0x1 ;  /* 0x000000040000795c */ /* 0x000fea0000300000 */
.L_x_1516:
[----:B------:R-:W-:Y:S05]  /*4a00*/  BSYNC.RECONVERGENT B0 ;  /* 0x0000000000007941 */ /* 0x000fea0003800200 */
.L_x_1515:
[----:B------:R-:W-:Y:S01]  /*4a10*/  ULEA UR4, UR14, UR17, 0x3 ;  /* 0x000000110e047291 */ /* 0x000fe2000f8e18ff */
[----:B------:R-:W-:Y:S02]  /*4a20*/  SHF.L.U32 R2, R6, 0x1f, RZ ;  /* 0x0000001f06027819 */ /* 0x000fe400000006ff */
[----:B------:R-:W-:Y:S06]  /*4a30*/  ISETP.NE.AND P0, PT, R3, 0x2, PT ;  /* 0x000000020300780c */ /* 0x000fec0003f05270 */
[----:B------:R-:W1:Y:S02]  /*4a40*/  SYNCS.PHASECHK.TRANS64.TRYWAIT P1, [UR4+0x24800], R2 ;  /* 0x02480002ff0075a7 */ /* 0x000e640008021104 */
[----:B-1----:R-:W-:Y:S05]  /*4a50*/  @!P1 BRA `(.L_x_1517) ;  /* 0x0000009400509947 */ /* 0x002fea0003800000 */
.L_x_1671:
[----:B------:R-:W-:Y:S05]  /*4a60*/  @!P0 BRA `(.L_x_1518) ;  /* 0x0000000000048947 */ /* 0x000fea0003800000 */
[----:B------:R-:W-:Y:S05]  /*4a70*/  BPT.TRAP 0x1 ;  /* 0x000000040000795c */ /* 0x000fea0000300000 */
.L_x_1518:
[----:B------:R-:W-:Y:S01]  /*4a80*/  SHF.L.U32 R4, R9, 0x1f, RZ ;  /* 0x0000001f09047819 */ /* 0x000fe200000006ff */
[----:B-1----:R-:W-:Y:S03]  /*4a90*/  HFMA2 R0, -RZ, RZ, 0, 1.52587890625e-05 ;  /* 0x00000100ff007431 */ /* 0x002fe600000001ff */
[----:B------:R-:W1:Y:S02]  /*4aa0*/  SYNCS.PHASECHK.TRANS64.TRYWAIT P1, [UR17+0x24858], R4 ;  /* 0x02485804ff0075a7 */ /* 0x000e640008021111 */
[----:B-1----:R-:W-:Y:S05]  /*4ab0*/  @!P1 BRA `(.L_x_1519) ;  /* 0x0000009400509947 */ /* 0x002fea0003800000 */
.L_x_1673:
[----:B------:R-:W-:Y:S01]  /*4ac0*/  UIADD3 UR24, UPT, UPT, UR14, 0x1, URZ ;  /* 0x000000010e187890 */ /* 0x000fe2000fffe0ff */
[----:B------:R-:W-:Y:S01]  /*4ad0*/  R2UR UR4, R14 ;  /* 0x000000000e0472ca */ /* 0x000fe200000e0000 */
[----:B------:R-:W-:Y:S01]  /*4ae0*/  UMOV UR6, 0x0 ;  /* 0x0000000000067882 */ /* 0x000fe20000000000 */
[----:B------:R-:W-:Y:S01]  /*4af0*/  R2UR UR10, R0 ;  /* 0x00000000000a72ca */ /* 0x000fe200000e0000 */
[----:B------:R-:W-:Y:S01]  /*4b00*/  UMOV UR7, 0x8200010 ;  /* 0x0820001000077882 */ /* 0x000fe20000000000 */
[----:B------:R-:W-:Y:S01]  /*4b10*/  UMOV UR5, 0x40004040 ;  /* 0x4000404000057882 */ /* 0x000fe20000000000 */
[----:B------:R-:W-:Y:S01]  /*4b20*/  UMOV UR11, 0x8200010 ;  /* 0x08200010000b7882 */ /* 0x000fe20000000000 */
[----:B------:R-:W-:Y:S01]  /*4b30*/  UMOV UR9, 0x40004040 ;  /* 0x4000404000097882 */ /* 0x000fe20000000000 */
[----:B------:R-:W-:Y:S01]  /*4b40*/  UMOV UR12, UR36 ;  /* 0x00000024000c7c82 */ /* 0x000fe20008000000 */
[----:B------:R-:W-:Y:S01]  /*4b50*/  UMOV UR13, 0x40004040 ;  /* 0x40004040000d7882 */ /* 0x000fe20000000000 */
[----:B------:R-:W-:Y:S04]  /*4b60*/  IMAD.MOV.U32 R0, RZ, RZ, 0x100 ;  /* 0x00000100ff007424 */ /* 0x000fe800078e00ff */
[----:B------:R-:W-:Y:S01]  /*4b70*/  ULEA UR4, UR14, UR4, 0xa ;  /* 0x000000040e047291 */ /* 0x000fe2000f8e50ff */
[C---:B------:R-:W-:Y:S02]  /*4b80*/  R2UR UR18, R0.reuse ;  /* 0x00000000001272ca */ /* 0x040fe400000e0000 */
[C---:B------:R-:W-:Y:S01]  /*4b90*/  R2UR UR16, R0.reuse ;  /* 0x00000000001072ca */ /* 0x040fe200000e0000 */
[----:B------:R-:W-:Y:S01]  /*4ba0*/  UIADD3 UR8, UPT, UPT, UR4, 0x2, URZ ;  /* 0x0000000204087890 */ /* 0x000fe2000fffe0ff */
[----:B------:R-:W-:Y:S04]  /*4bb0*/  R2UR UR15, R0 ;  /* 0x00000000000f72ca */ /* 0x000fe800000e0000 */
[----:B------:R2:W-:Y:S02]  /*4bc0*/  UTCHMMA gdesc[UR38], gdesc[UR4], tmem[UR10], tmem[UR6], idesc[UR7], !UPT ;  /* 0x00ff0604260075ea */ /* 0x0005e4000f80000a */
[----:B--2---:R-:W-:Y:S02]  /*4bd0*/  UIADD3 UR6, UPT, UPT, UR4, 0x4, URZ ;  /* 0x0000000404067890 */ /* 0x004fe4000fffe0ff */
[----:B------:R-:W-:Y:S01]  /*4be0*/  UIADD3 UR4, UPT, UPT, UR4, 0x6, URZ ;  /* 0x0000000604047890 */ /* 0x000fe2000fffe0ff */
[----:B------:R-:W-:Y:S01]  /*4bf0*/  UMOV UR10, 0x0 ;  /* 0x00000000000a7882 */ /* 0x000fe20000000000 */
[----:B------:R-:W-:Y:S01]  /*4c00*/  UMOV UR7, 0x40004040 ;  /* 0x4000404000077882 */ /* 0x000fe20000000000 */
[----:B------:R2:W-:Y:S02]  /*4c10*/  UTCHMMA gdesc[UR12], gdesc[UR8], tmem[UR18], tmem[UR10], idesc[UR11], UPT ;  /* 0x00ff0a080c0075ea */ /* 0x0005e4000b800012 */
[----:B--2---:R-:W-:Y:S01]  /*4c20*/  UMOV UR8, 0x0 ;  /* 0x0000000000087882 */ /* 0x004fe20000000000 */
[----:B------:R-:W-:Y:S01]  /*4c30*/  UMOV UR9, 0x8200010 ;  /* 0x0820001000097882 */ /* 0x000fe20000000000 */
[----:B------:R-:W-:Y:S01]  /*4c40*/  UMOV UR10, UR34 ;  /* 0x00000022000a7c82 */ /* 0x000fe20008000000 */
[----:B------:R-:W-:Y:S01]  /*4c50*/  UMOV UR11, 0x40004040 ;  /* 0x40004040000b7882 */ /* 0x000fe20000000000 */
[----:B------:R-:W-:Y:S01]  /*4c60*/  UMOV UR12, 0x0 ;  /* 0x00000000000c7882 */ /* 0x000fe20000000000 */
[----:B------:R2:W-:Y:S01]  /*4c70*/  UTCHMMA gdesc[UR10], gdesc[UR6], tmem[UR16], tmem[UR8], idesc[UR9], UPT ;  /* 0x00ff08060a0075ea */ /* 0x0005e2000b800010 */
[----:B------:R-:W-:Y:S01]  /*4c80*/  UMOV UR13, 0x8200010 ;  /* 0x08200010000d7882 */ /* 0x000fe20000000000 */
[----:B--2---:R-:W-:Y:S01]  /*4c90*/  UMOV UR8, UR32 ;  /* 0x0000002000087c82 */ /* 0x004fe20008000000 */
[----:B------:R-:W-:Y:S02]  /*4ca0*/  UMOV UR9, 0x40004040 ;  /* 0x4000404000097882 */ /* 0x000fe40000000000 */
[----:B------:R2:W-:Y:S01]  /*4cb0*/  UTCHMMA gdesc[UR8], gdesc[UR4], tmem[UR15], tmem[UR12], idesc[UR13], UPT ;  /* 0x00ff0c04080075ea */ /* 0x0005e2000b80000f */
[----:B------:R-:W-:Y:S05]  /*4cc0*/  @!P0 BRA `(.L_x_1520) ;  /* 0x0000000000048947 */ /* 0x000fea0003800000 */
[----:B--2---:R-:W-:Y:S05]  /*4cd0*/  BPT.TRAP 0x1 ;  /* 0x000000040000795c */ /* 0x004fea0000300000 */
.L_x_1520:
[----:B--2---:R-:W-:Y:S09]  /*4ce0*/  UIADD3 UR4, UPT, UPT, UR17, 0x24850, URZ ;  /* 0x0002485011047890 */ /* 0x004ff2000fffe0ff */
[----:B------:R2:W-:Y:S01]  /*4cf0*/  UTCBAR [UR4], URZ ;  /* 0x000000ff040073e9 */ /* 0x0005e200080000ff */
[----:B------:R-:W-:Y:S05]  /*4d00*/  @!P0 BRA `(.L_x_1521) ;  /* 0x0000000000048947 */ /* 0x000fea0003800000 */
[----:B--2---:R-:W-:Y:S05]  /*4d10*/  BPT.TRAP 0x1 ;  /* 0x000000040000795c */ /* 0x004fea0000300000 */
.L_x_1521:
[----:B-1----:R-:W-:Y:S04]  /*4d20*/  SHF.L.U32 R2, R12, 0x1f, RZ ;  /* 0x0000001f0c027819 */ /* 0x002fe800000006ff */
[----:B------:R-:W1:Y:S02]  /*4d30*/  SYNCS.PHASECHK.TRANS64.TRYWAIT P1, [UR17+0x24890], R2 ;  /* 0x02489002ff0075a7 */ /* 0x000e640008021111 */
[----:B-1----:R-:W-:Y:S05]  /*4d40*/  @!P1 BRA `(.L_x_1522) ;  /* 0x0000009000c49947 */ /* 0x002fea0003800000 */
.L_x_1675:
[----:B------:R-:W-:Y:S05]  /*4d50*/  @!P0 BRA `(.L_x_1523) ;  /* 0x0000000000048947 */ /* 0x000fea0003800000 */
[----:B--2---:R-:W-:Y:S05]  /*4d60*/  BPT.TRAP 0x1 ;  /* 0x000000040000795c */ /* 0x004fea0000300000 */
.L_x_1523:
[----:B-1----:R-:W-:Y:S04]  /*4d70*/  SHF.L.U32 R2, R11, 0x1f, RZ ;  /* 0x0000001f0b027819 */ /* 0x002fe800000006ff */
[----:B------:R-:W1:Y:S02]  /*4d80*/  SYNCS.PHASECHK.TRANS64.TRYWAIT P1, [UR17+0x24868], R2 ;  /* 0x02486802ff0075a7 */ /* 0x000e640008021111 */
[----:B-1----:R-:W-:Y:S05]  /*4d90*/  @!P1 BRA `(.L_x_1524) ;  /* 0x0000009000c89947 */ /* 0x002fea0003800000 */
.L_x_1677:
[----:B------:R-:W-:Y:S01]  /*4da0*/  ELECT P2, URZ, PT ;  /* 0x0000000000ff782f */ /* 0x000fe20003840000 */
[----:B-1----:R-:W-:Y:S01]  /*4db0*/  IMAD.MOV.U32 R0, RZ, RZ, 0x80 ;  /* 0x00000080ff007424 */ /* 0x002fe200078e00ff */
[----:B------:R-:W-:Y:S01]  /*4dc0*/  UMOV UR12, 0x0 ;  /* 0x00000000000c7882 */ /* 0x000fe20000000000 */
[----:B------:R-:W-:Y:S01]  /*4dd0*/  UMOV UR13, 0x8118010 ;  /* 0x08118010000d7882 */ /* 0x000fe20000000000 */
[----:B------:R-:W-:Y:S02]  /*4de0*/  UIADD3 UR8, UPT, UPT, UR26, 0x80, URZ ;  /* 0x000000801a087890 */ /* 0x000fe4000fffe0ff */
[C---:B------:R-:W-:Y:S01]  /*4df0*/  R2UR UR14, R0.reuse ;  /* 0x00000000000e72ca */ /* 0x040fe200000e0000 */
[----:B------:R-:W-:Y:S01]  /*4e00*/  UMOV UR9, 0x40004040 ;  /* 0x4000404000097882 */ /* 0x000fe20000000000 */
[----:B------:R-:W-:Y:S01]  /*4e10*/  UMOV UR11, 0x40004040 ;  /* 0x40004040000b7882 */ /* 0x000fe20000000000 */
[----:B------:R-:W-:Y:S01]  /*4e20*/  UMOV UR15, 0x8118010 ;  /* 0x08118010000f7882 */ /* 0x000fe20000000000 */
[----:B------:R-:W-:Y:S03]  /*4e30*/  ELECT P1, URZ, PT ;  /* 0x0000000000ff782f */ /* 0x000fe60003820000 */
[----:B--2---:R-:W-:Y:S01]  /*4e40*/  @P2 R2UR UR4, R13 ;  /* 0x000000000d0422ca */ /* 0x004fe200000e0000 */
[----:B------:R-:W-:Y:S05]  /*4e50*/  @P2 IMAD.MOV.U32 R5, RZ, RZ, 0x40004040 ;  /* 0x40004040ff052424 */ /* 0x000fea00078e00ff */
[----:B------:R-:W-:Y:S04]  /*4e60*/  @P2 R2UR UR7, R5 ;  /* 0x00000000050722ca */ /* 0x000fe800000e0000 */
[----:B------:R-:W-:Y:S03]  /*4e70*/  @P1 VIADD R2, R13, 0x80 ;  /* 0x000000800d021836 */ /* 0x000fe60000000000 */
[----:B------:R-:W-:Y:S01]  /*4e80*/  IMAD.U32 R4, RZ, RZ, UR4 ;  /* 0x00000004ff047e24 */ /* 0x000fe2000f8e00ff */
[----:B------:R-:W-:Y:S02]  /*4e90*/  R2UR UR4, R0 ;  /* 0x00000000000472ca */ /* 0x000fe400000e0000 */
[----:B------:R-:W-:Y:S01]  /*4ea0*/  @P1 R2UR UR5, R2 ;  /* 0x00000000020512ca */ /* 0x000fe200000e0000 */
[----:B------:R-:W-:Y:S01]  /*4eb0*/  IMAD.MOV.U32 R2, RZ, RZ, 0x80 ;  /* 0x00000080ff027424 */ /* 0x000fe200078e00ff */
[----:B------:R-:W-:Y:S11]  /*4ec0*/  @P2 R2UR UR6, R4 ;  /* 0x00000000040622ca */ /* 0x000ff600000e0000 */
[----:B------:R-:W-:Y:S01]  /*4ed0*/  UMOV UR10, UR5 ;  /* 0x00000005000a7c82 */ /* 0x000fe20008000000 */
[----:B------:R-:W-:Y:S01]  /*4ee0*/  R2UR UR5, R2 ;  /* 0x00000000020572ca */ /* 0x000fe200000e0000 */
[----:B------:R1:W-:Y:S02]  /*4ef0*/  UTCHMMA gdesc[UR26], gdesc[UR6], tmem[UR4], tmem[UR12], idesc[UR13], !UPT ;  /* 0x00ff0c061a0075ea */ /* 0x0003e4000f800004 */
[----:B-1----:R-:W-:Y:S01]  /*4f00*/  R2UR UR12, R0 ;  /* 0x00000000000c72ca */ /* 0x002fe200000e0000 */
[----:B------:R-:W-:Y:S01]  /*4f10*/  UMOV UR6, 0x0 ;  /* 0x0000000000067882 */ /* 0x000fe20000000000 */
[----:B------:R-:W-:Y:S01]  /*4f20*/  UMOV UR7, 0x8118010 ;  /* 0x0811801000077882 */ /* 0x000fe20000000000 */
[----:B------:R-:W-:Y:S01]  /*4f30*/  R2UR UR13, R2 ;  /* 0x00000000020d72ca */ /* 0x000fe200000e0000 */
[----:B------:R1:W-:Y:S01]  /*4f40*/  UTCHMMA gdesc[UR8], gdesc[UR10], tmem[UR14], tmem[UR6], idesc[UR7], UPT ;  /* 0x00ff060a080075ea */ /* 0x0003e2000b80000e */
[----:B------:R-:W-:Y:S01]  /*4f50*/  UMOV UR4, 0x0 ;  /* 0x0000000000047882 */ /* 0x000fe20000000000 */
[----:B-1----:R-:W-:Y:S01]  /*4f60*/  UMOV UR10, 0x0 ;  /* 0x00000000000a7882 */ /* 0x002fe20000000000 */
[----:B------:R-:W-:Y:S01]  /*4f70*/  UMOV UR11, 0x8118010 ;  /* 0x08118010000b7882 */ /* 0x000fe20000000000 */
[----:B------:R-:W-:Y:S02]  /*4f80*/  R2UR UR7, R0 ;  /* 0x00000000000772ca */ /* 0x000fe400000e0000 */
[----:B------:R1:W-:Y:S01]  /*4f90*/  UTCHMMA gdesc[UR72], gdesc[UR60], tmem[UR5], tmem[UR10], idesc[UR11], UPT ;  /* 0x00ff0a3c480075ea */ /* 0x0003e2000b800005 */
[----:B------:R-:W-:Y:S01]  /*4fa0*/  R2UR UR6, R2 ;  /* 0x00000000020672ca */ /* 0x000fe200000e0000 */
[----:B------:R-:W-:Y:S01]  /*4fb0*/  UMOV UR8, 0x0 ;  /* 0x0000000000087882 */ /* 0x000fe20000000000 */
[----:B------:R-:W-:Y:S01]  /*4fc0*/  UMOV UR9, 0x8118010 ;  /* 0x0811801000097882 */ /* 0x000fe20000000000 */
[----:B------:R-:W-:Y:S01]  /*4fd0*/  UMOV UR14, 0x0 ;  /* 0x00000000000e7882 */ /* 0x000fe20000000000 */
[----:B-1----:R-:W-:Y:S02]  /*4fe0*/  UMOV UR5, 0x8118010 ;  /* 0x0811801000057882 */ /* 0x002fe40000000000 */
[----:B------:R1:W-:Y:S01]  /*4ff0*/  UTCHMMA gdesc[UR70], gdesc[UR58], tmem[UR12], tmem[UR4], idesc[UR5], UPT ;  /* 0x00ff043a460075ea */ /* 0x0003e2000b80000c */
[----:B------:R2:W-:Y:S03]  /*5000*/  UTCHMMA gdesc[UR68], gdesc[UR56], tmem[UR13], tmem[UR8], idesc[UR9], UPT ;  /* 0x00ff0838440075ea */ /* 0x0005e6000b80000d */
[----:B------:R2:W-:Y:S03]  /*5010*/  UTCHMMA gdesc[UR66], gdesc[UR54], tmem[UR7], tmem[UR14], idesc[UR15], UPT ;  /* 0x00ff0e36420075ea */ /* 0x0005e6000b800007 */
[----:B------:R2:W-:Y:S01]  /*5020*/  UTCHMMA gdesc[UR64], gdesc[UR52], tmem[UR6], tmem[UR10], idesc[UR11], UPT ;  /* 0x00ff0a34400075ea */ /* 0x0005e2000b800006 */
[----:B-1----:R-:W-:Y:S11]  /*5030*/  R2UR UR4, R0 ;  /* 0x00000000000472ca */ /* 0x002ff600000e0000 */
[----:B------:R-:W-:Y:S02]  /*5040*/  @!UPT UIADD3 URZ, UPT, UPT, URZ, URZ, URZ ;  /* 0x000000fffffff290 */ /* 0x000fe4000fffe0ff */
[----:B------:R2:W-:Y:S01]  /*5050*/  UTCHMMA gdesc[UR62], gdesc[UR50], tmem[UR4], tmem[UR8], idesc[UR9], UPT ;  /* 0x00ff08323e0075ea */ /* 0x0005e2000b800004 */
[----:B------:R-:W-:Y:S05]  /*5060*/  @!P0 BRA `(.L_x_1525) ;  /* 0x0000000000048947 */ /* 0x000fea0003800000 */
[----:B--2---:R-:W-:Y:S05]  /*5070*/  BPT.TRAP 0x1 ;  /* 0x000000040000795c */ /* 0x004fea0000300000 */
.L_x_1525:
[----:B------:R-:W-:Y:S01]  /*5080*/  UISETP.NE.U32.AND UP1, UPT, UR19, URZ, UPT ;  /* 0x000000ff1300728c */ /* 0x000fe2000bf25070 */
[----:B--2---:R-:W-:Y:S01]  /*5090*/  R2UR UR4, R15 ;  /* 0x000000000f0472ca */ /* 0x004fe200000e0000 */
[----:B------:R-:W-:Y:S01]  /*50a0*/  UIADD3 UR8, UPT, UPT, UR17, 0x24870, URZ ;  /* 0x0002487011087890 */ /* 0x000fe2000fffe0ff */
[----:B------:R-:W-:Y:S01]  /*50b0*/  IMAD.MOV.U32 R0, RZ, RZ, RZ ;  /* 0x000000ffff007224 */ /* 0x000fe200078e00ff */
[----:B------:R-:W-:Y:S01]  /*50c0*/  UMOV UR6, 0x0 ;  /* 0x0000000000067882 */ /* 0x000fe20000000000 */
[----:B------:R-:W-:Y:S01]  /*50d0*/  UMOV UR7, 0x8110010 ;  /* 0x0811001000077882 */ /* 0x000fe20000000000 */
[----:B------:R-:W-:Y:S01]  /*50e0*/  UMOV UR15, 0x40004040 ;  /* 0x40004040000f7882 */ /* 0x000fe20000000000 */
[----:B------:R-:W-:Y:S01]  /*50f0*/  UMOV UR12, 0x0 ;  /* 0x00000000000c7882 */ /* 0x000fe20000000000 */
[C---:B------:R-:W-:Y:S01]  /*5100*/  R2UR UR9, R0.reuse ;  /* 0x00000000000972ca */ /* 0x040fe200000e0000 */
[----:B------:R-:W-:Y:S01]  /*5110*/  UMOV UR13, 0x8110010 ;  /* 0x08110010000d7882 */ /* 0x000fe20000000000 */
[C---:B------:R-:W-:Y:S01]  /*5120*/  R2UR UR10, R0.reuse ;  /* 0x00000000000a72ca */ /* 0x040fe200000e0000 */
        /* <DEDUP_REMOVED lines=8> */
[----:B------:R-:W-:Y:S01]  /*51b0*/  IMAD.MOV.U32 R2, RZ, RZ, RZ ;  /* 0x000000ffff027224 */ /* 0x000fe200078e00ff */
[----:B------:R-:W-:Y:S01]  /*51c0*/  BSSY.RECONVERGENT B0, `(.L_x_1526) ;  /* 0x0000027000007945 */ /* 0x000fe20003800200 */
[----:B------:R-:W-:Y:S02]  /*51d0*/  LOP3.LUT R10, R10, 0x1, RZ, 0x3c, !PT ;  /* 0x000000010a0a7812 */ /* 0x000fe400078e3cff */
[----:B------:R2:W-:Y:S04]  /*51e0*/  UTCHMMA gdesc[UR22], gdesc[UR14], tmem[UR9], tmem[UR6], idesc[UR7], UP1 ;  /* 0x00ff060e160075ea */ /* 0x0005e80008800009 */
[----:B------:R3:W-:Y:S01]  /*51f0*/  UTCHMMA gdesc[UR48], gdesc[UR4], tmem[UR10], tmem[UR12], idesc[UR13], UPT ;  /* 0x00ff0c04300075ea */ /* 0x0007e2000b80000a */
[----:B-1----:R-:W-:Y:S02]  /*5200*/  UIADD3 UR8, UPT, UPT, UR14, 0x180, URZ ;  /* 0x000001800e087890 */ /* 0x002fe4000fffe0ff */
[----:B--2---:R-:W-:Y:S01]  /*5210*/  UIADD3 UR6, UPT, UPT, UR14, 0x100, URZ ;  /* 0x000001000e067890 */ /* 0x004fe2000fffe0ff */
[C---:B------:R-:W-:Y:S01]  /*5220*/  R2UR UR15, R0.reuse ;  /* 0x00000000000f72ca */ /* 0x040fe200000e0000 */
[----:B------:R-:W-:Y:S01]  /*5230*/  UMOV UR7, 0x40004040 ;  /* 0x4000404000077882 */ /* 0x000fe20000000000 */
[----:B------:R-:W-:Y:S01]  /*5240*/  UMOV UR9, 0x40004040 ;  /* 0x4000404000097882 */ /* 0x000fe20000000000 */
[----:B---3--:R-:W-:Y:S02]  /*5250*/  UIADD3 UR4, UPT, UPT, UR22, 0x400, URZ ;  /* 0x0000040016047890 */ /* 0x008fe4000fffe0ff */
[----:B------:R-:W-:Y:S01]  /*5260*/  UIADD3 UR12, UPT, UPT, UR14, 0x200, URZ ;  /* 0x000002000e0c7890 */ /* 0x000fe2000fffe0ff */
[----:B------:R-:W-:Y:S02]  /*5270*/  UMOV UR10, 0x0 ;  /* 0x00000000000a7882 */ /* 0x000fe40000000000 */
[----:B------:R1:W-:Y:S01]  /*5280*/  UTCHMMA gdesc[UR46], gdesc[UR6], tmem[UR11], tmem[UR18], idesc[UR19], UPT ;  /* 0x00ff12062e0075ea */ /* 0x0003e2000b80000b */
[----:B------:R-:W-:Y:S01]  /*5290*/  UMOV UR13, 0x40004040 ;  /* 0x40004040000d7882 */ /* 0x000fe20000000000 */
[----:B-1----:R-:W-:Y:S01]  /*52a0*/  R2UR UR18, R0 ;  /* 0x00000000001272ca */ /* 0x002fe200000e0000 */
[----:B------:R-:W-:Y:S01]  /*52b0*/  UMOV UR11, 0x8110010 ;  /* 0x08110010000b7882 */ /* 0x000fe20000000000 */
[----:B------:R-:W-:Y:S01]  /*52c0*/  UMOV UR6, 0x0 ;  /* 0x0000000000067882 */ /* 0x000fe20000000000 */
[----:B------:R1:W-:Y:S01]  /*52d0*/  UTCHMMA gdesc[UR44], gdesc[UR8], tmem[UR16], tmem[UR10], idesc[UR11], UPT ;  /* 0x00ff0a082c0075ea */ /* 0x0003e2000b800010 */
[----:B------:R-:W-:Y:S09]  /*52e0*/  UMOV UR7, 0x8110010 ;  /* 0x0811001000077882 */ /* 0x000ff20000000000 */
[----:B------:R2:W-:Y:S01]  /*52f0*/  UTCHMMA gdesc[UR4], gdesc[UR12], tmem[UR18], tmem[UR6], idesc[UR7], UPT ;  /* 0x00ff060c040075ea */ /* 0x0005e2000b800012 */
[----:B-1----:R-:W-:Y:S01]  /*5300*/  UIADD3 UR10, UPT, UPT, UR14, 0x280, URZ ;  /* 0x000002800e0a7890 */ /* 0x002fe2000fffe0ff */
[----:B------:R-:W-:Y:S01]  /*5310*/  UMOV UR8, 0x0 ;  /* 0x0000000000087882 */ /* 0x000fe20000000000 */
[----:B------:R-:W-:Y:S01]  /*5320*/  UMOV UR9, 0x8110010 ;  /* 0x0811001000097882 */ /* 0x000fe20000000000 */
[----:B------:R-:W-:Y:S01]  /*5330*/  UMOV UR11, 0x40004040 ;  /* 0x40004040000b7882 */ /* 0x000fe20000000000 */
[----:B--2---:R-:W-:Y:S01]  /*5340*/  UIADD3 UR6, UPT, UPT, UR22, 0x402, URZ ;  /* 0x0000040216067890 */ /* 0x004fe2000fffe0ff */
[----:B------:R-:W-:Y:S01]  /*5350*/  R2UR UR13, R2 ;  /* 0x00000000020d72ca */ /* 0x000fe200000e0000 */
[----:B------:R-:W-:Y:S01]  /*5360*/  UIADD3 UR4, UPT, UPT, UR14, 0x380, URZ ;  /* 0x000003800e047890 */ /* 0x000fe2000fffe0ff */
[----:B------:R-:W-:Y:S01]  /*5370*/  R2UR UR12, R0 ;  /* 0x00000000000c72ca */ /* 0x000fe200000e0000 */
[----:B------:R-:W-:Y:S01]  /*5380*/  UMOV UR7, 0x40004040 ;  /* 0x4000404000077882 */ /* 0x000fe20000000000 */
[----:B------:R-:W-:Y:S04]  /*5390*/  UMOV UR18, 0x0 ;  /* 0x0000000000127882 */ /* 0x000fe80000000000 */
[----:B------:R1:W-:Y:S02]  /*53a0*/  UTCHMMA gdesc[UR6], gdesc[UR10], tmem[UR15], tmem[UR8], idesc[UR9], UPT ;  /* 0x00ff080a060075ea */ /* 0x0003e4000b80000f */
[----:B-1----:R-:W-:Y:S01]  /*53b0*/  UIADD3 UR8, UPT, UPT, UR14, 0x300, URZ ;  /* 0x000003000e087890 */ /* 0x002fe2000fffe0ff */
[----:B------:R-:W-:Y:S01]  /*53c0*/  UMOV UR6, 0x0 ;  /* 0x0000000000067882 */ /* 0x000fe20000000000 */
[----:B------:R-:W-:Y:S01]  /*53d0*/  UMOV UR7, 0x8110010 ;  /* 0x0811001000077882 */ /* 0x000fe20000000000 */
[----:B------:R-:W-:Y:S06]  /*53e0*/  UMOV UR9, 0x40004040 ;  /* 0x4000404000097882 */ /* 0x000fec0000000000 */
[----:B------:R1:W-:Y:S01]  /*53f0*/  UTCHMMA gdesc[UR42], gdesc[UR8], tmem[UR13], tmem[UR6], idesc[UR7], UPT ;  /* 0x00ff06082a0075ea */ /* 0x0003e2000b80000d */
[----:B------:R1:W-:Y:S01]  /*5400*/  UTCHMMA gdesc[UR40], gdesc[UR4], tmem[UR12], tmem[UR18], idesc[UR19], UPT ;  /* 0x00ff1204280075ea */ /* 0x0003e2000b80000c */
[----:B------:R-:W-:Y:S05]  /*5410*/  @!P3 BRA `(.L_x_1527) ;  /* 0x000000000004b947 */ /* 0x000fea0003800000 */
[----:B-1----:R-:W-:Y:S05]  /*5420*/  BPT.TRAP 0x1 ;  /* 0x000000040000795c */ /* 0x002fea0000300000 */
.L_x_1527:
[----:B-1----:R-:W-:Y:S05]  /*5430*/  BSYNC.RECONVERGENT B0 ;  /* 0x0000000000007941 */ /* 0x002fea0003800200 */
.L_x_1526:
[----:B------:R-:W-:Y:S04]  /*5440*/  ULEA UR4, UR25, UR17, 0x3 ;  /* 0x0000001119047291 */ /* 0x000fe8000f8e18ff */
[----:B------:R-:W-:Y:S02]  /*5450*/  UIADD3 UR5, UPT, UPT, UR4, 0x24810, URZ ;  /* 0x0002481004057890 */ /* 0x000fe4000fffe0ff */
[----:B------:R-:W-:Y:S04]  /*5460*/  UIADD3 UR4, UPT, UPT, UR25, 0x1, URZ ;  /* 0x0000000119047890 */ /* 0x000fe8000fffe0ff */
[----:B------:R-:W-:Y:S03]  /*5470*/  UISETP.NE.AND UP1, UPT, UR4, 0x2, UPT ;  /* 0x000000020400788c */ /* 0x000fe6000bf25270 */
[----:B------:R1:W-:Y:S01]  /*5480*/  UTCBAR [UR5], URZ ;  /* 0x000000ff050073e9 */ /* 0x0003e200080000ff */
[----:B------:R-:W-:Y:S01]  /*5490*/  USEL UR25, UR4, URZ, UP1 ;  /* 0x000000ff04197287 */ /* 0x000fe20008800000 */
[----:B------:R-:W-:Y:S11]  /*54a0*/  @!P0 BRA `(.L_x_1528) ;  /* 0x0000000000048947 */ /* 0x000ff60003800000 */
[----:B-1----:R-:W-:Y:S05]  /*54b0*/  BPT.TRAP 0x1 ;  /* 0x000000040000795c */ /* 0x002fea0000300000 */
.L_x_1528:
[----:B------:R-:W-:Y:S01]  /*54c0*/  LOP3.LUT R12, R12, 0x1, RZ, 0x3c, !PT ;  /* 0x000000010c0c7812 */ /* 0x000fe200078e3cff */
[----:B------:R-:W-:Y:S09]  /*54d0*/  UIADD3 UR4, UPT, UPT, UR17, 0x24898, URZ ;  /* 0x0002489811047890 */ /* 0x000ff2000fffe0ff */
[----:B------:R2:W-:Y:S01]  /*54e0*/  UTCBAR [UR4], URZ ;  /* 0x000000ff040073e9 */ /* 0x0005e200080000ff */
[----:B------:R-:W-:Y:S05]  /*54f0*/  @!P0 BRA `(.L_x_1529) ;  /* 0x0000000000048947 */ /* 0x000fea0003800000 */
[----:B-12---:R-:W-:Y:S05]  /*5500*/  BPT.TRAP 0x1 ;  /* 0x000000040000795c */ /* 0x006fea0000300000 */
.L_x_1529:
[----:B------:R-:W-:Y:S04]  /*5510*/  SHF.L.U32 R2, R10, 0x1f, RZ ;  /* 0x0000001f0a027819 */ /* 0x000fe800000006ff */
[----:B------:R-:W3:Y:S02]  /*5520*/  SYNCS.PHASECHK.TRANS64.TRYWAIT P1, [UR17+0x24878], R2 ;  /* 0x02487802ff0075a7 */ /* 0x000ee40008021111 */
[----:B---3--:R-:W-:Y:S05]  /*5530*/  @!P1 BRA `(.L_x_1530) ;  /* 0x0000008800f89947 */ /* 0x008fea0003800000 */
.L_x_1679:
[----:B------:R-:W-:Y:S05]  /*5540*/  BRA.U !UP0, `(.L_x_1531) ;  /* 0x0000000108047547 */ /* 0x000fea000b800000 */
[----:B-12---:R-:W-:Y:S05]  /*5550*/  BPT.TRAP 0x1 ;  /* 0x000000040000795c */ /* 0x006fea0000300000 */
.L_x_1531:
[----:B------:R-:W-:Y:S01]  /*5560*/  SHF.L.U32 R5, R7, 0x1f, RZ ;  /* 0x0000001f07057819 */ /* 0x000fe200000006ff */
[----:B---3--:R-:W-:Y:S02]  /*5570*/  HFMA2 R0, -RZ, RZ, 0, 7.62939453125e-06 ;  /* 0x00000080ff007431 */ /* 0x008fe400000001ff */
[----:B------:R-:W-:Y:S01]  /*5580*/  IMAD.MOV.U32 R2, RZ, RZ, 0x80 ;  /* 0x00000080ff027424 */ /* 0x000fe200078e00ff */
[----:B------:R-:W3:Y:S02]  /*5590*/  SYNCS.PHASECHK.TRANS64.TRYWAIT P1, [UR17+0x24820], R5 ;  /* 0x02482005ff0075a7 */ /* 0x000ee40008021111 */
[----:B---3--:R-:W-:Y:S05]  /*55a0*/  @!P1 BRA `(.L_x_1532) ;  /* 0x0000008800f49947 */ /* 0x008fea0003800000 */
.L_x_1681:
[----:B--2---:R-:W-:Y:S01]  /*55b0*/  R2UR UR4, R2 ;  /* 0x00000000020472ca */ /* 0x004fe200000e0000 */
[----:B------:R-:W-:Y:S01]  /*55c0*/  UMOV UR18, 0x0 ;  /* 0x0000000000127882 */ /* 0x000fe20000000000 */
[----:B------:R-:W-:Y:S01]  /*55d0*/  R2UR UR14, R18 ;  /* 0x00000000120e72ca */ /* 0x000fe200000e0000 */
[----:B------:R-:W-:Y:S01]  /*55e0*/  UMOV UR19, 0x8200010 ;  /* 0x0820001000137882 */ /* 0x000fe20000000000 */
[----:B------:R-:W-:Y:S01]  /*55f0*/  R2UR UR15, R19 ;  /* 0x00000000130f72ca */ /* 0x000fe200000e0000 */
[----:B------:R-:W-:Y:S01]  /*5600*/  UIADD3 UR8, UPT, UPT, UR30, 0x6, URZ ;  /* 0x000000061e087890 */ /* 0x000fe2000fffe0ff */
[----:B------:R-:W-:Y:S01]  /*5610*/  R2UR UR11, R0 ;  /* 0x00000000000b72ca */ /* 0x000fe200000e0000 */
[----:B------:R-:W-:Y:S01]  /*5620*/  UIADD3 UR6, UPT, UPT, UR28, 0x6, URZ ;  /* 0x000000061c067890 */ /* 0x000fe2000fffe0ff */
[----:B------:R-:W-:Y:S01]  /*5630*/  IMAD.MOV.U32 R2, RZ, RZ, 0x80 ;  /* 0x00000080ff027424 */ /* 0x000fe200078e00ff */
[----:B------:R-:W-:Y:S01]  /*5640*/  UMOV UR12, 0x0 ;  /* 0x00000000000c7882 */ /* 0x000fe20000000000 */
[----:B------:R-:W-:Y:S01]  /*5650*/  UMOV UR13, 0x8200010 ;  /* 0x08200010000d7882 */ /* 0x000fe20000000000 */
[----:B------:R-:W-:Y:S01]  /*5660*/  IMAD.MOV.U32 R0, RZ, RZ, 0x80 ;  /* 0x00000080ff007424 */ /* 0x000fe200078e00ff */
[----:B------:R-:W-:Y:S01]  /*5670*/  UMOV UR9, 0x40004040 ;  /* 0x4000404000097882 */ /* 0x000fe20000000000 */
[----:B------:R-:W-:Y:S01]  /*5680*/  R2UR UR10, R2 ;  /* 0x00000000020a72ca */ /* 0x000fe200000e0000 */
[----:B------:R2:W-:Y:S01]  /*5690*/  UTCHMMA gdesc[UR30], gdesc[UR28], tmem[UR4], tmem[UR18], idesc[UR19], !UPT ;  /* 0x00ff121c1e0075ea */ /* 0x0005e2000f800004 */
[----:B------:R-:W-:Y:S01]  /*56a0*/  UMOV UR7, 0x40004040 ;  /* 0x4000404000077882 */ /* 0x000fe20000000000 */
[----:B-1----:R-:W-:Y:S03]  /*56b0*/  R2UR UR5, R0 ;  /* 0x00000000000572ca */ /* 0x002fe600000e0000 */
[----:B------:R1:W-:Y:S01]  /*56c0*/  UTCHMMA gdesc[UR76], gdesc[UR14], tmem[UR11], tmem[UR12], idesc[UR13], UPT ;  /* 0x00ff0c0e4c0075ea */ /* 0x0003e2000b80000b */
[----:B--2---:R-:W-:Y:S02]  /*56d0*/  R2UR UR18, R16 ;  /* 0x00000000101272ca */ /* 0x004fe400000e0000 */
[----:B------:R-:W-:Y:S01]  /*56e0*/  R2UR UR19, R17 ;  /* 0x00000000111372ca */ /* 0x000fe200000e0000 */
[----:B-1----:R-:W-:Y:S01]  /*56f0*/  UMOV UR14, 0x0 ;  /* 0x00000000000e7882 */ /* 0x002fe20000000000 */
[----:B------:R-:W-:Y:S11]  /*5700*/  UMOV UR15, 0x8200010 ;  /* 0x08200010000f7882 */ /* 0x000ff60000000000 */
[----:B------:R1:W-:Y:S01]  /*5710*/  UTCHMMA gdesc[UR74], gdesc[UR18], tmem[UR10], tmem[UR14], idesc[UR15], UPT ;  /* 0x00ff0e124a0075ea */ /* 0x0003e2000b80000a */
[----:B------:R1:W-:Y:S01]  /*5720*/  UTCHMMA gdesc[UR8], gdesc[UR6], tmem[UR5], tmem[UR12], idesc[UR13], UPT ;  /* 0x00ff0c06080075ea */ /* 0x0003e2000b800005 */
[----:B------:R-:W-:Y:S05]  /*5730*/  @!P0 BRA `(.L_x_1533) ;  /* 0x0000000000048947 */ /* 0x000fea0003800000 */
[----:B-1----:R-:W-:Y:S05]  /*5740*/  BPT.TRAP 0x1 ;  /* 0x000000040000795c */ /* 0x002fea0000300000 */
.L_x_1533:
[----:B------:R-:W-:Y:S09]  /*5750*/  UIADD3 UR4, UPT, UPT, UR17, 0x24860, URZ ;  /* 0x0002486011047890 */ /* 0x000ff2000fffe0ff */
[----:B------:R2:W-:Y:S01]  /*5760*/  UTCBAR [UR4], URZ ;  /* 0x000000ff040073e9 */ /* 0x0005e200080000ff */
[----:B------:R-:W-:Y:S05]  /*5770*/  @!P0 BRA `(.L_x_1534) ;  /* 0x0000000000048947 */ /* 0x000fea0003800000 */
[----:B-12---:R-:W-:Y:S05]  /*5780*/  BPT.TRAP 0x1 ;  /* 0x000000040000795c */ /* 0x006fea0000300000 */
.L_x_1534:
[----:B---3--:R-:W-:Y:S01]  /*5790*/  SHF.L.U32 R5, R8, 0x1f, RZ ;  /* 0x0000001f08057819 */ /* 0x008fe200000006ff */
[----:B------:R-:W-:Y:S01]  /*57a0*/  IMAD.MOV.U32 R2, RZ, RZ, 0x100 ;  /* 0x00000100ff027424 */ /* 0x000fe200078e00ff */
[----:B------:R-:W-:Y:S02]  /*57b0*/  MOV R0, 0x40 ;  /* 0x0000004000007802 */ /* 0x000fe40000000f00 */
[----:B------:R-:W3:Y:S02]  /*57c0*/  SYNCS.PHASECHK.TRANS64.TRYWAIT P1, [UR17+0x24880], R5 ;  /* 0x02488005ff0075a7 */ /* 0x000ee40008021111 */
[----:B---3--:R-:W-:Y:S05]  /*57d0*/  @!P1 BRA `(.L_x_1535) ;  /* 0x0000008800809947 */ /* 0x008fea0003800000 */
.L_x_1683:
[----:B-1----:R-:W-:Y:S01]  /*57e0*/  R2UR UR8, R2 ;  /* 0x00000000020872ca */ /* 0x002fe200000e0000 */
[----:B------:R-:W-:Y:S01]  /*57f0*/  UMOV UR18, 0x0 ;  /* 0x0000000000127882 */ /* 0x000fe20000000000 */
[----:B------:R-:W-:Y:S01]  /*5800*/  R2UR UR12, R0 ;  /* 0x00000000000c72ca */ /* 0x000fe200000e0000 */
[----:B------:R-:W-:Y:S01]  /*5810*/  UMOV UR19, 0x8110010 ;  /* 0x0811001000137882 */ /* 0x000fe20000000000 */
[----:B---3--:R-:W-:Y:S01]  /*5820*/  IMAD.MOV.U32 R4, RZ, RZ, 0x108 ;  /* 0x00000108ff047424 */ /* 0x008fe200078e00ff */
[----:B------:R-:W-:Y:S01]  /*5830*/  UIADD3 UR6, UPT, UPT, UR20, 0x80, URZ ;  /* 0x0000008014067890 */ /* 0x000fe2000fffe0ff */
[----:B------:R-:W-:Y:S01]  /*5840*/  IMAD.MOV.U32 R0, RZ, RZ, 0x40 ;  /* 0x00000040ff007424 */ /* 0x000fe200078e00ff */
[----:B------:R-:W-:Y:S01]  /*5850*/  UMOV UR13, 0x8110010 ;  /* 0x08110010000d7882 */ /* 0x000fe20000000000 */
[----:B------:R-:W-:Y:S01]  /*5860*/  UMOV UR7, 0x40004040 ;  /* 0x4000404000077882 */ /* 0x000fe20000000000 */
[----:B------:R-:W-:Y:S01]  /*5870*/  R2UR UR10, R4 ;  /* 0x00000000040a72ca */ /* 0x000fe200000e0000 */
[----:B--2---:R-:W-:Y:S01]  /*5880*/  UIADD3 UR4, UPT, UPT, UR20, 0x100, URZ ;  /* 0x0000010014047890 */ /* 0x004fe2000fffe0ff */
[----:B------:R-:W-:Y:S01]  /*5890*/  R2UR UR11, R0 ;  /* 0x00000000000b72ca */ /* 0x000fe200000e0000 */
[----:B------:R-:W-:Y:S01]  /*58a0*/  IMAD.MOV.U32 R0, RZ, RZ, 0x110 ;  /* 0x00000110ff007424 */ /* 0x000fe200078e00ff */
[----:B------:R-:W-:Y:S02]  /*58b0*/  UMOV UR5, 0x40004040 ;  /* 0x4000404000057882 */ /* 0x000fe40000000000 */
[----:B------:R1:W-:Y:S02]  /*58c0*/  UTCHMMA tmem[UR8], gdesc[UR20], tmem[UR12], tmem[UR18], idesc[UR19], UPT ;  /* 0x00ff1214080079ea */ /* 0x0003e4000b80000c */
[----:B------:R-:W-:Y:S01]  /*58d0*/  R2UR UR14, R0 ;  /* 0x00000000000e72ca */ /* 0x000fe200000e0000 */
[----:B------:R-:W-:Y:S05]  /*58e0*/  IMAD.MOV.U32 R0, RZ, RZ, 0x40 ;  /* 0x00000040ff007424 */ /* 0x000fea00078e00ff */
[----:B------:R-:W-:Y:S01]  /*58f0*/  R2UR UR9, R0 ;  /* 0x00000000000972ca */ /* 0x000fe200000e0000 */
[----:B------:R-:W-:Y:S01]  /*5900*/  IMAD.MOV.U32 R0, RZ, RZ, 0x118 ;  /* 0x00000118ff007424 */ /* 0x000fe200078e00ff */
[----:B-1----:R-:W-:Y:S02]  /*5910*/  UMOV UR12, 0x0 ;  /* 0x00000000000c7882 */ /* 0x002fe40000000000 */
[----:B------:R1:W-:Y:S09]  /*5920*/  UTCHMMA tmem[UR10], gdesc[UR6], tmem[UR11], tmem[UR12], idesc[UR13], UPT ;  /* 0x00ff0c060a0079ea */ /* 0x0003f2000b80000b */
[----:B------:R2:W-:Y:S01]  /*5930*/  UTCHMMA tmem[UR14], gdesc[UR4], tmem[UR9], tmem[UR18], idesc[UR19], UPT ;  /* 0x00ff12040e0079ea */ /* 0x0005e2000b800009 */
[----:B-1----:R-:W-:Y:S01]  /*5940*/  R2UR UR13, R0 ;  /* 0x00000000000d72ca */ /* 0x002fe200000e0000 */
[----:B------:R-:W-:Y:S01]  /*5950*/  IMAD.MOV.U32 R0, RZ, RZ, 0x40 ;  /* 0x00000040ff007424 */ /* 0x000fe200078e00ff */
[----:B------:R-:W-:Y:S02]  /*5960*/  UIADD3 UR6, UPT, UPT, UR20, 0x180, URZ ;  /* 0x0000018014067890 */ /* 0x000fe4000fffe0ff */
[----:B--2---:R-:W-:Y:S02]  /*5970*/  UIADD3 UR4, UPT, UPT, UR20, 0x200, URZ ;  /* 0x0000020014047890 */ /* 0x004fe4000fffe0ff */
[----:B------:R-:W-:Y:S01]  /*5980*/  R2UR UR8, R0 ;  /* 0x00000000000872ca */ /* 0x000fe200000e0000 */
[----:B------:R-:W-:Y:S01]  /*5990*/  IMAD.MOV.U32 R0, RZ, RZ, 0x120 ;  /* 0x00000120ff007424 */ /* 0x000fe200078e00ff */
[----:B------:R-:W-:Y:S04]  /*59a0*/  UMOV UR9, 0x40004040 ;  /* 0x4000404000097882 */ /* 0x000fe80000000000 */
[----:B------:R-:W-:Y:S01]  /*59b0*/  R2UR UR16, R0 ;  /* 0x00000000001072ca */ /* 0x000fe200000e0000 */
[----:B------:R-:W-:Y:S05]  /*59c0*/  IMAD.MOV.U32 R0, RZ, RZ, 0x40 ;  /* 0x00000040ff007424 */ /* 0x000fea00078e00ff */
[----:B------:R-:W-:Y:S01]  /*59d0*/  R2UR UR10, R0 ;  /* 0x00000000000a72ca */ /* 0x000fe200000e0000 */
[----:B------:R1:W-:Y:S01]  /*59e0*/  UTCHMMA tmem[UR13], gdesc[UR6], tmem[UR8], tmem[UR18], idesc[UR19], UPT ;  /* 0x00ff12060d0079ea */ /* 0x0003e2000b800008 */
[----:B------:R-:W-:Y:S05]  /*59f0*/  IMAD.MOV.U32 R0, RZ, RZ, 0x128 ;  /* 0x00000128ff007424 */ /* 0x000fea00078e00ff */
[----:B------:R-:W-:Y:S01]  /*5a00*/  R2UR UR14, R0 ;  /* 0x00000000000e72ca */ /* 0x000fe200000e0000 */
[----:B------:R-:W-:Y:S05]  /*5a10*/  IMAD.MOV.U32 R0, RZ, RZ, 0x40 ;  /* 0x00000040ff007424 */ /* 0x000fea00078e00ff */
[----:B------:R-:W-:Y:S01]  /*5a20*/  R2UR UR12, R0 ;  /* 0x00000000000c72ca */ /* 0x000fe200000e0000 */
[----:B------:R-:W-:Y:S05]  /*5a30*/  IMAD.MOV.U32 R0, RZ, RZ, 0x130 ;  /* 0x00000130ff007424 */ /* 0x000fea00078e00ff */
[----:B------:R-:W-:Y:S01]  /*5a40*/  R2UR UR15, R0 ;  /* 0x00000000000f72ca */ /* 0x000fe200000e0000 */
[----:B------:R-:W-:Y:S05]  /*5a50*/  IMAD.MOV.U32 R0, RZ, RZ, 0x40 ;  /* 0x00000040ff007424 */ /* 0x000fea00078e00ff */
[----:B------:R-:W-:Y:S01]  /*5a60*/  R2UR UR11, R0 ;  /* 0x00000000000b72ca */ /* 0x000fe200000e0000 */
[----:B-1----:R-:W-:Y:S01]  /*5a70*/  UIADD3 UR8, UPT, UPT, UR20, 0x280, URZ ;  /* 0x0000028014087890 */ /* 0x002fe2000fffe0ff */
[----:B------:R-:W-:Y:S01]  /*5a80*/  IMAD.MOV.U32 R0, RZ, RZ, 0x138 ;  /* 0x00000138ff007424 */ /* 0x000fe200078e00ff */
[----:B------:R-:W-:Y:S01]  /*5a90*/  UMOV UR6, 0x0 ;  /* 0x0000000000067882 */ /* 0x000fe20000000000 */
[----:B------:R-:W-:Y:S02]  /*5aa0*/  UMOV UR7, 0x8110010 ;  /* 0x0811001000077882 */ /* 0x000fe40000000000 */
[----:B------:R1:W-:Y:S01]  /*5ab0*/  UTCHMMA tmem[UR16], gdesc[UR4], tmem[UR10], tmem[UR6], idesc[UR7], UPT ;  /* 0x00ff0604100079ea */ /* 0x0003e2000b80000a */
[----:B------:R-:W-:Y:S01]  /*5ac0*/  R2UR UR13, R0 ;  /* 0x00000000000d72ca */ /* 0x000fe200000e0000 */
[----:B------:R-:W-:Y:S02]  /*5ad0*/  IMAD.MOV.U32 R0, RZ, RZ, 0x40 ;  /* 0x00000040ff007424 */ /* 0x000fe400078e00ff */
[----:B------:R2:W-:Y:S01]  /*5ae0*/  UTCHMMA tmem[UR14], gdesc[UR8], tmem[UR12], tmem[UR18], idesc[UR19], UPT ;  /* 0x00ff12080e0079ea */ /* 0x0005e2000b80000c */
[----:B-1----:R-:W-:Y:S02]  /*5af0*/  UIADD3 UR6, UPT, UPT, UR20, 0x300, URZ ;  /* 0x0000030014067890 */ /* 0x002fe4000fffe0ff */
[----:B------:R-:W-:Y:S01]  /*5b00*/  R2UR UR10, R0 ;  /* 0x00000000000a72ca */ /* 0x000fe200000e0000 */
[----:B------:R-:W-:Y:S01]  /*5b10*/  UIADD3 UR4, UPT, UPT, UR20, 0x380, URZ ;  /* 0x0000038014047890 */ /* 0x000fe2000fffe0ff */
[----:B------:R-:W-:Y:S01]  /*5b20*/  UMOV UR7, 0x40004040 ;  /* 0x4000404000077882 */ /* 0x000fe20000000000 */
[----:B--2---:R-:W-:Y:S01]  /*5b30*/  UMOV UR8, 0x0 ;  /* 0x0000000000087882 */ /* 0x004fe20000000000 */
[----:B------:R-:W-:Y:S03]  /*5b40*/  UMOV UR9, 0x8110010 ;  /* 0x0811001000097882 */ /* 0x000fe60000000000 */
[----:B------:R1:W-:Y:S06]  /*5b50*/  UTCHMMA tmem[UR15], gdesc[UR6], tmem[UR11], tmem[UR18], idesc[UR19], UPT ;  /* 0x00ff12060f0079ea */ /* 0x0003ec000b80000b */
[----:B------:R1:W-:Y:S01]  /*5b60*/  UTCHMMA tmem[UR13], gdesc[UR4], tmem[UR10], tmem[UR8], idesc[UR9], UPT ;  /* 0x00ff08040d0079ea */ /* 0x0003e2000b80000a */
[----:B------:R-:W-:Y:S05]  /*5b70*/  @!P0 BRA `(.L_x_1536) ;  /* 0x0000000000048947 */ /* 0x000fea0003800000 */
[----:B-1----:R-:W-:Y:S05]  /*5b80*/  BPT.TRAP 0x1 ;  /* 0x000000040000795c */ /* 0x002fea0000300000 */
.L_x_1536:
[----:B-1----:R-:W-:Y:S09]  /*5b90*/  UIADD3 UR4, UPT, UPT, UR17, 0x24888, URZ ;  /* 0x0002488811047890 */ /* 0x002ff2000fffe0ff */
[----:B------:R1:W-:Y:S01]  /*5ba0*/  UTCBAR [UR4], URZ ;  /* 0x000000ff040073e9 */ /* 0x0003e200080000ff */
[----:B------:R-:W-:Y:S05]  /*5bb0*/  BRA.U !UP0, `(.L_x_1537) ;  /* 0x0000000108047547 */ /* 0x000fea000b800000 */
[----:B-1----:R-:W-:Y:S05]  /*5bc0*/  BPT.TRAP 0x1 ;  /* 0x000000040000795c */ /* 0x002fea0000300000 */
.L_x_1537:
        /* <DEDUP_REMOVED lines=16> */
.L_x_1514:
[----:B------:R-:W-:Y:S05]  /*5cd0*/  @!P0 BRA `(.L_x_1539) ;  /* 0x0000000000048947 */ /* 0x000fea0003800000 */
[----:B-1----:R-:W-:Y:S05]  /*5ce0*/  BPT.TRAP 0x1 ;  /* 0x000000040000795c */ /* 0x002fea0000300000 */
.L_x_1539:
[----:B------:R-:W-:-:S05]  /*5cf0*/  HFMA2 R2, -RZ, RZ, 0, 5.9604644775390625e-08 ;  /* 0x00000001ff027431 */ /* 0x000fca00000001ff */
[----:B------:R-:W-:-:S04]  /*5d00*/  SHF.L.U32 R2, R2, 0x1f, RZ ;  /* 0x0000001f02027819 */ /* 0x000fc800000006ff */
[----:B------:R-:W2:Y:S02]  /*5d10*/  SYNCS.PHASECHK.TRANS64.TRYWAIT P1, [UR17+0x248b0], R2 ;  /* 0x0248b002ff0075a7 */ /* 0x000ea40008021111 */
[----:B--2---:R-:W-:Y:S05]  /*5d20*/  @!P1 BRA `(.L_x_1540) ;  /* 0x0000008400449947 */ /* 0x004fea0003800000 */
.L_x_1685:
[----:B------:R-:W-:Y:S05]  /*5d30*/  @!P0 BRA `(.L_x_1541) ;  /* 0x0000000000048947 */ /* 0x000fea0003800000 */
[----:B-1----:R-:W-:Y:S05]  /*5d40*/  BPT.TRAP 0x1 ;  /* 0x000000040000795c */ /* 0x002fea0000300000 */
.L_x_1541:
[----:B-1----:R-:W-:-:S09]  /*5d50*/  UIADD3 UR4, UPT, UPT, UR17, 0x248a0, URZ ;  /* 0x000248a011047890 */ /* 0x002fd2000fffe0ff */
[----:B------:R1:W-:Y:S01]  /*5d60*/  UTCBAR [UR4], URZ ;  /* 0x000000ff040073e9 */ /* 0x0003e200080000ff */
[----:B------:R-:W-:Y:S05]  /*5d70*/  @!P0 BRA `(.L_x_1542) ;  /* 0x0000000000048947 */ /* 0x000fea0003800000 */
[----:B-1----:R-:W-:Y:S05]  /*5d80*/  BPT.TRAP 0x1 ;  /* 0x000000040000795c */ /* 0x002fea0000300000 */
.L_x_1542:
[----:B------:R-:W2:Y:S02]  /*5d90*/  SYNCS.PHASECHK.TRANS64.TRYWAIT P1, [UR17+0x248b8], R2 ;  /* 0x0248b802ff0075a7 */ /* 0x000ea40008021111 */
[----:B--2---:R-:W-:Y:S05]  /*5da0*/  @!P1 BRA `(.L_x_1543) ;  /* 0x00000084003c9947 */ /* 0x004fea0003800000 */
.L_x_1687:
[----:B------:R-:W-:Y:S05]  /*5db0*/  @!P0 BRA `(.L_x_1544) ;  /* 0x0000000000048947 */ /* 0x000fea0003800000 */
[----:B-1----:R-:W-:Y:S05]  /*5dc0*/  BPT.TRAP 0x1 ;  /* 0x000000040000795c */ /* 0x002fea0000300000 */
.L_x_1544:
[----:B------:R-:W-:Y:S01]  /*5dd0*/  SHF.L.U32 R12, R12, 0x1f, RZ ;  /* 0x0000001f0c0c7819 */ /* 0x000fe200000006ff */
[----:B--2---:R-:W-:Y:S01]  /*5de0*/  IMAD.MOV.U32 R2, RZ, RZ, RZ ;  /* 0x000000ffff027224 */ /* 0x004fe200078e00ff */
[----:B------:R-:W-:Y:S02]  /*5df0*/  MOV R0, RZ ;  /* 0x000000ff00007202 */ /* 0x000fe40000000f00 */
[----:B------:R-:W2:Y:S02]  /*5e00*/  SYNCS.PHASECHK.TRANS64.TRYWAIT P1, [UR17+0x24890], R12 ;  /* 0x0248900cff0075a7 */ /* 0x000ea40008021111 */
[----:B--2---:R-:W-:Y:S05]  /*5e10*/  @!P1 BRA `(.L_x_1545) ;  /* 0x0000008400389947 */ /* 0x004fea0003800000 */
.L_x_1689:
        /* <DEDUP_REMOVED lines=69> */
[----:B-1----:R-:W-:Y:S05]  /*6270*/  BPT.TRAP 0x1 ;  /* 0x000000040000795c */ /* 0x002fea0000300000 */
.L_x_1546:
[----:B------:R-:W-:Y:S01]  /*6280*/  ELECT P1, URZ, PT ;  /* 0x0000000000ff782f */ /* 0x000fe20003820000 */
[----:B------:R-:W-:Y:S01]  /*6290*/  IMAD.MOV.U32 R0, RZ, RZ, 0x80 ;  /* 0x00000080ff007424 */ /* 0x000fe200078e00ff */
[----:B-1----:R-:W-:Y:S02]  /*62a0*/  USHF.R.U32.HI UR4, URZ, 0x4, UR17 ;  /* 0x00000004ff047899 */ /* 0x002fe40008011611 */
[----:B------:R-:W-:Y:S02]  /*62b0*/  UIADD3 UR11, UPT, UPT, UR17, 0x248a8, URZ ;  /* 0x000248a8110b7890 */ /* 0x000fe4000fffe0ff */
[----:B------:R-:W-:Y:S01]  /*62c0*/  ULOP3.LUT UR4, UR4, 0x3fff, URZ, 0xc0, !UPT ;  /* 0x00003fff04047892 */ /* 0x000fe2000f8ec0ff */
[----:B------:R-:W-:Y:S01]  /*62d0*/  UMOV UR18, 0x0 ;  /* 0x0000000000127882 */ /* 0x000fe20000000000 */
[----:B------:R-:W-:Y:S01]  /*62e0*/  UMOV UR19, 0x8118010 ;  /* 0x0811801000137882 */ /* 0x000fe20000000000 */
[----:B------:R-:W-:Y:S01]  /*62f0*/  UMOV UR14, 0x0 ;  /* 0x00000000000e7882 */ /* 0x000fe20000000000 */
[----:B------:R-:W-:Y:S01]  /*6300*/  UMOV UR15, 0x8118010 ;  /* 0x08118010000f7882 */ /* 0x000fe20000000000 */
[----:B------:R-:W-:-:S02]  /*6310*/  UMOV UR5, 0x40004040 ;  /* 0x4000404000057882 */ /* 0x000fc40000000000 */
[----:B------:R-:W-:Y:S01]  /*6320*/  @P1 IMAD.U32 R13, RZ, RZ, UR4 ;  /* 0x00000004ff0d1e24 */ /* 0x000fe2000f8e00ff */
[----:B------:R-:W-:Y:S01]  /*6330*/  @P1 R2UR UR10, R0 ;  /* 0x00000000000a12ca */ /* 0x000fe200000e0000 */
[----:B------:R-:W-:Y:S01]  /*6340*/  @P1 IMAD.MOV.U32 R3, RZ, RZ, 0x40004040 ;  /* 0x40004040ff031424 */ /* 0x000fe200078e00ff */
[----:B------:R-:W-:Y:S01]  /*6350*/  UTCBAR [UR11], URZ ;  /* 0x000000ff0b0073e9 */ /* 0x000fe200080000ff */
[----:B------:R-:W-:Y:S01]  /*6360*/  @P1 IMAD.MOV.U32 R2, RZ, RZ, R13 ;  /* 0x000000ffff021224 */ /* 0x000fe200078e000d */
[----:B------:R-:W-:Y:S02]  /*6370*/  UIADD3 UR4, UPT, UPT, UR26, 0x80, URZ ;  /* 0x000000801a047890 */ /* 0x000fe4000fffe0ff */
[----:B------:R-:W-:Y:S02]  /*6380*/  @P1 R2UR.BROADCAST UR7, R3 ;  /* 0x00000000030712ca */ /* 0x000fe400008e0000 */
[----:B------:R-:W-:Y:S02]  /*6390*/  @P1 R2UR.BROADCAST UR6, R2 ;  /* 0x00000000020612ca */ /* 0x000fe400008e0000 */
[----:B------:R-:W-:-:S11]  /*63a0*/  ELECT P1, URZ, PT ;  /* 0x0000000000ff782f */ /* 0x000fd60003820000 */
[----:B------:R1:W-:Y:S02]  /*63b0*/  UTCHMMA gdesc[UR26], gdesc[UR6], tmem[UR10], tmem[UR18], idesc[UR19], !UPT ;  /* 0x00ff12061a0075ea */ /* 0x0003e4000f80000a */
[----:B------:R-:W-:Y:S01]  /*63c0*/  @P1 VIADD R2, R13, 0x80 ;  /* 0x000000800d021836 */ /* 0x000fe20000000000 */
[----:B------:R-:W-:Y:S01]  /*63d0*/  @P1 R2UR UR12, R0 ;  /* 0x00000000000c12ca */ /* 0x000fe200000e0000 */
[----:B------:R-:W-:-:S03]  /*63e0*/  @P1 IMAD.MOV.U32 R3, RZ, RZ, 0x40004040 ;  /* 0x40004040ff031424 */ /* 0x000fc600078e00ff */
[----:B------:R-:W-:Y:S02]  /*63f0*/  @P1 R2UR.BROADCAST UR8, R2 ;  /* 0x00000000020812ca */ /* 0x000fe400008e0000 */
[----:B------:R-:W-:Y:S02]  /*6400*/  @P1 R2UR.BROADCAST UR9, R3 ;  /* 0x00000000030912ca */ /* 0x000fe400008e0000 */
[----:B------:R-:W-:-:S11]  /*6410*/  ELECT P1, URZ, PT ;  /* 0x0000000000ff782f */ /* 0x000fd60003820000 */
[----:B------:R2:W-:Y:S02]  /*6420*/  UTCHMMA gdesc[UR4], gdesc[UR8], tmem[UR12], tmem[UR14], idesc[UR15], UPT ;  /* 0x00ff0e08040075ea */ /* 0x0005e4000b80000c */
[----:B------:R-:W-:Y:S01]  /*6430*/  @P1 VIADD R2, R13, 0x100 ;  /* 0x000001000d021836 */ /* 0x000fe20000000000 */
[----:B------:R-:W-:Y:S01]  /*6440*/  @P1 R2UR UR13, R0 ;  /* 0x00000000000d12ca */ /* 0x000fe200000e0000 */
[----:B------:R-:W-:Y:S01]  /*6450*/  @P1 IMAD.MOV.U32 R3, RZ, RZ, 0x40004040 ;  /* 0x40004040ff031424 */ /* 0x000fe200078e00ff */
[----:B-1----:R-:W-:Y:S02]  /*6460*/  UIADD3 UR6, UPT, UPT, UR26, 0x100, URZ ;  /* 0x000001001a067890 */ /* 0x002fe4000fffe0ff */
[----:B------:R-:W-:Y:S01]  /*6470*/  @P1 R2UR.BROADCAST UR10, R2 ;  /* 0x00000000020a12ca */ /* 0x000fe200008e0000 */
[----:B------:R-:W-:Y:S01]  /*6480*/  UMOV UR7, 0x40004040 ;  /* 0x4000404000077882 */ /* 0x000fe20000000000 */
[----:B------:R-:W-:Y:S02]  /*6490*/  @P1 R2UR.BROADCAST UR11, R3 ;  /* 0x00000000030b12ca */ /* 0x000fe400008e0000 */
[----:B------:R-:W-:-:S11]  /*64a0*/  ELECT P1, URZ, PT ;  /* 0x0000000000ff782f */ /* 0x000fd60003820000 */
[----:B------:R1:W-:Y:S02]  /*64b0*/  UTCHMMA gdesc[UR6], gdesc[UR10], tmem[UR13], tmem[UR18], idesc[UR19], UPT ;  /* 0x00ff120a060075ea */ /* 0x0003e4000b80000d */
[----:B------:R-:W-:Y:S02]  /*64c0*/  @P1 VIADD R2, R13, 0x180 ;  /* 0x000001800d021836 */ /* 0x000fe40000000000 */
[----:B------:R-:W-:Y:S01]  /*64d0*/  @P1 IMAD.MOV.U32 R3, RZ, RZ, 0x40004040 ;  /* 0x40004040ff031424 */ /* 0x000fe200078e00ff */
[----:B--2---:R-:W-:Y:S01]  /*64e0*/  @P1 R2UR UR12, R0 ;  /* 0x00000000000c12ca */ /* 0x004fe200000e0000 */
[----:B------:R-:W-:Y:S01]  /*64f0*/  UIADD3 UR4, UPT, UPT, UR26, 0x180, URZ ;  /* 0x000001801a047890 */ /* 0x000fe2000fffe0ff */
[----:B------:R-:W-:Y:S02]  /*6500*/  @P1 R2UR.BROADCAST UR8, R2 ;  /* 0x00000000020812ca */ /* 0x000fe400008e0000 */
[----:B------:R-:W-:Y:S02]  /*6510*/  @P1 R2UR.BROADCAST UR9, R3 ;  /* 0x00000000030912ca */ /* 0x000fe400008e0000 */
[----:B------:R-:W-:-:S11]  /*6520*/  ELECT P1, URZ, PT ;  /* 0x0000000000ff782f */ /* 0x000fd60003820000 */
[----:B------:R2:W-:Y:S02]  /*6530*/  UTCHMMA gdesc[UR4], gdesc[UR8], tmem[UR12], tmem[UR14], idesc[UR15], UPT ;  /* 0x00ff0e08040075ea */ /* 0x0005e4000b80000c */
[----:B------:R-:W-:Y:S02]  /*6540*/  @P1 VIADD R2, R13, 0x200 ;  /* 0x000002000d021836 */ /* 0x000fe40000000000 */
[----:B------:R-:W-:Y:S01]  /*6550*/  @P1 IMAD.MOV.U32 R3, RZ, RZ, 0x40004040 ;  /* 0x40004040ff031424 */ /* 0x000fe200078e00ff */
[----:B-1----:R-:W-:Y:S01]  /*6560*/  @P1 R2UR UR13, R0 ;  /* 0x00000000000d12ca */ /* 0x002fe200000e0000 */
[----:B------:R-:W-:Y:S01]  /*6570*/  UIADD3 UR6, UPT, UPT, UR26, 0x200, URZ ;  /* 0x000002001a067890 */ /* 0x000fe2000fffe0ff */
[----:B------:R-:W-:Y:S02]  /*6580*/  @P1 R2UR.BROADCAST UR10, R2 ;  /* 0x00000000020a12ca */ /* 0x000fe400008e0000 */
        /* <DEDUP_REMOVED lines=11> */
[C---:B------:R-:W-:Y:S02]  /*6640*/  @P1 VIADD R2, R13.reuse, 0x300 ;  /* 0x000003000d021836 */ /* 0x040fe40000000000 */
[----:B------:R-:W-:Y:S01]  /*6650*/  @P1 IMAD.MOV.U32 R3, RZ, RZ, 0x40004040 ;  /* 0x40004040ff031424 */ /* 0x000fe200078e00ff */
[----:B-1----:R-:W-:Y:S01]  /*6660*/  @P1 R2UR UR13, R0 ;  /* 0x00000000000d12ca */ /* 0x002fe200000e0000 */
[----:B------:R-:W-:Y:S01]  /*6670*/  UIADD3 UR6, UPT, UPT, UR26, 0x300, URZ ;  /* 0x000003001a067890 */ /* 0x000fe2000fffe0ff */
[----:B------:R-:W-:Y:S01]  /*6680*/  @P1 R2UR.BROADCAST UR10, R2 ;  /* 0x00000000020a12ca */ /* 0x000fe200008e0000 */
[----:B------:R-:W-:Y:S01]  /*6690*/  VIADD R2, R13, 0x380 ;  /* 0x000003800d027836 */ /* 0x000fe20000000000 */
[----:B------:R-:W-:Y:S02]  /*66a0*/  @P1 R2UR.BROADCAST UR11, R3 ;  /* 0x00000000030b12ca */ /* 0x000fe400008e0000 */
[----:B------:R-:W-:-:S11]  /*66b0*/  ELECT P1, URZ, PT ;  /* 0x0000000000ff782f */ /* 0x000fd60003820000 */
[----:B------:R1:W-:Y:S02]  /*66c0*/  UTCHMMA gdesc[UR6], gdesc[UR10], tmem[UR13], tmem[UR18], idesc[UR19], UPT ;  /* 0x00ff120a060075ea */ /* 0x0003e4000b80000d */
[----:B------:R-:W-:Y:S01]  /*66d0*/  @P1 IMAD.MOV.U32 R3, RZ, RZ, 0x40004040 ;  /* 0x40004040ff031424 */ /* 0x000fe200078e00ff */
[----:B--2---:R-:W-:Y:S01]  /*66e0*/  @P1 R2UR UR12, R0 ;  /* 0x00000000000c12ca */ /* 0x004fe200000e0000 */
[----:B------:R-:W-:Y:S01]  /*66f0*/  UIADD3 UR4, UPT, UPT, UR26, 0x380, URZ ;  /* 0x000003801a047890 */ /* 0x000fe2000fffe0ff */
[----:B------:R-:W-:Y:S02]  /*6700*/  @P1 R2UR.BROADCAST UR8, R2 ;  /* 0x00000000020812ca */ /* 0x000fe400008e0000 */
[----:B------:R-:W-:-:S13]  /*6710*/  @P1 R2UR.BROADCAST UR9, R3 ;  /* 0x00000000030912ca */ /* 0x000fda00008e0000 */
[----:B------:R1:W-:Y:S01]  /*6720*/  UTCHMMA gdesc[UR4], gdesc[UR8], tmem[UR12], tmem[UR14], idesc[UR15], UPT ;  /* 0x00ff0e08040075ea */ /* 0x0003e2000b80000c */
[----:B------:R-:W-:Y:S05]  /*6730*/  @!P0 BRA `(.L_x_1547) ;  /* 0x0000000000048947 */ /* 0x000fea0003800000 */
[----:B-1----:R-:W-:Y:S05]  /*6740*/  BPT.TRAP 0x1 ;  /* 0x000000040000795c */ /* 0x002fea0000300000 */
.L_x_1547:
[----:B-1----:R-:W-:Y:S01]  /*6750*/  UIADD3 UR4, UPT, UPT, UR17, 0x24870, URZ ;  /* 0x0002487011047890 */ /* 0x002fe2000fffe0ff */
[----:B------:R-:W-:Y:S08]  /*6760*/  BSSY.RECONVERGENT B0, `(.L_x_1548) ;  /* 0x0000004000007945 */ /* 0x000ff00003800200 */
[----:B------:R1:W-:Y:S01]  /*6770*/  UTCBAR [UR4], URZ ;  /* 0x000000ff040073e9 */ /* 0x0003e200080000ff */
[----:B------:R-:W-:Y:S05]  /*6780*/  @!P3 BRA `(.L_x_1549) ;  /* 0x000000000004b947 */ /* 0x000fea0003800000 */
[----:B-1----:R-:W-:Y:S05]  /*6790*/  BPT.TRAP 0x1 ;  /* 0x000000040000795c */ /* 0x002fea0000300000 */
.L_x_1549:
[----:B-1----:R-:W-:Y:S05]  /*67a0*/  BSYNC.RECONVERGENT B0 ;  /* 0x0000000000007941 */ /* 0x002fea0003800200 */
.L_x_1548:
[----:B------:R-:W-:-:S04]  /*67b0*/  ULEA UR4, UR25, UR17, 0x3 ;  /* 0x0000001119047291 */ /* 0x000fc8000f8e18ff */
[----:B------:R-:W-:-:S09]  /*67c0*/  UIADD3 UR4, UPT, UPT, UR4, 0x24810, URZ ;  /* 0x0002481004047890 */ /* 0x000fd2000fffe0ff */
[----:B------:R1:W-:Y:S01]  /*67d0*/  UTCBAR [UR4], URZ ;  /* 0x000000ff040073e9 */ /* 0x0003e200080000ff */
[----:B------:R-:W-:Y:S05]  /*67e0*/  @!P0 BRA `(.L_x_1550) ;  /* 0x0000000000048947 */ /* 0x000fea0003800000 */
[----:B-1----:R-:W-:Y:S05]  /*67f0*/  BPT.TRAP 0x1 ;  /* 0x000000040000795c */ /* 0x002fea0000300000 */
.L_x_1550:
[----:B------:R-:W-:-:S13]  /*6800*/  ELECT P0, URZ, PT ;  /* 0x0000000000ff782f */ /* 0x000fda0003800000 */
[----:B-1----:R-:W-:Y:S05]  /*6810*/  @!P0 EXIT ;  /* 0x000000000000894d */ /* 0x002fea0003800000 */
[----:B------:R-:W-:-:S09]  /*6820*/  UIADD3 UR4, UPT, UPT, UR17, 0x24898, URZ ;  /* 0x0002489811047890 */ /* 0x000fd2000fffe0ff */
[----:B------:R1:W-:Y:S01]  /*6830*/  UTCBAR [UR4], URZ ;  /* 0x000000ff040073e9 */ /* 0x0003e200080000ff */
[----:B------:R-:W-:Y:S01]  /*6840*/  NOP ;  /* 0x0000000000007918 */ /* 0x000fe20000000000 */
[----:B-1----:R-:W-:Y:S05]  /*6850*/  EXIT ;  /* 0x000000000000794d */ /* 0x002fea0003800000 */
.L_x_1454:
[----:B------:R-:W-:-:S05]  /*6860*/  IMAD.MOV.U32 R4, RZ, RZ, -0x3 ;  /* 0xfffffffdff047424 */ /* 0x000fca00078e00ff */
[----:B------:R-:W-:-:S05]  /*6870*/  VIADDMNMX.U32 R4, R3, R4, 0x2, PT ;  /* 0x0000000203047446 */ /* 0x000fca0003800004 */
[----:B------:R-:W-:-:S06]  /*6880*/  IMAD.SHL.U32 R4, R4, 0x4, RZ ;  /* 0x0000000404047824 */ /* 0x000fcc00078e00ff */
[----:B------:R-:W1:Y:S02]  /*6890*/  LDC R4, c[0x2][R4+0xc] ;  /* 0x0080030004047b82 */ /* 0x000e640000000800 */
[----:B-1----:R-:W-:-:S04]  /*68a0*/  SHF.R.S32.HI R5, RZ, 0x1f, R4 ;  /* 0x0000001fff057819 */ /* 0x002fc80000011404 */
.L_x_7134:
[----:B------:R-:W-:Y:S05]  /*68b0*/  BRX R4 -0x68c0                                                                                                                                                                                                                                                                                                                                                                                                                                                           (*"BRANCH_TARGETS .L_x_1566,.L_x_1551,.L_x_7133"*) ;  /* 0xffffff9404d07949 */ /* 0x000fea000383ffff */
.L_x_1551:
[----:B------:R-:W-:-:S08]  /*68c0*/  NOP ;  /* 0x0000000000007918 */ /* 0x000fd00000000000 */
[----:B------:R-:W1:Y:S02]  /*68d0*/  USETMAXREG.TRY_ALLOC.CTAPOOL UP0, 0x98 ;  /* 0x00000098000079c8 */ /* 0x000e640008000600 */
[----:B-1----:R-:W-:Y:S05]  /*68e0*/  BRA.U !UP0, `(.L_x_1551) ;  /* 0xfffffffd08f47547 */ /* 0x002fea000b83ffff */
[C---:B------:R-:W-:Y:S01]  /*68f0*/  IMAD.U32 R4, R2.reuse, 0x10000, RZ ;  /* 0x0001000002047824 */ /* 0x040fe200078e00ff */
[C---:B------:R-:W-:Y:S01]  /*6900*/  LOP3.LUT R68, R2.reuse, 0x7f, RZ, 0xc0, !PT ;  /* 0x0000007f02447812 */ /* 0x040fe200078ec0ff */
[----:B------:R-:W-:Y:S01]  /*6910*/  IMAD.SHL.U32 R70, R2, 0x20, RZ ;  /* 0x0000002002467824 */ /* 0x000fe200078e00ff */
[----:B------:R-:W1:Y:S01]  /*6920*/  LDCU.64 UR10, c[0x0][0x348] ;  /* 0x00006900ff0a77ac */ /* 0x000e620008000a00 */
[----:B------:R-:W-:Y:S01]  /*6930*/  IMAD.MOV.U32 R79, RZ, RZ, RZ ;  /* 0x000000ffff4f7224 */ /* 0x000fe200078e00ff */
[----:B------:R-:W-:Y:S02]  /*6940*/  LOP3.LUT R4, R4, 0xe00000, RZ, 0xc0, !PT ;  /* 0x00e0000004047812 */ /* 0x000fe400078ec0ff */
[----:B------:R-:W-:Y:S01]  /*6950*/  LOP3.LUT R70, R70, 0x1fe0, RZ, 0xc0, !PT ;  /* 0x00001fe046467812 */ /* 0x000fe200078ec0ff */
[----:B------:R-:W-:Y:S01]  /*6960*/  UMOV UR8, URZ ;  /* 0x000000ff00087c82 */ /* 0x000fe20008000000 */
[C---:B------:R-:W-:Y:S01]  /*6970*/  LOP3.LUT R69, R4.reuse, 0x80, RZ, 0xfc, !PT ;  /* 0x0000008004457812 */ /* 0x040fe200078efcff */
[----:B------:R-:W-:Y:S01]  /*6980*/  UMOV UR7, URZ ;  /* 0x000000ff00077c82 */ /* 0x000fe20008000000 */
[----:B------:R-:W-:Y:S01]  /*6990*/  LOP3.LUT R2, R4, 0xa0, RZ, 0xfc, !PT ;  /* 0x000000a004027812 */ /* 0x000fe200078efcff */
[----:B------:R-:W-:Y:S01]  /*69a0*/  UMOV UR19, URZ ;  /* 0x000000ff00137c82 */ /* 0x000fe20008000000 */
.L_x_1565:
[----:B------:R-:W-:-:S13]  /*69b0*/  ISETP.NE.AND P0, PT, R3, 0x4, PT ;  /* 0x000000040300780c */ /* 0x000fda0003f05270 */
[----:B--2---:R-:W-:Y:S05]  /*69c0*/  @!P0 BRA `(.L_x_1552) ;  /* 0x0000000000048947 */ /* 0x004fea0003800000 */
[----:B-1----:R-:W-:Y:S05]  /*69d0*/  BPT.TRAP 0x1 ;  /* 0x000000040000795c */ /* 0x002fea0000300000 */
.L_x_1552:
[----:B------:R-:W2:Y:S01]  /*69e0*/  S2UR UR9, SR_CgaCtaId ;  /* 0x00000000000979c3 */ /* 0x000ea20000008800 */
[----:B------:R-:W-:Y:S01]  /*69f0*/  UMOV UR6, 0x400 ;  /* 0x0000040000067882 */ /* 0x000fe20000000000 */
[----:B------:R-:W-:Y:S01]  /*6a00*/  SHF.L.U32 R5, R79, 0x1f, RZ ;  /* 0x0000001f4f057819 */ /* 0x000fe200000006ff */
[----:B--2---:R-:W-:-:S09]  /*6a10*/  ULEA UR6, UR9, UR6, 0x18 ;  /* 0x0000000609067291 */ /* 0x004fd2000f8ec0ff */
[----:B------:R-:W2:Y:S02]  /*6a20*/  SYNCS.PHASECHK.TRANS64.TRYWAIT P1, [UR6+0x24870], R5 ;  /* 0x02487005ff0075a7 */ /* 0x000ea40008021106 */
[----:B--2---:R-:W-:Y:S05]  /*6a30*/  @!P1 BRA `(.L_x_1553) ;  /* 0x0000007800489947 */ /* 0x004fea0003800000 */
.L_x_1691:
[----:B------:R-:W-:Y:S02]  /*6a40*/  R2UR UR5, R69 ;  /* 0x00000000450572ca */ /* 0x000fe400000e0000 */
[----:B------:R-:W-:-:S11]  /*6a50*/  R2UR UR4, R2 ;  /* 0x00000000020472ca */ /* 0x000fd600000e0000 */
[----:B------:R-:W3:Y:S02]  /*6a60*/  LDTM.x32 R36, tmem[UR5] ;  /* 0x00000005002479ee */ /* 0x000ee400082c0000 */
[----:B--2---:R-:W2:Y:S01]  /*6a70*/  LDTM.x32 R4, tmem[UR4] ;  /* 0x00000004000479ee */ /* 0x004ea200082c0000 */
[----:B------:R-:W-:Y:S01]  /*6a80*/  NOP ;  /* 0x0000000000007918 */ /* 0x000fe20000000000 */
[----:B------:R-:W-:Y:S05]  /*6a90*/  @!P0 BRA `(.L_x_1554) ;  /* 0x0000000000088947 */ /* 0x000fea0003800000 */
[----:B-1----:R-:W-:Y:S05]  /*6aa0*/  BPT.TRAP 0x1 ;  /* 0x000000040000795c */ /* 0x002fea0000300000 */
[----:B------:R-:W-:Y:S05]  /*6ab0*/  BPT.TRAP 0x1 ;  /* 0x000000040000795c */ /* 0x000fea0000300000 */
.L_x_1554:
        /* <DEDUP_REMOVED lines=8> */
.L_x_1556:
[----:B-1----:R-:W-:Y:S05]  /*6b40*/  BSYNC.RECONVERGENT B0 ;  /* 0x0000000000007941 */ /* 0x002fea0003800200 */
.L_x_1555:
[----:B------:R-:W1:Y:S08]  /*6b50*/  S2UR UR9, SR_SWINHI ;  /* 0x00000000000979c3 */ /* 0x000e700000002f00 */
[----:B------:R-:W-:Y:S01]  /*6b60*/  BAR.SYNC.DEFER_BLOCKING 0x2, 0x80 ;  /* 0x0082000000007b1d */ /* 0x000fe20000010000 */
[----:B------:R-:W-:Y:S01]  /*6b70*/  ISETP.NE.AND P6, PT, R68, RZ, PT ;  /* 0x000000ff4400720c */ /* 0x000fe20003fc5270 */
[----:B------:R-:W-:-:S04]  /*6b80*/  USHF.L.U32 UR18, UR8, 0x7, URZ ;  /* 0x0000000708127899 */ /* 0x000fc800080006ff */
[----:B------:R-:W-:Y:S01]  /*6b90*/  BSSY.RECONVERGENT B0, `(.L_x_1557) ;  /* 0x0000043000007945 */ /* 0x000fe20003800200 */
[----:B------:R-:W-:Y:S01]  /*6ba0*/  UMOV UR4, UR6 ;  /* 0x0000000600047c82 */ /* 0x000fe20008000000 */
[----:B-1----:R-:W-:Y:S01]  /*6bb0*/  UMOV UR5, UR9 ;  /* 0x0000000900057c82 */ /* 0x002fe20008000000 */
[----:B------:R-:W-:Y:S02]  /*6bc0*/  IMAD.U32 R80, RZ, RZ, UR4 ;  /* 0x00000004ff507e24 */ /* 0x000fe4000f8e00ff */
[----:B------:R-:W-:Y:S02]  /*6bd0*/  IMAD.U32 R81, RZ, RZ, UR5 ;  /* 0x00000005ff517e24 */ /* 0x000fe4000f8e00ff */
[----:B------:R-:W-:-:S03]  /*6be0*/  IMAD.WIDE.U32 R80, R70, 0x4, R80 ;  /* 0x0000000446507825 */ /* 0x000fc600078e0050 */
[C---:B------:R-:W-:Y:S02]  /*6bf0*/  IADD3 R71, P4, PT, R80.reuse, 0x1c000, RZ ;  /* 0x0001c00050477810 */ /* 0x040fe40007f9e0ff */
        /* <DEDUP_REMOVED lines=13> */
[----:B------:R-:W-:Y:S01]  /*6cd0*/  IADD3 R71, P4, PT, R80, 0x1c040, RZ ;  /* 0x0001c04050477810 */ /* 0x000fe20007f9e0ff */
[----:B---3--:R1:W-:Y:S01]  /*6ce0*/  ST.E.128 desc[UR22][R88.64], R36 ;  /* 0x0000002458007985 */ /* 0x0083e2000c101d16 */
[----:B------:R-:W-:-:S02]  /*6cf0*/  LOP3.LUT R84, R75, 0x70, R76, 0x78, !PT ;  /* 0x000000704b547812 */ /* 0x000fc400078e784c */
[C---:B------:R-:W-:Y:S01]  /*6d00*/  IADD3 R73, P3, PT, R80.reuse, 0x1c050, RZ ;  /* 0x0001c05050497810 */ /* 0x040fe20007f7e0ff */
[--C-:B------:R-:W-:Y:S01]  /*6d10*/  IMAD.X R97, RZ, RZ, R81.reuse, P4 ;  /* 0x000000ffff617224 */ /* 0x100fe200020e0651 */
[----:B------:R-:W-:Y:S01]  /*6d20*/  LOP3.LUT R82, R77, 0x70, R78, 0x78, !PT ;  /* 0x000000704d527812 */ /* 0x000fe200078e784e */
[----:B------:R1:W-:Y:S01]  /*6d30*/  ST.E.128 desc[UR22][R86.64], R40 ;  /* 0x0000002856007985 */ /* 0x0003e2000c101d16 */
[C---:B------:R-:W-:Y:S01]  /*6d40*/  IADD3 R75, P2, PT, R80.reuse, 0x1c060, RZ ;  /* 0x0001c060504b7810 */ /* 0x040fe20007f5e0ff */
[----:B------:R-:W-:Y:S01]  /*6d50*/  IMAD.X R95, RZ, RZ, R81, P3 ;  /* 0x000000ffff5f7224 */ /* 0x000fe200018e0651 */
[----:B------:R-:W-:Y:S01]  /*6d60*/  IADD3 R77, P1, PT, R80, 0x1c070, RZ ;  /* 0x0001c070504d7810 */ /* 0x000fe20007f3e0ff */
[----:B------:R1:W-:Y:S01]  /*6d70*/  ST.E.128 desc[UR22][R84.64], R44 ;  /* 0x0000002c54007985 */ /* 0x0003e2000c101d16 */
[----:B------:R-:W-:Y:S01]  /*6d80*/  SHF.R.U64 R72, R71, 0x3, R97 ;  /* 0x0000000347487819 */ /* 0x000fe20000001261 */
[----:B------:R-:W-:Y:S01]  /*6d90*/  IMAD.X R93, RZ, RZ, R81, P2 ;  /* 0x000000ffff5d7224 */ /* 0x000fe200010e0651 */
[----:B------:R-:W-:Y:S01]  /*6da0*/  SHF.R.U64 R74, R73, 0x3, R95 ;  /* 0x00000003494a7819 */ /* 0x000fe2000000125f */
[----:B------:R-:W-:Y:S01]  /*6db0*/  IMAD.X R91, RZ, RZ, R81, P1 ;  /* 0x000000ffff5b7224 */ /* 0x000fe200008e0651 */
[----:B------:R-:W-:Y:S01]  /*6dc0*/  LOP3.LUT R96, R71, 0x70, R72, 0x78, !PT ;  /* 0x0000007047607812 */ /* 0x000fe200078e7848 */
[----:B------:R1:W-:Y:S01]  /*6dd0*/  ST.E.128 desc[UR22][R82.64], R48 ;  /* 0x0000003052007985 */ /* 0x0003e2000c101d16 */
[----:B------:R-:W-:-:S02]  /*6de0*/  SHF.R.U64 R76, R75, 0x3, R93 ;  /* 0x000000034b4c7819 */ /* 0x000fc4000000125d */
[----:B------:R-:W-:Y:S01]  /*6df0*/  SHF.R.U64 R78, R77, 0x3, R91 ;  /* 0x000000034d4e7819 */ /* 0x000fe2000000125b */
[----:B------:R1:W-:Y:S01]  /*6e00*/  ST.E.128 desc[UR22][R96.64], R52 ;  /* 0x0000003460007985 */ /* 0x0003e2000c101d16 */
        /* <DEDUP_REMOVED lines=19> */
.L_x_1559:
[----:B------:R-:W-:Y:S01]  /*6f40*/  @P1 ELECT P2, URZ, PT ;  /* 0x0000000000ff182f */ /* 0x000fe20003840000 */
[----:B------:R-:W-:Y:S01]  /*6f50*/  UMOV UR20, UR13 ;  /* 0x0000000d00147c82 */ /* 0x000fe20008000000 */
[----:B------:R-:W-:Y:S02]  /*6f60*/  UMOV UR21, UR14 ;  /* 0x0000000e00157c82 */ /* 0x000fe40008000000 */
[----:B------:R2:W-:Y:S09]  /*6f70*/  UTMAREDG.5D.ADD [UR16], [UR4] ;  /* 0x00000010040073b6 */ /* 0x0005f20008020000 */
[----:B------:R-:W-:-:S02]  /*6f80*/  @P2 PLOP3.LUT P1, PT, P2, PT, PT, 0x8, 0x80 ;  /* 0x000000000080281c */ /* 0x000fc4000172e170 */
[----:B------:R-:W-:-:S11]  /*6f90*/  PLOP3.LUT P2, PT, PT, PT, PT, 0x8, 0x80 ;  /* 0x000000000080781c */ /* 0x000fd60003f4e170 */
[----:B--2---:R-:W-:Y:S05]  /*6fa0*/  @P1 BRA.U.ANY `(.L_x_1559) ;  /* 0xfffffffd00e41947 */ /* 0x004fea000393ffff */
[----:B------:R0:W-:Y:S02]  /*6fb0*/  UTMACMDFLUSH ;  /* 0x00000000000079b7 */ /* 0x0001e40000000000 */
.L_x_1558:
[----:B------:R-:W-:Y:S05]  /*6fc0*/  BSYNC.RECONVERGENT B0 ;  /* 0x0000000000007941 */ /* 0x000fea0003800200 */
.L_x_1557:
[C---:B-1----:R-:W-:Y:S01]  /*6fd0*/  IADD3 R36, P3, PT, R80.reuse, 0x20000, RZ ;  /* 0x0002000050247810 */ /* 0x042fe20007f7e0ff */
[----:B------:R-:W-:Y:S01]  /*6fe0*/  BSSY.RECONVERGENT B0, `(.L_x_1560) ;  /* 0x0000022000007945 */ /* 0x000fe20003800200 */
[C---:B------:R-:W-:Y:S02]  /*6ff0*/  IADD3 R37, P2, PT, R80.reuse, 0x20010, RZ ;  /* 0x0002001050257810 */ /* 0x040fe40007f5e0ff */
[C---:B------:R-:W-:Y:S01]  /*7000*/  IADD3 R38, P1, PT, R80.reuse, 0x20020, RZ ;  /* 0x0002002050267810 */ /* 0x040fe20007f3e0ff */
[--C-:B------:R-:W-:Y:S01]  /*7010*/  IMAD.X R59, RZ, RZ, R81.reuse, P3 ;  /* 0x000000ffff3b7224 */ /* 0x100fe200018e0651 */
        /* <DEDUP_REMOVED lines=8> */
[----:B------:R-:W-:Y:S01]  /*70a0*/  IADD3 R43, P1, PT, R80, 0x20070, RZ ;  /* 0x00020070502b7810 */ /* 0x000fe20007f3e0ff */
[----:B------:R-:W-:Y:S01]  /*70b0*/  IMAD.X R49, RZ, RZ, R81, P3 ;  /* 0x000000ffff317224 */ /* 0x000fe200018e0651 */
[----:B------:R-:W-:Y:S01]  /*70c0*/  SHF.R.U64 R44, R36, 0x3, R59 ;  /* 0x00000003242c7819 */ /* 0x000fe2000000123b */
[----:B------:R-:W-:Y:S01]  /*70d0*/  IMAD.X R45, RZ, RZ, R81, P2 ;  /* 0x000000ffff2d7224 */ /* 0x000fe200010e0651 */
[----:B------:R-:W-:Y:S01]  /*70e0*/  SHF.R.U64 R46, R37, 0x3, R57 ;  /* 0x00000003252e7819 */ /* 0x000fe20000001239 */
[----:B------:R-:W-:Y:S01]  /*70f0*/  IMAD.X R81, RZ, RZ, R81, P1 ;  /* 0x000000ffff517224 */ /* 0x000fe200008e0651 */
[----:B------:R-:W-:-:S02]  /*7100*/  SHF.R.U64 R47, R38, 0x3, R55 ;  /* 0x00000003262f7819 */ /* 0x000fc40000001237 */
[----:B------:R-:W-:Y:S02]  /*7110*/  SHF.R.U64 R48, R39, 0x3, R53 ;  /* 0x0000000327307819 */ /* 0x000fe40000001235 */
[----:B------:R-:W-:Y:S02]  /*7120*/  LOP3.LUT R58, R36, 0x70, R44, 0x78, !PT ;  /* 0x00000070243a7812 */ /* 0x000fe400078e782c */
[----:B------:R-:W-:Y:S02]  /*7130*/  LOP3.LUT R56, R37, 0x70, R46, 0x78, !PT ;  /* 0x0000007025387812 */ /* 0x000fe400078e782e */
[----:B------:R-:W-:Y:S02]  /*7140*/  LOP3.LUT R54, R38, 0x70, R47, 0x78, !PT ;  /* 0x0000007026367812 */ /* 0x000fe400078e782f */
[----:B------:R-:W-:Y:S02]  /*7150*/  LOP3.LUT R52, R39, 0x70, R48, 0x78, !PT ;  /* 0x0000007027347812 */ /* 0x000fe400078e7830 */
[----:B------:R-:W-:-:S02]  /*7160*/  SHF.R.U64 R36, R40, 0x3, R51 ;  /* 0x0000000328247819 */ /* 0x000fc40000001233 */
[----:B------:R-:W-:Y:S02]  /*7170*/  SHF.R.U64 R37, R41, 0x3, R49 ;  /* 0x0000000329257819 */ /* 0x000fe40000001231 */
[----:B------:R-:W-:Y:S02]  /*7180*/  SHF.R.U64 R38, R42, 0x3, R45 ;  /* 0x000000032a267819 */ /* 0x000fe4000000122d */
[----:B------:R-:W-:Y:S02]  /*7190*/  SHF.R.U64 R39, R43, 0x3, R81 ;  /* 0x000000032b277819 */ /* 0x000fe40000001251 */
[----:B------:R-:W-:Y:S02]  /*71a0*/  LOP3.LUT R50, R40, 0x70, R36, 0x78, !PT ;  /* 0x0000007028327812 */ /* 0x000fe400078e7824 */
[----:B------:R-:W-:Y:S02]  /*71b0*/  LOP3.LUT R48, R41, 0x70, R37, 0x78, !PT ;  /* 0x0000007029307812 */ /* 0x000fe400078e7825 */
[----:B------:R-:W-:-:S02]  /*71c0*/  LOP3.LUT R44, R42, 0x70, R38, 0x78, !PT ;  /* 0x000000702a2c7812 */ /* 0x000fc400078e7826 */
[----:B------:R-:W-:Y:S01]  /*71d0*/  LOP3.LUT R80, R43, 0x70, R39, 0x78, !PT ;  /* 0x000000702b507812 */ /* 0x000fe200078e7827 */
[----:B------:R-:W-:Y:S05]  /*71e0*/  @!P0 BRA `(.L_x_1561) ;  /* 0x0000000000048947 */ /* 0x000fea0003800000 */
[----:B------:R-:W-:-:S04]  /*71f0*/  DEPBAR.LE SB0, 0x1 ;  /* 0x000080400000791a */ /* 0x000fc80000000000 */
.L_x_1561:
[----:B------:R-:W-:Y:S05]  /*7200*/  BSYNC.RECONVERGENT B0 ;  /* 0x0000000000007941 */ /* 0x000fea0003800200 */
.L_x_1560:
        /* <DEDUP_REMOVED lines=23> */
.L_x_1564:
        /* <DEDUP_REMOVED lines=8> */
.L_x_1563:
[----:B------:R-:W-:Y:S05]  /*7400*/  BSYNC.RECONVERGENT B0 ;  /* 0x0000000000007941 */ /* 0x000fea0003800200 */
.L_x_1562:
[----:B-1----:R-:W2:Y:S01]  /*7410*/  LDL.LU R4, [R1] ;  /* 0x0000000001047983 */ /* 0x002ea20000300800 */
[----:B------:R-:W-:Y:S01]  /*7420*/  R2UR UR4, R0 ;  /* 0x00000000000472ca */ /* 0x000fe200000e0000 */
[----:B------:R-:W-:Y:S01]  /*7430*/  UIADD3 UR5, UPT, UPT, UR8, 0x1, URZ ;  /* 0x0000000108057890 */ /* 0x000fe2000fffe0ff */
[----:B------:R-:W-:Y:S01]  /*7440*/  LOP3.LUT R79, R79, 0x1, RZ, 0x3c, !PT ;  /* 0x000000014f4f7812 */ /* 0x000fe200078e3cff */
[----:B------:R-:W-:-:S10]  /*7450*/  UIADD3 UR7, UPT, UPT, UR7, 0x2, URZ ;  /* 0x0000000207077890 */ /* 0x000fd4000fffe0ff */
[----:B------:R-:W-:Y:S02]  /*7460*/  UISETP.NE.AND UP0, UPT, UR5, UR4, UPT ;  /* 0x000000040500728c */ /* 0x000fe4000bf05270 */
[----:B------:R-:W-:Y:S02]  /*7470*/  UIADD3 UR4, UPT, UPT, UR19, 0x1, URZ ;  /* 0x0000000113047890 */ /* 0x000fe4000fffe0ff */
[----:B------:R-:W-:-:S07]  /*7480*/  USEL UR8, UR5, URZ, UP0 ;  /* 0x000000ff05087287 */ /* 0x000fce0008000000 */
[----:B------:R-:W-:-:S07]  /*7490*/  @UP0 UIADD3 UR4, UPT, UPT, UR19, URZ, URZ ;  /* 0x000000ff13040290 */ /* 0x000fce000fffe0ff */
[----:B------:R-:W-:Y:S01]  /*74a0*/  UMOV UR19, UR4 ;  /* 0x0000000400137c82 */ /* 0x000fe20008000000 */
[C---:B--2---:R-:W-:Y:S01]  /*74b0*/  ISETP.GT.U32.AND P0, PT, R4.reuse, 0x1, PT ;  /* 0x000000010400780c */ /* 0x044fe20003f04070 */
[----:B------:R-:W-:-:S05]  /*74c0*/  VIADD R4, R4, 0xffffffff ;  /* 0xffffffff04047836 */ /* 0x000fca0000000000 */
[----:B------:R2:W-:Y:S07]  /*74d0*/  STL [R1], R4 ;  /* 0x0000000401007387 */ /* 0x0005ee0000100800 */
[----:B------:R-:W-:Y:S05]  /*74e0*/  @P0 BRA `(.L_x_1565) ;  /* 0xfffffff400300947 */ /* 0x000fea000383ffff */
[----:B------:R-:W-:-:S04]  /*74f0*/  DEPBAR.LE SB0, 0x0 ;  /* 0x000080000000791a */ /* 0x000fc80000000000 */
[----:B------:R-:W-:Y:S05]  /*7500*/  EXIT ;  /* 0x000000000000794d */ /* 0x000fea0003800000 */
.L_x_7133:
[----:B------:R-:W-:-:S08]  /*7510*/  NOP ;  /* 0x0000000000007918 */ /* 0x000fd00000000000 */
[----:B------:R-:W-:-:S00]  /*7520*/  USETMAXREG.DEALLOC.CTAPOOL 0x60 ;  /* 0x00000060000079c8 */ /* 0x000fc000080e0500 */
[----:B------:R-:W-:Y:S05]  /*7530*/  EXIT ;  /* 0x000000000000794d */ /* 0x000fea0003800000 */
.L_x_1566:
[----:B------:R-:W-:-:S08]  /*7540*/  NOP ;  /* 0x0000000000007918 */ /* 0x000fd00000000000 */
[----:B------:R-:W1:Y:S02]  /*7550*/  USETMAXREG.TRY_ALLOC.CTAPOOL UP0, 0x80 ;  /* 0x00000080000079c8 */ /* 0x000e640008000600 */
[----:B-1----:R-:W-:Y:S05]  /*7560*/  BRA.U !UP0, `(.L_x_1566) ;  /* 0xfffffffd08f47547 */ /* 0x002fea000b83ffff */
[----:B------:R-:W-:Y:S02]  /*7570*/  IMAD.MOV.U32 R2, RZ, RZ, 0x1 ;  /* 0x00000001ff027424 */ /* 0x000fe400078e00ff */
[----:B------:R-:W-:Y:S01]  /*7580*/  HFMA2 R0, -RZ, RZ, 0, 5.9604644775390625e-08 ;  /* 0x00000001ff007431 */ /* 0x000fe200000001ff */
[----:B------:R1:W-:Y:S01]  /*7590*/  STL [R1+0x14], RZ ;  /* 0x000014ff01007387 */ /* 0x0003e20000100800 */
[----:B------:R-:W-:Y:S01]  /*75a0*/  IMAD.SHL.U32 R55, R110, 0x4, RZ ;  /* 0x000000046e377824 */ /* 0x000fe200078e00ff */
[----:B------:R-:W-:Y:S02]  /*75b0*/  MOV R111, RZ ;  /* 0x000000ff006f7202 */ /* 0x000fe40000000f00 */
[----:B------:R1:W-:Y:S04]  /*75c0*/  STL [R1+0x10], R2 ;  /* 0x0000100201007387 */ /* 0x0003e80000100800 */
[----:B------:R1:W-:Y:S04]  /*75d0*/  STL [R1+0x8], RZ ;  /* 0x000008ff01007387 */ /* 0x0003e80000100800 */
[----:B------:R1:W-:Y:S04]  /*75e0*/  STL [R1+0xc], R0 ;  /* 0x00000c0001007387 */ /* 0x0003e80000100800 */
[----:B------:R1:W-:Y:S02]  /*75f0*/  STL [R1+0x4], RZ ;  /* 0x000004ff01007387 */ /* 0x0003e40000100800 */
.L_x_1611:
[----:B-12---:R-:W-:Y:S01]  /*7600*/  IMAD.MOV.U32 R0, RZ, RZ, 0x33334444 ;  /* 0x33334444ff007424 */ /* 0x006fe200078e00ff */
[----:B------:R-:W-:Y:S05]  /*7610*/  YIELD ;  /* 0x0000000000007946 */ /* 0x000fea0003800000 */
[----:B------:R-:W-:Y:S01]  /*7620*/  SHF.R.U64 R0, R0, R55, 0x123333 ;  /* 0x0012333300007419 */ /* 0x000fe20000001237 */
[----:B------:R-:W-:Y:S03]  /*7630*/  BSSY.RECONVERGENT B0, `(.L_x_1567) ;  /* 0x0000007000007945 */ /* 0x000fe60003800200 */
[----:B------:R-:W-:Y:S04]  /*7640*/  LOP3.LUT R2, R0, 0x7, RZ, 0xc0, !PT ;  /* 0x0000000700027812 */ /* 0x000fe800078ec0ff */
[----:B------:R-:W-:Y:S01]  /*7650*/  ISETP.NE.AND P0, PT, R2, 0x3, PT ;  /* 0x000000030200780c */ /* 0x000fe20003f05270 */
[----:B------:R1:W-:Y:S11]  /*7660*/  STL [R1+0x18], R2 ;  /* 0x0000180201007387 */ /* 0x0003f60000100800 */
[----:B------:R-:W-:Y:S01]  /*7670*/  @!UPT UIADD3 URZ, UPT, UPT, URZ, URZ, URZ ;  /* 0x000000fffffff290 */ /* 0x000fe2000fffe0ff */
[----:B------:R-:W-:Y:S05]  /*7680*/  @!P0 BRA `(.L_x_1568) ;  /* 0x0000000000048947 */ /* 0x000fea0003800000 */
[----:B------:R-:W-:Y:S05]  /*7690*/  BPT.TRAP 0x1 ;  /* 0x000000040000795c */ /* 0x000fea0000300000 */
.L_x_1568:
[----:B------:R-:W-:Y:S05]  /*76a0*/  BSYNC.RECONVERGENT B0 ;  /* 0x0000000000007941 */ /* 0x000fea0003800200 */
.L_x_1567:
[----:B------:R-:W2:Y:S01]  /*76b0*/  LDL R0, [R1+0x8] ;  /* 0x0000080001007983 */ /* 0x000ea20000100800 */
[----:B-1----:R-:W-:Y:S01]  /*76c0*/  MOV R2, 0x400 ;  /* 0x0000040000027802 */ /* 0x002fe20000000f00 */
[----:B------:R-:W-:Y:S01]  /*76d0*/  BSSY B0, `(.L_x_1569) ;  /* 0x0000006000007945 */ /* 0x000fe20003800000 */
[----:B------:R-:W1:Y:S01]  /*76e0*/  S2R R72, SR_CgaCtaId ;  /* 0x0000000000487919 */ /* 0x000e620000008800 */
[----:B--2---:R-:W-:Y:S02]  /*76f0*/  SHF.L.U32 R0, R0, 0x1f, RZ ;  /* 0x0000001f00007819 */ /* 0x004fe400000006ff */
[----:B-1----:R-:W-:Y:S04]  /*7700*/  LEA R2, R72, R2, 0x18 ;  /* 0x0000000248027211 */ /* 0x002fe800078ec0ff */
[----:B------:R-:W1:Y:S02]  /*7710*/  SYNCS.PHASECHK.TRANS64.TRYWAIT P1, [R2+URZ+0x24850], R0 ;  /* 0x02485000020075a7 */ /* 0x000e6400080211ff */
[----:B-1----:R-:W-:Y:S05]  /*7720*/  @!P1 BRA `(.L_x_1570) ;  /* 0x0000006c00249947 */ /* 0x002fea0003800000 */
.L_x_1692:
[----:B------:R-:W-:Y:S05]  /*7730*/  BSYNC B0 ;  /* 0x0000000000007941 */ /* 0x000fea0003800000 */
.L_x_1569:
[----:B------:R-:W-:Y:S04]  /*7740*/  BSSY.RECONVERGENT B0, `(.L_x_1571) ;  /* 0x0000003000007945 */ /* 0x000fe80003800200 */
[----:B------:R-:W-:Y:S05]  /*7750*/  @!P0 BRA `(.L_x_1572) ;  /* 0x0000000000048947 */ /* 0x000fea0003800000 */
[----:B------:R-:W-:Y:S05]  /*7760*/  BPT.TRAP 0x1 ;  /* 0x000000040000795c */ /* 0x000fea0000300000 */
.L_x_1572:
[----:B------:R-:W-:Y:S05]  /*7770*/  BSYNC.RECONVERGENT B0 ;  /* 0x0000000000007941 */ /* 0x000fea0003800200 */
.L_x_1571:
[----:B-1----:R-:W2:Y:S01]  /*7780*/  LDL R0, [R1+0xc] ;  /* 0x00000c0001007983 */ /* 0x002ea20000100800 */
[----:B------:R-:W-:Y:S01]  /*7790*/  BSSY B0, `(.L_x_1573) ;  /* 0x0000004000007945 */ /* 0x000fe20003800000 */
[----:B--2---:R-:W-:Y:S04]  /*77a0*/  SHF.L.U32 R0, R0, 0x1f, RZ ;  /* 0x0000001f00007819 */ /* 0x004fe800000006ff */
[----:B------:R-:W1:Y:S02]  /*77b0*/  SYNCS.PHASECHK.TRANS64.TRYWAIT P1, [R2+URZ+0x24888], R0 ;  /* 0x02488800020075a7 */ /* 0x000e6400080211ff */
[----:B-1----:R-:W-:Y:S05]  /*77c0*/  @!P1 BRA `(.L_x_1574) ;  /* 0x0000006c00109947 */ /* 0x002fea0003800000 */
.L_x_1693:
[----:B------:R-:W-:Y:S05]  /*77d0*/  BSYNC B0 ;  /* 0x0000000000007941 */ /* 0x000fea0003800000 */
.L_x_1573:
[----:B------:R-:W-:Y:S04]  /*77e0*/  BSSY.RECONVERGENT B0, `(.L_x_1575) ;  /* 0x0000003000007945 */ /* 0x000fe80003800200 */
[----:B------:R-:W-:Y:S05]  /*77f0*/  @!P0 BRA `(.L_x_1576) ;  /* 0x0000000000048947 */ /* 0x000fea0003800000 */
[----:B------:R-:W-:Y:S05]  /*7800*/  BPT.TRAP 0x1 ;  /* 0x000000040000795c */ /* 0x000fea0000300000 */
.L_x_1576:
[----:B------:R-:W-:Y:S05]  /*7810*/  BSYNC.RECONVERGENT B0 ;  /* 0x0000000000007941 */ /* 0x000fea0003800200 */
.L_x_1575:
[----:B------:R-:W-:Y:S01]  /*7820*/  SHF.L.U32 R3, R111, 0x1f, RZ ;  /* 0x0000001f6f037819 */ /* 0x000fe200000006ff */
[----:B------:R-:W2:Y:S03]  /*7830*/  S2R R73, SR_TID.X ;  /* 0x0000000000497919 */ /* 0x000ea60000002100 */
[----:B------:R-:W3:Y:S01]  /*7840*/  SYNCS.PHASECHK.TRANS64.TRYWAIT P0, [R2+URZ+0x24830], R3 ;  /* 0x02483003020075a7 */ /* 0x000ee200080011ff */
[----:B--2---:R-:W-:Y:S01]  /*7850*/  SHF.R.U32.HI R75, RZ, 0x3, R73 ;  /* 0x00000003ff4b7819 */ /* 0x004fe20000011649 */
[----:B-1----:R-:W-:Y:S05]  /*7860*/  IMAD.U32 R0, R73, 0x10000, RZ ;  /* 0x0001000049007824 */ /* 0x002fea00078e00ff */
[----:B------:R-:W-:Y:S04]  /*7870*/  LOP3.LUT R75, R0, 0x600010, R75, 0xc8, !PT ;  /* 0x00600010004b7812 */ /* 0x000fe800078ec84b */
[----:B------:R-:W-:Y:S01]  /*7880*/  LOP3.LUT R74, R75, 0x100, RZ, 0xfc, !PT ;  /* 0x000001004b4a7812 */ /* 0x000fe200078efcff */
[----:B---3--:R-:W-:Y:S06]  /*7890*/  @!P0 BRA `(.L_x_1577) ;  /* 0x0000006800f08947 */ /* 0x008fec0003800000 */
.L_x_1694:
        /* <DEDUP_REMOVED lines=25> */
.L_x_1578:
        /* <DEDUP_REMOVED lines=23> */
.L_x_1579:
        /* <DEDUP_REMOVED lines=24> */
.L_x_1581:
[----:B------:R-:W-:Y:S05]  /*7d20*/  BSYNC.RECONVERGENT B6 ;  /* 0x0000000000067941 */ /* 0x000fea0003800200 */
.L_x_1580:
[----:B------:R-:W1:Y:S01]  /*7d30*/  LDC R3, c[0x0][0x448] ;  /* 0x00011200ff037b82 */ /* 0x000e620000000800 */
[----:B------:R-:W-:Y:S05]  /*7d40*/  WARPSYNC.ALL ;  /* 0x0000000000007948 */ /* 0x000fea0003800000 */
[----:B------:R-:W-:Y:S02]  /*7d50*/  R2UR UR4, R74 ;  /* 0x000000004a0472ca */ /* 0x000fe400000e0000 */
[----:B------:R-:W-:Y:S04]  /*7d60*/  SHF.R.U32.HI R0, RZ, 0x1, R73 ;  /* 0x00000001ff007819 */ /* 0x000fe80000011649 */
        /* <DEDUP_REMOVED lines=12> */
[C---:B---3--:R-:W-:Y:S01]  /*7e30*/  FFMA2 R8, R3.reuse.F32, R60.F32x2.HI_LO, R8.F32x2.HI_LO ;  /* 0x0000003c03087249 */ /* 0x048fe20000040008 */
[----:B------:R-:W-:Y:S01]  /*7e40*/  FSETP.GEU.AND P6, PT, R6, -126, PT ;  /* 0xc2fc00000600780b */ /* 0x000fe20003fce000 */
[----:B------:R-:W-:Y:S01]  /*7e50*/  FFMA2 R10, R3.F32, R62.F32x2.HI_LO, R10.F32x2.HI_LO ;  /* 0x0000003e030a7249 */ /* 0x000fe2000004000a */
[----:B------:R-:W-:Y:S02]  /*7e60*/  FSETP.GEU.AND P5, PT, R7, -126, PT ;  /* 0xc2fc00000700780b */ /* 0x000fe40003fae000 */
[----:B------:R-:W-:Y:S02]  /*7e70*/  FSETP.GEU.AND P4, PT, R8, -126, PT ;  /* 0xc2fc00000800780b */ /* 0x000fe40003f8e000 */
[----:B------:R-:W-:Y:S01]  /*7e80*/  FSETP.GEU.AND P3, PT, R9, -126, PT ;  /* 0xc2fc00000900780b */ /* 0x000fe20003f6e000 */
[C---:B----4-:R-:W-:Y:S01]  /*7e90*/  FFMA2 R12, R3.reuse.F32, R64.F32x2.HI_LO, R12.F32x2.HI_LO ;  /* 0x00000040030c7249 */ /* 0x050fe2000004000c */
        /* <DEDUP_REMOVED lines=11> */
[----:B------:R-:W2:Y:S01]  /*7f50*/  MUFU.EX2 R57, R5 ;  /* 0x0000000500397308 */ /* 0x000ea20000000800 */
[----:B------:R-:W-:Y:S09]  /*7f60*/  @!P0 FMUL R10, R10, 0.5 ;  /* 0x3f0000000a0a8820 */ /* 0x000ff20000400000 */
[----:B------:R-:W3:Y:S01]  /*7f70*/  MUFU.EX2 R58, R6 ;  /* 0x00000006003a7308 */ /* 0x000ee20000000800 */
[----:B-1----:R-:W-:Y:S01]  /*7f80*/  @!P2 FMUL R56, R56, R56 ;  /* 0x000000383838a220 */ /* 0x002fe20000400000 */
[----:B------:R-:W-:Y:S08]  /*7f90*/  FSETP.GEU.AND P2, PT, R11, -126, PT ;  /* 0xc2fc00000b00780b */ /* 0x000ff00003f4e000 */
[----:B------:R1:W4:Y:S01]  /*7fa0*/  MUFU.EX2 R59, R7 ;  /* 0x00000007003b7308 */ /* 0x0003220000000800 */
[----:B--2---:R-:W-:Y:S01]  /*7fb0*/  @!P1 FMUL R57, R57, R57 ;  /* 0x0000003939399220 */ /* 0x004fe20000400000 */
[----:B------:R-:W-:Y:S03]  /*7fc0*/  FSETP.GEU.AND P1, PT, R12, -126, PT ;  /* 0xc2fc00000c00780b */ /* 0x000fe60003f2e000 */
[----:B------:R-:W-:Y:S05]  /*7fd0*/  @!P2 FMUL R11, R11, 0.5 ;  /* 0x3f0000000b0ba820 */ /* 0x000fea0000400000 */
[----:B------:R-:W2:Y:S01]  /*7fe0*/  MUFU.EX2 R60, R8 ;  /* 0x00000008003c7308 */ /* 0x000ea20000000800 */
[----:B---3--:R-:W-:Y:S01]  /*7ff0*/  @!P6 FMUL R58, R58, R58 ;  /* 0x0000003a3a3ae220 */ /* 0x008fe20000400000 */
[----:B------:R-:W-:Y:S03]  /*8000*/  FSETP.GEU.AND P6, PT, R13, -126, PT ;  /* 0xc2fc00000d00780b */ /* 0x000fe60003fce000 */
[----:B------:R-:W-:Y:S05]  /*8010*/  @!P1 FMUL R12, R12, 0.5 ;  /* 0x3f0000000c0c9820 */ /* 0x000fea0000400000 */
[----:B------:R-:W3:Y:S01]  /*8020*/  MUFU.EX2 R61, R9 ;  /* 0x00000009003d7308 */ /* 0x000ee20000000800 */
[----:B-1----:R-:W1:Y:S01]  /*8030*/  LDS.128 R4, [R0+0x24080] ;  /* 0x0240800000047984 */ /* 0x002e620000000c00 */
[----:B----4-:R-:W-:Y:S01]  /*8040*/  @!P5 FMUL R59, R59, R59 ;  /* 0x0000003b3b3bd220 */ /* 0x010fe20000400000 */
[----:B------:R-:W-:Y:S02]  /*8050*/  FSETP.GEU.AND P5, PT, R14, -126, PT ;  /* 0xc2fc00000e00780b */ /* 0x000fe40003fae000 */
[----:B------:R-:W-:Y:S05]  /*8060*/  @!P6 FMUL R13, R13, 0.5 ;  /* 0x3f0000000d0de820 */ /* 0x000fea0000400000 */
[----:B------:R-:W4:Y:S01]  /*8070*/  MUFU.EX2 R62, R10 ;  /* 0x0000000a003e7308 */ /* 0x000f220000000800 */
[----:B--2---:R-:W-:Y:S01]  /*8080*/  @!P4 FMUL R60, R60, R60 ;  /* 0x0000003c3c3cc220 */ /* 0x004fe20000400000 */
[----:B------:R-:W-:Y:S08]  /*8090*/  FSETP.GEU.AND P4, PT, R15, -126, PT ;  /* 0xc2fc00000f00780b */ /* 0x000ff00003f8e000 */
[----:B------:R2:W5:Y:S01]  /*80a0*/  MUFU.EX2 R63, R11 ;  /* 0x0000000b003f7308 */ /* 0x0005620000000800 */
[----:B------:R-:W-:Y:S01]  /*80b0*/  @!P5 FMUL R14, R14, 0.5 ;  /* 0x3f0000000e0ed820 */ /* 0x000fe20000400000 */
[----:B---3--:R-:W-:Y:S01]  /*80c0*/  @!P3 FMUL R61, R61, R61 ;  /* 0x0000003d3d3db220 */ /* 0x008fe20000400000 */
[----:B------:R-:W-:Y:S02]  /*80d0*/  FSETP.GEU.AND P3, PT, R16, -126, PT ;  /* 0xc2fc00001000780b */ /* 0x000fe40003f6e000 */
[----:B------:R-:W-:Y:S05]  /*80e0*/  @!P4 FMUL R15, R15, 0.5 ;  /* 0x3f0000000f0fc820 */ /* 0x000fea0000400000 */
[----:B------:R-:W3:Y:S01]  /*80f0*/  MUFU.EX2 R64, R12 ;  /* 0x0000000c00407308 */ /* 0x000ee20000000800 */
[----:B----4-:R-:W-:Y:S01]  /*8100*/  @!P0 FMUL R62, R62, R62 ;  /* 0x0000003e3e3e8220 */ /* 0x010fe20000400000 */
[----:B------:R-:W-:Y:S08]  /*8110*/  FSETP.GEU.AND P0, PT, R17, -126, PT ;  /* 0xc2fc00001100780b */ /* 0x000ff00003f0e000 */
[----:B------:R-:W4:Y:S01]  /*8120*/  MUFU.EX2 R65, R13 ;  /* 0x0000000d00417308 */ /* 0x000f220000000800 */
[----:B--2---:R-:W2:Y:S01]  /*8130*/  LDS.128 R8, [R0+0x24090] ;  /* 0x0240900000087984 */ /* 0x004ea20000000c00 */
[----:B------:R-:W-:Y:S01]  /*8140*/  @!P3 FMUL R16, R16, 0.5 ;  /* 0x3f0000001010b820 */ /* 0x000fe20000400000 */
[----:B-----5:R-:W-:Y:S01]  /*8150*/  @!P2 FMUL R63, R63, R63 ;  /* 0x0000003f3f3fa220 */ /* 0x020fe20000400000 */
[----:B------:R-:W-:Y:S01]  /*8160*/  FSETP.GEU.AND P2, PT, R18, -126, PT ;  /* 0xc2fc00001200780b */ /* 0x000fe20003f4e000 */
[----:B------:R-:W-:Y:S05]  /*8170*/  @!P0 FMUL R17, R17, 0.5 ;  /* 0x3f00000011118820 */ /* 0x000fea0000400000 */
[----:B------:R-:W5:Y:S01]  /*8180*/  MUFU.EX2 R66, R14 ;  /* 0x0000000e00427308 */ /* 0x000f620000000800 */
[C---:B-1----:R-:W-:Y:S02]  /*8190*/  FFMA2 R4, R3.reuse.F32, R40.F32x2.HI_LO, R4.F32x2.HI_LO ;  /* 0x0000002803047249 */ /* 0x042fe40000040004 */
[----:B------:R-:W-:Y:S02]  /*81a0*/  FFMA2 R6, R3.F32, R42.F32x2.HI_LO, R6.F32x2.HI_LO ;  /* 0x0000002a03067249 */ /* 0x000fe40000040006 */
[----:B---3--:R-:W-:Y:S01]  /*81b0*/  @!P1 FMUL R64, R64, R64 ;  /* 0x0000004040409220 */ /* 0x008fe20000400000 */
[----:B------:R-:W-:Y:S04]  /*81c0*/  FSETP.GEU.AND P1, PT, R19, -126, PT ;  /* 0xc2fc00001300780b */ /* 0x000fe80003f2e000 */
[----:B------:R1:W3:Y:S01]  /*81d0*/  MUFU.EX2 R67, R15 ;  /* 0x0000000f00437308 */ /* 0x0002e20000000800 */
[----:B------:R-:W-:Y:S01]  /*81e0*/  @!P2 FMUL R18, R18, 0.5 ;  /* 0x3f0000001212a820 */ /* 0x000fe20000400000 */
[----:B----4-:R-:W-:Y:S01]  /*81f0*/  @!P6 FMUL R65, R65, R65 ;  /* 0x000000414141e220 */ /* 0x010fe20000400000 */
[----:B------:R-:W-:Y:S07]  /*8200*/  FSETP.GEU.AND P6, PT, R4, -126, PT ;  /* 0xc2fc00000400780b */ /* 0x000fee0003fce000 */
[----:B------:R-:W4:Y:S01]  /*8210*/  MUFU.EX2 R68, R16 ;  /* 0x0000001000447308 */ /* 0x000f220000000800 */
[----:B-----5:R-:W-:Y:S01]  /*8220*/  @!P5 FMUL R66, R66, R66 ;  /* 0x000000424242d220 */ /* 0x020fe20000400000 */
[----:B------:R-:W-:Y:S01]  /*8230*/  FSETP.GEU.AND P5, PT, R5, -126, PT ;  /* 0xc2fc00000500780b */ /* 0x000fe20003fae000 */
[----:B------:R-:W-:Y:S07]  /*8240*/  @!P1 FMUL R19, R19, 0.5 ;  /* 0x3f00000013139820 */ /* 0x000fee0000400000 */
[----:B------:R-:W5:Y:S01]  /*8250*/  MUFU.EX2 R69, R17 ;  /* 0x0000001100457308 */ /* 0x000f620000000800 */
[----:B-1----:R-:W1:Y:S01]  /*8260*/  LDS.128 R12, [R0+0x240a0] ;  /* 0x0240a000000c7984 */ /* 0x002e620000000c00 */
[----:B------:R-:W-:Y:S01]  /*8270*/  @!P6 FMUL R4, R4, 0.5 ;  /* 0x3f0000000404e820 */ /* 0x000fe20000400000 */
[----:B---3--:R-:W-:Y:S01]  /*8280*/  @!P4 FMUL R67, R67, R67 ;  /* 0x000000434343c220 */ /* 0x008fe20000400000 */
[----:B------:R-:W-:Y:S01]  /*8290*/  FSETP.GEU.AND P4, PT, R6, -126, PT ;  /* 0xc2fc00000600780b */ /* 0x000fe20003f8e000 */
[----:B------:R-:W-:Y:S05]  /*82a0*/  @!P5 FMUL R5, R5, 0.5 ;  /* 0x3f0000000505d820 */ /* 0x000fea0000400000 */
[----:B------:R-:W3:Y:S01]  /*82b0*/  MUFU.EX2 R70, R18 ;  /* 0x0000001200467308 */ /* 0x000ee20000000800 */
[C---:B--2---:R-:W-:Y:S02]  /*82c0*/  FFMA2 R8, R3.reuse.F32, R44.F32x2.HI_LO, R8.F32x2.HI_LO ;  /* 0x0000002c03087249 */ /* 0x044fe40000040008 */
[----:B------:R-:W-:Y:S02]  /*82d0*/  FFMA2 R10, R3.F32, R46.F32x2.HI_LO, R10.F32x2.HI_LO ;  /* 0x0000002e030a7249 */ /* 0x000fe4000004000a */
[----:B----4-:R-:W-:Y:S01]  /*82e0*/  @!P3 FMUL R68, R68, R68 ;  /* 0x000000444444b220 */ /* 0x010fe20000400000 */
[----:B------:R-:W-:Y:S04]  /*82f0*/  FSETP.GEU.AND P3, PT, R7, -126, PT ;  /* 0xc2fc00000700780b */ /* 0x000fe80003f6e000 */
[----:B------:R2:W4:Y:S01]  /*8300*/  MUFU.EX2 R71, R19 ;  /* 0x0000001300477308 */ /* 0x0005220000000800 */
[----:B------:R-:W-:Y:S01]  /*8310*/  @!P4 FMUL R6, R6, 0.5 ;  /* 0x3f0000000606c820 */ /* 0x000fe20000400000 */
[----:B-----5:R-:W-:Y:S01]  /*8320*/  @!P0 FMUL R69, R69, R69 ;  /* 0x0000004545458220 */ /* 0x020fe20000400000 */
[----:B------:R-:W-:Y:S07]  /*8330*/  FSETP.GEU.AND P0, PT, R8, -126, PT ;  /* 0xc2fc00000800780b */ /* 0x000fee0003f0e000 */
[----:B------:R-:W5:Y:S01]  /*8340*/  MUFU.EX2 R76, R4 ;  /* 0x00000004004c7308 */ /* 0x000f620000000800 */
[----:B---3--:R-:W-:Y:S01]  /*8350*/  @!P2 FMUL R70, R70, R70 ;  /* 0x000000464646a220 */ /* 0x008fe20000400000 */
[----:B------:R-:W-:Y:S01]  /*8360*/  FSETP.GEU.AND P2, PT, R9, -126, PT ;  /* 0xc2fc00000900780b */ /* 0x000fe20003f4e000 */
[----:B------:R-:W-:Y:S07]  /*8370*/  @!P3 FMUL R7, R7, 0.5 ;  /* 0x3f0000000707b820 */ /* 0x000fee0000400000 */
[----:B------:R-:W3:Y:S01]  /*8380*/  MUFU.EX2 R77, R5 ;  /* 0x00000005004d7308 */ /* 0x000ee20000000800 */
[----:B--2---:R-:W2:Y:S01]  /*8390*/  LDS.128 R16, [R0+0x240b0] ;  /* 0x0240b00000107984 */ /* 0x004ea20000000c00 */
[----:B------:R-:W-:Y:S01]  /*83a0*/  @!P0 FMUL R8, R8, 0.5 ;  /* 0x3f00000008088820 */ /* 0x000fe20000400000 */
[----:B----4-:R-:W-:Y:S01]  /*83b0*/  @!P1 FMUL R71, R71, R71 ;  /* 0x0000004747479220 */ /* 0x010fe20000400000 */
[----:B------:R-:W-:Y:S01]  /*83c0*/  FSETP.GEU.AND P1, PT, R10, -126, PT ;  /* 0xc2fc00000a00780b */ /* 0x000fe20003f2e000 */
[----:B------:R-:W-:Y:S05]  /*83d0*/  @!P2 FMUL R9, R9, 0.5 ;  /* 0x3f0000000909a820 */ /* 0x000fea0000400000 */
[----:B------:R-:W4:Y:S01]  /*83e0*/  MUFU.EX2 R78, R6 ;  /* 0x00000006004e7308 */ /* 0x000f220000000800 */
[----:B-1----:R-:W-:Y:S01]  /*83f0*/  FFMA2 R12, R3.F32, R48.F32x2.HI_LO, R12.F32x2.HI_LO ;  /* 0x00000030030c7249 */ /* 0x002fe2000004000c */
[----:B------:R-:W-:Y:S01]  /*8400*/  F2FP.F16.F32.PACK_AB R48, R57, R56 ;  /* 0x000000383930723e */ /* 0x000fe200000000ff */
[----:B------:R-:W-:Y:S01]  /*8410*/  FFMA2 R14, R3.F32, R50.F32x2.HI_LO, R14.F32x2.HI_LO ;  /* 0x00000032030e7249 */ /* 0x000fe2000004000e */
[----:B------:R-:W-:Y:S01]  /*8420*/  F2FP.F16.F32.PACK_AB R49, R59, R58 ;  /* 0x0000003a3b31723e */ /* 0x000fe200000000ff */
[----:B-----5:R-:W-:Y:S01]  /*8430*/  @!P6 FMUL R76, R76, R76 ;  /* 0x0000004c4c4ce220 */ /* 0x020fe20000400000 */
[----:B------:R-:W-:Y:S04]  /*8440*/  FSETP.GEU.AND P6, PT, R11, -126, PT ;  /* 0xc2fc00000b00780b */ /* 0x000fe80003fce000 */
[----:B------:R1:W5:Y:S01]  /*8450*/  MUFU.EX2 R79, R7 ;  /* 0x00000007004f7308 */ /* 0x0003620000000800 */
[----:B------:R-:W-:Y:S01]  /*8460*/  @!P1 FMUL R10, R10, 0.5 ;  /* 0x3f0000000a0a9820 */ /* 0x000fe20000400000 */
[----:B---3--:R-:W-:Y:S01]  /*8470*/  @!P5 FMUL R77, R77, R77 ;  /* 0x0000004d4d4dd220 */ /* 0x008fe20000400000 */
[----:B------:R-:W-:Y:S02]  /*8480*/  FSETP.GEU.AND P5, PT, R12, -126, PT ;  /* 0xc2fc00000c00780b */ /* 0x000fe40003fae000 */
[----:B------:R-:W-:Y:S02]  /*8490*/  F2FP.F16.F32.PACK_AB R50, R61, R60 ;  /* 0x0000003c3d32723e */ /* 0x000fe400000000ff */
[----:B------:R-:W-:Y:S03]  /*84a0*/  F2FP.F16.F32.PACK_AB R51, R63, R62 ;  /* 0x0000003e3f33723e */ /* 0x000fe600000000ff */
[----:B------:R-:W3:Y:S01]  /*84b0*/  MUFU.EX2 R82, R8 ;  /* 0x0000000800527308 */ /* 0x000ee20000000800 */
[----:B----4-:R-:W-:Y:S01]  /*84c0*/  @!P4 FMUL R78, R78, R78 ;  /* 0x0000004e4e4ec220 */ /* 0x010fe20000400000 */
[----:B------:R-:W-:Y:S01]  /*84d0*/  FSETP.GEU.AND P4, PT, R13, -126, PT ;  /* 0xc2fc00000d00780b */ /* 0x000fe20003f8e000 */
[----:B------:R-:W-:Y:S01]  /*84e0*/  @!P6 FMUL R11, R11, 0.5 ;  /* 0x3f0000000b0be820 */ /* 0x000fe20000400000 */
[----:B------:R-:W-:Y:S06]  /*84f0*/  F2FP.F16.F32.PACK_AB R40, R77, R76 ;  /* 0x0000004c4d28723e */ /* 0x000fec00000000ff */
[----:B------:R-:W4:Y:S01]  /*8500*/  MUFU.EX2 R83, R9 ;  /* 0x0000000900537308 */ /* 0x000f220000000800 */
[----:B-1----:R-:W1:Y:S01]  /*8510*/  LDS.128 R4, [R0+0x24100] ;  /* 0x0241000000047984 */ /* 0x002e620000000c00 */
[----:B------:R-:W-:Y:S01]  /*8520*/  @!P5 FMUL R12, R12, 0.5 ;  /* 0x3f0000000c0cd820 */ /* 0x000fe20000400000 */
[----:B-----5:R-:W-:Y:S01]  /*8530*/  @!P3 FMUL R79, R79, R79 ;  /* 0x0000004f4f4fb220 */ /* 0x020fe20000400000 */
[----:B------:R-:W-:Y:S01]  /*8540*/  FSETP.GEU.AND P3, PT, R14, -126, PT ;  /* 0xc2fc00000e00780b */ /* 0x000fe20003f6e000 */
[----:B------:R-:W-:Y:S05]  /*8550*/  @!P4 FMUL R13, R13, 0.5 ;  /* 0x3f0000000d0dc820 */ /* 0x000fea0000400000 */
[----:B------:R-:W5:Y:S01]  /*8560*/  MUFU.EX2 R86, R10 ;  /* 0x0000000a00567308 */ /* 0x000f620000000800 */
[----:B--2---:R-:W-:Y:S01]  /*8570*/  FFMA2 R16, R3.F32, R52.F32x2.HI_LO, R16.F32x2.HI_LO ;  /* 0x0000003403107249 */ /* 0x004fe20000040010 */
[----:B------:R-:W-:Y:S01]  /*8580*/  F2FP.F16.F32.PACK_AB R52, R65, R64 ;  /* 0x000000404134723e */ /* 0x000fe200000000ff */
[----:B------:R-:W-:Y:S01]  /*8590*/  FFMA2 R18, R3.F32, R54.F32x2.HI_LO, R18.F32x2.HI_LO ;  /* 0x0000003603127249 */ /* 0x000fe20000040012 */
[----:B------:R-:W-:Y:S01]  /*85a0*/  F2FP.F16.F32.PACK_AB R53, R67, R66 ;  /* 0x000000424335723e */ /* 0x000fe200000000ff */
[----:B---3--:R-:W-:Y:S01]  /*85b0*/  @!P0 FMUL R82, R82, R82 ;  /* 0x0000005252528220 */ /* 0x008fe20000400000 */
[----:B------:R-:W-:Y:S04]  /*85c0*/  FSETP.GEU.AND P0, PT, R15, -126, PT ;  /* 0xc2fc00000f00780b */ /* 0x000fe80003f0e000 */
[----:B------:R2:W3:Y:S01]  /*85d0*/  MUFU.EX2 R87, R11 ;  /* 0x0000000b00577308 */ /* 0x0004e20000000800 */
[----:B------:R-:W-:Y:S01]  /*85e0*/  @!P3 FMUL R14, R14, 0.5 ;  /* 0x3f0000000e0eb820 */ /* 0x000fe20000400000 */
[----:B----4-:R-:W-:Y:S01]  /*85f0*/  @!P2 FMUL R83, R83, R83 ;  /* 0x000000535353a220 */ /* 0x010fe20000400000 */
[----:B------:R-:W-:Y:S02]  /*8600*/  FSETP.GEU.AND P2, PT, R16, -126, PT ;  /* 0xc2fc00001000780b */ /* 0x000fe40003f4e000 */
[----:B------:R-:W-:Y:S02]  /*8610*/  F2FP.F16.F32.PACK_AB R54, R69, R68 ;  /* 0x000000444536723e */ /* 0x000fe400000000ff */
[----:B------:R-:W-:Y:S03]  /*8620*/  F2FP.F16.F32.PACK_AB R55, R71, R70 ;  /* 0x000000464737723e */ /* 0x000fe600000000ff */
[----:B------:R-:W4:Y:S01]  /*8630*/  MUFU.EX2 R80, R12 ;  /* 0x0000000c00507308 */ /* 0x000f220000000800 */
[----:B-----5:R-:W-:Y:S01]  /*8640*/  @!P1 FMUL R86, R86, R86 ;  /* 0x0000005656569220 */ /* 0x020fe20000400000 */
[----:B------:R-:W-:Y:S01]  /*8650*/  FSETP.GEU.AND P1, PT, R17, -126, PT ;  /* 0xc2fc00001100780b */ /* 0x000fe20003f2e000 */
[----:B------:R-:W-:Y:S01]  /*8660*/  @!P0 FMUL R15, R15, 0.5 ;  /* 0x3f0000000f0f8820 */ /* 0x000fe20000400000 */
[----:B------:R-:W-:Y:S02]  /*8670*/  F2FP.F16.F32.PACK_AB R41, R79, R78 ;  /* 0x0000004e4f29723e */ /* 0x000fe400000000ff */
[----:B------:R-:W-:Y:S04]  /*8680*/  F2FP.F16.F32.PACK_AB R42, R83, R82 ;  /* 0x00000052532a723e */ /* 0x000fe800000000ff */
[----:B------:R-:W5:Y:S01]  /*8690*/  MUFU.EX2 R81, R13 ;  /* 0x0000000d00517308 */ /* 0x000f620000000800 */
[----:B--2---:R-:W2:Y:S01]  /*86a0*/  LDS.128 R8, [R0+0x24110] ;  /* 0x0241100000087984 */ /* 0x004ea20000000c00 */
[----:B------:R-:W-:Y:S01]  /*86b0*/  @!P2 FMUL R16, R16, 0.5 ;  /* 0x3f0000001010a820 */ /* 0x000fe20000400000 */
[----:B---3--:R-:W-:Y:S01]  /*86c0*/  @!P6 FMUL R87, R87, R87 ;  /* 0x000000575757e220 */ /* 0x008fe20000400000 */
[----:B------:R-:W-:Y:S01]  /*86d0*/  FSETP.GEU.AND P6, PT, R18, -126, PT ;  /* 0xc2fc00001200780b */ /* 0x000fe20003fce000 */
[----:B------:R-:W-:Y:S05]  /*86e0*/  @!P1 FMUL R17, R17, 0.5 ;  /* 0x3f00000011119820 */ /* 0x000fea0000400000 */
[----:B------:R-:W3:Y:S01]  /*86f0*/  MUFU.EX2 R84, R14 ;  /* 0x0000000e00547308 */ /* 0x000ee20000000800 */
[----:B-1----:R-:W-:Y:S01]  /*8700*/  FFMA2 R4, R3.F32, R24.F32x2.HI_LO, R4.F32x2.HI_LO ;  /* 0x0000001803047249 */ /* 0x002fe20000040004 */
[----:B------:R-:W-:Y:S01]  /*8710*/  F2FP.F16.F32.PACK_AB R43, R87, R86 ;  /* 0x00000056572b723e */ /* 0x000fe200000000ff */
[----:B------:R-:W-:Y:S02]  /*8720*/  FFMA2 R6, R3.F32, R26.F32x2.HI_LO, R6.F32x2.HI_LO ;  /* 0x0000001a03067249 */ /* 0x000fe40000040006 */
[----:B------:R-:W-:Y:S01]  /*8730*/  LDS.128 R24, [R0+0x24180] ;  /* 0x0241800000187984 */ /* 0x000fe20000000c00 */
[----:B----4-:R-:W-:Y:S01]  /*8740*/  @!P5 FMUL R80, R80, R80 ;  /* 0x000000505050d220 */ /* 0x010fe20000400000 */
[----:B------:R-:W-:Y:S03]  /*8750*/  FSETP.GEU.AND P5, PT, R19, -126, PT ;  /* 0xc2fc00001300780b */ /* 0x000fe60003fae000 */
[----:B------:R1:W4:Y:S01]  /*8760*/  MUFU.EX2 R85, R15 ;  /* 0x0000000f00557308 */ /* 0x0003220000000800 */
[----:B------:R-:W-:Y:S01]  /*8770*/  @!P6 FMUL R18, R18, 0.5 ;  /* 0x3f0000001212e820 */ /* 0x000fe20000400000 */
[----:B-----5:R-:W-:Y:S01]  /*8780*/  @!P4 FMUL R81, R81, R81 ;  /* 0x000000515151c220 */ /* 0x020fe20000400000 */
[----:B------:R-:W-:Y:S04]  /*8790*/  FSETP.GEU.AND P4, PT, R4, -126, PT ;  /* 0xc2fc00000400780b */ /* 0x000fe80003f8e000 */
[----:B------:R-:W-:Y:S03]  /*87a0*/  F2FP.F16.F32.PACK_AB R44, R81, R80 ;  /* 0x00000050512c723e */ /* 0x000fe600000000ff */
[----:B------:R-:W5:Y:S01]  /*87b0*/  MUFU.EX2 R88, R16 ;  /* 0x0000001000587308 */ /* 0x000f620000000800 */
[----:B---3--:R-:W-:Y:S01]  /*87c0*/  @!P3 FMUL R84, R84, R84 ;  /* 0x000000545454b220 */ /* 0x008fe20000400000 */
[----:B------:R-:W-:Y:S01]  /*87d0*/  FSETP.GEU.AND P3, PT, R5, -126, PT ;  /* 0xc2fc00000500780b */ /* 0x000fe20003f6e000 */
[----:B------:R-:W-:Y:S07]  /*87e0*/  @!P5 FMUL R19, R19, 0.5 ;  /* 0x3f0000001313d820 */ /* 0x000fee0000400000 */
[----:B------:R-:W3:Y:S01]  /*87f0*/  MUFU.EX2 R89, R17 ;  /* 0x0000001100597308 */ /* 0x000ee20000000800 */
[----:B-1----:R-:W1:Y:S01]  /*8800*/  LDS.128 R12, [R0+0x24120] ;  /* 0x02412000000c7984 */ /* 0x002e620000000c00 */
[----:B------:R-:W-:Y:S01]  /*8810*/  @!P4 FMUL R4, R4, 0.5 ;  /* 0x3f0000000404c820 */ /* 0x000fe20000400000 */
[----:B----4-:R-:W-:Y:S01]  /*8820*/  @!P0 FMUL R85, R85, R85 ;  /* 0x0000005555558220 */ /* 0x010fe20000400000 */
[----:B------:R-:W-:Y:S01]  /*8830*/  FSETP.GEU.AND P0, PT, R6, -126, PT ;  /* 0xc2fc00000600780b */ /* 0x000fe20003f0e000 */
[----:B------:R-:W-:Y:S05]  /*8840*/  @!P3 FMUL R5, R5, 0.5 ;  /* 0x3f0000000505b820 */ /* 0x000fea0000400000 */
[----:B------:R-:W4:Y:S01]  /*8850*/  MUFU.EX2 R90, R18 ;  /* 0x00000012005a7308 */ /* 0x000f220000000800 */
[----:B--2---:R-:W-:Y:S01]  /*8860*/  FFMA2 R8, R3.F32, R28.F32x2.HI_LO, R8.F32x2.HI_LO ;  /* 0x0000001c03087249 */ /* 0x004fe20000040008 */
[----:B------:R-:W-:Y:S01]  /*8870*/  F2FP.F16.F32.PACK_AB R45, R85, R84 ;  /* 0x00000054552d723e */ /* 0x000fe200000000ff */
[----:B------:R-:W-:Y:S02]  /*8880*/  FFMA2 R10, R3.F32, R30.F32x2.HI_LO, R10.F32x2.HI_LO ;  /* 0x0000001e030a7249 */ /* 0x000fe4000004000a */
[----:B------:R-:W2:Y:S01]  /*8890*/  LDS.128 R28, [R0+0x24190] ;  /* 0x02419000001c7984 */ /* 0x000ea20000000c00 */
[----:B-----5:R-:W-:Y:S01]  /*88a0*/  @!P2 FMUL R88, R88, R88 ;  /* 0x000000585858a220 */ /* 0x020fe20000400000 */
[----:B------:R-:W-:Y:S03]  /*88b0*/  FSETP.GEU.AND P2, PT, R7, -126, PT ;  /* 0xc2fc00000700780b */ /* 0x000fe60003f4e000 */
[----:B------:R-:W5:Y:S01]  /*88c0*/  MUFU.EX2 R91, R19 ;  /* 0x00000013005b7308 */ /* 0x000f620000000800 */
[----:B------:R-:W-:Y:S01]  /*88d0*/  @!P0 FMUL R6, R6, 0.5 ;  /* 0x3f00000006068820 */ /* 0x000fe20000400000 */
[----:B---3--:R-:W-:Y:S01]  /*88e0*/  @!P1 FMUL R89, R89, R89 ;  /* 0x0000005959599220 */ /* 0x008fe20000400000 */
[----:B------:R-:W-:Y:S04]  /*88f0*/  FSETP.GEU.AND P1, PT, R8, -126, PT ;  /* 0xc2fc00000800780b */ /* 0x000fe80003f2e000 */
[----:B------:R-:W-:Y:S03]  /*8900*/  F2FP.F16.F32.PACK_AB R46, R89, R88 ;  /* 0x00000058592e723e */ /* 0x000fe600000000ff */
[----:B------:R-:W3:Y:S01]  /*8910*/  MUFU.EX2 R92, R4 ;  /* 0x00000004005c7308 */ /* 0x000ee20000000800 */
[----:B----4-:R-:W-:Y:S01]  /*8920*/  @!P6 FMUL R90, R90, R90 ;  /* 0x0000005a5a5ae220 */ /* 0x010fe20000400000 */
[----:B------:R-:W-:Y:S01]  /*8930*/  FSETP.GEU.AND P6, PT, R9, -126, PT ;  /* 0xc2fc00000900780b */ /* 0x000fe20003fce000 */
[----:B------:R-:W-:Y:S07]  /*8940*/  @!P2 FMUL R7, R7, 0.5 ;  /* 0x3f0000000707a820 */ /* 0x000fee0000400000 */
[----:B------:R-:W4:Y:S01]  /*8950*/  MUFU.EX2 R93, R5 ;  /* 0x00000005005d7308 */ /* 0x000f220000000800 */
[----:B------:R-:W-:Y:S01]  /*8960*/  @!P1 FMUL R8, R8, 0.5 ;  /* 0x3f00000008089820 */ /* 0x000fe20000400000 */
[----:B-----5:R-:W-:Y:S01]  /*8970*/  @!P5 FMUL R91, R91, R91 ;  /* 0x0000005b5b5bd220 */ /* 0x020fe20000400000 */
[----:B------:R-:W-:Y:S02]  /*8980*/  FSETP.GEU.AND P5, PT, R10, -126, PT ;  /* 0xc2fc00000a00780b */ /* 0x000fe40003fae000 */
[----:B------:R-:W-:Y:S05]  /*8990*/  @!P6 FMUL R9, R9, 0.5 ;  /* 0x3f0000000909e820 */ /* 0x000fea0000400000 */
[----:B------:R-:W5:Y:S01]  /*89a0*/  MUFU.EX2 R94, R6 ;  /* 0x00000006005e7308 */ /* 0x000f620000000800 */
[----:B-1----:R-:W-:Y:S01]  /*89b0*/  FFMA2 R12, R3.F32, R32.F32x2.HI_LO, R12.F32x2.HI_LO ;  /* 0x00000020030c7249 */ /* 0x002fe2000004000c */
[----:B------:R-:W-:Y:S01]  /*89c0*/  F2FP.F16.F32.PACK_AB R47, R91, R90 ;  /* 0x0000005a5b2f723e */ /* 0x000fe200000000ff */
[----:B------:R-:W-:Y:S02]  /*89d0*/  FFMA2 R34, R3.F32, R34.F32x2.HI_LO, R14.F32x2.HI_LO ;  /* 0x0000002203227249 */ /* 0x000fe4000004000e */
[----:B---3--:R-:W-:Y:S01]  /*89e0*/  @!P4 FMUL R92, R92, R92 ;  /* 0x0000005c5c5cc220 */ /* 0x008fe20000400000 */
[----:B------:R-:W-:Y:S01]  /*89f0*/  FSETP.GEU.AND P4, PT, R11, -126, PT ;  /* 0xc2fc00000b00780b */ /* 0x000fe20003f8e000 */
[C---:B------:R-:W-:Y:S03]  /*8a00*/  FFMA2 R20, R3.reuse.F32, R36.F32x2.HI_LO, R20.F32x2.HI_LO ;  /* 0x0000002403147249 */ /* 0x040fe60000040014 */
[----:B------:R-:W1:Y:S01]  /*8a10*/  MUFU.EX2 R95, R7 ;  /* 0x00000007005f7308 */ /* 0x000e620000000800 */
[----:B------:R-:W-:Y:S01]  /*8a20*/  @!P5 FMUL R10, R10, 0.5 ;  /* 0x3f0000000a0ad820 */ /* 0x000fe20000400000 */
[----:B------:R-:W-:Y:S02]  /*8a30*/  FFMA2 R22, R3.F32, R38.F32x2.HI_LO, R22.F32x2.HI_LO ;  /* 0x0000002603167249 */ /* 0x000fe40000040016 */
[----:B----4-:R-:W-:Y:S01]  /*8a40*/  @!P3 FMUL R93, R93, R93 ;  /* 0x0000005d5d5db220 */ /* 0x010fe20000400000 */
[----:B------:R-:W-:Y:S05]  /*8a50*/  FSETP.GEU.AND P3, PT, R12, -126, PT ;  /* 0xc2fc00000c00780b */ /* 0x000fea0003f6e000 */
[----:B------:R-:W3:Y:S01]  /*8a60*/  MUFU.EX2 R98, R8 ;  /* 0x0000000800627308 */ /* 0x000ee20000000800 */
[----:B-----5:R-:W-:Y:S01]  /*8a70*/  @!P0 FMUL R94, R94, R94 ;  /* 0x0000005e5e5e8220 */ /* 0x020fe20000400000 */
[----:B------:R-:W-:Y:S01]  /*8a80*/  FSETP.GEU.AND P0, PT, R13, -126, PT ;  /* 0xc2fc00000d00780b */ /* 0x000fe20003f0e000 */
[----:B------:R-:W-:Y:S01]  /*8a90*/  @!P4 FMUL R11, R11, 0.5 ;  /* 0x3f0000000b0bc820 */ /* 0x000fe20000400000 */
[----:B------:R-:W-:Y:S06]  /*8aa0*/  F2FP.F16.F32.PACK_AB R32, R93, R92 ;  /* 0x0000005c5d20723e */ /* 0x000fec00000000ff */
[----:B------:R-:W4:Y:S01]  /*8ab0*/  MUFU.EX2 R99, R9 ;  /* 0x0000000900637308 */ /* 0x000f220000000800 */
[----:B-1----:R-:W-:Y:S01]  /*8ac0*/  @!P2 FMUL R95, R95, R95 ;  /* 0x0000005f5f5fa220 */ /* 0x002fe20000400000 */
[----:B------:R-:W-:Y:S01]  /*8ad0*/  @!P3 FMUL R12, R12, 0.5 ;  /* 0x3f0000000c0cb820 */ /* 0x000fe20000400000 */
[----:B------:R-:W-:Y:S03]  /*8ae0*/  FSETP.GEU.AND P2, PT, R34, -126, PT ;  /* 0xc2fc00002200780b */ /* 0x000fe60003f4e000 */
[----:B------:R-:W-:Y:S01]  /*8af0*/  F2FP.F16.F32.PACK_AB R33, R95, R94 ;  /* 0x0000005e5f21723e */ /* 0x000fe200000000ff */
[----:B------:R-:W-:Y:S03]  /*8b00*/  @!P0 FMUL R13, R13, 0.5 ;  /* 0x3f0000000d0d8820 */ /* 0x000fe60000400000 */
[----:B------:R-:W1:Y:S01]  /*8b10*/  MUFU.EX2 R102, R10 ;  /* 0x0000000a00667308 */ /* 0x000e620000000800 */
[----:B---3--:R-:W-:Y:S01]  /*8b20*/  @!P1 FMUL R98, R98, R98 ;  /* 0x0000006262629220 */ /* 0x008fe20000400000 */
[----:B------:R-:W-:Y:S08]  /*8b30*/  FSETP.GEU.AND P1, PT, R35, -126, PT ;  /* 0xc2fc00002300780b */ /* 0x000ff00003f2e000 */
[----:B------:R-:W3:Y:S01]  /*8b40*/  MUFU.EX2 R103, R11 ;  /* 0x0000000b00677308 */ /* 0x000ee20000000800 */
[----:B------:R-:W-:Y:S01]  /*8b50*/  @!P2 FMUL R34, R34, 0.5 ;  /* 0x3f0000002222a820 */ /* 0x000fe20000400000 */
[----:B----4-:R-:W-:Y:S01]  /*8b60*/  @!P6 FMUL R99, R99, R99 ;  /* 0x000000636363e220 */ /* 0x010fe20000400000 */
[----:B------:R-:W-:Y:S02]  /*8b70*/  FSETP.GEU.AND P6, PT, R20, -126, PT ;  /* 0xc2fc00001400780b */ /* 0x000fe40003fce000 */
[----:B------:R-:W-:Y:S05]  /*8b80*/  @!P1 FMUL R35, R35, 0.5 ;  /* 0x3f00000023239820 */ /* 0x000fea0000400000 */
[----:B------:R-:W4:Y:S01]  /*8b90*/  MUFU.EX2 R96, R12 ;  /* 0x0000000c00607308 */ /* 0x000f220000000800 */
[----:B-1----:R-:W-:Y:S01]  /*8ba0*/  @!P5 FMUL R102, R102, R102 ;  /* 0x000000666666d220 */ /* 0x002fe20000400000 */
[----:B------:R-:W-:Y:S08]  /*8bb0*/  FSETP.GEU.AND P5, PT, R21, -126, PT ;  /* 0xc2fc00001500780b */ /* 0x000ff00003fae000 */
[----:B------:R1:W5:Y:S01]  /*8bc0*/  MUFU.EX2 R97, R13 ;  /* 0x0000000d00617308 */ /* 0x0003620000000800 */
[----:B---3--:R-:W-:Y:S01]  /*8bd0*/  @!P4 FMUL R103, R103, R103 ;  /* 0x000000676767c220 */ /* 0x008fe20000400000 */
[----:B------:R-:W-:Y:S01]  /*8be0*/  FSETP.GEU.AND P4, PT, R22, -126, PT ;  /* 0xc2fc00001600780b */ /* 0x000fe20003f8e000 */
[----:B------:R-:W-:Y:S02]  /*8bf0*/  @!P6 FMUL R20, R20, 0.5 ;  /* 0x3f0000001414e820 */ /* 0x000fe40000400000 */
[----:B------:R-:W-:Y:S05]  /*8c00*/  @!P5 FMUL R21, R21, 0.5 ;  /* 0x3f0000001515d820 */ /* 0x000fea0000400000 */
[----:B------:R-:W3:Y:S01]  /*8c10*/  MUFU.EX2 R100, R34 ;  /* 0x0000002200647308 */ /* 0x000ee20000000800 */
[----:B----4-:R-:W-:Y:S01]  /*8c20*/  @!P3 FMUL R96, R96, R96 ;  /* 0x000000606060b220 */ /* 0x010fe20000400000 */
[----:B------:R-:W-:Y:S03]  /*8c30*/  FSETP.GEU.AND P3, PT, R23, -126, PT ;  /* 0xc2fc00001700780b */ /* 0x000fe60003f6e000 */
[----:B------:R-:W-:Y:S05]  /*8c40*/  @!P4 FMUL R22, R22, 0.5 ;  /* 0x3f0000001616c820 */ /* 0x000fea0000400000 */
[----:B------:R-:W4:Y:S01]  /*8c50*/  MUFU.EX2 R101, R35 ;  /* 0x0000002300657308 */ /* 0x000f220000000800 */
[----:B-1----:R-:W1:Y:S01]  /*8c60*/  LDTM.x16 R4, tmem[UR4+0x60] ;  /* 0x00006004000479ee */ /* 0x002e620008240000 */
[----:B-----5:R-:W-:Y:S03]  /*8c70*/  @!P0 FMUL R97, R97, R97 ;  /* 0x0000006161618220 */ /* 0x020fe60000400000 */
[----:B------:R-:W-:Y:S05]  /*8c80*/  @!P3 FMUL R23, R23, 0.5 ;  /* 0x3f0000001717b820 */ /* 0x000fea0000400000 */
[----:B------:R-:W5:Y:S01]  /*8c90*/  MUFU.EX2 R104, R20 ;  /* 0x0000001400687308 */ /* 0x000f620000000800 */
[----:B---3--:R-:W-:Y:S01]  /*8ca0*/  @!P2 FMUL R100, R100, R100 ;  /* 0x000000646464a220 */ /* 0x008fe20000400000 */
[----:B------:R-:W-:Y:S02]  /*8cb0*/  F2FP.F16.F32.PACK_AB R34, R99, R98 ;  /* 0x000000626322723e */ /* 0x000fe400000000ff */
[----:B------:R-:W-:Y:S06]  /*8cc0*/  F2FP.F16.F32.PACK_AB R36, R97, R96 ;  /* 0x000000606124723e */ /* 0x000fec00000000ff */
[----:B------:R-:W3:Y:S01]  /*8cd0*/  MUFU.EX2 R105, R21 ;  /* 0x0000001500697308 */ /* 0x000ee20000000800 */
[----:B----4-:R-:W-:Y:S01]  /*8ce0*/  @!P1 FMUL R101, R101, R101 ;  /* 0x0000006565659220 */ /* 0x010fe20000400000 */
[----:B------:R-:W-:Y:S04]  /*8cf0*/  F2FP.F16.F32.PACK_AB R35, R103, R102 ;  /* 0x000000666723723e */ /* 0x000fe800000000ff */
[----:B------:R-:W-:Y:S04]  /*8d00*/  F2FP.F16.F32.PACK_AB R37, R101, R100 ;  /* 0x000000646525723e */ /* 0x000fe800000000ff */
[----:B------:R-:W4:Y:S01]  /*8d10*/  MUFU.EX2 R106, R22 ;  /* 0x00000016006a7308 */ /* 0x000f220000000800 */
[C---:B-1----:R-:W-:Y:S02]  /*8d20*/  FFMA2 R24, R3.reuse.F32, R4.F32x2.HI_LO, R24.F32x2.HI_LO ;  /* 0x0000000403187249 */ /* 0x042fe40000040018 */
[C---:B------:R-:W-:Y:S02]  /*8d30*/  FFMA2 R26, R3.reuse.F32, R6.F32x2.HI_LO, R26.F32x2.HI_LO ;  /* 0x00000006031a7249 */ /* 0x040fe4000004001a */
[----:B------:R-:W1:Y:S01]  /*8d40*/  LDS.128 R4, [R0+0x241a0] ;  /* 0x0241a00000047984 */ /* 0x000e620000000c00 */
[----:B--2---:R-:W-:Y:S01]  /*8d50*/  FFMA2 R28, R3.F32, R8.F32x2.HI_LO, R28.F32x2.HI_LO ;  /* 0x00000008031c7249 */ /* 0x004fe2000004001c */
[----:B------:R-:W-:Y:S03]  /*8d60*/  FSETP.GEU.AND P2, PT, R25, -126, PT ;  /* 0xc2fc00001900780b */ /* 0x000fe60003f4e000 */
[----:B------:R-:W2:Y:S01]  /*8d70*/  MUFU.EX2 R107, R23 ;  /* 0x00000017006b7308 */ /* 0x000ea20000000800 */
[----:B------:R-:W-:Y:S01]  /*8d80*/  FFMA2 R30, R3.F32, R10.F32x2.HI_LO, R30.F32x2.HI_LO ;  /* 0x0000000a031e7249 */ /* 0x000fe2000004001e */
[----:B------:R-:W-:Y:S01]  /*8d90*/  FSETP.GEU.AND P1, PT, R26, -126, PT ;  /* 0xc2fc00001a00780b */ /* 0x000fe20003f2e000 */
[----:B-----5:R-:W-:Y:S01]  /*8da0*/  @!P6 FMUL R104, R104, R104 ;  /* 0x000000686868e220 */ /* 0x020fe20000400000 */
[----:B------:R-:W-:Y:S01]  /*8db0*/  FSETP.GEU.AND P0, PT, R24, -126, PT ;  /* 0xc2fc00001800780b */ /* 0x000fe20003f0e000 */
[----:B------:R5:W1:Y:S01]  /*8dc0*/  LDS.128 R8, [R0+0x241b0] ;  /* 0x0241b00000087984 */ /* 0x000a620000000c00 */
[----:B------:R-:W-:Y:S01]  /*8dd0*/  NOP ;  /* 0x0000000000007918 */ /* 0x000fe20000000000 */
[----:B---3--:R-:W-:Y:S01]  /*8de0*/  @!P5 FMUL R105, R105, R105 ;  /* 0x000000696969d220 */ /* 0x008fe20000400000 */
[----:B------:R-:W-:Y:S01]  /*8df0*/  FSETP.GEU.AND P6, PT, R27, -126, PT ;  /* 0xc2fc00001b00780b */ /* 0x000fe20003fce000 */
[----:B----4-:R-:W-:Y:S01]  /*8e00*/  @!P4 FMUL R106, R106, R106 ;  /* 0x0000006a6a6ac220 */ /* 0x010fe20000400000 */
[----:B------:R-:W-:Y:S01]  /*8e10*/  FSETP.GEU.AND P5, PT, R28, -126, PT ;  /* 0xc2fc00001c00780b */ /* 0x000fe20003fae000 */
[----:B------:R-:W-:Y:S01]  /*8e20*/  @!P2 FMUL R25, R25, 0.5 ;  /* 0x3f0000001919a820 */ /* 0x000fe20000400000 */
[----:B------:R-:W-:Y:S01]  /*8e30*/  BAR.SYNC.DEFER_BLOCKING 0x3, 0x100 ;  /* 0x00c4000000007b1d */ /* 0x000fe20000010000 */
[----:B------:R-:W-:Y:S02]  /*8e40*/  FSETP.GEU.AND P4, PT, R29, -126, PT ;  /* 0xc2fc00001d00780b */ /* 0x000fe40003f8e000 */
[----:B------:R-:W-:Y:S01]  /*8e50*/  @!P1 FMUL R26, R26, 0.5 ;  /* 0x3f0000001a1a9820 */ /* 0x000fe20000400000 */
[----:B------:R-:W-:Y:S01]  /*8e60*/  F2FP.F16.F32.PACK_AB R38, R105, R104 ;  /* 0x000000686926723e */ /* 0x000fe200000000ff */
[----:B--2---:R-:W-:Y:S01]  /*8e70*/  @!P3 FMUL R107, R107, R107 ;  /* 0x0000006b6b6bb220 */ /* 0x004fe20000400000 */
[----:B------:R-:W-:Y:S01]  /*8e80*/  FSETP.GEU.AND P3, PT, R30, -126, PT ;  /* 0xc2fc00001e00780b */ /* 0x000fe20003f6e000 */
[----:B------:R-:W2:Y:S01]  /*8e90*/  MUFU.EX2 R109, R25 ;  /* 0x00000019006d7308 */ /* 0x000ea20000000800 */
[----:B------:R-:W-:Y:S01]  /*8ea0*/  @!P0 FMUL R24, R24, 0.5 ;  /* 0x3f00000018188820 */ /* 0x000fe20000400000 */
[----:B------:R-:W-:Y:S01]  /*8eb0*/  @!P6 FMUL R27, R27, 0.5 ;  /* 0x3f0000001b1be820 */ /* 0x000fe20000400000 */
[----:B------:R-:W3:Y:S01]  /*8ec0*/  S2R R22, SR_TID.X ;  /* 0x0000000000167919 */ /* 0x000ee20000002100 */
[----:B------:R-:W-:Y:S01]  /*8ed0*/  @!P5 FMUL R28, R28, 0.5 ;  /* 0x3f0000001c1cd820 */ /* 0x000fe20000400000 */
[----:B------:R-:W-:Y:S05]  /*8ee0*/  F2FP.F16.F32.PACK_AB R39, R107, R106 ;  /* 0x0000006a6b27723e */ /* 0x000fea00000000ff */
[----:B------:R-:W4:Y:S01]  /*8ef0*/  MUFU.EX2 R112, R26 ;  /* 0x0000001a00707308 */ /* 0x000f220000000800 */
[----:B------:R-:W-:Y:S01]  /*8f00*/  @!P4 FMUL R29, R29, 0.5 ;  /* 0x3f0000001d1dc820 */ /* 0x000fe20000400000 */
[----:B-----5:R-:W-:Y:S01]  /*8f10*/  SHF.R.U32.HI R0, RZ, 0x4, R73 ;  /* 0x00000004ff007819 */ /* 0x020fe20000011649 */
[----:B------:R-:W-:Y:S03]  /*8f20*/  @!P3 FMUL R30, R30, 0.5 ;  /* 0x3f0000001e1eb820 */ /* 0x000fe60000400000 */
[----:B------:R-:W-:Y:S04]  /*8f30*/  LOP3.LUT R0, R0, 0x8, RZ, 0xc0, !PT ;  /* 0x0000000800007812 */ /* 0x000fe800078ec0ff */
[----:B------:R-:W5:Y:S01]  /*8f40*/  MUFU.EX2 R108, R24 ;  /* 0x00000018006c7308 */ /* 0x000f620000000800 */
[----:B--2---:R-:W-:Y:S01]  /*8f50*/  @!P2 FMUL R109, R109, R109 ;  /* 0x0000006d6d6da220 */ /* 0x004fe20000400000 */
[C---:B-1----:R-:W-:Y:S02]  /*8f60*/  FFMA2 R4, R3.reuse.F32, R12.F32x2.HI_LO, R4.F32x2.HI_LO ;  /* 0x0000000c03047249 */ /* 0x042fe40000040004 */
[----:B------:R-:W-:Y:S03]  /*8f70*/  FFMA2 R6, R3.F32, R14.F32x2.HI_LO, R6.F32x2.HI_LO ;  /* 0x0000000e03067249 */ /* 0x000fe60000040006 */
[----:B------:R-:W-:Y:S03]  /*8f80*/  FSETP.GEU.AND P2, PT, R4, -126, PT ;  /* 0xc2fc00000400780b */ /* 0x000fe60003f4e000 */
[----:B------:R-:W1:Y:S01]  /*8f90*/  MUFU.EX2 R113, R27 ;  /* 0x0000001b00717308 */ /* 0x000e620000000800 */
[----:B----4-:R-:W-:Y:S01]  /*8fa0*/  @!P1 FMUL R112, R112, R112 ;  /* 0x0000007070709220 */ /* 0x010fe20000400000 */
[----:B------:R-:W-:Y:S01]  /*8fb0*/  FSETP.GEU.AND P1, PT, R5, -126, PT ;  /* 0xc2fc00000500780b */ /* 0x000fe20003f2e000 */
[C---:B------:R-:W-:Y:S01]  /*8fc0*/  FFMA2 R8, R3.reuse.F32, R16.F32x2.HI_LO, R8.F32x2.HI_LO ;  /* 0x0000001003087249 */ /* 0x040fe20000040008 */
[----:B------:R-:W-:Y:S01]  /*8fd0*/  IADD3 R16, PT, PT, R74, -R0, RZ ;  /* 0x800000004a107210 */ /* 0x000fe20007ffe0ff */
[----:B------:R-:W-:Y:S05]  /*8fe0*/  FFMA2 R10, R3.F32, R18.F32x2.HI_LO, R10.F32x2.HI_LO ;  /* 0x00000012030a7249 */ /* 0x000fea000004000a */
[----:B------:R-:W2:Y:S01]  /*8ff0*/  MUFU.EX2 R114, R28 ;  /* 0x0000001c00727308 */ /* 0x000ea20000000800 */
[----:B-----5:R-:W-:Y:S01]  /*9000*/  @!P0 FMUL R108, R108, R108 ;  /* 0x0000006c6c6c8220 */ /* 0x020fe20000400000 */
[----:B------:R-:W-:Y:S01]  /*9010*/  FSETP.GEU.AND P0, PT, R31, -126, PT ;  /* 0xc2fc00001f00780b */ /* 0x000fe20003f0e000 */
[----:B------:R-:W-:Y:S01]  /*9020*/  @!P2 FMUL R4, R4, 0.5 ;  /* 0x3f0000000404a820 */ /* 0x000fe20000400000 */
[----:B---3--:R-:W-:Y:S01]  /*9030*/  SHF.R.U32.HI R22, RZ, 0x5, R22 ;  /* 0x00000005ff167819 */ /* 0x008fe20000011616 */
[----:B------:R-:W-:Y:S05]  /*9040*/  @!P1 FMUL R5, R5, 0.5 ;  /* 0x3f00000005059820 */ /* 0x000fea0000400000 */
[----:B------:R-:W3:Y:S01]  /*9050*/  MUFU.EX2 R115, R29 ;  /* 0x0000001d00737308 */ /* 0x000ee20000000800 */
[----:B-1----:R-:W-:Y:S01]  /*9060*/  @!P6 FMUL R113, R113, R113 ;  /* 0x000000717171e220 */ /* 0x002fe20000400000 */
[----:B------:R-:W-:Y:S02]  /*9070*/  FSETP.GEU.AND P6, PT, R6, -126, PT ;  /* 0xc2fc00000600780b */ /* 0x000fe40003fce000 */
[----:B------:R-:W-:Y:S02]  /*9080*/  SHF.R.U32.HI R0, RZ, 0x15, R16 ;  /* 0x00000015ff007819 */ /* 0x000fe40000011610 */
[----:B------:R-:W-:Y:S01]  /*9090*/  LOP3.LUT R22, R22, 0x3, RZ, 0xc0, !PT ;  /* 0x0000000316167812 */ /* 0x000fe200078ec0ff */
[----:B------:R-:W-:Y:S03]  /*90a0*/  @!P0 FMUL R31, R31, 0.5 ;  /* 0x3f0000001f1f8820 */ /* 0x000fe60000400000 */
[----:B------:R-:W1:Y:S01]  /*90b0*/  MUFU.EX2 R116, R30 ;  /* 0x0000001e00747308 */ /* 0x000e620000000800 */
[----:B--2---:R-:W-:Y:S01]  /*90c0*/  @!P5 FMUL R114, R114, R114 ;  /* 0x000000727272d220 */ /* 0x004fe20000400000 */
[----:B------:R-:W-:Y:S02]  /*90d0*/  FSETP.GEU.AND P5, PT, R7, -126, PT ;  /* 0xc2fc00000700780b */ /* 0x000fe40003fae000 */
[----:B------:R-:W-:Y:S02]  /*90e0*/  F2FP.F16.F32.PACK_AB R24, R109, R108 ;  /* 0x0000006c6d18723e */ /* 0x000fe400000000ff */
[----:B------:R-:W-:Y:S01]  /*90f0*/  F2FP.F16.F32.PACK_AB R25, R113, R112 ;  /* 0x000000707119723e */ /* 0x000fe200000000ff */
[----:B------:R-:W-:Y:S03]  /*9100*/  @!P6 FMUL R6, R6, 0.5 ;  /* 0x3f0000000606e820 */ /* 0x000fe60000400000 */
[----:B------:R-:W2:Y:S01]  /*9110*/  MUFU.EX2 R118, R4 ;  /* 0x0000000400767308 */ /* 0x000ea20000000800 */
[----:B---3--:R-:W-:Y:S01]  /*9120*/  @!P4 FMUL R115, R115, R115 ;  /* 0x000000737373c220 */ /* 0x008fe20000400000 */
[----:B------:R-:W-:Y:S04]  /*9130*/  FSETP.GEU.AND P4, PT, R8, -126, PT ;  /* 0xc2fc00000800780b */ /* 0x000fe80003f8e000 */
[----:B------:R-:W-:Y:S01]  /*9140*/  F2FP.F16.F32.PACK_AB R26, R115, R114 ;  /* 0x00000072731a723e */ /* 0x000fe200000000ff */
[----:B------:R-:W-:Y:S03]  /*9150*/  @!P5 FMUL R7, R7, 0.5 ;  /* 0x3f0000000707d820 */ /* 0x000fe60000400000 */
[----:B------:R-:W3:Y:S01]  /*9160*/  MUFU.EX2 R119, R5 ;  /* 0x0000000500777308 */ /* 0x000ee20000000800 */
[----:B-1----:R-:W-:Y:S01]  /*9170*/  @!P3 FMUL R116, R116, R116 ;  /* 0x000000747474b220 */ /* 0x002fe20000400000 */
[C---:B------:R-:W-:Y:S03]  /*9180*/  FSETP.GEU.AND P3, PT, R9.reuse, -126, PT ;  /* 0xc2fc00000900780b */ /* 0x040fe60003f6e000 */
[----:B------:R-:W-:Y:S05]  /*9190*/  @!P4 FMUL R8, R8, 0.5 ;  /* 0x3f0000000808c820 */ /* 0x000fea0000400000 */
[----:B------:R-:W1:Y:S01]  /*91a0*/  MUFU.EX2 R117, R31 ;  /* 0x0000001f00757308 */ /* 0x000e620000000800 */
[----:B--2---:R-:W-:Y:S01]  /*91b0*/  @!P2 FMUL R118, R118, R118 ;  /* 0x000000767676a220 */ /* 0x004fe20000400000 */
[C---:B------:R-:W-:Y:S03]  /*91c0*/  FSETP.GEU.AND P2, PT, R10.reuse, -126, PT ;  /* 0xc2fc00000a00780b */ /* 0x040fe60003f4e000 */
[----:B------:R-:W-:Y:S05]  /*91d0*/  @!P3 FMUL R9, R9, 0.5 ;  /* 0x3f0000000909b820 */ /* 0x000fea0000400000 */
[----:B------:R-:W2:Y:S01]  /*91e0*/  MUFU.EX2 R120, R6 ;  /* 0x0000000600787308 */ /* 0x000ea20000000800 */
[----:B---3--:R-:W-:Y:S01]  /*91f0*/  @!P1 FMUL R119, R119, R119 ;  /* 0x0000007777779220 */ /* 0x008fe20000400000 */
[----:B------:R-:W-:Y:S04]  /*9200*/  FSETP.GEU.AND P1, PT, R11, -126, PT ;  /* 0xc2fc00000b00780b */ /* 0x000fe80003f2e000 */
[----:B------:R-:W-:Y:S01]  /*9210*/  F2FP.F16.F32.PACK_AB R28, R119, R118 ;  /* 0x00000076771c723e */ /* 0x000fe200000000ff */
[----:B------:R-:W-:Y:S03]  /*9220*/  @!P2 FMUL R10, R10, 0.5 ;  /* 0x3f0000000a0aa820 */ /* 0x000fe60000400000 */
[----:B------:R-:W3:Y:S01]  /*9230*/  MUFU.EX2 R121, R7 ;  /* 0x0000000700797308 */ /* 0x000ee20000000800 */
[----:B-1----:R-:W-:Y:S01]  /*9240*/  @!P0 FMUL R117, R117, R117 ;  /* 0x0000007575758220 */ /* 0x002fe20000400000 */
[----:B------:R-:W-:Y:S04]  /*9250*/  ISETP.NE.AND P0, PT, R22, R0, PT ;  /* 0x000000001600720c */ /* 0x000fe80003f05270 */
[----:B------:R-:W-:Y:S01]  /*9260*/  F2FP.F16.F32.PACK_AB R27, R117, R116 ;  /* 0x00000074751b723e */ /* 0x000fe200000000ff */
[----:B------:R-:W-:Y:S03]  /*9270*/  @!P1 FMUL R11, R11, 0.5 ;  /* 0x3f0000000b0b9820 */ /* 0x000fe60000400000 */
[----:B------:R-:W1:Y:S01]  /*9280*/  MUFU.EX2 R122, R8 ;  /* 0x00000008007a7308 */ /* 0x000e620000000800 */
[----:B--2---:R-:W-:Y:S09]  /*9290*/  @!P6 FMUL R120, R120, R120 ;  /* 0x000000787878e220 */ /* 0x004ff20000400000 */
[----:B------:R-:W2:Y:S01]  /*92a0*/  MUFU.EX2 R123, R9 ;  /* 0x00000009007b7308 */ /* 0x000ea20000000800 */
[----:B---3--:R-:W-:Y:S05]  /*92b0*/  @!P5 FMUL R121, R121, R121 ;  /* 0x000000797979d220 */ /* 0x008fea0000400000 */
[----:B------:R-:W-:Y:S04]  /*92c0*/  F2FP.F16.F32.PACK_AB R29, R121, R120 ;  /* 0x00000078791d723e */ /* 0x000fe800000000ff */
[----:B------:R-:W3:Y:S01]  /*92d0*/  MUFU.EX2 R124, R10 ;  /* 0x0000000a007c7308 */ /* 0x000ee20000000800 */
[----:B-1----:R-:W-:Y:S09]  /*92e0*/  @!P4 FMUL R122, R122, R122 ;  /* 0x0000007a7a7ac220 */ /* 0x002ff20000400000 */
[----:B------:R-:W1:Y:S01]  /*92f0*/  MUFU.EX2 R125, R11 ;  /* 0x0000000b007d7308 */ /* 0x000e620000000800 */
[----:B--2---:R-:W-:Y:S05]  /*9300*/  @!P3 FMUL R123, R123, R123 ;  /* 0x0000007b7b7bb220 */ /* 0x004fea0000400000 */
[----:B------:R-:W-:Y:S01]  /*9310*/  F2FP.F16.F32.PACK_AB R30, R123, R122 ;  /* 0x0000007a7b1e723e */ /* 0x000fe200000000ff */
[----:B---3--:R-:W-:Y:S01]  /*9320*/  @!P2 FMUL R124, R124, R124 ;  /* 0x0000007c7c7ca220 */ /* 0x008fe20000400000 */
[----:B-1----:R-:W-:Y:S05]  /*9330*/  @!P1 FMUL R125, R125, R125 ;  /* 0x0000007d7d7d9220 */ /* 0x002fea0000400000 */
        /* <DEDUP_REMOVED lines=18> */
.L_x_1582:
        /* <DEDUP_REMOVED lines=23> */
.L_x_1583:
        /* <DEDUP_REMOVED lines=23> */
.L_x_1584:
        /* <DEDUP_REMOVED lines=23> */
.L_x_1585:
[----:B------:R-:W4:Y:S01]  /*98b0*/  LDL.LU R17, [R1+0x18] ;  /* 0x0000180001117983 */ /* 0x000f220000300800 */
[----:B------:R-:W-:Y:S05]  /*98c0*/  WARPSYNC.ALL ;  /* 0x0000000000007948 */ /* 0x000fea0003800000 */
[----:B------:R-:W-:Y:S01]  /*98d0*/  R2UR UR4, R16 ;  /* 0x00000000100472ca */ /* 0x000fe200000e0000 */
[----:B------:R-:W-:Y:S11]  /*98e0*/  BSSY.RECONVERGENT B0, `(.L_x_1586) ;  /* 0x0000008000007945 */ /* 0x000ff60003800200 */
[----:B------:R-:W-:Y:S01]  /*98f0*/  @!UPT UIADD3 URZ, UPT, UPT, URZ, URZ, URZ ;  /* 0x000000fffffff290 */ /* 0x000fe2000fffe0ff */
[----:B------:R1:W-:Y:S01]  /*9900*/  STTM.x8 tmem[UR4+0x30], R24 ;  /* 0x00003018000079ed */ /* 0x0003e200081c0004 */
[----:B------:R-:W1:Y:S01]  /*9910*/  FENCE.VIEW.ASYNC.T ;  /* 0x00000000000073c6 */ /* 0x000e620000000200 */
[----:B----4-:R-:W-:Y:S11]  /*9920*/  ISETP.NE.AND P0, PT, R17, 0x3, PT ;  /* 0x000000031100780c */ /* 0x010ff60003f05270 */
[----:B------:R-:W-:Y:S02]  /*9930*/  @!UPT UIADD3 URZ, UPT, UPT, URZ, URZ, URZ ;  /* 0x000000fffffff290 */ /* 0x000fe4000fffe0ff */
[----:B-1----:R-:W-:Y:S05]  /*9940*/  @!P0 BRA `(.L_x_1587) ;  /* 0x0000000000048947 */ /* 0x002fea0003800000 */
[----:B------:R-:W-:Y:S05]  /*9950*/  BPT.TRAP 0x1 ;  /* 0x000000040000795c */ /* 0x000fea0000300000 */
.L_x_1587:
[----:B------:R-:W-:Y:S05]  /*9960*/  BSYNC.RECONVERGENT B0 ;  /* 0x0000000000007941 */ /* 0x000fea0003800200 */
.L_x_1586:
[----:B------:R1:W-:Y:S01]  /*9970*/  SYNCS.ARRIVE.TRANS64.A1T0 RZ, [R2+URZ+0x24880], RZ ;  /* 0x024880ff02ff79a7 */ /* 0x0003e200081000ff */
[----:B------:R-:W-:Y:S04]  /*9980*/  BSSY.RECONVERGENT B0, `(.L_x_1588) ;  /* 0x0000004000007945 */ /* 0x000fe80003800200 */
[----:B------:R-:W-:Y:S05]  /*9990*/  @!P0 BRA `(.L_x_1589) ;  /* 0x0000000000088947 */ /* 0x000fea0003800000 */
[----:B------:R-:W-:Y:S05]  /*99a0*/  BPT.TRAP 0x1 ;  /* 0x000000040000795c */ /* 0x000fea0000300000 */
[----:B------:R-:W-:Y:S05]  /*99b0*/  BPT.TRAP 0x1 ;  /* 0x000000040000795c */ /* 0x000fea0000300000 */
.L_x_1589:
[----:B------:R-:W-:Y:S05]  /*99c0*/  BSYNC.RECONVERGENT B0 ;  /* 0x0000000000007941 */ /* 0x000fea0003800200 */
.L_x_1588:
[----:B------:R-:W-:Y:S01]  /*99d0*/  IADD3 R0, PT, PT, R2, 0x24858, RZ ;  /* 0x0002485802007810 */ /* 0x000fe20007ffe0ff */
[----:B------:R-:W-:Y:S03]  /*99e0*/  BSSY.RECONVERGENT B0, `(.L_x_1590) ;  /* 0x0000005000007945 */ /* 0x000fe60003800200 */
[----:B------:R-:W-:Y:S04]  /*99f0*/  PRMT R0, R72, 0x654, R0 ;  /* 0x0000065448007816 */ /* 0x000fe80000000000 */
[----:B------:R4:W-:Y:S01]  /*9a00*/  SYNCS.ARRIVE.TRANS64.RED.A1T0 RZ, [R0+URZ], RZ ;  /* 0x000000ff00ff79a7 */ /* 0x0009e200081004ff */
[----:B------:R-:W-:Y:S05]  /*9a10*/  @!P0 BRA `(.L_x_1591) ;  /* 0x0000000000048947 */ /* 0x000fea0003800000 */
[----:B------:R-:W-:Y:S05]  /*9a20*/  BPT.TRAP 0x1 ;  /* 0x000000040000795c */ /* 0x000fea0000300000 */
.L_x_1591:
[----:B------:R-:W-:Y:S05]  /*9a30*/  BSYNC.RECONVERGENT B0 ;  /* 0x0000000000007941 */ /* 0x000fea0003800200 */
.L_x_1590:
[----:B----4-:R-:W-:Y:S01]  /*9a40*/  IADD3 R0, PT, PT, R2, 0x24838, RZ ;  /* 0x0002483802007810 */ /* 0x010fe20007ffe0ff */
[----:B------:R-:W-:Y:S03]  /*9a50*/  BSSY.RECONVERGENT B0, `(.L_x_1592) ;  /* 0x0000005000007945 */ /* 0x000fe60003800200 */
[----:B------:R-:W-:Y:S04]  /*9a60*/  PRMT R0, R72, 0x654, R0 ;  /* 0x0000065448007816 */ /* 0x000fe80000000000 */
[----:B------:R4:W-:Y:S01]  /*9a70*/  SYNCS.ARRIVE.TRANS64.RED.A1T0 RZ, [R0+URZ], RZ ;  /* 0x000000ff00ff79a7 */ /* 0x0009e200081004ff */
[----:B------:R-:W-:Y:S05]  /*9a80*/  @!P0 BRA `(.L_x_1593) ;  /* 0x0000000000048947 */ /* 0x000fea0003800000 */
[----:B------:R-:W-:Y:S05]  /*9a90*/  BPT.TRAP 0x1 ;  /* 0x000000040000795c */ /* 0x000fea0000300000 */
.L_x_1593:
[----:B------:R-:W-:Y:S05]  /*9aa0*/  BSYNC.RECONVERGENT B0 ;  /* 0x0000000000007941 */ /* 0x000fea0003800200 */
.L_x_1592:
[----:B----4-:R-:W4:Y:S01]  /*9ab0*/  LDL R0, [R1+0x4] ;  /* 0x0000040001007983 */ /* 0x010f220000100800 */
[----:B------:R-:W-:Y:S01]  /*9ac0*/  BSSY B0, `(.L_x_1594) ;  /* 0x0000004000007945 */ /* 0x000fe20003800000 */
[----:B----4-:R-:W-:Y:S04]  /*9ad0*/  SHF.L.U32 R0, R0, 0x1f, RZ ;  /* 0x0000001f00007819 */ /* 0x010fe800000006ff */
[----:B------:R-:W4:Y:S02]  /*9ae0*/  SYNCS.PHASECHK.TRANS64.TRYWAIT P1, [R2+URZ+0x24840], R0 ;  /* 0x02484000020075a7 */ /* 0x000f2400080211ff */
[----:B----4-:R-:W-:Y:S05]  /*9af0*/  @!P1 BRA `(.L_x_1595) ;  /* 0x00000048006c9947 */ /* 0x010fea0003800000 */
.L_x_1695:
[----:B------:R-:W-:Y:S05]  /*9b00*/  BSYNC B0 ;  /* 0x0000000000007941 */ /* 0x000fea0003800000 */
.L_x_1594:
[----:B------:R-:W-:Y:S04]  /*9b10*/  BSSY.RECONVERGENT B0, `(.L_x_1596) ;  /* 0x0000003000007945 */ /* 0x000fe80003800200 */
[----:B------:R-:W-:Y:S05]  /*9b20*/  @!P0 BRA `(.L_x_1597) ;  /* 0x0000000000048947 */ /* 0x000fea0003800000 */
[----:B------:R-:W-:Y:S05]  /*9b30*/  BPT.TRAP 0x1 ;  /* 0x000000040000795c */ /* 0x000fea0000300000 */
.L_x_1597:
[----:B------:R-:W-:Y:S05]  /*9b40*/  BSYNC.RECONVERGENT B0 ;  /* 0x0000000000007941 */ /* 0x000fea0003800200 */
.L_x_1596:
[----:B----4-:R-:W4:Y:S01]  /*9b50*/  LDL R0, [R1+0x14] ;  /* 0x0000140001007983 */ /* 0x010f220000100800 */
[----:B------:R-:W-:Y:S01]  /*9b60*/  BSSY B0, `(.L_x_1598) ;  /* 0x0000004000007945 */ /* 0x000fe20003800000 */
[----:B----4-:R-:W-:Y:S04]  /*9b70*/  SHF.L.U32 R0, R0, 0x1f, RZ ;  /* 0x0000001f00007819 */ /* 0x010fe800000006ff */
[----:B------:R-:W4:Y:S02]  /*9b80*/  SYNCS.PHASECHK.TRANS64.TRYWAIT P1, [R2+URZ+0x24860], R0 ;  /* 0x02486000020075a7 */ /* 0x000f2400080211ff */
[----:B----4-:R-:W-:Y:S05]  /*9b90*/  @!P1 BRA `(.L_x_1599) ;  /* 0x0000004800589947 */ /* 0x010fea0003800000 */
.L_x_1696:
[----:B------:R-:W-:Y:S05]  /*9ba0*/  BSYNC B0 ;  /* 0x0000000000007941 */ /* 0x000fea0003800000 */
.L_x_1598:
[----:B------:R-:W-:Y:S04]  /*9bb0*/  BSSY.RECONVERGENT B0, `(.L_x_1600) ;  /* 0x0000003000007945 */ /* 0x000fe80003800200 */
[----:B------:R-:W-:Y:S05]  /*9bc0*/  @!P0 BRA `(.L_x_1601) ;  /* 0x0000000000048947 */ /* 0x000fea0003800000 */
[----:B------:R-:W-:Y:S05]  /*9bd0*/  BPT.TRAP 0x1 ;  /* 0x000000040000795c */ /* 0x000fea0000300000 */
.L_x_1601:
[----:B------:R-:W-:Y:S05]  /*9be0*/  BSYNC.RECONVERGENT B0 ;  /* 0x0000000000007941 */ /* 0x000fea0003800200 */
.L_x_1600:
[----:B----4-:R-:W4:Y:S01]  /*9bf0*/  LDL R0, [R1+0x10] ;  /* 0x0000100001007983 */ /* 0x010f220000100800 */
[----:B------:R-:W-:Y:S01]  /*9c00*/  VIADD R3, R74, 0xffffff80 ;  /* 0xffffff804a037836 */ /* 0x000fe20000000000 */
[----:B------:R-:W-:Y:S01]  /*9c10*/  BSSY B0, `(.L_x_1602) ;  /* 0x000000a000007945 */ /* 0x000fe20003800000 */
[----:B------:R-:W5:Y:S03]  /*9c20*/  S2R R4, SR_TID.X ;  /* 0x0000000000047919 */ /* 0x000f660000002100 */
[----:B------:R-:W-:Y:S02]  /*9c30*/  SHF.R.U32.HI R3, RZ, 0x15, R3 ;  /* 0x00000015ff037819 */ /* 0x000fe40000011603 */
[----:B----4-:R-:W-:Y:S02]  /*9c40*/  SHF.L.U32 R0, R0, 0x1f, RZ ;  /* 0x0000001f00007819 */ /* 0x010fe400000006ff */
[----:B-----5:R-:W-:Y:S02]  /*9c50*/  SHF.R.U32.HI R4, RZ, 0x5, R4 ;  /* 0x00000005ff047819 */ /* 0x020fe40000011604 */
[----:B------:R-:W4:Y:S02]  /*9c60*/  SYNCS.PHASECHK.TRANS64.TRYWAIT P1, [R2+URZ+0x24898], R0 ;  /* 0x02489800020075a7 */ /* 0x000f2400080211ff */
[----:B------:R-:W-:Y:S04]  /*9c70*/  LOP3.LUT R4, R4, 0x3, RZ, 0xc0, !PT ;  /* 0x0000000304047812 */ /* 0x000fe800078ec0ff */
[----:B------:R-:W-:Y:S01]  /*9c80*/  ISETP.NE.AND P0, PT, R4, R3, PT ;  /* 0x000000030400720c */ /* 0x000fe20003f05270 */
[----:B------:R-:W-:Y:S01]  /*9c90*/  @!UPT UIADD3 URZ, UPT, UPT, URZ, URZ, URZ ;  /* 0x000000fffffff290 */ /* 0x000fe2000fffe0ff */
[----:B----4-:R-:W-:Y:S11]  /*9ca0*/  @!P1 BRA `(.L_x_1603) ;  /* 0x0000004800289947 */ /* 0x010ff60003800000 */
.L_x_1697:
[----:B------:R-:W-:Y:S05]  /*9cb0*/  BSYNC B0 ;  /* 0x0000000000007941 */ /* 0x000fea0003800000 */
.L_x_1602:
[----:B------:R-:W-:Y:S05]  /*9cc0*/  @!P0 BRA `(.L_x_1604) ;  /* 0x0000000000408947 */ /* 0x000fea0003800000 */
[----:B------:R-:W5:Y:S01]  /*9cd0*/  LDCU.64 UR8, c[0x4][0xd8] ;  /* 0x01001b00ff0877ac */ /* 0x000f620008000a00 */
[----:B------:R-:W-:Y:S01]  /*9ce0*/  MOV R3, 0xf8 ;  /* 0x000000f800037802 */ /* 0x000fe20000000f00 */
[----:B------:R-:W-:Y:S02]  /*9cf0*/  HFMA2 R12, -RZ, RZ, 0, 5.9604644775390625e-08 ;  /* 0x00000001ff0c7431 */ /* 0x000fe400000001ff */
[----:B------:R-:W-:Y:S02]  /*9d00*/  IMAD.MOV.U32 R8, RZ, RZ, 0x192 ;  /* 0x00000192ff087424 */ /* 0x000fe400078e00ff */
[----:B------:R-:W-:Y:S01]  /*9d10*/  IMAD.MOV.U32 R13, RZ, RZ, RZ ;  /* 0x000000ffff0d7224 */ /* 0x000fe200078e00ff */
[----:B------:R-:W2:Y:S01]  /*9d20*/  LDCU.64 UR6, c[0x4][0xe0] ;  /* 0x01001c00ff0677ac */ /* 0x000ea20008000a00 */
[----:B-1--4-:R-:W1:Y:S01]  /*9d30*/  LDC.64 R2, c[0x4][R3] ;  /* 0x0100000003027b82 */ /* 0x012e620000000a00 */
[----:B------:R-:W4:Y:S01]  /*9d40*/  LDCU.64 UR4, c[0x4][0x40] ;  /* 0x01000800ff0477ac */ /* 0x000f220008000a00 */
[----:B-----5:R-:W-:Y:S01]  /*9d50*/  MOV R5, UR9 ;  /* 0x0000000900057c02 */ /* 0x020fe20008000f00 */
[----:B------:R-:W-:Y:S01]  /*9d60*/  IMAD.U32 R4, RZ, RZ, UR8 ;  /* 0x00000008ff047e24 */ /* 0x000fe2000f8e00ff */
[----:B--2---:R-:W-:Y:S01]  /*9d70*/  MOV R7, UR7 ;  /* 0x0000000700077c02 */ /* 0x004fe20008000f00 */
[----:B------:R-:W-:Y:S01]  /*9d80*/  IMAD.U32 R6, RZ, RZ, UR6 ;  /* 0x00000006ff067e24 */ /* 0x000fe2000f8e00ff */
[----:B----4-:R-:W-:Y:S01]  /*9d90*/  MOV R11, UR5 ;  /* 0x00000005000b7c02 */ /* 0x010fe20008000f00 */
[----:B------:R-:W-:Y:S02]  /*9da0*/  IMAD.U32 R10, RZ, RZ, UR4 ;  /* 0x00000004ff0a7e24 */ /* 0x000fe4000f8e00ff */
[----:B------:R-:W-:Y:S07]  /*9db0*/  LEPC R20, `(.L_x_1604) ;  /* 0x000000001014794e */ /* 0x000fee0000000000 */
[----:B-1-3--:R-:W-:Y:S05]  /*9dc0*/  CALL.ABS.NOINC R2 ;  /* 0x0000000002007343 */ /* 0x00afea0003c00000 */
.L_x_1604:
[----:B------:R-:W5:Y:S01]  /*9dd0*/  S2R R16, SR_TID.X ;  /* 0x0000000000107919 */ /* 0x000f620000002100 */
[----:B------:R-:W-:Y:S05]  /*9de0*/  WARPSYNC.ALL ;  /* 0x0000000000007948 */ /* 0x000fea0003800000 */
[C---:B------:R-:W-:Y:S01]  /*9df0*/  R2UR UR4, R74.reuse ;  /* 0x000000004a0472ca */ /* 0x040fe200000e0000 */
[----:B----4-:R-:W-:Y:S05]  /*9e00*/  VIADD R0, R74, 0xffffffa0 ;  /* 0xffffffa04a007836 */ /* 0x010fea0000000000 */
[----:B------:R-:W-:Y:S07]  /*9e10*/  SHF.R.U32.HI R0, RZ, 0x15, R0 ;  /* 0x00000015ff007819 */ /* 0x000fee0000011600 */
[----:B--2---:R-:W2:Y:S01]  /*9e20*/  LDTM.x16 R40, tmem[UR4+-0x80] ;  /* 0xffff8004002879ee */ /* 0x004ea2000824ff00 */
[----:B-----5:R-:W-:Y:S04]  /*9e30*/  SHF.R.U32.HI R16, RZ, 0x5, R16 ;  /* 0x00000005ff107819 */ /* 0x020fe80000011610 */
[----:B------:R-:W-:Y:S04]  /*9e40*/  LOP3.LUT R16, R16, 0x3, RZ, 0xc0, !PT ;  /* 0x0000000310107812 */ /* 0x000fe800078ec0ff */
[----:B------:R-:W-:Y:S11]  /*9e50*/  ISETP.NE.AND P0, PT, R16, R0, PT ;  /* 0x000000001000720c */ /* 0x000ff60003f05270 */
[----:B------:R-:W-:Y:S02]  /*9e60*/  @!UPT UIADD3 URZ, UPT, UPT, URZ, URZ, URZ ;  /* 0x000000fffffff290 */ /* 0x000fe4000fffe0ff */
[----:B--2---:R-:W-:Y:S05]  /*9e70*/  @!P0 BRA `(.L_x_1605) ;  /* 0x0000000000408947 */ /* 0x004fea0003800000 */
[----:B------:R-:W2:Y:S01]  /*9e80*/  LDCU.64 UR8, c[0x4][0xd8] ;  /* 0x01001b00ff0877ac */ /* 0x000ea20008000a00 */
[----:B------:R-:W-:Y:S01]  /*9e90*/  MOV R3, 0xf8 ;  /* 0x000000f800037802 */ /* 0x000fe20000000f00 */
[----:B------:R-:W-:Y:S02]  /*9ea0*/  HFMA2 R12, -RZ, RZ, 0, 5.9604644775390625e-08 ;  /* 0x00000001ff0c7431 */ /* 0x000fe400000001ff */
[----:B------:R-:W-:Y:S02]  /*9eb0*/  IMAD.MOV.U32 R8, RZ, RZ, 0x192 ;  /* 0x00000192ff087424 */ /* 0x000fe400078e00ff */
[----:B------:R-:W-:Y:S01]  /*9ec0*/  IMAD.MOV.U32 R13, RZ, RZ, RZ ;  /* 0x000000ffff0d7224 */ /* 0x000fe200078e00ff */
[----:B------:R-:W4:Y:S01]  /*9ed0*/  LDCU.64 UR6, c[0x4][0xe0] ;  /* 0x01001c00ff0677ac */ /* 0x000f220008000a00 */
[----:B-1----:R-:W1:Y:S01]  /*9ee0*/  LDC.64 R2, c[0x4][R3] ;  /* 0x0100000003027b82 */ /* 0x002e620000000a00 */
[----:B------:R-:W5:Y:S01]  /*9ef0*/  LDCU.64 UR4, c[0x4][0x40] ;  /* 0x01000800ff0477ac */ /* 0x000f620008000a00 */
[----:B--2---:R-:W-:Y:S01]  /*9f00*/  MOV R5, UR9 ;  /* 0x0000000900057c02 */ /* 0x004fe20008000f00 */
[----:B------:R-:W-:Y:S01]  /*9f10*/  IMAD.U32 R4, RZ, RZ, UR8 ;  /* 0x00000008ff047e24 */ /* 0x000fe2000f8e00ff */
[----:B----4-:R-:W-:Y:S01]  /*9f20*/  MOV R7, UR7 ;  /* 0x0000000700077c02 */ /* 0x010fe20008000f00 */
[----:B------:R-:W-:Y:S01]  /*9f30*/  IMAD.U32 R6, RZ, RZ, UR6 ;  /* 0x00000006ff067e24 */ /* 0x000fe2000f8e00ff */
[----:B-----5:R-:W-:Y:S01]  /*9f40*/  MOV R11, UR5 ;  /* 0x00000005000b7c02 */ /* 0x020fe20008000f00 */
[----:B------:R-:W-:Y:S02]  /*9f50*/  IMAD.U32 R10, RZ, RZ, UR4 ;  /* 0x00000004ff0a7e24 */ /* 0x000fe4000f8e00ff */
[----:B------:R-:W-:Y:S07]  /*9f60*/  LEPC R20, `(.L_x_1605) ;  /* 0x000000001014794e */ /* 0x000fee0000000000 */
[----:B-1-3--:R-:W-:Y:S05]  /*9f70*/  CALL.ABS.NOINC R2 ;  /* 0x0000000002007343 */ /* 0x00afea0003c00000 */
.L_x_1605:
[----:B------:R-:W-:Y:S05]  /*9f80*/  WARPSYNC.ALL ;  /* 0x0000000000007948 */ /* 0x000fea0003800000 */
[C---:B------:R-:W-:Y:S01]  /*9f90*/  R2UR UR4, R74.reuse ;  /* 0x000000004a0472ca */ /* 0x040fe200000e0000 */
[----:B------:R-:W-:Y:S05]  /*9fa0*/  VIADD R0, R74, 0xffffffc0 ;  /* 0xffffffc04a007836 */ /* 0x000fea0000000000 */
[----:B------:R-:W-:Y:S04]  /*9fb0*/  SHF.R.U32.HI R0, RZ, 0x15, R0 ;  /* 0x00000015ff007819 */ /* 0x000fe80000011600 */
[----:B------:R-:W-:Y:S03]  /*9fc0*/  ISETP.NE.AND P0, PT, R16, R0, PT ;  /* 0x000000001000720c */ /* 0x000fe60003f05270 */
[----:B---3--:R-:W2:Y:S10]  /*9fd0*/  LDTM.x16 R24, tmem[UR4+-0x60] ;  /* 0xffffa004001879ee */ /* 0x008eb4000824ff00 */
[----:B--2---:R-:W-:Y:S05]  /*9fe0*/  @!P0 BRA `(.L_x_1606) ;  /* 0x0000000000408947 */ /* 0x004fea0003800000 */
[----:B------:R-:W2:Y:S01]  /*9ff0*/  LDCU.64 UR8, c[0x4][0xd8] ;  /* 0x01001b00ff0877ac */ /* 0x000ea20008000a00 */
[----:B------:R-:W-:Y:S01]  /*a000*/  MOV R3, 0xf8 ;  /* 0x000000f800037802 */ /* 0x000fe20000000f00 */
[----:B------:R-:W-:Y:S02]  /*a010*/  HFMA2 R12, -RZ, RZ, 0, 5.9604644775390625e-08 ;  /* 0x00000001ff0c7431 */ /* 0x000fe400000001ff */
[----:B------:R-:W-:Y:S02]  /*a020*/  IMAD.MOV.U32 R8, RZ, RZ, 0x192 ;  /* 0x00000192ff087424 */ /* 0x000fe400078e00ff */
[----:B------:R-:W-:Y:S01]  /*a030*/  IMAD.MOV.U32 R13, RZ, RZ, RZ ;  /* 0x000000ffff0d7224 */ /* 0x000fe200078e00ff */
[----:B------:R-:W3:Y:S01]  /*a040*/  LDCU.64 UR6, c[0x4][0xe0] ;  /* 0x01001c00ff0677ac */ /* 0x000ee20008000a00 */
[----:B-1----:R-:W1:Y:S01]  /*a050*/  LDC.64 R2, c[0x4][R3] ;  /* 0x0100000003027b82 */ /* 0x002e620000000a00 */
[----:B------:R-:W4:Y:S01]  /*a060*/  LDCU.64 UR4, c[0x4][0x40] ;  /* 0x01000800ff0477ac */ /* 0x000f220008000a00 */
[----:B--2---:R-:W-:Y:S01]  /*a070*/  MOV R5, UR9 ;  /* 0x0000000900057c02 */ /* 0x004fe20008000f00 */
[----:B------:R-:W-:Y:S01]  /*a080*/  IMAD.U32 R4, RZ, RZ, UR8 ;  /* 0x00000008ff047e24 */ /* 0x000fe2000f8e00ff */
[----:B---3--:R-:W-:Y:S01]  /*a090*/  MOV R7, UR7 ;  /* 0x0000000700077c02 */ /* 0x008fe20008000f00 */
[----:B------:R-:W-:Y:S01]  /*a0a0*/  IMAD.U32 R6, RZ, RZ, UR6 ;  /* 0x00000006ff067e24 */ /* 0x000fe2000f8e00ff */
[----:B----4-:R-:W-:Y:S01]  /*a0b0*/  MOV R11, UR5 ;  /* 0x00000005000b7c02 */ /* 0x010fe20008000f00 */
[----:B------:R-:W-:Y:S02]  /*a0c0*/  IMAD.U32 R10, RZ, RZ, UR4 ;  /* 0x00000004ff0a7e24 */ /* 0x000fe4000f8e00ff */
[----:B------:R-:W-:Y:S07]  /*a0d0*/  LEPC R20, `(.L_x_1606) ;  /* 0x000000001014794e */ /* 0x000fee0000000000 */
[----:B-1----:R-:W-:Y:S05]  /*a0e0*/  CALL.ABS.NOINC R2 ;  /* 0x0000000002007343 */ /* 0x002fea0003c00000 */
.L_x_1606:
[----:B------:R-:W-:Y:S01]  /*a0f0*/  LOP3.LUT R75, R75, 0xc0, RZ, 0xfc, !PT ;  /* 0x000000c04b4b7812 */ /* 0x000fe200078efcff */
[----:B------:R-:W-:Y:S05]  /*a100*/  WARPSYNC.ALL ;  /* 0x0000000000007948 */ /* 0x000fea0003800000 */
[----:B------:R-:W-:Y:S01]  /*a110*/  R2UR UR5, R75 ;  /* 0x000000004b0572ca */ /* 0x000fe200000e0000 */
[----:B------:R-:W2:Y:S01]  /*a120*/  S2R R72, SR_TID.X ;  /* 0x0000000000487919 */ /* 0x000ea20000002100 */
[----:B------:R-:W3:Y:S01]  /*a130*/  S2UR UR37, SR_CgaCtaId ;  /* 0x00000000002579c3 */ /* 0x000ee20000008800 */
[----:B------:R-:W-:Y:S01]  /*a140*/  UMOV UR4, 0x400 ;  /* 0x0000040000047882 */ /* 0x000fe20000000000 */
[----:B--2---:R-:W-:Y:S01]  /*a150*/  SHF.R.U32.HI R73, RZ, 0x1, R72 ;  /* 0x00000001ff497819 */ /* 0x004fe20000011648 */
[----:B---3--:R-:W-:Y:S03]  /*a160*/  ULEA UR36, UR37, UR4, 0x18 ;  /* 0x0000000425247291 */ /* 0x008fe6000f8ec0ff */
        /* <DEDUP_REMOVED lines=14> */
[----:B------:R-:W-:Y:S01]  /*a250*/  F2FP.F16.F32.PACK_AB R2, R3, R2 ;  /* 0x000000020302723e */ /* 0x000fe200000000ff */
[----:B------:R-:W-:Y:S01]  /*a260*/  FADD2 R50, R50.F32x2.HI_LO, R6.F32x2.HI_LO ;  /* 0x000000063232724b */ /* 0x000fe20000000000 */
[----:B------:R-:W-:Y:S01]  /*a270*/  LOP3.LUT R0, R0, 0xe0, RZ, 0xfc, !PT ;  /* 0x000000e000007812 */ /* 0x000fe200078efcff */
[----:B------:R-:W1:Y:S01]  /*a280*/  LDS.128 R4, [R73+UR36+0x242a0] ;  /* 0x0242a02449047984 */ /* 0x000e620008000c00 */
[----:B------:R-:W-:Y:S01]  /*a290*/  PRMT R42, R2, 0x7632, R42 ;  /* 0x00007632022a7816 */ /* 0x000fe2000000002a */
[----:B------:R-:W-:Y:S01]  /*a2a0*/  FMUL2 R48, R48.F32x2.HI_LO, R64.F32x2.HI_LO ;  /* 0x000000403030724a */ /* 0x000fe20000000000 */
[----:B------:R-:W-:Y:S01]  /*a2b0*/  R2UR UR4, R0 ;  /* 0x00000000000472ca */ /* 0x000fe200000e0000 */
[----:B---3--:R-:W-:Y:S01]  /*a2c0*/  FADD2 R10, R46.F32x2.HI_LO, R10.F32x2.HI_LO ;  /* 0x0000000a2e0a724b */ /* 0x008fe20000000000 */
[----:B------:R-:W-:Y:S01]  /*a2d0*/  F2FP.F16.F32.PACK_AB R0, R13, R12 ;  /* 0x0000000c0d00723e */ /* 0x000fe200000000ff */
[----:B------:R-:W-:Y:S02]  /*a2e0*/  FADD2 R8, R44.F32x2.HI_LO, R8.F32x2.HI_LO ;  /* 0x000000082c08724b */ /* 0x000fe40000000000 */
[----:B------:R-:W2:Y:S01]  /*a2f0*/  LDS.128 R12, [R73+UR36+0x24290] ;  /* 0x02429024490c7984 */ /* 0x000ea20008000c00 */
[----:B------:R-:W-:Y:S01]  /*a300*/  PRMT R43, R0, 0x7632, R43 ;  /* 0x00007632002b7816 */ /* 0x000fe2000000002b */
[----:B------:R-:W-:Y:S01]  /*a310*/  FMUL2 R10, R10.F32x2.HI_LO, R62.F32x2.HI_LO ;  /* 0x0000003e0a0a724a */ /* 0x000fe20000000000 */
[----:B------:R-:W-:Y:S01]  /*a320*/  PRMT R56, R0, 0x7610, R56 ;  /* 0x0000761000387816 */ /* 0x000fe20000000038 */
[----:B------:R-:W-:Y:S02]  /*a330*/  FMUL2 R8, R8.F32x2.HI_LO, R60.F32x2.HI_LO ;  /* 0x0000003c0808724a */ /* 0x000fe40000000000 */
[----:B----4-:R-:W-:Y:S01]  /*a340*/  FADD2 R52, R52.F32x2.HI_LO, R16.F32x2.HI_LO ;  /* 0x000000103434724b */ /* 0x010fe20000000000 */
        /* <DEDUP_REMOVED lines=8> */
[C---:B------:R-:W-:Y:S01]  /*a3d0*/  PRMT R57, R0.reuse, 0x7632, R57 ;  /* 0x0000763200397816 */ /* 0x040fe20000000039 */
[----:B------:R-:W3:Y:S01]  /*a3e0*/  LDS.128 R8, [R73+UR36+0x242b0] ;  /* 0x0242b02449087984 */ /* 0x000ee20008000c00 */
[----:B------:R-:W-:Y:S01]  /*a3f0*/  PRMT R58, R0, 0x7610, R58 ;  /* 0x00007610003a7816 */ /* 0x000fe2000000003a */
[----:B-----5:R-:W-:Y:S01]  /*a400*/  FADD2 R26, R26.F32x2.HI_LO, R22.F32x2.HI_LO ;  /* 0x000000161a1a724b */ /* 0x020fe20000000000 */
[----:B------:R-:W-:Y:S01]  /*a410*/  F2FP.F16.F32.PACK_AB R0, R49, R48 ;  /* 0x000000303100723e */ /* 0x000fe200000000ff */
[----:B------:R-:W-:Y:S01]  /*a420*/  FADD2 R24, R24.F32x2.HI_LO, R20.F32x2.HI_LO ;  /* 0x000000141818724b */ /* 0x000fe20000000000 */
[----:B------:R-:W-:Y:S01]  /*a430*/  F2FP.F16.F32.PACK_AB R52, R53, R52 ;  /* 0x000000343534723e */ /* 0x000fe200000000ff */
[----:B------:R-:W-:Y:S01]  /*a440*/  FMUL2 R26, R26.F32x2.HI_LO, R78.F32x2.HI_LO ;  /* 0x0000004e1a1a724a */ /* 0x000fe20000000000 */
[----:B------:R-:W-:Y:S01]  /*a450*/  F2FP.F16.F32.PACK_AB R54, R55, R54 ;  /* 0x000000363736723e */ /* 0x000fe200000000ff */
[----:B------:R-:W-:Y:S01]  /*a460*/  FMUL2 R24, R24.F32x2.HI_LO, R76.F32x2.HI_LO ;  /* 0x0000004c1818724a */ /* 0x000fe20000000000 */
[----:B------:R-:W-:Y:S01]  /*a470*/  PRMT R48, R0, 0x7632, R48 ;  /* 0x0000763200307816 */ /* 0x000fe20000000030 */
[----:B------:R-:W-:Y:S01]  /*a480*/  FMUL2 R50, R50.F32x2.HI_LO, R66.F32x2.HI_LO ;  /* 0x000000423232724a */ /* 0x000fe20000000000 */
[----:B------:R-:W-:Y:S02]  /*a490*/  PRMT R49, R0, 0x7610, R49 ;  /* 0x0000761000317816 */ /* 0x000fe40000000031 */
[C---:B------:R-:W-:Y:S02]  /*a4a0*/  PRMT R61, R52.reuse, 0x7632, R61 ;  /* 0x00007632343d7816 */ /* 0x040fe4000000003d */
[----:B------:R-:W-:Y:S01]  /*a4b0*/  PRMT R62, R52, 0x7610, R62 ;  /* 0x00007610343e7816 */ /* 0x000fe2000000003e */
[----:B-1----:R-:W-:Y:S01]  /*a4c0*/  FADD2 R32, R32.F32x2.HI_LO, R4.F32x2.HI_LO ;  /* 0x000000042020724b */ /* 0x002fe20000000000 */
[----:B------:R-:W-:Y:S01]  /*a4d0*/  PRMT R63, R54, 0x7632, R63 ;  /* 0x00007632363f7816 */ /* 0x000fe2000000003f */
[----:B------:R-:W-:Y:S01]  /*a4e0*/  FADD2 R34, R34.F32x2.HI_LO, R6.F32x2.HI_LO ;  /* 0x000000062222724b */ /* 0x000fe20000000000 */
[----:B------:R-:W-:Y:S01]  /*a4f0*/  PRMT R64, R54, 0x7610, R64 ;  /* 0x0000761036407816 */ /* 0x000fe20000000040 */
[----:B------:R-:W-:Y:S01]  /*a500*/  FMUL2 R32, R32.F32x2.HI_LO, R80.F32x2.HI_LO ;  /* 0x000000502020724a */ /* 0x000fe20000000000 */
[----:B------:R-:W-:Y:S01]  /*a510*/  F2FP.F16.F32.PACK_AB R0, R27, R26 ;  /* 0x0000001a1b00723e */ /* 0x000fe200000000ff */
[----:B------:R-:W1:Y:S01]  /*a520*/  LDS.128 R52, [R73+UR36+0x24310] ;  /* 0x0243102449347984 */ /* 0x000e620008000c00 */
[----:B------:R-:W-:Y:S01]  /*a530*/  F2FP.F16.F32.PACK_AB R24, R25, R24 ;  /* 0x000000181918723e */ /* 0x000fe200000000ff */
[----:B--2---:R-:W-:Y:S01]  /*a540*/  FADD2 R28, R28.F32x2.HI_LO, R12.F32x2.HI_LO ;  /* 0x0000000c1c1c724b */ /* 0x004fe20000000000 */
[----:B------:R-:W-:Y:S01]  /*a550*/  PRMT R67, R0, 0x7632, R67 ;  /* 0x0000763200437816 */ /* 0x000fe20000000043 */
[----:B------:R-:W-:Y:S01]  /*a560*/  FADD2 R30, R30.F32x2.HI_LO, R14.F32x2.HI_LO ;  /* 0x0000000e1e1e724b */ /* 0x000fe20000000000 */
[----:B------:R-:W-:Y:S01]  /*a570*/  PRMT R68, R0, 0x7610, R68 ;  /* 0x0000761000447816 */ /* 0x000fe20000000044 */
[----:B------:R-:W-:Y:S01]  /*a580*/  FMUL2 R28, R28.F32x2.HI_LO, R82.F32x2.HI_LO ;  /* 0x000000521c1c724a */ /* 0x000fe20000000000 */
[----:B------:R-:W-:Y:S01]  /*a590*/  PRMT R65, R24, 0x7632, R65 ;  /* 0x0000763218417816 */ /* 0x000fe20000000041 */
[----:B------:R-:W-:Y:S01]  /*a5a0*/  FMUL2 R30, R30.F32x2.HI_LO, R86.F32x2.HI_LO ;  /* 0x000000561e1e724a */ /* 0x000fe20000000000 */
[----:B------:R-:W-:Y:S01]  /*a5b0*/  PRMT R66, R24, 0x7610, R66 ;  /* 0x0000761018427816 */ /* 0x000fe20000000042 */
[----:B------:R-:W-:Y:S01]  /*a5c0*/  FMUL2 R34, R34.F32x2.HI_LO, R84.F32x2.HI_LO ;  /* 0x000000542222724a */ /* 0x000fe20000000000 */
[----:B------:R-:W-:Y:S01]  /*a5d0*/  F2FP.F16.F32.PACK_AB R0, R29, R28 ;  /* 0x0000001c1d00723e */ /* 0x000fe200000000ff */
[----:B------:R-:W2:Y:S01]  /*a5e0*/  LDTM.x16 R12, tmem[UR5] ;  /* 0x00000005000c79ee */ /* 0x000ea20008240000 */
[----:B------:R-:W-:Y:S02]  /*a5f0*/  F2FP.F16.F32.PACK_AB R3, R31, R30 ;  /* 0x0000001e1f03723e */ /* 0x000fe400000000ff */
[C---:B------:R-:W-:Y:S01]  /*a600*/  PRMT R69, R0.reuse, 0x7632, R69 ;  /* 0x0000763200457816 */ /* 0x040fe20000000045 */
[----:B------:R-:W4:Y:S01]  /*a610*/  LDS.128 R28, [R73+UR36+0x24320] ;  /* 0x02432024491c7984 */ /* 0x000f220008000c00 */
[----:B------:R-:W-:Y:S01]  /*a620*/  PRMT R70, R0, 0x7610, R70 ;  /* 0x0000761000467816 */ /* 0x000fe20000000046 */
[----:B---3--:R-:W-:Y:S01]  /*a630*/  FADD2 R36, R36.F32x2.HI_LO, R8.F32x2.HI_LO ;  /* 0x000000082424724b */ /* 0x008fe20000000000 */
[----:B------:R-:W-:Y:S01]  /*a640*/  PRMT R71, R3, 0x7632, R71 ;  /* 0x0000763203477816 */ /* 0x000fe20000000047 */
[----:B------:R-:W-:Y:S01]  /*a650*/  FADD2 R38, R38.F32x2.HI_LO, R10.F32x2.HI_LO ;  /* 0x0000000a2626724b */ /* 0x000fe20000000000 */
[----:B------:R-:W-:Y:S01]  /*a660*/  PRMT R74, R3, 0x7610, R74 ;  /* 0x00007610034a7816 */ /* 0x000fe2000000004a */
[----:B------:R-:W-:Y:S01]  /*a670*/  FMUL2 R36, R36.F32x2.HI_LO, R88.F32x2.HI_LO ;  /* 0x000000582424724a */ /* 0x000fe20000000000 */
[----:B------:R-:W-:Y:S01]  /*a680*/  F2FP.F16.F32.PACK_AB R0, R33, R32 ;  /* 0x000000202100723e */ /* 0x000fe200000000ff */
[----:B------:R-:W-:Y:S01]  /*a690*/  FMUL2 R38, R38.F32x2.HI_LO, R90.F32x2.HI_LO ;  /* 0x0000005a2626724a */ /* 0x000fe20000000000 */
[----:B------:R-:W-:Y:S02]  /*a6a0*/  F2FP.F16.F32.PACK_AB R3, R35, R34 ;  /* 0x000000222303723e */ /* 0x000fe400000000ff */
[C---:B------:R-:W-:Y:S01]  /*a6b0*/  PRMT R75, R0.reuse, 0x7632, R75 ;  /* 0x00007632004b7816 */ /* 0x040fe2000000004b */
[----:B------:R-:W3:Y:S01]  /*a6c0*/  LDS.128 R32, [R73+UR36+0x24330] ;  /* 0x0243302449207984 */ /* 0x000ee20008000c00 */
[----:B------:R-:W-:Y:S02]  /*a6d0*/  PRMT R76, R0, 0x7610, R76 ;  /* 0x00007610004c7816 */ /* 0x000fe4000000004c */
[----:B------:R-:W-:Y:S02]  /*a6e0*/  F2FP.F16.F32.PACK_AB R0, R37, R36 ;  /* 0x000000242500723e */ /* 0x000fe400000000ff */
[----:B------:R-:W-:Y:S02]  /*a6f0*/  PRMT R77, R3, 0x7632, R77 ;  /* 0x00007632034d7816 */ /* 0x000fe4000000004d */
[----:B------:R-:W-:Y:S01]  /*a700*/  PRMT R79, R0, 0x7632, R79 ;  /* 0x00007632004f7816 */ /* 0x000fe2000000004f */
[----:B--2---:R-:W-:Y:S01]  /*a710*/  FADD2 R14, R14.F32x2.HI_LO, R46.F32x2.HI_LO ;  /* 0x0000002e0e0e724b */ /* 0x004fe20000000000 */
[----:B------:R-:W-:Y:S01]  /*a720*/  PRMT R80, R0, 0x7610, R80 ;  /* 0x0000761000507816 */ /* 0x000fe20000000050 */
[----:B------:R-:W-:Y:S01]  /*a730*/  FADD2 R12, R12.F32x2.HI_LO, R44.F32x2.HI_LO ;  /* 0x0000002c0c0c724b */ /* 0x000fe20000000000 */
[----:B------:R-:W-:Y:S01]  /*a740*/  PRMT R78, R3, 0x7610, R78 ;  /* 0x00007610034e7816 */ /* 0x000fe2000000004e */
[----:B------:R-:W-:Y:S01]  /*a750*/  FMUL2 R14, R14.F32x2.HI_LO, R94.F32x2.HI_LO ;  /* 0x0000005e0e0e724a */ /* 0x000fe20000000000 */
[----:B------:R-:W-:Y:S01]  /*a760*/  F2FP.F16.F32.PACK_AB R3, R39, R38 ;  /* 0x000000262703723e */ /* 0x000fe200000000ff */
[----:B------:R-:W-:Y:S01]  /*a770*/  FMUL2 R12, R12.F32x2.HI_LO, R92.F32x2.HI_LO ;  /* 0x0000005c0c0c724a */ /* 0x000fe20000000000 */
[----:B------:R-:W-:Y:S01]  /*a780*/  F2FP.F16.F32.PACK_AB R50, R51, R50 ;  /* 0x000000323332723e */ /* 0x000fe200000000ff */
[----:B------:R-:W2:Y:S01]  /*a790*/  LDS.128 R36, [R73+UR36+0x24380] ;  /* 0x0243802449247984 */ /* 0x000ea20008000c00 */
[----:B------:R-:W-:Y:S01]  /*a7a0*/  F2FP.F16.F32.PACK_AB R0, R15, R14 ;  /* 0x0000000e0f00723e */ /* 0x000fe200000000ff */
[----:B-1----:R-:W-:Y:S01]  /*a7b0*/  FADD2 R16, R16.F32x2.HI_LO, R52.F32x2.HI_LO ;  /* 0x000000341010724b */ /* 0x002fe20000000000 */
[----:B------:R-:W-:Y:S01]  /*a7c0*/  PRMT R81, R3, 0x7632, R81 ;  /* 0x0000763203517816 */ /* 0x000fe20000000051 */
[----:B------:R-:W-:Y:S01]  /*a7d0*/  FADD2 R18, R18.F32x2.HI_LO, R54.F32x2.HI_LO ;  /* 0x000000361212724b */ /* 0x000fe20000000000 */
[----:B------:R-:W-:Y:S01]  /*a7e0*/  PRMT R85, R0, 0x7632, R85 ;  /* 0x0000763200557816 */ /* 0x000fe20000000055 */
[----:B------:R-:W-:Y:S01]  /*a7f0*/  FMUL2 R44, R16.F32x2.HI_LO, R98.F32x2.HI_LO ;  /* 0x00000062102c724a */ /* 0x000fe20000000000 */
[----:B------:R-:W-:Y:S01]  /*a800*/  PRMT R82, R3, 0x7610, R82 ;  /* 0x0000761003527816 */ /* 0x000fe20000000052 */
[----:B------:R-:W1:Y:S01]  /*a810*/  LDS.128 R52, [R73+UR36+0x24390] ;  /* 0x0243902449347984 */ /* 0x000e620008000c00 */
[----:B------:R-:W-:Y:S01]  /*a820*/  PRMT R86, R0, 0x7610, R86 ;  /* 0x0000761000567816 */ /* 0x000fe20000000056 */
[----:B------:R-:W-:Y:S01]  /*a830*/  FMUL2 R46, R18.F32x2.HI_LO, R102.F32x2.HI_LO ;  /* 0x00000066122e724a */ /* 0x000fe20000000000 */
[----:B------:R-:W-:Y:S01]  /*a840*/  F2FP.F16.F32.PACK_AB R3, R13, R12 ;  /* 0x0000000c0d03723e */ /* 0x000fe200000000ff */
[----:B----4-:R-:W-:Y:S01]  /*a850*/  FADD2 R20, R20.F32x2.HI_LO, R28.F32x2.HI_LO ;  /* 0x0000001c1414724b */ /* 0x010fe20000000000 */
[----:B------:R-:W-:Y:S01]  /*a860*/  F2FP.F16.F32.PACK_AB R0, R45, R44 ;  /* 0x0000002c2d00723e */ /* 0x000fe200000000ff */
[----:B------:R-:W-:Y:S01]  /*a870*/  FADD2 R22, R22.F32x2.HI_LO, R30.F32x2.HI_LO ;  /* 0x0000001e1616724b */ /* 0x000fe20000000000 */
[----:B------:R-:W-:Y:S01]  /*a880*/  PRMT R83, R3, 0x7632, R83 ;  /* 0x0000763203537816 */ /* 0x000fe20000000053 */
[----:B------:R-:W2:Y:S01]  /*a890*/  LDTM.x16 R4, tmem[UR4] ;  /* 0x00000004000479ee */ /* 0x000ea20008240000 */
[C---:B------:R-:W-:Y:S01]  /*a8a0*/  PRMT R44, R0.reuse, 0x7632, R44 ;  /* 0x00007632002c7816 */ /* 0x040fe2000000002c */
[----:B------:R-:W4:Y:S01]  /*a8b0*/  LDS.128 R28, [R73+UR36+0x243a0] ;  /* 0x0243a024491c7984 */ /* 0x000f220008000c00 */
[----:B------:R-:W-:Y:S01]  /*a8c0*/  PRMT R45, R0, 0x7610, R45 ;  /* 0x00007610002d7816 */ /* 0x000fe2000000002d */
[----:B------:R-:W-:Y:S01]  /*a8d0*/  FMUL2 R20, R20.F32x2.HI_LO, R96.F32x2.HI_LO ;  /* 0x000000601414724a */ /* 0x000fe20000000000 */
[----:B------:R-:W-:Y:S01]  /*a8e0*/  PRMT R84, R3, 0x7610, R84 ;  /* 0x0000761003547816 */ /* 0x000fe20000000054 */
[----:B------:R-:W-:Y:S01]  /*a8f0*/  FMUL2 R22, R22.F32x2.HI_LO, R100.F32x2.HI_LO ;  /* 0x000000641616724a */ /* 0x000fe20000000000 */
[----:B------:R-:W-:Y:S01]  /*a900*/  F2FP.F16.F32.PACK_AB R3, R47, R46 ;  /* 0x0000002e2f03723e */ /* 0x000fe200000000ff */
[----:B---3--:R-:W-:Y:S01]  /*a910*/  FADD2 R24, R24.F32x2.HI_LO, R32.F32x2.HI_LO ;  /* 0x000000201818724b */ /* 0x008fe20000000000 */
[----:B------:R-:W-:Y:S01]  /*a920*/  F2FP.F16.F32.PACK_AB R0, R21, R20 ;  /* 0x000000141500723e */ /* 0x000fe200000000ff */
[----:B------:R-:W-:Y:S01]  /*a930*/  FADD2 R20, R26.F32x2.HI_LO, R34.F32x2.HI_LO ;  /* 0x000000221a14724b */ /* 0x000fe20000000000 */
[C---:B------:R-:W-:Y:S01]  /*a940*/  PRMT R46, R3.reuse, 0x7632, R46 ;  /* 0x00007632032e7816 */ /* 0x040fe2000000002e */
[----:B------:R-:W3:Y:S01]  /*a950*/  LDS.128 R32, [R73+UR36+0x243b0] ;  /* 0x0243b02449207984 */ /* 0x000ee20008000c00 */
[----:B------:R-:W-:Y:S01]  /*a960*/  PRMT R47, R3, 0x7610, R47 ;  /* 0x00007610032f7816 */ /* 0x000fe2000000002f */
[----:B------:R-:W-:Y:S01]  /*a970*/  NOP ;  /* 0x0000000000007918 */ /* 0x000fe20000000000 */
[----:B------:R-:W-:Y:S01]  /*a980*/  F2FP.F16.F32.PACK_AB R3, R23, R22 ;  /* 0x000000161703723e */ /* 0x000fe200000000ff */
[----:B------:R-:W-:Y:S01]  /*a990*/  FMUL2 R22, R24.F32x2.HI_LO, R104.F32x2.HI_LO ;  /* 0x000000681816724a */ /* 0x000fe20000000000 */
[----:B------:R-:W-:Y:S01]  /*a9a0*/  PRMT R24, R0, 0x7632, R24 ;  /* 0x0000763200187816 */ /* 0x000fe20000000018 */
[----:B------:R-:W-:Y:S01]  /*a9b0*/  FMUL2 R20, R20.F32x2.HI_LO, R106.F32x2.HI_LO ;  /* 0x0000006a1414724a */ /* 0x000fe20000000000 */
[----:B------:R-:W-:Y:S01]  /*a9c0*/  PRMT R25, R0, 0x7610, R25 ;  /* 0x0000761000197816 */ /* 0x000fe20000000019 */
[----:B------:R-:W-:Y:S01]  /*a9d0*/  IMAD.MOV.U32 R0, RZ, RZ, 0x33334444 ;  /* 0x33334444ff007424 */ /* 0x000fe200078e00ff */
[----:B------:R-:W-:Y:S02]  /*a9e0*/  F2FP.F16.F32.PACK_AB R22, R23, R22 ;  /* 0x000000161716723e */ /* 0x000fe400000000ff */
        /* <DEDUP_REMOVED lines=9> */
[----:B-1----:R-:W-:Y:S01]  /*aa80*/  FADD2 R10, R10.F32x2.HI_LO, R54.F32x2.HI_LO ;  /* 0x000000360a0a724b */ /* 0x002fe20000000000 */
[----:B------:R-:W-:Y:S01]  /*aa90*/  F2FP.F16.F32.PACK_AB R4, R5, R4 ;  /* 0x000000040504723e */ /* 0x000fe200000000ff */
[----:B------:R-:W-:Y:S01]  /*aaa0*/  IMAD.SHL.U32 R55, R110, 0x4, RZ ;  /* 0x000000046e377824 */ /* 0x000fe200078e00ff */
[----:B------:R-:W-:Y:S01]  /*aab0*/  F2FP.F16.F32.PACK_AB R6, R7, R6 ;  /* 0x000000060706723e */ /* 0x000fe200000000ff */
[----:B------:R-:W-:Y:S01]  /*aac0*/  FADD2 R8, R8.F32x2.HI_LO, R52.F32x2.HI_LO ;  /* 0x000000340808724b */ /* 0x000fe20000000000 */
[----:B------:R-:W-:Y:S01]  /*aad0*/  PRMT R36, R20, 0x7632, R36 ;  /* 0x0000763214247816 */ /* 0x000fe20000000024 */
[----:B------:R-:W-:Y:S01]  /*aae0*/  FMUL2 R10, R10.F32x2.HI_LO, R116.F32x2.HI_LO ;  /* 0x000000740a0a724a */ /* 0x000fe20000000000 */
[----:B------:R-:W-:Y:S01]  /*aaf0*/  SHF.R.U64 R0, R0, R55, 0x123333 ;  /* 0x0012333300007419 */ /* 0x000fe20000001237 */
[----:B------:R-:W-:Y:S01]  /*ab00*/  FMUL2 R8, R8.F32x2.HI_LO, R114.F32x2.HI_LO ;  /* 0x000000720808724a */ /* 0x000fe20000000000 */
[----:B------:R-:W-:Y:S01]  /*ab10*/  PRMT R37, R20, 0x7610, R37 ;  /* 0x0000761014257816 */ /* 0x000fe20000000025 */
[----:B----4-:R-:W-:Y:S01]  /*ab20*/  FADD2 R12, R12.F32x2.HI_LO, R28.F32x2.HI_LO ;  /* 0x0000001c0c0c724b */ /* 0x010fe20000000000 */
[----:B------:R-:W-:Y:S01]  /*ab30*/  LOP3.LUT R52, R0, 0x7, RZ, 0xc0, !PT ;  /* 0x0000000700347812 */ /* 0x000fe200078ec0ff */
[----:B------:R-:W-:Y:S01]  /*ab40*/  FADD2 R14, R14.F32x2.HI_LO, R30.F32x2.HI_LO ;  /* 0x0000001e0e0e724b */ /* 0x000fe20000000000 */
[----:B------:R-:W-:Y:S01]  /*ab50*/  F2FP.F16.F32.PACK_AB R8, R9, R8 ;  /* 0x000000080908723e */ /* 0x000fe200000000ff */
[----:B------:R-:W-:Y:S01]  /*ab60*/  FMUL2 R12, R12.F32x2.HI_LO, R118.F32x2.HI_LO ;  /* 0x000000760c0c724a */ /* 0x000fe20000000000 */
[----:B------:R-:W-:Y:S01]  /*ab70*/  ISETP.NE.AND P0, PT, R52, 0x3, PT ;  /* 0x000000033400780c */ /* 0x000fe20003f05270 */
[----:B------:R-:W-:Y:S01]  /*ab80*/  FMUL2 R14, R14.F32x2.HI_LO, R120.F32x2.HI_LO ;  /* 0x000000780e0e724a */ /* 0x000fe20000000000 */
[----:B------:R-:W-:Y:S02]  /*ab90*/  F2FP.F16.F32.PACK_AB R10, R11, R10 ;  /* 0x0000000a0b0a723e */ /* 0x000fe400000000ff */
[----:B------:R-:W-:Y:S01]  /*aba0*/  F2FP.F16.F32.PACK_AB R12, R13, R12 ;  /* 0x0000000c0d0c723e */ /* 0x000fe200000000ff */
[----:B---3--:R-:W-:Y:S01]  /*abb0*/  FADD2 R16, R16.F32x2.HI_LO, R32.F32x2.HI_LO ;  /* 0x000000201010724b */ /* 0x008fe20000000000 */
[----:B------:R-:W-:Y:S01]  /*abc0*/  F2FP.F16.F32.PACK_AB R14, R15, R14 ;  /* 0x0000000e0f0e723e */ /* 0x000fe200000000ff */
[----:B------:R-:W-:Y:S01]  /*abd0*/  FADD2 R18, R18.F32x2.HI_LO, R34.F32x2.HI_LO ;  /* 0x000000221212724b */ /* 0x000fe20000000000 */
[----:B------:R-:W-:Y:S01]  /*abe0*/  PRMT R38, R4, 0x7632, R38 ;  /* 0x0000763204267816 */ /* 0x000fe20000000026 */
[----:B------:R-:W-:Y:S01]  /*abf0*/  FMUL2 R16, R16.F32x2.HI_LO, R122.F32x2.HI_LO ;  /* 0x0000007a1010724a */ /* 0x000fe20000000000 */
[----:B------:R-:W-:Y:S01]  /*ac00*/  PRMT R39, R4, 0x7610, R39 ;  /* 0x0000761004277816 */ /* 0x000fe20000000027 */
[----:B------:R-:W-:Y:S01]  /*ac10*/  FMUL2 R18, R18.F32x2.HI_LO, R124.F32x2.HI_LO ;  /* 0x0000007c1212724a */ /* 0x000fe20000000000 */
[C---:B------:R-:W-:Y:S02]  /*ac20*/  PRMT R53, R6.reuse, 0x7632, R53 ;  /* 0x0000763206357816 */ /* 0x040fe40000000035 */
[----:B------:R-:W-:Y:S02]  /*ac30*/  F2FP.F16.F32.PACK_AB R16, R17, R16 ;  /* 0x000000101110723e */ /* 0x000fe400000000ff */
[----:B------:R-:W-:Y:S02]  /*ac40*/  F2FP.F16.F32.PACK_AB R18, R19, R18 ;  /* 0x000000121312723e */ /* 0x000fe400000000ff */
        /* <DEDUP_REMOVED lines=11> */
[----:B------:R-:W-:Y:S06]  /*ad00*/  @!P0 BRA `(.L_x_1607) ;  /* 0x0000000000088947 */ /* 0x000fec0003800000 */
[----:B------:R-:W-:Y:S05]  /*ad10*/  BPT.TRAP 0x1 ;  /* 0x000000040000795c */ /* 0x000fea0000300000 */
[----:B------:R-:W-:Y:S05]  /*ad20*/  BPT.TRAP 0x1 ;  /* 0x000000040000795c */ /* 0x000fea0000300000 */
.L_x_1607:
        /* <DEDUP_REMOVED lines=22> */
.L_x_1608:
        /* <DEDUP_REMOVED lines=18> */
[----:B------:R-:W-:Y:S01]  /*afb0*/  ISETP.NE.U32.AND P2, PT, R4, 0x1, PT ;  /* 0x000000010400780c */ /* 0x000fe20003f45070 */
[----:B------:R-:W-:Y:S01]  /*afc0*/  IMAD.U32 R51, R51, 0x10000, RZ ;  /* 0x0001000033337824 */ /* 0x000fe200078e00ff */
[----:B------:R-:W-:Y:S01]  /*afd0*/  SEL R6, R3, 0xfffffff0, !P0 ;  /* 0xfffffff003067807 */ /* 0x000fe20004000000 */
[----:B------:R-:W-:Y:S01]  /*afe0*/  IMAD.U32 R63, R63, 0x10000, RZ ;  /* 0x000100003f3f7824 */ /* 0x000fe200078e00ff */
[----:B------:R-:W-:Y:S01]  /*aff0*/  LEA R8, P1, R42, RZ, 0x10 ;  /* 0x000000ff2a087211 */ /* 0x000fe200078280ff */
[----:B------:R-:W-:Y:S01]  /*b000*/  IMAD.U32 R67, R67, 0x10000, RZ ;  /* 0x0001000043437824 */ /* 0x000fe200078e00ff */
[----:B------:R-:W-:Y:S01]  /*b010*/  LEA R4, P0, R57, RZ, 0x10 ;  /* 0x000000ff39047211 */ /* 0x000fe200078080ff */
[----:B------:R-:W-:Y:S01]  /*b020*/  IMAD R0, R6, R5, R0 ;  /* 0x0000000506007224 */ /* 0x000fe200078e0200 */
[----:B------:R-:W-:Y:S01]  /*b030*/  LOP3.LUT R48, R48, 0xffff, RZ, 0xc0, !PT ;  /* 0x0000ffff30307812 */ /* 0x000fe200078ec0ff */
[----:B------:R-:W-:Y:S01]  /*b040*/  IMAD.U32 R71, R71, 0x10000, RZ ;  /* 0x0001000047477824 */ /* 0x000fe200078e00ff */
[----:B------:R-:W-:Y:S01]  /*b050*/  LOP3.LUT R61, R61, 0xffff, RZ, 0xc0, !PT ;  /* 0x0000ffff3d3d7812 */ /* 0x000fe200078ec0ff */
[----:B------:R-:W-:Y:S01]  /*b060*/  IMAD.U32 R85, R85, 0x10000, RZ ;  /* 0x0001000055557824 */ /* 0x000fe200078e00ff */
[----:B------:R-:W-:Y:S01]  /*b070*/  LEA.HI.X R9, R42, RZ, RZ, 0x10, P1 ;  /* 0x000000ff2a097211 */ /* 0x000fe200008f84ff */
[----:B------:R-:W-:Y:S01]  /*b080*/  IMAD.U32 R46, R46, 0x10000, RZ ;  /* 0x000100002e2e7824 */ /* 0x000fe200078e00ff */
[----:B------:R-:W-:Y:S02]  /*b090*/  LEA.HI.X R5, R57, RZ, RZ, 0x10, P0 ;  /* 0x000000ff39057211 */ /* 0x000fe400000f84ff */
[----:B------:R-:W-:Y:S02]  /*b0a0*/  LOP3.LUT R2, R8, 0xffff, R2, 0xf8, !PT ;  /* 0x0000ffff08027812 */ /* 0x000fe400078ef802 */
[C---:B------:R-:W-:Y:S02]  /*b0b0*/  LEA R6, P1, R48.reuse, RZ, 0x10 ;  /* 0x000000ff30067211 */ /* 0x040fe400078280ff */
[----:B------:R-:W-:Y:S02]  /*b0c0*/  LEA R8, P0, R61, RZ, 0x10 ;  /* 0x000000ff3d087211 */ /* 0x000fe400078080ff */
[----:B------:R-:W-:Y:S02]  /*b0d0*/  LOP3.LUT R65, R65, 0xffff, RZ, 0xc0, !PT ;  /* 0x0000ffff41417812 */ /* 0x000fe400078ec0ff */
[----:B------:R-:W-:Y:S02]  /*b0e0*/  LOP3.LUT R69, R69, 0xffff, RZ, 0xc0, !PT ;  /* 0x0000ffff45457812 */ /* 0x000fe400078ec0ff */
[----:B------:R-:W-:Y:S02]  /*b0f0*/  LOP3.LUT R56, R9, 0xffff, R56, 0xf8, !PT ;  /* 0x0000ffff09387812 */ /* 0x000fe400078ef838 */
[----:B------:R-:W-:Y:S02]  /*b100*/  LEA.HI.X R7, R48, RZ, RZ, 0x10, P1 ;  /* 0x000000ff30077211 */ /* 0x000fe400008f84ff */
[----:B------:R-:W-:Y:S02]  /*b110*/  LEA.HI.X R9, R61, RZ, RZ, 0x10, P0 ;  /* 0x000000ff3d097211 */ /* 0x000fe400000f84ff */
[----:B------:R-:W-:Y:S02]  /*b120*/  LEA R10, P1, R65, RZ, 0x10 ;  /* 0x000000ff410a7211 */ /* 0x000fe400078280ff */
[----:B------:R-:W-:Y:S02]  /*b130*/  LEA R12, P0, R69, RZ, 0x10 ;  /* 0x000000ff450c7211 */ /* 0x000fe400078080ff */
[----:B------:R-:W-:Y:S02]  /*b140*/  LOP3.LUT R75, R75, 0xffff, RZ, 0xc0, !PT ;  /* 0x0000ffff4b4b7812 */ /* 0x000fe400078ec0ff */
[----:B------:R-:W-:Y:S02]  /*b150*/  LOP3.LUT R79, R79, 0xffff, RZ, 0xc0, !PT ;  /* 0x0000ffff4f4f7812 */ /* 0x000fe400078ec0ff */
[----:B------:R-:W-:Y:S02]  /*b160*/  LOP3.LUT R60, R5, 0xffff, R60, 0xf8, !PT ;  /* 0x0000ffff053c7812 */ /* 0x000fe400078ef83c */
[----:B------:R-:W-:Y:S02]  /*b170*/  LOP3.LUT R50, R7, 0xffff, R50, 0xf8, !PT ;  /* 0x0000ffff07327812 */ /* 0x000fe400078ef832 */
[----:B------:R-:W-:Y:S02]  /*b180*/  LEA.HI.X R11, R65, RZ, RZ, 0x10, P1 ;  /* 0x000000ff410b7211 */ /* 0x000fe400008f84ff */
[----:B------:R-:W-:Y:S02]  /*b190*/  LOP3.LUT R5, R8, 0xffff, R62, 0xf8, !PT ;  /* 0x0000ffff08057812 */ /* 0x000fe400078ef83e */
[----:B------:R-:W-:Y:S02]  /*b1a0*/  LEA.HI.X R13, R69, RZ, RZ, 0x10, P0 ;  /* 0x000000ff450d7211 */ /* 0x000fe400000f84ff */
[----:B------:R-:W-:Y:S02]  /*b1b0*/  LOP3.LUT R7, R10, 0xffff, R66, 0xf8, !PT ;  /* 0x0000ffff0a077812 */ /* 0x000fe400078ef842 */
[----:B------:R-:W-:Y:S02]  /*b1c0*/  LEA R8, P1, R75, RZ, 0x10 ;  /* 0x000000ff4b087211 */ /* 0x000fe400078280ff */
[----:B------:R-:W-:Y:S02]  /*b1d0*/  LEA R10, P0, R79, RZ, 0x10 ;  /* 0x000000ff4f0a7211 */ /* 0x000fe400078080ff */
[----:B------:R-:W-:Y:S02]  /*b1e0*/  LOP3.LUT R83, R83, 0xffff, RZ, 0xc0, !PT ;  /* 0x0000ffff53537812 */ /* 0x000fe400078ec0ff */
[----:B------:R-:W-:Y:S02]  /*b1f0*/  LOP3.LUT R44, R44, 0xffff, RZ, 0xc0, !PT ;  /* 0x0000ffff2c2c7812 */ /* 0x000fe400078ec0ff */
[----:B------:R-:W-:Y:S02]  /*b200*/  LOP3.LUT R64, R9, 0xffff, R64, 0xf8, !PT ;  /* 0x0000ffff09407812 */ /* 0x000fe400078ef840 */
[----:B------:R-:W-:Y:S02]  /*b210*/  LOP3.LUT R68, R11, 0xffff, R68, 0xf8, !PT ;  /* 0x0000ffff0b447812 */ /* 0x000fe400078ef844 */
[----:B------:R-:W-:Y:S02]  /*b220*/  LEA.HI.X R9, R75, RZ, RZ, 0x10, P1 ;  /* 0x000000ff4b097211 */ /* 0x000fe400008f84ff */
[----:B------:R-:W-:Y:S02]  /*b230*/  LEA.HI.X R11, R79, RZ, RZ, 0x10, P0 ;  /* 0x000000ff4f0b7211 */ /* 0x000fe400000f84ff */
[----:B------:R-:W-:Y:S02]  /*b240*/  LEA R14, P1, R83, RZ, 0x10 ;  /* 0x000000ff530e7211 */ /* 0x000fe400078280ff */
[----:B------:R-:W-:Y:S02]  /*b250*/  LEA R20, P0, R44, RZ, 0x10 ;  /* 0x000000ff2c147211 */ /* 0x000fe400078080ff */
[----:B------:R-:W-:Y:S02]  /*b260*/  LOP3.LUT R24, R24, 0xffff, RZ, 0xc0, !PT ;  /* 0x0000ffff18187812 */ /* 0x000fe400078ec0ff */
[----:B------:R-:W-:Y:S02]  /*b270*/  LOP3.LUT R23, R23, 0xffff, RZ, 0xc0, !PT ;  /* 0x0000ffff17177812 */ /* 0x000fe400078ec0ff */
[----:B------:R-:W-:Y:S02]  /*b280*/  LEA.HI.X R15, R83, RZ, RZ, 0x10, P1 ;  /* 0x000000ff530f7211 */ /* 0x000fe400008f84ff */
[----:B------:R-:W-:Y:S02]  /*b290*/  LEA.HI.X R21, R44, RZ, RZ, 0x10, P0 ;  /* 0x000000ff2c157211 */ /* 0x000fe400000f84ff */
[----:B------:R-:W-:Y:S02]  /*b2a0*/  LEA R48, P1, R24, RZ, 0x10 ;  /* 0x000000ff18307211 */ /* 0x000fe400078280ff */
[----:B------:R-:W-:Y:S02]  /*b2b0*/  LEA R44, P0, R23, RZ, 0x10 ;  /* 0x000000ff172c7211 */ /* 0x000fe400078080ff */
[----:B------:R-:W-:Y:S02]  /*b2c0*/  LOP3.LUT R28, R28, 0xffff, RZ, 0xc0, !PT ;  /* 0x0000ffff1c1c7812 */ /* 0x000fe400078ec0ff */
[----:B------:R-:W-:Y:S02]  /*b2d0*/  LOP3.LUT R74, R13, 0xffff, R74, 0xf8, !PT ;  /* 0x0000ffff0d4a7812 */ /* 0x000fe400078ef84a */
[----:B------:R-:W-:Y:S02]  /*b2e0*/  LOP3.LUT R6, R6, 0xffff, R49, 0xf8, !PT ;  /* 0x0000ffff06067812 */ /* 0x000fe400078ef831 */
[----:B------:R-:W-:Y:S02]  /*b2f0*/  LOP3.LUT R13, R20, 0xffff, R45, 0xf8, !PT ;  /* 0x0000ffff140d7812 */ /* 0x000fe400078ef82d */
[----:B------:R-:W-:Y:S02]  /*b300*/  LOP3.LUT R38, R38, 0xffff, RZ, 0xc0, !PT ;  /* 0x0000ffff26267812 */ /* 0x000fe400078ec0ff */
[----:B------:R-:W-:Y:S02]  /*b310*/  LEA.HI.X R49, R24, RZ, RZ, 0x10, P1 ;  /* 0x000000ff18317211 */ /* 0x000fe400008f84ff */
[----:B------:R-:W-:Y:S02]  /*b320*/  LEA.HI.X R45, R23, RZ, RZ, 0x10, P0 ;  /* 0x000000ff172d7211 */ /* 0x000fe400000f84ff */
[----:B------:R-:W-:Y:S02]  /*b330*/  LEA R24, P0, R28, RZ, 0x10 ;  /* 0x000000ff1c187211 */ /* 0x000fe400078080ff */
[----:B------:R-:W-:Y:S02]  /*b340*/  LOP3.LUT R34, R34, 0xffff, RZ, 0xc0, !PT ;  /* 0x0000ffff22227812 */ /* 0x000fe400078ec0ff */
[----:B------:R-:W-:Y:S02]  /*b350*/  LOP3.LUT R86, R15, 0xffff, R86, 0xf8, !PT ;  /* 0x0000ffff0f567812 */ /* 0x000fe400078ef856 */
[----:B------:R-:W-:Y:S02]  /*b360*/  LEA R20, P1, R38, RZ, 0x10 ;  /* 0x000000ff26147211 */ /* 0x000fe400078280ff */
[----:B------:R-:W-:Y:S02]  /*b370*/  LOP3.LUT R15, R48, 0xffff, R25, 0xf8, !PT ;  /* 0x0000ffff300f7812 */ /* 0x000fe400078ef819 */
[----:B------:R-:W-:Y:S02]  /*b380*/  LOP3.LUT R32, R32, 0xffff, RZ, 0xc0, !PT ;  /* 0x0000ffff20207812 */ /* 0x000fe400078ec0ff */
[----:B------:R-:W-:Y:S02]  /*b390*/  LEA.HI.X R25, R28, RZ, RZ, 0x10, P0 ;  /* 0x000000ff1c197211 */ /* 0x000fe400000f84ff */
[----:B------:R-:W-:Y:S02]  /*b3a0*/  LEA R28, P0, R34, RZ, 0x10 ;  /* 0x000000ff221c7211 */ /* 0x000fe400078080ff */
[----:B------:R-:W-:Y:S02]  /*b3b0*/  LOP3.LUT R47, R21, 0xffff, R47, 0xf8, !PT ;  /* 0x0000ffff152f7812 */ /* 0x000fe400078ef82f */
[----:B------:R-:W-:Y:S02]  /*b3c0*/  LEA.HI.X R21, R38, RZ, RZ, 0x10, P1 ;  /* 0x000000ff26157211 */ /* 0x000fe400008f84ff */
[----:B------:R-:W-:Y:S02]  /*b3d0*/  LEA R38, P1, R32, RZ, 0x10 ;  /* 0x000000ff20267211 */ /* 0x000fe400078280ff */
[----:B------:R-:W-:Y:S02]  /*b3e0*/  LOP3.LUT R24, R24, 0xffff, R29, 0xf8, !PT ;  /* 0x0000ffff18187812 */ /* 0x000fe400078ef81d */
[----:B------:R-:W-:Y:S02]  /*b3f0*/  LEA.HI.X R29, R34, RZ, RZ, 0x10, P0 ;  /* 0x000000ff221d7211 */ /* 0x000fe400000f84ff */
[----:B------:R-:W-:Y:S02]  /*b400*/  LOP3.LUT R20, R20, 0xffff, R39, 0xf8, !PT ;  /* 0x0000ffff14147812 */ /* 0x000fe400078ef827 */
[----:B------:R-:W-:Y:S02]  /*b410*/  LEA.HI.X R39, R32, RZ, RZ, 0x10, P1 ;  /* 0x000000ff20277211 */ /* 0x000fe400008f84ff */
[----:B------:R-:W-:Y:S01]  /*b420*/  LOP3.LUT R18, R29, 0xffff, R18, 0xf8, !PT ;  /* 0x0000ffff1d127812 */ /* 0x000fe200078ef812 */
[----:B------:R-:W-:Y:S01]  /*b430*/  IMAD.U32 R29, R26, 0x10000, RZ ;  /* 0x000100001a1d7824 */ /* 0x000fe200078e00ff */
[----:B------:R-:W-:Y:S01]  /*b440*/  LOP3.LUT R27, R49, 0xffff, R27, 0xf8, !PT ;  /* 0x0000ffff311b7812 */ /* 0x000fe200078ef81b */
[----:B------:R-:W-:Y:S01]  /*b450*/  IMAD.U32 R26, R36, 0x10000, RZ ;  /* 0x00010000241a7824 */ /* 0x000fe200078e00ff */
[----:B------:R-:W-:Y:S02]  /*b460*/  LOP3.LUT R23, R25, 0xffff, R31, 0xf8, !PT ;  /* 0x0000ffff19177812 */ /* 0x000fe400078ef81f */
[----:B------:R-:W-:Y:S02]  /*b470*/  LOP3.LUT R28, R28, 0xffff, R16, 0xf8, !PT ;  /* 0x0000ffff1c1c7812 */ /* 0x000fe400078ef810 */
[----:B------:R-:W-:Y:S02]  /*b480*/  LOP3.LUT R16, R56, R43, RZ, 0xfc, !PT ;  /* 0x0000002b38107212 */ /* 0x000fe400078efcff */
[----:B------:R-:W-:Y:S01]  /*b490*/  LOP3.LUT R31, R39, 0xffff, R19, 0xf8, !PT ;  /* 0x0000ffff271f7812 */ /* 0x000fe200078ef813 */
[----:B------:R-:W-:Y:S01]  /*b4a0*/  IMAD.U32 R19, R59, 0x10000, RZ ;  /* 0x000100003b137824 */ /* 0x000fe200078e00ff */
[----:B------:R-:W-:Y:S02]  /*b4b0*/  LOP3.LUT R4, R4, 0xffff, R58, 0xf8, !PT ;  /* 0x0000ffff04047812 */ /* 0x000fe400078ef83a */
        /* <DEDUP_REMOVED lines=8> */
[----:B------:R-:W-:Y:S01]  /*b540*/  LOP3.LUT R23, R23, R30, RZ, 0xfc, !PT ;  /* 0x0000001e17177212 */ /* 0x000fe200078efcff */
[----:B------:R-:W-:Y:S01]  /*b550*/  IMAD.MOV.U32 R4, RZ, RZ, R7 ;  /* 0x000000ffff047224 */ /* 0x000fe200078e0007 */
[----:B------:R-:W-:Y:S01]  /*b560*/  LOP3.LUT R8, R8, 0xffff, R76, 0xf8, !PT ;  /* 0x0000ffff08087812 */ /* 0x000fe200078ef84c */
[C---:B------:R-:W-:Y:S01]  /*b570*/  VIADD R32, R29.reuse, 0x14000 ;  /* 0x000140001d207836 */ /* 0x040fe20000000000 */
[----:B------:R1:W-:Y:S01]  /*b580*/  STS.128 [R29+0x14000], R16 ;  /* 0x014000101d007388 */ /* 0x0003e20000000c00 */
[----:B------:R-:W-:Y:S01]  /*b590*/  LOP3.LUT R50, R50, R51, RZ, 0xfc, !PT ;  /* 0x0000003332327212 */ /* 0x000fe200078efcff */
[----:B------:R-:W-:Y:S01]  /*b5a0*/  VIADD R2, R29, 0x14040 ;  /* 0x000140401d027836 */ /* 0x000fe20000000000 */
[----:B------:R-:W-:Y:S02]  /*b5b0*/  LOP3.LUT R64, R64, R63, RZ, 0xfc, !PT ;  /* 0x0000003f40407212 */ /* 0x000fe400078efcff */
[----:B------:R-:W-:Y:S02]  /*b5c0*/  LOP3.LUT P0, RZ, R72, 0x4, RZ, 0xc0, !PT ;  /* 0x0000000448ff7812 */ /* 0x000fe4000780c0ff */
[----:B------:R-:W-:Y:S02]  /*b5d0*/  SEL R30, R3, 0xfffffff0, P2 ;  /* 0xfffffff0031e7807 */ /* 0x000fe40001000000 */
[----:B------:R-:W-:Y:S02]  /*b5e0*/  LOP3.LUT R12, R12, 0xffff, R70, 0xf8, !PT ;  /* 0x0000ffff0c0c7812 */ /* 0x000fe400078ef846 */
[----:B------:R-:W-:Y:S01]  /*b5f0*/  LOP3.LUT R68, R68, R67, RZ, 0xfc, !PT ;  /* 0x0000004344447212 */ /* 0x000fe200078efcff */
[----:B------:R-:W-:Y:S01]  /*b600*/  IMAD.IADD R3, R29, 0x1, R30 ;  /* 0x000000011d037824 */ /* 0x000fe200078e021e */
[----:B------:R-:W-:Y:S02]  /*b610*/  LOP3.LUT R74, R74, R71, RZ, 0xfc, !PT ;  /* 0x000000474a4a7212 */ /* 0x000fe400078efcff */
[----:B------:R-:W-:Y:S01]  /*b620*/  LOP3.LUT R78, R9, 0xffff, R78, 0xf8, !PT ;  /* 0x0000ffff094e7812 */ /* 0x000fe200078ef84e */
[----:B------:R-:W-:Y:S01]  /*b630*/  IMAD.U32 R9, R77, 0x10000, RZ ;  /* 0x000100004d097824 */ /* 0x000fe200078e00ff */
[----:B------:R-:W-:Y:S01]  /*b640*/  LOP3.LUT R11, R11, 0xffff, R82, 0xf8, !PT ;  /* 0x0000ffff0b0b7812 */ /* 0x000fe200078ef852 */
[----:B------:R-:W-:Y:S01]  /*b650*/  @P0 VIADD R2, R32, 0xffffffc0 ;  /* 0xffffffc020020836 */ /* 0x000fe20000000000 */
[----:B------:R-:W-:Y:S01]  /*b660*/  LOP3.LUT R10, R10, 0xffff, R80, 0xf8, !PT ;  /* 0x0000ffff0a0a7812 */ /* 0x000fe200078ef850 */
[----:B------:R-:W-:Y:S01]  /*b670*/  IMAD.MOV.U32 R7, RZ, RZ, R74 ;  /* 0x000000ffff077224 */ /* 0x000fe200078e004a */
[----:B------:R-:W-:Y:S02]  /*b680*/  LOP3.LUT R9, R78, R9, RZ, 0xfc, !PT ;  /* 0x000000094e097212 */ /* 0x000fe400078efcff */
[----:B------:R-:W-:Y:S02]  /*b690*/  LOP3.LUT R11, R11, R81, RZ, 0xfc, !PT ;  /* 0x000000510b0b7212 */ /* 0x000fe400078efcff */
[----:B------:R-:W-:Y:S02]  /*b6a0*/  LOP3.LUT R14, R14, 0xffff, R84, 0xf8, !PT ;  /* 0x0000ffff0e0e7812 */ /* 0x000fe400078ef854 */
        /* <DEDUP_REMOVED lines=14> */
[----:B------:R-:W-:Y:S02]  /*b790*/  LOP3.LUT R21, R21, R53, RZ, 0xfc, !PT ;  /* 0x0000003515157212 */ /* 0x000fe400078efcff */
[----:B------:R-:W-:Y:S05]  /*b7a0*/  ISETP.NE.AND P0, PT, R52, 0x3, PT ;  /* 0x000000033400780c */ /* 0x000fea0003f05270 */
        /* <DEDUP_REMOVED lines=18> */
[----:B------:R-:W-:Y:S05]  /*b8d0*/  IMAD.MOV.U32 R7, RZ, RZ, R0 ;  /* 0x000000ffff077224 */ /* 0x000fea00078e0000 */
[----:B------:R2:W-:Y:S01]  /*b8e0*/  STS.128 [R16+0x4000], R4 ;  /* 0x0040000410007388 */ /* 0x0005e20000000c00 */
[----:B------:R-:W-:Y:S01]  /*b8f0*/  @!PT LDS RZ, [RZ] ;  /* 0x00000000fffff984 */ /* 0x000fe20000000800 */
[----:B------:R-:W-:Y:S01]  /*b900*/  @!PT LDS RZ, [RZ] ;  /* 0x00000000fffff984 */ /* 0x000fe20000000800 */
[----:B------:R-:W-:Y:S01]  /*b910*/  @!PT LDS RZ, [RZ] ;  /* 0x00000000fffff984 */ /* 0x000fe20000000800 */
[----:B------:R-:W-:Y:S01]  /*b920*/  @!PT LDS RZ, [RZ] ;  /* 0x00000000fffff984 */ /* 0x000fe20000000800 */
[----:B------:R1:W-:Y:S07]  /*b930*/  MEMBAR.ALL.CTA ;  /* 0x0000000000007992 */ /* 0x0003ee0000008000 */
[----:B-1----:R-:W1:Y:S01]  /*b940*/  FENCE.VIEW.ASYNC.S ;  /* 0x00000000000073c6 */ /* 0x002e620000000000 */
[----:B------:R-:W-:Y:S05]  /*b950*/  @!P0 BRA `(.L_x_1609) ;  /* 0x0000000000048947 */ /* 0x000fea0003800000 */
[----:B------:R-:W-:Y:S05]  /*b960*/  BPT.TRAP 0x1 ;  /* 0x000000040000795c */ /* 0x000fea0000300000 */
.L_x_1609:
[----:B-1----:R-:W-:Y:S01]  /*b970*/  SYNCS.ARRIVE.TRANS64.A1T0 RZ, [UR36+0x24890], RZ ;  /* 0x024890ffffff79a7 */ /* 0x002fe20008100024 */
[----:B------:R-:W-:Y:S05]  /*b980*/  @!P0 BRA `(.L_x_1610) ;  /* 0x0000000000048947 */ /* 0x000fea0003800000 */
[----:B------:R-:W-:Y:S05]  /*b990*/  BPT.TRAP 0x1 ;  /* 0x000000040000795c */ /* 0x000fea0000300000 */
.L_x_1610:
        /* <DEDUP_REMOVED lines=27> */
[----:B------:R-:W-:Y:S01]  /*bb50*/  BSSY.RECONVERGENT B0, `(.L_x_1612) ;  /* 0x000001b000007945 */ /* 0x000fe20003800200 */
[----:B--2---:R-:W2:Y:S01]  /*bb60*/  S2R R0, SR_CTAID.X ;  /* 0x0000000000007919 */ /* 0x004ea20000002500 */
[----:B------:R-:W-:Y:S02]  /*bb70*/  LOP3.LUT R43, R72, 0x7f, RZ, 0xc0, !PT ;  /* 0x0000007f482b7812 */ /* 0x000fe400078ec0ff */
[----:B------:R-:W-:Y:S02]  /*bb80*/  LOP3.LUT R50, R50, 0x10, R40, 0xf8, !PT ;  /* 0x0000001032327812 */ /* 0x000fe400078ef828 */
[----:B------:R-:W3:Y:S08]  /*bb90*/  LDC.64 R4, c[0x0][0x988] ;  /* 0x00026200ff047b82 */ /* 0x000ef00000000a00 */
[----:B------:R-:W4:Y:S08]  /*bba0*/  LDC.64 R2, c[0x0][0x9a0] ;  /* 0x00026800ff027b82 */ /* 0x000f300000000a00 */
[----:B------:R-:W5:Y:S08]  /*bbb0*/  S2UR UR4, SR_CTAID.Z ;  /* 0x00000000000479c3 */ /* 0x000f700000002700 */
[----:B------:R-:W5:Y:S01]  /*bbc0*/  LDC R22, c[0x0][0x990] ;  /* 0x00026400ff167b82 */ /* 0x000f620000000800 */
[----:B---3--:R-:W-:Y:S01]  /*bbd0*/  IMAD R7, R5, UR5, RZ ;  /* 0x0000000505077c24 */ /* 0x008fe2000f8e02ff */
[----:B-1----:R-:W-:Y:S01]  /*bbe0*/  SHF.L.U32 R5, R42, 0x10, RZ ;  /* 0x000000102a057819 */ /* 0x002fe200000006ff */
[----:B------:R-:W-:Y:S01]  /*bbf0*/  IMAD R40, R43, R4, RZ ;  /* 0x000000042b287224 */ /* 0x000fe200078e02ff */
[----:B--2---:R-:W-:-:S02]  /*bc00*/  SHF.L.U32 R0, R0, 0x7, RZ ;  /* 0x0000000700007819 */ /* 0x004fc400000006ff */
[----:B------:R-:W-:Y:S02]  /*bc10*/  SHF.R.U32.HI R42, RZ, 0x3, R42 ;  /* 0x00000003ff2a7819 */ /* 0x000fe4000001162a */
[----:B------:R-:W1:Y:S01]  /*bc20*/  LDC R6, c[0x0][0x9a8] ;  /* 0x00026a00ff067b82 */ /* 0x000e620000000800 */
[----:B----4-:R-:W-:Y:S01]  /*bc30*/  IMAD R3, R3, UR5, RZ ;  /* 0x0000000503037c24 */ /* 0x010fe2000f8e02ff */
[----:B------:R-:W-:Y:S01]  /*bc40*/  LOP3.LUT R5, R5, 0x600010, R42, 0xc8, !PT ;  /* 0x0060001005057812 */ /* 0x000fe200078ec82a */
[C---:B------:R-:W-:Y:S01]  /*bc50*/  IMAD R7, R0.reuse, R4, R7 ;  /* 0x0000000400077224 */ /* 0x040fe200078e0207 */
[C---:B------:R-:W-:Y:S01]  /*bc60*/  LOP3.LUT R41, R0.reuse, 0x7f, R72, 0xf8, !PT ;  /* 0x0000007f00297812 */ /* 0x040fe200078ef848 */
[-C--:B------:R-:W-:Y:S01]  /*bc70*/  IMAD R3, R0, R2.reuse, R3 ;  /* 0x0000000200037224 */ /* 0x080fe200078e0203 */
[----:B------:R-:W-:Y:S01]  /*bc80*/  LOP3.LUT R48, R5, 0x100, RZ, 0xfc, !PT ;  /* 0x0000010005307812 */ /* 0x000fe200078efcff */
[----:B------:R-:W-:Y:S01]  /*bc90*/  IMAD R43, R43, R2, RZ ;  /* 0x000000022b2b7224 */ /* 0x000fe200078e02ff */
[----:B------:R-:W-:Y:S01]  /*bca0*/  SHF.R.S32.HI R23, RZ, 0x1f, R40 ;  /* 0x0000001fff177819 */ /* 0x000fe20000011428 */
[----:B-----5:R-:W-:-:S02]  /*bcb0*/  IMAD R22, R22, UR4, R7 ;  /* 0x0000000416167c24 */ /* 0x020fc4000f8e0207 */
[----:B-1----:R-:W-:Y:S01]  /*bcc0*/  IMAD R2, R6, UR4, R3 ;  /* 0x0000000406027c24 */ /* 0x002fe2000f8e0203 */
[----:B------:R-:W-:Y:S01]  /*bcd0*/  IADD3 R3, PT, PT, R48, -0xc0, RZ ;  /* 0xffffff4030037810 */ /* 0x000fe20007ffe0ff */
[----:B------:R-:W-:Y:S05]  /*bce0*/  @!P0 BRA `(.L_x_1613) ;  /* 0x0000000000048947 */ /* 0x000fea0003800000 */
[----:B------:R-:W-:Y:S05]  /*bcf0*/  BPT.TRAP 0x1 ;  /* 0x000000040000795c */ /* 0x000fea0000300000 */
.L_x_1613:
[----:B------:R-:W-:Y:S05]  /*bd00*/  BSYNC.RECONVERGENT B0 ;  /* 0x0000000000007941 */ /* 0x000fea0003800200 */
.L_x_1612:
[----:B------:R-:W-:Y:S02]  /*bd10*/  SHF.L.U32 R0, RZ, 0x1f, RZ ;  /* 0x0000001fff007819 */ /* 0x000fe400000006ff */
[----:B------:R-:W-:Y:S02]  /*bd20*/  SHF.R.U32.HI R49, RZ, 0x5, R72 ;  /* 0x00000005ff317819 */ /* 0x000fe40000011648 */
[----:B------:R-:W1:Y:S01]  /*bd30*/  SYNCS.PHASECHK.TRANS64.TRYWAIT P1, [UR36+0x248a0], R0 ;  /* 0x0248a000ff0075a7 */ /* 0x000e620008021124 */
[----:B------:R-:W-:Y:S02]  /*bd40*/  SHF.R.U32.HI R3, RZ, 0x15, R3 ;  /* 0x00000015ff037819 */ /* 0x000fe40000011603 */
[----:B------:R-:W-:-:S04]  /*bd50*/  LOP3.LUT R49, R49, 0x3, RZ, 0xc0, !PT ;  /* 0x0000000331317812 */ /* 0x000fc800078ec0ff */
[----:B------:R-:W-:Y:S01]  /*bd60*/  ISETP.NE.AND P0, PT, R49, R3, PT ;  /* 0x000000033100720c */ /* 0x000fe20003f05270 */
[----:B-1----:R-:W-:-:S12]  /*bd70*/  @!P1 BRA `(.L_x_1614) ;  /* 0x0000002800089947 */ /* 0x002fd80003800000 */
.L_x_1698:
        /* <DEDUP_REMOVED lines=17> */
.L_x_1615:
        /* <DEDUP_REMOVED lines=23> */
.L_x_1616:
[----:B------:R-:W1:Y:S01]  /*c000*/  LDC.64 R46, c[0x0][0x358] ;  /* 0x0000d600ff2e7b82 */ /* 0x000e620000000a00 */
[----:B------:R-:W-:Y:S05]  /*c010*/  WARPSYNC.ALL ;  /* 0x0000000000007948 */ /* 0x000fea0003800000 */
[----:B------:R-:W-:Y:S02]  /*c020*/  LOP3.LUT R42, R42, 0x10, RZ, 0xc0, !PT ;  /* 0x000000102a2a7812 */ /* 0x000fe400078ec0ff */
[----:B------:R-:W-:Y:S01]  /*c030*/  R2UR UR4, R48 ;  /* 0x00000000300472ca */ /* 0x000fe200000e0000 */
[----:B------:R-:W2:Y:S01]  /*c040*/  LDCU UR9, c[0x0][0x38c] ;  /* 0x00007180ff0977ac */ /* 0x000ea20008000800 */
[----:B------:R-:W-:Y:S01]  /*c050*/  IADD3 R2, P2, P1, R2, R43, R42 ;  /* 0x0000002b02027210 */ /* 0x000fe2000795e02a */
[C---:B------:R-:W-:Y:S01]  /*c060*/  VIADD R45, R42.reuse, 0x8 ;  /* 0x000000082a2d7836 */ /* 0x040fe20000000000 */
[----:B------:R-:W-:Y:S01]  /*c070*/  SHF.R.S32.HI R0, RZ, 0x1f, R43 ;  /* 0x0000001fff007819 */ /* 0x000fe2000001142b */
[----:B------:R-:W3:Y:S01]  /*c080*/  LDCU UR8, c[0x0][0x384] ;  /* 0x00007080ff0877ac */ /* 0x000ee20008000800 */
[C---:B------:R-:W-:Y:S01]  /*c090*/  VIADD R44, R42.reuse, 0x20 ;  /* 0x000000202a2c7836 */ /* 0x040fe20000000000 */
[----:B------:R-:W4:Y:S01]  /*c0a0*/  S2UR UR37, SR_CgaCtaId ;  /* 0x00000000002579c3 */ /* 0x000f220000008800 */
[----:B------:R-:W-:Y:S01]  /*c0b0*/  VIADD R43, R42, 0x28 ;  /* 0x000000282a2b7836 */ /* 0x000fe20000000000 */
[----:B------:R-:W5:Y:S01]  /*c0c0*/  LDCU.64 UR6, c[0x0][0x998] ;  /* 0x00013300ff0677ac */ /* 0x000f620008000a00 */
[----:B------:R-:W-:Y:S01]  /*c0d0*/  IADD3.X R0, PT, PT, RZ, R0, RZ, P2, P1 ;  /* 0x00000000ff007210 */ /* 0x000fe200017e24ff */
[----:B------:R-:W-:Y:S01]  /*c0e0*/  BSSY.RECONVERGENT B0, `(.L_x_1617) ;  /* 0x000002a000007945 */ /* 0x000fe20003800200 */
[----:B------:R-:W-:Y:S01]  /*c0f0*/  ISETP.NE.AND P0, PT, R52, 0x3, PT ;  /* 0x000000033400780c */ /* 0x000fe20003f05270 */
[----:B------:R-:W4:Y:S01]  /*c100*/  LDTM.x16 R4, tmem[UR4+-0xa0] ;  /* 0xffff6004000479ee */ /* 0x000f22000824ff00 */
[----:B--2---:R-:W-:-:S02]  /*c110*/  ISETP.GE.AND P5, PT, R42, UR9, PT ;  /* 0x000000092a007c0c */ /* 0x004fc4000bfa6270 */
[----:B------:R-:W-:Y:S02]  /*c120*/  ISETP.GE.AND P4, PT, R45, UR9, PT ;  /* 0x000000092d007c0c */ /* 0x000fe4000bf86270 */
[----:B---3--:R-:W-:Y:S02]  /*c130*/  ISETP.GE.U32.OR P5, PT, R41, UR8, P5 ;  /* 0x0000000829007c0c */ /* 0x008fe4000afa6470 */
[----:B------:R-:W-:Y:S02]  /*c140*/  ISETP.GE.AND P3, PT, R44, UR9, PT ;  /* 0x000000092c007c0c */ /* 0x000fe4000bf66270 */
[C---:B-----5:R-:W-:Y:S02]  /*c150*/  LEA R20, P1, R2.reuse, UR6, 0x1 ;  /* 0x0000000602147c11 */ /* 0x060fe4000f8208ff */
[----:B------:R-:W-:Y:S02]  /*c160*/  ISETP.GE.AND P2, PT, R43, UR9, PT ;  /* 0x000000092b007c0c */ /* 0x000fe4000bf46270 */
[----:B------:R-:W-:-:S02]  /*c170*/  LEA.HI.X R21, R2, UR7, R0, 0x1, P1 ;  /* 0x0000000702157c11 */ /* 0x000fc400088f0c00 */
[C---:B------:R-:W-:Y:S02]  /*c180*/  ISETP.GE.U32.OR P4, PT, R41.reuse, UR8, P4 ;  /* 0x0000000829007c0c */ /* 0x040fe4000a786470 */
[C---:B------:R-:W-:Y:S02]  /*c190*/  ISETP.GE.U32.OR P3, PT, R41.reuse, UR8, P3 ;  /* 0x0000000829007c0c */ /* 0x040fe40009f66470 */
[----:B------:R-:W-:Y:S02]  /*c1a0*/  ISETP.GE.U32.OR P2, PT, R41, UR8, P2 ;  /* 0x0000000829007c0c */ /* 0x000fe40009746470 */
[----:B----4-:R-:W-:Y:S02]  /*c1b0*/  F2FP.F16.F32.PACK_AB R0, R5, R4 ;  /* 0x000000040500723e */ /* 0x010fe400000000ff */
[----:B------:R-:W-:Y:S01]  /*c1c0*/  F2FP.F16.F32.PACK_AB R2, R7, R6 ;  /* 0x000000060702723e */ /* 0x000fe200000000ff */
[----:B-1----:R-:W-:Y:S08]  /*c1d0*/  @P5 BRA `(.L_x_1618) ;  /* 0x0000000000685947 */ /* 0x002ff00003800000 */
[----:B------:R-:W-:Y:S02]  /*c1e0*/  F2FP.F16.F32.PACK_AB R28, R29, R28 ;  /* 0x0000001c1d1c723e */ /* 0x000fe400000000ff */
[----:B------:R-:W-:Y:S02]  /*c1f0*/  F2FP.F16.F32.PACK_AB R30, R31, R30 ;  /* 0x0000001e1f1e723e */ /* 0x000fe400000000ff */
[----:B------:R-:W-:Y:S02]  /*c200*/  PRMT R4, R28, 0x7632, R4 ;  /* 0x000076321c047816 */ /* 0x000fe40000000004 */
[----:B------:R-:W-:Y:S02]  /*c210*/  F2FP.F16.F32.PACK_AB R24, R25, R24 ;  /* 0x000000181918723e */ /* 0x000fe400000000ff */
[----:B------:R-:W-:Y:S02]  /*c220*/  LOP3.LUT R4, R4, 0xffff, RZ, 0xc0, !PT ;  /* 0x0000ffff04047812 */ /* 0x000fe400078ec0ff */
[----:B------:R-:W-:-:S02]  /*c230*/  PRMT R6, R30, 0x7632, R6 ;  /* 0x000076321e067816 */ /* 0x000fc40000000006 */
[----:B------:R-:W-:Y:S01]  /*c240*/  PRMT R3, R24, 0x7632, R3 ;  /* 0x0000763218037816 */ /* 0x000fe20000000003 */
[----:B------:R-:W-:Y:S01]  /*c250*/  IMAD.WIDE.U32 R56, R4, 0x10000, RZ ;  /* 0x0001000004387825 */ /* 0x000fe200078e00ff */
[----:B------:R-:W-:Y:S02]  /*c260*/  F2FP.F16.F32.PACK_AB R26, R27, R26 ;  /* 0x0000001a1b1a723e */ /* 0x000fe400000000ff */
[----:B------:R-:W-:Y:S01]  /*c270*/  LOP3.LUT R3, R3, 0xffff, RZ, 0xc0, !PT ;  /* 0x0000ffff03037812 */ /* 0x000fe200078ec0ff */
[----:B------:R-:W-:Y:S01]  /*c280*/  IMAD.U32 R6, R6, 0x10000, RZ ;  /* 0x0001000006067824 */ /* 0x000fe200078e00ff */
[----:B------:R-:W-:Y:S02]  /*c290*/  LOP3.LUT R30, R57, 0xffff, R30, 0xf8, !PT ;  /* 0x0000ffff391e7812 */ /* 0x000fe400078ef81e */
[----:B------:R-:W-:Y:S01]  /*c2a0*/  LOP3.LUT R7, R56, 0xffff, R28, 0xf8, !PT ;  /* 0x0000ffff38077812 */ /* 0x000fe200078ef81c */
[----:B------:R-:W-:Y:S01]  /*c2b0*/  IMAD.WIDE.U32 R54, R3, 0x10000, RZ ;  /* 0x0001000003367825 */ /* 0x000fe200078e00ff */
[----:B------:R-:W-:-:S02]  /*c2c0*/  LOP3.LUT R6, R30, R6, RZ, 0xfc, !PT ;  /* 0x000000061e067212 */ /* 0x000fc400078efcff */
[----:B------:R-:W-:Y:S02]  /*c2d0*/  PRMT R5, R26, 0x7632, R5 ;  /* 0x000076321a057816 */ /* 0x000fe40000000005 */
[----:B------:R-:W-:Y:S02]  /*c2e0*/  R2UR UR4, R46 ;  /* 0x000000002e0472ca */ /* 0x000fe400000e0000 */
[----:B------:R-:W-:Y:S01]  /*c2f0*/  R2UR UR5, R47 ;  /* 0x000000002f0572ca */ /* 0x000fe200000e0000 */
[----:B------:R-:W-:Y:S01]  /*c300*/  IMAD.U32 R5, R5, 0x10000, RZ ;  /* 0x0001000005057824 */ /* 0x000fe200078e00ff */
[-C--:B------:R-:W-:Y:S02]  /*c310*/  LOP3.LUT R7, R7, R6.reuse, RZ, 0x3c, !PT ;  /* 0x0000000607077212 */ /* 0x080fe400078e3cff */
[----:B------:R-:W-:Y:S02]  /*c320*/  LOP3.LUT R26, R55, 0xffff, R26, 0xf8, !PT ;  /* 0x0000ffff371a7812 */ /* 0x000fe400078ef81a */
[----:B------:R-:W-:-:S02]  /*c330*/  LOP3.LUT R6, R7, R6, RZ, 0x3c, !PT ;  /* 0x0000000607067212 */ /* 0x000fc400078e3cff */
[----:B------:R-:W-:Y:S02]  /*c340*/  LOP3.LUT R4, R54, 0xffff, R24, 0xf8, !PT ;  /* 0x0000ffff36047812 */ /* 0x000fe400078ef818 */
[----:B------:R-:W-:Y:S02]  /*c350*/  LOP3.LUT R5, R26, R5, RZ, 0xfc, !PT ;  /* 0x000000051a057212 */ /* 0x000fe400078efcff */
[----:B------:R-:W-:-:S05]  /*c360*/  LOP3.LUT R7, R7, R6, RZ, 0x3c, !PT ;  /* 0x0000000607077212 */ /* 0x000fca00078e3cff */
[----:B------:R1:W-:Y:S02]  /*c370*/  STG.E.128 desc[UR4][R20.64], R4 ;  /* 0x0000000414007986 */ /* 0x0003e4000c101d04 */
.L_x_1618:
[----:B------:R-:W-:Y:S05]  /*c380*/  BSYNC.RECONVERGENT B0 ;  /* 0x0000000000007941 */ /* 0x000fea0003800200 */
.L_x_1617:
[----:B------:R-:W-:Y:S04]  /*c390*/  BSSY.RECONVERGENT B0, `(.L_x_1619) ;  /* 0x000001c000007945 */ /* 0x000fe80003800200 */
[----:B------:R-:W-:Y:S05]  /*c3a0*/  @P4 BRA `(.L_x_1620) ;  /* 0x0000000000684947 */ /* 0x000fea0003800000 */
[----:B------:R-:W-:Y:S02]  /*c3b0*/  F2FP.F16.F32.PACK_AB R36, R37, R36 ;  /* 0x000000242524723e */ /* 0x000fe400000000ff */
[----:B------:R-:W-:Y:S02]  /*c3c0*/  F2FP.F16.F32.PACK_AB R38, R39, R38 ;  /* 0x000000262726723e */ /* 0x000fe400000000ff */
[----:B-1----:R-:W-:Y:S02]  /*c3d0*/  PRMT R4, R36, 0x7632, R4 ;  /* 0x0000763224047816 */ /* 0x002fe40000000004 */
        /* <DEDUP_REMOVED lines=23> */
.L_x_1620:
[----:B------:R-:W-:Y:S05]  /*c550*/  BSYNC.RECONVERGENT B0 ;  /* 0x0000000000007941 */ /* 0x000fea0003800200 */
.L_x_1619:
[----:B------:R-:W-:Y:S01]  /*c560*/  BSSY.RECONVERGENT B0, `(.L_x_1621) ;  /* 0x000001a000007945 */ /* 0x000fe20003800200 */
[----:B------:R-:W-:Y:S02]  /*c570*/  PRMT R3, R0, 0x7632, R3 ;  /* 0x0000763200037816 */ /* 0x000fe40000000003 */
[----:B-12---:R-:W-:Y:S01]  /*c580*/  PRMT R4, R2, 0x7632, R4 ;  /* 0x0000763202047816 */ /* 0x006fe20000000004 */
[----:B------:R-:W-:Y:S06]  /*c590*/  @P3 BRA `(.L_x_1622) ;  /* 0x0000000000583947 */ /* 0x000fec0003800000 */
[----:B------:R-:W-:Y:S01]  /*c5a0*/  F2FP.F16.F32.PACK_AB R8, R9, R8 ;  /* 0x000000080908723e */ /* 0x000fe200000000ff */
[----:B------:R-:W-:Y:S01]  /*c5b0*/  IMAD.U32 R4, R4, 0x10000, RZ ;  /* 0x0001000004047824 */ /* 0x000fe200078e00ff */
[----:B------:R-:W-:Y:S02]  /*c5c0*/  LOP3.LUT R3, R3, 0xffff, RZ, 0xc0, !PT ;  /* 0x0000ffff03037812 */ /* 0x000fe400078ec0ff */
[----:B------:R-:W-:Y:S02]  /*c5d0*/  PRMT R5, R8, 0x7632, R5 ;  /* 0x0000763208057816 */ /* 0x000fe40000000005 */
[----:B------:R-:W-:Y:S01]  /*c5e0*/  F2FP.F16.F32.PACK_AB R10, R11, R10 ;  /* 0x0000000a0b0a723e */ /* 0x000fe200000000ff */
[----:B------:R-:W-:Y:S01]  /*c5f0*/  IMAD.WIDE.U32 R6, R3, 0x10000, RZ ;  /* 0x0001000003067825 */ /* 0x000fe200078e00ff */
[----:B------:R-:W-:Y:S02]  /*c600*/  LOP3.LUT R5, R5, 0xffff, RZ, 0xc0, !PT ;  /* 0x0000ffff05057812 */ /* 0x000fe400078ec0ff */
[----:B------:R-:W-:-:S02]  /*c610*/  PRMT R3, R10, 0x7632, R3 ;  /* 0x000076320a037816 */ /* 0x000fc40000000003 */
[----:B------:R-:W-:Y:S01]  /*c620*/  LOP3.LUT R2, R7, 0xffff, R2, 0xf8, !PT ;  /* 0x0000ffff07027812 */ /* 0x000fe200078ef802 */
[----:B------:R-:W-:Y:S01]  /*c630*/  IMAD.WIDE.U32 R24, R5, 0x10000, RZ ;  /* 0x0001000005187825 */ /* 0x000fe200078e00ff */
[----:B------:R-:W-:Y:S02]  /*c640*/  R2UR UR4, R46 ;  /* 0x000000002e0472ca */ /* 0x000fe400000e0000 */
[----:B------:R-:W-:Y:S01]  /*c650*/  R2UR UR5, R47 ;  /* 0x000000002f0572ca */ /* 0x000fe200000e0000 */
[----:B------:R-:W-:Y:S01]  /*c660*/  IMAD.U32 R3, R3, 0x10000, RZ ;  /* 0x0001000003037824 */ /* 0x000fe200078e00ff */
[----:B------:R-:W-:Y:S02]  /*c670*/  LOP3.LUT R10, R25, 0xffff, R10, 0xf8, !PT ;  /* 0x0000ffff190a7812 */ /* 0x000fe400078ef80a */
[----:B------:R-:W-:Y:S02]  /*c680*/  LOP3.LUT R4, R2, R4, RZ, 0xfc, !PT ;  /* 0x0000000402047212 */ /* 0x000fe400078efcff */
[----:B------:R-:W-:-:S02]  /*c690*/  LOP3.LUT R0, R6, 0xffff, R0, 0xf8, !PT ;  /* 0x0000ffff06007812 */ /* 0x000fc400078ef800 */
[----:B------:R-:W-:Y:S01]  /*c6a0*/  LOP3.LUT R3, R10, R3, RZ, 0xfc, !PT ;  /* 0x000000030a037212 */ /* 0x000fe200078efcff */
[----:B------:R-:W-:Y:S01]  /*c6b0*/  IMAD.MOV.U32 R5, RZ, RZ, R4 ;  /* 0x000000ffff057224 */ /* 0x000fe200078e0004 */
[----:B------:R-:W-:Y:S01]  /*c6c0*/  LOP3.LUT R6, R24, 0xffff, R8, 0xf8, !PT ;  /* 0x0000ffff18067812 */ /* 0x000fe200078ef808 */
[----:B------:R-:W-:Y:S02]  /*c6d0*/  IMAD.MOV.U32 R4, RZ, RZ, R0 ;  /* 0x000000ffff047224 */ /* 0x000fe400078e0000 */
[----:B------:R-:W-:-:S05]  /*c6e0*/  IMAD.MOV.U32 R7, RZ, RZ, R3 ;  /* 0x000000ffff077224 */ /* 0x000fca00078e0003 */
[----:B------:R1:W-:Y:S02]  /*c6f0*/  STG.E.128 desc[UR4][R20.64+0x40], R4 ;  /* 0x0000400414007986 */ /* 0x0003e4000c101d04 */
.L_x_1622:
[----:B------:R-:W-:Y:S05]  /*c700*/  BSYNC.RECONVERGENT B0 ;  /* 0x0000000000007941 */ /* 0x000fea0003800200 */
.L_x_1621:
        /* <DEDUP_REMOVED lines=27> */
.L_x_1624:
[----:B------:R-:W-:Y:S05]  /*c8c0*/  BSYNC.RECONVERGENT B0 ;  /* 0x0000000000007941 */ /* 0x000fea0003800200 */
.L_x_1623:
[----:B------:R-:W-:Y:S01]  /*c8d0*/  NOP ;  /* 0x0000000000007918 */ /* 0x000fe20000000000 */
[----:B------:R-:W-:Y:S05]  /*c8e0*/  @!P0 BRA `(.L_x_1625) ;  /* 0x0000000000088947 */ /* 0x000fea0003800000 */
[----:B------:R-:W-:Y:S05]  /*c8f0*/  BPT.TRAP 0x1 ;  /* 0x000000040000795c */ /* 0x000fea0000300000 */
[----:B------:R-:W-:Y:S05]  /*c900*/  BPT.TRAP 0x1 ;  /* 0x000000040000795c */ /* 0x000fea0000300000 */
.L_x_1625:
[----:B------:R-:W-:-:S04]  /*c910*/  UIADD3 UR4, UPT, UPT, UR36, 0x248b0, URZ ;  /* 0x000248b024047890 */ /* 0x000fc8000fffe0ff */
[----:B------:R-:W-:-:S09]  /*c920*/  UPRMT UR4, UR37, 0x654, UR4 ;  /* 0x0000065425047896 */ /* 0x000fd20008000004 */
[----:B------:R-:W-:Y:S01]  /*c930*/  SYNCS.ARRIVE.TRANS64.RED.A1T0 RZ, [UR4], RZ ;  /* 0x000000ffffff79a7 */ /* 0x000fe20008100404 */
[----:B------:R-:W-:Y:S05]  /*c940*/  @!P0 BRA `(.L_x_1626) ;  /* 0x0000000000048947 */ /* 0x000fea0003800000 */
[----:B------:R-:W-:Y:S05]  /*c950*/  BPT.TRAP 0x1 ;  /* 0x000000040000795c */ /* 0x000fea0000300000 */
.L_x_1626:
[----:B------:R-:W-:Y:S02]  /*c960*/  SHF.L.U32 R2, RZ, 0x1f, RZ ;  /* 0x0000001fff027819 */ /* 0x000fe400000006ff */
[----:B------:R-:W-:Y:S02]  /*c970*/  SHF.R.U32.HI R0, RZ, 0x15, R50 ;  /* 0x00000015ff007819 */ /* 0x000fe40000011632 */
[----:B------:R-:W3:Y:S02]  /*c980*/  SYNCS.PHASECHK.TRANS64.TRYWAIT P1, [UR36+0x248a8], R2 ;  /* 0x0248a802ff0075a7 */ /* 0x000ee40008021124 */
[----:B------:R-:W-:Y:S01]  /*c990*/  ISETP.NE.AND P0, PT, R49, R0, PT ;  /* 0x000000003100720c */ /* 0x000fe20003f05270 */
[----:B---3--:R-:W-:-:S12]  /*c9a0*/  @!P1 BRA `(.L_x_1627) ;  /* 0x0000001c00149947 */ /* 0x008fd80003800000 */
.L_x_1700:
[----:B------:R-:W-:Y:S05]  /*c9b0*/  @!P0 BRA `(.L_x_1628) ;  /* 0x0000000000408947 */ /* 0x000fea0003800000 */
[----:B---3--:R-:W-:Y:S01]  /*c9c0*/  MOV R2, 0xf8 ;  /* 0x000000f800027802 */ /* 0x008fe20000000f00 */
[----:B------:R-:W1:Y:S01]  /*c9d0*/  LDCU.64 UR8, c[0x4][0xd8] ;  /* 0x01001b00ff0877ac */ /* 0x000e620008000a00 */
[----:B------:R-:W-:Y:S02]  /*c9e0*/  HFMA2 R12, -RZ, RZ, 0, 5.9604644775390625e-08 ;  /* 0x00000001ff0c7431 */ /* 0x000fe400000001ff */
[----:B------:R-:W-:Y:S01]  /*c9f0*/  IMAD.MOV.U32 R8, RZ, RZ, 0x192 ;  /* 0x00000192ff087424 */ /* 0x000fe200078e00ff */
[----:B------:R-:W3:Y:S01]  /*ca00*/  LDCU.64 UR6, c[0x4][0xe0] ;  /* 0x01001c00ff0677ac */ /* 0x000ee20008000a00 */
[----:B------:R-:W4:Y:S01]  /*ca10*/  LDC.64 R2, c[0x4][R2] ;  /* 0x0100000002027b82 */ /* 0x000f220000000a00 */
[----:B------:R-:W-:Y:S01]  /*ca20*/  IMAD.MOV.U32 R13, RZ, RZ, RZ ;  /* 0x000000ffff0d7224 */ /* 0x000fe200078e00ff */
[----:B------:R-:W5:Y:S01]  /*ca30*/  LDCU.64 UR4, c[0x4][0x40] ;  /* 0x01000800ff0477ac */ /* 0x000f620008000a00 */
[----:B-12---:R-:W-:Y:S01]  /*ca40*/  IMAD.U32 R4, RZ, RZ, UR8 ;  /* 0x00000008ff047e24 */ /* 0x006fe2000f8e00ff */
[----:B------:R-:W-:Y:S01]  /*ca50*/  MOV R5, UR9 ;  /* 0x0000000900057c02 */ /* 0x000fe20008000f00 */
[----:B---3--:R-:W-:Y:S01]  /*ca60*/  IMAD.U32 R6, RZ, RZ, UR6 ;  /* 0x00000006ff067e24 */ /* 0x008fe2000f8e00ff */
[----:B------:R-:W-:Y:S01]  /*ca70*/  MOV R7, UR7 ;  /* 0x0000000700077c02 */ /* 0x000fe20008000f00 */
[----:B-----5:R-:W-:Y:S01]  /*ca80*/  IMAD.U32 R10, RZ, RZ, UR4 ;  /* 0x00000004ff0a7e24 */ /* 0x020fe2000f8e00ff */
[----:B------:R-:W-:-:S02]  /*ca90*/  MOV R11, UR5 ;  /* 0x00000005000b7c02 */ /* 0x000fc40008000f00 */
[----:B------:R-:W-:-:S07]  /*caa0*/  LEPC R20, `(.L_x_1628) ;  /* 0x000000001014794e */ /* 0x000fce0000000000 */
[----:B----4-:R-:W-:Y:S05]  /*cab0*/  CALL.ABS.NOINC R2 ;  /* 0x0000000002007343 */ /* 0x010fea0003c00000 */
.L_x_1628:
[----:B---3--:R-:W-:Y:S01]  /*cac0*/  VIADD R0, R48, 0xffffff20 ;  /* 0xffffff2030007836 */ /* 0x008fe20000000000 */
[----:B------:R-:W-:Y:S05]  /*cad0*/  WARPSYNC.ALL ;  /* 0x0000000000007948 */ /* 0x000fea0003800000 */
[----:B------:R-:W-:Y:S02]  /*cae0*/  SHF.R.U32.HI R0, RZ, 0x15, R0 ;  /* 0x00000015ff007819 */ /* 0x000fe40000011600 */
[----:B------:R-:W-:Y:S02]  /*caf0*/  R2UR UR4, R50 ;  /* 0x00000000320472ca */ /* 0x000fe400000e0000 */
[----:B------:R-:W-:-:S11]  /*cb00*/  ISETP.NE.AND P0, PT, R49, R0, PT ;  /* 0x000000003100720c */ /* 0x000fd60003f05270 */
[----:B------:R-:W3:Y:S02]  /*cb10*/  LDTM.x16 R24, tmem[UR4] ;  /* 0x00000004001879ee */ /* 0x000ee40008240000 */
[----:B---3--:R-:W-:Y:S05]  /*cb20*/  @!P0 BRA `(.L_x_1629) ;  /* 0x0000000000408947 */ /* 0x008fea0003800000 */
[----:B------:R-:W-:Y:S01]  /*cb30*/  MOV R2, 0xf8 ;  /* 0x000000f800027802 */ /* 0x000fe20000000f00 */
        /* <DEDUP_REMOVED lines=15> */
.L_x_1629:
[----:B------:R-:W-:Y:S05]  /*cc30*/  WARPSYNC.ALL ;  /* 0x0000000000007948 */ /* 0x000fea0003800000 */
[----:B------:R-:W-:Y:S01]  /*cc40*/  R2UR UR4, R48 ;  /* 0x00000000300472ca */ /* 0x000fe200000e0000 */
[----:B------:R-:W3:Y:S01]  /*cc50*/  LDCU UR8, c[0x0][0x388] ;  /* 0x00007100ff0877ac */ /* 0x000ee20008000800 */
[----:B------:R-:W-:Y:S01]  /*cc60*/  IADD3 R22, P2, P1, R22, R40, R42 ;  /* 0x0000002816167210 */ /* 0x000fe2000795e02a */
[----:B------:R-:W-:Y:S01]  /*cc70*/  BSSY.RECONVERGENT B0, `(.L_x_1630) ;  /* 0x0000037000007945 */ /* 0x000fe20003800200 */
[----:B------:R-:W-:Y:S01]  /*cc80*/  ISETP.NE.AND P0, PT, R52, 0x3, PT ;  /* 0x000000033400780c */ /* 0x000fe20003f05270 */
[----:B------:R-:W4:Y:S01]  /*cc90*/  LDCU UR5, c[0x0][0x384] ;  /* 0x00007080ff0577ac */ /* 0x000f220008000800 */
[----:B------:R-:W-:Y:S01]  /*cca0*/  IADD3.X R23, PT, PT, RZ, R23, RZ, P2, P1 ;  /* 0x00000017ff177210 */ /* 0x000fe200017e24ff */
[----:B------:R-:W5:Y:S06]  /*ccb0*/  LDCU.64 UR6, c[0x0][0x980] ;  /* 0x00013000ff0677ac */ /* 0x000f6c0008000a00 */
[----:B-12---:R-:W1:Y:S01]  /*ccc0*/  LDTM.x16 R4, tmem[UR4+-0xe0] ;  /* 0xffff2004000479ee */ /* 0x006e62000824ff00 */
[----:B------:R-:W1:Y:S01]  /*ccd0*/  LDCU UR4, c[0x0][0x448] ;  /* 0x00008900ff0477ac */ /* 0x000e620008000800 */
[----:B---3--:R-:W-:-:S02]  /*cce0*/  ISETP.GE.AND P6, PT, R42, UR8, PT ;  /* 0x000000082a007c0c */ /* 0x008fc4000bfc6270 */
[----:B------:R-:W-:Y:S02]  /*ccf0*/  ISETP.GE.AND P5, PT, R45, UR8, PT ;  /* 0x000000082d007c0c */ /* 0x000fe4000bfa6270 */
[----:B----4-:R-:W-:Y:S02]  /*cd00*/  ISETP.GE.U32.OR P6, PT, R41, UR5, P6 ;  /* 0x0000000529007c0c */ /* 0x010fe4000b7c6470 */
[----:B------:R-:W-:Y:S02]  /*cd10*/  ISETP.GE.AND P4, PT, R44, UR8, PT ;  /* 0x000000082c007c0c */ /* 0x000fe4000bf86270 */
[----:B------:R-:W-:Y:S02]  /*cd20*/  ISETP.GE.AND P3, PT, R43, UR8, PT ;  /* 0x000000082b007c0c */ /* 0x000fe4000bf66270 */
[----:B-----5:R-:W-:Y:S02]  /*cd30*/  LEA R40, P1, R22, UR6, 0x1 ;  /* 0x0000000616287c11 */ /* 0x020fe4000f8208ff */
[----:B------:R-:W-:-:S02]  /*cd40*/  ISETP.GE.U32.OR P5, PT, R41, UR5, P5 ;  /* 0x0000000529007c0c */ /* 0x000fc4000afa6470 */
[C---:B------:R-:W-:Y:S02]  /*cd50*/  ISETP.GE.U32.OR P4, PT, R41.reuse, UR5, P4 ;  /* 0x0000000529007c0c */ /* 0x040fe4000a786470 */
[----:B------:R-:W-:Y:S02]  /*cd60*/  ISETP.GE.U32.OR P3, PT, R41, UR5, P3 ;  /* 0x0000000529007c0c */ /* 0x000fe40009f66470 */
[----:B------:R-:W-:Y:S01]  /*cd70*/  LEA.HI.X R41, R22, UR7, R23, 0x1, P1 ;  /* 0x0000000716297c11 */ /* 0x000fe200088f0c17 */
[----:B-1----:R-:W-:Y:S01]  /*cd80*/  FMUL R4, R4, UR4 ;  /* 0x0000000404047c20 */ /* 0x002fe20008400000 */
[----:B------:R-:W-:Y:S01]  /*cd90*/  FMUL R5, R5, UR4 ;  /* 0x0000000405057c20 */ /* 0x000fe20008400000 */
[----:B------:R-:W-:Y:S08]  /*cda0*/  @P6 BRA `(.L_x_1631) ;  /* 0x00000000008c6947 */ /* 0x000ff00003800000 */
        /* <DEDUP_REMOVED lines=35> */
.L_x_1631:
[----:B------:R-:W-:Y:S05]  /*cfe0*/  BSYNC.RECONVERGENT B0 ;  /* 0x0000000000007941 */ /* 0x000fea0003800200 */
.L_x_1630:
[----:B------:R-:W-:Y:S01]  /*cff0*/  BSSY.RECONVERGENT B0, `(.L_x_1632) ;  /* 0x0000028000007945 */ /* 0x000fe20003800200 */
[----:B------:R-:W-:Y:S01]  /*d000*/  F2FP.F16.F32.PACK_AB R0, R5, R4 ;  /* 0x000000040500723e */ /* 0x000fe200000000ff */
[----:B-1----:R-:W-:Y:S01]  /*d010*/  FMUL R20, R6, UR4 ;  /* 0x0000000406147c20 */ /* 0x002fe20008400000 */
[----:B------:R-:W-:Y:S01]  /*d020*/  FMUL R21, R7, UR4 ;  /* 0x0000000407157c20 */ /* 0x000fe20008400000 */
[----:B------:R-:W-:Y:S06]  /*d030*/  @P5 BRA `(.L_x_1633) ;  /* 0x00000000008c5947 */ /* 0x000fec0003800000 */
        /* <DEDUP_REMOVED lines=28> */
[----:B------:R-:W-:Y:S02]  /*d200*/  LOP3.LUT R3, R3, R22, RZ, 0xfc, !PT ;  /* 0x0000001603037212 */ /* 0x000fe400078efcff */
[----:B------:R-:W-:Y:S02]  /*d210*/  LOP3.LUT R2, R2, R23, RZ, 0xfc, !PT ;  /* 0x0000001702027212 */ /* 0x000fe400078efcff */
[----:B------:R-:W-:Y:S01]  /*d220*/  LOP3.LUT R6, R26, 0xffff, R4, 0xf8, !PT ;  /* 0x0000ffff1a067812 */ /* 0x000fe200078ef804 */
[----:B------:R-:W-:Y:S02]  /*d230*/  IMAD.MOV.U32 R4, RZ, RZ, R5 ;  /* 0x000000ffff047224 */ /* 0x000fe400078e0005 */
[----:B------:R-:W-:Y:S02]  /*d240*/  IMAD.MOV.U32 R5, RZ, RZ, R3 ;  /* 0x000000ffff057224 */ /* 0x000fe400078e0003 */
[----:B------:R-:W-:-:S05]  /*d250*/  IMAD.MOV.U32 R7, RZ, RZ, R2 ;  /* 0x000000ffff077224 */ /* 0x000fca00078e0002 */
[----:B------:R1:W-:Y:S02]  /*d260*/  STG.E.128 desc[UR6][R40.64+0x10], R4 ;  /* 0x0000100428007986 */ /* 0x0003e4000c101d06 */
.L_x_1633:
[----:B------:R-:W-:Y:S05]  /*d270*/  BSYNC.RECONVERGENT B0 ;  /* 0x0000000000007941 */ /* 0x000fea0003800200 */
.L_x_1632:
[C---:B------:R-:W-:Y:S01]  /*d280*/  PRMT R2, R0.reuse, 0x7632, R2 ;  /* 0x0000763200027816 */ /* 0x040fe20000000002 */
[----:B------:R-:W-:Y:S01]  /*d290*/  BSSY.RECONVERGENT B0, `(.L_x_1634) ;  /* 0x0000027000007945 */ /* 0x000fe20003800200 */
[----:B-1----:R-:W-:Y:S01]  /*d2a0*/  PRMT R4, R0, 0x7610, R4 ;  /* 0x0000761000047816 */ /* 0x002fe20000000004 */
[----:B------:R-:W-:Y:S01]  /*d2b0*/  FMUL R18, R18, UR4 ;  /* 0x0000000412127c20 */ /* 0x000fe20008400000 */
[----:B------:R-:W-:Y:S01]  /*d2c0*/  F2FP.F16.F32.PACK_AB R0, R21, R20 ;  /* 0x000000141500723e */ /* 0x000fe200000000ff */
[----:B------:R-:W-:Y:S01]  /*d2d0*/  FMUL R19, R19, UR4 ;  /* 0x0000000413137c20 */ /* 0x000fe20008400000 */
[----:B------:R-:W-:Y:S01]  /*d2e0*/  FMUL R3, R14, UR4 ;  /* 0x000000040e037c20 */ /* 0x000fe20008400000 */
[----:B------:R-:W-:Y:S01]  /*d2f0*/  FMUL R15, R15, UR4 ;  /* 0x000000040f0f7c20 */ /* 0x000fe20008400000 */
[----:B------:R-:W-:Y:S01]  /*d300*/  FMUL R16, R16, UR4 ;  /* 0x0000000410107c20 */ /* 0x000fe20008400000 */
[----:B------:R-:W-:Y:S01]  /*d310*/  FMUL R17, R17, UR4 ;  /* 0x0000000411117c20 */ /* 0x000fe20008400000 */
[----:B------:R-:W-:Y:S01]  /*d320*/  FMUL R12, R12, UR4 ;  /* 0x000000040c0c7c20 */ /* 0x000fe20008400000 */
[----:B------:R-:W-:Y:S01]  /*d330*/  FMUL R13, R13, UR4 ;  /* 0x000000040d0d7c20 */ /* 0x000fe20008400000 */
[----:B------:R-:W-:-:S02]  /*d340*/  PRMT R5, R0, 0x7632, R5 ;  /* 0x0000763200057816 */ /* 0x000fc40000000005 */
[----:B------:R-:W-:Y:S01]  /*d350*/  PRMT R6, R0, 0x7610, R6 ;  /* 0x0000761000067816 */ /* 0x000fe20000000006 */
[----:B------:R-:W-:Y:S06]  /*d360*/  @P4 BRA `(.L_x_1635) ;  /* 0x0000000000644947 */ /* 0x000fec0003800000 */
[----:B------:R-:W-:Y:S01]  /*d370*/  FMUL R0, R8, UR4 ;  /* 0x0000000408007c20 */ /* 0x000fe20008400000 */
[----:B------:R-:W-:Y:S01]  /*d380*/  FMUL R9, R9, UR4 ;  /* 0x0000000409097c20 */ /* 0x000fe20008400000 */
[----:B------:R-:W-:Y:S01]  /*d390*/  FMUL R10, R10, UR4 ;  /* 0x000000040a0a7c20 */ /* 0x000fe20008400000 */
[----:B------:R-:W-:Y:S01]  /*d3a0*/  FMUL R11, R11, UR4 ;  /* 0x000000040b0b7c20 */ /* 0x000fe20008400000 */
[----:B------:R-:W-:Y:S01]  /*d3b0*/  LOP3.LUT R8, R2, 0xffff, RZ, 0xc0, !PT ;  /* 0x0000ffff02087812 */ /* 0x000fe200078ec0ff */
[----:B------:R-:W-:Y:S01]  /*d3c0*/  IMAD.U32 R5, R5, 0x10000, RZ ;  /* 0x0001000005057824 */ /* 0x000fe200078e00ff */
[----:B------:R-:W-:Y:S02]  /*d3d0*/  F2FP.F16.F32.PACK_AB R0, R9, R0 ;  /* 0x000000000900723e */ /* 0x000fe400000000ff */
[----:B------:R-:W-:Y:S01]  /*d3e0*/  F2FP.F16.F32.PACK_AB R2, R11, R10 ;  /* 0x0000000a0b02723e */ /* 0x000fe200000000ff */
[----:B------:R-:W-:Y:S01]  /*d3f0*/  IMAD.WIDE.U32 R10, R8, 0x10000, RZ ;  /* 0x00010000080a7825 */ /* 0x000fe200078e00ff */
[----:B------:R-:W-:-:S02]  /*d400*/  PRMT R7, R0, 0x7632, R7 ;  /* 0x0000763200077816 */ /* 0x000fc40000000007 */
[----:B------:R-:W-:Y:S02]  /*d410*/  PRMT R8, R2, 0x7632, R8 ;  /* 0x0000763202087816 */ /* 0x000fe40000000008 */
[----:B------:R-:W-:Y:S02]  /*d420*/  LOP3.LUT R7, R7, 0xffff, RZ, 0xc0, !PT ;  /* 0x0000ffff07077812 */ /* 0x000fe400078ec0ff */
[----:B------:R-:W-:Y:S01]  /*d430*/  R2UR UR6, R46 ;  /* 0x000000002e0672ca */ /* 0x000fe200000e0000 */
[----:B------:R-:W-:Y:S01]  /*d440*/  IMAD.U32 R8, R8, 0x10000, RZ ;  /* 0x0001000008087824 */ /* 0x000fe200078e00ff */
[----:B------:R-:W-:Y:S01]  /*d450*/  R2UR UR7, R47 ;  /* 0x000000002f0772ca */ /* 0x000fe200000e0000 */
[----:B------:R-:W-:Y:S01]  /*d460*/  IMAD.WIDE.U32 R20, R7, 0x10000, RZ ;  /* 0x0001000007147825 */ /* 0x000fe200078e00ff */
[----:B------:R-:W-:Y:S02]  /*d470*/  LOP3.LUT R6, R11, 0xffff, R6, 0xf8, !PT ;  /* 0x0000ffff0b067812 */ /* 0x000fe400078ef806 */
[----:B------:R-:W-:-:S02]  /*d480*/  LOP3.LUT R4, R10, 0xffff, R4, 0xf8, !PT ;  /* 0x0000ffff0a047812 */ /* 0x000fc400078ef804 */
[----:B------:R-:W-:Y:S02]  /*d490*/  LOP3.LUT R2, R21, 0xffff, R2, 0xf8, !PT ;  /* 0x0000ffff15027812 */ /* 0x000fe400078ef802 */
[----:B------:R-:W-:Y:S02]  /*d4a0*/  LOP3.LUT R0, R20, 0xffff, R0, 0xf8, !PT ;  /* 0x0000ffff14007812 */ /* 0x000fe400078ef800 */
[----:B------:R-:W-:Y:S02]  /*d4b0*/  LOP3.LUT R2, R2, R8, RZ, 0xfc, !PT ;  /* 0x0000000802027212 */ /* 0x000fe400078efcff */
[----:B------:R-:W-:Y:S01]  /*d4c0*/  LOP3.LUT R5, R6, R5, RZ, 0xfc, !PT ;  /* 0x0000000506057212 */ /* 0x000fe200078efcff */
[----:B------:R-:W-:Y:S02]  /*d4d0*/  IMAD.MOV.U32 R6, RZ, RZ, R0 ;  /* 0x000000ffff067224 */ /* 0x000fe400078e0000 */
[----:B------:R-:W-:-:S05]  /*d4e0*/  IMAD.MOV.U32 R7, RZ, RZ, R2 ;  /* 0x000000ffff077224 */ /* 0x000fca00078e0002 */
[----:B------:R1:W-:Y:S02]  /*d4f0*/  STG.E.128 desc[UR6][R40.64+0x40], R4 ;  /* 0x0000400428007986 */ /* 0x0003e4000c101d06 */
.L_x_1635:
[----:B------:R-:W-:Y:S05]  /*d500*/  BSYNC.RECONVERGENT B0 ;  /* 0x0000000000007941 */ /* 0x000fea0003800200 */
.L_x_1634:
[----:B------:R-:W-:Y:S04]  /*d510*/  BSSY.RECONVERGENT B0, `(.L_x_1636) ;  /* 0x000001e000007945 */ /* 0x000fe80003800200 */
[----:B------:R-:W-:Y:S05]  /*d520*/  @P3 BRA `(.L_x_1637) ;  /* 0x0000000000703947 */ /* 0x000fea0003800000 */
[----:B------:R-:W-:Y:S02]  /*d530*/  F2FP.F16.F32.PACK_AB R0, R13, R12 ;  /* 0x0000000c0d00723e */ /* 0x000fe400000000ff */
[----:B------:R-:W-:Y:S02]  /*d540*/  F2FP.F16.F32.PACK_AB R2, R17, R16 ;  /* 0x000000101102723e */ /* 0x000fe400000000ff */
[----:B-1----:R-:W-:Y:S02]  /*d550*/  PRMT R4, R0, 0x7632, R4 ;  /* 0x0000763200047816 */ /* 0x002fe40000000004 */
[----:B------:R-:W-:Y:S02]  /*d560*/  PRMT R6, R2, 0x7632, R6 ;  /* 0x0000763202067816 */ /* 0x000fe40000000006 */
[----:B------:R-:W-:Y:S02]  /*d570*/  PRMT R5, R0, 0x7610, R5 ;  /* 0x0000761000057816 */ /* 0x000fe40000000005 */
[----:B------:R-:W-:-:S02]  /*d580*/  F2FP.F16.F32.PACK_AB R3, R15, R3 ;  /* 0x000000030f03723e */ /* 0x000fc400000000ff */
[----:B------:R-:W-:Y:S02]  /*d590*/  F2FP.F16.F32.PACK_AB R0, R19, R18 ;  /* 0x000000121300723e */ /* 0x000fe400000000ff */
[----:B------:R-:W-:Y:S02]  /*d5a0*/  LOP3.LUT R4, R4, 0xffff, RZ, 0xc0, !PT ;  /* 0x0000ffff04047812 */ /* 0x000fe400078ec0ff */
[----:B------:R-:W-:Y:S02]  /*d5b0*/  LOP3.LUT R6, R6, 0xffff, RZ, 0xc0, !PT ;  /* 0x0000ffff06067812 */ /* 0x000fe400078ec0ff */
[----:B------:R-:W-:Y:S01]  /*d5c0*/  PRMT R7, R3, 0x7632, R7 ;  /* 0x0000763203077816 */ /* 0x000fe20000000007 */
[----:B------:R-:W-:Y:S01]  /*d5d0*/  IMAD.WIDE.U32 R10, R4, 0x10000, RZ ;  /* 0x00010000040a7825 */ /* 0x000fe200078e00ff */
[----:B------:R-:W-:Y:S02]  /*d5e0*/  PRMT R8, R0, 0x7632, R8 ;  /* 0x0000763200087816 */ /* 0x000fe40000000008 */
[----:B------:R-:W-:Y:S01]  /*d5f0*/  R2UR UR4, R46 ;  /* 0x000000002e0472ca */ /* 0x000fe200000e0000 */
[----:B------:R-:W-:Y:S01]  /*d600*/  IMAD.WIDE.U32 R12, R6, 0x10000, RZ ;  /* 0x00010000060c7825 */ /* 0x000fe200078e00ff */
[----:B------:R-:W-:-:S02]  /*d610*/  LOP3.LUT R3, R11, 0xffff, R3, 0xf8, !PT ;  /* 0x0000ffff0b037812 */ /* 0x000fc400078ef803 */
[----:B------:R-:W-:Y:S01]  /*d620*/  R2UR UR5, R47 ;  /* 0x000000002f0572ca */ /* 0x000fe200000e0000 */
[----:B------:R-:W-:Y:S01]  /*d630*/  IMAD.U32 R7, R7, 0x10000, RZ ;  /* 0x0001000007077824 */ /* 0x000fe200078e00ff */
[----:B------:R-:W-:Y:S01]  /*d640*/  LOP3.LUT R0, R13, 0xffff, R0, 0xf8, !PT ;  /* 0x0000ffff0d007812 */ /* 0x000fe200078ef800 */
[----:B------:R-:W-:Y:S01]  /*d650*/  IMAD.U32 R8, R8, 0x10000, RZ ;  /* 0x0001000008087824 */ /* 0x000fe200078e00ff */
[----:B------:R-:W-:Y:S02]  /*d660*/  LOP3.LUT R5, R10, 0xffff, R5, 0xf8, !PT ;  /* 0x0000ffff0a057812 */ /* 0x000fe400078ef805 */
[----:B------:R-:W-:Y:S02]  /*d670*/  LOP3.LUT R2, R12, 0xffff, R2, 0xf8, !PT ;  /* 0x0000ffff0c027812 */ /* 0x000fe400078ef802 */
[----:B------:R-:W-:Y:S01]  /*d680*/  LOP3.LUT R3, R3, R7, RZ, 0xfc, !PT ;  /* 0x0000000703037212 */ /* 0x000fe200078efcff */
[----:B------:R-:W-:Y:S01]  /*d690*/  IMAD.MOV.U32 R4, RZ, RZ, R5 ;  /* 0x000000ffff047224 */ /* 0x000fe200078e0005 */
[----:B------:R-:W-:Y:S01]  /*d6a0*/  LOP3.LUT R0, R0, R8, RZ, 0xfc, !PT ;  /* 0x0000000800007212 */ /* 0x000fe200078efcff */
[----:B------:R-:W-:-:S02]  /*d6b0*/  IMAD.MOV.U32 R6, RZ, RZ, R2 ;  /* 0x000000ffff067224 */ /* 0x000fc400078e0002 */
[----:B------:R-:W-:Y:S02]  /*d6c0*/  IMAD.MOV.U32 R5, RZ, RZ, R3 ;  /* 0x000000ffff057224 */ /* 0x000fe400078e0003 */
[----:B------:R-:W-:-:S05]  /*d6d0*/  IMAD.MOV.U32 R7, RZ, RZ, R0 ;  /* 0x000000ffff077224 */ /* 0x000fca00078e0000 */
[----:B------:R2:W-:Y:S02]  /*d6e0*/  STG.E.128 desc[UR4][R40.64+0x50], R4 ;  /* 0x0000500428007986 */ /* 0x0005e4000c101d04 */
.L_x_1637:
[----:B------:R-:W-:Y:S05]  /*d6f0*/  BSYNC.RECONVERGENT B0 ;  /* 0x0000000000007941 */ /* 0x000fea0003800200 */
.L_x_1636:
[----:B------:R-:W-:Y:S01]  /*d700*/  NOP ;  /* 0x0000000000007918 */ /* 0x000fe20000000000 */
[----:B------:R-:W-:Y:S05]  /*d710*/  @!P0 BRA `(.L_x_1638) ;  /* 0x0000000000088947 */ /* 0x000fea0003800000 */
[----:B------:R-:W-:Y:S05]  /*d720*/  BPT.TRAP 0x1 ;  /* 0x000000040000795c */ /* 0x000fea0000300000 */
[----:B------:R-:W-:Y:S05]  /*d730*/  BPT.TRAP 0x1 ;  /* 0x000000040000795c */ /* 0x000fea0000300000 */
.L_x_1638:
[----:B------:R-:W-:Y:S01]  /*d740*/  UIADD3 UR4, UPT, UPT, UR36, 0x248b8, URZ ;  /* 0x000248b824047890 */ /* 0x000fe2000fffe0ff */
[----:B------:R-:W-:-:S03]  /*d750*/  LOP3.LUT P0, RZ, R110, 0x7, RZ, 0xc0, !PT ;  /* 0x000000076eff7812 */ /* 0x000fc6000780c0ff */
[----:B------:R-:W-:-:S09]  /*d760*/  UPRMT UR4, UR37, 0x654, UR4 ;  /* 0x0000065425047896 */ /* 0x000fd20008000004 */
[----:B------:R-:W-:Y:S01]  /*d770*/  SYNCS.ARRIVE.TRANS64.RED.A1T0 RZ, [UR4], RZ ;  /* 0x000000ffffff79a7 */ /* 0x000fe20008100404 */
[----:B------:R-:W-:Y:S06]  /*d780*/  BAR.SYNC.DEFER_BLOCKING 0x1, 0x100 ;  /* 0x0044000000007b1d */ /* 0x000fec0000010000 */
[----:B------:R-:W-:Y:S05]  /*d790*/  @P0 EXIT ;  /* 0x000000000000094d */ /* 0x000fea0003800000 */
[----:B------:R-:W3:Y:S01]  /*d7a0*/  S2UR UR5, SR_CgaCtaId ;  /* 0x00000000000579c3 */ /* 0x000ee20000008800 */
[----:B------:R-:W-:Y:S01]  /*d7b0*/  UMOV UR4, 0x400 ;  /* 0x0000040000047882 */ /* 0x000fe20000000000 */
[----:B------:R-:W-:Y:S01]  /*d7c0*/  IMAD.MOV.U32 R2, RZ, RZ, 0xffff ;  /* 0x0000ffffff027424 */ /* 0x000fe200078e00ff */
[----:B---3--:R-:W-:-:S09]  /*d7d0*/  ULEA UR4, UR5, UR4, 0x18 ;  /* 0x0000000405047291 */ /* 0x008fd2000f8ec0ff */
[----:B------:R-:W3:Y:S01]  /*d7e0*/  LDS R3, [UR4+0x248c0] ;  /* 0x0248c004ff037984 */ /* 0x000ee20008000800 */
[----:B------:R-:W-:Y:S02]  /*d7f0*/  UMOV UR4, 0x40 ;  /* 0x0000004000047882 */ /* 0x000fe40000000000 */
[----:B------:R-:W-:Y:S01]  /*d800*/  ULEA UR5, UR5, UR4, 0x18 ;  /* 0x0000000405057291 */ /* 0x000fe2000f8ec0ff */
[----:B------:R-:W-:-:S08]  /*d810*/  NOP ;  /* 0x0000000000007918 */ /* 0x000fd00000000000 */
[----:B------:R-:W4:Y:S01]  /*d820*/  LDS R0, [UR5+0x14] ;  /* 0x00001405ff007984 */ /* 0x000f220008000800 */
[----:B---3--:R-:W-:-:S04]  /*d830*/  LOP3.LUT R3, R3, 0xffff, RZ, 0xc0, !PT ;  /* 0x0000ffff03037812 */ /* 0x008fc800078ec0ff */
[----:B------:R-:W-:-:S04]  /*d840*/  SHF.R.U32.HI R3, RZ, 0x5, R3 ;  /* 0x00000005ff037819 */ /* 0x000fc80000011603 */
[----:B------:R-:W-:-:S04]  /*d850*/  SHF.L.U32 R2, R2, R3, RZ ;  /* 0x0000000302027219 */ /* 0x000fc800000006ff */
[----:B----4-:R-:W-:-:S04]  /*d860*/  LOP3.LUT R0, R0, R2, RZ, 0xc0, !PT ;  /* 0x0000000200007212 */ /* 0x010fc800078ec0ff */
[----:B------:R-:W-:Y:S01]  /*d870*/  ISETP.NE.AND P0, PT, R0, R2, PT ;  /* 0x000000020000720c */ /* 0x000fe20003f05270 */
[----:B------:R-:W-:-:S05]  /*d880*/  IMAD.MOV.U32 R0, RZ, RZ, 0x1 ;  /* 0x00000001ff007424 */ /* 0x000fca00078e00ff */
[----:B------:R-:W-:-:S07]  /*d890*/  SHF.L.U32 R0, R0, R3, RZ ;  /* 0x0000000300007219 */ /* 0x000fce00000006ff */
[----:B------:R-:W-:Y:S05]  /*d8a0*/  @P0 BRA `(.L_x_1639) ;  /* 0x00000000005c0947 */ /* 0x000fea0003800000 */
[----:B------:R-:W3:Y:S02]  /*d8b0*/  LDS R3, [UR5+0x18] ;  /* 0x00001805ff037984 */ /* 0x000ee40008000800 */
[----:B---3--:R-:W-:-:S04]  /*d8c0*/  LOP3.LUT R3, R3, R0, RZ, 0xc0, !PT ;  /* 0x0000000003037212 */ /* 0x008fc800078ec0ff */
[----:B------:R-:W-:-:S13]  /*d8d0*/  ISETP.NE.AND P0, PT, R3, R0, PT ;  /* 0x000000000300720c */ /* 0x000fda0003f05270 */
[----:B------:R-:W-:Y:S05]  /*d8e0*/  @P0 BRA `(.L_x_1640) ;  /* 0x0000000000400947 */ /* 0x000fea0003800000 */
[----:B------:R-:W-:Y:S01]  /*d8f0*/  R2UR UR4, R2 ;  /* 0x00000000020472ca */ /* 0x000fe200000e0000 */
[----:B------:R-:W3:Y:S01]  /*d900*/  S2R R3, SR_LANEID ;  /* 0x0000000000037919 */ /* 0x000ee20000000000 */
[----:B------:R-:W-:-:S04]  /*d910*/  LOP3.LUT R0, RZ, R0, RZ, 0x33, !PT ;  /* 0x00000000ff007212 */ /* 0x000fc800078e33ff */
[----:B------:R-:W4:Y:S07]  /*d920*/  REDUX UR7, R0 ;  /* 0x00000000000773c4 */ /* 0x000f2e0000000000 */
[----:B------:R-:W-:-:S03]  /*d930*/  ULOP3.LUT UR6, URZ, UR4, URZ, 0x33, !UPT ;  /* 0x00000004ff067292 */ /* 0x000fc6000f8e33ff */
[----:B------:R-:W-:Y:S02]  /*d940*/  VOTEU.ANY UR4, UPT, PT ;  /* 0x0000000000047886 */ /* 0x000fe400038e0100 */
[----:B------:R-:W-:Y:S01]  /*d950*/  UFLO.U32 UR4, UR4 ;  /* 0x00000004000472bd */ /* 0x000fe200080e0000 */
[----:B------:R-:W-:-:S04]  /*d960*/  IMAD.U32 R2, RZ, RZ, UR6 ;  /* 0x00000006ff027e24 */ /* 0x000fc8000f8e00ff */
[----:B------:R-:W5:Y:S02]  /*d970*/  REDUX UR8, R2 ;  /* 0x00000000020873c4 */ /* 0x000f640000000000 */
[----:B------:R1:W-:Y:S01]  /*d980*/  UTCATOMSWS.AND URZ, UR6 ;  /* 0x0000000600ff79e3 */ /* 0x0003e20008000000 */
[----:B----4-:R-:W-:Y:S01]  /*d990*/  IMAD.U32 R0, RZ, RZ, UR7 ;  /* 0x00000007ff007e24 */ /* 0x010fe2000f8e00ff */
[----:B---3--:R-:W-:Y:S01]  /*d9a0*/  ISETP.EQ.U32.AND P0, PT, R3, UR4, PT ;  /* 0x0000000403007c0c */ /* 0x008fe2000bf02070 */
[----:B-----5:R-:W-:-:S12]  /*d9b0*/  IMAD.U32 R2, RZ, RZ, UR8 ;  /* 0x00000008ff027e24 */ /* 0x020fd8000f8e00ff */
[----:B------:R1:W-:Y:S04]  /*d9c0*/  @P0 ATOMS.AND RZ, [UR5+0x14], R2 ;  /* 0x00001402ffff098c */ /* 0x0003e8000a800005 */
[----:B------:R1:W-:Y:S01]  /*d9d0*/  @P0 ATOMS.AND RZ, [UR5+0x18], R0 ;  /* 0x00001800ffff098c */ /* 0x0003e2000a800005 */
[----:B------:R-:W-:Y:S05]  /*d9e0*/  BRA `(.L_x_1641) ;  /* 0x0000000000147947 */ /* 0x000fea0003800000 */
.L_x_1640:
[----:B------:R-:W-:Y:S02]  /*d9f0*/  MOV R2, 0xda10 ;  /* 0x0000da1000027802 */ /* 0x000fe40000000f00 */
[----:B-12---:R-:W-:Y:S05]  /*da00*/  CALL.REL.NOINC `($__internal_17_$__cuda_sm10x_tcgen05_guardrail_trap_col_being_dealloced_not_returned_by_alloc) ;  /* 0x0000000c00147944 */ /* 0x006fea0003c00000 */
[----:B------:R-:W-:Y:S05]  /*da10*/  BRA `(.L_x_1641) ;  /* 0x0000000000087947 */ /* 0x000fea0003800000 */
.L_x_1639:
[----:B------:R-:W-:Y:S02]  /*da20*/  MOV R2, 0xda40 ;  /* 0x0000da4000027802 */ /* 0x000fe40000000f00 */
[----:B-12---:R-:W-:Y:S05]  /*da30*/  CALL.REL.NOINC `($__internal_19_$__cuda_sm10x_tcgen05_guardrail_trap_unallocated_columns_being_dealloced) ;  /* 0x0000000c00207944 */ /* 0x006fea0003c00000 */
.L_x_1641:
[----:B------:R-:W-:Y:S01]  /*da40*/  NOP ;  /* 0x0000000000007918 */ /* 0x000fe20000000000 */
[----:B-1----:R-:W-:Y:S05]  /*da50*/  EXIT ;  /* 0x000000000000794d */ /* 0x002fea0003800000 */
.L_x_1457:
[----:B------:R-:W-:-:S07]  /*da60*/  MOV R5, UR16 ;  /* 0x0000001000057c02 */ /* 0x000fce0008000f00 */
.L_x_1642:
[----:B-1----:R1:W2:Y:S02]  /*da70*/  SYNCS.PHASECHK.TRANS64.TRYWAIT P0, [R5+URZ+0x24810], R8 ;  /* 0x02481008050075a7 */ /* 0x0022a400080011ff */
[----:B--2---:R-:W-:Y:S05]  /*da80*/  @!P0 NANOSLEEP.SYNCS 0x989680 ;  /* 0x009896800000895d */ /* 0x004fea0003900000 */
[----:B------:R-:W2:Y:S02]  /*da90*/  @!P0 SYNCS.PHASECHK.TRANS64 P0, [R5+URZ+0x24810], R8 ;  /* 0x02481008050085a7 */ /* 0x000ea400080010ff */
[----:B--2---:R-:W-:Y:S05]  /*daa0*/  @!P0 BRA `(.L_x_1642) ;  /* 0xfffffffc00f08947 */ /* 0x004fea000383ffff */
[----:B------:R-:W-:Y:S05]  /*dab0*/  BRA `(.L_x_1643) ;  /* 0xffffff4400ec7947 */ /* 0x000fea000383ffff */
.L_x_1464:
[----:B------:R-:W-:-:S07]  /*dac0*/  MOV R5, UR16 ;  /* 0x0000001000057c02 */ /* 0x000fce0008000f00 */
.L_x_1644:
[----:B-1----:R1:W3:Y:S02]  /*dad0*/  SYNCS.PHASECHK.TRANS64.TRYWAIT P0, [R5+URZ+0x24838], R8 ;  /* 0x02483808050075a7 */ /* 0x0022e400080011ff */
[----:B---3--:R-:W-:Y:S05]  /*dae0*/  @!P0 NANOSLEEP.SYNCS 0x989680 ;  /* 0x009896800000895d */ /* 0x008fea0003900000 */
[----:B------:R-:W3:Y:S02]  /*daf0*/  @!P0 SYNCS.PHASECHK.TRANS64 P0, [R5+URZ+0x24838], R8 ;  /* 0x02483808050085a7 */ /* 0x000ee400080010ff */
[----:B---3--:R-:W-:Y:S05]  /*db00*/  @!P0 BRA `(.L_x_1644) ;  /* 0xfffffffc00f08947 */ /* 0x008fea000383ffff */
[----:B------:R-:W-:Y:S05]  /*db10*/  BRA `(.L_x_1645) ;  /* 0xffffff48007c7947 */ /* 0x000fea000383ffff */
.L_x_1467:
[----:B------:R-:W-:-:S07]  /*db20*/  MOV R4, UR16 ;  /* 0x0000001000047c02 */ /* 0x000fce0008000f00 */
.L_x_1646:
[----:B--2---:R2:W3:Y:S02]  /*db30*/  SYNCS.PHASECHK.TRANS64.TRYWAIT P4, [R4+URZ+0x24828], R8 ;  /* 0x02482808040075a7 */ /* 0x0044e400080811ff */
[----:B---3--:R-:W-:Y:S05]  /*db40*/  @!P4 NANOSLEEP.SYNCS 0x989680 ;  /* 0x009896800000c95d */ /* 0x008fea0003900000 */
[----:B------:R-:W3:Y:S02]  /*db50*/  @!P4 SYNCS.PHASECHK.TRANS64 P4, [R4+URZ+0x24828], R8 ;  /* 0x024828080400c5a7 */ /* 0x000ee400080810ff */
[----:B---3--:R-:W-:Y:S05]  /*db60*/  @!P4 BRA `(.L_x_1646) ;  /* 0xfffffffc00f0c947 */ /* 0x008fea000383ffff */
[----:B------:R-:W-:Y:S05]  /*db70*/  BRA `(.L_x_1647) ;  /* 0xffffff4c000c7947 */ /* 0x000fea000383ffff */
.L_x_1473:
[----:B--2---:R-:W-:-:S07]  /*db80*/  MOV R4, UR16 ;  /* 0x0000001000047c02 */ /* 0x004fce0008000f00 */
.L_x_1648:
[----:B--2---:R2:W4:Y:S02]  /*db90*/  SYNCS.PHASECHK.TRANS64.TRYWAIT P4, [R4+URZ+0x24848], R8 ;  /* 0x02484808040075a7 */ /* 0x00452400080811ff */
[----:B----4-:R-:W-:Y:S05]  /*dba0*/  @!P4 NANOSLEEP.SYNCS 0x989680 ;  /* 0x009896800000c95d */ /* 0x010fea0003900000 */
[----:B------:R-:W4:Y:S02]  /*dbb0*/  @!P4 SYNCS.PHASECHK.TRANS64 P4, [R4+URZ+0x24848], R8 ;  /* 0x024848080400c5a7 */ /* 0x000f2400080810ff */
[----:B----4-:R-:W-:Y:S05]  /*dbc0*/  @!P4 BRA `(.L_x_1648) ;  /* 0xfffffffc00f0c947 */ /* 0x010fea000383ffff */
[----:B------:R-:W-:Y:S05]  /*dbd0*/  BRA `(.L_x_1649) ;  /* 0xffffff4c00a47947 */ /* 0x000fea000383ffff */
.L_x_1477:
[----:B------:R-:W-:Y:S07]  /*dbe0*/  MOV R4, UR9 ;  /* 0x0000000900047c02 */ /* 0x000fee0008000f00 */
.L_x_1650:
[----:B-1----:R1:W4:Y:S02]  /*dbf0*/  SYNCS.PHASECHK.TRANS64.TRYWAIT P0, [R4+URZ+0x24810], R9 ;  /* 0x02481009040075a7 */ /* 0x00232400080011ff */
[----:B----4-:R-:W-:Y:S05]  /*dc00*/  @!P0 NANOSLEEP.SYNCS 0x989680 ;  /* 0x009896800000895d */ /* 0x010fea0003900000 */
[----:B------:R-:W4:Y:S02]  /*dc10*/  @!P0 SYNCS.PHASECHK.TRANS64 P0, [R4+URZ+0x24810], R9 ;  /* 0x02481009040085a7 */ /* 0x000f2400080010ff */
[----:B----4-:R-:W-:Y:S05]  /*dc20*/  @!P0 BRA `(.L_x_1650) ;  /* 0xfffffffc00f08947 */ /* 0x010fea000383ffff */
[----:B------:R-:W-:Y:S05]  /*dc30*/  BRA `(.L_x_1651) ;  /* 0xffffff50007c7947 */ /* 0x000fea000383ffff */
.L_x_1483:
[----:B------:R-:W-:Y:S07]  /*dc40*/  MOV R4, UR16 ;  /* 0x0000001000047c02 */ /* 0x000fee0008000f00 */
.L_x_1652:
[----:B-1----:R1:W4:Y:S02]  /*dc50*/  SYNCS.PHASECHK.TRANS64.TRYWAIT P1, [R4+URZ+0x24838], R8 ;  /* 0x02483808040075a7 */ /* 0x00232400080211ff */
[----:B----4-:R-:W-:Y:S05]  /*dc60*/  @!P1 NANOSLEEP.SYNCS 0x989680 ;  /* 0x009896800000995d */ /* 0x010fea0003900000 */
[----:B------:R-:W4:Y:S02]  /*dc70*/  @!P1 SYNCS.PHASECHK.TRANS64 P1, [R4+URZ+0x24838], R8 ;  /* 0x02483808040095a7 */ /* 0x000f2400080210ff */
[----:B----4-:R-:W-:Y:S05]  /*dc80*/  @!P1 BRA `(.L_x_1652) ;  /* 0xfffffffc00f09947 */ /* 0x010fea000383ffff */
[----:B------:R-:W-:Y:S05]  /*dc90*/  BRA `(.L_x_1653) ;  /* 0xffffff5000dc7947 */ /* 0x000fea000383ffff */
.L_x_1486:
[----:B------:R-:W-:Y:S07]  /*dca0*/  MOV R8, UR16 ;  /* 0x0000001000087c02 */ /* 0x000fee0008000f00 */
.L_x_1654:
[----:B--2---:R2:W4:Y:S02]  /*dcb0*/  SYNCS.PHASECHK.TRANS64.TRYWAIT P6, [R8+URZ+0x24828], R10 ;  /* 0x0248280a080075a7 */ /* 0x00452400080c11ff */
[----:B----4-:R-:W-:Y:S05]  /*dcc0*/  @!P6 NANOSLEEP.SYNCS 0x989680 ;  /* 0x009896800000e95d */ /* 0x010fea0003900000 */
[----:B------:R-:W4:Y:S02]  /*dcd0*/  @!P6 SYNCS.PHASECHK.TRANS64 P6, [R8+URZ+0x24828], R10 ;  /* 0x0248280a0800e5a7 */ /* 0x000f2400080c10ff */
[----:B----4-:R-:W-:Y:S05]  /*dce0*/  @!P6 BRA `(.L_x_1654) ;  /* 0xfffffffc00f0e947 */ /* 0x010fea000383ffff */
[----:B------:R-:W-:Y:S05]  /*dcf0*/  BRA `(.L_x_1655) ;  /* 0xffffff5400707947 */ /* 0x000fea000383ffff */
.L_x_1491:
[----:B--2---:R-:W-:Y:S07]  /*dd00*/  MOV R8, UR16 ;  /* 0x0000001000087c02 */ /* 0x004fee0008000f00 */
.L_x_1656:
[----:B-1----:R1:W2:Y:S02]  /*dd10*/  SYNCS.PHASECHK.TRANS64.TRYWAIT P6, [R8+URZ+0x24848], R9 ;  /* 0x02484809080075a7 */ /* 0x0022a400080c11ff */
[----:B--2---:R-:W-:Y:S05]  /*dd20*/  @!P6 NANOSLEEP.SYNCS 0x989680 ;  /* 0x009896800000e95d */ /* 0x004fea0003900000 */
[----:B------:R-:W2:Y:S02]  /*dd30*/  @!P6 SYNCS.PHASECHK.TRANS64 P6, [R8+URZ+0x24848], R9 ;  /* 0x024848090800e5a7 */ /* 0x000ea400080c10ff */
[----:B--2---:R-:W-:Y:S05]  /*dd40*/  @!P6 BRA `(.L_x_1656) ;  /* 0xfffffffc00f0e947 */ /* 0x004fea000383ffff */
[----:B------:R-:W-:Y:S05]  /*dd50*/  BRA `(.L_x_1657) ;  /* 0xffffff5400b87947 */ /* 0x000fea000383ffff */
.L_x_1500:
[----:B-1----:R-:W-:-:S07]  /*dd60*/  MOV R0, UR17 ;  /* 0x0000001100007c02 */ /* 0x002fce0008000f00 */
.L_x_1658:
[----:B-1----:R1:W2:Y:S02]  /*dd70*/  SYNCS.PHASECHK.TRANS64.TRYWAIT P0, [R0+URZ+0x24800], R7 ;  /* 0x02480007000075a7 */ /* 0x0022a400080011ff */
[----:B--2---:R-:W-:Y:S05]  /*dd80*/  @!P0 NANOSLEEP.SYNCS 0x989680 ;  /* 0x009896800000895d */ /* 0x004fea0003900000 */
[----:B------:R-:W2:Y:S02]  /*dd90*/  @!P0 SYNCS.PHASECHK.TRANS64 P0, [R0+URZ+0x24800], R7 ;  /* 0x02480007000085a7 */ /* 0x000ea400080010ff */
[----:B--2---:R-:W-:Y:S05]  /*dda0*/  @!P0 BRA `(.L_x_1658) ;  /* 0xfffffffc00f08947 */ /* 0x004fea000383ffff */
[----:B------:R-:W-:Y:S05]  /*ddb0*/  BRA `(.L_x_1659) ;  /* 0xffffff5c00747947 */ /* 0x000fea000383ffff */
.L_x_1501:
[----:B------:R-:W-:-:S07]  /*ddc0*/  MOV R5, UR17 ;  /* 0x0000001100057c02 */ /* 0x000fce0008000f00 */
.L_x_1660:
[----:B-1----:R1:W2:Y:S02]  /*ddd0*/  SYNCS.PHASECHK.TRANS64.TRYWAIT P0, [R5+URZ+0x24858], R6 ;  /* 0x02485806050075a7 */ /* 0x0022a400080011ff */
[----:B--2---:R-:W-:Y:S05]  /*dde0*/  @!P0 NANOSLEEP.SYNCS 0x989680 ;  /* 0x009896800000895d */ /* 0x004fea0003900000 */
[----:B------:R-:W2:Y:S02]  /*ddf0*/  @!P0 SYNCS.PHASECHK.TRANS64 P0, [R5+URZ+0x24858], R6 ;  /* 0x02485806050085a7 */ /* 0x000ea400080010ff */
[----:B--2---:R-:W-:Y:S05]  /*de00*/  @!P0 BRA `(.L_x_1660) ;  /* 0xfffffffc00f08947 */ /* 0x004fea000383ffff */
[----:B------:R-:W-:Y:S05]  /*de10*/  BRA `(.L_x_1661) ;  /* 0xffffff5c00707947 */ /* 0x000fea000383ffff */
.L_x_1504:
[----:B------:R-:W-:-:S07]  /*de20*/  MOV R0, UR17 ;  /* 0x0000001100007c02 */ /* 0x000fce0008000f00 */
.L_x_1662:
[----:B---3--:R3:W4:Y:S02]  /*de30*/  SYNCS.PHASECHK.TRANS64.TRYWAIT P1, [R0+URZ+0x24820], R7 ;  /* 0x02482007000075a7 */ /* 0x00872400080211ff */
[----:B----4-:R-:W-:Y:S05]  /*de40*/  @!P1 NANOSLEEP.SYNCS 0x989680 ;  /* 0x009896800000995d */ /* 0x010fea0003900000 */
[----:B------:R-:W4:Y:S02]  /*de50*/  @!P1 SYNCS.PHASECHK.TRANS64 P1, [R0+URZ+0x24820], R7 ;  /* 0x02482007000095a7 */ /* 0x000f2400080210ff */
[----:B----4-:R-:W-:Y:S05]  /*de60*/  @!P1 BRA `(.L_x_1662) ;  /* 0xfffffffc00f09947 */ /* 0x010fea000383ffff */
[----:B------:R-:W-:Y:S05]  /*de70*/  BRA `(.L_x_1663) ;  /* 0xffffff5c00fc7947 */ /* 0x000fea000383ffff */
.L_x_1506:
[----:B---3--:R-:W-:-:S07]  /*de80*/  MOV R0, UR17 ;  /* 0x0000001100007c02 */ /* 0x008fce0008000f00 */
.L_x_1664:
[----:B---3--:R3:W4:Y:S02]  /*de90*/  SYNCS.PHASECHK.TRANS64.TRYWAIT P1, [R0+URZ+0x24868], R6 ;  /* 0x02486806000075a7 */ /* 0x00872400080211ff */
[----:B----4-:R-:W-:Y:S05]  /*dea0*/  @!P1 NANOSLEEP.SYNCS 0x989680 ;  /* 0x009896800000995d */ /* 0x010fea0003900000 */
[----:B------:R-:W4:Y:S02]  /*deb0*/  @!P1 SYNCS.PHASECHK.TRANS64 P1, [R0+URZ+0x24868], R6 ;  /* 0x02486806000095a7 */ /* 0x000f2400080210ff */
[----:B----4-:R-:W-:Y:S05]  /*dec0*/  @!P1 BRA `(.L_x_1664) ;  /* 0xfffffffc00f09947 */ /* 0x010fea000383ffff */
[----:B------:R-:W-:Y:S05]  /*ded0*/  BRA `(.L_x_1665) ;  /* 0xffffff5c00f47947 */ /* 0x000fea000383ffff */
.L_x_1508:
[----:B------:R-:W-:-:S07]  /*dee0*/  MOV R4, UR17 ;  /* 0x0000001100047c02 */ /* 0x000fce0008000f00 */
.L_x_1666:
[----:B---3--:R3:W4:Y:S02]  /*def0*/  SYNCS.PHASECHK.TRANS64.TRYWAIT P1, [R4+URZ+0x24878], R6 ;  /* 0x02487806040075a7 */ /* 0x00872400080211ff */
[----:B----4-:R-:W-:Y:S05]  /*df00*/  @!P1 NANOSLEEP.SYNCS 0x989680 ;  /* 0x009896800000995d */ /* 0x010fea0003900000 */
[----:B------:R-:W4:Y:S02]  /*df10*/  @!P1 SYNCS.PHASECHK.TRANS64 P1, [R4+URZ+0x24878], R6 ;  /* 0x02487806040095a7 */ /* 0x000f2400080210ff */
[----:B----4-:R-:W-:Y:S05]  /*df20*/  @!P1 BRA `(.L_x_1666) ;  /* 0xfffffffc00f09947 */ /* 0x010fea000383ffff */
[----:B------:R-:W-:Y:S05]  /*df30*/  BRA `(.L_x_1667) ;  /* 0xffffff5c00f47947 */ /* 0x000fea000383ffff */
.L_x_1511:
[----:B------:R-:W-:-:S07]  /*df40*/  MOV R4, UR17 ;  /* 0x0000001100047c02 */ /* 0x000fce0008000f00 */
.L_x_1668:
[----:B---3--:R3:W4:Y:S02]  /*df50*/  SYNCS.PHASECHK.TRANS64.TRYWAIT P1, [R4+URZ+0x24880], R7 ;  /* 0x02488007040075a7 */ /* 0x00872400080211ff */
[----:B----4-:R-:W-:Y:S05]  /*df60*/  @!P1 NANOSLEEP.SYNCS 0x989680 ;  /* 0x009896800000995d */ /* 0x010fea0003900000 */
[----:B------:R-:W4:Y:S02]  /*df70*/  @!P1 SYNCS.PHASECHK.TRANS64 P1, [R4+URZ+0x24880], R7 ;  /* 0x02488007040095a7 */ /* 0x000f2400080210ff */
[----:B----4-:R-:W-:Y:S05]  /*df80*/  @!P1 BRA `(.L_x_1668) ;  /* 0xfffffffc00f09947 */ /* 0x010fea000383ffff */
[----:B------:R-:W-:Y:S05]  /*df90*/  BRA `(.L_x_1669) ;  /* 0xffffff60007c7947 */ /* 0x000fea000383ffff */
.L_x_1517:
[----:B------:R-:W-:Y:S07]  /*dfa0*/  MOV R0, UR4 ;  /* 0x0000000400007c02 */ /* 0x000fee0008000f00 */
.L_x_1670:
[----:B-1----:R1:W2:Y:S02]  /*dfb0*/  SYNCS.PHASECHK.TRANS64.TRYWAIT P1, [R0+URZ+0x24800], R2 ;  /* 0x02480002000075a7 */ /* 0x0022a400080211ff */
[----:B--2---:R-:W-:Y:S05]  /*dfc0*/  @!P1 NANOSLEEP.SYNCS 0x989680 ;  /* 0x009896800000995d */ /* 0x004fea0003900000 */
[----:B------:R-:W2:Y:S02]  /*dfd0*/  @!P1 SYNCS.PHASECHK.TRANS64 P1, [R0+URZ+0x24800], R2 ;  /* 0x02480002000095a7 */ /* 0x000ea400080210ff */
[----:B--2---:R-:W-:Y:S05]  /*dfe0*/  @!P1 BRA `(.L_x_1670) ;  /* 0xfffffffc00f09947 */ /* 0x004fea000383ffff */
[----:B------:R-:W-:Y:S05]  /*dff0*/  BRA `(.L_x_1671) ;  /* 0xffffff6800987947 */ /* 0x000fea000383ffff */
.L_x_1519:
[----:B------:R-:W-:Y:S07]  /*e000*/  MOV R2, UR17 ;  /* 0x0000001100027c02 */ /* 0x000fee0008000f00 */
.L_x_1672:
[----:B-1----:R1:W2:Y:S02]  /*e010*/  SYNCS.PHASECHK.TRANS64.TRYWAIT P1, [R2+URZ+0x24858], R4 ;  /* 0x02485804020075a7 */ /* 0x0022a400080211ff */
[----:B--2---:R-:W-:Y:S05]  /*e020*/  @!P1 NANOSLEEP.SYNCS 0x989680 ;  /* 0x009896800000995d */ /* 0x004fea0003900000 */
[----:B------:R-:W2:Y:S02]  /*e030*/  @!P1 SYNCS.PHASECHK.TRANS64 P1, [R2+URZ+0x24858], R4 ;  /* 0x02485804020095a7 */ /* 0x000ea400080210ff */
[----:B--2---:R-:W-:Y:S05]  /*e040*/  @!P1 BRA `(.L_x_1672) ;  /* 0xfffffffc00f09947 */ /* 0x004fea000383ffff */
[----:B------:R-:W-:Y:S05]  /*e050*/  BRA `(.L_x_1673) ;  /* 0xffffff6800987947 */ /* 0x000fea000383ffff */
.L_x_1522:
[----:B------:R-:W-:Y:S07]  /*e060*/  MOV R0, UR17 ;  /* 0x0000001100007c02 */ /* 0x000fee0008000f00 */
.L_x_1674:
[----:B-1----:R1:W3:Y:S02]  /*e070*/  SYNCS.PHASECHK.TRANS64.TRYWAIT P1, [R0+URZ+0x24890], R2 ;  /* 0x02489002000075a7 */ /* 0x0022e400080211ff */
[----:B---3--:R-:W-:Y:S05]  /*e080*/  @!P1 NANOSLEEP.SYNCS 0x989680 ;  /* 0x009896800000995d */ /* 0x008fea0003900000 */
[----:B------:R-:W3:Y:S02]  /*e090*/  @!P1 SYNCS.PHASECHK.TRANS64 P1, [R0+URZ+0x24890], R2 ;  /* 0x02489002000095a7 */ /* 0x000ee400080210ff */
[----:B---3--:R-:W-:Y:S05]  /*e0a0*/  @!P1 BRA `(.L_x_1674) ;  /* 0xfffffffc00f09947 */ /* 0x008fea000383ffff */
[----:B------:R-:W-:Y:S05]  /*e0b0*/  BRA `(.L_x_1675) ;  /* 0xffffff6c00247947 */ /* 0x000fea000383ffff */
.L_x_1524:
[----:B------:R-:W-:Y:S07]  /*e0c0*/  MOV R0, UR17 ;  /* 0x0000001100007c02 */ /* 0x000fee0008000f00 */
.L_x_1676:
[----:B-1----:R1:W3:Y:S02]  /*e0d0*/  SYNCS.PHASECHK.TRANS64.TRYWAIT P1, [R0+URZ+0x24868], R2 ;  /* 0x02486802000075a7 */ /* 0x0022e400080211ff */
[----:B---3--:R-:W-:Y:S05]  /*e0e0*/  @!P1 NANOSLEEP.SYNCS 0x989680 ;  /* 0x009896800000995d */ /* 0x008fea0003900000 */
[----:B------:R-:W3:Y:S02]  /*e0f0*/  @!P1 SYNCS.PHASECHK.TRANS64 P1, [R0+URZ+0x24868], R2 ;  /* 0x02486802000095a7 */ /* 0x000ee400080210ff */
[----:B---3--:R-:W-:Y:S05]  /*e100*/  @!P1 BRA `(.L_x_1676) ;  /* 0xfffffffc00f09947 */ /* 0x008fea000383ffff */
[----:B------:R-:W-:Y:S05]  /*e110*/  BRA `(.L_x_1677) ;  /* 0xffffff6c00207947 */ /* 0x000fea000383ffff */
.L_x_1530:
[----:B------:R-:W-:Y:S07]  /*e120*/  MOV R0, UR17 ;  /* 0x0000001100007c02 */ /* 0x000fee0008000f00 */
.L_x_1678:
[----:B---3--:R3:W4:Y:S02]  /*e130*/  SYNCS.PHASECHK.TRANS64.TRYWAIT P1, [R0+URZ+0x24878], R2 ;  /* 0x02487802000075a7 */ /* 0x00872400080211ff */
[----:B----4-:R-:W-:Y:S05]  /*e140*/  @!P1 NANOSLEEP.SYNCS 0x989680 ;  /* 0x009896800000995d */ /* 0x010fea0003900000 */
[----:B------:R-:W4:Y:S02]  /*e150*/  @!P1 SYNCS.PHASECHK.TRANS64 P1, [R0+URZ+0x24878], R2 ;  /* 0x02487802000095a7 */ /* 0x000f2400080210ff */
[----:B----4-:R-:W-:Y:S05]  /*e160*/  @!P1 BRA `(.L_x_1678) ;  /* 0xfffffffc00f09947 */ /* 0x010fea000383ffff */
[----:B------:R-:W-:Y:S05]  /*e170*/  BRA `(.L_x_1679) ;  /* 0xffffff7000f07947 */ /* 0x000fea000383ffff */
.L_x_1532:
[----:B------:R-:W-:Y:S07]  /*e180*/  MOV R4, UR17 ;  /* 0x0000001100047c02 */ /* 0x000fee0008000f00 */
.L_x_1680:
[----:B---3--:R3:W4:Y:S02]  /*e190*/  SYNCS.PHASECHK.TRANS64.TRYWAIT P1, [R4+URZ+0x24820], R5 ;  /* 0x02482005040075a7 */ /* 0x00872400080211ff */
[----:B----4-:R-:W-:Y:S05]  /*e1a0*/  @!P1 NANOSLEEP.SYNCS 0x989680 ;  /* 0x009896800000995d */ /* 0x010fea0003900000 */
[----:B------:R-:W4:Y:S02]  /*e1b0*/  @!P1 SYNCS.PHASECHK.TRANS64 P1, [R4+URZ+0x24820], R5 ;  /* 0x02482005040095a7 */ /* 0x000f2400080210ff */
[----:B----4-:R-:W-:Y:S05]  /*e1c0*/  @!P1 BRA `(.L_x_1680) ;  /* 0xfffffffc00f09947 */ /* 0x010fea000383ffff */
[----:B------:R-:W-:Y:S05]  /*e1d0*/  BRA `(.L_x_1681) ;  /* 0xffffff7000f47947 */ /* 0x000fea000383ffff */
.L_x_1535:
[----:B------:R-:W-:Y:S07]  /*e1e0*/  MOV R4, UR17 ;  /* 0x0000001100047c02 */ /* 0x000fee0008000f00 */
.L_x_1682:
[----:B---3--:R3:W4:Y:S02]  /*e1f0*/  SYNCS.PHASECHK.TRANS64.TRYWAIT P1, [R4+URZ+0x24880], R5 ;  /* 0x02488005040075a7 */ /* 0x00872400080211ff */
[----:B----4-:R-:W-:Y:S05]  /*e200*/  @!P1 NANOSLEEP.SYNCS 0x989680 ;  /* 0x009896800000995d */ /* 0x010fea0003900000 */
[----:B------:R-:W4:Y:S02]  /*e210*/  @!P1 SYNCS.PHASECHK.TRANS64 P1, [R4+URZ+0x24880], R5 ;  /* 0x02488005040095a7 */ /* 0x000f2400080210ff */
[----:B----4-:R-:W-:Y:S05]  /*e220*/  @!P1 BRA `(.L_x_1682) ;  /* 0xfffffffc00f09947 */ /* 0x010fea000383ffff */
[----:B------:R-:W-:Y:S05]  /*e230*/  BRA `(.L_x_1683) ;  /* 0xffffff7400687947 */ /* 0x000fea000383ffff */
.L_x_1540:
[----:B-1----:R-:W-:-:S07]  /*e240*/  MOV R0, UR17 ;  /* 0x0000001100007c02 */ /* 0x002fce0008000f00 */
.L_x_1684:
[----:B-1----:R1:W2:Y:S02]  /*e250*/  SYNCS.PHASECHK.TRANS64.TRYWAIT P1, [R0+URZ+0x248b0], R2 ;  /* 0x0248b002000075a7 */ /* 0x0022a400080211ff */
[----:B--2---:R-:W-:Y:S05]  /*e260*/  @!P1 NANOSLEEP.SYNCS 0x989680 ;  /* 0x009896800000995d */ /* 0x004fea0003900000 */
[----:B------:R-:W2:Y:S02]  /*e270*/  @!P1 SYNCS.PHASECHK.TRANS64 P1, [R0+URZ+0x248b0], R2 ;  /* 0x0248b002000095a7 */ /* 0x000ea400080210ff */
[----:B--2---:R-:W-:Y:S05]  /*e280*/  @!P1 BRA `(.L_x_1684) ;  /* 0xfffffffc00f09947 */ /* 0x004fea000383ffff */
[----:B------:R-:W-:Y:S05]  /*e290*/  BRA `(.L_x_1685) ;  /* 0xffffff7800a47947 */ /* 0x000fea000383ffff */
.L_x_1543:
[----:B------:R-:W-:-:S07]  /*e2a0*/  MOV R0, UR17 ;  /* 0x0000001100007c02 */ /* 0x000fce0008000f00 */
.L_x_1686:
[----:B--2---:R2:W3:Y:S02]  /*e2b0*/  SYNCS.PHASECHK.TRANS64.TRYWAIT P1, [R0+URZ+0x248b8], R2 ;  /* 0x0248b802000075a7 */ /* 0x0044e400080211ff */
[----:B---3--:R-:W-:Y:S05]  /*e2c0*/  @!P1 NANOSLEEP.SYNCS 0x989680 ;  /* 0x009896800000995d */ /* 0x008fea0003900000 */
[----:B------:R-:W3:Y:S02]  /*e2d0*/  @!P1 SYNCS.PHASECHK.TRANS64 P1, [R0+URZ+0x248b8], R2 ;  /* 0x0248b802000095a7 */ /* 0x000ee400080210ff */
[----:B---3--:R-:W-:Y:S05]  /*e2e0*/  @!P1 BRA `(.L_x_1686) ;  /* 0xfffffffc00f09947 */ /* 0x008fea000383ffff */
[----:B------:R-:W-:Y:S05]  /*e2f0*/  BRA `(.L_x_1687) ;  /* 0xffffff7800ac7947 */ /* 0x000fea000383ffff */
.L_x_1545:
[----:B------:R-:W-:-:S07]  /*e300*/  MOV R3, UR17 ;  /* 0x0000001100037c02 */ /* 0x000fce0008000f00 */
.L_x_1688:
[----:B--2---:R2:W3:Y:S02]  /*e310*/  SYNCS.PHASECHK.TRANS64.TRYWAIT P1, [R3+URZ+0x24890], R12 ;  /* 0x0248900c030075a7 */ /* 0x0044e400080211ff */
[----:B---3--:R-:W-:Y:S05]  /*e320*/  @!P1 NANOSLEEP.SYNCS 0x989680 ;  /* 0x009896800000995d */ /* 0x008fea0003900000 */
[----:B------:R-:W3:Y:S02]  /*e330*/  @!P1 SYNCS.PHASECHK.TRANS64 P1, [R3+URZ+0x24890], R12 ;  /* 0x0248900c030095a7 */ /* 0x000ee400080210ff */
[----:B---3--:R-:W-:Y:S05]  /*e340*/  @!P1 BRA `(.L_x_1688) ;  /* 0xfffffffc00f09947 */ /* 0x008fea000383ffff */
[----:B------:R-:W-:Y:S05]  /*e350*/  BRA `(.L_x_1689) ;  /* 0xffffff7800b07947 */ /* 0x000fea000383ffff */
.L_x_1553:
[----:B------:R-:W-:-:S07]  /*e360*/  MOV R4, UR6 ;  /* 0x0000000600047c02 */ /* 0x000fce0008000f00 */
.L_x_1690:
[----:B--2---:R2:W3:Y:S02]  /*e370*/  SYNCS.PHASECHK.TRANS64.TRYWAIT P1, [R4+URZ+0x24870], R5 ;  /* 0x02487005040075a7 */ /* 0x0044e400080211ff */
[----:B---3--:R-:W-:Y:S05]  /*e380*/  @!P1 NANOSLEEP.SYNCS 0x989680 ;  /* 0x009896800000995d */ /* 0x008fea0003900000 */
[----:B------:R-:W3:Y:S02]  /*e390*/  @!P1 SYNCS.PHASECHK.TRANS64 P1, [R4+URZ+0x24870], R5 ;  /* 0x02487005040095a7 */ /* 0x000ee400080210ff */
[----:B---3--:R-:W-:Y:S05]  /*e3a0*/  @!P1 BRA `(.L_x_1690) ;  /* 0xfffffffc00f09947 */ /* 0x008fea000383ffff */
[----:B------:R-:W-:Y:S05]  /*e3b0*/  BRA `(.L_x_1691) ;  /* 0xffffff8400a07947 */ /* 0x000fea000383ffff */
.L_x_1570:
[----:B-1----:R1:W2:Y:S02]  /*e3c0*/  SYNCS.PHASECHK.TRANS64.TRYWAIT P1, [R2+URZ+0x24850], R0 ;  /* 0x02485000020075a7 */ /* 0x0022a400080211ff */
[----:B--2---:R-:W-:Y:S05]  /*e3d0*/  @!P1 NANOSLEEP.SYNCS 0x989680 ;  /* 0x009896800000995d */ /* 0x004fea0003900000 */
[----:B------:R-:W2:Y:S02]  /*e3e0*/  @!P1 SYNCS.PHASECHK.TRANS64 P1, [R2+URZ+0x24850], R0 ;  /* 0x02485000020095a7 */ /* 0x000ea400080210ff */
[----:B--2---:R-:W-:Y:S05]  /*e3f0*/  @!P1 BRA `(.L_x_1570) ;  /* 0xfffffffc00f09947 */ /* 0x004fea000383ffff */
[----:B------:R-:W-:Y:S05]  /*e400*/  BRA `(.L_x_1692) ;  /* 0xffffff9000c87947 */ /* 0x000fea000383ffff */
.L_x_1574:
[----:B-1----:R1:W2:Y:S02]  /*e410*/  SYNCS.PHASECHK.TRANS64.TRYWAIT P1, [R2+URZ+0x24888], R0 ;  /* 0x02488800020075a7 */ /* 0x0022a400080211ff */
[----:B--2---:R-:W-:Y:S05]  /*e420*/  @!P1 NANOSLEEP.SYNCS 0x989680 ;  /* 0x009896800000995d */ /* 0x004fea0003900000 */
[----:B------:R-:W2:Y:S02]  /*e430*/  @!P1 SYNCS.PHASECHK.TRANS64 P1, [R2+URZ+0x24888], R0 ;  /* 0x02488800020095a7 */ /* 0x000ea400080210ff */
[----:B--2---:R-:W-:Y:S05]  /*e440*/  @!P1 BRA `(.L_x_1574) ;  /* 0xfffffffc00f09947 */ /* 0x004fea000383ffff */
[----:B------:R-:W-:Y:S05]  /*e450*/  BRA `(.L_x_1693) ;  /* 0xffffff9000dc7947 */ /* 0x000fea000383ffff */
.L_x_1577:
[----:B-1----:R1:W2:Y:S02]  /*e460*/  SYNCS.PHASECHK.TRANS64.TRYWAIT P0, [R2+URZ+0x24830], R3 ;  /* 0x02483003020075a7 */ /* 0x0022a400080011ff */
[----:B--2---:R-:W-:Y:S05]  /*e470*/  @!P0 NANOSLEEP.SYNCS 0x989680 ;  /* 0x009896800000895d */ /* 0x004fea0003900000 */
[----:B------:R-:W2:Y:S02]  /*e480*/  @!P0 SYNCS.PHASECHK.TRANS64 P0, [R2+URZ+0x24830], R3 ;  /* 0x02483003020085a7 */ /* 0x000ea400080010ff */
[----:B--2---:R-:W-:Y:S05]  /*e490*/  @!P0 BRA `(.L_x_1577) ;  /* 0xfffffffc00f08947 */ /* 0x004fea000383ffff */
[----:B------:R-:W-:Y:S05]  /*e4a0*/  BRA `(.L_x_1694) ;  /* 0xffffff9000fc7947 */ /* 0x000fea000383ffff */
.L_x_1595:
[----:B----4-:R4:W1:Y:S02]  /*e4b0*/  SYNCS.PHASECHK.TRANS64.TRYWAIT P1, [R2+URZ+0x24840], R0 ;  /* 0x02484000020075a7 */ /* 0x01086400080211ff */
[----:B-1----:R-:W-:Y:S05]  /*e4c0*/  @!P1 NANOSLEEP.SYNCS 0x989680 ;  /* 0x009896800000995d */ /* 0x002fea0003900000 */
[----:B------:R-:W1:Y:S02]  /*e4d0*/  @!P1 SYNCS.PHASECHK.TRANS64 P1, [R2+URZ+0x24840], R0 ;  /* 0x02484000020095a7 */ /* 0x000e6400080210ff */
[----:B-1----:R-:W-:Y:S05]  /*e4e0*/  @!P1 BRA `(.L_x_1595) ;  /* 0xfffffffc00f09947 */ /* 0x002fea000383ffff */
[----:B------:R-:W-:Y:S05]  /*e4f0*/  BRA `(.L_x_1695) ;  /* 0xffffffb400807947 */ /* 0x000fea000383ffff */
.L_x_1599:
[----:B----4-:R4:W1:Y:S02]  /*e500*/  SYNCS.PHASECHK.TRANS64.TRYWAIT P1, [R2+URZ+0x24860], R0 ;  /* 0x02486000020075a7 */ /* 0x01086400080211ff */
[----:B-1----:R-:W-:Y:S05]  /*e510*/  @!P1 NANOSLEEP.SYNCS 0x989680 ;  /* 0x009896800000995d */ /* 0x002fea0003900000 */
[----:B------:R-:W1:Y:S02]  /*e520*/  @!P1 SYNCS.PHASECHK.TRANS64 P1, [R2+URZ+0x24860], R0 ;  /* 0x02486000020095a7 */ /* 0x000e6400080210ff */
[----:B-1----:R-:W-:Y:S05]  /*e530*/  @!P1 BRA `(.L_x_1599) ;  /* 0xfffffffc00f09947 */ /* 0x002fea000383ffff */
[----:B------:R-:W-:Y:S05]  /*e540*/  BRA `(.L_x_1696) ;  /* 0xffffffb400947947 */ /* 0x000fea000383ffff */
.L_x_1603:
[----:B----4-:R4:W1:Y:S02]  /*e550*/  SYNCS.PHASECHK.TRANS64.TRYWAIT P1, [R2+URZ+0x24898], R0 ;  /* 0x02489800020075a7 */ /* 0x01086400080211ff */
[----:B-1----:R-:W-:Y:S05]  /*e560*/  @!P1 NANOSLEEP.SYNCS 0x989680 ;  /* 0x009896800000995d */ /* 0x002fea0003900000 */
[----:B------:R-:W1:Y:S02]  /*e570*/  @!P1 SYNCS.PHASECHK.TRANS64 P1, [R2+URZ+0x24898], R0 ;  /* 0x02489800020095a7 */ /* 0x000e6400080210ff */
[----:B-1----:R-:W-:Y:S05]  /*e580*/  @!P1 BRA `(.L_x_1603) ;  /* 0xfffffffc00f09947 */ /* 0x002fea000383ffff */
[----:B------:R-:W-:Y:S05]  /*e590*/  BRA `(.L_x_1697) ;  /* 0xffffffb400c47947 */ /* 0x000fea000383ffff */
.L_x_1614:
[----:B-1----:R-:W-:-:S04]  /*e5a0*/  MOV R3, UR36 ;  /* 0x0000002400037c02 */ /* 0x002fc80008000f00 */
[----:B------:R1:W2:Y:S03]  /*e5b0*/  SYNCS.PHASECHK.TRANS64.TRYWAIT P1, [R3+URZ+0x248a0], R0 ;  /* 0x0248a000030075a7 */ /* 0x0002a600080211ff */
[----:B--2---:R-:W-:Y:S05]  /*e5c0*/  @!P1 NANOSLEEP.SYNCS 0x989680 ;  /* 0x009896800000995d */ /* 0x004fea0003900000 */
[----:B------:R-:W2:Y:S02]  /*e5d0*/  @!P1 SYNCS.PHASECHK.TRANS64 P1, [R3+URZ+0x248a0], R0 ;  /* 0x0248a000030095a7 */ /* 0x000ea400080210ff */
[----:B--2---:R-:W-:Y:S05]  /*e5e0*/  @!P1 BRA `(.L_x_1614) ;  /* 0xfffffffc00ec9947 */ /* 0x004fea000383ffff */
[----:B------:R-:W-:Y:S05]  /*e5f0*/  BRA `(.L_x_1698) ;  /* 0xffffffd400e07947 */ /* 0x000fea000383ffff */
.L_x_1627:
[----:B------:R-:W-:-:S07]  /*e600*/  MOV R0, UR36 ;  /* 0x0000002400007c02 */ /* 0x000fce0008000f00 */
.L_x_1699:
[----:B---3--:R3:W4:Y:S02]  /*e610*/  SYNCS.PHASECHK.TRANS64.TRYWAIT P1, [R0+URZ+0x248a8], R2 ;  /* 0x0248a802000075a7 */ /* 0x00872400080211ff */
[----:B----4-:R-:W-:Y:S05]  /*e620*/  @!P1 NANOSLEEP.SYNCS 0x989680 ;  /* 0x009896800000995d */ /* 0x010fea0003900000 */
[----:B------:R-:W4:Y:S02]  /*e630*/  @!P1 SYNCS.PHASECHK.TRANS64 P1, [R0+URZ+0x248a8], R2 ;  /* 0x0248a802000095a7 */ /* 0x000f2400080210ff */
[----:B----4-:R-:W-:Y:S05]  /*e640*/  @!P1 BRA `(.L_x_1699) ;  /* 0xfffffffc00f09947 */ /* 0x010fea000383ffff */
[----:B------:R-:W-:Y:S05]  /*e650*/  BRA `(.L_x_1700) ;  /* 0xffffffe000d47947 */ /* 0x000fea000383ffff */
        .weak           $__internal_17_$__cuda_sm10x_tcgen05_guardrail_trap_col_being_dealloced_not_returned_by_alloc
        .type           $__internal_17_$__cuda_sm10x_tcgen05_guardrail_trap_col_being_dealloced_not_returned_by_alloc,@function
        .size           $__internal_17_$__cuda_sm10x_tcgen05_guardrail_trap_col_being_dealloced_not_returned_by_alloc,($__internal_18_$__cuda_sm10x_tcgen05_guardrail_trap_phase_invalid_during_alloc - $__internal_17_$__cuda_sm10x_tcgen05_guardrail_trap_col_being_dealloced_not_returned_by_alloc)
$__internal_17_$__cuda_sm10x_tcgen05_guardrail_trap_col_being_dealloced_not_returned_by_alloc:
[----:B------:R-:W-:Y:S05]  /*e660*/  BPT.TRAP 0x1 ;  /* 0x000000040000795c */ /* 0x000fea0000300000 */
[----:B------:R-:W-:-:S04]  /*e670*/  MOV R3, 0x0 ;  /* 0x0000000000037802 */ /* 0x000fc80000000f00 */
[----:B------:R-:W-:Y:S05]  /*e680*/  RET.REL.NODEC R2 `(_ZN7cutlass13device_kernelINS_4fmha6kernel36Sm100FmhaBwdKernelTmaWarpSpecializedIN4cute5tupleIJiiiiNS5_IJNS5_IJiiEEEiEEEEEENS_6half_tEfNS5_IJNS4_1CILi128EEESB_NSA_ILi64EEESC_EEENS1_10collective6NoMaskEEEEEvNT_6ParamsE) ;  /* 0xffffff18025c7950 */ /* 0x000fea0003c3ffff */
        .weak           $__internal_18_$__cuda_sm10x_tcgen05_guardrail_trap_phase_invalid_during_alloc
        .type           $__internal_18_$__cuda_sm10x_tcgen05_guardrail_trap_phase_invalid_during_alloc,@function
        .size           $__internal_18_$__cuda_sm10x_tcgen05_guardrail_trap_phase_invalid_during_alloc,($__internal_19_$__cuda_sm10x_tcgen05_guardrail_trap_unallocated_columns_being_dealloced - $__internal_18_$__cuda_sm10x_tcgen05_guardrail_trap_phase_invalid_during_alloc)
$__internal_18_$__cuda_sm10x_tcgen05_guardrail_trap_phase_invalid_during_alloc:
[----:B------:R-:W-:Y:S05]  /*e690*/  BPT.TRAP 0x1 ;  /* 0x000000040000795c */ /* 0x000fea0000300000 */
[----:B------:R-:W-:-:S04]  /*e6a0*/  HFMA2 R5, -RZ, RZ, 0, 0 ;  /* 0x00000000ff057431 */ /* 0x000fc800000001ff */
[----:B------:R-:W-:Y:S05]  /*e6b0*/  RET.REL.NODEC R4 `(_ZN7cutlass13device_kernelINS_4fmha6kernel36Sm100FmhaBwdKernelTmaWarpSpecializedIN4cute5tupleIJiiiiNS5_IJNS5_IJiiEEEiEEEEEENS_6half_tEfNS5_IJNS4_1CILi128EEESB_NSA_ILi64EEESC_EEENS1_10collective6NoMaskEEEEEvNT_6ParamsE) ;  /* 0xffffff1804507950 */ /* 0x000fea0003c3ffff */
        .weak           $__internal_19_$__cuda_sm10x_tcgen05_guardrail_trap_unallocated_columns_being_dealloced
        .type           $__internal_19_$__cuda_sm10x_tcgen05_guardrail_trap_unallocated_columns_being_dealloced,@function
        .size           $__internal_19_$__cuda_sm10x_tcgen05_guardrail_trap_unallocated_columns_being_dealloced,($__internal_20_$__cuda_sm20_div_u16 - $__internal_19_$__cuda_sm10x_tcgen05_guardrail_trap_unallocated_columns_being_dealloced)
$__internal_19_$__cuda_sm10x_tcgen05_guardrail_trap_unallocated_columns_being_dealloced:
[----:B------:R-:W-:Y:S05]  /*e6c0*/  BPT.TRAP 0x1 ;  /* 0x000000040000795c */ /* 0x000fea0000300000 */
[----:B------:R-:W-:-:S04]  /*e6d0*/  MOV R3, 0x0 ;  /* 0x0000000000037802 */ /* 0x000fc80000000f00 */
[----:B------:R-:W-:Y:S05]  /*e6e0*/  RET.REL.NODEC R2 `(_ZN7cutlass13device_kernelINS_4fmha6kernel36Sm100FmhaBwdKernelTmaWarpSpecializedIN4cute5tupleIJiiiiNS5_IJNS5_IJiiEEEiEEEEEENS_6half_tEfNS5_IJNS4_1CILi128EEESB_NSA_ILi64EEESC_EEENS1_10collective6NoMaskEEEEEvNT_6ParamsE) ;  /* 0xffffff1802447950 */ /* 0x000fea0003c3ffff */
        .weak           $__internal_20_$__cuda_sm20_div_u16
        .type           $__internal_20_$__cuda_sm20_div_u16,@function
        .size           $__internal_20_$__cuda_sm20_div_u16,(.L_x_7263 - $__internal_20_$__cuda_sm20_div_u16)
$__internal_20_$__cuda_sm20_div_u16:
        /* <DEDUP_REMOVED lines=18> */
[----:B------:R-:W-:Y:S06]  /*e810*/  RET.REL.NODEC R4 `(_ZN7cutlass13device_kernelINS_4fmha6kernel36Sm100FmhaBwdKernelTmaWarpSpecializedIN4cute5tupleIJiiiiNS5_IJNS5_IJiiEEEiEEEEEENS_6half_tEfNS5_IJNS4_1CILi128EEESB_NSA_ILi64EEESC_EEENS1_10collective6NoMaskEEEEEvNT_6ParamsE) ;  /* 0xffffff1404f87950 */ /* 0x000fec0003c3ffff */
.L_x_1701:
        /* <DEDUP_REMOVED lines=14> */
.L_x_7263:


//--------------------- .text._ZN7cutlass13device_kernelINS_4fmha6kernel36Sm100FmhaBwdKernelTmaWarpSpecializedIN4cute5tupleIJNS1_10collective14VariableLengthES7_iiNS5_IJNS5_IJiiEEEiEEEEEENS_6half_tEfNS5_IJNS4_1CILi128EEESD_NSC_ILi64EEESE_EEENS6_6NoMaskEEEEEvNT_6ParamsE --------------------------
	.section	.text._ZN7cutlass13device_kernelINS_4fmha6kernel36Sm100FmhaBwdKernelTmaWarpSpecializedIN4cute5tupleIJNS1_10collective14VariableLengthES7_iiNS5_IJNS5_IJiiEEEiEEEEEENS_6half_tEfNS5_IJNS4_1CILi128EEESD_NSC_ILi64EEESE_EEENS6_6NoMaskEEEEEvNT_6ParamsE,"ax",@progbits
	.align	128
.text._ZN7cutlass13device_kernelINS_4fmha6kernel36Sm100FmhaBwdKernelTmaWarpSpecializedIN4cute5tupleIJNS1_10collective14VariableLengthES7_iiNS5_IJNS5_IJiiEEEiEEEEEENS_6half_tEfNS5_IJNS4_1CILi128EEESD_NSC_ILi64EEESE_EEENS6_6NoMaskEEEEEvNT_6ParamsE:
        .type           _ZN7cutlass13device_kernelINS_4fmha6kernel36Sm100FmhaBwdKernelTmaWarpSpecializedIN4cute5tupleIJNS1_10collective14VariableLengthES7_iiNS5_IJNS5_IJiiEEEiEEEEEENS_6half_tEfNS5_IJNS4_1CILi128EEESD_NSC_ILi64EEESE_EEENS6_6NoMaskEEEEEvNT_6ParamsE,@function
        .size           _ZN7cutlass13device_kernelINS_4fmha6kernel36Sm100FmhaBwdKernelTmaWarpSpecializedIN4cute5tupleIJNS1_10collective14VariableLengthES7_iiNS5_IJNS5_IJiiEEEiEEEEEENS_6half_tEfNS5_IJNS4_1CILi128EEESD_NSC_ILi64EEESE_EEENS6_6NoMaskEEEEEvNT_6ParamsE,(.L_x_7268 - _ZN7cutlass13device_kernelINS_4fmha6kernel36Sm100FmhaBwdKernelTmaWarpSpecializedIN4cute5tupleIJNS1_10collective14VariableLengthES7_iiNS5_IJNS5_IJiiEEEiEEEEEENS_6half_tEfNS5_IJNS4_1CILi128EEESD_NSC_ILi64EEESE_EEENS6_6NoMaskEEEEEvNT_6ParamsE)
        .other          _ZN7cutlass13device_kernelINS_4fmha6kernel36Sm100FmhaBwdKernelTmaWarpSpecializedIN4cute5tupleIJNS1_10collective14VariableLengthES7_iiNS5_IJNS5_IJiiEEEiEEEEEENS_6half_tEfNS5_IJNS4_1CILi128EEESD_NSC_ILi64EEESE_EEENS6_6NoMaskEEEEEvNT_6ParamsE,@"STO_CUDA_ENTRY STV_DEFAULT"
_ZN7cutlass13device_kernelINS_4fmha6kernel36Sm100FmhaBwdKernelTmaWarpSpecializedIN4cute5tupleIJNS1_10collective14VariableLengthES7_iiNS5_IJNS5_IJiiEEEiEEEEEENS_6half_tEfNS5_IJNS4_1CILi128EEESD_NSC_ILi64EEESE_EEENS6_6NoMaskEEEEEvNT_6ParamsE:
        /* <DEDUP_REMOVED lines=29> */
.L_x_1703:
        /* <DEDUP_REMOVED lines=9> */
.L_x_1704:
[----:B------:R-:W-:Y:S02]  /*0260*/  PLOP3.LUT P0, PT, PT, PT, PT, 0x8, 0x80 ;  /* 0x000000000080781c */ /* 0x000fe40003f0e170 */
[----:B------:R-:W-:Y:S02]  /*0270*/  PLOP3.LUT P3, PT, PT, PT, PT, 0x80, 0x8 ;  /* 0x000000000008781c */ /* 0x000fe40003f6f070 */
[----:B------:R-:W-:Y:S02]  /*0280*/  PLOP3.LUT P2, PT, PT, PT, PT, 0x8, 0x80 ;  /* 0x000000000080781c */ /* 0x000fe40003f4e170 */
[----:B------:R-:W-:Y:S02]  /*0290*/  PLOP3.LUT P5, PT, PT, PT, PT, 0x8, 0x80 ;  /* 0x000000000080781c */ /* 0x000fe40003fae170 */
[----:B------:R-:W-:Y:S01]  /*02a0*/  P2R R5, PR, RZ, 0x1 ;  /* 0x00000001ff057803 */ /* 0x000fe20000000000 */
[----:B------:R-:W-:Y:S05]  /*02b0*/  BRA `(.L_x_1706) ;  /* 0x0000000000147947 */ /* 0x000fea0003800000 */
.L_x_1705:
[----:B------:R-:W-:Y:S02]  /*02c0*/  PLOP3.LUT P0, PT, PT, PT, PT, 0x80, 0x8 ;  /* 0x000000000008781c */ /* 0x000fe40003f0f070 */
[----:B------:R-:W-:Y:S02]  /*02d0*/  PLOP3.LUT P3, PT, PT, PT, PT, 0x8, 0x80 ;  /* 0x000000000080781c */ /* 0x000fe40003f6e170 */
[----:B------:R-:W-:Y:S02]  /*02e0*/  PLOP3.LUT P2, PT, PT, PT, PT, 0x80, 0x8 ;  /* 0x000000000008781c */ /* 0x000fe40003f4f070 */
[----:B------:R-:W-:Y:S02]  /*02f0*/  PLOP3.LUT P5, PT, PT, PT, PT, 0x8, 0x80 ;  /* 0x000000000080781c */ /* 0x000fe40003fae170 */
[----:B------:R-:W-:-:S11]  /*0300*/  P2R R5, PR, RZ, 0x1 ;  /* 0x00000001ff057803 */ /* 0x000fd60000000000 */
.L_x_1706:
[----:B------:R-:W-:Y:S05]  /*0310*/  BSYNC.RECONVERGENT B0 ;  /* 0x0000000000007941 */ /* 0x000fea0003800200 */
.L_x_1702:
        /* <DEDUP_REMOVED lines=18> */
.L_x_1707:
        /* <DEDUP_REMOVED lines=12> */
.L_x_1708:
[----:B------:R-:W-:Y:S02]  /*0500*/  UPLOP3.LUT UP0, UPT, UPT, UPT, UPT, 0x40, 0x4 ;  /* 0x000000000004789c */ /* 0x000fe40003f0e870 */
[----:B------:R-:W-:Y:S02]  /*0510*/  UPLOP3.LUT UP4, UPT, UPT, UPT, UPT, 0x80, 0x8 ;  /* 0x000000000008789c */ /* 0x000fe40003f8f070 */
[----:B------:R-:W-:Y:S02]  /*0520*/  UPLOP3.LUT UP3, UPT, UPT, UPT, UPT, 0x40, 0x4 ;  /* 0x000000000004789c */ /* 0x000fe40003f6e870 */
[----:B------:R-:W-:Y:S02]  /*0530*/  UPLOP3.LUT UP2, UPT, UPT, UPT, UPT, 0x80, 0x8 ;  /* 0x000000000008789c */ /* 0x000fe40003f4f070 */
.L_x_1709:
        /* <DEDUP_REMOVED lines=15> */
.L_x_1710:
        /* <DEDUP_REMOVED lines=20> */
.L_x_1711:
        /* <DEDUP_REMOVED lines=20> */
.L_x_1712:
        /* <DEDUP_REMOVED lines=20> */
.L_x_1713:
        /* <DEDUP_REMOVED lines=20> */
.L_x_1714:
        /* <DEDUP_REMOVED lines=20> */
.L_x_1715:
        /* <DEDUP_REMOVED lines=20> */
.L_x_1716:
        /* <DEDUP_REMOVED lines=20> */
.L_x_1717:
        /* <DEDUP_REMOVED lines=23> */
.L_x_1718:
        /* <DEDUP_REMOVED lines=11> */
[----:B--234-:R-:W-:Y:S01]  /*1110*/  BAR.SYNC.DEFER_BLOCKING 0x0 ;  /* 0x0000000000007b1d */ /* 0x01cfe20000010000 */
[----:B-1----:R-:W-:-:S07]  /*1120*/  UIMAD.WIDE.U32 UR4, UR14, 0x4, UR12 ;  /* 0x000000040e0478a5 */ /* 0x002fce000f8e000c */
[----:B------:R-:W-:Y:S01]  /*1130*/  BAR.SYNC.DEFER_BLOCKING 0x0 ;  /* 0x0000000000007b1d */ /* 0x000fe20000010000 */
[----:B------:R-:W-:Y:S02]  /*1140*/  R2UR UR8, R68 ;  /* 0x00000000440872ca */ /* 0x000fe400000e0000 */
[----:B------:R-:W-:-:S03]  /*1150*/  R2UR UR9, R69 ;  /* 0x00000000450972ca */ /* 0x000fc600000e0000 */
[----:B------:R-:W2:Y:S04]  /*1160*/  LDG.E R0, desc[UR6][R10.64] ;  /* 0x000000060a007981 */ /* 0x000ea8000c1e1900 */
[----:B------:R1:W3:Y:S02]  /*1170*/  LDG.E R4, desc[UR10][R10.64+0x4] ;  /* 0x0000040a0a047981 */ /* 0x0002e4000c1e1900 */
[----:B-1----:R-:W-:Y:S02]  /*1180*/  IMAD.U32 R10, RZ, RZ, UR4 ;  /* 0x00000004ff0a7e24 */ /* 0x002fe4000f8e00ff */
[----:B------:R-:W-:-:S05]  /*1190*/  IMAD.U32 R11, RZ, RZ, UR5 ;  /* 0x00000005ff0b7e24 */ /* 0x000fca000f8e00ff */
[----:B------:R-:W4:Y:S04]  /*11a0*/  LDG.E R9, desc[UR6][R10.64] ;  /* 0x000000060a097981 */ /* 0x000f28000c1e1900 */
[----:B------:R-:W5:Y:S01]  /*11b0*/  LDG.E R94, desc[UR8][R10.64+0x4] ;  /* 0x000004080a5e7981 */ /* 0x000f62000c1e1900 */
[----:B------:R-:W1:Y:S01]  /*11c0*/  S2R R12, SR_CTAID.X ;  /* 0x00000000000c7919 */ /* 0x000e620000002500 */
[----:B------:R-:W1:Y:S02]  /*11d0*/  S2UR UR13, SR_CTAID.Y ;  /* 0x00000000000d79c3 */ /* 0x000e640000002600 */
[----:B-1----:R-:W-:Y:S01]  /*11e0*/  IMAD.SHL.U32 R12, R12, 0x80, RZ ;  /* 0x000000800c0c7824 */ /* 0x002fe200078e00ff */
[----:B--2---:R-:W-:-:S13]  /*11f0*/  R2UR UR19, R0 ;  /* 0x00000000001372ca */ /* 0x004fda00000e0000 */
[----:B---3--:R-:W-:-:S04]  /*1200*/  VIADD R4, R4, -UR19 ;  /* 0x8000001304047c36 */ /* 0x008fc80008000000 */
[----:B------:R-:W-:-:S05]  /*1210*/  VIADD R7, R4, 0x7f ;  /* 0x0000007f04077836 */ /* 0x000fca0000000000 */
[----:B------:R-:W-:Y:S01]  /*1220*/  SHF.R.S32.HI R0, RZ, 0x1f, R7 ;  /* 0x0000001fff007819 */ /* 0x000fe20000011407 */
[----:B----4-:R1:W-:Y:S03]  /*1230*/  STL [R1+0x4], R9 ;  /* 0x0000040901007387 */ /* 0x0103e60000100800 */
[----:B------:R-:W-:Y:S01]  /*1240*/  LEA.HI R0, R0, R7, RZ, 0x7 ;  /* 0x0000000700007211 */ /* 0x000fe200078f38ff */
[----:B-----5:R-:W-:-:S03]  /*1250*/  IMAD.IADD R94, R94, 0x1, -R9 ;  /* 0x000000015e5e7824 */ /* 0x020fc600078e0a09 */
[----:B------:R-:W-:Y:S02]  /*1260*/  SHF.R.S32.HI R0, RZ, 0x7, R0 ;  /* 0x00000007ff007819 */ /* 0x000fe40000011400 */
[----:B------:R-:W-:-:S13]  /*1270*/  ISETP.GE.U32.AND P0, PT, R12, R94, PT ;  /* 0x0000005e0c00720c */ /* 0x000fda0003f06070 */
[----:B------:R-:W-:Y:S05]  /*1280*/  @P0 EXIT ;  /* 0x000000000000094d */ /* 0x000fea0003800000 */
[----:B------:R-:W2:Y:S02]  /*1290*/  LDCU UR4, c[0x0][0x3b8] ;  /* 0x00007700ff0477ac */ /* 0x000ea40008000800 */
[----:B--2---:R-:W-:-:S05]  /*12a0*/  IMAD R7, R0, UR4, RZ ;  /* 0x0000000400077c24 */ /* 0x004fca000f8e02ff */
[----:B------:R2:W-:Y:S01]  /*12b0*/  STL [R1], R7 ;  /* 0x0000000701007387 */ /* 0x0005e20000100800 */
[----:B------:R-:W-:-:S13]  /*12c0*/  ISETP.GT.AND P0, PT, R7, RZ, PT ;  /* 0x000000ff0700720c */ /* 0x000fda0003f04270 */
[----:B------:R-:W-:Y:S05]  /*12d0*/  @P0 BRA `(.L_x_1719) ;  /* 0x0000001000300947 */ /* 0x000fea0003800000 */
[----:B------:R-:W3:Y:S08]  /*12e0*/  LDC.64 R4, c[0x0][0x9a0] ;  /* 0x00026800ff047b82 */ /* 0x000ef00000000a00 */
[----:B--2---:R-:W2:Y:S08]  /*12f0*/  LDC.64 R6, c[0x0][0x988] ;  /* 0x00026200ff067b82 */ /* 0x004eb00000000a00 */
[----:B------:R-:W4:Y:S08]  /*1300*/  LDC R0, c[0x0][0x9a8] ;  /* 0x00026a00ff007b82 */ /* 0x000f300000000800 */
[----:B------:R-:W5:Y:S01]  /*1310*/  LDC R21, c[0x0][0x990] ;  /* 0x00026400ff157b82 */ /* 0x000f620000000800 */
[----:B---3--:R-:W-:-:S04]  /*1320*/  IMAD R3, R5, UR13, RZ ;  /* 0x0000000d05037c24 */ /* 0x008fc8000f8e02ff */
[CC--:B------:R-:W-:Y:S02]  /*1330*/  IMAD R3, R12.reuse, R4.reuse, R3 ;  /* 0x000000040c037224 */ /* 0x0c0fe400078e0203 */
[----:B------:R-:W-:Y:S01]  /*1340*/  IMAD R4, R9, R4, RZ ;  /* 0x0000000409047224 */ /* 0x000fe200078e02ff */
[----:B------:R-:W3:Y:S01]  /*1350*/  LDC R13, c[0x0][0x360] ;  /* 0x0000d800ff0d7b82 */ /* 0x000ee20000000800 */
[----:B--2---:R-:W-:Y:S02]  /*1360*/  IMAD R7, R7, UR13, RZ ;  /* 0x0000000d07077c24 */ /* 0x004fe4000f8e02ff */
[-C--:B------:R-:W-:Y:S02]  /*1370*/  IMAD R20, R9, R6.reuse, RZ ;  /* 0x0000000609147224 */ /* 0x080fe400078e02ff */
[----:B------:R-:W-:Y:S02]  /*1380*/  IMAD R7, R12, R6, R7 ;  /* 0x000000060c077224 */ /* 0x000fe400078e0207 */
[----:B----4-:R-:W-:-:S05]  /*1390*/  IMAD R3, R0, UR14, R3 ;  /* 0x0000000e00037c24 */ /* 0x010fca000f8e0203 */
[----:B------:R-:W-:Y:S01]  /*13a0*/  IADD3 R17, P0, PT, R4, R3, RZ ;  /* 0x0000000304117210 */ /* 0x000fe20007f1e0ff */
[----:B-----5:R-:W-:-:S03]  /*13b0*/  IMAD R21, R21, UR14, R7 ;  /* 0x0000000e15157c24 */ /* 0x020fc6000f8e0207 */
[----:B------:R-:W-:Y:S02]  /*13c0*/  LEA.HI.X.SX32 R16, R4, RZ, 0x1, P0 ;  /* 0x000000ff04107211 */ /* 0x000fe400000f0eff */
[----:B------:R-:W-:Y:S02]  /*13d0*/  MOV R4, 0x1450 ;  /* 0x0000145000047802 */ /* 0x000fe40000000f00 */
[----:B------:R-:W-:Y:S02]  /*13e0*/  IADD3 R21, P1, PT, R20, R21, RZ ;  /* 0x0000001514157210 */ /* 0x000fe40007f3e0ff */
[----:B---3--:R-:W-:Y:S02]  /*13f0*/  IADD3 R5, PT, PT, R2, R13, RZ ;  /* 0x0000000d02057210 */ /* 0x008fe40007ffe0ff */
[----:B------:R-:W-:Y:S02]  /*1400*/  LOP3.LUT R6, R13, 0xffff, RZ, 0xc0, !PT ;  /* 0x0000ffff0d067812 */ /* 0x000fe400078ec0ff */
[----:B------:R-:W-:-:S02]  /*1410*/  LOP3.LUT R0, R5, 0x1fff, RZ, 0x3c, !PT ;  /* 0x00001fff05007812 */ /* 0x000fc400078e3cff */
[----:B------:R-:W-:Y:S02]  /*1420*/  LEA.HI.X.SX32 R20, R20, RZ, 0x1, P1 ;  /* 0x000000ff14147211 */ /* 0x000fe400008f0eff */
[----:B------:R-:W-:Y:S02]  /*1430*/  LOP3.LUT R0, R0, 0xffff, RZ, 0xc0, !PT ;  /* 0x0000ffff00007812 */ /* 0x000fe400078ec0ff */
[----:B-1----:R-:W-:Y:S05]  /*1440*/  CALL.REL.NOINC `($__internal_24_$__cuda_sm20_div_u16) ;  /* 0x000000d400f87944 */ /* 0x002fea0003c00000 */
        /* <DEDUP_REMOVED lines=8> */
.L_x_1724:
[----:B------:R-:W-:Y:S01]  /*14d0*/  LOP3.LUT R3, R6, 0x7f, RZ, 0xc0, !PT ;  /* 0x0000007f06037812 */ /* 0x000fe200078ec0ff */
[----:B------:R-:W-:Y:S01]  /*14e0*/  VIADD R5, R5, 0x1 ;  /* 0x0000000105057836 */ /* 0x000fe20000000000 */
[----:B------:R-:W-:Y:S03]  /*14f0*/  BSSY.RECONVERGENT B0, `(.L_x_1722) ;  /* 0x0000013000007945 */ /* 0x000fe60003800200 */
[----:B------:R-:W-:Y:S01]  /*1500*/  IMAD.IADD R4, R12, 0x1, R3 ;  /* 0x000000010c047824 */ /* 0x000fe200078e0203 */
[----:B------:R-:W-:Y:S04]  /*1510*/  LOP3.LUT R0, R5, R19, RZ, 0x3c, !PT ;  /* 0x0000001305007212 */ /* 0x000fe800078e3cff */
[----:B------:R-:W-:Y:S02]  /*1520*/  ISETP.GE.U32.AND P0, PT, R4, R94, PT ;  /* 0x0000005e0400720c */ /* 0x000fe40003f06070 */
[----:B------:R-:W-:Y:S11]  /*1530*/  ISETP.NE.AND P2, PT, R0, 0x2, PT ;  /* 0x000000020000780c */ /* 0x000ff60003f45270 */
[----:B--2---:R-:W-:Y:S05]  /*1540*/  @P0 BRA `(.L_x_1723) ;  /* 0x0000000000340947 */ /* 0x004fea0003800000 */
        /* <DEDUP_REMOVED lines=8> */
[C---:B------:R-:W-:Y:S04]  /*15d0*/  @!P0 IADD3 R3, P1, PT, R0.reuse, R21, RZ ;  /* 0x0000001500038210 */ /* 0x040fe80007f3e0ff */
[----:B------:R-:W-:Y:S02]  /*15e0*/  @!P0 LEA.HI.X.SX32 R0, R0, R20, 0x1, P1 ;  /* 0x0000001400008211 */ /* 0x000fe400008f0eff */
[C---:B--2---:R-:W-:Y:S04]  /*15f0*/  @!P0 LEA R8, P1, R3.reuse, R8, 0x1 ;  /* 0x0000000803088211 */ /* 0x044fe800078208ff */
[----:B------:R-:W-:Y:S05]  /*1600*/  @!P0 LEA.HI.X R9, R3, R9, R0, 0x1, P1 ;  /* 0x0000000903098211 */ /* 0x000fea00008f0c00 */
[----:B------:R2:W-:Y:S04]  /*1610*/  @!P0 STG.E.U16 desc[UR6][R8.64], RZ ;  /* 0x000000ff08008986 */ /* 0x0005e8000c101506 */
.L_x_1723:
[----:B-1----:R-:W-:Y:S05]  /*1620*/  BSYNC.RECONVERGENT B0 ;  /* 0x0000000000007941 */ /* 0x002fea0003800200 */
.L_x_1722:
[----:B------:R-:W-:Y:S01]  /*1630*/  IADD3 R6, PT, PT, R13, R6, RZ ;  /* 0x000000060d067210 */ /* 0x000fe20007ffe0ff */
[----:B------:R-:W-:Y:S06]  /*1640*/  @P2 BRA `(.L_x_1724) ;  /* 0xfffffffc00a02947 */ /* 0x000fec000383ffff */
.L_x_1721:
[----:B-1----:R-:W-:Y:S05]  /*1650*/  BSYNC.RECONVERGENT B1 ;  /* 0x0000000000017941 */ /* 0x002fea0003800200 */
.L_x_1720:
[----:B------:R-:W-:Y:S01]  /*1660*/  BSSY.RECONVERGENT B1, `(.L_x_1725) ;  /* 0x000005a000017945 */ /* 0x000fe20003800200 */
[C---:B------:R-:W-:Y:S01]  /*1670*/  LEA R5, R13.reuse, R6, 0x1 ;  /* 0x000000060d057211 */ /* 0x040fe200078e08ff */
[C---:B------:R-:W-:Y:S01]  /*1680*/  IMAD R4, R13.reuse, 0x3, R6 ;  /* 0x000000030d047824 */ /* 0x040fe200078e0206 */
[----:B------:R-:W-:Y:S01]  /*1690*/  SHF.L.U32 R18, R13, 0x2, RZ ;  /* 0x000000020d127819 */ /* 0x000fe200000006ff */
[----:B------:R-:W1:Y:S01]  /*16a0*/  LDCU UR4, c[0x0][0x3b0] ;  /* 0x00007600ff0477ac */ /* 0x000e620008000800 */
[----:B------:R-:W-:-:S07]  /*16b0*/  IADD3 R3, PT, PT, R6, R13, RZ ;  /* 0x0000000d06037210 */ /* 0x000fce0007ffe0ff */
.L_x_1734:
[----:B------:R-:W-:Y:S01]  /*16c0*/  LOP3.LUT R7, R6, 0x7f, RZ, 0xc0, !PT ;  /* 0x0000007f06077812 */ /* 0x000fe200078ec0ff */
[----:B------:R-:W-:Y:S01]  /*16d0*/  BSSY.RECONVERGENT B0, `(.L_x_1726) ;  /* 0x000001a000007945 */ /* 0x000fe20003800200 */
[----:B--234-:R-:W-:Y:S02]  /*16e0*/  LOP3.LUT R9, R3, 0x7f, RZ, 0xc0, !PT ;  /* 0x0000007f03097812 */ /* 0x01cfe400078ec0ff */
[----:B------:R-:W-:Y:S01]  /*16f0*/  LOP3.LUT R10, R5, 0x7f, RZ, 0xc0, !PT ;  /* 0x0000007f050a7812 */ /* 0x000fe200078ec0ff */
[----:B-1----:R-:W-:Y:S01]  /*1700*/  IMAD.IADD R15, R12, 0x1, R7 ;  /* 0x000000010c0f7824 */ /* 0x002fe200078e0207 */
[----:B------:R-:W-:Y:S01]  /*1710*/  LOP3.LUT R11, R4, 0x7f, RZ, 0xc0, !PT ;  /* 0x0000007f040b7812 */ /* 0x000fe200078ec0ff */
[C---:B------:R-:W-:Y:S02]  /*1720*/  IMAD.IADD R14, R12.reuse, 0x1, R9 ;  /* 0x000000010c0e7824 */ /* 0x040fe400078e0209 */
[C---:B------:R-:W-:Y:S01]  /*1730*/  IMAD.IADD R8, R12.reuse, 0x1, R10 ;  /* 0x000000010c087824 */ /* 0x040fe200078e020a */
[-C--:B------:R-:W-:Y:S01]  /*1740*/  ISETP.GE.U32.AND P0, PT, R15, R94.reuse, PT ;  /* 0x0000005e0f00720c */ /* 0x080fe20003f06070 */
[----:B------:R-:W-:Y:S01]  /*1750*/  IMAD.IADD R0, R12, 0x1, R11 ;  /* 0x000000010c007824 */ /* 0x000fe200078e020b */
[-C--:B------:R-:W-:Y:S02]  /*1760*/  ISETP.GE.U32.AND P4, PT, R14, R94.reuse, PT ;  /* 0x0000005e0e00720c */ /* 0x080fe40003f86070 */
[-C--:B------:R-:W-:Y:S02]  /*1770*/  ISETP.GE.U32.AND P2, PT, R8, R94.reuse, PT ;  /* 0x0000005e0800720c */ /* 0x080fe40003f46070 */
[----:B------:R-:W-:Y:S07]  /*1780*/  ISETP.GE.U32.AND P1, PT, R0, R94, PT ;  /* 0x0000005e0000720c */ /* 0x000fee0003f26070 */
        /* <DEDUP_REMOVED lines=14> */
.L_x_1727:
[----:B-1----:R-:W-:Y:S05]  /*1870*/  BSYNC.RECONVERGENT B0 ;  /* 0x0000000000007941 */ /* 0x002fea0003800200 */
.L_x_1726:
        /* <DEDUP_REMOVED lines=10> */
[C---:B------:R-:W-:Y:S04]  /*1920*/  @!P0 IADD3 R7, P3, PT, R0.reuse, R21, RZ ;  /* 0x0000001500078210 */ /* 0x040fe80007f7e0ff */
[----:B------:R-:W-:Y:S02]  /*1930*/  @!P0 LEA.HI.X.SX32 R0, R0, R20, 0x1, P3 ;  /* 0x0000001400008211 */ /* 0x000fe400018f0eff */
[C---:B--2---:R-:W-:Y:S04]  /*1940*/  @!P0 LEA R14, P3, R7.reuse, R14, 0x1 ;  /* 0x0000000e070e8211 */ /* 0x044fe800078608ff */
[----:B------:R-:W-:Y:S05]  /*1950*/  @!P0 LEA.HI.X R15, R7, R15, R0, 0x1, P3 ;  /* 0x0000000f070f8211 */ /* 0x000fea00018f0c00 */
[----:B------:R1:W-:Y:S04]  /*1960*/  @!P0 STG.E.U16 desc[UR6][R14.64], RZ ;  /* 0x000000ff0e008986 */ /* 0x0003e8000c101506 */
.L_x_1729:
[----:B------:R-:W-:Y:S05]  /*1970*/  BSYNC.RECONVERGENT B0 ;  /* 0x0000000000007941 */ /* 0x000fea0003800200 */
.L_x_1728:
        /* <DEDUP_REMOVED lines=8> */
[----:B------:R-:W4:Y:S01]  /*1a00*/  @!P0 LDC.64 R8, c[0x0][0x980] ;  /* 0x00026000ff088b82 */ /* 0x000f220000000a00 */
[----:B---3--:R-:W-:Y:S05]  /*1a10*/  @!P0 IMAD R0, R10, R7, R0 ;  /* 0x000000070a008224 */ /* 0x008fea00078e0200 */
[C---:B------:R-:W-:Y:S04]  /*1a20*/  @!P0 IADD3 R7, P2, PT, R0.reuse, R21, RZ ;  /* 0x0000001500078210 */ /* 0x040fe80007f5e0ff */
[----:B------:R-:W-:Y:S02]  /*1a30*/  @!P0 LEA.HI.X.SX32 R0, R0, R20, 0x1, P2 ;  /* 0x0000001400008211 */ /* 0x000fe400010f0eff */
[C---:B----4-:R-:W-:Y:S04]  /*1a40*/  @!P0 LEA R8, P2, R7.reuse, R8, 0x1 ;  /* 0x0000000807088211 */ /* 0x050fe800078408ff */
[----:B------:R-:W-:Y:S05]  /*1a50*/  @!P0 LEA.HI.X R9, R7, R9, R0, 0x1, P2 ;  /* 0x0000000907098211 */ /* 0x000fea00010f0c00 */
[----:B------:R3:W-:Y:S04]  /*1a60*/  @!P0 STG.E.U16 desc[UR6][R8.64], RZ ;  /* 0x000000ff08008986 */ /* 0x0007e8000c101506 */
.L_x_1731:
[----:B------:R-:W-:Y:S05]  /*1a70*/  BSYNC.RECONVERGENT B0 ;  /* 0x0000000000007941 */ /* 0x000fea0003800200 */
.L_x_1730:
        /* <DEDUP_REMOVED lines=9> */
[----:B---3--:R-:W3:Y:S01]  /*1b10*/  @!P0 LDC.64 R8, c[0x0][0x980] ;  /* 0x00026000ff088b82 */ /* 0x008ee20000000a00 */
[----:B----4-:R-:W-:Y:S05]  /*1b20*/  @!P0 IMAD R0, R11, R6, R0 ;  /* 0x000000060b008224 */ /* 0x010fea00078e0200 */
[C---:B------:R-:W-:Y:S04]  /*1b30*/  @!P0 IADD3 R6, P1, PT, R0.reuse, R21, RZ ;  /* 0x0000001500068210 */ /* 0x040fe80007f3e0ff */
[----:B------:R-:W-:Y:S02]  /*1b40*/  @!P0 LEA.HI.X.SX32 R0, R0, R20, 0x1, P1 ;  /* 0x0000001400008211 */ /* 0x000fe400008f0eff */
[C---:B---3--:R-:W-:Y:S04]  /*1b50*/  @!P0 LEA R8, P1, R6.reuse, R8, 0x1 ;  /* 0x0000000806088211 */ /* 0x048fe800078208ff */
[----:B------:R-:W-:Y:S05]  /*1b60*/  @!P0 LEA.HI.X R9, R6, R9, R0, 0x1, P1 ;  /* 0x0000000906098211 */ /* 0x000fea00008f0c00 */
[----:B------:R4:W-:Y:S04]  /*1b70*/  @!P0 STG.E.U16 desc[UR6][R8.64], RZ ;  /* 0x000000ff08008986 */ /* 0x0009e8000c101506 */
.L_x_1733:
[----:B------:R-:W-:Y:S05]  /*1b80*/  BSYNC.RECONVERGENT B0 ;  /* 0x0000000000007941 */ /* 0x000fea0003800200 */
.L_x_1732:
        /* <DEDUP_REMOVED lines=8> */
.L_x_1725:
[----:B------:R-:W-:Y:S01]  /*1c10*/  ISETP.NE.AND P0, PT, R19, 0x2, PT ;  /* 0x000000021300780c */ /* 0x000fe20003f05270 */
[----:B------:R-:W1:Y:S01]  /*1c20*/  LDCU UR4, c[0x0][0x3b4] ;  /* 0x00007680ff0477ac */ /* 0x000e620008000800 */
[----:B------:R-:W-:Y:S11]  /*1c30*/  BSSY.RECONVERGENT B1, `(.L_x_1735) ;  /* 0x000001b000017945 */ /* 0x000ff60003800200 */
[----:B------:R-:W-:Y:S05]  /*1c40*/  @!P0 BRA `(.L_x_1736) ;  /* 0x0000000000648947 */ /* 0x000fea0003800000 */
[----:B------:R-:W-:-:S07]  /*1c50*/  HFMA2 R5, -RZ, RZ, 0, 0 ;  /* 0x00000000ff057431 */ /* 0x000fce00000001ff */
.L_x_1739:
[----:B------:R-:W-:Y:S01]  /*1c60*/  LOP3.LUT R3, R2, 0x7f, RZ, 0xc0, !PT ;  /* 0x0000007f02037812 */ /* 0x000fe200078ec0ff */
[----:B------:R-:W-:Y:S01]  /*1c70*/  VIADD R5, R5, 0x1 ;  /* 0x0000000105057836 */ /* 0x000fe20000000000 */
[----:B------:R-:W-:Y:S03]  /*1c80*/  BSSY.RECONVERGENT B0, `(.L_x_1737) ;  /* 0x0000013000007945 */ /* 0x000fe60003800200 */
[----:B------:R-:W-:Y:S01]  /*1c90*/  IMAD.IADD R4, R12, 0x1, R3 ;  /* 0x000000010c047824 */ /* 0x000fe200078e0203 */
[----:B------:R-:W-:Y:S04]  /*1ca0*/  LOP3.LUT R0, R5, R19, RZ, 0x3c, !PT ;  /* 0x0000001305007212 */ /* 0x000fe800078e3cff */
[----:B------:R-:W-:Y:S02]  /*1cb0*/  ISETP.GE.U32.AND P0, PT, R4, R94, PT ;  /* 0x0000005e0400720c */ /* 0x000fe40003f06070 */
[----:B------:R-:W-:Y:S11]  /*1cc0*/  ISETP.NE.AND P2, PT, R0, 0x2, PT ;  /* 0x000000020000780c */ /* 0x000ff60003f45270 */
[----:B------:R-:W-:Y:S05]  /*1cd0*/  @P0 BRA `(.L_x_1738) ;  /* 0x0000000000340947 */ /* 0x000fea0003800000 */
[----:B------:R-:W-:Y:S04]  /*1ce0*/  SHF.R.U32.HI R0, RZ, 0x7, R2 ;  /* 0x00000007ff007819 */ /* 0x000fe80000011602 */
[----:B-1----:R-:W-:Y:S11]  /*1cf0*/  ISETP.GE.AND P0, PT, R0, UR4, PT ;  /* 0x0000000400007c0c */ /* 0x002ff6000bf06270 */
[----:B------:R-:W-:Y:S02]  /*1d00*/  @!UPT UIADD3 URZ, UPT, UPT, URZ, URZ, URZ ;  /* 0x000000fffffff290 */ /* 0x000fe4000fffe0ff */
[----:B------:R-:W-:Y:S01]  /*1d10*/  @!P0 R2UR UR6, R68 ;  /* 0x00000000440682ca */ /* 0x000fe200000e0000 */
[----:B------:R-:W1:Y:S01]  /*1d20*/  @!P0 LDC R4, c[0x0][0x9a0] ;  /* 0x00026800ff048b82 */ /* 0x000e620000000800 */
[----:B------:R-:W-:Y:S07]  /*1d30*/  @!P0 R2UR UR7, R69 ;  /* 0x00000000450782ca */ /* 0x000fee00000e0000 */
[----:B------:R-:W5:Y:S01]  /*1d40*/  @!P0 LDC.64 R6, c[0x0][0x998] ;  /* 0x00026600ff068b82 */ /* 0x000f620000000a00 */
[----:B-1----:R-:W-:Y:S05]  /*1d50*/  @!P0 IMAD R0, R3, R4, R0 ;  /* 0x0000000403008224 */ /* 0x002fea00078e0200 */
[C---:B------:R-:W-:Y:S04]  /*1d60*/  @!P0 IADD3 R3, P1, PT, R0.reuse, R17, RZ ;  /* 0x0000001100038210 */ /* 0x040fe80007f3e0ff */
[----:B------:R-:W-:Y:S02]  /*1d70*/  @!P0 LEA.HI.X.SX32 R0, R0, R16, 0x1, P1 ;  /* 0x0000001000008211 */ /* 0x000fe400008f0eff */
[C---:B-----5:R-:W-:Y:S04]  /*1d80*/  @!P0 LEA R6, P1, R3.reuse, R6, 0x1 ;  /* 0x0000000603068211 */ /* 0x060fe800078208ff */
[----:B------:R-:W-:Y:S05]  /*1d90*/  @!P0 LEA.HI.X R7, R3, R7, R0, 0x1, P1 ;  /* 0x0000000703078211 */ /* 0x000fea00008f0c00 */
[----:B------:R1:W-:Y:S04]  /*1da0*/  @!P0 STG.E.U16 desc[UR6][R6.64], RZ ;  /* 0x000000ff06008986 */ /* 0x0003e8000c101506 */
.L_x_1738:
[----:B-1----:R-:W-:Y:S05]  /*1db0*/  BSYNC.RECONVERGENT B0 ;  /* 0x0000000000007941 */ /* 0x002fea0003800200 */
.L_x_1737:
[----:B------:R-:W-:Y:S01]  /*1dc0*/  IADD3 R2, PT, PT, R13, R2, RZ ;  /* 0x000000020d027210 */ /* 0x000fe20007ffe0ff */
[----:B------:R-:W-:Y:S06]  /*1dd0*/  @P2 BRA `(.L_x_1739) ;  /* 0xfffffffc00a02947 */ /* 0x000fec000383ffff */
.L_x_1736:
[----:B-1----:R-:W-:Y:S05]  /*1de0*/  BSYNC.RECONVERGENT B1 ;  /* 0x0000000000017941 */ /* 0x002fea0003800200 */
.L_x_1735:
[----:B------:R-:W-:Y:S01]  /*1df0*/  BSSY.RECONVERGENT B1, `(.L_x_1740) ;  /* 0x0000059000017945 */ /* 0x000fe20003800200 */
[C---:B------:R-:W-:Y:S01]  /*1e00*/  LEA R5, R13.reuse, R2, 0x1 ;  /* 0x000000020d057211 */ /* 0x040fe200078e08ff */
[----:B------:R-:W-:Y:S01]  /*1e10*/  IMAD R4, R13, 0x3, R2 ;  /* 0x000000030d047824 */ /* 0x000fe200078e0202 */
[----:B------:R-:W-:Y:S01]  /*1e20*/  IADD3 R3, PT, PT, R2, R13, RZ ;  /* 0x0000000d02037210 */ /* 0x000fe20007ffe0ff */
[----:B------:R-:W1:Y:S06]  /*1e30*/  LDCU UR4, c[0x0][0x3b4] ;  /* 0x00007680ff0477ac */ /* 0x000e6c0008000800 */
.L_x_1749:
[----:B----4-:R-:W-:Y:S01]  /*1e40*/  LOP3.LUT R6, R2, 0x7f, RZ, 0xc0, !PT ;  /* 0x0000007f02067812 */ /* 0x010fe200078ec0ff */
[----:B------:R-:W-:Y:S01]  /*1e50*/  BSSY.RECONVERGENT B0, `(.L_x_1741) ;  /* 0x000001a000007945 */ /* 0x000fe20003800200 */
[----:B---34-:R-:W-:Y:S02]  /*1e60*/  LOP3.LUT R8, R3, 0x7f, RZ, 0xc0, !PT ;  /* 0x0000007f03087812 */ /* 0x018fe400078ec0ff */
[----:B------:R-:W-:Y:S01]  /*1e70*/  LOP3.LUT R9, R5, 0x7f, RZ, 0xc0, !PT ;  /* 0x0000007f05097812 */ /* 0x000fe200078ec0ff */
[----:B-12---:R-:W-:Y:S01]  /*1e80*/  IMAD.IADD R14, R12, 0x1, R6 ;  /* 0x000000010c0e7824 */ /* 0x006fe200078e0206 */
[----:B------:R-:W-:Y:S01]  /*1e90*/  LOP3.LUT R10, R4, 0x7f, RZ, 0xc0, !PT ;  /* 0x0000007f040a7812 */ /* 0x000fe200078ec0ff */
[C---:B------:R-:W-:Y:S02]  /*1ea0*/  IMAD.IADD R11, R12.reuse, 0x1, R8 ;  /* 0x000000010c0b7824 */ /* 0x040fe400078e0208 */
[----:B------:R-:W-:Y:S01]  /*1eb0*/  IMAD.IADD R7, R12, 0x1, R9 ;  /* 0x000000010c077824 */ /* 0x000fe200078e0209 */
        /* <DEDUP_REMOVED lines=19> */
.L_x_1742:
[----:B-1----:R-:W-:Y:S05]  /*1ff0*/  BSYNC.RECONVERGENT B0 ;  /* 0x0000000000007941 */ /* 0x002fea0003800200 */
.L_x_1741:
        /* <DEDUP_REMOVED lines=15> */
.L_x_1744:
[----:B------:R-:W-:Y:S05]  /*20f0*/  BSYNC.RECONVERGENT B0 ;  /* 0x0000000000007941 */ /* 0x000fea0003800200 */
.L_x_1743:
        /* <DEDUP_REMOVED lines=10> */
[C---:B------:R-:W-:Y:S04]  /*21a0*/  @!P0 IADD3 R6, P2, PT, R0.reuse, R17, RZ ;  /* 0x0000001100068210 */ /* 0x040fe80007f5e0ff */
[----:B------:R-:W-:Y:S02]  /*21b0*/  @!P0 LEA.HI.X.SX32 R0, R0, R16, 0x1, P2 ;  /* 0x0000001000008211 */ /* 0x000fe400010f0eff */
[C---:B-1----:R-:W-:Y:S04]  /*21c0*/  @!P0 LEA R14, P2, R6.reuse, R14, 0x1 ;  /* 0x0000000e060e8211 */ /* 0x042fe800078408ff */
[----:B------:R-:W-:Y:S05]  /*21d0*/  @!P0 LEA.HI.X R15, R6, R15, R0, 0x1, P2 ;  /* 0x0000000f060f8211 */ /* 0x000fea00010f0c00 */
[----:B------:R3:W-:Y:S04]  /*21e0*/  @!P0 STG.E.U16 desc[UR6][R14.64], RZ ;  /* 0x000000ff0e008986 */ /* 0x0007e8000c101506 */
.L_x_1746:
[----:B------:R-:W-:Y:S05]  /*21f0*/  BSYNC.RECONVERGENT B0 ;  /* 0x0000000000007941 */ /* 0x000fea0003800200 */
.L_x_1745:
        /* <DEDUP_REMOVED lines=11> */
[C---:B------:R-:W-:Y:S04]  /*22b0*/  @!P0 IADD3 R2, P1, PT, R0.reuse, R17, RZ ;  /* 0x0000001100028210 */ /* 0x040fe80007f3e0ff */
[----:B------:R-:W-:Y:S02]  /*22c0*/  @!P0 LEA.HI.X.SX32 R0, R0, R16, 0x1, P1 ;  /* 0x0000001000008211 */ /* 0x000fe400008f0eff */
[C---:B-----5:R-:W-:Y:S04]  /*22d0*/  @!P0 LEA R6, P1, R2.reuse, R6, 0x1 ;  /* 0x0000000602068211 */ /* 0x060fe800078208ff */
[----:B------:R-:W-:Y:S05]  /*22e0*/  @!P0 LEA.HI.X R7, R2, R7, R0, 0x1, P1 ;  /* 0x0000000702078211 */ /* 0x000fea00008f0c00 */
[----:B------:R4:W-:Y:S04]  /*22f0*/  @!P0 STG.E.U16 desc[UR6][R6.64], RZ ;  /* 0x000000ff06008986 */ /* 0x0009e8000c101506 */
.L_x_1748:
[----:B------:R-:W-:Y:S05]  /*2300*/  BSYNC.RECONVERGENT B0 ;  /* 0x0000000000007941 */ /* 0x000fea0003800200 */
.L_x_1747:
        /* <DEDUP_REMOVED lines=8> */
.L_x_1740:
[----:B------:R-:W-:Y:S05]  /*2390*/  EXIT ;  /* 0x000000000000794d */ /* 0x000fea0003800000 */
.L_x_1719:
[----:B------:R-:W-:-:S13]  /*23a0*/  ISETP.GT.AND P0, PT, R3, 0x2, PT ;  /* 0x000000020300780c */ /* 0x000fda0003f04270 */
[----:B------:R-:W-:Y:S05]  /*23b0*/  @P0 BRA `(.L_x_1750) ;  /* 0x00000048004c0947 */ /* 0x000fea0003800000 */
[----:B--2---:R-:W-:-:S05]  /*23c0*/  IMAD.MOV.U32 R7, RZ, RZ, -0x1 ;  /* 0xffffffffff077424 */ /* 0x004fca00078e00ff */
[----:B-1----:R-:W-:-:S05]  /*23d0*/  VIADDMNMX.U32 R9, R3, R7, 0x2, PT ;  /* 0x0000000203097446 */ /* 0x002fca0003800007 */
[----:B------:R-:W-:-:S04]  /*23e0*/  IMAD.SHL.U32 R9, R9, 0x4, RZ ;  /* 0x0000000409097824 */ /* 0x000fc800078e00ff */
[----:B------:R-:W1:Y:S02]  /*23f0*/  LDC R10, c[0x2][R9] ;  /* 0x00800000090a7b82 */ /* 0x000e640000000800 */
[----:B-1----:R-:W-:-:S04]  /*2400*/  SHF.R.S32.HI R11, RZ, 0x1f, R10 ;  /* 0x0000001fff0b7819 */ /* 0x002fc8000001140a */
.L_x_7138:
[----:B------:R-:W-:Y:S05]  /*2410*/  BRX R10 -0x2420                                                                                                                                                                                                                                                                                                                                                                                                                                                          (*"BRANCH_TARGETS .L_x_7139,.L_x_7140,.L_x_7141"*) ;  /* 0xffffffd80af87949 */ /* 0x000fea000383ffff */
.L_x_7139:
[----:B------:R-:W-:-:S08]  /*2420*/  NOP ;  /* 0x0000000000007918 */ /* 0x000fd00000000000 */
[----:B------:R-:W1:-:S00]  /*2430*/  USETMAXREG.DEALLOC.CTAPOOL 0x60 ;  /* 0x00000060000079c8 */ /* 0x000e4000080e0500 */
[----:B-1----:R-:W-:Y:S01]  /*2440*/  ISETP.NE.AND P1, PT, R5, RZ, PT ;  /* 0x000000ff0500720c */ /* 0x002fe20003f25270 */
[----:B------:R-:W-:-:S12]  /*2450*/  BSSY.RECONVERGENT B0, `(.L_x_1751) ;  /* 0x0000003000007945 */ /* 0x000fd80003800200 */
[----:B------:R-:W-:Y:S05]  /*2460*/  @!P1 BRA `(.L_x_1752) ;  /* 0x0000000000049947 */ /* 0x000fea0003800000 */
[----:B------:R-:W-:Y:S05]  /*2470*/  BPT.TRAP 0x1 ;  /* 0x000000040000795c */ /* 0x000fea0000300000 */
.L_x_1752:
[----:B------:R-:W-:Y:S05]  /*2480*/  BSYNC.RECONVERGENT B0 ;  /* 0x0000000000007941 */ /* 0x000fea0003800200 */
.L_x_1751:
        /* <DEDUP_REMOVED lines=9> */
.L_x_1938:
[----:B------:R-:W-:Y:S01]  /*2520*/  ISETP.NE.AND P1, PT, R6, RZ, PT ;  /* 0x000000ff0600720c */ /* 0x000fe20003f25270 */
[----:B------:R-:W-:Y:S01]  /*2530*/  BSSY.RECONVERGENT B0, `(.L_x_1754) ;  /* 0x0000005000007945 */ /* 0x000fe20003800200 */
[----:B------:R-:W-:-:S11]  /*2540*/  PLOP3.LUT P5, PT, P2, P5, PT, 0xf8, 0x8f ;  /* 0x00000000008f781c */ /* 0x000fd600017abf70 */
[----:B------:R2:W-:Y:S02]  /*2550*/  @!P1 SYNCS.ARRIVE.TRANS64 RZ, [UR24+0x24800], R10 ;  /* 0x0248000affff99a7 */ /* 0x0005e40008000018 */
[----:B------:R-:W-:Y:S05]  /*2560*/  @!P5 BRA `(.L_x_1755) ;  /* 0x000000000004d947 */ /* 0x000fea0003800000 */
[----:B------:R-:W-:Y:S05]  /*2570*/  BPT.TRAP 0x1 ;  /* 0x000000040000795c */ /* 0x000fea0000300000 */
.L_x_1755:
[----:B------:R-:W-:Y:S05]  /*2580*/  BSYNC.RECONVERGENT B0 ;  /* 0x0000000000007941 */ /* 0x000fea0003800200 */
.L_x_1754:
[----:B------:R-:W-:Y:S01]  /*2590*/  LOP3.LUT P0, R2, R2, 0x1f, RZ, 0xc0, !PT ;  /* 0x0000001f02027812 */ /* 0x000fe2000780c0ff */
[----:B------:R-:W-:Y:S03]  /*25a0*/  BSSY.RECONVERGENT B0, `(.L_x_1756) ;  /* 0x0000004000007945 */ /* 0x000fe60003800200 */
[----:B------:R-:W-:-:S13]  /*25b0*/  PLOP3.LUT P0, PT, P0, P1, PT, 0x8f, 0xf8 ;  /* 0x0000000000f8781c */ /* 0x000fda0000703177 */
[----:B------:R-:W-:Y:S05]  /*25c0*/  @P0 BRA `(.L_x_1757) ;  /* 0x0000000000040947 */ /* 0x000fea0003800000 */
[----:B------:R-:W-:Y:S05]  /*25d0*/  BPT.TRAP 0x1 ;  /* 0x000000040000795c */ /* 0x000fea0000300000 */
.L_x_1757:
[----:B------:R-:W-:Y:S05]  /*25e0*/  BSYNC.RECONVERGENT B0 ;  /* 0x0000000000007941 */ /* 0x000fea0003800200 */
.L_x_1756:
[----:B------:R-:W-:Y:S01]  /*25f0*/  ISETP.NE.AND P0, PT, R5, RZ, PT ;  /* 0x000000ff0500720c */ /* 0x000fe20003f05270 */
[----:B------:R-:W-:-:S12]  /*2600*/  BSSY.RECONVERGENT B0, `(.L_x_1758) ;  /* 0x0000003000007945 */ /* 0x000fd80003800200 */
[----:B------:R-:W-:Y:S05]  /*2610*/  @!P0 BRA `(.L_x_1759) ;  /* 0x0000000000048947 */ /* 0x000fea0003800000 */
[----:B------:R-:W-:Y:S05]  /*2620*/  BPT.TRAP 0x1 ;  /* 0x000000040000795c */ /* 0x000fea0000300000 */
.L_x_1759:
[----:B------:R-:W-:Y:S05]  /*2630*/  BSYNC.RECONVERGENT B0 ;  /* 0x0000000000007941 */ /* 0x000fea0003800200 */
.L_x_1758:
[----:B-1----:R-:W3:Y:S01]  /*2640*/  LDL R7, [R1+0x4] ;  /* 0x0000040001077983 */ /* 0x002ee20000100800 */
[----:B------:R-:W-:Y:S02]  /*2650*/  ELECT P0, URZ, PT ;  /* 0x0000000000ff782f */ /* 0x000fe40003800000 */
[----:B------:R-:W-:Y:S01]  /*2660*/  ISETP.NE.AND P6, PT, R3, 0x1, PT ;  /* 0x000000010300780c */ /* 0x000fe20003fc5270 */
[----:B------:R-:W1:Y:S01]  /*2670*/  LDCU.64 UR4, c[0x0][0x348] ;  /* 0x00006900ff0477ac */ /* 0x000e620008000a00 */
[----:B------:R-:W4:Y:S01]  /*2680*/  LDCU.64 UR8, c[0x0][0x348] ;  /* 0x00006900ff0877ac */ /* 0x000f220008000a00 */
[----:B------:R-:W-:Y:S02]  /*2690*/  UIADD3 UR25, UPT, UPT, UR24, 0x24800, URZ ;  /* 0x0002480018197890 */ /* 0x000fe4000fffe0ff */
[----:B------:R-:W-:Y:S02]  /*26a0*/  UIADD3 UR16, UPT, UPT, UR24, 0x8000, URZ ;  /* 0x0000800018107890 */ /* 0x000fe4000fffe0ff */
[----:B------:R-:W-:Y:S01]  /*26b0*/  UIADD3 UR17, UPT, UPT, UR24, 0x24800, URZ ;  /* 0x0002480018117890 */ /* 0x000fe2000fffe0ff */
[----:B------:R-:W-:Y:S01]  /*26c0*/  UMOV UR10, 0x0 ;  /* 0x00000000000a7882 */ /* 0x000fe20000000000 */
[----:B------:R-:W-:Y:S01]  /*26d0*/  UMOV UR11, 0x10000000 ;  /* 0x10000000000b7882 */ /* 0x000fe20000000000 */
[----:B------:R-:W-:Y:S01]  /*26e0*/  UMOV UR26, URZ ;  /* 0x000000ff001a7c82 */ /* 0x000fe20008000000 */
[----:B------:R-:W-:Y:S01]  /*26f0*/  UMOV UR28, UR13 ;  /* 0x0000000d001c7c82 */ /* 0x000fe20008000000 */
[----:B-1----:R-:W-:Y:S01]  /*2700*/  UIADD3 UR6, UP1, UPT, UR4, 0x100, URZ ;  /* 0x0000010004067890 */ /* 0x002fe2000ff3e0ff */
[----:B------:R-:W-:Y:S01]  /*2710*/  UMOV UR29, UR14 ;  /* 0x0000000e001d7c82 */ /* 0x000fe20008000000 */
[----:B------:R-:W-:Y:S01]  /*2720*/  UMOV UR18, URZ ;  /* 0x000000ff00127c82 */ /* 0x000fe20008000000 */
[----:B----4-:R-:W-:-:S02]  /*2730*/  UIADD3 UR4, UP0, UPT, UR8, 0x300, URZ ;  /* 0x0000030008047890 */ /* 0x010fc4000ff1e0ff */
[----:B------:R-:W-:Y:S02]  /*2740*/  UIADD3.X UR7, UPT, UPT, URZ, UR5, URZ, UP1, !UPT ;  /* 0x00000005ff077290 */ /* 0x000fe40008ffe4ff */
[----:B------:R-:W-:Y:S01]  /*2750*/  UIADD3.X UR5, UPT, UPT, URZ, UR9, URZ, UP0, !UPT ;  /* 0x00000009ff057290 */ /* 0x000fe200087fe4ff */
[----:B------:R-:W-:Y:S01]  /*2760*/  UMOV UR20, URZ ;  /* 0x000000ff00147c82 */ /* 0x000fe20008000000 */
[----:B------:R-:W-:Y:S01]  /*2770*/  UMOV UR21, UR13 ;  /* 0x0000000d00157c82 */ /* 0x000fe20008000000 */
[----:B------:R-:W-:Y:S01]  /*2780*/  UMOV UR22, UR14 ;  /* 0x0000000e00167c82 */ /* 0x000fe20008000000 */
[----:B---3--:R-:W-:-:S05]  /*2790*/  @P0 IMAD.IADD R7, R7, 0x1, R12 ;  /* 0x0000000107070824 */ /* 0x008fca00078e020c */
[----:B------:R-:W-:Y:S01]  /*27a0*/  @P0 R2UR UR27, R7 ;  /* 0x00000000071b02ca */ /* 0x000fe200000e0000 */
[----:B------:R-:W-:-:S04]  /*27b0*/  @!P1 IMAD.MOV.U32 R7, RZ, RZ, 0x4000 ;  /* 0x00004000ff079424 */ /* 0x000fc800078e00ff */
[----:B------:R1:W-:Y:S08]  /*27c0*/  @!P1 SYNCS.ARRIVE.TRANS64.RED.A0TR RZ, [UR24+0x24800], R7 ;  /* 0x02480007ffff99a7 */ /* 0x0003f00008300418 */
[----:B------:R1:W-:Y:S01]  /*27d0*/  UTMALDG.4D [UR24], [UR6], desc[UR10] ;  /* 0x00000a18060075b4 */ /* 0x0003e20008019000 */
[----:B------:R1:W-:Y:S01]  /*27e0*/  UTMALDG.5D [UR16], [UR4], desc[UR10] ;  /* 0x00000a10040075b4 */ /* 0x0003e20008021000 */
[----:B------:R-:W3:Y:S02]  /*27f0*/  SYNCS.PHASECHK.TRANS64.TRYWAIT P0, [UR24+0x24838], R9 ;  /* 0x02483809ff0075a7 */ /* 0x000ee40008001118 */
[----:B-1-3--:R-:W-:Y:S05]  /*2800*/  @!P0 BRA `(.L_x_1760) ;  /* 0x000000b400fc8947 */ /* 0x00afea0003800000 */
.L_x_1940:
[----:B------:R-:W3:Y:S01]  /*2810*/  LDCU UR4, c[0x0][0x434] ;  /* 0x00008680ff0477ac */ /* 0x000ee20008000800 */
[----:B------:R-:W4:Y:S01]  /*2820*/  LDC.64 R14, c[0x0][0x428] ;  /* 0x00010a00ff0e7b82 */ /* 0x000f220000000a00 */
[----:B-1----:R-:W-:Y:S01]  /*2830*/  IMAD.SHL.U32 R7, R2, 0x4, RZ ;  /* 0x0000000402077824 */ /* 0x002fe200078e00ff */
[C---:B------:R-:W-:Y:S01]  /*2840*/  R2UR UR10, R68.reuse ;  /* 0x00000000440a72ca */ /* 0x040fe200000e0000 */
[----:B------:R-:W1:Y:S01]  /*2850*/  LDCU UR5, c[0x0][0x438] ;  /* 0x00008700ff0577ac */ /* 0x000e620008000800 */
[----:B------:R-:W-:Y:S01]  /*2860*/  R2UR UR11, R69 ;  /* 0x00000000450b72ca */ /* 0x000fe200000e0000 */
[C---:B--2---:R-:W-:Y:S01]  /*2870*/  VIADD R10, R7.reuse, 0x2 ;  /* 0x00000002070a7836 */ /* 0x044fe20000000000 */
[CC--:B------:R-:W-:Y:S01]  /*2880*/  ISETP.GE.AND P3, PT, R7.reuse, R4.reuse, PT ;  /* 0x000000040700720c */ /* 0x0c0fe20003f66270 */
[----:B------:R-:W-:Y:S01]  /*2890*/  VIADD R11, R7, 0x1 ;  /* 0x00000001070b7836 */ /* 0x000fe20000000000 */
[----:B------:R-:W-:Y:S02]  /*28a0*/  R2UR UR8, R68 ;  /* 0x00000000440872ca */ /* 0x000fe400000e0000 */
[----:B------:R-:W-:-:S02]  /*28b0*/  ISETP.GE.AND P1, PT, R10, R4, PT ;  /* 0x000000040a00720c */ /* 0x000fc40003f26270 */
[----:B------:R-:W-:Y:S02]  /*28c0*/  ISETP.GE.AND P2, PT, R11, R4, PT ;  /* 0x000000040b00720c */ /* 0x000fe40003f46270 */
[C---:B------:R-:W-:Y:S02]  /*28d0*/  R2UR UR9, R69.reuse ;  /* 0x00000000450972ca */ /* 0x040fe400000e0000 */
[----:B------:R-:W-:Y:S01]  /*28e0*/  R2UR UR6, R68 ;  /* 0x00000000440672ca */ /* 0x000fe200000e0000 */
[----:B---3--:R-:W-:Y:S01]  /*28f0*/  UIMAD UR4, UR13, UR4, URZ ;  /* 0x000000040d0472a4 */ /* 0x008fe2000f8e02ff */
[----:B------:R-:W-:Y:S02]  /*2900*/  R2UR UR7, R69 ;  /* 0x00000000450772ca */ /* 0x000fe400000e0000 */
[----:B------:R-:W-:Y:S01]  /*2910*/  LEA R2, R2, UR24, 0x4 ;  /* 0x0000001802027c11 */ /* 0x000fe2000f8e20ff */
[----:B-1----:R-:W-:-:S06]  /*2920*/  UIMAD UR4, UR14, UR5, UR4 ;  /* 0x000000050e0472a4 */ /* 0x002fcc000f8e0204 */
[----:B------:R-:W-:-:S04]  /*2930*/  VIADD R10, R7, UR4 ;  /* 0x00000004070a7c36 */ /* 0x000fc80008000000 */
[C---:B------:R-:W-:Y:S01]  /*2940*/  VIADD R11, R10.reuse, 0x2 ;  /* 0x000000020a0b7836 */ /* 0x040fe20000000000 */
[C---:B------:R-:W-:Y:S01]  /*2950*/  IADD3 R13, PT, PT, R10.reuse, 0x1, RZ ;  /* 0x000000010a0d7810 */ /* 0x040fe20007ffe0ff */
[----:B----4-:R-:W-:-:S04]  /*2960*/  IMAD.WIDE.U32 R16, R10, 0x4, R14 ;  /* 0x000000040a107825 */ /* 0x010fc800078e000e */
[----:B------:R-:W-:Y:S01]  /*2970*/  VIADD R10, R10, 0x3 ;  /* 0x000000030a0a7836 */ /* 0x000fe20000000000 */
[----:B------:R-:W-:Y:S01]  /*2980*/  @!PT LDS RZ, [RZ] ;  /* 0x00000000fffff984 */ /* 0x000fe20000000800 */
[----:B------:R-:W-:Y:S01]  /*2990*/  @!PT LDS RZ, [RZ] ;  /* 0x00000000fffff984 */ /* 0x000fe20000000800 */
[----:B------:R-:W-:Y:S01]  /*29a0*/  @!PT LDS RZ, [RZ] ;  /* 0x00000000fffff984 */ /* 0x000fe20000000800 */
[----:B------:R1:W-:Y:S01]  /*29b0*/  LDGSTS.E.LTC128B [R2+0x24000], desc[UR10][R16.64], !P3 ;  /* 0x2400000010027fae */ /* 0x0003e2000d9a120a */
[----:B------:R-:W-:-:S04]  /*29c0*/  IMAD.WIDE.U32 R18, R13, 0x4, R14 ;  /* 0x000000040d127825 */ /* 0x000fc800078e000e */
[--C-:B------:R-:W-:Y:S01]  /*29d0*/  IMAD.WIDE.U32 R20, R11, 0x4, R14.reuse ;  /* 0x000000040b147825 */ /* 0x100fe200078e000e */
[----:B------:R1:W-:Y:S03]  /*29e0*/  LDGSTS.E.LTC128B [R2+0x24004], desc[UR8][R18.64], !P2 ;  /* 0x2400400012027fae */ /* 0x0003e6000d1a1208 */
[----:B------:R-:W-:Y:S01]  /*29f0*/  IMAD.WIDE.U32 R14, R10, 0x4, R14 ;  /* 0x000000040a0e7825 */ /* 0x000fe200078e000e */
[----:B------:R-:W-:Y:S01]  /*2a00*/  IADD3 R10, PT, PT, R7, 0x3, RZ ;  /* 0x00000003070a7810 */ /* 0x000fe20007ffe0ff */
[----:B------:R1:W-:Y:S03]  /*2a10*/  LDGSTS.E.LTC128B [R2+0x24008], desc[UR6][R20.64], !P1 ;  /* 0x2400800014027fae */ /* 0x0003e6000c9a1206 */
[----:B------:R-:W-:-:S13]  /*2a20*/  ISETP.GE.AND P0, PT, R10, R4, PT ;  /* 0x000000040a00720c */ /* 0x000fda0003f06270 */
[----:B------:R1:W-:Y:S01]  /*2a30*/  LDGSTS.E.LTC128B [R2+0x2400c], desc[UR6][R14.64], !P0 ;  /* 0x2400c0000e027fae */ /* 0x0003e2000c1a1206 */
[----:B------:R-:W-:Y:S01]  /*2a40*/  NOP ;  /* 0x0000000000007918 */ /* 0x000fe20000000000 */
[----:B------:R-:W-:Y:S02]  /*2a50*/  SYNCS.ARRIVE.TRANS64.RED.A0T1 RZ, [UR24+0x24830], RZ ;  /* 0x024830ffffff79a7 */ /* 0x000fe40008200418 */
[----:B------:R-:W-:Y:S01]  /*2a60*/  ARRIVES.LDGSTSBAR.64.TRANSCNT [UR24+0x24830] ;  /* 0x02483000ff0079b0 */ /* 0x000fe20008002a18 */
[----:B------:R-:W-:Y:S01]  /*2a70*/  NOP ;  /* 0x0000000000007918 */ /* 0x000fe20000000000 */
[----:B------:R-:W-:Y:S05]  /*2a80*/  @!P6 BRA `(.L_x_1761) ;  /* 0x000000000004e947 */ /* 0x000fea0003800000 */
[----:B------:R-:W-:Y:S05]  /*2a90*/  BPT.TRAP 0x1 ;  /* 0x000000040000795c */ /* 0x000fea0000300000 */
.L_x_1761:
[----:B------:R-:W-:Y:S01]  /*2aa0*/  SYNCS.ARRIVE.TRANS64.A1T0 RZ, [UR24+0x24830], RZ ;  /* 0x024830ffffff79a7 */ /* 0x000fe20008100018 */
[----:B------:R-:W-:Y:S05]  /*2ab0*/  BRA.U !UP2, `(.L_x_1762) ;  /* 0x000000010a047547 */ /* 0x000fea000b800000 */
[----:B------:R-:W-:Y:S05]  /*2ac0*/  BPT.TRAP 0x1 ;  /* 0x000000040000795c */ /* 0x000fea0000300000 */
.L_x_1762:
[----:B------:R-:W-:-:S13]  /*2ad0*/  ISETP.NE.AND P4, PT, R6, RZ, PT ;  /* 0x000000ff0600720c */ /* 0x000fda0003f85270 */
[----:B------:R-:W-:Y:S01]  /*2ae0*/  @!P4 MOV R11, 0x4000 ;  /* 0x00004000000bc802 */ /* 0x000fe20000000f00 */
[----:B------:R-:W2:Y:S02]  /*2af0*/  SYNCS.PHASECHK.TRANS64.TRYWAIT P4, [UR24+0x24828], R9 ;  /* 0x02482809ff0075a7 */ /* 0x000ea40008081118 */
[----:B--2---:R-:W-:Y:S05]  /*2b00*/  @!P4 BRA `(.L_x_1763) ;  /* 0x000000b40054c947 */ /* 0x004fea0003800000 */
.L_x_1942:
[----:B------:R-:W-:Y:S01]  /*2b10*/  ISETP.NE.AND P4, PT, R6, RZ, PT ;  /* 0x000000ff0600720c */ /* 0x000fe20003f85270 */
[----:B------:R-:W-:-:S12]  /*2b20*/  UPLOP3.LUT UP3, UPT, UP4, UP3, UPT, 0xf8, 0x8f ;  /* 0x00000000008f789c */ /* 0x000fd80002767f70 */
[----:B------:R3:W-:Y:S01]  /*2b30*/  @!P4 SYNCS.ARRIVE.TRANS64 RZ, [UR24+0x24820], R11 ;  /* 0x0248200bffffc9a7 */ /* 0x0007e20008000018 */
[----:B------:R-:W-:Y:S05]  /*2b40*/  BRA.U !UP3, `(.L_x_1764) ;  /* 0x000000010b047547 */ /* 0x000fea000b800000 */
[----:B------:R-:W-:Y:S05]  /*2b50*/  BPT.TRAP 0x1 ;  /* 0x000000040000795c */ /* 0x000fea0000300000 */
.L_x_1764:
        /* <DEDUP_REMOVED lines=8> */
.L_x_1766:
[----:B------:R-:W-:Y:S05]  /*2be0*/  BSYNC.RECONVERGENT B0 ;  /* 0x0000000000007941 */ /* 0x000fea0003800200 */
.L_x_1765:
[----:B------:R-:W-:Y:S05]  /*2bf0*/  BRA.U !UP2, `(.L_x_1767) ;  /* 0x000000010a047547 */ /* 0x000fea000b800000 */
[----:B------:R-:W-:Y:S05]  /*2c00*/  BPT.TRAP 0x1 ;  /* 0x000000040000795c */ /* 0x000fea0000300000 */
.L_x_1767:
[----:B------:R-:W2:Y:S01]  /*2c10*/  LDL.LU R10, [R1+0x4] ;  /* 0x00000400010a7983 */ /* 0x000ea20000300800 */
[----:B------:R-:W-:Y:S01]  /*2c20*/  ELECT P4, URZ, PT ;  /* 0x0000000000ff782f */ /* 0x000fe20003880000 */
[----:B------:R-:W4:Y:S01]  /*2c30*/  LDCU.64 UR6, c[0x0][0x348] ;  /* 0x00006900ff0677ac */ /* 0x000f220008000a00 */
[----:B------:R-:W5:Y:S01]  /*2c40*/  LDCU.64 UR10, c[0x0][0x348] ;  /* 0x00006900ff0a77ac */ /* 0x000f620008000a00 */
[----:B------:R-:W-:Y:S02]  /*2c50*/  UIADD3 UR32, UPT, UPT, UR24, 0x4000, URZ ;  /* 0x0000400018207890 */ /* 0x000fe4000fffe0ff */
[----:B------:R-:W-:Y:S02]  /*2c60*/  UIADD3 UR33, UPT, UPT, UR24, 0x24820, URZ ;  /* 0x0002482018217890 */ /* 0x000fe4000fffe0ff */
[----:B------:R-:W-:Y:S02]  /*2c70*/  UIADD3 UR8, UPT, UPT, UR24, 0x10000, URZ ;  /* 0x0001000018087890 */ /* 0x000fe4000fffe0ff */
[----:B------:R-:W-:Y:S01]  /*2c80*/  UIADD3 UR9, UPT, UPT, UR24, 0x24820, URZ ;  /* 0x0002482018097890 */ /* 0x000fe2000fffe0ff */
[----:B------:R-:W-:Y:S01]  /*2c90*/  UMOV UR20, 0x0 ;  /* 0x0000000000147882 */ /* 0x000fe20000000000 */
[----:B------:R-:W-:Y:S01]  /*2ca0*/  UMOV UR21, 0x10000000 ;  /* 0x1000000000157882 */ /* 0x000fe20000000000 */
[----:B----4-:R-:W-:Y:S01]  /*2cb0*/  UIADD3 UR6, UP0, UPT, UR6, 0x200, URZ ;  /* 0x0000020006067890 */ /* 0x010fe2000ff1e0ff */
[----:B------:R-:W-:Y:S01]  /*2cc0*/  UMOV UR34, URZ ;  /* 0x000000ff00227c82 */ /* 0x000fe20008000000 */
[----:B------:R-:W-:-:S02]  /*2cd0*/  UMOV UR36, UR13 ;  /* 0x0000000d00247c82 */ /* 0x000fc40008000000 */
[----:B------:R-:W-:Y:S02]  /*2ce0*/  UIADD3.X UR7, UPT, UPT, URZ, UR7, URZ, UP0, !UPT ;  /* 0x00000007ff077290 */ /* 0x000fe400087fe4ff */
[----:B-----5:R-:W-:Y:S01]  /*2cf0*/  UIADD3 UR16, UP0, UPT, UR10, 0x400, URZ ;  /* 0x000004000a107890 */ /* 0x020fe2000ff1e0ff */
[----:B------:R-:W-:Y:S02]  /*2d00*/  UMOV UR37, UR14 ;  /* 0x0000000e00257c82 */ /* 0x000fe40008000000 */
[----:B------:R-:W-:Y:S01]  /*2d10*/  UMOV UR10, URZ ;  /* 0x000000ff000a7c82 */ /* 0x000fe20008000000 */
[----:B------:R-:W-:Y:S01]  /*2d20*/  UIADD3.X UR17, UPT, UPT, URZ, UR11, URZ, UP0, !UPT ;  /* 0x0000000bff117290 */ /* 0x000fe200087fe4ff */
[----:B------:R-:W-:Y:S02]  /*2d30*/  UMOV UR12, URZ ;  /* 0x000000ff000c7c82 */ /* 0x000fe40008000000 */
[----:B------:R-:W-:Y:S01]  /*2d40*/  UMOV UR11, UR19 ;  /* 0x00000013000b7c82 */ /* 0x000fe20008000000 */
[----:B--2---:R-:W-:-:S05]  /*2d50*/  @P4 IMAD.IADD R12, R10, 0x1, R12 ;  /* 0x000000010a0c4824 */ /* 0x004fca00078e020c */
[----:B------:R-:W-:Y:S02]  /*2d60*/  @P4 R2UR UR35, R12 ;  /* 0x000000000c2342ca */ /* 0x000fe400000e0000 */
[----:B------:R-:W-:-:S13]  /*2d70*/  ISETP.NE.AND P4, PT, R6, RZ, PT ;  /* 0x000000ff0600720c */ /* 0x000fda0003f85270 */
[----:B------:R-:W-:-:S04]  /*2d80*/  @!P4 IMAD.MOV.U32 R10, RZ, RZ, 0x4000 ;  /* 0x00004000ff0ac424 */ /* 0x000fc800078e00ff */
[----:B------:R2:W-:Y:S01]  /*2d90*/  @!P4 SYNCS.ARRIVE.TRANS64.RED.A0TR RZ, [UR24+0x24820], R10 ;  /* 0x0248200affffc9a7 */ /* 0x0005e20008300418 */
[----:B------:R2:W-:Y:S01]  /*2da0*/  UTMALDG.4D [UR32], [UR6], desc[UR20] ;  /* 0x00001420060075b4 */ /* 0x0005e20008019000 */
[----:B------:R2:W-:Y:S01]  /*2db0*/  UTMALDG.5D [UR8], [UR16], desc[UR20] ;  /* 0x00001408100075b4 */ /* 0x0005e20008021000 */
[----:B------:R-:W-:Y:S05]  /*2dc0*/  @!P6 BRA `(.L_x_1768) ;  /* 0x000000000004e947 */ /* 0x000fea0003800000 */
[----:B--2---:R-:W-:Y:S05]  /*2dd0*/  BPT.TRAP 0x1 ;  /* 0x000000040000795c */ /* 0x004fea0000300000 */
.L_x_1768:
[----:B------:R-:W4:Y:S02]  /*2de0*/  SYNCS.PHASECHK.TRANS64.TRYWAIT P4, [UR24+0x24848], R9 ;  /* 0x02484809ff0075a7 */ /* 0x000f240008081118 */
[----:B----4-:R-:W-:Y:S05]  /*2df0*/  @!P4 BRA `(.L_x_1769) ;  /* 0x000000b000b0c947 */ /* 0x010fea0003800000 */
.L_x_1944:
[----:B------:R-:W4:Y:S01]  /*2e00*/  LDCU UR5, c[0x0][0x44c] ;  /* 0x00008980ff0577ac */ /* 0x000f220008000800 */
[----:B------:R-:W3:Y:S01]  /*2e10*/  LDC.64 R12, c[0x0][0x440] ;  /* 0x00011000ff0c7b82 */ /* 0x000ee20000000a00 */
[C---:B--2---:R-:W-:Y:S01]  /*2e20*/  R2UR UR7, R69.reuse ;  /* 0x00000000450772ca */ /* 0x044fe200000e0000 */
[----:B------:R-:W2:Y:S01]  /*2e30*/  LDCU UR6, c[0x0][0x450] ;  /* 0x00008a00ff0677ac */ /* 0x000ea20008000800 */
[C---:B------:R-:W-:Y:S02]  /*2e40*/  R2UR UR10, R68.reuse ;  /* 0x00000000440a72ca */ /* 0x040fe400000e0000 */
[C---:B------:R-:W-:Y:S02]  /*2e50*/  R2UR UR11, R69.reuse ;  /* 0x00000000450b72ca */ /* 0x040fe400000e0000 */
[----:B------:R-:W-:Y:S02]  /*2e60*/  R2UR UR8, R68 ;  /* 0x00000000440872ca */ /* 0x000fe400000e0000 */
[----:B------:R-:W-:Y:S01]  /*2e70*/  R2UR UR9, R69 ;  /* 0x00000000450972ca */ /* 0x000fe200000e0000 */
[----:B----4-:R-:W-:-:S04]  /*2e80*/  UIMAD UR5, UR13, UR5, URZ ;  /* 0x000000050d0572a4 */ /* 0x010fc8000f8e02ff */
[----:B--2---:R-:W-:Y:S01]  /*2e90*/  UIMAD UR5, UR14, UR6, UR5 ;  /* 0x000000060e0572a4 */ /* 0x004fe2000f8e0205 */
[----:B------:R-:W-:-:S05]  /*2ea0*/  R2UR UR6, R68 ;  /* 0x00000000440672ca */ /* 0x000fca00000e0000 */
[----:B------:R-:W-:-:S04]  /*2eb0*/  VIADD R9, R7, UR5 ;  /* 0x0000000507097c36 */ /* 0x000fc80008000000 */
[----:B---3--:R-:W-:-:S05]  /*2ec0*/  IMAD.WIDE.U32 R10, R9, 0x4, R12 ;  /* 0x00000004090a7825 */ /* 0x008fca00078e000c */
[----:B------:R-:W-:Y:S01]  /*2ed0*/  @!PT LDS RZ, [RZ] ;  /* 0x00000000fffff984 */ /* 0x000fe20000000800 */
[----:B------:R-:W-:Y:S01]  /*2ee0*/  @!PT LDS RZ, [RZ] ;  /* 0x00000000fffff984 */ /* 0x000fe20000000800 */
[----:B------:R-:W-:Y:S01]  /*2ef0*/  @!PT LDS RZ, [RZ] ;  /* 0x00000000fffff984 */ /* 0x000fe20000000800 */
[----:B------:R2:W-:Y:S02]  /*2f00*/  LDGSTS.E.LTC128B [R2+0x24200], desc[UR6][R10.64], !P3 ;  /* 0x242000000a027fae */ /* 0x0005e4000d9a1206 */
[C---:B--2---:R-:W-:Y:S01]  /*2f10*/  VIADD R11, R9.reuse, 0x1 ;  /* 0x00000001090b7836 */ /* 0x044fe20000000000 */
[C---:B------:R-:W-:Y:S01]  /*2f20*/  IADD3 R10, PT, PT, R9.reuse, 0x2, RZ ;  /* 0x00000002090a7810 */ /* 0x040fe20007ffe0ff */
[----:B------:R-:W-:Y:S02]  /*2f30*/  VIADD R9, R9, 0x3 ;  /* 0x0000000309097836 */ /* 0x000fe40000000000 */
        /* <DEDUP_REMOVED lines=12> */
.L_x_1770:
        /* <DEDUP_REMOVED lines=15> */
.L_x_1789:
        /* <DEDUP_REMOVED lines=11> */
.L_x_1772:
[----:B-1--4-:R-:W-:Y:S05]  /*31a0*/  BSYNC.RECONVERGENT B0 ;  /* 0x0000000000007941 */ /* 0x012fea0003800200 */
.L_x_1771:
[----:B------:R-:W-:Y:S01]  /*31b0*/  ULEA UR9, UR6, UR24, 0x3 ;  /* 0x0000001806097291 */ /* 0x000fe2000f8e18ff */
[----:B------:R-:W-:Y:S02]  /*31c0*/  SHF.L.U32 R11, R13, 0x1f, RZ ;  /* 0x0000001f0d0b7819 */ /* 0x000fe400000006ff */
[----:B------:R-:W-:Y:S06]  /*31d0*/  ISETP.NE.AND P1, PT, R6, RZ, PT ;  /* 0x000000ff0600720c */ /* 0x000fec0003f25270 */
[----:B------:R-:W1:Y:S07]  /*31e0*/  SYNCS.PHASECHK.TRANS64.TRYWAIT P0, [UR9+0x24810], R11 ;  /* 0x0248100bff0075a7 */ /* 0x000e6e0008001109 */
[----:B------:R-:W-:Y:S01]  /*31f0*/  @!P1 IMAD.MOV.U32 R10, RZ, RZ, 0x4000 ;  /* 0x00004000ff0a9424 */ /* 0x000fe200078e00ff */
[----:B-1----:R-:W-:Y:S06]  /*3200*/  @!P0 BRA `(.L_x_1773) ;  /* 0x000000ac00c48947 */ /* 0x002fec0003800000 */
.L_x_1946:
[----:B------:R-:W-:Y:S01]  /*3210*/  ISETP.NE.AND P0, PT, R6, RZ, PT ;  /* 0x000000ff0600720c */ /* 0x000fe20003f05270 */
[----:B------:R-:W-:Y:S11]  /*3220*/  BSSY.RECONVERGENT B0, `(.L_x_1774) ;  /* 0x0000005000007945 */ /* 0x000ff60003800200 */
[----:B------:R-:W-:Y:S01]  /*3230*/  @!UPT UIADD3 URZ, UPT, UPT, URZ, URZ, URZ ;  /* 0x000000fffffff290 */ /* 0x000fe2000fffe0ff */
[----:B------:R4:W-:Y:S01]  /*3240*/  @!P0 SYNCS.ARRIVE.TRANS64 RZ, [UR9+0x24800], R10 ;  /* 0x0248000affff89a7 */ /* 0x0009e20008000009 */
[----:B------:R-:W-:Y:S05]  /*3250*/  @!P5 BRA `(.L_x_1775) ;  /* 0x000000000004d947 */ /* 0x000fea0003800000 */
[----:B------:R-:W-:Y:S05]  /*3260*/  BPT.TRAP 0x1 ;  /* 0x000000040000795c */ /* 0x000fea0000300000 */
.L_x_1775:
[----:B------:R-:W-:Y:S05]  /*3270*/  BSYNC.RECONVERGENT B0 ;  /* 0x0000000000007941 */ /* 0x000fea0003800200 */
.L_x_1774:
[----:B------:R-:W-:Y:S01]  /*3280*/  ISETP.EQ.OR P0, PT, R8, RZ, P0 ;  /* 0x000000ff0800720c */ /* 0x000fe20000702670 */
[----:B------:R-:W-:Y:S03]  /*3290*/  BSSY.RECONVERGENT B0, `(.L_x_1776) ;  /* 0x0000004000007945 */ /* 0x000fe60003800200 */
[----:B------:R-:W-:Y:S09]  /*32a0*/  P2R R17, PR, RZ, 0x1 ;  /* 0x00000001ff117803 */ /* 0x000ff20000000000 */
[----:B------:R-:W-:Y:S05]  /*32b0*/  @P0 BRA `(.L_x_1777) ;  /* 0x0000000000040947 */ /* 0x000fea0003800000 */
[----:B------:R-:W-:Y:S05]  /*32c0*/  BPT.TRAP 0x1 ;  /* 0x000000040000795c */ /* 0x000fea0000300000 */
.L_x_1777:
[----:B------:R-:W-:Y:S05]  /*32d0*/  BSYNC.RECONVERGENT B0 ;  /* 0x0000000000007941 */ /* 0x000fea0003800200 */
.L_x_1776:
[----:B------:R-:W-:Y:S01]  /*32e0*/  ULEA UR8, UR6, UR24, 0xe ;  /* 0x0000001806087291 */ /* 0x000fe2000f8e70ff */
[----:B------:R-:W-:Y:S01]  /*32f0*/  ISETP.NE.AND P0, PT, R3, 0x1, PT ;  /* 0x000000010300780c */ /* 0x000fe20003f05270 */
[----:B------:R-:W-:Y:S02]  /*3300*/  UIADD3 UR16, UP0, UPT, UR22, 0x300, URZ ;  /* 0x0000030016107890 */ /* 0x000fe4000ff1e0ff */
[----:B------:R-:W-:Y:S02]  /*3310*/  ULEA UR11, UR20, UR19, 0x7 ;  /* 0x00000013140b7291 */ /* 0x000fe4000f8e38ff */
        /* <DEDUP_REMOVED lines=10> */
.L_x_1778:
[----:B----4-:R-:W-:Y:S04]  /*33c0*/  SHF.L.U32 R10, R15, 0x1f, RZ ;  /* 0x0000001f0f0a7819 */ /* 0x010fe800000006ff */
[----:B------:R-:W1:Y:S02]  /*33d0*/  SYNCS.PHASECHK.TRANS64.TRYWAIT P1, [UR24+0x24838], R10 ;  /* 0x0248380aff0075a7 */ /* 0x000e640008021118 */
[----:B-1----:R-:W-:Y:S05]  /*33e0*/  @!P1 BRA `(.L_x_1779) ;  /* 0x000000ac00649947 */ /* 0x002fea0003800000 */
.L_x_1948:
[----:B------:R-:W-:Y:S01]  /*33f0*/  USHF.L.U32 UR11, UR20, 0x7, URZ ;  /* 0x00000007140b7899 */ /* 0x000fe200080006ff */
[C---:B------:R-:W-:Y:S01]  /*3400*/  R2UR UR16, R68.reuse ;  /* 0x00000000441072ca */ /* 0x040fe200000e0000 */
[----:B------:R-:W-:Y:S01]  /*3410*/  UIMAD UR6, UR12, UR7, UR4 ;  /* 0x000000070c0672a4 */ /* 0x000fe2000f8e0204 */
[----:B------:R-:W-:Y:S02]  /*3420*/  R2UR UR17, R69 ;  /* 0x00000000451172ca */ /* 0x000fe400000e0000 */
[----:B------:R-:W-:Y:S01]  /*3430*/  R2UR UR8, R68 ;  /* 0x00000000440872ca */ /* 0x000fe200000e0000 */
[----:B-1----:R-:W-:Y:S01]  /*3440*/  VIADD R9, R7, UR11 ;  /* 0x0000000b07097c36 */ /* 0x002fe20008000000 */
[----:B------:R-:W-:Y:S03]  /*3450*/  R2UR UR9, R69 ;  /* 0x00000000450972ca */ /* 0x000fe600000e0000 */
[C---:B------:R-:W-:Y:S01]  /*3460*/  VIADD R22, R9.reuse, UR6 ;  /* 0x0000000609167c36 */ /* 0x040fe20008000000 */
[----:B------:R-:W-:Y:S03]  /*3470*/  ISETP.GE.AND P4, PT, R9, R4, PT ;  /* 0x000000040900720c */ /* 0x000fe60003f86270 */
[C---:B------:R-:W-:Y:S01]  /*3480*/  VIADD R12, R22.reuse, 0x1 ;  /* 0x00000001160c7836 */ /* 0x040fe20000000000 */
[CC--:B--2---:R-:W-:Y:S01]  /*3490*/  LEA R28, P2, R22.reuse, R20.reuse, 0x2 ;  /* 0x00000014161c7211 */ /* 0x0c4fe200078410ff */
[C---:B------:R-:W-:Y:S02]  /*34a0*/  VIADD R11, R22.reuse, 0x2 ;  /* 0x00000002160b7836 */ /* 0x040fe40000000000 */
[----:B------:R-:W-:Y:S01]  /*34b0*/  VIADD R10, R22, 0x3 ;  /* 0x00000003160a7836 */ /* 0x000fe20000000000 */
[-C--:B------:R-:W-:Y:S02]  /*34c0*/  LEA R26, P1, R12, R20.reuse, 0x2 ;  /* 0x000000140c1a7211 */ /* 0x080fe400078210ff */
[-C--:B------:R-:W-:Y:S02]  /*34d0*/  LEA.HI.X R29, R22, R21.reuse, RZ, 0x2, P2 ;  /* 0x00000015161d7211 */ /* 0x080fe400010f14ff */
[-C--:B------:R-:W-:Y:S02]  /*34e0*/  LEA R22, P2, R11, R20.reuse, 0x2 ;  /* 0x000000140b167211 */ /* 0x080fe400078410ff */
        /* <DEDUP_REMOVED lines=8> */
[C---:B------:R-:W-:Y:S01]  /*3570*/  VIADD R11, R9.reuse, 0x2 ;  /* 0x00000002090b7836 */ /* 0x040fe20000000000 */
[-C--:B------:R-:W-:Y:S02]  /*3580*/  ISETP.GE.AND P3, PT, R12, R4.reuse, PT ;  /* 0x000000040c00720c */ /* 0x080fe40003f66270 */
[----:B------:R-:W-:Y:S01]  /*3590*/  LEA.HI.X R25, R10, R21, RZ, 0x2, P1 ;  /* 0x000000150a197211 */ /* 0x000fe200008f14ff */
[----:B------:R-:W-:Y:S01]  /*35a0*/  VIADD R10, R9, 0x3 ;  /* 0x00000003090a7836 */ /* 0x000fe20000000000 */
[-C--:B------:R-:W-:Y:S04]  /*35b0*/  ISETP.GE.AND P2, PT, R11, R4.reuse, PT ;  /* 0x000000040b00720c */ /* 0x080fe80003f46270 */
[----:B------:R-:W-:Y:S05]  /*35c0*/  ISETP.GE.AND P1, PT, R10, R4, PT ;  /* 0x000000040a00720c */ /* 0x000fea0003f26270 */
        /* <DEDUP_REMOVED lines=9> */
.L_x_1780:
[----:B------:R-:W-:Y:S01]  /*3660*/  SYNCS.ARRIVE.TRANS64.A1T0 RZ, [UR24+0x24830], RZ ;  /* 0x024830ffffff79a7 */ /* 0x000fe20008100018 */
[----:B------:R-:W-:Y:S05]  /*3670*/  BRA.U !UP2, `(.L_x_1781) ;  /* 0x000000010a047547 */ /* 0x000fea000b800000 */
[----:B------:R-:W-:Y:S05]  /*3680*/  BPT.TRAP 0x1 ;  /* 0x000000040000795c */ /* 0x000fea0000300000 */
.L_x_1781:
[----:B------:R-:W-:Y:S02]  /*3690*/  ISETP.NE.AND P6, PT, R6, RZ, PT ;  /* 0x000000ff0600720c */ /* 0x000fe40003fc5270 */
[----:B------:R-:W-:Y:S11]  /*36a0*/  SHF.L.U32 R12, R14, 0x1f, RZ ;  /* 0x0000001f0e0c7819 */ /* 0x000ff600000006ff */
[----:B------:R-:W-:Y:S01]  /*36b0*/  @!P6 IMAD.MOV.U32 R11, RZ, RZ, 0x4000 ;  /* 0x00004000ff0be424 */ /* 0x000fe200078e00ff */
[----:B------:R-:W2:Y:S02]  /*36c0*/  SYNCS.PHASECHK.TRANS64.TRYWAIT P6, [UR24+0x24828], R12 ;  /* 0x0248280cff0075a7 */ /* 0x000ea400080c1118 */
[----:B--2---:R-:W-:Y:S05]  /*36d0*/  @!P6 BRA `(.L_x_1782) ;  /* 0x000000a800c0e947 */ /* 0x004fea0003800000 */
.L_x_1950:
[----:B------:R-:W-:Y:S11]  /*36e0*/  ISETP.NE.AND P6, PT, R6, RZ, PT ;  /* 0x000000ff0600720c */ /* 0x000ff60003fc5270 */
[----:B------:R-:W-:Y:S02]  /*36f0*/  @!UPT UIADD3 URZ, UPT, UPT, URZ, URZ, URZ ;  /* 0x000000fffffff290 */ /* 0x000fe4000fffe0ff */
[----:B------:R4:W-:Y:S01]  /*3700*/  @!P6 SYNCS.ARRIVE.TRANS64 RZ, [UR24+0x24820], R11 ;  /* 0x0248200bffffe9a7 */ /* 0x0009e20008000018 */
[----:B------:R-:W-:Y:S05]  /*3710*/  BRA.U !UP3, `(.L_x_1783) ;  /* 0x000000010b047547 */ /* 0x000fea000b800000 */
[----:B------:R-:W-:Y:S05]  /*3720*/  BPT.TRAP 0x1 ;  /* 0x000000040000795c */ /* 0x000fea0000300000 */
.L_x_1783:
[----:B------:R-:W-:Y:S01]  /*3730*/  ISETP.NE.AND P6, PT, R17, RZ, PT ;  /* 0x000000ff1100720c */ /* 0x000fe20003fc5270 */
[----:B------:R-:W-:Y:S11]  /*3740*/  BSSY.RECONVERGENT B0, `(.L_x_1784) ;  /* 0x0000004000007945 */ /* 0x000ff60003800200 */
[----:B------:R-:W-:Y:S01]  /*3750*/  @!UPT UIADD3 URZ, UPT, UPT, URZ, URZ, URZ ;  /* 0x000000fffffff290 */ /* 0x000fe2000fffe0ff */
[----:B------:R-:W-:Y:S05]  /*3760*/  @P6 BRA `(.L_x_1785) ;  /* 0x0000000000046947 */ /* 0x000fea0003800000 */
[----:B------:R-:W-:Y:S05]  /*3770*/  BPT.TRAP 0x1 ;  /* 0x000000040000795c */ /* 0x000fea0000300000 */
.L_x_1785:
[----:B------:R-:W-:Y:S05]  /*3780*/  BSYNC.RECONVERGENT B0 ;  /* 0x0000000000007941 */ /* 0x000fea0003800200 */
.L_x_1784:
[----:B------:R-:W-:Y:S02]  /*3790*/  UIADD3 UR16, UP0, UPT, UR22, 0x400, URZ ;  /* 0x0000040016107890 */ /* 0x000fe4000ff1e0ff */
[----:B------:R-:W-:Y:S02]  /*37a0*/  UIADD3 UR11, UPT, UPT, UR19, UR11, URZ ;  /* 0x0000000b130b7290 */ /* 0x000fe4000fffe0ff */
        /* <DEDUP_REMOVED lines=9> */
.L_x_1786:
[----:B----4-:R-:W-:Y:S04]  /*3840*/  SHF.L.U32 R11, R16, 0x1f, RZ ;  /* 0x0000001f100b7819 */ /* 0x010fe800000006ff */
[----:B------:R-:W1:Y:S02]  /*3850*/  SYNCS.PHASECHK.TRANS64.TRYWAIT P6, [UR24+0x24848], R11 ;  /* 0x0248480bff0075a7 */ /* 0x000e6400080c1118 */
[----:B-1----:R-:W-:Y:S05]  /*3860*/  @!P6 BRA `(.L_x_1787) ;  /* 0x000000a80074e947 */ /* 0x002fea0003800000 */
.L_x_1952:
[----:B------:R-:W-:Y:S01]  /*3870*/  UIMAD UR6, UR12, UR15, UR5 ;  /* 0x0000000f0c0672a4 */ /* 0x000fe2000f8e0205 */
[C---:B------:R-:W-:Y:S02]  /*3880*/  R2UR UR8, R68.reuse ;  /* 0x00000000440872ca */ /* 0x040fe400000e0000 */
[----:B------:R-:W-:Y:S02]  /*3890*/  R2UR UR9, R69 ;  /* 0x00000000450972ca */ /* 0x000fe400000e0000 */
[C---:B------:R-:W-:Y:S01]  /*38a0*/  R2UR UR16, R68.reuse ;  /* 0x00000000441072ca */ /* 0x040fe200000e0000 */
[----:B-12---:R-:W-:Y:S01]  /*38b0*/  VIADD R10, R9, UR6 ;  /* 0x00000006090a7c36 */ /* 0x006fe20008000000 */
[C---:B------:R-:W-:Y:S02]  /*38c0*/  R2UR UR17, R69.reuse ;  /* 0x00000000451172ca */ /* 0x040fe400000e0000 */
[----:B------:R-:W-:Y:S01]  /*38d0*/  R2UR UR10, R68 ;  /* 0x00000000440a72ca */ /* 0x000fe200000e0000 */
[C---:B------:R-:W-:Y:S01]  /*38e0*/  VIADD R9, R10.reuse, 0x1 ;  /* 0x000000010a097836 */ /* 0x040fe20000000000 */
[CC--:B---3--:R-:W-:Y:S02]  /*38f0*/  LEA R26, P6, R10.reuse, R18.reuse, 0x2 ;  /* 0x000000120a1a7211 */ /* 0x0c8fe400078c10ff */
[----:B------:R-:W-:Y:S02]  /*3900*/  R2UR UR11, R69 ;  /* 0x00000000450b72ca */ /* 0x000fe400000e0000 */
[CC--:B------:R-:W-:Y:S02]  /*3910*/  LEA.HI.X R27, R10.reuse, R19.reuse, RZ, 0x2, P6 ;  /* 0x000000130a1b7211 */ /* 0x0c0fe400030f14ff */
        /* <DEDUP_REMOVED lines=10> */
[-C--:B------:R-:W-:Y:S05]  /*39c0*/  LEA.HI.X R25, R9, R19.reuse, RZ, 0x2, P6 ;  /* 0x0000001309197211 */ /* 0x080fea00030f14ff */
[----:B------:R2:W-:Y:S01]  /*39d0*/  LDGSTS.E.LTC128B [R2+0x24208], desc[UR10][R24.64], !P2 ;  /* 0x2420800018027fae */ /* 0x0005e2000d1a120a */
[C---:B-1----:R-:W-:Y:S04]  /*39e0*/  LEA R26, P4, R10.reuse, R18, 0x2 ;  /* 0x000000120a1a7211 */ /* 0x042fe800078810ff */
        /* <DEDUP_REMOVED lines=8> */
.L_x_1788:
[----:B------:R-:W-:Y:S01]  /*3a70*/  LOP3.LUT R16, R16, 0x1, RZ, 0x3c, !PT ;  /* 0x0000000110107812 */ /* 0x000fe200078e3cff */
[----:B------:R-:W-:Y:S01]  /*3a80*/  SYNCS.ARRIVE.TRANS64.A1T0 RZ, [UR24+0x24840], RZ ;  /* 0x024840ffffff79a7 */ /* 0x000fe20008100018 */
[----:B------:R-:W3:Y:S01]  /*3a90*/  LDL.LU R9, [R1] ;  /* 0x0000000001097983 */ /* 0x000ee20000300800 */
[----:B------:R-:W-:Y:S01]  /*3aa0*/  LOP3.LUT R15, R15, 0x1, RZ, 0x3c, !PT ;  /* 0x000000010f0f7812 */ /* 0x000fe200078e3cff */
[----:B------:R-:W-:Y:S01]  /*3ab0*/  UISETP.NE.AND UP0, UPT, UR18, 0x2, UPT ;  /* 0x000000021200788c */ /* 0x000fe2000bf05270 */
[----:B------:R-:W-:Y:S03]  /*3ac0*/  LOP3.LUT R14, R14, 0x1, RZ, 0x3c, !PT ;  /* 0x000000010e0e7812 */ /* 0x000fe600078e3cff */
[----:B------:R-:W-:Y:S02]  /*3ad0*/  USEL UR8, URZ, 0x1, UP0 ;  /* 0x00000001ff087887 */ /* 0x000fe40008000000 */
[----:B------:R-:W-:Y:S04]  /*3ae0*/  USEL UR6, UR18, URZ, UP0 ;  /* 0x000000ff12067287 */ /* 0x000fe80008000000 */
[----:B------:R-:W-:Y:S02]  /*3af0*/  LOP3.LUT R13, R13, UR8, RZ, 0x3c, !PT ;  /* 0x000000080d0d7c12 */ /* 0x000fe4000f8e3cff */
[C---:B---3--:R-:W-:Y:S01]  /*3b00*/  ISETP.GT.U32.AND P0, PT, R9.reuse, 0x2, PT ;  /* 0x000000020900780c */ /* 0x048fe20003f04070 */
[----:B------:R-:W-:Y:S05]  /*3b10*/  VIADD R9, R9, 0xffffffff ;  /* 0xffffffff09097836 */ /* 0x000fea0000000000 */
[----:B------:R1:W-:Y:S07]  /*3b20*/  STL [R1], R9 ;  /* 0x0000000901007387 */ /* 0x0003ee0000100800 */
[----:B------:R-:W-:Y:S05]  /*3b30*/  @P0 BRA `(.L_x_1789) ;  /* 0xfffffff4006c0947 */ /* 0x000fea000383ffff */
[----:B------:R-:W-:Y:S05]  /*3b40*/  EXIT ;  /* 0x000000000000794d */ /* 0x000fea0003800000 */
.L_x_7140:
        /* <DEDUP_REMOVED lines=20> */
.L_x_1793:
[----:B------:R-:W-:Y:S05]  /*3c90*/  NANOSLEEP 0x64 ;  /* 0x000000640000795d */ /* 0x000fea0003800000 */
[----:B------:R-:W-:-:S05]  /*3ca0*/  UMOV UR4, 0x10 ;  /* 0x0000001000047882 */ /* 0x000fca0000000000 */
[----:B------:R-:W-:Y:S04]  /*3cb0*/  DEPBAR.LE SB1, 0x36 ;  /* 0x00009d800000791a */ /* 0x000fe80000000000 */
[----:B------:R-:W1:Y:S02]  /*3cc0*/  UTCATOMSWS.FIND_AND_SET.ALIGN UP1, UR4, UR4 ;  /* 0x00000004000475e3 */ /* 0x000e640008020800 */
[----:B-1----:R-:W-:Y:S01]  /*3cd0*/  MOV R4, UR4 ;  /* 0x0000000400047c02 */ /* 0x002fe20008000f00 */
[----:B------:R-:W-:Y:S05]  /*3ce0*/  BRA.U !UP1, `(.L_x_1793) ;  /* 0xfffffffd09e87547 */ /* 0x000fea000b83ffff */
.L_x_1792:
[-C--:B------:R-:W-:Y:S02]  /*3cf0*/  SHF.L.U32 R2, R2, R4.reuse, RZ ;  /* 0x0000000402027219 */ /* 0x080fe400000006ff */
[----:B------:R-:W-:Y:S01]  /*3d00*/  SHF.L.U32 R0, R0, R4, RZ ;  /* 0x0000000400007219 */ /* 0x000fe200000006ff */
[----:B------:R-:W-:Y:S02]  /*3d10*/  IMAD.SHL.U32 R4, R4, 0x20, RZ ;  /* 0x0000002004047824 */ /* 0x000fe400078e00ff */
[----:B------:R1:W-:Y:S04]  /*3d20*/  ATOMS.OR RZ, [UR5+0x14], R2 ;  /* 0x00001402ffff798c */ /* 0x0003e8000b000005 */
[----:B------:R1:W-:Y:S04]  /*3d30*/  ATOMS.OR RZ, [UR5+0x18], R0 ;  /* 0x00001800ffff798c */ /* 0x0003e8000b000005 */
[----:B------:R1:W-:Y:S01]  /*3d40*/  STS [UR17+0x248c0], R4 ;  /* 0x0248c004ff007988 */ /* 0x0003e20008000811 */
[----:B------:R-:W-:Y:S05]  /*3d50*/  BRA `(.L_x_1791) ;  /* 0x00000000000c7947 */ /* 0x000fea0003800000 */
.L_x_1790:
[----:B------:R1:W-:Y:S01]  /*3d60*/  STS [UR17+0x248c0], R7 ;  /* 0x0248c007ff007988 */ /* 0x0003e20008000811 */
[----:B------:R-:W-:-:S03]  /*3d70*/  MOV R4, 0x3d90 ;  /* 0x00003d9000047802 */ /* 0x000fc60000000f00 */
[----:B-1----:R-:W-:Y:S05]  /*3d80*/  CALL.REL.NOINC `($__internal_22_$__cuda_sm10x_tcgen05_guardrail_trap_phase_invalid_during_alloc) ;  /* 0x000000ac00907944 */ /* 0x002fea0003c00000 */
.L_x_1791:
        /* <DEDUP_REMOVED lines=35> */
.L_x_1795:
[----:B------:R-:W-:Y:S05]  /*3fc0*/  BSYNC.RECONVERGENT B0 ;  /* 0x0000000000007941 */ /* 0x000fea0003800200 */
.L_x_1794:
[----:B------:R-:W-:Y:S01]  /*3fd0*/  SHF.L.U32 R7, RZ, 0x1f, RZ ;  /* 0x0000001fff077819 */ /* 0x000fe200000006ff */
[----:B------:R-:W-:-:S03]  /*3fe0*/  IMAD.MOV.U32 R6, RZ, RZ, 0x1 ;  /* 0x00000001ff067424 */ /* 0x000fc600078e00ff */
[----:B------:R-:W2:Y:S02]  /*3ff0*/  SYNCS.PHASECHK.TRANS64.TRYWAIT P0, [UR17+0x24800], R7 ;  /* 0x02480007ff0075a7 */ /* 0x000ea40008001111 */
[----:B------:R-:W-:Y:S01]  /*4000*/  SHF.L.U32 R6, R6, 0x1f, RZ ;  /* 0x0000001f06067819 */ /* 0x000fe200000006ff */
[----:B--2---:R-:W-:Y:S06]  /*4010*/  @!P0 BRA `(.L_x_1796) ;  /* 0x000000a000a08947 */ /* 0x004fec0003800000 */
.L_x_1954:
[----:B------:R-:W2:Y:S01]  /*4020*/  SYNCS.PHASECHK.TRANS64.TRYWAIT P0, [UR17+0x24858], R6 ;  /* 0x02485806ff0075a7 */ /* 0x000ea20008001111 */
[----:B-1----:R-:W-:Y:S01]  /*4030*/  HFMA2 R4, -RZ, RZ, 0, 1.52587890625e-05 ;  /* 0x00000100ff047431 */ /* 0x002fe200000001ff */
[----:B------:R-:W-:Y:S01]  /*4040*/  MOV R2, 0x100 ;  /* 0x0000010000027802 */ /* 0x000fe20000000f00 */
[----:B------:R-:W-:Y:S01]  /*4050*/  HFMA2 R0, -RZ, RZ, 0, 1.52587890625e-05 ;  /* 0x00000100ff007431 */ /* 0x000fe200000001ff */
[----:B--2---:R-:W-:Y:S06]  /*4060*/  @!P0 BRA `(.L_x_1797) ;  /* 0x000000a000a48947 */ /* 0x004fec0003800000 */
.L_x_1956:
        /* <DEDUP_REMOVED lines=35> */
.L_x_1798:
[----:B--2---:R-:W-:-:S09]  /*42a0*/  UIADD3 UR4, UPT, UPT, UR17, 0x24850, URZ ;  /* 0x0002485011047890 */ /* 0x004fd2000fffe0ff */
[----:B------:R2:W-:Y:S01]  /*42b0*/  UTCBAR [UR4], URZ ;  /* 0x000000ff040073e9 */ /* 0x0005e200080000ff */
[----:B------:R-:W-:Y:S05]  /*42c0*/  BRA.U !UP0, `(.L_x_1799) ;  /* 0x0000000108047547 */ /* 0x000fea000b800000 */
[----:B--2---:R-:W-:Y:S05]  /*42d0*/  BPT.TRAP 0x1 ;  /* 0x000000040000795c */ /* 0x004fea0000300000 */
.L_x_1799:
[----:B------:R-:W3:Y:S02]  /*42e0*/  SYNCS.PHASECHK.TRANS64.TRYWAIT P1, [UR17+0x24820], R7 ;  /* 0x02482007ff0075a7 */ /* 0x000ee40008021111 */
[----:B---3--:R-:W-:Y:S05]  /*42f0*/  @!P1 BRA `(.L_x_1800) ;  /* 0x000000a000189947 */ /* 0x008fea0003800000 */
.L_x_1958:
[----:B------:R-:W-:Y:S05]  /*4300*/  @!P0 BRA `(.L_x_1801) ;  /* 0x0000000000048947 */ /* 0x000fea0003800000 */
[----:B--2---:R-:W-:Y:S05]  /*4310*/  BPT.TRAP 0x1 ;  /* 0x000000040000795c */ /* 0x004fea0000300000 */
.L_x_1801:
[----:B------:R-:W4:Y:S02]  /*4320*/  SYNCS.PHASECHK.TRANS64.TRYWAIT P1, [UR17+0x24868], R6 ;  /* 0x02486806ff0075a7 */ /* 0x000f240008021111 */
[----:B----4-:R-:W-:Y:S05]  /*4330*/  @!P1 BRA `(.L_x_1802) ;  /* 0x000000a000209947 */ /* 0x010fea0003800000 */
.L_x_1960:
[----:B------:R-:W-:Y:S05]  /*4340*/  @!P0 BRA `(.L_x_1803) ;  /* 0x0000000000048947 */ /* 0x000fea0003800000 */
[----:B--2---:R-:W-:Y:S05]  /*4350*/  BPT.TRAP 0x1 ;  /* 0x000000040000795c */ /* 0x004fea0000300000 */
.L_x_1803:
[----:B------:R-:W4:Y:S01]  /*4360*/  SYNCS.PHASECHK.TRANS64.TRYWAIT P1, [UR17+0x24878], R6 ;  /* 0x02487806ff0075a7 */ /* 0x000f220008021111 */
[----:B---3--:R-:W-:Y:S01]  /*4370*/  HFMA2 R0, -RZ, RZ, 0, 7.62939453125e-06 ;  /* 0x00000080ff007431 */ /* 0x008fe200000001ff */
[----:B------:R-:W-:Y:S01]  /*4380*/  MOV R2, 0x80 ;  /* 0x0000008000027802 */ /* 0x000fe20000000f00 */
[----:B----4-:R-:W-:Y:S06]  /*4390*/  @!P1 BRA `(.L_x_1804) ;  /* 0x000000a000209947 */ /* 0x010fec0003800000 */
.L_x_1962:
        /* <DEDUP_REMOVED lines=32> */
.L_x_1805:
[----:B--2---:R-:W-:-:S09]  /*45a0*/  UIADD3 UR4, UPT, UPT, UR17, 0x24860, URZ ;  /* 0x0002486011047890 */ /* 0x004fd2000fffe0ff */
[----:B------:R2:W-:Y:S01]  /*45b0*/  UTCBAR [UR4], URZ ;  /* 0x000000ff040073e9 */ /* 0x0005e200080000ff */
[----:B------:R-:W-:Y:S05]  /*45c0*/  @!P0 BRA `(.L_x_1806) ;  /* 0x0000000000048947 */ /* 0x000fea0003800000 */
[----:B--2---:R-:W-:Y:S05]  /*45d0*/  BPT.TRAP 0x1 ;  /* 0x000000040000795c */ /* 0x004fea0000300000 */
.L_x_1806:
[----:B------:R-:W3:Y:S01]  /*45e0*/  SYNCS.PHASECHK.TRANS64.TRYWAIT P1, [UR17+0x24880], R7 ;  /* 0x02488007ff0075a7 */ /* 0x000ee20008021111 */
[----:B------:R-:W-:Y:S01]  /*45f0*/  HFMA2 R0, -RZ, RZ, 0, 3.814697265625e-06 ;  /* 0x00000040ff007431 */ /* 0x000fe200000001ff */
[----:B------:R-:W-:Y:S01]  /*4600*/  MOV R2, 0x100 ;  /* 0x0000010000027802 */ /* 0x000fe20000000f00 */
[----:B---3--:R-:W-:Y:S06]  /*4610*/  @!P1 BRA `(.L_x_1807) ;  /* 0x0000009c00989947 */ /* 0x008fec0003800000 */
.L_x_1964:
        /* <DEDUP_REMOVED lines=65> */
.L_x_1808:
[----:B-1----:R-:W-:-:S09]  /*4a30*/  UIADD3 UR4, UPT, UPT, UR17, 0x24888, URZ ;  /* 0x0002488811047890 */ /* 0x002fd2000fffe0ff */
[----:B------:R1:W-:Y:S01]  /*4a40*/  UTCBAR [UR4], URZ ;  /* 0x000000ff040073e9 */ /* 0x0003e200080000ff */
[----:B------:R-:W-:Y:S05]  /*4a50*/  BRA.U !UP0, `(.L_x_1809) ;  /* 0x0000000108047547 */ /* 0x000fea000b800000 */
[----:B-1----:R-:W-:Y:S05]  /*4a60*/  BPT.TRAP 0x1 ;  /* 0x000000040000795c */ /* 0x002fea0000300000 */
.L_x_1809:
        /* <DEDUP_REMOVED lines=63> */
.L_x_1834:
[----:B------:R-:W-:Y:S04]  /*4e60*/  BSSY.RECONVERGENT B0, `(.L_x_1811) ;  /* 0x0000003000007945 */ /* 0x000fe80003800200 */
[----:B-1----:R-:W-:Y:S05]  /*4e70*/  @!P3 BRA `(.L_x_1812) ;  /* 0x000000000004b947 */ /* 0x002fea0003800000 */
[----:B------:R-:W-:Y:S05]  /*4e80*/  BPT.TRAP 0x1 ;  /* 0x000000040000795c */ /* 0x000fea0000300000 */
.L_x_1812:
[----:B------:R-:W-:Y:S05]  /*4e90*/  BSYNC.RECONVERGENT B0 ;  /* 0x0000000000007941 */ /* 0x000fea0003800200 */
.L_x_1811:
[----:B------:R-:W-:Y:S01]  /*4ea0*/  ULEA UR4, UR14, UR17, 0x3 ;  /* 0x000000110e047291 */ /* 0x000fe2000f8e18ff */
[----:B------:R-:W-:Y:S02]  /*4eb0*/  SHF.L.U32 R2, R6, 0x1f, RZ ;  /* 0x0000001f06027819 */ /* 0x000fe400000006ff */
[----:B------:R-:W-:Y:S06]  /*4ec0*/  ISETP.NE.AND P0, PT, R3, 0x2, PT ;  /* 0x000000020300780c */ /* 0x000fec0003f05270 */
[----:B------:R-:W1:Y:S02]  /*4ed0*/  SYNCS.PHASECHK.TRANS64.TRYWAIT P1, [UR4+0x24800], R2 ;  /* 0x02480002ff0075a7 */ /* 0x000e640008021104 */
[----:B-1----:R-:W-:Y:S05]  /*4ee0*/  @!P1 BRA `(.L_x_1813) ;  /* 0x00000094007c9947 */ /* 0x002fea0003800000 */
.L_x_1966:
[----:B------:R-:W-:Y:S05]  /*4ef0*/  @!P0 BRA `(.L_x_1814) ;  /* 0x0000000000048947 */ /* 0x000fea0003800000 */
[----:B------:R-:W-:Y:S05]  /*4f00*/  BPT.TRAP 0x1 ;  /* 0x000000040000795c */ /* 0x000fea0000300000 */
.L_x_1814:
[----:B------:R-:W-:Y:S01]  /*4f10*/  SHF.L.U32 R4, R9, 0x1f, RZ ;  /* 0x0000001f09047819 */ /* 0x000fe200000006ff */
[----:B-1----:R-:W-:Y:S03]  /*4f20*/  HFMA2 R0, -RZ, RZ, 0, 1.52587890625e-05 ;  /* 0x00000100ff007431 */ /* 0x002fe600000001ff */
[----:B------:R-:W1:Y:S02]  /*4f30*/  SYNCS.PHASECHK.TRANS64.TRYWAIT P1, [UR17+0x24858], R4 ;  /* 0x02485804ff0075a7 */ /* 0x000e640008021111 */
[----:B-1----:R-:W-:Y:S05]  /*4f40*/  @!P1 BRA `(.L_x_1815) ;  /* 0x00000094007c9947 */ /* 0x002fea0003800000 */
.L_x_1968:
        /* <DEDUP_REMOVED lines=34> */
.L_x_1816:
[----:B--2---:R-:W-:Y:S09]  /*5170*/  UIADD3 UR4, UPT, UPT, UR17, 0x24850, URZ ;  /* 0x0002485011047890 */ /* 0x004ff2000fffe0ff */
[----:B------:R2:W-:Y:S01]  /*5180*/  UTCBAR [UR4], URZ ;  /* 0x000000ff040073e9 */ /* 0x0005e200080000ff */
[----:B------:R-:W-:Y:S05]  /*5190*/  @!P0 BRA `(.L_x_1817) ;  /* 0x0000000000048947 */ /* 0x000fea0003800000 */
[----:B--2---:R-:W-:Y:S05]  /*51a0*/  BPT.TRAP 0x1 ;  /* 0x000000040000795c */ /* 0x004fea0000300000 */
.L_x_1817:
[----:B-1----:R-:W-:Y:S04]  /*51b0*/  SHF.L.U32 R2, R12, 0x1f, RZ ;  /* 0x0000001f0c027819 */ /* 0x002fe800000006ff */
[----:B------:R-:W1:Y:S02]  /*51c0*/  SYNCS.PHASECHK.TRANS64.TRYWAIT P1, [UR17+0x24890], R2 ;  /* 0x02489002ff0075a7 */ /* 0x000e640008021111 */
[----:B-1----:R-:W-:Y:S05]  /*51d0*/  @!P1 BRA `(.L_x_1818) ;  /* 0x0000009000f09947 */ /* 0x002fea0003800000 */
.L_x_1970:
[----:B------:R-:W-:Y:S05]  /*51e0*/  @!P0 BRA `(.L_x_1819) ;  /* 0x0000000000048947 */ /* 0x000fea0003800000 */
[----:B--2---:R-:W-:Y:S05]  /*51f0*/  BPT.TRAP 0x1 ;  /* 0x000000040000795c */ /* 0x004fea0000300000 */
.L_x_1819:
[----:B-1----:R-:W-:Y:S04]  /*5200*/  SHF.L.U32 R2, R11, 0x1f, RZ ;  /* 0x0000001f0b027819 */ /* 0x002fe800000006ff */
[----:B------:R-:W1:Y:S02]  /*5210*/  SYNCS.PHASECHK.TRANS64.TRYWAIT P1, [UR17+0x24868], R2 ;  /* 0x02486802ff0075a7 */ /* 0x000e640008021111 */
[----:B-1----:R-:W-:Y:S05]  /*5220*/  @!P1 BRA `(.L_x_1820) ;  /* 0x0000009000f49947 */ /* 0x002fea0003800000 */
.L_x_1972:
        /* <DEDUP_REMOVED lines=46> */
.L_x_1821:
        /* <DEDUP_REMOVED lines=59> */
.L_x_1823:
[----:B-1----:R-:W-:Y:S05]  /*58c0*/  BSYNC.RECONVERGENT B0 ;  /* 0x0000000000007941 */ /* 0x002fea0003800200 */
.L_x_1822:
        /* <DEDUP_REMOVED lines=8> */
.L_x_1824:
[----:B------:R-:W-:Y:S01]  /*5950*/  LOP3.LUT R12, R12, 0x1, RZ, 0x3c, !PT ;  /* 0x000000010c0c7812 */ /* 0x000fe200078e3cff */
[----:B------:R-:W-:Y:S09]  /*5960*/  UIADD3 UR4, UPT, UPT, UR17, 0x24898, URZ ;  /* 0x0002489811047890 */ /* 0x000ff2000fffe0ff */
[----:B------:R2:W-:Y:S01]  /*5970*/  UTCBAR [UR4], URZ ;  /* 0x000000ff040073e9 */ /* 0x0005e200080000ff */
[----:B------:R-:W-:Y:S05]  /*5980*/  @!P0 BRA `(.L_x_1825) ;  /* 0x0000000000048947 */ /* 0x000fea0003800000 */
[----:B-12---:R-:W-:Y:S05]  /*5990*/  BPT.TRAP 0x1 ;  /* 0x000000040000795c */ /* 0x006fea0000300000 */
.L_x_1825:
[----:B------:R-:W-:Y:S04]  /*59a0*/  SHF.L.U32 R2, R10, 0x1f, RZ ;  /* 0x0000001f0a027819 */ /* 0x000fe800000006ff */
[----:B------:R-:W3:Y:S02]  /*59b0*/  SYNCS.PHASECHK.TRANS64.TRYWAIT P1, [UR17+0x24878], R2 ;  /* 0x02487802ff0075a7 */ /* 0x000ee40008021111 */
[----:B---3--:R-:W-:Y:S05]  /*59c0*/  @!P1 BRA `(.L_x_1826) ;  /* 0x0000008c00249947 */ /* 0x008fea0003800000 */
.L_x_1974:
[----:B------:R-:W-:Y:S05]  /*59d0*/  BRA.U !UP0, `(.L_x_1827) ;  /* 0x0000000108047547 */ /* 0x000fea000b800000 */
[----:B-12---:R-:W-:Y:S05]  /*59e0*/  BPT.TRAP 0x1 ;  /* 0x000000040000795c */ /* 0x006fea0000300000 */
.L_x_1827:
[----:B------:R-:W-:Y:S01]  /*59f0*/  SHF.L.U32 R5, R7, 0x1f, RZ ;  /* 0x0000001f07057819 */ /* 0x000fe200000006ff */
[----:B---3--:R-:W-:Y:S02]  /*5a00*/  HFMA2 R0, -RZ, RZ, 0, 7.62939453125e-06 ;  /* 0x00000080ff007431 */ /* 0x008fe400000001ff */
[----:B------:R-:W-:Y:S01]  /*5a10*/  IMAD.MOV.U32 R2, RZ, RZ, 0x80 ;  /* 0x00000080ff027424 */ /* 0x000fe200078e00ff */
[----:B------:R-:W3:Y:S02]  /*5a20*/  SYNCS.PHASECHK.TRANS64.TRYWAIT P1, [UR17+0x24820], R5 ;  /* 0x02482005ff0075a7 */ /* 0x000ee40008021111 */
[----:B---3--:R-:W-:Y:S05]  /*5a30*/  @!P1 BRA `(.L_x_1828) ;  /* 0x0000008c00209947 */ /* 0x008fea0003800000 */
.L_x_1976:
        /* <DEDUP_REMOVED lines=26> */
.L_x_1829:
[----:B------:R-:W-:Y:S09]  /*5be0*/  UIADD3 UR4, UPT, UPT, UR17, 0x24860, URZ ;  /* 0x0002486011047890 */ /* 0x000ff2000fffe0ff */
[----:B------:R2:W-:Y:S01]  /*5bf0*/  UTCBAR [UR4], URZ ;  /* 0x000000ff040073e9 */ /* 0x0005e200080000ff */
[----:B------:R-:W-:Y:S05]  /*5c00*/  @!P0 BRA `(.L_x_1830) ;  /* 0x0000000000048947 */ /* 0x000fea0003800000 */
[----:B-12---:R-:W-:Y:S05]  /*5c10*/  BPT.TRAP 0x1 ;  /* 0x000000040000795c */ /* 0x006fea0000300000 */
.L_x_1830:
[----:B---3--:R-:W-:Y:S01]  /*5c20*/  SHF.L.U32 R5, R8, 0x1f, RZ ;  /* 0x0000001f08057819 */ /* 0x008fe200000006ff */
[----:B------:R-:W-:Y:S01]  /*5c30*/  IMAD.MOV.U32 R2, RZ, RZ, 0x100 ;  /* 0x00000100ff027424 */ /* 0x000fe200078e00ff */
[----:B------:R-:W-:Y:S02]  /*5c40*/  MOV R0, 0x40 ;  /* 0x0000004000007802 */ /* 0x000fe40000000f00 */
[----:B------:R-:W3:Y:S02]  /*5c50*/  SYNCS.PHASECHK.TRANS64.TRYWAIT P1, [UR17+0x24880], R5 ;  /* 0x02488005ff0075a7 */ /* 0x000ee40008021111 */
[----:B---3--:R-:W-:Y:S05]  /*5c60*/  @!P1 BRA `(.L_x_1831) ;  /* 0x0000008800ac9947 */ /* 0x008fea0003800000 */
.L_x_1978:
        /* <DEDUP_REMOVED lines=59> */
.L_x_1832:
[----:B-1----:R-:W-:Y:S09]  /*6020*/  UIADD3 UR4, UPT, UPT, UR17, 0x24888, URZ ;  /* 0x0002488811047890 */ /* 0x002ff2000fffe0ff */
[----:B------:R1:W-:Y:S01]  /*6030*/  UTCBAR [UR4], URZ ;  /* 0x000000ff040073e9 */ /* 0x0003e200080000ff */
[----:B------:R-:W-:Y:S05]  /*6040*/  BRA.U !UP0, `(.L_x_1833) ;  /* 0x0000000108047547 */ /* 0x000fea000b800000 */
[----:B-1----:R-:W-:Y:S05]  /*6050*/  BPT.TRAP 0x1 ;  /* 0x000000040000795c */ /* 0x002fea0000300000 */
.L_x_1833:
        /* <DEDUP_REMOVED lines=16> */
.L_x_1810:
[----:B------:R-:W-:Y:S05]  /*6160*/  @!P0 BRA `(.L_x_1835) ;  /* 0x0000000000048947 */ /* 0x000fea0003800000 */
[----:B-1----:R-:W-:Y:S05]  /*6170*/  BPT.TRAP 0x1 ;  /* 0x000000040000795c */ /* 0x002fea0000300000 */
.L_x_1835:
[----:B------:R-:W-:-:S05]  /*6180*/  HFMA2 R2, -RZ, RZ, 0, 5.9604644775390625e-08 ;  /* 0x00000001ff027431 */ /* 0x000fca00000001ff */
[----:B------:R-:W-:-:S04]  /*6190*/  SHF.L.U32 R2, R2, 0x1f, RZ ;  /* 0x0000001f02027819 */ /* 0x000fc800000006ff */
[----:B------:R-:W2:Y:S02]  /*61a0*/  SYNCS.PHASECHK.TRANS64.TRYWAIT P1, [UR17+0x248b0], R2 ;  /* 0x0248b002ff0075a7 */ /* 0x000ea40008021111 */
[----:B--2---:R-:W-:Y:S05]  /*61b0*/  @!P1 BRA `(.L_x_1836) ;  /* 0x0000008400709947 */ /* 0x004fea0003800000 */
.L_x_1980:
[----:B------:R-:W-:Y:S05]  /*61c0*/  @!P0 BRA `(.L_x_1837) ;  /* 0x0000000000048947 */ /* 0x000fea0003800000 */
[----:B-1----:R-:W-:Y:S05]  /*61d0*/  BPT.TRAP 0x1 ;  /* 0x000000040000795c */ /* 0x002fea0000300000 */
.L_x_1837:
[----:B-1----:R-:W-:-:S09]  /*61e0*/  UIADD3 UR4, UPT, UPT, UR17, 0x248a0, URZ ;  /* 0x000248a011047890 */ /* 0x002fd2000fffe0ff */
[----:B------:R1:W-:Y:S01]  /*61f0*/  UTCBAR [UR4], URZ ;  /* 0x000000ff040073e9 */ /* 0x0003e200080000ff */
[----:B------:R-:W-:Y:S05]  /*6200*/  @!P0 BRA `(.L_x_1838) ;  /* 0x0000000000048947 */ /* 0x000fea0003800000 */
[----:B-1----:R-:W-:Y:S05]  /*6210*/  BPT.TRAP 0x1 ;  /* 0x000000040000795c */ /* 0x002fea0000300000 */
.L_x_1838:
[----:B------:R-:W2:Y:S02]  /*6220*/  SYNCS.PHASECHK.TRANS64.TRYWAIT P1, [UR17+0x248b8], R2 ;  /* 0x0248b802ff0075a7 */ /* 0x000ea40008021111 */
[----:B--2---:R-:W-:Y:S05]  /*6230*/  @!P1 BRA `(.L_x_1839) ;  /* 0x0000008400689947 */ /* 0x004fea0003800000 */
.L_x_1982:
[----:B------:R-:W-:Y:S05]  /*6240*/  @!P0 BRA `(.L_x_1840) ;  /* 0x0000000000048947 */ /* 0x000fea0003800000 */
[----:B-1----:R-:W-:Y:S05]  /*6250*/  BPT.TRAP 0x1 ;  /* 0x000000040000795c */ /* 0x002fea0000300000 */
.L_x_1840:
[----:B------:R-:W-:Y:S01]  /*6260*/  SHF.L.U32 R12, R12, 0x1f, RZ ;  /* 0x0000001f0c0c7819 */ /* 0x000fe200000006ff */
[----:B--2---:R-:W-:Y:S01]  /*6270*/  IMAD.MOV.U32 R2, RZ, RZ, RZ ;  /* 0x000000ffff027224 */ /* 0x004fe200078e00ff */
[----:B------:R-:W-:Y:S02]  /*6280*/  MOV R0, RZ ;  /* 0x000000ff00007202 */ /* 0x000fe40000000f00 */
[----:B------:R-:W2:Y:S02]  /*6290*/  SYNCS.PHASECHK.TRANS64.TRYWAIT P1, [UR17+0x24890], R12 ;  /* 0x0248900cff0075a7 */ /* 0x000ea40008021111 */
[----:B--2---:R-:W-:Y:S05]  /*62a0*/  @!P1 BRA `(.L_x_1841) ;  /* 0x0000008400649947 */ /* 0x004fea0003800000 */
.L_x_1984:
        /* <DEDUP_REMOVED lines=70> */
.L_x_1842:
        /* <DEDUP_REMOVED lines=77> */
.L_x_1843:
[----:B-1----:R-:W-:Y:S01]  /*6be0*/  UIADD3 UR4, UPT, UPT, UR17, 0x24870, URZ ;  /* 0x0002487011047890 */ /* 0x002fe2000fffe0ff */
[----:B------:R-:W-:Y:S08]  /*6bf0*/  BSSY.RECONVERGENT B0, `(.L_x_1844) ;  /* 0x0000004000007945 */ /* 0x000ff00003800200 */
[----:B------:R1:W-:Y:S01]  /*6c00*/  UTCBAR [UR4], URZ ;  /* 0x000000ff040073e9 */ /* 0x0003e200080000ff */
[----:B------:R-:W-:Y:S05]  /*6c10*/  @!P3 BRA `(.L_x_1845) ;  /* 0x000000000004b947 */ /* 0x000fea0003800000 */
[----:B-1----:R-:W-:Y:S05]  /*6c20*/  BPT.TRAP 0x1 ;  /* 0x000000040000795c */ /* 0x002fea0000300000 */
.L_x_1845:
[----:B-1----:R-:W-:Y:S05]  /*6c30*/  BSYNC.RECONVERGENT B0 ;  /* 0x0000000000007941 */ /* 0x002fea0003800200 */
.L_x_1844:
[----:B------:R-:W-:-:S04]  /*6c40*/  ULEA UR4, UR25, UR17, 0x3 ;  /* 0x0000001119047291 */ /* 0x000fc8000f8e18ff */
[----:B------:R-:W-:-:S09]  /*6c50*/  UIADD3 UR4, UPT, UPT, UR4, 0x24810, URZ ;  /* 0x0002481004047890 */ /* 0x000fd2000fffe0ff */
[----:B------:R1:W-:Y:S01]  /*6c60*/  UTCBAR [UR4], URZ ;  /* 0x000000ff040073e9 */ /* 0x0003e200080000ff */
[----:B------:R-:W-:Y:S05]  /*6c70*/  @!P0 BRA `(.L_x_1846) ;  /* 0x0000000000048947 */ /* 0x000fea0003800000 */
[----:B-1----:R-:W-:Y:S05]  /*6c80*/  BPT.TRAP 0x1 ;  /* 0x000000040000795c */ /* 0x002fea0000300000 */
.L_x_1846:
[----:B------:R-:W-:-:S13]  /*6c90*/  ELECT P0, URZ, PT ;  /* 0x0000000000ff782f */ /* 0x000fda0003800000 */
[----:B-1----:R-:W-:Y:S05]  /*6ca0*/  @!P0 EXIT ;  /* 0x000000000000894d */ /* 0x002fea0003800000 */
[----:B------:R-:W-:-:S09]  /*6cb0*/  UIADD3 UR4, UPT, UPT, UR17, 0x24898, URZ ;  /* 0x0002489811047890 */ /* 0x000fd2000fffe0ff */
[----:B------:R1:W-:Y:S01]  /*6cc0*/  UTCBAR [UR4], URZ ;  /* 0x000000ff040073e9 */ /* 0x0003e200080000ff */
[----:B------:R-:W-:Y:S01]  /*6cd0*/  NOP ;  /* 0x0000000000007918 */ /* 0x000fe20000000000 */
[----:B-1----:R-:W-:Y:S05]  /*6ce0*/  EXIT ;  /* 0x000000000000794d */ /* 0x002fea0003800000 */
.L_x_1750:
[----:B------:R-:W-:-:S05]  /*6cf0*/  IMAD.MOV.U32 R4, RZ, RZ, -0x3 ;  /* 0xfffffffdff047424 */ /* 0x000fca00078e00ff */
[----:B------:R-:W-:-:S05]  /*6d00*/  VIADDMNMX.U32 R4, R3, R4, 0x2, PT ;  /* 0x0000000203047446 */ /* 0x000fca0003800004 */
[----:B------:R-:W-:-:S06]  /*6d10*/  IMAD.SHL.U32 R4, R4, 0x4, RZ ;  /* 0x0000000404047824 */ /* 0x000fcc00078e00ff */
[----:B------:R-:W3:Y:S02]  /*6d20*/  LDC R4, c[0x2][R4+0xc] ;  /* 0x0080030004047b82 */ /* 0x000ee40000000800 */
[----:B---3--:R-:W-:-:S04]  /*6d30*/  SHF.R.S32.HI R5, RZ, 0x1f, R4 ;  /* 0x0000001fff057819 */ /* 0x008fc80000011404 */
.L_x_7142:
[----:B------:R-:W-:Y:S05]  /*6d40*/  BRX R4 -0x6d50                                                                                                                                                                                                                                                                                                                                                                                                                                                           (*"BRANCH_TARGETS .L_x_1862,.L_x_1847,.L_x_7141"*) ;  /* 0xffffff9004ac7949 */ /* 0x000fea000383ffff */
.L_x_1847:
[----:B------:R-:W-:-:S08]  /*6d50*/  NOP ;  /* 0x0000000000007918 */ /* 0x000fd00000000000 */
[----:B------:R-:W3:Y:S02]  /*6d60*/  USETMAXREG.TRY_ALLOC.CTAPOOL UP0, 0x98 ;  /* 0x00000098000079c8 */ /* 0x000ee40008000600 */
[----:B---3--:R-:W-:Y:S05]  /*6d70*/  BRA.U !UP0, `(.L_x_1847) ;  /* 0xfffffffd08f47547 */ /* 0x008fea000b83ffff */
[C---:B------:R-:W-:Y:S01]  /*6d80*/  IMAD.U32 R4, R2.reuse, 0x10000, RZ ;  /* 0x0001000002047824 */ /* 0x040fe200078e00ff */
[C---:B------:R-:W-:Y:S01]  /*6d90*/  LOP3.LUT R70, R2.reuse, 0x7f, RZ, 0xc0, !PT ;  /* 0x0000007f02467812 */ /* 0x040fe200078ec0ff */
[----:B------:R-:W-:Y:S01]  /*6da0*/  IMAD.SHL.U32 R72, R2, 0x20, RZ ;  /* 0x0000002002487824 */ /* 0x000fe200078e00ff */
[----:B------:R-:W3:Y:S01]  /*6db0*/  LDCU.64 UR26, c[0x0][0x348] ;  /* 0x00006900ff1a77ac */ /* 0x000ee20008000a00 */
        /* <DEDUP_REMOVED lines=8> */
.L_x_1861:
[----:B------:R-:W-:-:S13]  /*6e40*/  ISETP.NE.AND P0, PT, R3, 0x4, PT ;  /* 0x000000040300780c */ /* 0x000fda0003f05270 */
[----:B----4-:R-:W-:Y:S05]  /*6e50*/  @!P0 BRA `(.L_x_1848) ;  /* 0x0000000000048947 */ /* 0x010fea0003800000 */
[----:B---3--:R-:W-:Y:S05]  /*6e60*/  BPT.TRAP 0x1 ;  /* 0x000000040000795c */ /* 0x008fea0000300000 */
.L_x_1848:
[----:B------:R-:W4:Y:S01]  /*6e70*/  S2UR UR8, SR_CgaCtaId ;  /* 0x00000000000879c3 */ /* 0x000f220000008800 */
[----:B------:R-:W-:Y:S01]  /*6e80*/  UMOV UR6, 0x400 ;  /* 0x0000040000067882 */ /* 0x000fe20000000000 */
[----:B------:R-:W-:Y:S01]  /*6e90*/  SHF.L.U32 R5, R78, 0x1f, RZ ;  /* 0x0000001f4e057819 */ /* 0x000fe200000006ff */
[----:B----4-:R-:W-:-:S09]  /*6ea0*/  ULEA UR6, UR8, UR6, 0x18 ;  /* 0x0000000608067291 */ /* 0x010fd2000f8ec0ff */
[----:B------:R-:W4:Y:S02]  /*6eb0*/  SYNCS.PHASECHK.TRANS64.TRYWAIT P1, [UR6+0x24870], R5 ;  /* 0x02487005ff0075a7 */ /* 0x000f240008021106 */
[----:B----4-:R-:W-:Y:S05]  /*6ec0*/  @!P1 BRA `(.L_x_1849) ;  /* 0x0000007800749947 */ /* 0x010fea0003800000 */
.L_x_1986:
[----:B------:R-:W-:Y:S02]  /*6ed0*/  R2UR UR5, R71 ;  /* 0x00000000470572ca */ /* 0x000fe400000e0000 */
[----:B------:R-:W-:-:S11]  /*6ee0*/  R2UR UR4, R2 ;  /* 0x00000000020472ca */ /* 0x000fd600000e0000 */
[----:B------:R-:W3:Y:S02]  /*6ef0*/  LDTM.x32 R36, tmem[UR5] ;  /* 0x00000005002479ee */ /* 0x000ee400082c0000 */
[----:B-12-4-:R-:W1:Y:S01]  /*6f00*/  LDTM.x32 R4, tmem[UR4] ;  /* 0x00000004000479ee */ /* 0x016e6200082c0000 */
[----:B------:R-:W-:Y:S01]  /*6f10*/  NOP ;  /* 0x0000000000007918 */ /* 0x000fe20000000000 */
[----:B------:R-:W-:Y:S05]  /*6f20*/  @!P0 BRA `(.L_x_1850) ;  /* 0x0000000000088947 */ /* 0x000fea0003800000 */
[----:B---3--:R-:W-:Y:S05]  /*6f30*/  BPT.TRAP 0x1 ;  /* 0x000000040000795c */ /* 0x008fea0000300000 */
[----:B------:R-:W-:Y:S05]  /*6f40*/  BPT.TRAP 0x1 ;  /* 0x000000040000795c */ /* 0x000fea0000300000 */
.L_x_1850:
[----:B------:R-:W-:Y:S01]  /*6f50*/  ISETP.NE.AND P0, PT, RZ, UR7, PT ;  /* 0x00000007ff007c0c */ /* 0x000fe2000bf05270 */
[----:B------:R-:W-:Y:S01]  /*6f60*/  UIADD3 UR4, UPT, UPT, UR6, 0x24878, URZ ;  /* 0x0002487806047890 */ /* 0x000fe2000fffe0ff */
[----:B------:R-:W-:Y:S02]  /*6f70*/  BSSY.RECONVERGENT B0, `(.L_x_1851) ;  /* 0x0000006000007945 */ /* 0x000fe40003800200 */
[----:B------:R-:W-:Y:S01]  /*6f80*/  ISETP.EQ.AND P0, PT, R70, RZ, P0 ;  /* 0x000000ff4600720c */ /* 0x000fe20000702270 */
[----:B------:R-:W-:-:S09]  /*6f90*/  UPRMT UR4, UR8, 0x654, UR4 ;  /* 0x0000065408047896 */ /* 0x000fd20008000004 */
[----:B-1----:R-:W-:Y:S03]  /*6fa0*/  SYNCS.ARRIVE.TRANS64.RED.A1T0 RZ, [UR4], RZ ;  /* 0x000000ffffff79a7 */ /* 0x002fe60008100404 */
[----:B------:R-:W-:Y:S05]  /*6fb0*/  @!P0 BRA `(.L_x_1852) ;  /* 0x0000000000048947 */ /* 0x000fea0003800000 */
[----:B------:R-:W-:-:S04]  /*6fc0*/  DEPBAR.LE SB0, 0x1 ;  /* 0x000080400000791a */ /* 0x000fc80000000000 */
.L_x_1852:
[----:B---3--:R-:W-:Y:S05]  /*6fd0*/  BSYNC.RECONVERGENT B0 ;  /* 0x0000000000007941 */ /* 0x008fea0003800200 */
.L_x_1851:
[----:B------:R-:W1:Y:S08]  /*6fe0*/  S2UR UR8, SR_SWINHI ;  /* 0x00000000000879c3 */ /* 0x000e700000002f00 */
[----:B------:R-:W-:Y:S01]  /*6ff0*/  BAR.SYNC.DEFER_BLOCKING 0x2, 0x80 ;  /* 0x0082000000007b1d */ /* 0x000fe20000010000 */
[----:B------:R-:W-:Y:S01]  /*7000*/  R2UR UR24, R68 ;  /* 0x00000000441872ca */ /* 0x000fe200000e0000 */
[----:B------:R-:W-:Y:S01]  /*7010*/  USHF.L.U32 UR18, UR12, 0x7, URZ ;  /* 0x000000070c127899 */ /* 0x000fe200080006ff */
[----:B------:R-:W-:-:S02]  /*7020*/  R2UR UR25, R69 ;  /* 0x00000000451972ca */ /* 0x000fc400000e0000 */
[C---:B------:R-:W-:Y:S01]  /*7030*/  R2UR UR22, R68.reuse ;  /* 0x00000000441672ca */ /* 0x040fe200000e0000 */
[----:B------:R-:W-:Y:S01]  /*7040*/  BSSY.RECONVERGENT B0, `(.L_x_1853) ;  /* 0x000004f000007945 */ /* 0x000fe20003800200 */
[C---:B------:R-:W-:Y:S02]  /*7050*/  R2UR UR23, R69.reuse ;  /* 0x00000000451772ca */ /* 0x040fe400000e0000 */
[C---:B------:R-:W-:Y:S02]  /*7060*/  R2UR UR20, R68.reuse ;  /* 0x00000000441472ca */ /* 0x040fe400000e0000 */
[C---:B------:R-:W-:Y:S02]  /*7070*/  R2UR UR21, R69.reuse ;  /* 0x00000000451572ca */ /* 0x040fe400000e0000 */
[----:B------:R-:W-:Y:S02]  /*7080*/  R2UR UR16, R68 ;  /* 0x00000000441072ca */ /* 0x000fe400000e0000 */
[----:B------:R-:W-:-:S02]  /*7090*/  R2UR UR17, R69 ;  /* 0x00000000451172ca */ /* 0x000fc400000e0000 */
[C---:B------:R-:W-:Y:S02]  /*70a0*/  R2UR UR10, R68.reuse ;  /* 0x00000000440a72ca */ /* 0x040fe400000e0000 */
[C---:B------:R-:W-:Y:S02]  /*70b0*/  R2UR UR11, R69.reuse ;  /* 0x00000000450b72ca */ /* 0x040fe400000e0000 */
[C---:B------:R-:W-:Y:S01]  /*70c0*/  R2UR UR9, R69.reuse ;  /* 0x00000000450972ca */ /* 0x040fe200000e0000 */
[----:B------:R-:W-:Y:S01]  /*70d0*/  UMOV UR4, UR6 ;  /* 0x0000000600047c82 */ /* 0x000fe20008000000 */
[----:B-1----:R-:W-:Y:S01]  /*70e0*/  UMOV UR5, UR8 ;  /* 0x0000000800057c82 */ /* 0x002fe20008000000 */
[C---:B------:R-:W-:Y:S01]  /*70f0*/  R2UR UR8, R68.reuse ;  /* 0x00000000440872ca */ /* 0x040fe200000e0000 */
[----:B------:R-:W-:Y:S01]  /*7100*/  IMAD.U32 R80, RZ, RZ, UR4 ;  /* 0x00000004ff507e24 */ /* 0x000fe2000f8e00ff */
[----:B------:R-:W-:Y:S01]  /*7110*/  R2UR UR4, R68 ;  /* 0x00000000440472ca */ /* 0x000fe200000e0000 */
[----:B------:R-:W-:Y:S01]  /*7120*/  IMAD.U32 R81, RZ, RZ, UR5 ;  /* 0x00000005ff517e24 */ /* 0x000fe2000f8e00ff */
[----:B------:R-:W-:-:S02]  /*7130*/  R2UR UR5, R69 ;  /* 0x00000000450572ca */ /* 0x000fc400000e0000 */
[----:B------:R-:W-:Y:S01]  /*7140*/  ISETP.NE.AND P6, PT, R70, RZ, PT ;  /* 0x000000ff4600720c */ /* 0x000fe20003fc5270 */
[----:B------:R-:W-:-:S03]  /*7150*/  IMAD.WIDE.U32 R80, R72, 0x4, R80 ;  /* 0x0000000448507825 */ /* 0x000fc600078e0050 */
[C---:B------:R-:W-:Y:S02]  /*7160*/  IADD3 R74, P1, PT, R80.reuse, 0x1c000, RZ ;  /* 0x0001c000504a7810 */ /* 0x040fe40007f3e0ff */
[----:B------:R-:W-:-:S03]  /*7170*/  IADD3 R73, P2, PT, R80, 0x1c020, RZ ;  /* 0x0001c02050497810 */ /* 0x000fc60007f5e0ff */
[--C-:B------:R-:W-:Y:S01]  /*7180*/  IMAD.X R91, RZ, RZ, R81.reuse, P1 ;  /* 0x000000ffff5b7224 */ /* 0x100fe200008e0651 */
[----:B------:R-:W-:Y:S01]  /*7190*/  IADD3 R76, P1, PT, R80, 0x1c010, RZ ;  /* 0x0001c010504c7810 */ /* 0x000fe20007f3e0ff */
[----:B------:R-:W-:-:S03]  /*71a0*/  IMAD.X R87, RZ, RZ, R81, P2 ;  /* 0x000000ffff577224 */ /* 0x000fc600010e0651 */
[----:B------:R-:W-:Y:S01]  /*71b0*/  SHF.R.U64 R77, R74, 0x3, R91 ;  /* 0x000000034a4d7819 */ /* 0x000fe2000000125b */
[----:B------:R-:W-:Y:S01]  /*71c0*/  IMAD.X R89, RZ, RZ, R81, P1 ;  /* 0x000000ffff597224 */ /* 0x000fe200008e0651 */
[----:B------:R-:W-:Y:S02]  /*71d0*/  IADD3 R75, P1, PT, R80, 0x1c030, RZ ;  /* 0x0001c030504b7810 */ /* 0x000fe40007f3e0ff */
[----:B------:R-:W-:Y:S02]  /*71e0*/  LOP3.LUT R90, R74, 0x70, R77, 0x78, !PT ;  /* 0x000000704a5a7812 */ /* 0x000fe400078e784d */
[----:B------:R-:W-:Y:S01]  /*71f0*/  SHF.R.U64 R79, R76, 0x3, R89 ;  /* 0x000000034c4f7819 */ /* 0x000fe20000001259 */
[----:B------:R-:W-:Y:S01]  /*7200*/  IMAD.X R85, RZ, RZ, R81, P1 ;  /* 0x000000ffff557224 */ /* 0x000fe200008e0651 */
[----:B------:R-:W-:Y:S01]  /*7210*/  IADD3 R77, P1, PT, R80, 0x1c040, RZ ;  /* 0x0001c040504d7810 */ /* 0x000fe20007f3e0ff */
[----:B------:R1:W-:Y:S01]  /*7220*/  ST.E.128 desc[UR4][R90.64], R36 ;  /* 0x000000245a007985 */ /* 0x0003e2000c101d04 */
[----:B------:R-:W-:-:S02]  /*7230*/  SHF.R.U64 R74, R73, 0x3, R87 ;  /* 0x00000003494a7819 */ /* 0x000fc40000001257 */
[----:B------:R-:W-:Y:S01]  /*7240*/  LOP3.LUT R88, R76, 0x70, R79, 0x78, !PT ;  /* 0x000000704c587812 */ /* 0x000fe200078e784f */
[----:B------:R-:W-:Y:S01]  /*7250*/  IMAD.X R83, RZ, RZ, R81, P1 ;  /* 0x000000ffff537224 */ /* 0x000fe200008e0651 */
[----:B------:R-:W-:Y:S02]  /*7260*/  LOP3.LUT R86, R73, 0x70, R74, 0x78, !PT ;  /* 0x0000007049567812 */ /* 0x000fe400078e784a */
[C---:B------:R-:W-:Y:S01]  /*7270*/  SHF.R.U64 R76, R75.reuse, 0x3, R85 ;  /* 0x000000034b4c7819 */ /* 0x040fe20000001255 */
[----:B------:R1:W-:Y:S01]  /*7280*/  ST.E.128 desc[UR24][R88.64], R40 ;  /* 0x0000002858007985 */ /* 0x0003e2000c101d18 */
[C---:B------:R-:W-:Y:S02]  /*7290*/  IADD3 R73, P1, PT, R80.reuse, 0x1c050, RZ ;  /* 0x0001c05050497810 */ /* 0x040fe40007f3e0ff */
[----:B------:R-:W-:Y:S01]  /*72a0*/  LOP3.LUT R84, R75, 0x70, R76, 0x78, !PT ;  /* 0x000000704b547812 */ /* 0x000fe200078e784c */
[----:B------:R1:W-:Y:S01]  /*72b0*/  ST.E.128 desc[UR22][R86.64], R44 ;  /* 0x0000002c56007985 */ /* 0x0003e2000c101d16 */
[C---:B------:R-:W-:Y:S01]  /*72c0*/  IADD3 R75, P2, PT, R80.reuse, 0x1c060, RZ ;  /* 0x0001c060504b7810 */ /* 0x040fe20007f5e0ff */
[----:B------:R-:W-:Y:S01]  /*72d0*/  IMAD.X R93, RZ, RZ, R81, P1 ;  /* 0x000000ffff5d7224 */ /* 0x000fe200008e0651 */
[C---:B------:R-:W-:Y:S01]  /*72e0*/  SHF.R.U64 R74, R77.reuse, 0x3, R83 ;  /* 0x000000034d4a7819 */ /* 0x040fe20000001253 */
[----:B------:R1:W-:Y:S01]  /*72f0*/  ST.E.128 desc[UR20][R84.64], R48 ;  /* 0x0000003054007985 */ /* 0x0003e2000c101d14 */
[----:B------:R-:W-:Y:S01]  /*7300*/  IADD3 R76, P1, PT, R80, 0x1c070, RZ ;  /* 0x0001c070504c7810 */ /* 0x000fe20007f3e0ff */
[----:B------:R-:W-:Y:S01]  /*7310*/  IMAD.X R97, RZ, RZ, R81, P2 ;  /* 0x000000ffff617224 */ /* 0x000fe200010e0651 */
[----:B------:R-:W-:-:S02]  /*7320*/  LOP3.LUT R82, R77, 0x70, R74, 0x78, !PT ;  /* 0x000000704d527812 */ /* 0x000fc400078e784a */
[----:B------:R-:W-:Y:S01]  /*7330*/  SHF.R.U64 R74, R73, 0x3, R93 ;  /* 0x00000003494a7819 */ /* 0x000fe2000000125d */
[----:B------:R-:W-:Y:S01]  /*7340*/  IMAD.X R95, RZ, RZ, R81, P1 ;  /* 0x000000ffff5f7224 */ /* 0x000fe200008e0651 */
[----:B------:R-:W-:Y:S01]  /*7350*/  SHF.R.U64 R77, R75, 0x3, R97 ;  /* 0x000000034b4d7819 */ /* 0x000fe20000001261 */
[----:B------:R1:W-:Y:S01]  /*7360*/  ST.E.128 desc[UR16][R82.64], R52 ;  /* 0x0000003452007985 */ /* 0x0003e2000c101d10 */
[----:B------:R-:W-:Y:S02]  /*7370*/  LOP3.LUT R92, R73, 0x70, R74, 0x78, !PT ;  /* 0x00000070495c7812 */ /* 0x000fe400078e784a */
[C---:B------:R-:W-:Y:S02]  /*7380*/  SHF.R.U64 R73, R76.reuse, 0x3, R95 ;  /* 0x000000034c497819 */ /* 0x040fe4000000125f */
[----:B------:R-:W-:Y:S01]  /*7390*/  LOP3.LUT R96, R75, 0x70, R77, 0x78, !PT ;  /* 0x000000704b607812 */ /* 0x000fe200078e784d */
[----:B------:R1:W-:Y:S01]  /*73a0*/  ST.E.128 desc[UR10][R92.64], R56 ;  /* 0x000000385c007985 */ /* 0x0003e2000c101d0a */
        /* <DEDUP_REMOVED lines=16> */
.L_x_1855:
        /* <DEDUP_REMOVED lines=8> */
.L_x_1854:
[----:B------:R-:W-:Y:S05]  /*7530*/  BSYNC.RECONVERGENT B0 ;  /* 0x0000000000007941 */ /* 0x000fea0003800200 */
.L_x_1853:
        /* <DEDUP_REMOVED lines=12> */
[--C-:B------:R-:W-:Y:S01]  /*7600*/  IMAD.X R51, RZ, RZ, R81.reuse, P4 ;  /* 0x000000ffff337224 */ /* 0x100fe200020e0651 */
[----:B------:R-:W-:Y:S01]  /*7610*/  IADD3 R43, P2, PT, R80, 0x20060, RZ ;  /* 0x00020060502b7810 */ /* 0x000fe20007f5e0ff */
[----:B------:R-:W-:Y:S01]  /*7620*/  IMAD.X R49, RZ, RZ, R81, P3 ;  /* 0x000000ffff317224 */ /* 0x000fe200018e0651 */
[----:B------:R-:W-:-:S02]  /*7630*/  LOP3.LUT R58, R36, 0x70, R37, 0x78, !PT ;  /* 0x00000070243a7812 */ /* 0x000fc400078e7825 */
[----:B------:R-:W-:Y:S01]  /*7640*/  IADD3 R44, P1, PT, R80, 0x20070, RZ ;  /* 0x00020070502c7810 */ /* 0x000fe20007f3e0ff */
[----:B------:R-:W-:Y:S01]  /*7650*/  IMAD.X R47, RZ, RZ, R81, P2 ;  /* 0x000000ffff2f7224 */ /* 0x000fe200010e0651 */
[----:B------:R-:W-:Y:S02]  /*7660*/  SHF.R.U64 R36, R38, 0x3, R57 ;  /* 0x0000000326247819 */ /* 0x000fe40000001239 */
[----:B------:R-:W-:Y:S01]  /*7670*/  SHF.R.U64 R37, R39, 0x3, R55 ;  /* 0x0000000327257819 */ /* 0x000fe20000001237 */
[----:B------:R-:W-:Y:S01]  /*7680*/  IMAD.X R81, RZ, RZ, R81, P1 ;  /* 0x000000ffff517224 */ /* 0x000fe200008e0651 */
[----:B------:R-:W-:Y:S02]  /*7690*/  SHF.R.U64 R45, R40, 0x3, R53 ;  /* 0x00000003282d7819 */ /* 0x000fe40000001235 */
[----:B------:R-:W-:Y:S02]  /*76a0*/  SHF.R.U64 R50, R41, 0x3, R51 ;  /* 0x0000000329327819 */ /* 0x000fe40000001233 */
[----:B------:R-:W-:-:S02]  /*76b0*/  LOP3.LUT R56, R38, 0x70, R36, 0x78, !PT ;  /* 0x0000007026387812 */ /* 0x000fc400078e7824 */
[----:B------:R-:W-:Y:S02]  /*76c0*/  LOP3.LUT R54, R39, 0x70, R37, 0x78, !PT ;  /* 0x0000007027367812 */ /* 0x000fe400078e7825 */
[----:B------:R-:W-:Y:S02]  /*76d0*/  LOP3.LUT R52, R40, 0x70, R45, 0x78, !PT ;  /* 0x0000007028347812 */ /* 0x000fe400078e782d */
[----:B------:R-:W-:Y:S02]  /*76e0*/  LOP3.LUT R50, R41, 0x70, R50, 0x78, !PT ;  /* 0x0000007029327812 */ /* 0x000fe400078e7832 */
[----:B------:R-:W-:Y:S01]  /*76f0*/  SHF.R.U64 R36, R42, 0x3, R49 ;  /* 0x000000032a247819 */ /* 0x000fe20000001231 */
[----:B------:R-:W-:Y:S05]  /*7700*/  @!P0 BRA `(.L_x_1857) ;  /* 0x0000000000048947 */ /* 0x000fea0003800000 */
[----:B------:R-:W-:-:S04]  /*7710*/  DEPBAR.LE SB0, 0x1 ;  /* 0x000080400000791a */ /* 0x000fc80000000000 */
.L_x_1857:
[----:B------:R-:W-:Y:S05]  /*7720*/  BSYNC.RECONVERGENT B0 ;  /* 0x0000000000007941 */ /* 0x000fea0003800200 */
.L_x_1856:
[----:B------:R-:W-:Y:S01]  /*7730*/  BAR.SYNC.DEFER_BLOCKING 0x2, 0x80 ;  /* 0x0082000000007b1d */ /* 0x000fe20000010000 */
[C---:B------:R-:W-:Y:S02]  /*7740*/  R2UR UR4, R68.reuse ;  /* 0x00000000440472ca */ /* 0x040fe400000e0000 */
[C---:B------:R-:W-:Y:S02]  /*7750*/  R2UR UR5, R69.reuse ;  /* 0x00000000450572ca */ /* 0x040fe400000e0000 */
[C---:B------:R-:W-:Y:S01]  /*7760*/  R2UR UR24, R68.reuse ;  /* 0x00000000441872ca */ /* 0x040fe200000e0000 */
[----:B------:R-:W-:Y:S01]  /*7770*/  BSSY.RECONVERGENT B0, `(.L_x_1858) ;  /* 0x000002e000007945 */ /* 0x000fe20003800200 */
[C---:B------:R-:W-:Y:S02]  /*7780*/  R2UR UR25, R69.reuse ;  /* 0x00000000451972ca */ /* 0x040fe400000e0000 */
[----:B------:R-:W-:Y:S02]  /*7790*/  R2UR UR22, R68 ;  /* 0x00000000441672ca */ /* 0x000fe400000e0000 */
[----:B------:R-:W-:-:S02]  /*77a0*/  R2UR UR23, R69 ;  /* 0x00000000451772ca */ /* 0x000fc400000e0000 */
[C---:B------:R-:W-:Y:S02]  /*77b0*/  R2UR UR20, R68.reuse ;  /* 0x00000000441472ca */ /* 0x040fe400000e0000 */
[C---:B------:R-:W-:Y:S02]  /*77c0*/  R2UR UR21, R69.reuse ;  /* 0x00000000451572ca */ /* 0x040fe400000e0000 */
[C---:B------:R-:W-:Y:S02]  /*77d0*/  R2UR UR16, R68.reuse ;  /* 0x00000000441072ca */ /* 0x040fe400000e0000 */
[C---:B------:R-:W-:Y:S02]  /*77e0*/  R2UR UR17, R69.reuse ;  /* 0x00000000451172ca */ /* 0x040fe400000e0000 */
[C---:B------:R-:W-:Y:S02]  /*77f0*/  R2UR UR10, R68.reuse ;  /* 0x00000000440a72ca */ /* 0x040fe400000e0000 */
[----:B------:R-:W-:Y:S01]  /*7800*/  R2UR UR11, R69 ;  /* 0x00000000450b72ca */ /* 0x000fe200000e0000 */
[----:B------:R1:W-:Y:S01]  /*7810*/  ST.E.128 desc[UR4][R58.64], R4 ;  /* 0x000000043a007985 */ /* 0x0003e2000c101d04 */
[----:B------:R-:W-:-:S02]  /*7820*/  R2UR UR8, R68 ;  /* 0x00000000440872ca */ /* 0x000fc400000e0000 */
[----:B------:R-:W-:Y:S01]  /*7830*/  R2UR UR9, R69 ;  /* 0x00000000450972ca */ /* 0x000fe200000e0000 */
[----:B------:R1:W-:Y:S01]  /*7840*/  ST.E.128 desc[UR24][R56.64], R8 ;  /* 0x0000000838007985 */ /* 0x0003e2000c101d18 */
[C---:B------:R-:W-:Y:S02]  /*7850*/  SHF.R.U64 R37, R43.reuse, 0x3, R47 ;  /* 0x000000032b257819 */ /* 0x040fe4000000122f */
[----:B------:R-:W-:Y:S01]  /*7860*/  LOP3.LUT R48, R42, 0x70, R36, 0x78, !PT ;  /* 0x000000702a307812 */ /* 0x000fe200078e7824 */
[----:B------:R1:W-:Y:S01]  /*7870*/  ST.E.128 desc[UR22][R54.64], R12 ;  /* 0x0000000c36007985 */ /* 0x0003e2000c101d16 */
[C---:B------:R-:W-:Y:S02]  /*7880*/  SHF.R.U64 R36, R44.reuse, 0x3, R81 ;  /* 0x000000032c247819 */ /* 0x040fe40000001251 */
[----:B------:R-:W-:Y:S01]  /*7890*/  LOP3.LUT R46, R43, 0x70, R37, 0x78, !PT ;  /* 0x000000702b2e7812 */ /* 0x000fe200078e7825 */
[----:B------:R1:W-:Y:S01]  /*78a0*/  ST.E.128 desc[UR20][R52.64], R16 ;  /* 0x0000001034007985 */ /* 0x0003e2000c101d14 */
[----:B------:R-:W-:-:S03]  /*78b0*/  LOP3.LUT R80, R44, 0x70, R36, 0x78, !PT ;  /* 0x000000702c507812 */ /* 0x000fc600078e7824 */
        /* <DEDUP_REMOVED lines=17> */
.L_x_1860:
        /* <DEDUP_REMOVED lines=8> */
.L_x_1859:
[----:B------:R-:W-:Y:S05]  /*7a50*/  BSYNC.RECONVERGENT B0 ;  /* 0x0000000000007941 */ /* 0x000fea0003800200 */
.L_x_1858:
        /* <DEDUP_REMOVED lines=16> */
.L_x_7141:
[----:B------:R-:W-:-:S08]  /*7b60*/  NOP ;  /* 0x0000000000007918 */ /* 0x000fd00000000000 */
[----:B-12---:R-:W-:-:S00]  /*7b70*/  USETMAXREG.DEALLOC.CTAPOOL 0x60 ;  /* 0x00000060000079c8 */ /* 0x006fc000080e0500 */
[----:B------:R-:W-:Y:S05]  /*7b80*/  EXIT ;  /* 0x000000000000794d */ /* 0x000fea0003800000 */
.L_x_1862:
[----:B------:R-:W-:-:S08]  /*7b90*/  NOP ;  /* 0x0000000000007918 */ /* 0x000fd00000000000 */
[----:B------:R-:W3:Y:S02]  /*7ba0*/  USETMAXREG.TRY_ALLOC.CTAPOOL UP0, 0x80 ;  /* 0x00000080000079c8 */ /* 0x000ee40008000600 */
[----:B---3--:R-:W-:Y:S05]  /*7bb0*/  BRA.U !UP0, `(.L_x_1862) ;  /* 0xfffffffd08f47547 */ /* 0x008fea000b83ffff */
[----:B------:R-:W-:Y:S01]  /*7bc0*/  HFMA2 R2, -RZ, RZ, 0, 5.9604644775390625e-08 ;  /* 0x00000001ff027431 */ /* 0x000fe200000001ff */
[----:B------:R-:W-:Y:S01]  /*7bd0*/  MOV R0, 0x1 ;  /* 0x0000000100007802 */ /* 0x000fe20000000f00 */
[----:B------:R3:W-:Y:S01]  /*7be0*/  STL [R1+0x1c], RZ ;  /* 0x00001cff01007387 */ /* 0x0007e20000100800 */
[----:B------:R-:W-:-:S03]  /*7bf0*/  SHF.L.U32 R58, R95, 0x2, RZ ;  /* 0x000000025f3a7819 */ /* 0x000fc600000006ff */
[----:B------:R3:W-:Y:S04]  /*7c00*/  STL [R1+0x18], R2 ;  /* 0x0000180201007387 */ /* 0x0007e80000100800 */
[----:B------:R3:W-:Y:S04]  /*7c10*/  STL [R1+0x10], RZ ;  /* 0x000010ff01007387 */ /* 0x0007e80000100800 */
[----:B------:R3:W-:Y:S04]  /*7c20*/  STL [R1+0x14], R0 ;  /* 0x0000140001007387 */ /* 0x0007e80000100800 */
[----:B------:R3:W-:Y:S04]  /*7c30*/  STL [R1+0xc], RZ ;  /* 0x00000cff01007387 */ /* 0x0007e80000100800 */
[----:B------:R3:W-:Y:S02]  /*7c40*/  STL [R1+0x8], RZ ;  /* 0x000008ff01007387 */ /* 0x0007e40000100800 */
.L_x_1906:
[----:B---34-:R-:W-:Y:S01]  /*7c50*/  IMAD.MOV.U32 R0, RZ, RZ, 0x33334444 ;  /* 0x33334444ff007424 */ /* 0x018fe200078e00ff */
        /* <DEDUP_REMOVED lines=9> */
.L_x_1864:
[----:B------:R-:W-:Y:S05]  /*7cf0*/  BSYNC.RECONVERGENT B0 ;  /* 0x0000000000007941 */ /* 0x000fea0003800200 */
.L_x_1863:
[----:B------:R-:W4:Y:S01]  /*7d00*/  LDL R0, [R1+0x10] ;  /* 0x0000100001007983 */ /* 0x000f220000100800 */
[----:B------:R-:W-:Y:S01]  /*7d10*/  MOV R72, 0x400 ;  /* 0x0000040000487802 */ /* 0x000fe20000000f00 */
[----:B------:R-:W-:Y:S01]  /*7d20*/  BSSY B0, `(.L_x_1865) ;  /* 0x0000006000007945 */ /* 0x000fe20003800000 */
[----:B------:R-:W5:Y:S01]  /*7d30*/  S2R R73, SR_CgaCtaId ;  /* 0x0000000000497919 */ /* 0x000f620000008800 */
[----:B----4-:R-:W-:Y:S02]  /*7d40*/  SHF.L.U32 R0, R0, 0x1f, RZ ;  /* 0x0000001f00007819 */ /* 0x010fe400000006ff */
[----:B-----5:R-:W-:Y:S04]  /*7d50*/  LEA R72, R73, R72, 0x18 ;  /* 0x0000004849487211 */ /* 0x020fe800078ec0ff */
[----:B------:R-:W4:Y:S02]  /*7d60*/  SYNCS.PHASECHK.TRANS64.TRYWAIT P1, [R72+URZ+0x24850], R0 ;  /* 0x02485000480075a7 */ /* 0x000f2400080211ff */
[----:B----4-:R-:W-:Y:S05]  /*7d70*/  @!P1 BRA `(.L_x_1866) ;  /* 0x0000006800e09947 */ /* 0x010fea0003800000 */
.L_x_1987:
[----:B------:R-:W-:Y:S05]  /*7d80*/  BSYNC B0 ;  /* 0x0000000000007941 */ /* 0x000fea0003800000 */
.L_x_1865:
[----:B------:R-:W-:Y:S04]  /*7d90*/  BSSY.RECONVERGENT B0, `(.L_x_1867) ;  /* 0x0000003000007945 */ /* 0x000fe80003800200 */
[----:B------:R-:W-:Y:S05]  /*7da0*/  @!P0 BRA `(.L_x_1868) ;  /* 0x0000000000048947 */ /* 0x000fea0003800000 */
[----:B------:R-:W-:Y:S05]  /*7db0*/  BPT.TRAP 0x1 ;  /* 0x000000040000795c */ /* 0x000fea0000300000 */
.L_x_1868:
[----:B------:R-:W-:Y:S05]  /*7dc0*/  BSYNC.RECONVERGENT B0 ;  /* 0x0000000000007941 */ /* 0x000fea0003800200 */
.L_x_1867:
[----:B----4-:R-:W4:Y:S01]  /*7dd0*/  LDL R0, [R1+0x14] ;  /* 0x0000140001007983 */ /* 0x010f220000100800 */
[----:B------:R-:W-:Y:S01]  /*7de0*/  BSSY B0, `(.L_x_1869) ;  /* 0x0000004000007945 */ /* 0x000fe20003800000 */
[----:B----4-:R-:W-:Y:S04]  /*7df0*/  SHF.L.U32 R0, R0, 0x1f, RZ ;  /* 0x0000001f00007819 */ /* 0x010fe800000006ff */
[----:B------:R-:W4:Y:S02]  /*7e00*/  SYNCS.PHASECHK.TRANS64.TRYWAIT P1, [R72+URZ+0x24888], R0 ;  /* 0x02488800480075a7 */ /* 0x000f2400080211ff */
[----:B----4-:R-:W-:Y:S05]  /*7e10*/  @!P1 BRA `(.L_x_1870) ;  /* 0x0000006800cc9947 */ /* 0x010fea0003800000 */
.L_x_1988:
[----:B------:R-:W-:Y:S05]  /*7e20*/  BSYNC B0 ;  /* 0x0000000000007941 */ /* 0x000fea0003800000 */
.L_x_1869:
[----:B------:R-:W-:Y:S04]  /*7e30*/  BSSY.RECONVERGENT B0, `(.L_x_1871) ;  /* 0x0000003000007945 */ /* 0x000fe80003800200 */
[----:B------:R-:W-:Y:S05]  /*7e40*/  @!P0 BRA `(.L_x_1872) ;  /* 0x0000000000048947 */ /* 0x000fea0003800000 */
[----:B------:R-:W-:Y:S05]  /*7e50*/  BPT.TRAP 0x1 ;  /* 0x000000040000795c */ /* 0x000fea0000300000 */
.L_x_1872:
[----:B------:R-:W-:Y:S05]  /*7e60*/  BSYNC.RECONVERGENT B0 ;  /* 0x0000000000007941 */ /* 0x000fea0003800200 */
.L_x_1871:
[----:B----4-:R-:W4:Y:S01]  /*7e70*/  LDL R0, [R1+0x8] ;  /* 0x0000080001007983 */ /* 0x010f220000100800 */
[----:B---3--:R-:W3:Y:S01]  /*7e80*/  S2R R2, SR_TID.X ;  /* 0x0000000000027919 */ /* 0x008ee20000002100 */
[----:B----4-:R-:W-:Y:S01]  /*7e90*/  SHF.L.U32 R3, R0, 0x1f, RZ ;  /* 0x0000001f00037819 */ /* 0x010fe200000006ff */
[----:B---3--:R-:W-:Y:S01]  /*7ea0*/  IMAD.U32 R0, R2, 0x10000, RZ ;  /* 0x0001000002007824 */ /* 0x008fe200078e00ff */
[----:B------:R-:W-:Y:S02]  /*7eb0*/  SHF.R.U32.HI R75, RZ, 0x3, R2 ;  /* 0x00000003ff4b7819 */ /* 0x000fe40000011602 */
[----:B------:R-:W3:Y:S02]  /*7ec0*/  SYNCS.PHASECHK.TRANS64.TRYWAIT P0, [R72+URZ+0x24830], R3 ;  /* 0x02483003480075a7 */ /* 0x000ee400080011ff */
[----:B------:R-:W-:Y:S04]  /*7ed0*/  LOP3.LUT R75, R0, 0x600010, R75, 0xc8, !PT ;  /* 0x00600010004b7812 */ /* 0x000fe800078ec84b */
[----:B------:R-:W-:Y:S01]  /*7ee0*/  LOP3.LUT R74, R75, 0x100, RZ, 0xfc, !PT ;  /* 0x000001004b4a7812 */ /* 0x000fe200078efcff */
[----:B---3--:R-:W-:Y:S06]  /*7ef0*/  @!P0 BRA `(.L_x_1873) ;  /* 0x0000006800a88947 */ /* 0x008fec0003800000 */
.L_x_1989:
[----:B---3--:R-:W-:Y:S01]  /*7f00*/  SHF.R.U32.HI R3, RZ, 0x5, R2 ;  /* 0x00000005ff037819 */ /* 0x008fe20000011602 */
[----:B------:R-:W-:Y:S05]  /*7f10*/  WARPSYNC.ALL ;  /* 0x0000000000007948 */ /* 0x000fea0003800000 */
[C---:B------:R-:W-:Y:S01]  /*7f20*/  R2UR UR4, R74.reuse ;  /* 0x000000004a0472ca */ /* 0x040fe200000e0000 */
[----:B------:R-:W-:Y:S01]  /*7f30*/  VIADD R0, R74, 0x20 ;  /* 0x000000204a007836 */ /* 0x000fe20000000000 */
[----:B------:R-:W-:Y:S04]  /*7f40*/  LOP3.LUT R16, R3, 0x3, RZ, 0xc0, !PT ;  /* 0x0000000303107812 */ /* 0x000fe800078ec0ff */
[----:B------:R-:W-:Y:S04]  /*7f50*/  SHF.R.U32.HI R0, RZ, 0x15, R0 ;  /* 0x00000015ff007819 */ /* 0x000fe80000011600 */
[----:B------:R-:W-:Y:S03]  /*7f60*/  ISETP.NE.AND P0, PT, R16, R0, PT ;  /* 0x000000001000720c */ /* 0x000fe60003f05270 */
[----:B------:R-:W3:Y:S10]  /*7f70*/  LDTM.x16 R56, tmem[UR4] ;  /* 0x00000004003879ee */ /* 0x000ef40008240000 */
[----:B---3--:R-:W-:Y:S05]  /*7f80*/  @!P0 BRA `(.L_x_1874) ;  /* 0x0000000000408947 */ /* 0x008fea0003800000 */
[----:B------:R-:W3:Y:S01]  /*7f90*/  LDCU.64 UR8, c[0x4][0xd8] ;  /* 0x01001b00ff0877ac */ /* 0x000ee20008000a00 */
[----:B------:R-:W-:Y:S01]  /*7fa0*/  MOV R15, 0xf8 ;  /* 0x000000f8000f7802 */ /* 0x000fe20000000f00 */
[----:B------:R-:W-:Y:S02]  /*7fb0*/  HFMA2 R12, -RZ, RZ, 0, 5.9604644775390625e-08 ;  /* 0x00000001ff0c7431 */ /* 0x000fe400000001ff */
[----:B------:R-:W-:Y:S02]  /*7fc0*/  IMAD.MOV.U32 R8, RZ, RZ, 0x192 ;  /* 0x00000192ff087424 */ /* 0x000fe400078e00ff */
[----:B------:R-:W-:Y:S01]  /*7fd0*/  IMAD.MOV.U32 R13, RZ, RZ, RZ ;  /* 0x000000ffff0d7224 */ /* 0x000fe200078e00ff */
[----:B------:R-:W2:Y:S01]  /*7fe0*/  LDCU.64 UR6, c[0x4][0xe0] ;  /* 0x01001c00ff0677ac */ /* 0x000ea20008000a00 */
[----:B------:R-:W4:Y:S01]  /*7ff0*/  LDC.64 R14, c[0x4][R15] ;  /* 0x010000000f0e7b82 */ /* 0x000f220000000a00 */
[----:B------:R-:W5:Y:S01]  /*8000*/  LDCU.64 UR4, c[0x4][0x40] ;  /* 0x01000800ff0477ac */ /* 0x000f620008000a00 */
[----:B---3--:R-:W-:Y:S01]  /*8010*/  MOV R5, UR9 ;  /* 0x0000000900057c02 */ /* 0x008fe20008000f00 */
[----:B------:R-:W-:Y:S01]  /*8020*/  IMAD.U32 R4, RZ, RZ, UR8 ;  /* 0x00000008ff047e24 */ /* 0x000fe2000f8e00ff */
[----:B--2---:R-:W-:Y:S01]  /*8030*/  MOV R7, UR7 ;  /* 0x0000000700077c02 */ /* 0x004fe20008000f00 */
[----:B------:R-:W-:Y:S01]  /*8040*/  IMAD.U32 R6, RZ, RZ, UR6 ;  /* 0x00000006ff067e24 */ /* 0x000fe2000f8e00ff */
[----:B-----5:R-:W-:Y:S01]  /*8050*/  MOV R11, UR5 ;  /* 0x00000005000b7c02 */ /* 0x020fe20008000f00 */
[----:B------:R-:W-:Y:S02]  /*8060*/  IMAD.U32 R10, RZ, RZ, UR4 ;  /* 0x00000004ff0a7e24 */ /* 0x000fe4000f8e00ff */
[----:B------:R-:W-:Y:S07]  /*8070*/  LEPC R20, `(.L_x_1874) ;  /* 0x000000001014794e */ /* 0x000fee0000000000 */
[----:B-1--4-:R-:W-:Y:S05]  /*8080*/  CALL.ABS.NOINC R14 ;  /* 0x000000000e007343 */ /* 0x012fea0003c00000 */
.L_x_1874:
[----:B------:R-:W-:Y:S05]  /*8090*/  WARPSYNC.ALL ;  /* 0x0000000000007948 */ /* 0x000fea0003800000 */
[C---:B------:R-:W-:Y:S01]  /*80a0*/  R2UR UR4, R74.reuse ;  /* 0x000000004a0472ca */ /* 0x040fe200000e0000 */
[----:B------:R-:W-:Y:S05]  /*80b0*/  VIADD R0, R74, 0x40 ;  /* 0x000000404a007836 */ /* 0x000fea0000000000 */
[----:B------:R-:W-:Y:S04]  /*80c0*/  SHF.R.U32.HI R0, RZ, 0x15, R0 ;  /* 0x00000015ff007819 */ /* 0x000fe80000011600 */
[----:B------:R-:W-:Y:S03]  /*80d0*/  ISETP.NE.AND P0, PT, R16, R0, PT ;  /* 0x000000001000720c */ /* 0x000fe60003f05270 */
[----:B------:R-:W3:Y:S10]  /*80e0*/  LDTM.x16 R40, tmem[UR4+0x20] ;  /* 0x00002004002879ee */ /* 0x000ef40008240000 */
        /* <DEDUP_REMOVED lines=17> */
.L_x_1875:
[----:B------:R-:W-:Y:S05]  /*8200*/  WARPSYNC.ALL ;  /* 0x0000000000007948 */ /* 0x000fea0003800000 */
[C---:B------:R-:W-:Y:S01]  /*8210*/  R2UR UR4, R74.reuse ;  /* 0x000000004a0472ca */ /* 0x040fe200000e0000 */
[----:B------:R-:W-:Y:S01]  /*8220*/  VIADD R0, R74, 0x60 ;  /* 0x000000604a007836 */ /* 0x000fe20000000000 */
[----:B------:R-:W-:Y:S04]  /*8230*/  BSSY.RECONVERGENT B6, `(.L_x_1876) ;  /* 0x0000015000067945 */ /* 0x000fe80003800200 */
        /* <DEDUP_REMOVED lines=20> */
.L_x_1877:
[----:B------:R-:W-:Y:S05]  /*8380*/  BSYNC.RECONVERGENT B6 ;  /* 0x0000000000067941 */ /* 0x000fea0003800200 */
.L_x_1876:
[----:B------:R-:W3:Y:S01]  /*8390*/  LDC R3, c[0x0][0x470] ;  /* 0x00011c00ff037b82 */ /* 0x000ee20000000800 */
[----:B------:R-:W-:Y:S05]  /*83a0*/  WARPSYNC.ALL ;  /* 0x0000000000007948 */ /* 0x000fea0003800000 */
[----:B------:R-:W-:Y:S02]  /*83b0*/  LOP3.LUT R75, R75, 0x160, RZ, 0xfc, !PT ;  /* 0x000001604b4b7812 */ /* 0x000fe400078efcff */
[--C-:B------:R-:W-:Y:S02]  /*83c0*/  SHF.R.U32.HI R0, RZ, 0x1, R2.reuse ;  /* 0x00000001ff007819 */ /* 0x100fe40000011602 */
[----:B------:R-:W-:Y:S02]  /*83d0*/  R2UR UR4, R75 ;  /* 0x000000004b0472ca */ /* 0x000fe400000e0000 */
[----:B------:R-:W-:Y:S02]  /*83e0*/  LOP3.LUT R0, R0, 0x40, RZ, 0xc0, !PT ;  /* 0x0000004000007812 */ /* 0x000fe400078ec0ff */
[----:B------:R-:W-:Y:S02]  /*83f0*/  SHF.R.U32.HI R75, RZ, 0x5, R2 ;  /* 0x00000005ff4b7819 */ /* 0x000fe40000011602 */
[----:B------:R-:W-:Y:S02]  /*8400*/  IADD3 R0, PT, PT, R72, R0, RZ ;  /* 0x0000000048007210 */ /* 0x000fe40007ffe0ff */
[----:B------:R-:W-:Y:S03]  /*8410*/  LOP3.LUT R75, R75, 0x3, RZ, 0xc0, !PT ;  /* 0x000000034b4b7812 */ /* 0x000fe600078ec0ff */
[----:B--2---:R-:W2:Y:S08]  /*8420*/  LDS.128 R4, [R0+0x24000] ;  /* 0x0240000000047984 */ /* 0x004eb00000000c00 */
[----:B-1----:R-:W1:Y:S08]  /*8430*/  LDS.128 R8, [R0+0x24010] ;  /* 0x0240100000087984 */ /* 0x002e700000000c00 */
[----:B------:R-:W4:Y:S08]  /*8440*/  LDS.128 R12, [R0+0x24020] ;  /* 0x02402000000c7984 */ /* 0x000f300000000c00 */
[----:B------:R-:W5:Y:S08]  /*8450*/  LDS.128 R16, [R0+0x24030] ;  /* 0x0240300000107984 */ /* 0x000f700000000c00 */
[----:B------:R-:W-:Y:S01]  /*8460*/  LDS.128 R20, [R0+0x24130] ;  /* 0x0241300000147984 */ /* 0x000fe20000000c00 */
[----:B---3--:R-:W-:Y:S04]  /*8470*/  FMUL R3, R3, 1.4426950216293334961 ;  /* 0x3fb8aa3b03037820 */ /* 0x008fe80000400000 */
[C---:B--2---:R-:W-:Y:S02]  /*8480*/  FFMA2 R4, R3.reuse.F32, R56.F32x2.HI_LO, R4.F32x2.HI_LO ;  /* 0x0000003803047249 */ /* 0x044fe40000040004 */
[----:B------:R-:W-:Y:S03]  /*8490*/  FFMA2 R6, R3.F32, R58.F32x2.HI_LO, R6.F32x2.HI_LO ;  /* 0x0000003a03067249 */ /* 0x000fe60000040006 */
[----:B------:R-:W-:Y:S02]  /*84a0*/  FSETP.GEU.AND P2, PT, R4, -126, PT ;  /* 0xc2fc00000400780b */ /* 0x000fe40003f4e000 */
[----:B------:R-:W-:Y:S01]  /*84b0*/  FSETP.GEU.AND P1, PT, R5, -126, PT ;  /* 0xc2fc00000500780b */ /* 0x000fe20003f2e000 */
[C---:B-1----:R-:W-:Y:S01]  /*84c0*/  FFMA2 R8, R3.reuse.F32, R60.F32x2.HI_LO, R8.F32x2.HI_LO ;  /* 0x0000003c03087249 */ /* 0x042fe20000040008 */
        /* <DEDUP_REMOVED lines=226> */
[----:B-1----:R-:W1:Y:S01]  /*92f0*/  LDTM.x16 R4, tmem[UR4] ;  /* 0x00000004000479ee */ /* 0x002e620008240000 */
        /* <DEDUP_REMOVED lines=37> */
[----:B------:R-:W-:Y:S01]  /*9550*/  F2FP.F16.F32.PACK_AB R39, R109, R108 ;  /* 0x0000006c6d27723e */ /* 0x000fe200000000ff */
[----:B------:R-:W-:Y:S06]  /*9560*/  @!P5 FMUL R28, R28, 0.5 ;  /* 0x3f0000001c1cd820 */ /* 0x000fec0000400000 */
[----:B------:R-:W3:Y:S01]  /*9570*/  MUFU.EX2 R112, R26 ;  /* 0x0000001a00707308 */ /* 0x000ee20000000800 */
[----:B------:R-:W-:Y:S01]  /*9580*/  @!P4 FMUL R29, R29, 0.5 ;  /* 0x3f0000001d1dc820 */ /* 0x000fe20000400000 */
[----:B-----5:R-:W-:Y:S01]  /*9590*/  SHF.R.U32.HI R0, RZ, 0x4, R2 ;  /* 0x00000004ff007819 */ /* 0x020fe20000011602 */
[----:B------:R-:W-:Y:S03]  /*95a0*/  @!P3 FMUL R30, R30, 0.5 ;  /* 0x3f0000001e1eb820 */ /* 0x000fe60000400000 */
[----:B------:R-:W-:Y:S04]  /*95b0*/  LOP3.LUT R0, R0, 0x8, RZ, 0xc0, !PT ;  /* 0x0000000800007812 */ /* 0x000fe800078ec0ff */
[----:B------:R-:W4:Y:S01]  /*95c0*/  MUFU.EX2 R110, R24 ;  /* 0x00000018006e7308 */ /* 0x000f220000000800 */
[----:B--2---:R-:W-:Y:S01]  /*95d0*/  @!P2 FMUL R111, R111, R111 ;  /* 0x0000006f6f6fa220 */ /* 0x004fe20000400000 */
[C---:B-1----:R-:W-:Y:S02]  /*95e0*/  FFMA2 R4, R3.reuse.F32, R12.F32x2.HI_LO, R4.F32x2.HI_LO ;  /* 0x0000000c03047249 */ /* 0x042fe40000040004 */
[----:B------:R-:W-:Y:S03]  /*95f0*/  FFMA2 R6, R3.F32, R14.F32x2.HI_LO, R6.F32x2.HI_LO ;  /* 0x0000000e03067249 */ /* 0x000fe60000040006 */
[----:B------:R-:W-:Y:S03]  /*9600*/  FSETP.GEU.AND P2, PT, R4, -126, PT ;  /* 0xc2fc00000400780b */ /* 0x000fe60003f4e000 */
[----:B------:R-:W1:Y:S01]  /*9610*/  MUFU.EX2 R113, R27 ;  /* 0x0000001b00717308 */ /* 0x000e620000000800 */
[----:B---3--:R-:W-:Y:S01]  /*9620*/  @!P1 FMUL R112, R112, R112 ;  /* 0x0000007070709220 */ /* 0x008fe20000400000 */
[----:B------:R-:W-:Y:S01]  /*9630*/  FSETP.GEU.AND P1, PT, R5, -126, PT ;  /* 0xc2fc00000500780b */ /* 0x000fe20003f2e000 */
[C---:B------:R-:W-:Y:S01]  /*9640*/  FFMA2 R8, R3.reuse.F32, R16.F32x2.HI_LO, R8.F32x2.HI_LO ;  /* 0x0000001003087249 */ /* 0x040fe20000040008 */
[----:B------:R-:W-:Y:S01]  /*9650*/  IADD3 R16, PT, PT, R74, -R0, RZ ;  /* 0x800000004a107210 */ /* 0x000fe20007ffe0ff */
[----:B------:R-:W-:Y:S05]  /*9660*/  FFMA2 R10, R3.F32, R18.F32x2.HI_LO, R10.F32x2.HI_LO ;  /* 0x00000012030a7249 */ /* 0x000fea000004000a */
[----:B------:R-:W2:Y:S01]  /*9670*/  MUFU.EX2 R114, R28 ;  /* 0x0000001c00727308 */ /* 0x000ea20000000800 */
[----:B----4-:R-:W-:Y:S01]  /*9680*/  @!P0 FMUL R110, R110, R110 ;  /* 0x0000006e6e6e8220 */ /* 0x010fe20000400000 */
[----:B------:R-:W-:Y:S01]  /*9690*/  FSETP.GEU.AND P0, PT, R31, -126, PT ;  /* 0xc2fc00001f00780b */ /* 0x000fe20003f0e000 */
[----:B------:R-:W-:Y:S01]  /*96a0*/  @!P2 FMUL R4, R4, 0.5 ;  /* 0x3f0000000404a820 */ /* 0x000fe20000400000 */
[----:B------:R-:W-:Y:S01]  /*96b0*/  SHF.R.U32.HI R0, RZ, 0x15, R16 ;  /* 0x00000015ff007819 */ /* 0x000fe20000011610 */
[----:B------:R-:W-:Y:S05]  /*96c0*/  @!P1 FMUL R5, R5, 0.5 ;  /* 0x3f00000005059820 */ /* 0x000fea0000400000 */
[----:B------:R-:W3:Y:S01]  /*96d0*/  MUFU.EX2 R115, R29 ;  /* 0x0000001d00737308 */ /* 0x000ee20000000800 */
[----:B-1----:R-:W-:Y:S01]  /*96e0*/  @!P6 FMUL R113, R113, R113 ;  /* 0x000000717171e220 */ /* 0x002fe20000400000 */
[----:B------:R-:W-:Y:S02]  /*96f0*/  FSETP.GEU.AND P6, PT, R6, -126, PT ;  /* 0xc2fc00000600780b */ /* 0x000fe40003fce000 */
[----:B------:R-:W-:Y:S02]  /*9700*/  F2FP.F16.F32.PACK_AB R24, R111, R110 ;  /* 0x0000006e6f18723e */ /* 0x000fe400000000ff */
[----:B------:R-:W-:Y:S01]  /*9710*/  F2FP.F16.F32.PACK_AB R25, R113, R112 ;  /* 0x000000707119723e */ /* 0x000fe200000000ff */
[----:B------:R-:W-:Y:S03]  /*9720*/  @!P0 FMUL R31, R31, 0.5 ;  /* 0x3f0000001f1f8820 */ /* 0x000fe60000400000 */
[----:B------:R-:W1:Y:S01]  /*9730*/  MUFU.EX2 R116, R30 ;  /* 0x0000001e00747308 */ /* 0x000e620000000800 */
[----:B--2---:R-:W-:Y:S01]  /*9740*/  @!P5 FMUL R114, R114, R114 ;  /* 0x000000727272d220 */ /* 0x004fe20000400000 */
[----:B------:R-:W-:Y:S03]  /*9750*/  FSETP.GEU.AND P5, PT, R7, -126, PT ;  /* 0xc2fc00000700780b */ /* 0x000fe60003fae000 */
        /* <DEDUP_REMOVED lines=54> */
.L_x_1878:
        /* <DEDUP_REMOVED lines=23> */
.L_x_1879:
        /* <DEDUP_REMOVED lines=23> */
.L_x_1880:
        /* <DEDUP_REMOVED lines=23> */
.L_x_1881:
        /* <DEDUP_REMOVED lines=11> */
.L_x_1883:
[----:B------:R-:W-:Y:S05]  /*9fc0*/  BSYNC.RECONVERGENT B0 ;  /* 0x0000000000007941 */ /* 0x000fea0003800200 */
.L_x_1882:
[----:B------:R1:W-:Y:S01]  /*9fd0*/  SYNCS.ARRIVE.TRANS64.A1T0 RZ, [R72+URZ+0x24880], RZ ;  /* 0x024880ff48ff79a7 */ /* 0x0003e200081000ff */
[----:B------:R-:W-:Y:S04]  /*9fe0*/  BSSY.RECONVERGENT B0, `(.L_x_1884) ;  /* 0x0000004000007945 */ /* 0x000fe80003800200 */
[----:B------:R-:W-:Y:S05]  /*9ff0*/  @!P0 BRA `(.L_x_1885) ;  /* 0x0000000000088947 */ /* 0x000fea0003800000 */
[----:B------:R-:W-:Y:S05]  /*a000*/  BPT.TRAP 0x1 ;  /* 0x000000040000795c */ /* 0x000fea0000300000 */
[----:B------:R-:W-:Y:S05]  /*a010*/  BPT.TRAP 0x1 ;  /* 0x000000040000795c */ /* 0x000fea0000300000 */
.L_x_1885:
[----:B------:R-:W-:Y:S05]  /*a020*/  BSYNC.RECONVERGENT B0 ;  /* 0x0000000000007941 */ /* 0x000fea0003800200 */
.L_x_1884:
[----:B------:R-:W-:Y:S01]  /*a030*/  IADD3 R0, PT, PT, R72, 0x24858, RZ ;  /* 0x0002485848007810 */ /* 0x000fe20007ffe0ff */
[----:B------:R-:W-:Y:S03]  /*a040*/  BSSY.RECONVERGENT B0, `(.L_x_1886) ;  /* 0x0000005000007945 */ /* 0x000fe60003800200 */
[----:B------:R-:W-:Y:S04]  /*a050*/  PRMT R0, R73, 0x654, R0 ;  /* 0x0000065449007816 */ /* 0x000fe80000000000 */
[----:B------:R4:W-:Y:S01]  /*a060*/  SYNCS.ARRIVE.TRANS64.RED.A1T0 RZ, [R0+URZ], RZ ;  /* 0x000000ff00ff79a7 */ /* 0x0009e200081004ff */
[----:B------:R-:W-:Y:S05]  /*a070*/  @!P0 BRA `(.L_x_1887) ;  /* 0x0000000000048947 */ /* 0x000fea0003800000 */
[----:B------:R-:W-:Y:S05]  /*a080*/  BPT.TRAP 0x1 ;  /* 0x000000040000795c */ /* 0x000fea0000300000 */
.L_x_1887:
[----:B------:R-:W-:Y:S05]  /*a090*/  BSYNC.RECONVERGENT B0 ;  /* 0x0000000000007941 */ /* 0x000fea0003800200 */
.L_x_1886:
[----:B----4-:R-:W-:Y:S01]  /*a0a0*/  IADD3 R0, PT, PT, R72, 0x24838, RZ ;  /* 0x0002483848007810 */ /* 0x010fe20007ffe0ff */
[----:B------:R-:W-:Y:S03]  /*a0b0*/  BSSY.RECONVERGENT B0, `(.L_x_1888) ;  /* 0x0000005000007945 */ /* 0x000fe60003800200 */
[----:B------:R-:W-:Y:S04]  /*a0c0*/  PRMT R0, R73, 0x654, R0 ;  /* 0x0000065449007816 */ /* 0x000fe80000000000 */
[----:B------:R4:W-:Y:S01]  /*a0d0*/  SYNCS.ARRIVE.TRANS64.RED.A1T0 RZ, [R0+URZ], RZ ;  /* 0x000000ff00ff79a7 */ /* 0x0009e200081004ff */
[----:B------:R-:W-:Y:S05]  /*a0e0*/  @!P0 BRA `(.L_x_1889) ;  /* 0x0000000000048947 */ /* 0x000fea0003800000 */
[----:B------:R-:W-:Y:S05]  /*a0f0*/  BPT.TRAP 0x1 ;  /* 0x000000040000795c */ /* 0x000fea0000300000 */
.L_x_1889:
[----:B------:R-:W-:Y:S05]  /*a100*/  BSYNC.RECONVERGENT B0 ;  /* 0x0000000000007941 */ /* 0x000fea0003800200 */
.L_x_1888:
[----:B----4-:R-:W4:Y:S01]  /*a110*/  LDL R0, [R1+0xc] ;  /* 0x00000c0001007983 */ /* 0x010f220000100800 */
[----:B------:R-:W-:Y:S01]  /*a120*/  BSSY B0, `(.L_x_1890) ;  /* 0x0000004000007945 */ /* 0x000fe20003800000 */
[----:B----4-:R-:W-:Y:S04]  /*a130*/  SHF.L.U32 R0, R0, 0x1f, RZ ;  /* 0x0000001f00007819 */ /* 0x010fe800000006ff */
[----:B------:R-:W4:Y:S02]  /*a140*/  SYNCS.PHASECHK.TRANS64.TRYWAIT P1, [R72+URZ+0x24840], R0 ;  /* 0x02484000480075a7 */ /* 0x000f2400080211ff */
[----:B----4-:R-:W-:Y:S05]  /*a150*/  @!P1 BRA `(.L_x_1891) ;  /* 0x0000004800249947 */ /* 0x010fea0003800000 */
.L_x_1990:
[----:B------:R-:W-:Y:S05]  /*a160*/  BSYNC B0 ;  /* 0x0000000000007941 */ /* 0x000fea0003800000 */
.L_x_1890:
[----:B------:R-:W-:Y:S04]  /*a170*/  BSSY.RECONVERGENT B0, `(.L_x_1892) ;  /* 0x0000003000007945 */ /* 0x000fe80003800200 */
[----:B------:R-:W-:Y:S05]  /*a180*/  @!P0 BRA `(.L_x_1893) ;  /* 0x0000000000048947 */ /* 0x000fea0003800000 */
[----:B------:R-:W-:Y:S05]  /*a190*/  BPT.TRAP 0x1 ;  /* 0x000000040000795c */ /* 0x000fea0000300000 */
.L_x_1893:
[----:B------:R-:W-:Y:S05]  /*a1a0*/  BSYNC.RECONVERGENT B0 ;  /* 0x0000000000007941 */ /* 0x000fea0003800200 */
.L_x_1892:
[----:B----4-:R-:W4:Y:S01]  /*a1b0*/  LDL R0, [R1+0x1c] ;  /* 0x00001c0001007983 */ /* 0x010f220000100800 */
[----:B------:R-:W-:Y:S01]  /*a1c0*/  BSSY B0, `(.L_x_1894) ;  /* 0x0000004000007945 */ /* 0x000fe20003800000 */
[----:B----4-:R-:W-:Y:S04]  /*a1d0*/  SHF.L.U32 R0, R0, 0x1f, RZ ;  /* 0x0000001f00007819 */ /* 0x010fe800000006ff */
[----:B------:R-:W4:Y:S02]  /*a1e0*/  SYNCS.PHASECHK.TRANS64.TRYWAIT P1, [R72+URZ+0x24860], R0 ;  /* 0x02486000480075a7 */ /* 0x000f2400080211ff */
[----:B----4-:R-:W-:Y:S05]  /*a1f0*/  @!P1 BRA `(.L_x_1895) ;  /* 0x0000004800109947 */ /* 0x010fea0003800000 */
.L_x_1991:
[----:B------:R-:W-:Y:S05]  /*a200*/  BSYNC B0 ;  /* 0x0000000000007941 */ /* 0x000fea0003800000 */
.L_x_1894:
[----:B------:R-:W-:Y:S04]  /*a210*/  BSSY.RECONVERGENT B0, `(.L_x_1896) ;  /* 0x0000003000007945 */ /* 0x000fe80003800200 */
[----:B------:R-:W-:Y:S05]  /*a220*/  @!P0 BRA `(.L_x_1897) ;  /* 0x0000000000048947 */ /* 0x000fea0003800000 */
[----:B------:R-:W-:Y:S05]  /*a230*/  BPT.TRAP 0x1 ;  /* 0x000000040000795c */ /* 0x000fea0000300000 */
.L_x_1897:
[----:B------:R-:W-:Y:S05]  /*a240*/  BSYNC.RECONVERGENT B0 ;  /* 0x0000000000007941 */ /* 0x000fea0003800200 */
.L_x_1896:
[----:B----4-:R-:W4:Y:S01]  /*a250*/  LDL R0, [R1+0x18] ;  /* 0x0000180001007983 */ /* 0x010f220000100800 */
[----:B------:R-:W-:Y:S01]  /*a260*/  VIADD R3, R74, 0xffffff80 ;  /* 0xffffff804a037836 */ /* 0x000fe20000000000 */
[----:B------:R-:W-:Y:S01]  /*a270*/  SHF.R.U32.HI R4, RZ, 0x5, R2 ;  /* 0x00000005ff047819 */ /* 0x000fe20000011602 */
[----:B------:R-:W-:Y:S03]  /*a280*/  BSSY B0, `(.L_x_1898) ;  /* 0x0000007000007945 */ /* 0x000fe60003800000 */
[----:B------:R-:W-:Y:S02]  /*a290*/  LOP3.LUT R4, R4, 0x3, RZ, 0xc0, !PT ;  /* 0x0000000304047812 */ /* 0x000fe400078ec0ff */
[----:B------:R-:W-:Y:S04]  /*a2a0*/  SHF.R.U32.HI R3, RZ, 0x15, R3 ;  /* 0x00000015ff037819 */ /* 0x000fe80000011603 */
[----:B------:R-:W-:Y:S02]  /*a2b0*/  ISETP.NE.AND P0, PT, R4, R3, PT ;  /* 0x000000030400720c */ /* 0x000fe40003f05270 */
[----:B----4-:R-:W-:Y:S04]  /*a2c0*/  SHF.L.U32 R0, R0, 0x1f, RZ ;  /* 0x0000001f00007819 */ /* 0x010fe800000006ff */
[----:B------:R-:W4:Y:S02]  /*a2d0*/  SYNCS.PHASECHK.TRANS64.TRYWAIT P1, [R72+URZ+0x24898], R0 ;  /* 0x02489800480075a7 */ /* 0x000f2400080211ff */
[----:B----4-:R-:W-:Y:S05]  /*a2e0*/  @!P1 BRA `(.L_x_1899) ;  /* 0x0000004400e89947 */ /* 0x010fea0003800000 */
.L_x_1992:
[----:B------:R-:W-:Y:S05]  /*a2f0*/  BSYNC B0 ;  /* 0x0000000000007941 */ /* 0x000fea0003800000 */
.L_x_1898:
[----:B------:R-:W-:Y:S05]  /*a300*/  @!P0 BRA `(.L_x_1900) ;  /* 0x0000000000408947 */ /* 0x000fea0003800000 */
[----:B------:R-:W5:Y:S01]  /*a310*/  LDCU.64 UR8, c[0x4][0xd8] ;  /* 0x01001b00ff0877ac */ /* 0x000f620008000a00 */
[----:B------:R-:W-:Y:S01]  /*a320*/  MOV R15, 0xf8 ;  /* 0x000000f8000f7802 */ /* 0x000fe20000000f00 */
[----:B------:R-:W-:Y:S02]  /*a330*/  HFMA2 R12, -RZ, RZ, 0, 5.9604644775390625e-08 ;  /* 0x00000001ff0c7431 */ /* 0x000fe400000001ff */
[----:B------:R-:W-:Y:S02]  /*a340*/  IMAD.MOV.U32 R8, RZ, RZ, 0x192 ;  /* 0x00000192ff087424 */ /* 0x000fe400078e00ff */
[----:B------:R-:W-:Y:S01]  /*a350*/  IMAD.MOV.U32 R13, RZ, RZ, RZ ;  /* 0x000000ffff0d7224 */ /* 0x000fe200078e00ff */
[----:B------:R-:W1:Y:S01]  /*a360*/  LDCU.64 UR6, c[0x4][0xe0] ;  /* 0x01001c00ff0677ac */ /* 0x000e620008000a00 */
[----:B------:R-:W2:Y:S01]  /*a370*/  LDC.64 R14, c[0x4][R15] ;  /* 0x010000000f0e7b82 */ /* 0x000ea20000000a00 */
[----:B------:R-:W3:Y:S01]  /*a380*/  LDCU.64 UR4, c[0x4][0x40] ;  /* 0x01000800ff0477ac */ /* 0x000ee20008000a00 */
[----:B-----5:R-:W-:Y:S01]  /*a390*/  MOV R5, UR9 ;  /* 0x0000000900057c02 */ /* 0x020fe20008000f00 */
[----:B------:R-:W-:Y:S01]  /*a3a0*/  IMAD.U32 R4, RZ, RZ, UR8 ;  /* 0x00000008ff047e24 */ /* 0x000fe2000f8e00ff */
[----:B-1----:R-:W-:Y:S01]  /*a3b0*/  MOV R7, UR7 ;  /* 0x0000000700077c02 */ /* 0x002fe20008000f00 */
[----:B------:R-:W-:Y:S01]  /*a3c0*/  IMAD.U32 R6, RZ, RZ, UR6 ;  /* 0x00000006ff067e24 */ /* 0x000fe2000f8e00ff */
[----:B---3--:R-:W-:Y:S01]  /*a3d0*/  MOV R11, UR5 ;  /* 0x00000005000b7c02 */ /* 0x008fe20008000f00 */
[----:B------:R-:W-:Y:S02]  /*a3e0*/  IMAD.U32 R10, RZ, RZ, UR4 ;  /* 0x00000004ff0a7e24 */ /* 0x000fe4000f8e00ff */
[----:B------:R-:W-:Y:S07]  /*a3f0*/  LEPC R20, `(.L_x_1900) ;  /* 0x000000001014794e */ /* 0x000fee0000000000 */
[----:B--2-4-:R-:W-:Y:S05]  /*a400*/  CALL.ABS.NOINC R14 ;  /* 0x000000000e007343 */ /* 0x014fea0003c00000 */
.L_x_1900:
[----:B------:R-:W-:Y:S01]  /*a410*/  SHF.R.U32.HI R16, RZ, 0x5, R2 ;  /* 0x00000005ff107819 */ /* 0x000fe20000011602 */
[----:B------:R-:W-:Y:S05]  /*a420*/  WARPSYNC.ALL ;  /* 0x0000000000007948 */ /* 0x000fea0003800000 */
[C---:B------:R-:W-:Y:S01]  /*a430*/  R2UR UR4, R74.reuse ;  /* 0x000000004a0472ca */ /* 0x040fe200000e0000 */
[----:B----4-:R-:W-:Y:S01]  /*a440*/  VIADD R0, R74, 0xffffffa0 ;  /* 0xffffffa04a007836 */ /* 0x010fe20000000000 */
[----:B------:R-:W-:Y:S04]  /*a450*/  LOP3.LUT R16, R16, 0x3, RZ, 0xc0, !PT ;  /* 0x0000000310107812 */ /* 0x000fe800078ec0ff */
[----:B------:R-:W-:Y:S04]  /*a460*/  SHF.R.U32.HI R0, RZ, 0x15, R0 ;  /* 0x00000015ff007819 */ /* 0x000fe80000011600 */
[----:B------:R-:W-:Y:S03]  /*a470*/  ISETP.NE.AND P0, PT, R16, R0, PT ;  /* 0x000000001000720c */ /* 0x000fe60003f05270 */
[----:B--23--:R-:W2:Y:S10]  /*a480*/  LDTM.x16 R28, tmem[UR4+-0x80] ;  /* 0xffff8004001c79ee */ /* 0x00ceb4000824ff00 */
[----:B--2---:R-:W-:Y:S05]  /*a490*/  @!P0 BRA `(.L_x_1901) ;  /* 0x0000000000408947 */ /* 0x004fea0003800000 */
        /* <DEDUP_REMOVED lines=16> */
.L_x_1901:
[----:B------:R-:W-:Y:S01]  /*a5a0*/  SHF.R.U32.HI R49, RZ, 0x3, R2 ;  /* 0x00000003ff317819 */ /* 0x000fe20000011602 */
[----:B------:R-:W-:Y:S01]  /*a5b0*/  IMAD.U32 R0, R2, 0x10000, RZ ;  /* 0x0001000002007824 */ /* 0x000fe200078e00ff */
[----:B------:R-:W-:Y:S05]  /*a5c0*/  WARPSYNC.ALL ;  /* 0x0000000000007948 */ /* 0x000fea0003800000 */
[----:B------:R-:W-:Y:S04]  /*a5d0*/  LOP3.LUT R0, R0, 0x600010, R49, 0xc8, !PT ;  /* 0x0060001000007812 */ /* 0x000fe800078ec831 */
[----:B------:R-:W-:Y:S04]  /*a5e0*/  LOP3.LUT R16, R0, 0xa0, RZ, 0xfc, !PT ;  /* 0x000000a000107812 */ /* 0x000fe800078efcff */
[----:B------:R-:W-:Y:S01]  /*a5f0*/  R2UR UR6, R16 ;  /* 0x00000000100672ca */ /* 0x000fe200000e0000 */
[----:B------:R-:W2:Y:S01]  /*a600*/  S2R R48, SR_TID.X ;  /* 0x0000000000307919 */ /* 0x000ea20000002100 */
[C---:B------:R-:W-:Y:S01]  /*a610*/  LOP3.LUT R18, R0.reuse, 0xc0, RZ, 0xfc, !PT ;  /* 0x000000c000127812 */ /* 0x040fe200078efcff */
[----:B------:R-:W3:Y:S01]  /*a620*/  S2UR UR37, SR_CgaCtaId ;  /* 0x00000000002579c3 */ /* 0x000ee20000008800 */
[----:B------:R-:W-:Y:S01]  /*a630*/  LOP3.LUT R0, R0, 0xe0, RZ, 0xfc, !PT ;  /* 0x000000e000007812 */ /* 0x000fe200078efcff */
[----:B------:R-:W-:Y:S01]  /*a640*/  UMOV UR4, 0x400 ;  /* 0x0000040000047882 */ /* 0x000fe20000000000 */
[----:B------:R-:W-:Y:S02]  /*a650*/  R2UR UR5, R18 ;  /* 0x00000000120572ca */ /* 0x000fe400000e0000 */
[----:B--2---:R-:W-:Y:S01]  /*a660*/  SHF.R.U32.HI R50, RZ, 0x1, R48 ;  /* 0x00000001ff327819 */ /* 0x004fe20000011630 */
[----:B---3--:R-:W-:Y:S01]  /*a670*/  ULEA UR36, UR37, UR4, 0x18 ;  /* 0x0000000425247291 */ /* 0x008fe2000f8ec0ff */
[----:B------:R-:W-:Y:S02]  /*a680*/  R2UR UR4, R0 ;  /* 0x00000000000472ca */ /* 0x000fe400000e0000 */
[----:B------:R-:W-:Y:S06]  /*a690*/  LOP3.LUT R50, R50, 0x40, RZ, 0xc0, !PT ;  /* 0x0000004032327812 */ /* 0x000fec00078ec0ff */
[----:B------:R-:W2:Y:S08]  /*a6a0*/  LDS.128 R12, [R50+UR36+0x24200] ;  /* 0x02420024320c7984 */ /* 0x000eb00008000c00 */
[----:B------:R-:W3:Y:S08]  /*a6b0*/  LDS.128 R8, [R50+UR36+0x24220] ;  /* 0x0242202432087984 */ /* 0x000ef00008000c00 */
[----:B------:R-:W4:Y:S08]  /*a6c0*/  LDS.128 R20, [R50+UR36+0x24210] ;  /* 0x0242102432147984 */ /* 0x000f300008000c00 */
[----:B------:R-:W5:Y:S08]  /*a6d0*/  LDS.128 R4, [R50+UR36+0x24230] ;  /* 0x0242302432047984 */ /* 0x000f700008000c00 */
[----:B------:R-:W-:Y:S01]  /*a6e0*/  LDS.128 R44, [R50+UR36+0x24290] ;  /* 0x02429024322c7984 */ /* 0x000fe20008000c00 */
[----:B--2---:R-:W-:Y:S02]  /*a6f0*/  FADD2 R2, R28.F32x2.HI_LO, R12.F32x2.HI_LO ;  /* 0x0000000c1c02724b */ /* 0x004fe40000000000 */
[----:B------:R-:W-:Y:S05]  /*a700*/  FADD2 R16, R30.F32x2.HI_LO, R14.F32x2.HI_LO ;  /* 0x0000000e1e10724b */ /* 0x000fea0000000000 */
[----:B------:R-:W2:Y:S01]  /*a710*/  LDS.128 R12, [R50+UR36+0x24280] ;  /* 0x02428024320c7984 */ /* 0x000ea20008000c00 */
[----:B------:R-:W-:Y:S02]  /*a720*/  FMUL2 R2, R2.F32x2.HI_LO, R56.F32x2.HI_LO ;  /* 0x000000380202724a */ /* 0x000fe40000000000 */
[----:B------:R-:W-:Y:S02]  /*a730*/  FMUL2 R58, R16.F32x2.HI_LO, R58.F32x2.HI_LO ;  /* 0x0000003a103a724a */ /* 0x000fe40000000000 */
[----:B---3--:R-:W-:Y:S01]  /*a740*/  FADD2 R36, R36.F32x2.HI_LO, R8.F32x2.HI_LO ;  /* 0x000000082424724b */ /* 0x008fe20000000000 */
[----:B------:R-:W-:Y:S01]  /*a750*/  F2FP.F16.F32.PACK_AB R16, R3, R2 ;  /* 0x000000020310723e */ /* 0x000fe200000000ff */
[----:B------:R-:W-:Y:S01]  /*a760*/  FADD2 R38, R38.F32x2.HI_LO, R10.F32x2.HI_LO ;  /* 0x0000000a2626724b */ /* 0x000fe20000000000 */
[----:B------:R-:W-:Y:S01]  /*a770*/  F2FP.F16.F32.PACK_AB R0, R59, R58 ;  /* 0x0000003a3b00723e */ /* 0x000fe200000000ff */
[----:B------:R-:W3:Y:S01]  /*a780*/  LDS.128 R8, [R50+UR36+0x242a0] ;  /* 0x0242a02432087984 */ /* 0x000ee20008000c00 */
[----:B------:R-:W-:Y:S01]  /*a790*/  PRMT R51, R16, 0x7632, R51 ;  /* 0x0000763210337816 */ /* 0x000fe20000000033 */
[----:B------:R-:W-:Y:S01]  /*a7a0*/  FMUL2 R36, R36.F32x2.HI_LO, R60.F32x2.HI_LO ;  /* 0x0000003c2424724a */ /* 0x000fe20000000000 */
[----:B------:R-:W-:Y:S01]  /*a7b0*/  PRMT R52, R16, 0x7610, R52 ;  /* 0x0000761010347816 */ /* 0x000fe20000000034 */
[----:B----4-:R-:W-:Y:S01]  /*a7c0*/  FADD2 R32, R32.F32x2.HI_LO, R20.F32x2.HI_LO ;  /* 0x000000142020724b */ /* 0x010fe20000000000 */
[----:B------:R-:W-:Y:S01]  /*a7d0*/  PRMT R53, R0, 0x7632, R53 ;  /* 0x0000763200357816 */ /* 0x000fe20000000035 */
[----:B------:R-:W-:Y:S01]  /*a7e0*/  FADD2 R34, R34.F32x2.HI_LO, R22.F32x2.HI_LO ;  /* 0x000000162222724b */ /* 0x000fe20000000000 */
[----:B------:R-:W-:Y:S01]  /*a7f0*/  PRMT R54, R0, 0x7610, R54 ;  /* 0x0000761000367816 */ /* 0x000fe20000000036 */
[----:B------:R-:W-:Y:S01]  /*a800*/  LDS.128 R56, [R50+UR36+0x24310] ;  /* 0x0243102432387984 */ /* 0x000fe20008000c00 */
[----:B------:R-:W-:Y:S01]  /*a810*/  F2FP.F16.F32.PACK_AB R0, R37, R36 ;  /* 0x000000242500723e */ /* 0x000fe200000000ff */
[----:B------:R-:W-:Y:S02]  /*a820*/  FMUL2 R2, R32.F32x2.HI_LO, R62.F32x2.HI_LO ;  /* 0x0000003e2002724a */ /* 0x000fe40000000000 */
[----:B-----5:R-:W-:Y:S01]  /*a830*/  FADD2 R40, R40.F32x2.HI_LO, R4.F32x2.HI_LO ;  /* 0x000000042828724b */ /* 0x020fe20000000000 */
[----:B------:R-:W-:Y:S01]  /*a840*/  PRMT R62, R0, 0x7610, R62 ;  /* 0x00007610003e7816 */ /* 0x000fe2000000003e */
[----:B------:R-:W-:Y:S01]  /*a850*/  FADD2 R42, R42.F32x2.HI_LO, R6.F32x2.HI_LO ;  /* 0x000000062a2a724b */ /* 0x000fe20000000000 */
[----:B------:R-:W-:Y:S01]  /*a860*/  F2FP.F16.F32.PACK_AB R2, R3, R2 ;  /* 0x000000020302723e */ /* 0x000fe200000000ff */
[----:B------:R-:W4:Y:S01]  /*a870*/  LDS.128 R4, [R50+UR36+0x242b0] ;  /* 0x0242b02432047984 */ /* 0x000f220008000c00 */
[----:B------:R-:W-:Y:S02]  /*a880*/  FMUL2 R16, R34.F32x2.HI_LO, R76.F32x2.HI_LO ;  /* 0x0000004c2210724a */ /* 0x000fe40000000000 */
[----:B------:R-:W-:Y:S01]  /*a890*/  PRMT R55, R2, 0x7632, R55 ;  /* 0x0000763202377816 */ /* 0x000fe20000000037 */
[----:B------:R-:W-:Y:S02]  /*a8a0*/  FMUL2 R40, R40.F32x2.HI_LO, R66.F32x2.HI_LO ;  /* 0x000000422828724a */ /* 0x000fe40000000000 */
[----:B------:R-:W-:Y:S01]  /*a8b0*/  F2FP.F16.F32.PACK_AB R16, R17, R16 ;  /* 0x000000101110723e */ /* 0x000fe200000000ff */
[----:B------:R-:W-:Y:S01]  /*a8c0*/  FMUL2 R42, R42.F32x2.HI_LO, R68.F32x2.HI_LO ;  /* 0x000000442a2a724a */ /* 0x000fe20000000000 */
[----:B------:R-:W2:Y:S01]  /*a8d0*/  LDTM.x16 R20, tmem[UR6] ;  /* 0x00000006001479ee */ /* 0x000ea20008240000 */
[----:B------:R-:W-:Y:S01]  /*a8e0*/  FMUL2 R38, R38.F32x2.HI_LO, R64.F32x2.HI_LO ;  /* 0x000000402626724a */ /* 0x000fe20000000000 */
[----:B------:R-:W-:Y:S02]  /*a8f0*/  PRMT R60, R16, 0x7632, R60 ;  /* 0x00007632103c7816 */ /* 0x000fe4000000003c */
[----:B------:R-:W-:Y:S02]  /*a900*/  F2FP.F16.F32.PACK_AB R3, R43, R42 ;  /* 0x0000002a2b03723e */ /* 0x000fe400000000ff */
[----:B------:R-:W-:Y:S02]  /*a910*/  F2FP.F16.F32.PACK_AB R38, R39, R38 ;  /* 0x000000262726723e */ /* 0x000fe400000000ff */
[C---:B------:R-:W-:Y:S02]  /*a920*/  PRMT R66, R3.reuse, 0x7632, R66 ;  /* 0x0000763203427816 */ /* 0x040fe40000000042 */
[----:B------:R-:W-:Y:S02]  /*a930*/  PRMT R39, R0, 0x7632, R39 ;  /* 0x0000763200277816 */ /* 0x000fe40000000027 */
[----:B------:R-:W-:Y:S02]  /*a940*/  PRMT R67, R3, 0x7610, R67 ;  /* 0x0000761003437816 */ /* 0x000fe40000000043 */
[----:B------:R-:W-:Y:S02]  /*a950*/  F2FP.F16.F32.PACK_AB R0, R41, R40 ;  /* 0x000000282900723e */ /* 0x000fe400000000ff */
[----:B------:R-:W-:Y:S01]  /*a960*/  PRMT R61, R16, 0x7610, R61 ;  /* 0x00007610103d7816 */ /* 0x000fe2000000003d */
[----:B------:R-:W5:Y:S01]  /*a970*/  LDS.128 R40, [R50+UR36+0x24300] ;  /* 0x0243002432287984 */ /* 0x000f620008000c00 */
[C---:B------:R-:W-:Y:S02]  /*a980*/  PRMT R64, R0.reuse, 0x7632, R64 ;  /* 0x0000763200407816 */ /* 0x040fe40000000040 */
[----:B------:R-:W-:Y:S02]  /*a990*/  PRMT R65, R0, 0x7610, R65 ;  /* 0x0000761000417816 */ /* 0x000fe40000000041 */
[----:B------:R-:W-:Y:S01]  /*a9a0*/  PRMT R63, R38, 0x7632, R63 ;  /* 0x00007632263f7816 */ /* 0x000fe2000000003f */
[----:B--2---:R-:W-:Y:S02]  /*a9b0*/  FADD2 R20, R20.F32x2.HI_LO, R12.F32x2.HI_LO ;  /* 0x0000000c1414724b */ /* 0x004fe40000000000 */
[----:B---3--:R-:W-:Y:S02]  /*a9c0*/  FADD2 R28, R28.F32x2.HI_LO, R8.F32x2.HI_LO ;  /* 0x000000081c1c724b */ /* 0x008fe40000000000 */
[----:B------:R-:W-:Y:S02]  /*a9d0*/  FADD2 R22, R22.F32x2.HI_LO, R14.F32x2.HI_LO ;  /* 0x0000000e1616724b */ /* 0x000fe40000000000 */
[----:B------:R-:W-:Y:S02]  /*a9e0*/  FMUL2 R20, R20.F32x2.HI_LO, R70.F32x2.HI_LO ;  /* 0x000000461414724a */ /* 0x000fe40000000000 */
[----:B------:R-:W-:Y:S02]  /*a9f0*/  FADD2 R10, R30.F32x2.HI_LO, R10.F32x2.HI_LO ;  /* 0x0000000a1e0a724b */ /* 0x000fe40000000000 */
[----:B------:R-:W-:Y:S01]  /*aa00*/  FMUL2 R80, R28.F32x2.HI_LO, R80.F32x2.HI_LO ;  /* 0x000000501c50724a */ /* 0x000fe20000000000 */
[----:B------:R-:W-:Y:S01]  /*aa10*/  F2FP.F16.F32.PACK_AB R20, R21, R20 ;  /* 0x000000141514723e */ /* 0x000fe200000000ff */
[----:B------:R-:W2:Y:S01]  /*aa20*/  LDS.128 R28, [R50+UR36+0x24320] ;  /* 0x02432024321c7984 */ /* 0x000ea20008000c00 */
[----:B------:R-:W-:Y:S02]  /*aa30*/  FMUL2 R22, R22.F32x2.HI_LO, R78.F32x2.HI_LO ;  /* 0x0000004e1616724a */ /* 0x000fe40000000000 */
[----:B------:R-:W-:Y:S01]  /*aa40*/  PRMT R68, R20, 0x7632, R68 ;  /* 0x0000763214447816 */ /* 0x000fe20000000044 */
[----:B------:R-:W-:Y:S01]  /*aa50*/  FADD2 R24, R24.F32x2.HI_LO, R44.F32x2.HI_LO ;  /* 0x0000002c1818724b */ /* 0x000fe20000000000 */
[----:B------:R-:W-:Y:S01]  /*aa60*/  PRMT R69, R20, 0x7610, R69 ;  /* 0x0000761014457816 */ /* 0x000fe20000000045 */
[----:B------:R-:W-:Y:S01]  /*aa70*/  FADD2 R26, R26.F32x2.HI_LO, R46.F32x2.HI_LO ;  /* 0x0000002e1a1a724b */ /* 0x000fe20000000000 */
[----:B------:R-:W-:Y:S01]  /*aa80*/  F2FP.F16.F32.PACK_AB R0, R23, R22 ;  /* 0x000000161700723e */ /* 0x000fe200000000ff */
[----:B------:R-:W-:Y:S02]  /*aa90*/  FMUL2 R36, R24.F32x2.HI_LO, R82.F32x2.HI_LO ;  /* 0x000000521824724a */ /* 0x000fe40000000000 */
[----:B------:R-:W-:Y:S01]  /*aaa0*/  FMUL2 R44, R26.F32x2.HI_LO, R86.F32x2.HI_LO ;  /* 0x000000561a2c724a */ /* 0x000fe20000000000 */
[C---:B------:R-:W-:Y:S01]  /*aab0*/  PRMT R70, R0.reuse, 0x7632, R70 ;  /* 0x0000763200467816 */ /* 0x040fe20000000046 */
[----:B------:R-:W5:Y:S01]  /*aac0*/  LDTM.x16 R12, tmem[UR5] ;  /* 0x00000005000c79ee */ /* 0x000f620008240000 */
[----:B------:R-:W-:Y:S01]  /*aad0*/  PRMT R71, R0, 0x7610, R71 ;  /* 0x0000761000477816 */ /* 0x000fe20000000047 */
[----:B----4-:R-:W-:Y:S01]  /*aae0*/  FADD2 R32, R32.F32x2.HI_LO, R4.F32x2.HI_LO ;  /* 0x000000042020724b */ /* 0x010fe20000000000 */
[----:B------:R-:W-:Y:S01]  /*aaf0*/  F2FP.F16.F32.PACK_AB R0, R37, R36 ;  /* 0x000000242500723e */ /* 0x000fe200000000ff */
[----:B------:R-:W-:Y:S01]  /*ab00*/  FADD2 R6, R34.F32x2.HI_LO, R6.F32x2.HI_LO ;  /* 0x000000062206724b */ /* 0x000fe20000000000 */
[----:B------:R-:W-:Y:S01]  /*ab10*/  F2FP.F16.F32.PACK_AB R44, R45, R44 ;  /* 0x0000002c2d2c723e */ /* 0x000fe200000000ff */
[----:B------:R-:W-:Y:S01]  /*ab20*/  FMUL2 R88, R32.F32x2.HI_LO, R88.F32x2.HI_LO ;  /* 0x000000582058724a */ /* 0x000fe20000000000 */
[C---:B------:R-:W-:Y:S01]  /*ab30*/  PRMT R45, R0.reuse, 0x7632, R45 ;  /* 0x00007632002d7816 */ /* 0x040fe2000000002d */
[----:B------:R-:W3:Y:S01]  /*ab40*/  LDS.128 R32, [R50+UR36+0x24330] ;  /* 0x0243302432207984 */ /* 0x000ee20008000c00 */
[----:B-1----:R-:W-:Y:S01]  /*ab50*/  PRMT R72, R0, 0x7610, R72 ;  /* 0x0000761000487816 */ /* 0x002fe20000000048 */
[----:B------:R-:W-:Y:S01]  /*ab60*/  FMUL2 R6, R6.F32x2.HI_LO, R90.F32x2.HI_LO ;  /* 0x0000005a0606724a */ /* 0x000fe20000000000 */
[----:B------:R-:W-:Y:S01]  /*ab70*/  F2FP.F16.F32.PACK_AB R0, R81, R80 ;  /* 0x000000505100723e */ /* 0x000fe200000000ff */
[----:B------:R-:W-:Y:S01]  /*ab80*/  FMUL2 R10, R10.F32x2.HI_LO, R84.F32x2.HI_LO ;  /* 0x000000540a0a724a */ /* 0x000fe20000000000 */
[----:B------:R-:W-:Y:S02]  /*ab90*/  F2FP.F16.F32.PACK_AB R88, R89, R88 ;  /* 0x000000585958723e */ /* 0x000fe400000000ff */
[C---:B------:R-:W-:Y:S02]  /*aba0*/  PRMT R74, R0.reuse, 0x7632, R74 ;  /* 0x00007632004a7816 */ /* 0x040fe4000000004a */
[----:B------:R-:W-:Y:S02]  /*abb0*/  F2FP.F16.F32.PACK_AB R10, R11, R10 ;  /* 0x0000000a0b0a723e */ /* 0x000fe400000000ff */
[----:B------:R-:W-:Y:S02]  /*abc0*/  PRMT R75, R0, 0x7610, R75 ;  /* 0x00007610004b7816 */ /* 0x000fe4000000004b */
[----:B------:R-:W-:Y:S02]  /*abd0*/  F2FP.F16.F32.PACK_AB R6, R7, R6 ;  /* 0x000000060706723e */ /* 0x000fe400000000ff */
[----:B------:R-:W-:Y:S01]  /*abe0*/  PRMT R76, R10, 0x7632, R76 ;  /* 0x000076320a4c7816 */ /* 0x000fe2000000004c */
[----:B-----5:R-:W-:Y:S01]  /*abf0*/  FADD2 R14, R14.F32x2.HI_LO, R42.F32x2.HI_LO ;  /* 0x0000002a0e0e724b */ /* 0x020fe20000000000 */
[----:B------:R-:W-:Y:S01]  /*ac00*/  PRMT R77, R10, 0x7610, R77 ;  /* 0x000076100a4d7816 */ /* 0x000fe2000000004d */
[----:B------:R-:W-:Y:S01]  /*ac10*/  FADD2 R16, R16.F32x2.HI_LO, R56.F32x2.HI_LO ;  /* 0x000000381010724b */ /* 0x000fe20000000000 */
[----:B------:R-:W-:Y:S01]  /*ac20*/  PRMT R79, R6, 0x7632, R79 ;  /* 0x00007632064f7816 */ /* 0x000fe2000000004f */
[----:B------:R-:W-:Y:S01]  /*ac30*/  FMUL2 R14, R14.F32x2.HI_LO, R96.F32x2.HI_LO ;  /* 0x000000600e0e724a */ /* 0x000fe20000000000 */
[----:B------:R-:W-:Y:S01]  /*ac40*/  PRMT R80, R6, 0x7610, R80 ;  /* 0x0000761006507816 */ /* 0x000fe20000000050 */
[----:B------:R-:W-:Y:S01]  /*ac50*/  FADD2 R18, R18.F32x2.HI_LO, R58.F32x2.HI_LO ;  /* 0x0000003a1212724b */ /* 0x000fe20000000000 */
[----:B------:R-:W-:Y:S01]  /*ac60*/  PRMT R73, R44, 0x7632, R73 ;  /* 0x000076322c497816 */ /* 0x000fe20000000049 */
[----:B------:R-:W1:Y:S01]  /*ac70*/  LDS.128 R56, [R50+UR36+0x24390] ;  /* 0x0243902432387984 */ /* 0x000e620008000c00 */
[----:B------:R-:W-:Y:S01]  /*ac80*/  F2FP.F16.F32.PACK_AB R0, R15, R14 ;  /* 0x0000000e0f00723e */ /* 0x000fe200000000ff */
[----:B------:R-:W-:Y:S01]  /*ac90*/  FMUL2 R46, R18.F32x2.HI_LO, R104.F32x2.HI_LO ;  /* 0x00000068122e724a */ /* 0x000fe20000000000 */
[----:B------:R-:W-:Y:S01]  /*aca0*/  PRMT R78, R88, 0x7632, R78 ;  /* 0x00007632584e7816 */ /* 0x000fe2000000004e */
[----:B------:R-:W-:Y:S01]  /*acb0*/  FMUL2 R36, R16.F32x2.HI_LO, R100.F32x2.HI_LO ;  /* 0x000000641024724a */ /* 0x000fe20000000000 */
[----:B------:R-:W-:Y:S01]  /*acc0*/  PRMT R83, R0, 0x7632, R83 ;  /* 0x0000763200537816 */ /* 0x000fe20000000053 */
[----:B--2---:R-:W-:Y:S01]  /*acd0*/  FADD2 R20, R20.F32x2.HI_LO, R28.F32x2.HI_LO ;  /* 0x0000001c1414724b */ /* 0x004fe20000000000 */
[----:B------:R-:W-:Y:S01]  /*ace0*/  PRMT R84, R0, 0x7610, R84 ;  /* 0x0000761000547816 */ /* 0x000fe20000000054 */
[----:B------:R-:W-:Y:S01]  /*acf0*/  FADD2 R12, R12.F32x2.HI_LO, R40.F32x2.HI_LO ;  /* 0x000000280c0c724b */ /* 0x000fe20000000000 */
[----:B------:R-:W-:Y:S01]  /*ad00*/  F2FP.F16.F32.PACK_AB R0, R37, R36 ;  /* 0x000000242500723e */ /* 0x000fe200000000ff */
[----:B------:R-:W2:Y:S01]  /*ad10*/  LDS.128 R40, [R50+UR36+0x24380] ;  /* 0x0243802432287984 */ /* 0x000ea20008000c00 */
[----:B------:R-:W-:Y:S02]  /*ad20*/  FADD2 R22, R22.F32x2.HI_LO, R30.F32x2.HI_LO ;  /* 0x0000001e1616724b */ /* 0x000fe40000000000 */
[----:B------:R-:W-:Y:S01]  /*ad30*/  PRMT R36, R0, 0x7632, R36 ;  /* 0x0000763200247816 */ /* 0x000fe20000000024 */
[----:B------:R-:W-:Y:S01]  /*ad40*/  FMUL2 R12, R12.F32x2.HI_LO, R92.F32x2.HI_LO ;  /* 0x0000005c0c0c724a */ /* 0x000fe20000000000 */
[----:B------:R-:W-:Y:S01]  /*ad50*/  PRMT R37, R0, 0x7610, R37 ;  /* 0x0000761000257816 */ /* 0x000fe20000000025 */
[----:B---3--:R-:W-:Y:S02]  /*ad60*/  FADD2 R24, R24.F32x2.HI_LO, R32.F32x2.HI_LO ;  /* 0x000000201818724b */ /* 0x008fe40000000000 */
[----:B------:R-:W3:Y:S01]  /*ad70*/  LDS.128 R28, [R50+UR36+0x243a0] ;  /* 0x0243a024321c7984 */ /* 0x000ee20008000c00 */
[----:B------:R-:W-:Y:S01]  /*ad80*/  F2FP.F16.F32.PACK_AB R3, R13, R12 ;  /* 0x0000000c0d03723e */ /* 0x000fe200000000ff */
[----:B------:R-:W-:Y:S02]  /*ad90*/  FMUL2 R20, R20.F32x2.HI_LO, R98.F32x2.HI_LO ;  /* 0x000000621414724a */ /* 0x000fe40000000000 */
[----:B------:R-:W-:Y:S01]  /*ada0*/  FMUL2 R22, R22.F32x2.HI_LO, R102.F32x2.HI_LO ;  /* 0x000000661616724a */ /* 0x000fe20000000000 */
[----:B------:R-:W-:Y:S02]  /*adb0*/  PRMT R81, R3, 0x7632, R81 ;  /* 0x0000763203517816 */ /* 0x000fe40000000051 */
[----:B------:R-:W-:Y:S01]  /*adc0*/  F2FP.F16.F32.PACK_AB R0, R21, R20 ;  /* 0x000000141500723e */ /* 0x000fe200000000ff */
[----:B------:R-:W1:Y:S01]  /*add0*/  LDTM.x16 R4, tmem[UR4] ;  /* 0x00000004000479ee */ /* 0x000e620008240000 */
[----:B------:R-:W-:Y:S01]  /*ade0*/  PRMT R82, R3, 0x7610, R82 ;  /* 0x0000761003527816 */ /* 0x000fe20000000052 */
[----:B------:R-:W-:Y:S01]  /*adf0*/  FADD2 R20, R26.F32x2.HI_LO, R34.F32x2.HI_LO ;  /* 0x000000221a14724b */ /* 0x000fe20000000000 */
[----:B------:R-:W-:Y:S01]  /*ae00*/  F2FP.F16.F32.PACK_AB R3, R47, R46 ;  /* 0x0000002e2f03723e */ /* 0x000fe200000000ff */
[----:B------:R-:W4:Y:S01]  /*ae10*/  LDS.128 R32, [R50+UR36+0x243b0] ;  /* 0x0243b02432207984 */ /* 0x000f220008000c00 */
[----:B------:R-:W-:Y:S01]  /*ae20*/  NOP ;  /* 0x0000000000007918 */ /* 0x000fe20000000000 */
[----:B------:R-:W-:Y:S01]  /*ae30*/  FMUL2 R20, R20.F32x2.HI_LO, R108.F32x2.HI_LO ;  /* 0x0000006c1414724a */ /* 0x000fe20000000000 */
[C---:B------:R-:W-:Y:S02]  /*ae40*/  PRMT R46, R3.reuse, 0x7632, R46 ;  /* 0x00007632032e7816 */ /* 0x040fe4000000002e */
[----:B------:R-:W-:Y:S02]  /*ae50*/  PRMT R47, R3, 0x7610, R47 ;  /* 0x00007610032f7816 */ /* 0x000fe4000000002f */
[----:B------:R-:W-:Y:S01]  /*ae60*/  F2FP.F16.F32.PACK_AB R3, R23, R22 ;  /* 0x000000161703723e */ /* 0x000fe200000000ff */
[----:B------:R-:W-:Y:S01]  /*ae70*/  FMUL2 R22, R24.F32x2.HI_LO, R106.F32x2.HI_LO ;  /* 0x0000006a1816724a */ /* 0x000fe20000000000 */
[C---:B------:R-:W-:Y:S02]  /*ae80*/  PRMT R24, R0.reuse, 0x7632, R24 ;  /* 0x0000763200187816 */ /* 0x040fe40000000018 */
[----:B------:R-:W-:Y:S01]  /*ae90*/  PRMT R25, R0, 0x7610, R25 ;  /* 0x0000761000197816 */ /* 0x000fe20000000019 */
[----:B------:R-:W-:Y:S01]  /*aea0*/  IMAD.MOV.U32 R0, RZ, RZ, 0x33334444 ;  /* 0x33334444ff007424 */ /* 0x000fe200078e00ff */
[----:B------:R-:W-:Y:S02]  /*aeb0*/  F2FP.F16.F32.PACK_AB R22, R23, R22 ;  /* 0x000000161716723e */ /* 0x000fe400000000ff */
[----:B------:R-:W-:Y:S02]  /*aec0*/  F2FP.F16.F32.PACK_AB R20, R21, R20 ;  /* 0x000000141514723e */ /* 0x000fe400000000ff */
[C---:B------:R-:W-:Y:S02]  /*aed0*/  PRMT R26, R3.reuse, 0x7632, R26 ;  /* 0x00007632031a7816 */ /* 0x040fe4000000001a */
[----:B------:R-:W-:Y:S01]  /*aee0*/  PRMT R27, R3, 0x7610, R27 ;  /* 0x00007610031b7816 */ /* 0x000fe2000000001b */
[----:B-1----:R-:W-:Y:S01]  /*aef0*/  FADD2 R10, R10.F32x2.HI_LO, R58.F32x2.HI_LO ;  /* 0x0000003a0a0a724b */ /* 0x002fe20000000000 */
[----:B------:R-:W-:Y:S01]  /*af00*/  PRMT R23, R22, 0x7632, R23 ;  /* 0x0000763216177816 */ /* 0x000fe20000000017 */
[----:B------:R-:W-:Y:S02]  /*af10*/  IMAD.SHL.U32 R58, R95, 0x4, RZ ;  /* 0x000000045f3a7824 */ /* 0x000fe400078e00ff */
[----:B--2---:R-:W-:Y:S02]  /*af20*/  FADD2 R6, R6.F32x2.HI_LO, R42.F32x2.HI_LO ;  /* 0x0000002a0606724b */ /* 0x004fe40000000000 */
[----:B------:R-:W-:Y:S01]  /*af30*/  FADD2 R4, R4.F32x2.HI_LO, R40.F32x2.HI_LO ;  /* 0x000000280404724b */ /* 0x000fe20000000000 */
[----:B------:R-:W-:Y:S01]  /*af40*/  PRMT R40, R20, 0x7632, R40 ;  /* 0x0000763214287816 */ /* 0x000fe20000000028 */
[----:B------:R-:W-:Y:S01]  /*af50*/  FADD2 R8, R8.F32x2.HI_LO, R56.F32x2.HI_LO ;  /* 0x000000380808724b */ /* 0x000fe20000000000 */
[----:B------:R-:W-:Y:S01]  /*af60*/  SHF.R.U64 R0, R0, R58, 0x123333 ;  /* 0x0012333300007419 */ /* 0x000fe2000000123a */
[----:B---3--:R-:W-:Y:S01]  /*af70*/  FADD2 R12, R12.F32x2.HI_LO, R28.F32x2.HI_LO ;  /* 0x0000001c0c0c724b */ /* 0x008fe20000000000 */
[----:B------:R-:W-:Y:S01]  /*af80*/  PRMT R41, R20, 0x7610, R41 ;  /* 0x0000761014297816 */ /* 0x000fe20000000029 */
[----:B------:R-:W-:Y:S01]  /*af90*/  FADD2 R14, R14.F32x2.HI_LO, R30.F32x2.HI_LO ;  /* 0x0000001e0e0e724b */ /* 0x000fe20000000000 */
[----:B------:R-:W-:Y:S01]  /*afa0*/  LOP3.LUT R42, R0, 0x7, RZ, 0xc0, !PT ;  /* 0x00000007002a7812 */ /* 0x000fe200078ec0ff */
[----:B------:R-:W-:Y:S02]  /*afb0*/  FMUL2 R4, R4.F32x2.HI_LO, R110.F32x2.HI_LO ;  /* 0x0000006e0404724a */ /* 0x000fe40000000000 */
[----:B------:R-:W-:Y:S01]  /*afc0*/  FMUL2 R6, R6.F32x2.HI_LO, R112.F32x2.HI_LO ;  /* 0x000000700606724a */ /* 0x000fe20000000000 */
[----:B------:R-:W-:Y:S01]  /*afd0*/  ISETP.NE.AND P0, PT, R42, 0x3, PT ;  /* 0x000000032a00780c */ /* 0x000fe20003f05270 */
[----:B------:R-:W-:Y:S01]  /*afe0*/  FMUL2 R8, R8.F32x2.HI_LO, R114.F32x2.HI_LO ;  /* 0x000000720808724a */ /* 0x000fe20000000000 */
[----:B------:R-:W-:Y:S01]  /*aff0*/  F2FP.F16.F32.PACK_AB R4, R5, R4 ;  /* 0x000000040504723e */ /* 0x000fe200000000ff */
[----:B------:R-:W-:Y:S01]  /*b000*/  FMUL2 R10, R10.F32x2.HI_LO, R116.F32x2.HI_LO ;  /* 0x000000740a0a724a */ /* 0x000fe20000000000 */
[----:B------:R-:W-:Y:S01]  /*b010*/  F2FP.F16.F32.PACK_AB R6, R7, R6 ;  /* 0x000000060706723e */ /* 0x000fe200000000ff */
[----:B----4-:R-:W-:Y:S01]  /*b020*/  FADD2 R16, R16.F32x2.HI_LO, R32.F32x2.HI_LO ;  /* 0x000000201010724b */ /* 0x010fe20000000000 */
[----:B------:R-:W-:Y:S01]  /*b030*/  F2FP.F16.F32.PACK_AB R8, R9, R8 ;  /* 0x000000080908723e */ /* 0x000fe200000000ff */
[----:B------:R-:W-:Y:S01]  /*b040*/  FADD2 R18, R18.F32x2.HI_LO, R34.F32x2.HI_LO ;  /* 0x000000221212724b */ /* 0x000fe20000000000 */
[----:B------:R-:W-:Y:S01]  /*b050*/  F2FP.F16.F32.PACK_AB R10, R11, R10 ;  /* 0x0000000a0b0a723e */ /* 0x000fe200000000ff */
[----:B------:R-:W-:Y:S01]  /*b060*/  FMUL2 R12, R12.F32x2.HI_LO, R118.F32x2.HI_LO ;  /* 0x000000760c0c724a */ /* 0x000fe20000000000 */
[----:B------:R-:W-:Y:S01]  /*b070*/  PRMT R43, R4, 0x7632, R43 ;  /* 0x00007632042b7816 */ /* 0x000fe2000000002b */
[----:B------:R-:W-:Y:S01]  /*b080*/  FMUL2 R14, R14.F32x2.HI_LO, R120.F32x2.HI_LO ;  /* 0x000000780e0e724a */ /* 0x000fe20000000000 */
[----:B------:R-:W-:Y:S01]  /*b090*/  PRMT R50, R4, 0x7610, R50 ;  /* 0x0000761004327816 */ /* 0x000fe20000000032 */
        /* <DEDUP_REMOVED lines=21> */
.L_x_1902:
        /* <DEDUP_REMOVED lines=22> */
.L_x_1903:
        /* <DEDUP_REMOVED lines=34> */
[----:B------:R-:W-:Y:S02]  /*b570*/  LEA R6, P1, R39, RZ, 0x10 ;  /* 0x000000ff27067211 */ /* 0x000fe400078280ff */
[----:B------:R-:W-:Y:S02]  /*b580*/  LEA R8, P0, R64, RZ, 0x10 ;  /* 0x000000ff40087211 */ /* 0x000fe400078080ff */
[----:B------:R-:W-:Y:S02]  /*b590*/  LOP3.LUT R68, R68, 0xffff, RZ, 0xc0, !PT ;  /* 0x0000ffff44447812 */ /* 0x000fe400078ec0ff */
[----:B------:R-:W-:Y:S02]  /*b5a0*/  LOP3.LUT R45, R45, 0xffff, RZ, 0xc0, !PT ;  /* 0x0000ffff2d2d7812 */ /* 0x000fe400078ec0ff */
        /* <DEDUP_REMOVED lines=43> */
[----:B------:R-:W-:Y:S02]  /*b860*/  LOP3.LUT R12, R12, 0xffff, R25, 0xf8, !PT ;  /* 0x0000ffff0c0c7812 */ /* 0x000fe400078ef819 */
[----:B------:R-:W-:Y:S02]  /*b870*/  LEA.HI.X R25, R43, RZ, RZ, 0x10, P1 ;  /* 0x000000ff2b197211 */ /* 0x000fe400008f84ff */
[----:B------:R-:W-:Y:S02]  /*b880*/  LEA.HI.X R37, R28, RZ, RZ, 0x10, P0 ;  /* 0x000000ff1c257211 */ /* 0x000fe400000f84ff */
[----:B------:R-:W-:Y:S02]  /*b890*/  LOP3.LUT R21, R24, 0xffff, R50, 0xf8, !PT ;  /* 0x0000ffff18157812 */ /* 0x000fe400078ef832 */
[----:B------:R-:W-:Y:S02]  /*b8a0*/  LOP3.LUT R7, R7, 0xffff, R44, 0xf8, !PT ;  /* 0x0000ffff07077812 */ /* 0x000fe400078ef82c */
[----:B------:R-:W-:Y:S02]  /*b8b0*/  LEA R24, P0, R34, RZ, 0x10 ;  /* 0x000000ff22187211 */ /* 0x000fe400078080ff */
[----:B------:R-:W-:Y:S02]  /*b8c0*/  LEA R44, P1, R32, RZ, 0x10 ;  /* 0x000000ff202c7211 */ /* 0x000fe400078280ff */
[----:B------:R-:W-:Y:S02]  /*b8d0*/  LOP3.LUT R57, R25, 0xffff, R57, 0xf8, !PT ;  /* 0x0000ffff19397812 */ /* 0x000fe400078ef839 */
[----:B------:R-:W-:Y:S02]  /*b8e0*/  LOP3.LUT R13, R13, 0xffff, R27, 0xf8, !PT ;  /* 0x0000ffff0d0d7812 */ /* 0x000fe400078ef81b */
[----:B------:R-:W-:Y:S02]  /*b8f0*/  LEA.HI.X R25, R34, RZ, RZ, 0x10, P0 ;  /* 0x000000ff22197211 */ /* 0x000fe400000f84ff */
[----:B------:R-:W-:Y:S02]  /*b900*/  LOP3.LUT P0, RZ, R48, 0x4, RZ, 0xc0, !PT ;  /* 0x0000000430ff7812 */ /* 0x000fe4000780c0ff */
[----:B------:R-:W-:Y:S02]  /*b910*/  LEA.HI.X R45, R32, RZ, RZ, 0x10, P1 ;  /* 0x000000ff202d7211 */ /* 0x000fe400008f84ff */
[----:B------:R-:W-:Y:S02]  /*b920*/  LOP3.LUT R13, R13, R26, RZ, 0xfc, !PT ;  /* 0x0000001a0d0d7212 */ /* 0x000fe400078efcff */
[----:B------:R-:W-:Y:S01]  /*b930*/  LOP3.LUT R24, R24, 0xffff, R16, 0xf8, !PT ;  /* 0x0000ffff18187812 */ /* 0x000fe200078ef810 */
[----:B------:R-:W-:Y:S01]  /*b940*/  IMAD.U32 R16, R63, 0x10000, RZ ;  /* 0x000100003f107824 */ /* 0x000fe200078e00ff */
[----:B------:R-:W-:Y:S02]  /*b950*/  LEA R26, R0, UR36, 0x1 ;  /* 0x00000024001a7c11 */ /* 0x000fe4000f8e08ff */
[----:B------:R-:W-:Y:S01]  /*b960*/  LOP3.LUT R27, R45, 0xffff, R19, 0xf8, !PT ;  /* 0x0000ffff2d1b7812 */ /* 0x000fe200078ef813 */
[----:B------:R-:W-:Y:S01]  /*b970*/  IMAD.U32 R19, R66, 0x10000, RZ ;  /* 0x0001000042137824 */ /* 0x000fe200078e00ff */
[----:B------:R-:W-:Y:S01]  /*b980*/  LOP3.LUT R53, R54, R53, RZ, 0xfc, !PT ;  /* 0x0000003536357212 */ /* 0x000fe200078efcff */
[----:B------:R-:W-:Y:S01]  /*b990*/  IMAD.MOV.U32 R54, RZ, RZ, R2 ;  /* 0x000000ffff367224 */ /* 0x000fe200078e0002 */
[----:B------:R-:W-:Y:S02]  /*b9a0*/  LOP3.LUT R55, R55, R60, RZ, 0xfc, !PT ;  /* 0x0000003c37377212 */ /* 0x000fe400078efcff */
[----:B------:R-:W-:Y:S01]  /*b9b0*/  LOP3.LUT R27, R27, R17, RZ, 0xfc, !PT ;  /* 0x000000111b1b7212 */ /* 0x000fe200078efcff */
[----:B------:R-:W-:Y:S01]  /*b9c0*/  VIADD R17, R26, 0x14000 ;  /* 0x000140001a117836 */ /* 0x000fe20000000000 */
[----:B------:R-:W-:Y:S01]  /*b9d0*/  LOP3.LUT R16, R38, R16, RZ, 0xfc, !PT ;  /* 0x0000001026107212 */ /* 0x000fe200078efcff */
[----:B------:R-:W-:Y:S01]  /*b9e0*/  STS.128 [R26+0x14000], R52 ;  /* 0x014000341a007388 */ /* 0x000fe20000000c00 */
[----:B------:R-:W-:Y:S02]  /*b9f0*/  LOP3.LUT R8, R8, 0xffff, R65, 0xf8, !PT ;  /* 0x0000ffff08087812 */ /* 0x000fe400078ef841 */
[----:B------:R-:W-:Y:S01]  /*ba00*/  LOP3.LUT R18, R25, 0xffff, R18, 0xf8, !PT ;  /* 0x0000ffff19127812 */ /* 0x000fe200078ef812 */
[----:B------:R-:W-:Y:S01]  /*ba10*/  IMAD.U32 R25, R30, 0x10000, RZ ;  /* 0x000100001e197824 */ /* 0x000fe200078e00ff */
[----:B------:R-:W-:Y:S01]  /*ba20*/  SEL R28, R3, 0xfffffff0, P2 ;  /* 0xfffffff0031c7807 */ /* 0x000fe20001000000 */
[----:B------:R-:W-:Y:S01]  /*ba30*/  VIADD R3, R26, 0x14040 ;  /* 0x000140401a037836 */ /* 0x000fe20000000000 */
[----:B------:R-:W-:Y:S01]  /*ba40*/  LOP3.LUT R0, R18, R35, RZ, 0xfc, !PT ;  /* 0x0000002312007212 */ /* 0x000fe200078efcff */
[----:B------:R-:W-:Y:S01]  /*ba50*/  @P0 VIADD R3, R17, 0xffffffc0 ;  /* 0xffffffc011030836 */ /* 0x000fe20000000000 */
[----:B------:R-:W-:Y:S01]  /*ba60*/  LOP3.LUT R19, R67, R19, RZ, 0xfc, !PT ;  /* 0x0000001343137212 */ /* 0x000fe200078efcff */
[----:B------:R-:W-:Y:S01]  /*ba70*/  IMAD.MOV.U32 R17, RZ, RZ, R16 ;  /* 0x000000ffff117224 */ /* 0x000fe200078e0010 */
[----:B------:R-:W-:Y:S01]  /*ba80*/  LOP3.LUT R71, R5, 0xffff, R71, 0xf8, !PT ;  /* 0x0000ffff05477812 */ /* 0x000fe200078ef847 */
[----:B------:R-:W-:Y:S01]  /*ba90*/  IMAD.IADD R2, R26, 0x1, R28 ;  /* 0x000000011a027824 */ /* 0x000fe200078e021c */
[----:B------:R-:W-:Y:S01]  /*baa0*/  LOP3.LUT R4, R4, 0xffff, R69, 0xf8, !PT ;  /* 0x0000ffff04047812 */ /* 0x000fe200078ef845 */
[----:B------:R-:W-:Y:S01]  /*bab0*/  IMAD.MOV.U32 R16, RZ, RZ, R62 ;  /* 0x000000ffff107224 */ /* 0x000fe200078e003e */
[----:B------:R-:W-:Y:S01]  /*bac0*/  LOP3.LUT R6, R6, 0xffff, R72, 0xf8, !PT ;  /* 0x0000ffff06067812 */ /* 0x000fe200078ef848 */
[----:B------:R-:W-:Y:S01]  /*bad0*/  IMAD.MOV.U32 R18, RZ, RZ, R8 ;  /* 0x000000ffff127224 */ /* 0x000fe200078e0008 */
[----:B------:R-:W-:Y:S01]  /*bae0*/  LOP3.LUT R7, R7, R73, RZ, 0xfc, !PT ;  /* 0x0000004907077212 */ /* 0x000fe200078efcff */
[----:B------:R-:W-:Y:S01]  /*baf0*/  IMAD.U32 R5, R70, 0x10000, RZ ;  /* 0x0001000046057824 */ /* 0x000fe200078e00ff */
[----:B------:R-:W-:Y:S02]  /*bb00*/  LOP3.LUT R14, R14, 0xffff, R22, 0xf8, !PT ;  /* 0x0000ffff0e0e7812 */ /* 0x000fe400078ef816 */
[----:B------:R1:W-:Y:S01]  /*bb10*/  STS.128 [R2+0x14000], R16 ;  /* 0x0140001002007388 */ /* 0x0003e20000000c00 */
[----:B------:R-:W-:Y:S02]  /*bb20*/  LOP3.LUT R10, R10, 0xffff, R75, 0xf8, !PT ;  /* 0x0000ffff0a0a7812 */ /* 0x000fe400078ef84b */
[----:B------:R-:W-:Y:S02]  /*bb30*/  LOP3.LUT R5, R71, R5, RZ, 0xfc, !PT ;  /* 0x0000000547057212 */ /* 0x000fe400078efcff */
[----:B------:R-:W-:Y:S02]  /*bb40*/  LOP3.LUT R77, R77, R76, RZ, 0xfc, !PT ;  /* 0x0000004c4d4d7212 */ /* 0x000fe400078efcff */
[----:B------:R-:W-:Y:S01]  /*bb50*/  LOP3.LUT R80, R80, R79, RZ, 0xfc, !PT ;  /* 0x0000004f50507212 */ /* 0x000fe200078efcff */
[----:B------:R2:W-:Y:S01]  /*bb60*/  STS.128 [R3], R4 ;  /* 0x0000000403007388 */ /* 0x0005e20000000c00 */
[----:B------:R-:W-:Y:S02]  /*bb70*/  LOP3.LUT R84, R84, R83, RZ, 0xfc, !PT ;  /* 0x0000005354547212 */ /* 0x000fe400078efcff */
[----:B------:R-:W-:Y:S02]  /*bb80*/  LOP3.LUT R47, R47, R46, RZ, 0xfc, !PT ;  /* 0x0000002e2f2f7212 */ /* 0x000fe400078efcff */
[----:B------:R-:W-:Y:S02]  /*bb90*/  LOP3.LUT R15, R15, 0xffff, R41, 0xf8, !PT ;  /* 0x0000ffff0f0f7812 */ /* 0x000fe400078ef829 */
[----:B------:R-:W-:Y:S02]  /*bba0*/  LOP3.LUT R31, R37, 0xffff, R31, 0xf8, !PT ;  /* 0x0000ffff251f7812 */ /* 0x000fe400078ef81f */
[----:B------:R-:W-:Y:S02]  /*bbb0*/  LOP3.LUT R15, R15, R40, RZ, 0xfc, !PT ;  /* 0x000000280f0f7212 */ /* 0x000fe400078efcff */
[----:B------:R-:W-:Y:S02]  /*bbc0*/  LOP3.LUT R22, R36, 0xffff, R29, 0xf8, !PT ;  /* 0x0000ffff24167812 */ /* 0x000fe400078ef81d */
[----:B------:R-:W-:Y:S02]  /*bbd0*/  LOP3.LUT R57, R57, R56, RZ, 0xfc, !PT ;  /* 0x0000003839397212 */ /* 0x000fe400078efcff */
[----:B------:R-:W-:Y:S02]  /*bbe0*/  LOP3.LUT R25, R31, R25, RZ, 0xfc, !PT ;  /* 0x000000191f197212 */ /* 0x000fe400078efcff */
[----:B------:R-:W-:Y:S02]  /*bbf0*/  LOP3.LUT R23, R44, 0xffff, R33, 0xf8, !PT ;  /* 0x0000ffff2c177812 */ /* 0x000fe400078ef821 */
[----:B------:R-:W-:Y:S03]  /*bc00*/  ISETP.NE.AND P0, PT, R42, 0x3, PT ;  /* 0x000000032a00780c */ /* 0x000fe60003f05270 */
[----:B------:R-:W-:Y:S02]  /*bc10*/  IMAD.MOV.U32 R8, RZ, RZ, R23 ;  /* 0x000000ffff087224 */ /* 0x000fe400078e0017 */
[----:B-1----:R-:W-:Y:S02]  /*bc20*/  IMAD.IADD R16, R28, 0x1, R3 ;  /* 0x000000011c107824 */ /* 0x002fe400078e0203 */
[----:B--2---:R-:W-:Y:S02]  /*bc30*/  IMAD.MOV.U32 R4, RZ, RZ, R10 ;  /* 0x000000ffff047224 */ /* 0x004fe400078e000a */
[----:B------:R-:W-:Y:S02]  /*bc40*/  IMAD.MOV.U32 R5, RZ, RZ, R77 ;  /* 0x000000ffff057224 */ /* 0x000fe400078e004d */
[----:B------:R-:W-:Y:S02]  /*bc50*/  IMAD.MOV.U32 R6, RZ, RZ, R9 ;  /* 0x000000ffff067224 */ /* 0x000fe400078e0009 */
[----:B------:R-:W-:Y:S02]  /*bc60*/  IMAD.MOV.U32 R7, RZ, RZ, R80 ;  /* 0x000000ffff077224 */ /* 0x000fe400078e0050 */
[----:B------:R-:W-:Y:S02]  /*bc70*/  IMAD.MOV.U32 R9, RZ, RZ, R27 ;  /* 0x000000ffff097224 */ /* 0x000fe400078e001b */
[----:B------:R-:W-:Y:S01]  /*bc80*/  IMAD.MOV.U32 R10, RZ, RZ, R24 ;  /* 0x000000ffff0a7224 */ /* 0x000fe200078e0018 */
[----:B------:R1:W-:Y:S02]  /*bc90*/  STS.128 [R16], R4 ;  /* 0x0000000410007388 */ /* 0x0003e40000000c00 */
        /* <DEDUP_REMOVED lines=11> */
[----:B------:R2:W-:Y:S08]  /*bd50*/  STS.128 [R3+0x4000], R4 ;  /* 0x0040000403007388 */ /* 0x0005f00000000c00 */
        /* <DEDUP_REMOVED lines=9> */
.L_x_1904:
[----:B-1----:R-:W-:Y:S01]  /*bdf0*/  SYNCS.ARRIVE.TRANS64.A1T0 RZ, [UR36+0x24890], RZ ;  /* 0x024890ffffff79a7 */ /* 0x002fe20008100024 */
[----:B------:R-:W-:Y:S05]  /*be00*/  @!P0 BRA `(.L_x_1905) ;  /* 0x0000000000048947 */ /* 0x000fea0003800000 */
[----:B------:R-:W-:Y:S05]  /*be10*/  BPT.TRAP 0x1 ;  /* 0x000000040000795c */ /* 0x000fea0000300000 */
.L_x_1905:
        /* <DEDUP_REMOVED lines=27> */
[----:B------:R-:W2:Y:S01]  /*bfd0*/  S2UR UR5, SR_CTAID.Y ;  /* 0x00000000000579c3 */ /* 0x000ea20000002600 */
[----:B----4-:R-:W-:Y:S01]  /*bfe0*/  LOP3.LUT R4, R48, 0x7f, RZ, 0xc0, !PT ;  /* 0x0000007f30047812 */ /* 0x010fe200078ec0ff */
[----:B------:R-:W-:Y:S01]  /*bff0*/  BSSY.RECONVERGENT B0, `(.L_x_1907) ;  /* 0x000001b000007945 */ /* 0x000fe20003800200 */
[----:B------:R-:W3:Y:S05]  /*c000*/  S2R R0, SR_CTAID.X ;  /* 0x0000000000007919 */ /* 0x000eea0000002500 */
[----:B------:R-:W2:Y:S08]  /*c010*/  LDC.64 R40, c[0x0][0x988] ;  /* 0x00026200ff287b82 */ /* 0x000eb00000000a00 */
[----:B------:R-:W4:Y:S08]  /*c020*/  LDC.64 R16, c[0x0][0x9a0] ;  /* 0x00026800ff107b82 */ /* 0x000f300000000a00 */
[----:B------:R-:W5:Y:S01]  /*c030*/  S2UR UR4, SR_CTAID.Z ;  /* 0x00000000000479c3 */ /* 0x000f620000002700 */
[----:B-1----:R-:W-:-:S07]  /*c040*/  SHF.L.U32 R3, R43, 0x10, RZ ;  /* 0x000000102b037819 */ /* 0x002fce00000006ff */
[----:B------:R-:W5:Y:S01]  /*c050*/  LDC R22, c[0x0][0x990] ;  /* 0x00026400ff167b82 */ /* 0x000f620000000800 */
[----:B------:R-:W-:Y:S01]  /*c060*/  SHF.R.U32.HI R43, RZ, 0x3, R43 ;  /* 0x00000003ff2b7819 */ /* 0x000fe2000001162b */
[----:B--2---:R-:W-:Y:S01]  /*c070*/  IMAD R5, R41, UR5, RZ ;  /* 0x0000000529057c24 */ /* 0x004fe2000f8e02ff */
[----:B---3--:R-:W-:Y:S02]  /*c080*/  SHF.L.U32 R0, R0, 0x7, RZ ;  /* 0x0000000700007819 */ /* 0x008fe400000006ff */
[C---:B------:R-:W-:Y:S02]  /*c090*/  LOP3.LUT R47, R3.reuse, 0x600010, R43, 0xc8, !PT ;  /* 0x00600010032f7812 */ /* 0x040fe400078ec82b */
[----:B------:R-:W-:Y:S01]  /*c0a0*/  LOP3.LUT R51, R3, 0x600000, RZ, 0xc0, !PT ;  /* 0x0060000003337812 */ /* 0x000fe200078ec0ff */
[----:B------:R-:W1:Y:S01]  /*c0b0*/  LDC R2, c[0x0][0x9a8] ;  /* 0x00026a00ff027b82 */ /* 0x000e620000000800 */
[----:B----4-:R-:W-:Y:S01]  /*c0c0*/  IMAD R17, R17, UR5, RZ ;  /* 0x0000000511117c24 */ /* 0x010fe2000f8e02ff */
[----:B------:R-:W-:Y:S01]  /*c0d0*/  LOP3.LUT R47, R47, 0x100, RZ, 0xfc, !PT ;  /* 0x000001002f2f7812 */ /* 0x000fe200078efcff */
[C---:B------:R-:W-:Y:S01]  /*c0e0*/  IMAD R5, R0.reuse, R40, R5 ;  /* 0x0000002800057224 */ /* 0x040fe200078e0205 */
[----:B------:R-:W-:Y:S01]  /*c0f0*/  LOP3.LUT R51, R51, 0x10, R49, 0xf8, !PT ;  /* 0x0000001033337812 */ /* 0x000fe200078ef831 */
[C---:B------:R-:W-:Y:S01]  /*c100*/  IMAD R17, R0.reuse, R16, R17 ;  /* 0x0000001000117224 */ /* 0x040fe200078e0211 */
[----:B------:R-:W-:Y:S01]  /*c110*/  LOP3.LUT R41, R0, 0x7f, R48, 0xf8, !PT ;  /* 0x0000007f00297812 */ /* 0x000fe200078ef830 */
[C---:B------:R-:W-:Y:S01]  /*c120*/  IMAD R40, R4.reuse, R40, RZ ;  /* 0x0000002804287224 */ /* 0x040fe200078e02ff */
[----:B------:R-:W-:Y:S01]  /*c130*/  IADD3 R3, PT, PT, R47, -0xc0, RZ ;  /* 0xffffff402f037810 */ /* 0x000fe20007ffe0ff */
[----:B------:R-:W-:-:S03]  /*c140*/  IMAD R16, R4, R16, RZ ;  /* 0x0000001004107224 */ /* 0x000fc600078e02ff */
[----:B------:R-:W-:Y:S01]  /*c150*/  SHF.R.S32.HI R23, RZ, 0x1f, R40 ;  /* 0x0000001fff177819 */ /* 0x000fe20000011428 */
[----:B-----5:R-:W-:Y:S02]  /*c160*/  IMAD R22, R22, UR4, R5 ;  /* 0x0000000416167c24 */ /* 0x020fe4000f8e0205 */
[----:B-1----:R-:W-:Y:S01]  /*c170*/  IMAD R2, R2, UR4, R17 ;  /* 0x0000000402027c24 */ /* 0x002fe2000f8e0211 */
[----:B------:R-:W-:Y:S05]  /*c180*/  @!P0 BRA `(.L_x_1908) ;  /* 0x0000000000048947 */ /* 0x000fea0003800000 */
[----:B------:R-:W-:Y:S05]  /*c190*/  BPT.TRAP 0x1 ;  /* 0x000000040000795c */ /* 0x000fea0000300000 */
.L_x_1908:
[----:B------:R-:W-:Y:S05]  /*c1a0*/  BSYNC.RECONVERGENT B0 ;  /* 0x0000000000007941 */ /* 0x000fea0003800200 */
.L_x_1907:
[----:B------:R-:W-:Y:S02]  /*c1b0*/  SHF.L.U32 R0, RZ, 0x1f, RZ ;  /* 0x0000001fff007819 */ /* 0x000fe400000006ff */
[----:B------:R-:W-:Y:S02]  /*c1c0*/  SHF.R.U32.HI R50, RZ, 0x5, R48 ;  /* 0x00000005ff327819 */ /* 0x000fe40000011630 */
[----:B------:R-:W1:Y:S01]  /*c1d0*/  SYNCS.PHASECHK.TRANS64.TRYWAIT P1, [UR36+0x248a0], R0 ;  /* 0x0248a000ff0075a7 */ /* 0x000e620008021124 */
[----:B------:R-:W-:Y:S02]  /*c1e0*/  SHF.R.U32.HI R3, RZ, 0x15, R3 ;  /* 0x00000015ff037819 */ /* 0x000fe40000011603 */
[----:B------:R-:W-:-:S04]  /*c1f0*/  LOP3.LUT R50, R50, 0x3, RZ, 0xc0, !PT ;  /* 0x0000000332327812 */ /* 0x000fc800078ec0ff */
[----:B------:R-:W-:Y:S01]  /*c200*/  ISETP.NE.AND P0, PT, R50, R3, PT ;  /* 0x000000033200720c */ /* 0x000fe20003f05270 */
[----:B-1----:R-:W-:-:S12]  /*c210*/  @!P1 BRA `(.L_x_1909) ;  /* 0x0000002800309947 */ /* 0x002fd80003800000 */
.L_x_1993:
        /* <DEDUP_REMOVED lines=17> */
.L_x_1910:
[----:B------:R-:W-:Y:S05]  /*c330*/  WARPSYNC.ALL ;  /* 0x0000000000007948 */ /* 0x000fea0003800000 */
[----:B------:R-:W2:Y:S01]  /*c340*/  LDL R17, [R1+0x4] ;  /* 0x0000040001117983 */ /* 0x000ea20000100800 */
[C---:B-1----:R-:W-:Y:S01]  /*c350*/  VIADD R0, R47.reuse, 0xffffff60 ;  /* 0xffffff602f007836 */ /* 0x042fe20000000000 */
[----:B------:R-:W2:Y:S01]  /*c360*/  LDCU UR5, c[0x0][0x9a0] ;  /* 0x00013400ff0577ac */ /* 0x000ea20008000800 */
[----:B------:R-:W-:-:S03]  /*c370*/  R2UR UR4, R47 ;  /* 0x000000002f0472ca */ /* 0x000fc600000e0000 */
[----:B------:R-:W-:-:S04]  /*c380*/  SHF.R.U32.HI R0, RZ, 0x15, R0 ;  /* 0x00000015ff007819 */ /* 0x000fc80000011600 */
[----:B------:R-:W-:-:S06]  /*c390*/  ISETP.NE.AND P0, PT, R50, R0, PT ;  /* 0x000000003200720c */ /* 0x000fcc0003f05270 */
[----:B------:R-:W1:Y:S01]  /*c3a0*/  LDTM.x16 R24, tmem[UR4+-0xc0] ;  /* 0xffff4004001879ee */ /* 0x000e62000824ff00 */
[----:B--2---:R-:W-:-:S05]  /*c3b0*/  IMAD R17, R17, UR5, RZ ;  /* 0x0000000511117c24 */ /* 0x004fca000f8e02ff */
[----:B------:R-:W-:Y:S01]  /*c3c0*/  SHF.R.S32.HI R44, RZ, 0x1f, R17 ;  /* 0x0000001fff2c7819 */ /* 0x000fe20000011411 */
[----:B-1----:R-:W-:Y:S06]  /*c3d0*/  @!P0 BRA `(.L_x_1911) ;  /* 0x0000000000408947 */ /* 0x002fec0003800000 */
        /* <DEDUP_REMOVED lines=16> */
.L_x_1911:
        /* <DEDUP_REMOVED lines=8> */
[----:B------:R-:W3:Y:S01]  /*c560*/  LDCU.64 UR6, c[0x0][0x998] ;  /* 0x00013300ff0677ac */ /* 0x000ee20008000a00 */
[C---:B------:R-:W-:Y:S01]  /*c570*/  VIADD R45, R43.reuse, 0x20 ;  /* 0x000000202b2d7836 */ /* 0x040fe20000000000 */
[----:B------:R-:W4:Y:S01]  /*c580*/  S2UR UR37, SR_CgaCtaId ;  /* 0x00000000002579c3 */ /* 0x000f220000008800 */
[----:B------:R-:W-:Y:S01]  /*c590*/  IADD3.X R0, PT, PT, R0, R44, RZ, P1, P0 ;  /* 0x0000002c00007210 */ /* 0x000fe20000fe04ff */
[C---:B------:R-:W-:Y:S01]  /*c5a0*/  VIADD R44, R43.reuse, 0x28 ;  /* 0x000000282b2c7836 */ /* 0x040fe20000000000 */
[----:B------:R-:W-:Y:S01]  /*c5b0*/  IADD3 R2, P1, PT, R2, R3, RZ ;  /* 0x0000000302027210 */ /* 0x000fe20007f3e0ff */
[----:B------:R-:W-:Y:S01]  /*c5c0*/  BSSY.RECONVERGENT B0, `(.L_x_1912) ;  /* 0x000002b000007945 */ /* 0x000fe20003800200 */
[----:B------:R-:W-:Y:S01]  /*c5d0*/  ISETP.NE.AND P0, PT, R42, 0x3, PT ;  /* 0x000000032a00780c */ /* 0x000fe20003f05270 */
[----:B------:R-:W5:Y:S02]  /*c5e0*/  LDTM.x16 R4, tmem[UR4+-0xa0] ;  /* 0xffff6004000479ee */ /* 0x000f64000824ff00 */
[----:B------:R-:W-:Y:S01]  /*c5f0*/  IMAD.X R0, RZ, RZ, R0, P1 ;  /* 0x000000ffff007224 */ /* 0x000fe200008e0600 */
[----:B--2---:R-:W-:-:S02]  /*c600*/  ISETP.GE.AND P5, PT, R43, UR8, PT ;  /* 0x000000082b007c0c */ /* 0x004fc4000bfa6270 */
[----:B------:R-:W-:Y:S02]  /*c610*/  ISETP.GE.AND P4, PT, R46, UR8, PT ;  /* 0x000000082e007c0c */ /* 0x000fe4000bf86270 */
[----:B------:R-:W-:Y:S02]  /*c620*/  ISETP.GE.U32.OR P5, PT, R41, R94, P5 ;  /* 0x0000005e2900720c */ /* 0x000fe40002fa6470 */
[----:B---3--:R-:W-:Y:S02]  /*c630*/  LEA R20, P1, R2, UR6, 0x1 ;  /* 0x0000000602147c11 */ /* 0x008fe4000f8208ff */
[----:B------:R-:W-:Y:S02]  /*c640*/  ISETP.GE.AND P3, PT, R45, UR8, PT ;  /* 0x000000082d007c0c */ /* 0x000fe4000bf66270 */
[----:B------:R-:W-:Y:S02]  /*c650*/  ISETP.GE.AND P2, PT, R44, UR8, PT ;  /* 0x000000082c007c0c */ /* 0x000fe4000bf46270 */
[----:B------:R-:W-:-:S02]  /*c660*/  LEA.HI.X R21, R2, UR7, R0, 0x1, P1 ;  /* 0x0000000702157c11 */ /* 0x000fc400088f0c00 */
[CC--:B------:R-:W-:Y:S02]  /*c670*/  ISETP.GE.U32.OR P4, PT, R41.reuse, R94.reuse, P4 ;  /* 0x0000005e2900720c */ /* 0x0c0fe40002786470 */
[CC--:B------:R-:W-:Y:S02]  /*c680*/  ISETP.GE.U32.OR P3, PT, R41.reuse, R94.reuse, P3 ;  /* 0x0000005e2900720c */ /* 0x0c0fe40001f66470 */
[----:B------:R-:W-:Y:S02]  /*c690*/  ISETP.GE.U32.OR P2, PT, R41, R94, P2 ;  /* 0x0000005e2900720c */ /* 0x000fe40001746470 */
[----:B-----5:R-:W-:Y:S02]  /*c6a0*/  F2FP.F16.F32.PACK_AB R0, R5, R4 ;  /* 0x000000040500723e */ /* 0x020fe400000000ff */
[----:B------:R-:W-:Y:S01]  /*c6b0*/  F2FP.F16.F32.PACK_AB R2, R7, R6 ;  /* 0x000000060702723e */ /* 0x000fe200000000ff */
[----:B-1--4-:R-:W-:Y:S08]  /*c6c0*/  @P5 BRA `(.L_x_1913) ;  /* 0x0000000000685947 */ /* 0x012ff00003800000 */
        /* <DEDUP_REMOVED lines=26> */
.L_x_1913:
[----:B------:R-:W-:Y:S05]  /*c870*/  BSYNC.RECONVERGENT B0 ;  /* 0x0000000000007941 */ /* 0x000fea0003800200 */
.L_x_1912:
        /* <DEDUP_REMOVED lines=28> */
.L_x_1915:
[----:B------:R-:W-:Y:S05]  /*ca40*/  BSYNC.RECONVERGENT B0 ;  /* 0x0000000000007941 */ /* 0x000fea0003800200 */
.L_x_1914:
        /* <DEDUP_REMOVED lines=26> */
.L_x_1917:
[----:B------:R-:W-:Y:S05]  /*cbf0*/  BSYNC.RECONVERGENT B0 ;  /* 0x0000000000007941 */ /* 0x000fea0003800200 */
.L_x_1916:
        /* <DEDUP_REMOVED lines=27> */
.L_x_1919:
[----:B------:R-:W-:Y:S05]  /*cdb0*/  BSYNC.RECONVERGENT B0 ;  /* 0x0000000000007941 */ /* 0x000fea0003800200 */
.L_x_1918:
[----:B------:R-:W-:Y:S01]  /*cdc0*/  NOP ;  /* 0x0000000000007918 */ /* 0x000fe20000000000 */
[----:B------:R-:W-:Y:S05]  /*cdd0*/  @!P0 BRA `(.L_x_1920) ;  /* 0x0000000000088947 */ /* 0x000fea0003800000 */
[----:B------:R-:W-:Y:S05]  /*cde0*/  BPT.TRAP 0x1 ;  /* 0x000000040000795c */ /* 0x000fea0000300000 */
[----:B------:R-:W-:Y:S05]  /*cdf0*/  BPT.TRAP 0x1 ;  /* 0x000000040000795c */ /* 0x000fea0000300000 */
.L_x_1920:
[----:B------:R-:W-:-:S04]  /*ce00*/  UIADD3 UR4, UPT, UPT, UR36, 0x248b0, URZ ;  /* 0x000248b024047890 */ /* 0x000fc8000fffe0ff */
[----:B------:R-:W-:-:S09]  /*ce10*/  UPRMT UR4, UR37, 0x654, UR4 ;  /* 0x0000065425047896 */ /* 0x000fd20008000004 */
[----:B------:R-:W-:Y:S01]  /*ce20*/  SYNCS.ARRIVE.TRANS64.RED.A1T0 RZ, [UR4], RZ ;  /* 0x000000ffffff79a7 */ /* 0x000fe20008100404 */
[----:B------:R-:W-:Y:S05]  /*ce30*/  @!P0 BRA `(.L_x_1921) ;  /* 0x0000000000048947 */ /* 0x000fea0003800000 */
[----:B------:R-:W-:Y:S05]  /*ce40*/  BPT.TRAP 0x1 ;  /* 0x000000040000795c */ /* 0x000fea0000300000 */
.L_x_1921:
[----:B------:R-:W-:Y:S02]  /*ce50*/  SHF.L.U32 R2, RZ, 0x1f, RZ ;  /* 0x0000001fff027819 */ /* 0x000fe400000006ff */
[----:B------:R-:W-:Y:S02]  /*ce60*/  SHF.R.U32.HI R0, RZ, 0x15, R51 ;  /* 0x00000015ff007819 */ /* 0x000fe40000011633 */
[----:B------:R-:W3:Y:S02]  /*ce70*/  SYNCS.PHASECHK.TRANS64.TRYWAIT P1, [UR36+0x248a8], R2 ;  /* 0x0248a802ff0075a7 */ /* 0x000ee40008021124 */
[----:B------:R-:W-:Y:S01]  /*ce80*/  ISETP.NE.AND P0, PT, R50, R0, PT ;  /* 0x000000003200720c */ /* 0x000fe20003f05270 */
[----:B---3--:R-:W-:-:S12]  /*ce90*/  @!P1 BRA `(.L_x_1922) ;  /* 0x0000001c00289947 */ /* 0x008fd80003800000 */
.L_x_1995:
        /* <DEDUP_REMOVED lines=17> */
.L_x_1923:
[----:B------:R-:W-:Y:S05]  /*cfb0*/  WARPSYNC.ALL ;  /* 0x0000000000007948 */ /* 0x000fea0003800000 */
[----:B---3--:R-:W3:Y:S01]  /*cfc0*/  LDL.LU R2, [R1+0x4] ;  /* 0x0000040001027983 */ /* 0x008ee20000300800 */
[----:B------:R-:W-:Y:S01]  /*cfd0*/  VIADD R0, R47, 0xffffff20 ;  /* 0xffffff202f007836 */ /* 0x000fe20000000000 */
[----:B------:R-:W3:Y:S01]  /*cfe0*/  LDCU UR5, c[0x0][0x988] ;  /* 0x00013100ff0577ac */ /* 0x000ee20008000800 */
[----:B------:R-:W-:-:S03]  /*cff0*/  R2UR UR4, R51 ;  /* 0x00000000330472ca */ /* 0x000fc600000e0000 */
[----:B------:R-:W-:-:S04]  /*d000*/  SHF.R.U32.HI R0, RZ, 0x15, R0 ;  /* 0x00000015ff007819 */ /* 0x000fc80000011600 */
[----:B------:R-:W-:-:S06]  /*d010*/  ISETP.NE.AND P0, PT, R50, R0, PT ;  /* 0x000000003200720c */ /* 0x000fcc0003f05270 */
[----:B------:R-:W4:Y:S01]  /*d020*/  LDTM.x16 R24, tmem[UR4] ;  /* 0x00000004001879ee */ /* 0x000f220008240000 */
[----:B---3--:R-:W-:-:S05]  /*d030*/  IMAD R50, R2, UR5, RZ ;  /* 0x0000000502327c24 */ /* 0x008fca000f8e02ff */
[----:B------:R-:W-:Y:S01]  /*d040*/  SHF.R.S32.HI R2, RZ, 0x1f, R50 ;  /* 0x0000001fff027819 */ /* 0x000fe20000011432 */
[----:B----4-:R-:W-:Y:S06]  /*d050*/  @!P0 BRA `(.L_x_1924) ;  /* 0x0000000000408947 */ /* 0x010fec0003800000 */
        /* <DEDUP_REMOVED lines=16> */
.L_x_1924:
[----:B------:R-:W-:Y:S05]  /*d160*/  WARPSYNC.ALL ;  /* 0x0000000000007948 */ /* 0x000fea0003800000 */
[----:B------:R-:W-:Y:S01]  /*d170*/  R2UR UR4, R47 ;  /* 0x000000002f0472ca */ /* 0x000fe200000e0000 */
[----:B------:R-:W3:Y:S01]  /*d180*/  LDCU UR5, c[0x0][0x3b0] ;  /* 0x00007600ff0577ac */ /* 0x000ee20008000800 */
[----:B------:R-:W-:Y:S01]  /*d190*/  IADD3 R40, P2, P1, R40, R50, R43 ;  /* 0x0000003228287210 */ /* 0x000fe2000795e02b */
[----:B------:R-:W-:Y:S01]  /*d1a0*/  BSSY.RECONVERGENT B0, `(.L_x_1925) ;  /* 0x0000038000007945 */ /* 0x000fe20003800200 */
[----:B------:R-:W-:Y:S01]  /*d1b0*/  ISETP.NE.AND P0, PT, R42, 0x3, PT ;  /* 0x000000032a00780c */ /* 0x000fe20003f05270 */
[----:B------:R-:W4:Y:S01]  /*d1c0*/  LDCU.64 UR6, c[0x0][0x980] ;  /* 0x00013000ff0677ac */ /* 0x000f220008000a00 */
[----:B------:R-:W-:-:S02]  /*d1d0*/  IADD3.X R2, PT, PT, R23, R2, RZ, P2, P1 ;  /* 0x0000000217027210 */ /* 0x000fc400017e24ff */
[----:B------:R-:W-:-:S05]  /*d1e0*/  IADD3 R22, P1, PT, R22, R40, RZ ;  /* 0x0000002816167210 */ /* 0x000fca0007f3e0ff */
[----:B-12---:R-:W1:Y:S01]  /*d1f0*/  LDTM.x16 R4, tmem[UR4+-0xe0] ;  /* 0xffff2004000479ee */ /* 0x006e62000824ff00 */
[----:B------:R-:W1:Y:S01]  /*d200*/  LDCU UR4, c[0x0][0x470] ;  /* 0x00008e00ff0477ac */ /* 0x000e620008000800 */
[----:B------:R-:W-:Y:S01]  /*d210*/  IMAD.X R2, RZ, RZ, R2, P1 ;  /* 0x000000ffff027224 */ /* 0x000fe200008e0602 */
[----:B---3--:R-:W-:Y:S02]  /*d220*/  ISETP.GE.AND P5, PT, R43, UR5, PT ;  /* 0x000000052b007c0c */ /* 0x008fe4000bfa6270 */
[----:B------:R-:W-:Y:S02]  /*d230*/  ISETP.GE.AND P4, PT, R46, UR5, PT ;  /* 0x000000052e007c0c */ /* 0x000fe4000bf86270 */
[----:B------:R-:W-:Y:S02]  /*d240*/  ISETP.GE.U32.OR P5, PT, R41, R94, P5 ;  /* 0x0000005e2900720c */ /* 0x000fe40002fa6470 */
[----:B------:R-:W-:Y:S02]  /*d250*/  ISETP.GE.AND P3, PT, R45, UR5, PT ;  /* 0x000000052d007c0c */ /* 0x000fe4000bf66270 */
[----:B------:R-:W-:-:S02]  /*d260*/  ISETP.GE.AND P2, PT, R44, UR5, PT ;  /* 0x000000052c007c0c */ /* 0x000fc4000bf46270 */
[C---:B----4-:R-:W-:Y:S02]  /*d270*/  LEA R40, P1, R22.reuse, UR6, 0x1 ;  /* 0x0000000616287c11 */ /* 0x050fe4000f8208ff */
[CC--:B------:R-:W-:Y:S02]  /*d280*/  ISETP.GE.U32.OR P4, PT, R41.reuse, R94.reuse, P4 ;  /* 0x0000005e2900720c */ /* 0x0c0fe40002786470 */
[CC--:B------:R-:W-:Y:S02]  /*d290*/  ISETP.GE.U32.OR P3, PT, R41.reuse, R94.reuse, P3 ;  /* 0x0000005e2900720c */ /* 0x0c0fe40001f66470 */
[----:B------:R-:W-:Y:S02]  /*d2a0*/  ISETP.GE.U32.OR P2, PT, R41, R94, P2 ;  /* 0x0000005e2900720c */ /* 0x000fe40001746470 */
        /* <DEDUP_REMOVED lines=39> */
.L_x_1926:
[----:B------:R-:W-:Y:S05]  /*d520*/  BSYNC.RECONVERGENT B0 ;  /* 0x0000000000007941 */ /* 0x000fea0003800200 */
.L_x_1925:
        /* <DEDUP_REMOVED lines=40> */
.L_x_1928:
[----:B------:R-:W-:Y:S05]  /*d7b0*/  BSYNC.RECONVERGENT B0 ;  /* 0x0000000000007941 */ /* 0x000fea0003800200 */
.L_x_1927:
        /* <DEDUP_REMOVED lines=40> */
.L_x_1930:
[----:B------:R-:W-:Y:S05]  /*da40*/  BSYNC.RECONVERGENT B0 ;  /* 0x0000000000007941 */ /* 0x000fea0003800200 */
.L_x_1929:
        /* <DEDUP_REMOVED lines=30> */
.L_x_1932:
[----:B------:R-:W-:Y:S05]  /*dc30*/  BSYNC.RECONVERGENT B0 ;  /* 0x0000000000007941 */ /* 0x000fea0003800200 */
.L_x_1931:
[----:B------:R-:W-:Y:S01]  /*dc40*/  NOP ;  /* 0x0000000000007918 */ /* 0x000fe20000000000 */
[----:B------:R-:W-:Y:S05]  /*dc50*/  @!P0 BRA `(.L_x_1933) ;  /* 0x0000000000088947 */ /* 0x000fea0003800000 */
[----:B------:R-:W-:Y:S05]  /*dc60*/  BPT.TRAP 0x1 ;  /* 0x000000040000795c */ /* 0x000fea0000300000 */
[----:B------:R-:W-:Y:S05]  /*dc70*/  BPT.TRAP 0x1 ;  /* 0x000000040000795c */ /* 0x000fea0000300000 */
.L_x_1933:
        /* <DEDUP_REMOVED lines=43> */
.L_x_1935:
[----:B------:R-:W-:Y:S02]  /*df30*/  MOV R2, 0xdf50 ;  /* 0x0000df5000027802 */ /* 0x000fe40000000f00 */
[----:B-12---:R-:W-:Y:S05]  /*df40*/  CALL.REL.NOINC `($__internal_21_$__cuda_sm10x_tcgen05_guardrail_trap_col_being_dealloced_not_returned_by_alloc) ;  /* 0x0000000c00147944 */ /* 0x006fea0003c00000 */
[----:B------:R-:W-:Y:S05]  /*df50*/  BRA `(.L_x_1936) ;  /* 0x0000000000087947 */ /* 0x000fea0003800000 */
.L_x_1934:
[----:B------:R-:W-:Y:S02]  /*df60*/  MOV R2, 0xdf80 ;  /* 0x0000df8000027802 */ /* 0x000fe40000000f00 */
[----:B-12---:R-:W-:Y:S05]  /*df70*/  CALL.REL.NOINC `($__internal_23_$__cuda_sm10x_tcgen05_guardrail_trap_unallocated_columns_being_dealloced) ;  /* 0x0000000c00207944 */ /* 0x006fea0003c00000 */
.L_x_1936:
[----:B------:R-:W-:Y:S01]  /*df80*/  NOP ;  /* 0x0000000000007918 */ /* 0x000fe20000000000 */
[----:B-1----:R-:W-:Y:S05]  /*df90*/  EXIT ;  /* 0x000000000000794d */ /* 0x002fea0003800000 */
.L_x_1753:
[----:B------:R-:W-:-:S07]  /*dfa0*/  MOV R7, UR24 ;  /* 0x0000001800077c02 */ /* 0x000fce0008000f00 */
.L_x_1937:
[----:B-1----:R1:W2:Y:S02]  /*dfb0*/  SYNCS.PHASECHK.TRANS64.TRYWAIT P0, [R7+URZ+0x24810], R9 ;  /* 0x02481009070075a7 */ /* 0x0022a400080011ff */
[----:B--2---:R-:W-:Y:S05]  /*dfc0*/  @!P0 NANOSLEEP.SYNCS 0x989680 ;  /* 0x009896800000895d */ /* 0x004fea0003900000 */
[----:B------:R-:W2:Y:S02]  /*dfd0*/  @!P0 SYNCS.PHASECHK.TRANS64 P0, [R7+URZ+0x24810], R9 ;  /* 0x02481009070085a7 */ /* 0x000ea400080010ff */
[----:B--2---:R-:W-:Y:S05]  /*dfe0*/  @!P0 BRA `(.L_x_1937) ;  /* 0xfffffffc00f08947 */ /* 0x004fea000383ffff */
[----:B------:R-:W-:Y:S05]  /*dff0*/  BRA `(.L_x_1938) ;  /* 0xffffff4400487947 */ /* 0x000fea000383ffff */
.L_x_1760:
[----:B------:R-:W-:-:S07]  /*e000*/  MOV R7, UR24 ;  /* 0x0000001800077c02 */ /* 0x000fce0008000f00 */
.L_x_1939:
[----:B-1----:R1:W3:Y:S02]  /*e010*/  SYNCS.PHASECHK.TRANS64.TRYWAIT P0, [R7+URZ+0x24838], R9 ;  /* 0x02483809070075a7 */ /* 0x0022e400080011ff */
[----:B---3--:R-:W-:Y:S05]  /*e020*/  @!P0 NANOSLEEP.SYNCS 0x989680 ;  /* 0x009896800000895d */ /* 0x008fea0003900000 */
[----:B------:R-:W3:Y:S02]  /*e030*/  @!P0 SYNCS.PHASECHK.TRANS64 P0, [R7+URZ+0x24838], R9 ;  /* 0x02483809070085a7 */ /* 0x000ee400080010ff */
[----:B---3--:R-:W-:Y:S05]  /*e040*/  @!P0 BRA `(.L_x_1939) ;  /* 0xfffffffc00f08947 */ /* 0x008fea000383ffff */
[----:B------:R-:W-:Y:S05]  /*e050*/  BRA `(.L_x_1940) ;  /* 0xffffff4400ec7947 */ /* 0x000fea000383ffff */
.L_x_1763:
[----:B------:R-:W-:-:S07]  /*e060*/  MOV R10, UR24 ;  /* 0x00000018000a7c02 */ /* 0x000fce0008000f00 */
.L_x_1941:
[----:B--2---:R2:W3:Y:S02]  /*e070*/  SYNCS.PHASECHK.TRANS64.TRYWAIT P4, [R10+URZ+0x24828], R9 ;  /* 0x024828090a0075a7 */ /* 0x0044e400080811ff */
[----:B---3--:R-:W-:Y:S05]  /*e080*/  @!P4 NANOSLEEP.SYNCS 0x989680 ;  /* 0x009896800000c95d */ /* 0x008fea0003900000 */
[----:B------:R-:W3:Y:S02]  /*e090*/  @!P4 SYNCS.PHASECHK.TRANS64 P4, [R10+URZ+0x24828], R9 ;  /* 0x024828090a00c5a7 */ /* 0x000ee400080810ff */
[----:B---3--:R-:W-:Y:S05]  /*e0a0*/  @!P4 BRA `(.L_x_1941) ;  /* 0xfffffffc00f0c947 */ /* 0x008fea000383ffff */
[----:B------:R-:W-:Y:S05]  /*e0b0*/  BRA `(.L_x_1942) ;  /* 0xffffff4800947947 */ /* 0x000fea000383ffff */
.L_x_1769:
[----:B--2---:R-:W-:-:S07]  /*e0c0*/  MOV R10, UR24 ;  /* 0x00000018000a7c02 */ /* 0x004fce0008000f00 */
.L_x_1943:
[----:B--2---:R2:W4:Y:S02]  /*e0d0*/  SYNCS.PHASECHK.TRANS64.TRYWAIT P4, [R10+URZ+0x24848], R9 ;  /* 0x024848090a0075a7 */ /* 0x00452400080811ff */
[----:B----4-:R-:W-:Y:S05]  /*e0e0*/  @!P4 NANOSLEEP.SYNCS 0x989680 ;  /* 0x009896800000c95d */ /* 0x010fea0003900000 */
[----:B------:R-:W4:Y:S02]  /*e0f0*/  @!P4 SYNCS.PHASECHK.TRANS64 P4, [R10+URZ+0x24848], R9 ;  /* 0x024848090a00c5a7 */ /* 0x000f2400080810ff */
[----:B----4-:R-:W-:Y:S05]  /*e100*/  @!P4 BRA `(.L_x_1943) ;  /* 0xfffffffc00f0c947 */ /* 0x010fea000383ffff */
[----:B------:R-:W-:Y:S05]  /*e110*/  BRA `(.L_x_1944) ;  /* 0xffffff4c00387947 */ /* 0x000fea000383ffff */
.L_x_1773:
[----:B------:R-:W-:Y:S07]  /*e120*/  MOV R9, UR9 ;  /* 0x0000000900097c02 */ /* 0x000fee0008000f00 */
.L_x_1945:
[----:B-1----:R1:W4:Y:S02]  /*e130*/  SYNCS.PHASECHK.TRANS64.TRYWAIT P0, [R9+URZ+0x24810], R11 ;  /* 0x0248100b090075a7 */ /* 0x00232400080011ff */
[----:B----4-:R-:W-:Y:S05]  /*e140*/  @!P0 NANOSLEEP.SYNCS 0x989680 ;  /* 0x009896800000895d */ /* 0x010fea0003900000 */
[----:B------:R-:W4:Y:S02]  /*e150*/  @!P0 SYNCS.PHASECHK.TRANS64 P0, [R9+URZ+0x24810], R11 ;  /* 0x0248100b090085a7 */ /* 0x000f2400080010ff */
[----:B----4-:R-:W-:Y:S05]  /*e160*/  @!P0 BRA `(.L_x_1945) ;  /* 0xfffffffc00f08947 */ /* 0x010fea000383ffff */
[----:B------:R-:W-:Y:S05]  /*e170*/  BRA `(.L_x_1946) ;  /* 0xffffff5000247947 */ /* 0x000fea000383ffff */
.L_x_1779:
[----:B------:R-:W-:Y:S07]  /*e180*/  MOV R9, UR24 ;  /* 0x0000001800097c02 */ /* 0x000fee0008000f00 */
.L_x_1947:
[----:B-1----:R1:W4:Y:S02]  /*e190*/  SYNCS.PHASECHK.TRANS64.TRYWAIT P1, [R9+URZ+0x24838], R10 ;  /* 0x0248380a090075a7 */ /* 0x00232400080211ff */
[----:B----4-:R-:W-:Y:S05]  /*e1a0*/  @!P1 NANOSLEEP.SYNCS 0x989680 ;  /* 0x009896800000995d */ /* 0x010fea0003900000 */
[----:B------:R-:W4:Y:S02]  /*e1b0*/  @!P1 SYNCS.PHASECHK.TRANS64 P1, [R9+URZ+0x24838], R10 ;  /* 0x0248380a090095a7 */ /* 0x000f2400080210ff */
[----:B----4-:R-:W-:Y:S05]  /*e1c0*/  @!P1 BRA `(.L_x_1947) ;  /* 0xfffffffc00f09947 */ /* 0x010fea000383ffff */
[----:B------:R-:W-:Y:S05]  /*e1d0*/  BRA `(.L_x_1948) ;  /* 0xffffff5000847947 */ /* 0x000fea000383ffff */
.L_x_1782:
[----:B------:R-:W-:Y:S07]  /*e1e0*/  MOV R10, UR24 ;  /* 0x00000018000a7c02 */ /* 0x000fee0008000f00 */
.L_x_1949:
[----:B--2---:R2:W4:Y:S02]  /*e1f0*/  SYNCS.PHASECHK.TRANS64.TRYWAIT P6, [R10+URZ+0x24828], R12 ;  /* 0x0248280c0a0075a7 */ /* 0x00452400080c11ff */
[----:B----4-:R-:W-:Y:S05]  /*e200*/  @!P6 NANOSLEEP.SYNCS 0x989680 ;  /* 0x009896800000e95d */ /* 0x010fea0003900000 */
[----:B------:R-:W4:Y:S02]  /*e210*/  @!P6 SYNCS.PHASECHK.TRANS64 P6, [R10+URZ+0x24828], R12 ;  /* 0x0248280c0a00e5a7 */ /* 0x000f2400080c10ff */
[----:B----4-:R-:W-:Y:S05]  /*e220*/  @!P6 BRA `(.L_x_1949) ;  /* 0xfffffffc00f0e947 */ /* 0x010fea000383ffff */
[----:B------:R-:W-:Y:S05]  /*e230*/  BRA `(.L_x_1950) ;  /* 0xffffff5400287947 */ /* 0x000fea000383ffff */
.L_x_1787:
[----:B--2---:R-:W-:Y:S07]  /*e240*/  MOV R10, UR24 ;  /* 0x00000018000a7c02 */ /* 0x004fee0008000f00 */
.L_x_1951:
[----:B-1----:R1:W2:Y:S02]  /*e250*/  SYNCS.PHASECHK.TRANS64.TRYWAIT P6, [R10+URZ+0x24848], R11 ;  /* 0x0248480b0a0075a7 */ /* 0x0022a400080c11ff */
[----:B--2---:R-:W-:Y:S05]  /*e260*/  @!P6 NANOSLEEP.SYNCS 0x989680 ;  /* 0x009896800000e95d */ /* 0x004fea0003900000 */
[----:B------:R-:W2:Y:S02]  /*e270*/  @!P6 SYNCS.PHASECHK.TRANS64 P6, [R10+URZ+0x24848], R11 ;  /* 0x0248480b0a00e5a7 */ /* 0x000ea400080c10ff */
[----:B--2---:R-:W-:Y:S05]  /*e280*/  @!P6 BRA `(.L_x_1951) ;  /* 0xfffffffc00f0e947 */ /* 0x004fea000383ffff */
[----:B------:R-:W-:Y:S05]  /*e290*/  BRA `(.L_x_1952) ;  /* 0xffffff5400747947 */ /* 0x000fea000383ffff */
.L_x_1796:
[----:B-1----:R-:W-:-:S07]  /*e2a0*/  MOV R0, UR17 ;  /* 0x0000001100007c02 */ /* 0x002fce0008000f00 */
.L_x_1953:
[----:B-1----:R1:W2:Y:S02]  /*e2b0*/  SYNCS.PHASECHK.TRANS64.TRYWAIT P0, [R0+URZ+0x24800], R7 ;  /* 0x02480007000075a7 */ /* 0x0022a400080011ff */
[----:B--2---:R-:W-:Y:S05]  /*e2c0*/  @!P0 NANOSLEEP.SYNCS 0x989680 ;  /* 0x009896800000895d */ /* 0x004fea0003900000 */
[----:B------:R-:W2:Y:S02]  /*e2d0*/  @!P0 SYNCS.PHASECHK.TRANS64 P0, [R0+URZ+0x24800], R7 ;  /* 0x02480007000085a7 */ /* 0x000ea400080010ff */
[----:B--2---:R-:W-:Y:S05]  /*e2e0*/  @!P0 BRA `(.L_x_1953) ;  /* 0xfffffffc00f08947 */ /* 0x004fea000383ffff */
[----:B------:R-:W-:Y:S05]  /*e2f0*/  BRA `(.L_x_1954) ;  /* 0xffffff5c00487947 */ /* 0x000fea000383ffff */
.L_x_1797:
[----:B------:R-:W-:-:S07]  /*e300*/  MOV R5, UR17 ;  /* 0x0000001100057c02 */ /* 0x000fce0008000f00 */
.L_x_1955:
[----:B-1----:R1:W2:Y:S02]  /*e310*/  SYNCS.PHASECHK.TRANS64.TRYWAIT P0, [R5+URZ+0x24858], R6 ;  /* 0x02485806050075a7 */ /* 0x0022a400080011ff */
[----:B--2---:R-:W-:Y:S05]  /*e320*/  @!P0 NANOSLEEP.SYNCS 0x989680 ;  /* 0x009896800000895d */ /* 0x004fea0003900000 */
[----:B------:R-:W2:Y:S02]  /*e330*/  @!P0 SYNCS.PHASECHK.TRANS64 P0, [R5+URZ+0x24858], R6 ;  /* 0x02485806050085a7 */ /* 0x000ea400080010ff */
[----:B--2---:R-:W-:Y:S05]  /*e340*/  @!P0 BRA `(.L_x_1955) ;  /* 0xfffffffc00f08947 */ /* 0x004fea000383ffff */
[----:B------:R-:W-:Y:S05]  /*e350*/  BRA `(.L_x_1956) ;  /* 0xffffff5c00447947 */ /* 0x000fea000383ffff */
.L_x_1800:
[----:B------:R-:W-:-:S07]  /*e360*/  MOV R0, UR17 ;  /* 0x0000001100007c02 */ /* 0x000fce0008000f00 */
.L_x_1957:
[----:B---3--:R3:W4:Y:S02]  /*e370*/  SYNCS.PHASECHK.TRANS64.TRYWAIT P1, [R0+URZ+0x24820], R7 ;  /* 0x02482007000075a7 */ /* 0x00872400080211ff */
[----:B----4-:R-:W-:Y:S05]  /*e380*/  @!P1 NANOSLEEP.SYNCS 0x989680 ;  /* 0x009896800000995d */ /* 0x010fea0003900000 */
[----:B------:R-:W4:Y:S02]  /*e390*/  @!P1 SYNCS.PHASECHK.TRANS64 P1, [R0+URZ+0x24820], R7 ;  /* 0x02482007000095a7 */ /* 0x000f2400080210ff */
[----:B----4-:R-:W-:Y:S05]  /*e3a0*/  @!P1 BRA `(.L_x_1957) ;  /* 0xfffffffc00f09947 */ /* 0x010fea000383ffff */
[----:B------:R-:W-:Y:S05]  /*e3b0*/  BRA `(.L_x_1958) ;  /* 0xffffff5c00d07947 */ /* 0x000fea000383ffff */
.L_x_1802:
[----:B---3--:R-:W-:-:S07]  /*e3c0*/  MOV R0, UR17 ;  /* 0x0000001100007c02 */ /* 0x008fce0008000f00 */
.L_x_1959:
[----:B---3--:R3:W4:Y:S02]  /*e3d0*/  SYNCS.PHASECHK.TRANS64.TRYWAIT P1, [R0+URZ+0x24868], R6 ;  /* 0x02486806000075a7 */ /* 0x00872400080211ff */
[----:B----4-:R-:W-:Y:S05]  /*e3e0*/  @!P1 NANOSLEEP.SYNCS 0x989680 ;  /* 0x009896800000995d */ /* 0x010fea0003900000 */
[----:B------:R-:W4:Y:S02]  /*e3f0*/  @!P1 SYNCS.PHASECHK.TRANS64 P1, [R0+URZ+0x24868], R6 ;  /* 0x02486806000095a7 */ /* 0x000f2400080210ff */
[----:B----4-:R-:W-:Y:S05]  /*e400*/  @!P1 BRA `(.L_x_1959) ;  /* 0xfffffffc00f09947 */ /* 0x010fea000383ffff */
[----:B------:R-:W-:Y:S05]  /*e410*/  BRA `(.L_x_1960) ;  /* 0xffffff5c00c87947 */ /* 0x000fea000383ffff */
.L_x_1804:
[----:B------:R-:W-:-:S07]  /*e420*/  MOV R4, UR17 ;  /* 0x0000001100047c02 */ /* 0x000fce0008000f00 */
.L_x_1961:
[----:B---3--:R3:W4:Y:S02]  /*e430*/  SYNCS.PHASECHK.TRANS64.TRYWAIT P1, [R4+URZ+0x24878], R6 ;  /* 0x02487806040075a7 */ /* 0x00872400080211ff */
[----:B----4-:R-:W-:Y:S05]  /*e440*/  @!P1 NANOSLEEP.SYNCS 0x989680 ;  /* 0x009896800000995d */ /* 0x010fea0003900000 */
[----:B------:R-:W4:Y:S02]  /*e450*/  @!P1 SYNCS.PHASECHK.TRANS64 P1, [R4+URZ+0x24878], R6 ;  /* 0x02487806040095a7 */ /* 0x000f2400080210ff */
[----:B----4-:R-:W-:Y:S05]  /*e460*/  @!P1 BRA `(.L_x_1961) ;  /* 0xfffffffc00f09947 */ /* 0x010fea000383ffff */
[----:B------:R-:W-:Y:S05]  /*e470*/  BRA `(.L_x_1962) ;  /* 0xffffff5c00c87947 */ /* 0x000fea000383ffff */
.L_x_1807:
[----:B------:R-:W-:-:S07]  /*e480*/  MOV R4, UR17 ;  /* 0x0000001100047c02 */ /* 0x000fce0008000f00 */
.L_x_1963:
[----:B---3--:R3:W4:Y:S02]  /*e490*/  SYNCS.PHASECHK.TRANS64.TRYWAIT P1, [R4+URZ+0x24880], R7 ;  /* 0x02488007040075a7 */ /* 0x00872400080211ff */
[----:B----4-:R-:W-:Y:S05]  /*e4a0*/  @!P1 NANOSLEEP.SYNCS 0x989680 ;  /* 0x009896800000995d */ /* 0x010fea0003900000 */
[----:B------:R-:W4:Y:S02]  /*e4b0*/  @!P1 SYNCS.PHASECHK.TRANS64 P1, [R4+URZ+0x24880], R7 ;  /* 0x02488007040095a7 */ /* 0x000f2400080210ff */
[----:B----4-:R-:W-:Y:S05]  /*e4c0*/  @!P1 BRA `(.L_x_1963) ;  /* 0xfffffffc00f09947 */ /* 0x010fea000383ffff */
[----:B------:R-:W-:Y:S05]  /*e4d0*/  BRA `(.L_x_1964) ;  /* 0xffffff6000507947 */ /* 0x000fea000383ffff */
.L_x_1813:
[----:B------:R-:W-:Y:S07]  /*e4e0*/  MOV R0, UR4 ;  /* 0x0000000400007c02 */ /* 0x000fee0008000f00 */
.L_x_1965:
[----:B-1----:R1:W2:Y:S02]  /*e4f0*/  SYNCS.PHASECHK.TRANS64.TRYWAIT P1, [R0+URZ+0x24800], R2 ;  /* 0x02480002000075a7 */ /* 0x0022a400080211ff */
[----:B--2---:R-:W-:Y:S05]  /*e500*/  @!P1 NANOSLEEP.SYNCS 0x989680 ;  /* 0x009896800000995d */ /* 0x004fea0003900000 */
[----:B------:R-:W2:Y:S02]  /*e510*/  @!P1 SYNCS.PHASECHK.TRANS64 P1, [R0+URZ+0x24800], R2 ;  /* 0x02480002000095a7 */ /* 0x000ea400080210ff */
[----:B--2---:R-:W-:Y:S05]  /*e520*/  @!P1 BRA `(.L_x_1965) ;  /* 0xfffffffc00f09947 */ /* 0x004fea000383ffff */
[----:B------:R-:W-:Y:S05]  /*e530*/  BRA `(.L_x_1966) ;  /* 0xffffff68006c7947 */ /* 0x000fea000383ffff */
.L_x_1815:
[----:B------:R-:W-:Y:S07]  /*e540*/  MOV R2, UR17 ;  /* 0x0000001100027c02 */ /* 0x000fee0008000f00 */
.L_x_1967:
[----:B-1----:R1:W2:Y:S02]  /*e550*/  SYNCS.PHASECHK.TRANS64.TRYWAIT P1, [R2+URZ+0x24858], R4 ;  /* 0x02485804020075a7 */ /* 0x0022a400080211ff */
[----:B--2---:R-:W-:Y:S05]  /*e560*/  @!P1 NANOSLEEP.SYNCS 0x989680 ;  /* 0x009896800000995d */ /* 0x004fea0003900000 */
[----:B------:R-:W2:Y:S02]  /*e570*/  @!P1 SYNCS.PHASECHK.TRANS64 P1, [R2+URZ+0x24858], R4 ;  /* 0x02485804020095a7 */ /* 0x000ea400080210ff */
[----:B--2---:R-:W-:Y:S05]  /*e580*/  @!P1 BRA `(.L_x_1967) ;  /* 0xfffffffc00f09947 */ /* 0x004fea000383ffff */
[----:B------:R-:W-:Y:S05]  /*e590*/  BRA `(.L_x_1968) ;  /* 0xffffff68006c7947 */ /* 0x000fea000383ffff */
.L_x_1818:
[----:B------:R-:W-:Y:S07]  /*e5a0*/  MOV R0, UR17 ;  /* 0x0000001100007c02 */ /* 0x000fee0008000f00 */
.L_x_1969:
[----:B-1----:R1:W3:Y:S02]  /*e5b0*/  SYNCS.PHASECHK.TRANS64.TRYWAIT P1, [R0+URZ+0x24890], R2 ;  /* 0x02489002000075a7 */ /* 0x0022e400080211ff */
[----:B---3--:R-:W-:Y:S05]  /*e5c0*/  @!P1 NANOSLEEP.SYNCS 0x989680 ;  /* 0x009896800000995d */ /* 0x008fea0003900000 */
[----:B------:R-:W3:Y:S02]  /*e5d0*/  @!P1 SYNCS.PHASECHK.TRANS64 P1, [R0+URZ+0x24890], R2 ;  /* 0x02489002000095a7 */ /* 0x000ee400080210ff */
[----:B---3--:R-:W-:Y:S05]  /*e5e0*/  @!P1 BRA `(.L_x_1969) ;  /* 0xfffffffc00f09947 */ /* 0x008fea000383ffff */
[----:B------:R-:W-:Y:S05]  /*e5f0*/  BRA `(.L_x_1970) ;  /* 0xffffff6800f87947 */ /* 0x000fea000383ffff */
.L_x_1820:
[----:B------:R-:W-:Y:S07]  /*e600*/  MOV R0, UR17 ;  /* 0x0000001100007c02 */ /* 0x000fee0008000f00 */
.L_x_1971:
[----:B-1----:R1:W3:Y:S02]  /*e610*/  SYNCS.PHASECHK.TRANS64.TRYWAIT P1, [R0+URZ+0x24868], R2 ;  /* 0x02486802000075a7 */ /* 0x0022e400080211ff */
[----:B---3--:R-:W-:Y:S05]  /*e620*/  @!P1 NANOSLEEP.SYNCS 0x989680 ;  /* 0x009896800000995d */ /* 0x008fea0003900000 */
[----:B------:R-:W3:Y:S02]  /*e630*/  @!P1 SYNCS.PHASECHK.TRANS64 P1, [R0+URZ+0x24868], R2 ;  /* 0x02486802000095a7 */ /* 0x000ee400080210ff */
[----:B---3--:R-:W-:Y:S05]  /*e640*/  @!P1 BRA `(.L_x_1971) ;  /* 0xfffffffc00f09947 */ /* 0x008fea000383ffff */
[----:B------:R-:W-:Y:S05]  /*e650*/  BRA `(.L_x_1972) ;  /* 0xffffff6800f47947 */ /* 0x000fea000383ffff */
.L_x_1826:
[----:B------:R-:W-:Y:S07]  /*e660*/  MOV R0, UR17 ;  /* 0x0000001100007c02 */ /* 0x000fee0008000f00 */
.L_x_1973:
[----:B---3--:R3:W4:Y:S02]  /*e670*/  SYNCS.PHASECHK.TRANS64.TRYWAIT P1, [R0+URZ+0x24878], R2 ;  /* 0x02487802000075a7 */ /* 0x00872400080211ff */
[----:B----4-:R-:W-:Y:S05]  /*e680*/  @!P1 NANOSLEEP.SYNCS 0x989680 ;  /* 0x009896800000995d */ /* 0x010fea0003900000 */
[----:B------:R-:W4:Y:S02]  /*e690*/  @!P1 SYNCS.PHASECHK.TRANS64 P1, [R0+URZ+0x24878], R2 ;  /* 0x02487802000095a7 */ /* 0x000f2400080210ff */
[----:B----4-:R-:W-:Y:S05]  /*e6a0*/  @!P1 BRA `(.L_x_1973) ;  /* 0xfffffffc00f09947 */ /* 0x010fea000383ffff */
[----:B------:R-:W-:Y:S05]  /*e6b0*/  BRA `(.L_x_1974) ;  /* 0xffffff7000c47947 */ /* 0x000fea000383ffff */
.L_x_1828:
[----:B------:R-:W-:Y:S07]  /*e6c0*/  MOV R4, UR17 ;  /* 0x0000001100047c02 */ /* 0x000fee0008000f00 */
.L_x_1975:
[----:B---3--:R3:W4:Y:S02]  /*e6d0*/  SYNCS.PHASECHK.TRANS64.TRYWAIT P1, [R4+URZ+0x24820], R5 ;  /* 0x02482005040075a7 */ /* 0x00872400080211ff */
[----:B----4-:R-:W-:Y:S05]  /*e6e0*/  @!P1 NANOSLEEP.SYNCS 0x989680 ;  /* 0x009896800000995d */ /* 0x010fea0003900000 */
[----:B------:R-:W4:Y:S02]  /*e6f0*/  @!P1 SYNCS.PHASECHK.TRANS64 P1, [R4+URZ+0x24820], R5 ;  /* 0x02482005040095a7 */ /* 0x000f2400080210ff */
[----:B----4-:R-:W-:Y:S05]  /*e700*/  @!P1 BRA `(.L_x_1975) ;  /* 0xfffffffc00f09947 */ /* 0x010fea000383ffff */
[----:B------:R-:W-:Y:S05]  /*e710*/  BRA `(.L_x_1976) ;  /* 0xffffff7000c87947 */ /* 0x000fea000383ffff */
.L_x_1831:
[----:B------:R-:W-:Y:S07]  /*e720*/  MOV R4, UR17 ;  /* 0x0000001100047c02 */ /* 0x000fee0008000f00 */
.L_x_1977:
[----:B---3--:R3:W4:Y:S02]  /*e730*/  SYNCS.PHASECHK.TRANS64.TRYWAIT P1, [R4+URZ+0x24880], R5 ;  /* 0x02488005040075a7 */ /* 0x00872400080211ff */
[----:B----4-:R-:W-:Y:S05]  /*e740*/  @!P1 NANOSLEEP.SYNCS 0x989680 ;  /* 0x009896800000995d */ /* 0x010fea0003900000 */
[----:B------:R-:W4:Y:S02]  /*e750*/  @!P1 SYNCS.PHASECHK.TRANS64 P1, [R4+URZ+0x24880], R5 ;  /* 0x02488005040095a7 */ /* 0x000f2400080210ff */
[----:B----4-:R-:W-:Y:S05]  /*e760*/  @!P1 BRA `(.L_x_1977) ;  /* 0xfffffffc00f09947 */ /* 0x010fea000383ffff */
[----:B------:R-:W-:Y:S05]  /*e770*/  BRA `(.L_x_1978) ;  /* 0xffffff74003c7947 */ /* 0x000fea000383ffff */
.L_x_1836:
[----:B-1----:R-:W-:-:S07]  /*e780*/  MOV R0, UR17 ;  /* 0x0000001100007c02 */ /* 0x002fce0008000f00 */
.L_x_1979:
[----:B-1----:R1:W2:Y:S02]  /*e790*/  SYNCS.PHASECHK.TRANS64.TRYWAIT P1, [R0+URZ+0x248b0], R2 ;  /* 0x0248b002000075a7 */ /* 0x0022a400080211ff */
[----:B--2---:R-:W-:Y:S05]  /*e7a0*/  @!P1 NANOSLEEP.SYNCS 0x989680 ;  /* 0x009896800000995d */ /* 0x004fea0003900000 */
[----:B------:R-:W2:Y:S02]  /*e7b0*/  @!P1 SYNCS.PHASECHK.TRANS64 P1, [R0+URZ+0x248b0], R2 ;  /* 0x0248b002000095a7 */ /* 0x000ea400080210ff */
[----:B--2---:R-:W-:Y:S05]  /*e7c0*/  @!P1 BRA `(.L_x_1979) ;  /* 0xfffffffc00f09947 */ /* 0x004fea000383ffff */
[----:B------:R-:W-:Y:S05]  /*e7d0*/  BRA `(.L_x_1980) ;  /* 0xffffff7800787947 */ /* 0x000fea000383ffff */
.L_x_1839:
[----:B------:R-:W-:-:S07]  /*e7e0*/  MOV R0, UR17 ;  /* 0x0000001100007c02 */ /* 0x000fce0008000f00 */
.L_x_1981:
[----:B--2---:R2:W3:Y:S02]  /*e7f0*/  SYNCS.PHASECHK.TRANS64.TRYWAIT P1, [R0+URZ+0x248b8], R2 ;  /* 0x0248b802000075a7 */ /* 0x0044e400080211ff */
[----:B---3--:R-:W-:Y:S05]  /*e800*/  @!P1 NANOSLEEP.SYNCS 0x989680 ;  /* 0x009896800000995d */ /* 0x008fea0003900000 */
[----:B------:R-:W3:Y:S02]  /*e810*/  @!P1 SYNCS.PHASECHK.TRANS64 P1, [R0+URZ+0x248b8], R2 ;  /* 0x0248b802000095a7 */ /* 0x000ee400080210ff */
[----:B---3--:R-:W-:Y:S05]  /*e820*/  @!P1 BRA `(.L_x_1981) ;  /* 0xfffffffc00f09947 */ /* 0x008fea000383ffff */
[----:B------:R-:W-:Y:S05]  /*e830*/  BRA `(.L_x_1982) ;  /* 0xffffff7800807947 */ /* 0x000fea000383ffff */
.L_x_1841:
[----:B------:R-:W-:-:S07]  /*e840*/  MOV R3, UR17 ;  /* 0x0000001100037c02 */ /* 0x000fce0008000f00 */
.L_x_1983:
[----:B--2---:R2:W3:Y:S02]  /*e850*/  SYNCS.PHASECHK.TRANS64.TRYWAIT P1, [R3+URZ+0x24890], R12 ;  /* 0x0248900c030075a7 */ /* 0x0044e400080211ff */
[----:B---3--:R-:W-:Y:S05]  /*e860*/  @!P1 NANOSLEEP.SYNCS 0x989680 ;  /* 0x009896800000995d */ /* 0x008fea0003900000 */
[----:B------:R-:W3:Y:S02]  /*e870*/  @!P1 SYNCS.PHASECHK.TRANS64 P1, [R3+URZ+0x24890], R12 ;  /* 0x0248900c030095a7 */ /* 0x000ee400080210ff */
[----:B---3--:R-:W-:Y:S05]  /*e880*/  @!P1 BRA `(.L_x_1983) ;  /* 0xfffffffc00f09947 */ /* 0x008fea000383ffff */
[----:B------:R-:W-:Y:S05]  /*e890*/  BRA `(.L_x_1984) ;  /* 0xffffff7800847947 */ /* 0x000fea000383ffff */
.L_x_1849:
[----:B------:R-:W-:-:S07]  /*e8a0*/  MOV R4, UR6 ;  /* 0x0000000600047c02 */ /* 0x000fce0008000f00 */
.L_x_1985:
[----:B----4-:R4:W1:Y:S02]  /*e8b0*/  SYNCS.PHASECHK.TRANS64.TRYWAIT P1, [R4+URZ+0x24870], R5 ;  /* 0x02487005040075a7 */ /* 0x01086400080211ff */
[----:B-1----:R-:W-:Y:S05]  /*e8c0*/  @!P1 NANOSLEEP.SYNCS 0x989680 ;  /* 0x009896800000995d */ /* 0x002fea0003900000 */
[----:B------:R-:W1:Y:S02]  /*e8d0*/  @!P1 SYNCS.PHASECHK.TRANS64 P1, [R4+URZ+0x24870], R5 ;  /* 0x02487005040095a7 */ /* 0x000e6400080210ff */
[----:B-1----:R-:W-:Y:S05]  /*e8e0*/  @!P1 BRA `(.L_x_1985) ;  /* 0xfffffffc00f09947 */ /* 0x002fea000383ffff */
[----:B------:R-:W-:Y:S05]  /*e8f0*/  BRA `(.L_x_1986) ;  /* 0xffffff8400747947 */ /* 0x000fea000383ffff */
.L_x_1866:
[----:B----4-:R4:W1:Y:S02]  /*e900*/  SYNCS.PHASECHK.TRANS64.TRYWAIT P1, [R72+URZ+0x24850], R0 ;  /* 0x02485000480075a7 */ /* 0x01086400080211ff */
[----:B-1----:R-:W-:Y:S05]  /*e910*/  @!P1 NANOSLEEP.SYNCS 0x989680 ;  /* 0x009896800000995d */ /* 0x002fea0003900000 */
[----:B------:R-:W1:Y:S02]  /*e920*/  @!P1 SYNCS.PHASECHK.TRANS64 P1, [R72+URZ+0x24850], R0 ;  /* 0x02485000480095a7 */ /* 0x000e6400080210ff */
[----:B-1----:R-:W-:Y:S05]  /*e930*/  @!P1 BRA `(.L_x_1866) ;  /* 0xfffffffc00f09947 */ /* 0x002fea000383ffff */
[----:B------:R-:W-:Y:S05]  /*e940*/  BRA `(.L_x_1987) ;  /* 0xffffff94000c7947 */ /* 0x000fea000383ffff */
.L_x_1870:
[----:B----4-:R4:W1:Y:S02]  /*e950*/  SYNCS.PHASECHK.TRANS64.TRYWAIT P1, [R72+URZ+0x24888], R0 ;  /* 0x02488800480075a7 */ /* 0x01086400080211ff */
[----:B-1----:R-:W-:Y:S05]  /*e960*/  @!P1 NANOSLEEP.SYNCS 0x989680 ;  /* 0x009896800000995d */ /* 0x002fea0003900000 */
[----:B------:R-:W1:Y:S02]  /*e970*/  @!P1 SYNCS.PHASECHK.TRANS64 P1, [R72+URZ+0x24888], R0 ;  /* 0x02488800480095a7 */ /* 0x000e6400080210ff */
[----:B-1----:R-:W-:Y:S05]  /*e980*/  @!P1 BRA `(.L_x_1870) ;  /* 0xfffffffc00f09947 */ /* 0x002fea000383ffff */
[----:B------:R-:W-:Y:S05]  /*e990*/  BRA `(.L_x_1988) ;  /* 0xffffff9400207947 */ /* 0x000fea000383ffff */
.L_x_1873:
[----:B---3--:R3:W4:Y:S02]  /*e9a0*/  SYNCS.PHASECHK.TRANS64.TRYWAIT P0, [R72+URZ+0x24830], R3 ;  /* 0x02483003480075a7 */ /* 0x00872400080011ff */
[----:B----4-:R-:W-:Y:S05]  /*e9b0*/  @!P0 NANOSLEEP.SYNCS 0x989680 ;  /* 0x009896800000895d */ /* 0x010fea0003900000 */
[----:B------:R-:W4:Y:S02]  /*e9c0*/  @!P0 SYNCS.PHASECHK.TRANS64 P0, [R72+URZ+0x24830], R3 ;  /* 0x02483003480085a7 */ /* 0x000f2400080010ff */
[----:B----4-:R-:W-:Y:S05]  /*e9d0*/  @!P0 BRA `(.L_x_1873) ;  /* 0xfffffffc00f08947 */ /* 0x010fea000383ffff */
[----:B------:R-:W-:Y:S05]  /*e9e0*/  BRA `(.L_x_1989) ;  /* 0xffffff9400447947 */ /* 0x000fea000383ffff */
.L_x_1891:
[----:B----4-:R4:W1:Y:S02]  /*e9f0*/  SYNCS.PHASECHK.TRANS64.TRYWAIT P1, [R72+URZ+0x24840], R0 ;  /* 0x02484000480075a7 */ /* 0x01086400080211ff */
[----:B-1----:R-:W-:Y:S05]  /*ea00*/  @!P1 NANOSLEEP.SYNCS 0x989680 ;  /* 0x009896800000995d */ /* 0x002fea0003900000 */
[----:B------:R-:W1:Y:S02]  /*ea10*/  @!P1 SYNCS.PHASECHK.TRANS64 P1, [R72+URZ+0x24840], R0 ;  /* 0x02484000480095a7 */ /* 0x000e6400080210ff */
[----:B-1----:R-:W-:Y:S05]  /*ea20*/  @!P1 BRA `(.L_x_1891) ;  /* 0xfffffffc00f09947 */ /* 0x002fea000383ffff */
[----:B------:R-:W-:Y:S05]  /*ea30*/  BRA `(.L_x_1990) ;  /* 0xffffffb400c87947 */ /* 0x000fea000383ffff */
.L_x_1895:
[----:B----4-:R4:W1:Y:S02]  /*ea40*/  SYNCS.PHASECHK.TRANS64.TRYWAIT P1, [R72+URZ+0x24860], R0 ;  /* 0x02486000480075a7 */ /* 0x01086400080211ff */
[----:B-1----:R-:W-:Y:S05]  /*ea50*/  @!P1 NANOSLEEP.SYNCS 0x989680 ;  /* 0x009896800000995d */ /* 0x002fea0003900000 */
[----:B------:R-:W1:Y:S02]  /*ea60*/  @!P1 SYNCS.PHASECHK.TRANS64 P1, [R72+URZ+0x24860], R0 ;  /* 0x02486000480095a7 */ /* 0x000e6400080210ff */
[----:B-1----:R-:W-:Y:S05]  /*ea70*/  @!P1 BRA `(.L_x_1895) ;  /* 0xfffffffc00f09947 */ /* 0x002fea000383ffff */
[----:B------:R-:W-:Y:S05]  /*ea80*/  BRA `(.L_x_1991) ;  /* 0xffffffb400dc7947 */ /* 0x000fea000383ffff */
.L_x_1899:
[----:B----4-:R4:W1:Y:S02]  /*ea90*/  SYNCS.PHASECHK.TRANS64.TRYWAIT P1, [R72+URZ+0x24898], R0 ;  /* 0x02489800480075a7 */ /* 0x01086400080211ff */
[----:B-1----:R-:W-:Y:S05]  /*eaa0*/  @!P1 NANOSLEEP.SYNCS 0x989680 ;  /* 0x009896800000995d */ /* 0x002fea0003900000 */
[----:B------:R-:W1:Y:S02]  /*eab0*/  @!P1 SYNCS.PHASECHK.TRANS64 P1, [R72+URZ+0x24898], R0 ;  /* 0x02489800480095a7 */ /* 0x000e6400080210ff */
[----:B-1----:R-:W-:Y:S05]  /*eac0*/  @!P1 BRA `(.L_x_1899) ;  /* 0xfffffffc00f09947 */ /* 0x002fea000383ffff */
[----:B------:R-:W-:Y:S05]  /*ead0*/  BRA `(.L_x_1992) ;  /* 0xffffffb800047947 */ /* 0x000fea000383ffff */
.L_x_1909:
[----:B-1----:R-:W-:-:S04]  /*eae0*/  MOV R3, UR36 ;  /* 0x0000002400037c02 */ /* 0x002fc80008000f00 */
[----:B------:R1:W2:Y:S03]  /*eaf0*/  SYNCS.PHASECHK.TRANS64.TRYWAIT P1, [R3+URZ+0x248a0], R0 ;  /* 0x0248a000030075a7 */ /* 0x0002a600080211ff */
[----:B--2---:R-:W-:Y:S05]  /*eb00*/  @!P1 NANOSLEEP.SYNCS 0x989680 ;  /* 0x009896800000995d */ /* 0x004fea0003900000 */
[----:B------:R-:W2:Y:S02]  /*eb10*/  @!P1 SYNCS.PHASECHK.TRANS64 P1, [R3+URZ+0x248a0], R0 ;  /* 0x0248a000030095a7 */ /* 0x000ea400080210ff */
[----:B--2---:R-:W-:Y:S05]  /*eb20*/  @!P1 BRA `(.L_x_1909) ;  /* 0xfffffffc00ec9947 */ /* 0x004fea000383ffff */
[----:B------:R-:W-:Y:S05]  /*eb30*/  BRA `(.L_x_1993) ;  /* 0xffffffd400b87947 */ /* 0x000fea000383ffff */
.L_x_1922:
[----:B------:R-:W-:-:S07]  /*eb40*/  MOV R0, UR36 ;  /* 0x0000002400007c02 */ /* 0x000fce0008000f00 */
.L_x_1994:
[----:B---3--:R3:W4:Y:S02]  /*eb50*/  SYNCS.PHASECHK.TRANS64.TRYWAIT P1, [R0+URZ+0x248a8], R2 ;  /* 0x0248a802000075a7 */ /* 0x00872400080211ff */
[----:B----4-:R-:W-:Y:S05]  /*eb60*/  @!P1 NANOSLEEP.SYNCS 0x989680 ;  /* 0x009896800000995d */ /* 0x010fea0003900000 */
[----:B------:R-:W4:Y:S02]  /*eb70*/  @!P1 SYNCS.PHASECHK.TRANS64 P1, [R0+URZ+0x248a8], R2 ;  /* 0x0248a802000095a7 */ /* 0x000f2400080210ff */
[----:B----4-:R-:W-:Y:S05]  /*eb80*/  @!P1 BRA `(.L_x_1994) ;  /* 0xfffffffc00f09947 */ /* 0x010fea000383ffff */
[----:B------:R-:W-:Y:S05]  /*eb90*/  BRA `(.L_x_1995) ;  /* 0xffffffe000c07947 */ /* 0x000fea000383ffff */
        .weak           $__internal_21_$__cuda_sm10x_tcgen05_guardrail_trap_col_being_dealloced_not_returned_by_alloc
        .type           $__internal_21_$__cuda_sm10x_tcgen05_guardrail_trap_col_being_dealloced_not_returned_by_alloc,@function
        .size           $__internal_21_$__cuda_sm10x_tcgen05_guardrail_trap_col_being_dealloced_not_returned_by_alloc,($__internal_22_$__cuda_sm10x_tcgen05_guardrail_trap_phase_invalid_during_alloc - $__internal_21_$__cuda_sm10x_tcgen05_guardrail_trap_col_being_dealloced_not_returned_by_alloc)
$__internal_21_$__cuda_sm10x_tcgen05_guardrail_trap_col_being_dealloced_not_returned_by_alloc:
[----:B------:R-:W-:Y:S05]  /*eba0*/  BPT.TRAP 0x1 ;  /* 0x000000040000795c */ /* 0x000fea0000300000 */
[----:B------:R-:W-:-:S04]  /*ebb0*/  MOV R3, 0x0 ;  /* 0x0000000000037802 */ /* 0x000fc80000000f00 */
[----:B------:R-:W-:Y:S05]  /*ebc0*/  RET.REL.NODEC R2 `(_ZN7cutlass13device_kernelINS_4fmha6kernel36Sm100FmhaBwdKernelTmaWarpSpecializedIN4cute5tupleIJNS1_10collective14VariableLengthES7_iiNS5_IJNS5_IJiiEEEiEEEEEENS_6half_tEfNS5_IJNS4_1CILi128EEESD_NSC_ILi64EEESE_EEENS6_6NoMaskEEEEEvNT_6ParamsE) ;  /* 0xffffff14020c7950 */ /* 0x000fea0003c3ffff */
        .weak           $__internal_22_$__cuda_sm10x_tcgen05_guardrail_trap_phase_invalid_during_alloc
        .type           $__internal_22_$__cuda_sm10x_tcgen05_guardrail_trap_phase_invalid_during_alloc,@function
        .size           $__internal_22_$__cuda_sm10x_tcgen05_guardrail_trap_phase_invalid_during_alloc,($__internal_23_$__cuda_sm10x_tcgen05_guardrail_trap_unallocated_columns_being_dealloced - $__internal_22_$__cuda_sm10x_tcgen05_guardrail_trap_phase_invalid_during_alloc)
$__internal_22_$__cuda_sm10x_tcgen05_guardrail_trap_phase_invalid_during_alloc:
[----:B------:R-:W-:Y:S05]  /*ebd0*/  BPT.TRAP 0x1 ;  /* 0x000000040000795c */ /* 0x000fea0000300000 */
[----:B------:R-:W-:-:S04]  /*ebe0*/  HFMA2 R5, -RZ, RZ, 0, 0 ;  /* 0x00000000ff057431 */ /* 0x000fc800000001ff */
[----:B------:R-:W-:Y:S05]  /*ebf0*/  RET.REL.NODEC R4 `(_ZN7cutlass13device_kernelINS_4fmha6kernel36Sm100FmhaBwdKernelTmaWarpSpecializedIN4cute5tupleIJNS1_10collective14VariableLengthES7_iiNS5_IJNS5_IJiiEEEiEEEEEENS_6half_tEfNS5_IJNS4_1CILi128EEESD_NSC_ILi64EEESE_EEENS6_6NoMaskEEEEEvNT_6ParamsE) ;  /* 0xffffff1404007950 */ /* 0x000fea0003c3ffff */
        .weak           $__internal_23_$__cuda_sm10x_tcgen05_guardrail_trap_unallocated_columns_being_dealloced
        .type           $__internal_23_$__cuda_sm10x_tcgen05_guardrail_trap_unallocated_columns_being_dealloced,@function
        .size           $__internal_23_$__cuda_sm10x_tcgen05_guardrail_trap_unallocated_columns_being_dealloced,($__internal_24_$__cuda_sm20_div_u16 - $__internal_23_$__cuda_sm10x_tcgen05_guardrail_trap_unallocated_columns_being_dealloced)
$__internal_23_$__cuda_sm10x_tcgen05_guardrail_trap_unallocated_columns_being_dealloced:
[----:B------:R-:W-:Y:S05]  /*ec00*/  BPT.TRAP 0x1 ;  /* 0x000000040000795c */ /* 0x000fea0000300000 */
[----:B------:R-:W-:-:S04]  /*ec10*/  MOV R3, 0x0 ;  /* 0x0000000000037802 */ /* 0x000fc80000000f00 */
[----:B------:R-:W-:Y:S05]  /*ec20*/  RET.REL.NODEC R2 `(_ZN7cutlass13device_kernelINS_4fmha6kernel36Sm100FmhaBwdKernelTmaWarpSpecializedIN4cute5tupleIJNS1_10collective14VariableLengthES7_iiNS5_IJNS5_IJiiEEEiEEEEEENS_6half_tEfNS5_IJNS4_1CILi128EEESD_NSC_ILi64EEESE_EEENS6_6NoMaskEEEEEvNT_6ParamsE) ;  /* 0xffffff1002f47950 */ /* 0x000fea0003c3ffff */
        .weak           $__internal_24_$__cuda_sm20_div_u16
        .type           $__internal_24_$__cuda_sm20_div_u16,@function
        .size           $__internal_24_$__cuda_sm20_div_u16,(.L_x_7268 - $__internal_24_$__cuda_sm20_div_u16)
$__internal_24_$__cuda_sm20_div_u16:
        /* <DEDUP_REMOVED lines=18> */
[----:B------:R-:W-:Y:S06]  /*ed50*/  RET.REL.NODEC R4 `(_ZN7cutlass13device_kernelINS_4fmha6kernel36Sm100FmhaBwdKernelTmaWarpSpecializedIN4cute5tupleIJNS1_10collective14VariableLengthES7_iiNS5_IJNS5_IJiiEEEiEEEEEENS_6half_tEfNS5_IJNS4_1CILi128EEESD_NSC_ILi64EEESE_EEENS6_6NoMaskEEEEEvNT_6ParamsE) ;  /* 0xffffff1004a87950 */ /* 0x000fec0003c3ffff */
.L_x_1996:
        /* <DEDUP_REMOVED lines=10> */
.L_x_7268:


//--------------------- .text._ZN7cutlass13device_kernelINS_4fmha6kernel39Sm100FmhaBwdMlaKernelTmaWarpSpecializedIN4cute5tupleIJiiiiNS5_IJiiEEEEEENS_6half_tEfNS5_IJNS4_1CILi64EEENS9_ILi128EEENS9_ILi192EEESB_EEENS1_10collective23ResidualMaskForBackwardEEEEEvNT_6ParamsE --------------------------
	.section	.text._ZN7cutlass13device_kernelINS_4fmha6kernel39Sm100FmhaBwdMlaKernelTmaWarpSpecializedIN4cute5tupleIJiiiiNS5_IJiiEEEEEENS_6half_tEfNS5_IJNS4_1CILi64EEENS9_ILi128EEENS9_ILi192EEESB_EEENS1_10collective23ResidualMaskForBackwardEEEEEvNT_6ParamsE,"ax",@progbits
	.align	128
.text._ZN7cutlass13device_kernelINS_4fmha6kernel39Sm100FmhaBwdMlaKernelTmaWarpSpecializedIN4cute5tupleIJiiiiNS5_IJiiEEEEEENS_6half_tEfNS5_IJNS4_1CILi64EEENS9_ILi128EEENS9_ILi192EEESB_EEENS1_10collective23ResidualMaskForBackwardEEEEEvNT_6ParamsE:
        .type           _ZN7cutlass13device_kernelINS_4fmha6kernel39Sm100FmhaBwdMlaKernelTmaWarpSpecializedIN4cute5tupleIJiiiiNS5_IJiiEEEEEENS_6half_tEfNS5_IJNS4_1CILi64EEENS9_ILi128EEENS9_ILi192EEESB_EEENS1_10collective23ResidualMaskForBackwardEEEEEvNT_6ParamsE,@function
        .size           _ZN7cutlass13device_kernelINS_4fmha6kernel39Sm100FmhaBwdMlaKernelTmaWarpSpecializedIN4cute5tupleIJiiiiNS5_IJiiEEEEEENS_6half_tEfNS5_IJNS4_1CILi64EEENS9_ILi128EEENS9_ILi192EEESB_EEENS1_10collective23ResidualMaskForBackwardEEEEEvNT_6ParamsE,(.L_x_7273 - _ZN7cutlass13device_kernelINS_4fmha6kernel39Sm100FmhaBwdMlaKernelTmaWarpSpecializedIN4cute5tupleIJiiiiNS5_IJiiEEEEEENS_6half_tEfNS5_IJNS4_1CILi64EEENS9_ILi128EEENS9_ILi192EEESB_EEENS1_10collective23ResidualMaskForBackwardEEEEEvNT_6ParamsE)
        .other          _ZN7cutlass13device_kernelINS_4fmha6kernel39Sm100FmhaBwdMlaKernelTmaWarpSpecializedIN4cute5tupleIJiiiiNS5_IJiiEEEEEENS_6half_tEfNS5_IJNS4_1CILi64EEENS9_ILi128EEENS9_ILi192EEESB_EEENS1_10collective23ResidualMaskForBackwardEEEEEvNT_6ParamsE,@"STO_CUDA_ENTRY STV_DEFAULT"
_ZN7cutlass13device_kernelINS_4fmha6kernel39Sm100FmhaBwdMlaKernelTmaWarpSpecializedIN4cute5tupleIJiiiiNS5_IJiiEEEEEENS_6half_tEfNS5_IJNS4_1CILi64EEENS9_ILi128EEENS9_ILi192EEESB_EEENS1_10collective23ResidualMaskForBackwardEEEEEvNT_6ParamsE:
        /* <DEDUP_REMOVED lines=10> */
[----:B------:R-:W-:-:S04]  /*00a0*/  LOP3.LUT R4, R0, 0x7, RZ, 0xc0, !PT ;  /* 0x0000000700047812 */ /* 0x000fc800078ec0ff */
        /* <DEDUP_REMOVED lines=17> */
.L_x_1998:
        /* <DEDUP_REMOVED lines=14> */
.L_x_1999:
        /* <DEDUP_REMOVED lines=11> */
.L_x_2000:
        /* <DEDUP_REMOVED lines=10> */
.L_x_2001:
[----:B------:R-:W-:Y:S05]  /*03f0*/  BSYNC.RECONVERGENT B0 ;  /* 0x0000000000007941 */ /* 0x000fea0003800200 */
.L_x_1997:
        /* <DEDUP_REMOVED lines=18> */
.L_x_2002:
        /* <DEDUP_REMOVED lines=12> */
.L_x_2003:
[----:B------:R-:W-:Y:S02]  /*05e0*/  UPLOP3.LUT UP0, UPT, UPT, UPT, UPT, 0x40, 0x4 ;  /* 0x000000000004789c */ /* 0x000fe40003f0e870 */
[----:B------:R-:W-:Y:S02]  /*05f0*/  UPLOP3.LUT UP3, UPT, UPT, UPT, UPT, 0x80, 0x8 ;  /* 0x000000000008789c */ /* 0x000fe40003f6f070 */
[----:B------:R-:W-:Y:S02]  /*0600*/  UPLOP3.LUT UP2, UPT, UPT, UPT, UPT, 0x40, 0x4 ;  /* 0x000000000004789c */ /* 0x000fe40003f4e870 */
[----:B------:R-:W-:Y:S02]  /*0610*/  UPLOP3.LUT UP1, UPT, UPT, UPT, UPT, 0x80, 0x8 ;  /* 0x000000000008789c */ /* 0x000fe40003f2f070 */
.L_x_2004:
        /* <DEDUP_REMOVED lines=15> */
.L_x_2005:
        /* <DEDUP_REMOVED lines=20> */
.L_x_2006:
        /* <DEDUP_REMOVED lines=20> */
.L_x_2007:
        /* <DEDUP_REMOVED lines=20> */
.L_x_2008:
        /* <DEDUP_REMOVED lines=20> */
.L_x_2009:
        /* <DEDUP_REMOVED lines=20> */
.L_x_2010:
        /* <DEDUP_REMOVED lines=20> */
.L_x_2011:
        /* <DEDUP_REMOVED lines=20> */
.L_x_2012:
        /* <DEDUP_REMOVED lines=22> */
.L_x_2013:
        /* <DEDUP_REMOVED lines=35> */
[----:B------:R-:W-:Y:S05]  /*1360*/  CALL.REL.NOINC `($__internal_28_$__cuda_sm20_div_u16) ;  /* 0x0000013800187944 */ /* 0x000fea0003c00000 */
        /* <DEDUP_REMOVED lines=9> */
.L_x_2019:
        /* <DEDUP_REMOVED lines=19> */
.L_x_2018:
[----:B-1----:R-:W-:Y:S05]  /*1530*/  BSYNC.RECONVERGENT B0 ;  /* 0x0000000000007941 */ /* 0x002fea0003800200 */
.L_x_2017:
[----:B------:R-:W-:Y:S01]  /*1540*/  IADD3 R6, PT, PT, R17, R6, RZ ;  /* 0x0000000611067210 */ /* 0x000fe20007ffe0ff */
[----:B------:R-:W-:Y:S06]  /*1550*/  @P2 BRA `(.L_x_2019) ;  /* 0xfffffffc00a82947 */ /* 0x000fec000383ffff */
.L_x_2016:
[----:B-1----:R-:W-:Y:S05]  /*1560*/  BSYNC.RECONVERGENT B1 ;  /* 0x0000000000017941 */ /* 0x002fea0003800200 */
.L_x_2015:
[----:B------:R-:W1:Y:S01]  /*1570*/  LDC R16, c[0x0][0x384] ;  /* 0x0000e100ff107b82 */ /* 0x000e620000000800 */
[----:B------:R-:W-:Y:S01]  /*1580*/  BSSY.RECONVERGENT B1, `(.L_x_2020) ;  /* 0x0000052000017945 */ /* 0x000fe20003800200 */
[C---:B------:R-:W-:Y:S01]  /*1590*/  LEA R5, R17.reuse, R6, 0x1 ;  /* 0x0000000611057211 */ /* 0x040fe200078e08ff */
[C---:B------:R-:W-:Y:S01]  /*15a0*/  IMAD R4, R17.reuse, 0x3, R6 ;  /* 0x0000000311047824 */ /* 0x040fe200078e0206 */
[----:B------:R-:W-:Y:S01]  /*15b0*/  SHF.L.U32 R10, R17, 0x2, RZ ;  /* 0x00000002110a7819 */ /* 0x000fe200000006ff */
[----:B------:R-:W3:Y:S01]  /*15c0*/  LDCU UR4, c[0x0][0x388] ;  /* 0x00007100ff0477ac */ /* 0x000ee20008000800 */
[----:B------:R-:W-:-:S07]  /*15d0*/  IADD3 R3, PT, PT, R6, R17, RZ ;  /* 0x0000001106037210 */ /* 0x000fce0007ffe0ff */
.L_x_2029:
        /* <DEDUP_REMOVED lines=25> */
.L_x_2022:
[----:B---3--:R-:W-:Y:S05]  /*1770*/  BSYNC.RECONVERGENT B0 ;  /* 0x0000000000007941 */ /* 0x008fea0003800200 */
.L_x_2021:
        /* <DEDUP_REMOVED lines=13> */
.L_x_2024:
[----:B------:R-:W-:Y:S05]  /*1850*/  BSYNC.RECONVERGENT B0 ;  /* 0x0000000000007941 */ /* 0x000fea0003800200 */
.L_x_2023:
        /* <DEDUP_REMOVED lines=13> */
.L_x_2026:
[----:B------:R-:W-:Y:S05]  /*1930*/  BSYNC.RECONVERGENT B0 ;  /* 0x0000000000007941 */ /* 0x000fea0003800200 */
.L_x_2025:
        /* <DEDUP_REMOVED lines=14> */
.L_x_2028:
[----:B------:R-:W-:Y:S05]  /*1a20*/  BSYNC.RECONVERGENT B0 ;  /* 0x0000000000007941 */ /* 0x000fea0003800200 */
.L_x_2027:
        /* <DEDUP_REMOVED lines=8> */
.L_x_2020:
        /* <DEDUP_REMOVED lines=26> */
.L_x_2034:
        /* <DEDUP_REMOVED lines=19> */
.L_x_2033:
[----:B------:R-:W-:Y:S05]  /*1d80*/  BSYNC.RECONVERGENT B0 ;  /* 0x0000000000007941 */ /* 0x000fea0003800200 */
.L_x_2032:
[----:B------:R-:W-:Y:S01]  /*1d90*/  IADD3 R2, PT, PT, R17, R2, RZ ;  /* 0x0000000211027210 */ /* 0x000fe20007ffe0ff */
[----:B------:R-:W-:Y:S06]  /*1da0*/  @P2 BRA `(.L_x_2034) ;  /* 0xfffffffc00a82947 */ /* 0x000fec000383ffff */
.L_x_2031:
[----:B------:R-:W-:Y:S05]  /*1db0*/  BSYNC.RECONVERGENT B1 ;  /* 0x0000000000017941 */ /* 0x000fea0003800200 */
.L_x_2030:
[----:B------:R-:W2:Y:S01]  /*1dc0*/  LDC R12, c[0x0][0x384] ;  /* 0x0000e100ff0c7b82 */ /* 0x000ea20000000800 */
[----:B------:R-:W-:Y:S01]  /*1dd0*/  BSSY.RECONVERGENT B1, `(.L_x_2035) ;  /* 0x0000051000017945 */ /* 0x000fe20003800200 */
[C---:B------:R-:W-:Y:S01]  /*1de0*/  LEA R5, R17.reuse, R2, 0x1 ;  /* 0x0000000211057211 */ /* 0x040fe200078e08ff */
[----:B------:R-:W-:Y:S01]  /*1df0*/  IMAD R4, R17, 0x3, R2 ;  /* 0x0000000311047824 */ /* 0x000fe200078e0202 */
[----:B------:R-:W-:Y:S01]  /*1e00*/  IADD3 R3, PT, PT, R2, R17, RZ ;  /* 0x0000001102037210 */ /* 0x000fe20007ffe0ff */
[----:B------:R-:W1:Y:S06]  /*1e10*/  LDCU UR4, c[0x0][0x38c] ;  /* 0x00007180ff0477ac */ /* 0x000e6c0008000800 */
.L_x_2044:
        /* <DEDUP_REMOVED lines=25> */
.L_x_2037:
[----:B------:R-:W-:Y:S05]  /*1fb0*/  BSYNC.RECONVERGENT B0 ;  /* 0x0000000000007941 */ /* 0x000fea0003800200 */
.L_x_2036:
        /* <DEDUP_REMOVED lines=13> */
.L_x_2039:
[----:B------:R-:W-:Y:S05]  /*2090*/  BSYNC.RECONVERGENT B0 ;  /* 0x0000000000007941 */ /* 0x000fea0003800200 */
.L_x_2038:
        /* <DEDUP_REMOVED lines=13> */
.L_x_2041:
[----:B------:R-:W-:Y:S05]  /*2170*/  BSYNC.RECONVERGENT B0 ;  /* 0x0000000000007941 */ /* 0x000fea0003800200 */
.L_x_2040:
        /* <DEDUP_REMOVED lines=14> */
.L_x_2043:
[----:B------:R-:W-:Y:S05]  /*2260*/  BSYNC.RECONVERGENT B0 ;  /* 0x0000000000007941 */ /* 0x000fea0003800200 */
.L_x_2042:
        /* <DEDUP_REMOVED lines=8> */
.L_x_2035:
[----:B------:R-:W-:Y:S05]  /*22f0*/  EXIT ;  /* 0x000000000000794d */ /* 0x000fea0003800000 */
.L_x_2014:
        /* <DEDUP_REMOVED lines=8> */
.L_x_7146:
[----:B-1----:R-:W-:Y:S05]  /*2380*/  BRX R6 -0x2390                                                                                                                                                                                                                                                                                                                                                                                                                                                           (*"BRANCH_TARGETS .L_x_7147,.L_x_7148,.L_x_7149"*) ;  /* 0xffffffdc061c7949 */ /* 0x002fea000383ffff */
.L_x_7147:
[----:B------:R-:W-:-:S08]  /*2390*/  NOP ;  /* 0x0000000000007918 */ /* 0x000fd00000000000 */
[----:B------:R-:W1:-:S00]  /*23a0*/  USETMAXREG.DEALLOC.CTAPOOL 0x60 ;  /* 0x00000060000079c8 */ /* 0x000e4000080e0500 */
[----:B-1----:R-:W2:Y:S01]  /*23b0*/  LDL R5, [R1+0x4] ;  /* 0x0000040001057983 */ /* 0x002ea20000100800 */
[----:B------:R-:W-:Y:S01]  /*23c0*/  BSSY.RECONVERGENT B0, `(.L_x_2046) ;  /* 0x0000004000007945 */ /* 0x000fe20003800200 */
[----:B--2---:R-:W-:-:S13]  /*23d0*/  LOP3.LUT P1, RZ, R5, 0x1, RZ, 0xc0, !PT ;  /* 0x0000000105ff7812 */ /* 0x004fda000782c0ff */
[----:B------:R-:W-:Y:S05]  /*23e0*/  @!P1 BRA `(.L_x_2047) ;  /* 0x0000000000049947 */ /* 0x000fea0003800000 */
[----:B------:R-:W-:Y:S05]  /*23f0*/  BPT.TRAP 0x1 ;  /* 0x000000040000795c */ /* 0x000fea0000300000 */
.L_x_2047:
[----:B------:R-:W-:Y:S05]  /*2400*/  BSYNC.RECONVERGENT B0 ;  /* 0x0000000000007941 */ /* 0x000fea0003800200 */
.L_x_2046:
        /* <DEDUP_REMOVED lines=8> */
.L_x_2310:
[----:B------:R-:W-:Y:S01]  /*2490*/  PLOP3.LUT P6, PT, P3, P6, PT, 0xf8, 0x8f ;  /* 0x00000000008f781c */ /* 0x000fe20001fcdf70 */
[----:B------:R2:W-:Y:S01]  /*24a0*/  @!P2 SYNCS.ARRIVE.TRANS64 RZ, [UR40+0x30800], R0 ;  /* 0x03080000ffffa9a7 */ /* 0x0005e20008000028 */
[----:B------:R-:W-:Y:S11]  /*24b0*/  BSSY.RECONVERGENT B0, `(.L_x_2049) ;  /* 0x0000003000007945 */ /* 0x000ff60003800200 */
[----:B------:R-:W-:Y:S05]  /*24c0*/  @!P6 BRA `(.L_x_2050) ;  /* 0x000000000004e947 */ /* 0x000fea0003800000 */
[----:B------:R-:W-:Y:S05]  /*24d0*/  BPT.TRAP 0x1 ;  /* 0x000000040000795c */ /* 0x000fea0000300000 */
.L_x_2050:
[----:B------:R-:W-:Y:S05]  /*24e0*/  BSYNC.RECONVERGENT B0 ;  /* 0x0000000000007941 */ /* 0x000fea0003800200 */
.L_x_2049:
[----:B--2---:R-:W-:Y:S01]  /*24f0*/  LOP3.LUT P0, R0, R2, 0x1f, RZ, 0xc0, !PT ;  /* 0x0000001f02007812 */ /* 0x004fe2000780c0ff */
[----:B------:R-:W-:Y:S03]  /*2500*/  BSSY.RECONVERGENT B0, `(.L_x_2051) ;  /* 0x0000004000007945 */ /* 0x000fe60003800200 */
[----:B------:R-:W-:-:S13]  /*2510*/  PLOP3.LUT P0, PT, P0, P2, PT, 0x8f, 0xf8 ;  /* 0x0000000000f8781c */ /* 0x000fda0000705177 */
[----:B------:R-:W-:Y:S05]  /*2520*/  @P0 BRA `(.L_x_2052) ;  /* 0x0000000000040947 */ /* 0x000fea0003800000 */
[----:B------:R-:W-:Y:S05]  /*2530*/  BPT.TRAP 0x1 ;  /* 0x000000040000795c */ /* 0x000fea0000300000 */
.L_x_2052:
[----:B------:R-:W-:Y:S05]  /*2540*/  BSYNC.RECONVERGENT B0 ;  /* 0x0000000000007941 */ /* 0x000fea0003800200 */
.L_x_2051:
[----:B-1----:R-:W2:Y:S01]  /*2550*/  LDL R3, [R1+0x4] ;  /* 0x0000040001037983 */ /* 0x002ea20000100800 */
[----:B------:R-:W-:Y:S01]  /*2560*/  BSSY.RECONVERGENT B0, `(.L_x_2053) ;  /* 0x0000004000007945 */ /* 0x000fe20003800200 */
[----:B--2---:R-:W-:-:S13]  /*2570*/  LOP3.LUT P0, RZ, R3, 0x1, RZ, 0xc0, !PT ;  /* 0x0000000103ff7812 */ /* 0x004fda000780c0ff */
[----:B------:R-:W-:Y:S05]  /*2580*/  @!P0 BRA `(.L_x_2054) ;  /* 0x0000000000048947 */ /* 0x000fea0003800000 */
[----:B------:R-:W-:Y:S05]  /*2590*/  BPT.TRAP 0x1 ;  /* 0x000000040000795c */ /* 0x000fea0000300000 */
.L_x_2054:
[----:B------:R-:W-:Y:S05]  /*25a0*/  BSYNC.RECONVERGENT B0 ;  /* 0x0000000000007941 */ /* 0x000fea0003800200 */
.L_x_2053:
[----:B------:R-:W2:Y:S01]  /*25b0*/  LDL R5, [R1] ;  /* 0x0000000001057983 */ /* 0x000ea20000100800 */
        /* <DEDUP_REMOVED lines=51> */
.L_x_2055:
[----:B------:R-:W1:Y:S02]  /*28f0*/  SYNCS.PHASECHK.TRANS64.TRYWAIT P0, [UR40+0x30838], R6 ;  /* 0x03083806ff0075a7 */ /* 0x000e640008001128 */
[----:B-1----:R-:W-:Y:S05]  /*2900*/  @!P0 BRA `(.L_x_2056) ;  /* 0x0000011400088947 */ /* 0x002fea0003800000 */
.L_x_2312:
        /* <DEDUP_REMOVED lines=26> */
.L_x_2057:
[----:B------:R-:W-:Y:S01]  /*2ab0*/  SYNCS.ARRIVE.TRANS64.A1T0 RZ, [UR40+0x30830], RZ ;  /* 0x030830ffffff79a7 */ /* 0x000fe20008100028 */
[----:B------:R-:W-:Y:S05]  /*2ac0*/  BRA.U !UP1, `(.L_x_2058) ;  /* 0x0000000109047547 */ /* 0x000fea000b800000 */
[----:B------:R-:W-:Y:S05]  /*2ad0*/  BPT.TRAP 0x1 ;  /* 0x000000040000795c */ /* 0x000fea0000300000 */
.L_x_2058:
[----:B------:R-:W2:Y:S01]  /*2ae0*/  SYNCS.PHASECHK.TRANS64.TRYWAIT P0, [UR40+0x30828], R6 ;  /* 0x03082806ff0075a7 */ /* 0x000ea20008001128 */
[----:B------:R-:W-:Y:S01]  /*2af0*/  @!P2 MOV R10, 0x4000 ;  /* 0x00004000000aa802 */ /* 0x000fe20000000f00 */
[----:B--2---:R-:W-:Y:S06]  /*2b00*/  @!P0 BRA `(.L_x_2059) ;  /* 0x0000011000a08947 */ /* 0x004fec0003800000 */
.L_x_2314:
[----:B------:R3:W-:Y:S01]  /*2b10*/  @!P2 SYNCS.ARRIVE.TRANS64 RZ, [UR40+0x30820], R10 ;  /* 0x0308200affffa9a7 */ /* 0x0007e20008000028 */
[----:B------:R-:W-:-:S09]  /*2b20*/  UPLOP3.LUT UP2, UPT, UP3, UP2, UPT, 0xf8, 0x8f ;  /* 0x00000000008f789c */ /* 0x000fd20001f45f70 */
[----:B------:R-:W-:Y:S05]  /*2b30*/  BRA.U !UP2, `(.L_x_2060) ;  /* 0x000000010a047547 */ /* 0x000fea000b800000 */
[----:B------:R-:W-:Y:S05]  /*2b40*/  BPT.TRAP 0x1 ;  /* 0x000000040000795c */ /* 0x000fea0000300000 */
.L_x_2060:
[----:B------:R-:W-:Y:S01]  /*2b50*/  LOP3.LUT P5, RZ, R2, 0x1f, RZ, 0xc0, !PT ;  /* 0x0000001f02ff7812 */ /* 0x000fe200078ac0ff */
[----:B------:R-:W-:Y:S03]  /*2b60*/  BSSY.RECONVERGENT B0, `(.L_x_2061) ;  /* 0x0000004000007945 */ /* 0x000fe60003800200 */
[----:B------:R-:W-:-:S13]  /*2b70*/  PLOP3.LUT P5, PT, P5, P2, PT, 0x8f, 0xf8 ;  /* 0x0000000000f8781c */ /* 0x000fda0002fa5177 */
[----:B------:R-:W-:Y:S05]  /*2b80*/  @P5 BRA `(.L_x_2062) ;  /* 0x0000000000045947 */ /* 0x000fea0003800000 */
[----:B------:R-:W-:Y:S05]  /*2b90*/  BPT.TRAP 0x1 ;  /* 0x000000040000795c */ /* 0x000fea0000300000 */
.L_x_2062:
[----:B------:R-:W-:Y:S05]  /*2ba0*/  BSYNC.RECONVERGENT B0 ;  /* 0x0000000000007941 */ /* 0x000fea0003800200 */
.L_x_2061:
[----:B------:R-:W-:Y:S05]  /*2bb0*/  BRA.U !UP1, `(.L_x_2063) ;  /* 0x0000000109047547 */ /* 0x000fea000b800000 */
[----:B------:R-:W-:Y:S05]  /*2bc0*/  BPT.TRAP 0x1 ;  /* 0x000000040000795c */ /* 0x000fea0000300000 */
.L_x_2063:
        /* <DEDUP_REMOVED lines=38> */
.L_x_2064:
[----:B------:R-:W1:Y:S02]  /*2e30*/  SYNCS.PHASECHK.TRANS64.TRYWAIT P0, [UR40+0x30848], R6 ;  /* 0x03084806ff0075a7 */ /* 0x000e640008001128 */
[----:B-1----:R-:W-:Y:S05]  /*2e40*/  @!P0 BRA `(.L_x_2065) ;  /* 0x0000010c00e88947 */ /* 0x002fea0003800000 */
.L_x_2316:
        /* <DEDUP_REMOVED lines=21> */
.L_x_2066:
        /* <DEDUP_REMOVED lines=20> */
.L_x_2104:
[----:B------:R-:W5:Y:S01]  /*30e0*/  LDL R11, [R1+0x4] ;  /* 0x00000400010b7983 */ /* 0x000f620000100800 */
[----:B------:R-:W-:Y:S01]  /*30f0*/  BSSY.RECONVERGENT B0, `(.L_x_2068) ;  /* 0x0000004000007945 */ /* 0x000fe20003800200 */
[----:B-----5:R-:W-:-:S13]  /*3100*/  LOP3.LUT P0, RZ, R11, 0x1, RZ, 0xc0, !PT ;  /* 0x000000010bff7812 */ /* 0x020fda000780c0ff */
[----:B-1----:R-:W-:Y:S05]  /*3110*/  @!P0 BRA `(.L_x_2069) ;  /* 0x0000000000048947 */ /* 0x002fea0003800000 */
[----:B--2---:R-:W-:Y:S05]  /*3120*/  BPT.TRAP 0x1 ;  /* 0x000000040000795c */ /* 0x004fea0000300000 */
.L_x_2069:
[----:B--2---:R-:W-:Y:S05]  /*3130*/  BSYNC.RECONVERGENT B0 ;  /* 0x0000000000007941 */ /* 0x004fea0003800200 */
.L_x_2068:
[----:B------:R-:W2:Y:S01]  /*3140*/  S2UR UR40, SR_CgaCtaId ;  /* 0x00000000002879c3 */ /* 0x000ea20000008800 */
[----:B------:R-:W-:Y:S01]  /*3150*/  UMOV UR4, 0x400 ;  /* 0x0000040000047882 */ /* 0x000fe20000000000 */
[----:B------:R-:W-:Y:S02]  /*3160*/  SHF.L.U32 R20, R16, 0x1f, RZ ;  /* 0x0000001f10147819 */ /* 0x000fe400000006ff */
[----:B------:R-:W-:Y:S01]  /*3170*/  @!P2 MOV R13, 0x6000 ;  /* 0x00006000000da802 */ /* 0x000fe20000000f00 */
[----:B--2---:R-:W-:-:S09]  /*3180*/  ULEA UR40, UR40, UR4, 0x18 ;  /* 0x0000000428287291 */ /* 0x004fd2000f8ec0ff */
[----:B------:R-:W2:Y:S02]  /*3190*/  SYNCS.PHASECHK.TRANS64.TRYWAIT P0, [UR40+0x30818], R20 ;  /* 0x03081814ff0075a7 */ /* 0x000ea40008001128 */
[----:B--2---:R-:W-:Y:S05]  /*31a0*/  @!P0 BRA `(.L_x_2070) ;  /* 0x0000010c00288947 */ /* 0x004fea0003800000 */
.L_x_2318:
[----:B------:R1:W-:Y:S01]  /*31b0*/  @!P2 SYNCS.ARRIVE.TRANS64 RZ, [UR40+0x30808], R13 ;  /* 0x0308080dffffa9a7 */ /* 0x0003e20008000028 */
[----:B------:R-:W-:Y:S04]  /*31c0*/  BSSY.RECONVERGENT B0, `(.L_x_2071) ;  /* 0x0000003000007945 */ /* 0x000fe80003800200 */
[----:B------:R-:W-:Y:S05]  /*31d0*/  @!P6 BRA `(.L_x_2072) ;  /* 0x000000000004e947 */ /* 0x000fea0003800000 */
[----:B------:R-:W-:Y:S05]  /*31e0*/  BPT.TRAP 0x1 ;  /* 0x000000040000795c */ /* 0x000fea0000300000 */
.L_x_2072:
[----:B------:R-:W-:Y:S05]  /*31f0*/  BSYNC.RECONVERGENT B0 ;  /* 0x0000000000007941 */ /* 0x000fea0003800200 */
.L_x_2071:
[----:B--2---:R-:W2:Y:S01]  /*3200*/  S2R R11, SR_TID.X ;  /* 0x00000000000b7919 */ /* 0x004ea20000002100 */
[----:B------:R-:W-:Y:S01]  /*3210*/  BSSY.RECONVERGENT B0, `(.L_x_2073) ;  /* 0x0000005000007945 */ /* 0x000fe20003800200 */
[----:B--2---:R-:W-:-:S04]  /*3220*/  LOP3.LUT P0, RZ, R11, 0x1f, RZ, 0xc0, !PT ;  /* 0x0000001f0bff7812 */ /* 0x004fc8000780c0ff */
[----:B------:R-:W-:-:S13]  /*3230*/  PLOP3.LUT P5, PT, P0, P2, PT, 0x8f, 0xf8 ;  /* 0x0000000000f8781c */ /* 0x000fda00007a5177 */
[----:B------:R-:W-:Y:S05]  /*3240*/  @P5 BRA `(.L_x_2074) ;  /* 0x0000000000045947 */ /* 0x000fea0003800000 */
[----:B------:R-:W-:Y:S05]  /*3250*/  BPT.TRAP 0x1 ;  /* 0x000000040000795c */ /* 0x000fea0000300000 */
.L_x_2074:
[----:B------:R-:W-:Y:S05]  /*3260*/  BSYNC.RECONVERGENT B0 ;  /* 0x0000000000007941 */ /* 0x000fea0003800200 */
.L_x_2073:
        /* <DEDUP_REMOVED lines=28> */
.L_x_2075:
[----:B------:R-:W-:-:S04]  /*3430*/  SHF.L.U32 R20, RZ, 0x1f, RZ ;  /* 0x0000001fff147819 */ /* 0x000fc800000006ff */
[----:B------:R-:W1:Y:S02]  /*3440*/  SYNCS.PHASECHK.TRANS64.TRYWAIT P0, [UR40+0x30838], R20 ;  /* 0x03083814ff0075a7 */ /* 0x000e640008001128 */
[----:B-1----:R-:W-:Y:S05]  /*3450*/  @!P0 BRA `(.L_x_2076) ;  /* 0x0000010800948947 */ /* 0x002fea0003800000 */
.L_x_2320:
        /* <DEDUP_REMOVED lines=20> */
.L_x_2077:
[----:B------:R-:W-:Y:S01]  /*35a0*/  SYNCS.ARRIVE.TRANS64.A1T0 RZ, [UR40+0x30830], RZ ;  /* 0x030830ffffff79a7 */ /* 0x000fe20008100028 */
[----:B------:R-:W-:Y:S05]  /*35b0*/  BRA.U !UP1, `(.L_x_2078) ;  /* 0x0000000109047547 */ /* 0x000fea000b800000 */
[----:B------:R-:W-:Y:S05]  /*35c0*/  BPT.TRAP 0x1 ;  /* 0x000000040000795c */ /* 0x000fea0000300000 */
.L_x_2078:
[----:B------:R-:W2:Y:S01]  /*35d0*/  SYNCS.PHASECHK.TRANS64.TRYWAIT P0, [UR40+0x30828], R20 ;  /* 0x03082814ff0075a7 */ /* 0x000ea20008001128 */
[----:B------:R-:W-:Y:S01]  /*35e0*/  @!P2 MOV R13, 0x4000 ;  /* 0x00004000000da802 */ /* 0x000fe20000000f00 */
[----:B--2---:R-:W-:Y:S06]  /*35f0*/  @!P0 BRA `(.L_x_2079) ;  /* 0x0000010800448947 */ /* 0x004fec0003800000 */
.L_x_2322:
[----:B------:R3:W-:Y:S01]  /*3600*/  @!P2 SYNCS.ARRIVE.TRANS64 RZ, [UR40+0x30820], R13 ;  /* 0x0308200dffffa9a7 */ /* 0x0007e20008000028 */
[----:B------:R-:W-:Y:S05]  /*3610*/  BRA.U !UP2, `(.L_x_2080) ;  /* 0x000000010a047547 */ /* 0x000fea000b800000 */
[----:B------:R-:W-:Y:S05]  /*3620*/  BPT.TRAP 0x1 ;  /* 0x000000040000795c */ /* 0x000fea0000300000 */
.L_x_2080:
[----:B------:R-:W-:Y:S04]  /*3630*/  BSSY.RECONVERGENT B0, `(.L_x_2081) ;  /* 0x0000003000007945 */ /* 0x000fe80003800200 */
[----:B------:R-:W-:Y:S05]  /*3640*/  @P5 BRA `(.L_x_2082) ;  /* 0x0000000000045947 */ /* 0x000fea0003800000 */
[----:B------:R-:W-:Y:S05]  /*3650*/  BPT.TRAP 0x1 ;  /* 0x000000040000795c */ /* 0x000fea0000300000 */
.L_x_2082:
[----:B------:R-:W-:Y:S05]  /*3660*/  BSYNC.RECONVERGENT B0 ;  /* 0x0000000000007941 */ /* 0x000fea0003800200 */
.L_x_2081:
        /* <DEDUP_REMOVED lines=19> */
.L_x_2083:
[----:B------:R-:W1:Y:S02]  /*37a0*/  SYNCS.PHASECHK.TRANS64.TRYWAIT P0, [UR40+0x30848], R20 ;  /* 0x03084814ff0075a7 */ /* 0x000e640008001128 */
[----:B-1----:R-:W-:Y:S05]  /*37b0*/  @!P0 BRA `(.L_x_2084) ;  /* 0x0000010400ec8947 */ /* 0x002fea0003800000 */
.L_x_2324:
[C---:B---3--:R-:W-:Y:S02]  /*37c0*/  IADD3 R13, PT, PT, R12.reuse, 0x40, RZ ;  /* 0x000000400c0d7810 */ /* 0x048fe40007ffe0ff */
[----:B-12---:R-:W-:-:S03]  /*37d0*/  IADD3 R11, PT, PT, R12, 0x41, RZ ;  /* 0x000000410c0b7810 */ /* 0x006fc60007ffe0ff */
[----:B----4-:R-:W-:-:S04]  /*37e0*/  IMAD.WIDE.U32 R20, R13, 0x4, R18 ;  /* 0x000000040d147825 */ /* 0x010fc800078e0012 */
        /* <DEDUP_REMOVED lines=12> */
.L_x_2085:
[----:B------:R-:W2:Y:S01]  /*38b0*/  LDL R11, [R1+0x4] ;  /* 0x00000400010b7983 */ /* 0x000ea20000100800 */
[----:B------:R-:W-:Y:S01]  /*38c0*/  SYNCS.ARRIVE.TRANS64.A1T0 RZ, [UR40+0x30840], RZ ;  /* 0x030840ffffff79a7 */ /* 0x000fe20008100028 */
[----:B------:R-:W-:Y:S01]  /*38d0*/  BSSY.RECONVERGENT B0, `(.L_x_2086) ;  /* 0x0000004000007945 */ /* 0x000fe20003800200 */
[----:B--2---:R-:W-:-:S13]  /*38e0*/  LOP3.LUT P0, RZ, R11, 0x1, RZ, 0xc0, !PT ;  /* 0x000000010bff7812 */ /* 0x004fda000780c0ff */
[----:B------:R-:W-:Y:S05]  /*38f0*/  @!P0 BRA `(.L_x_2087) ;  /* 0x0000000000048947 */ /* 0x000fea0003800000 */
[----:B------:R-:W-:Y:S05]  /*3900*/  BPT.TRAP 0x1 ;  /* 0x000000040000795c */ /* 0x000fea0000300000 */
.L_x_2087:
[----:B------:R-:W-:Y:S05]  /*3910*/  BSYNC.RECONVERGENT B0 ;  /* 0x0000000000007941 */ /* 0x000fea0003800200 */
.L_x_2086:
[----:B-1----:R-:W-:Y:S02]  /*3920*/  SHF.L.U32 R20, R16, 0x1f, RZ ;  /* 0x0000001f10147819 */ /* 0x002fe400000006ff */
[----:B------:R-:W-:Y:S02]  /*3930*/  @!P2 MOV R13, 0x6000 ;  /* 0x00006000000da802 */ /* 0x000fe40000000f00 */
[----:B------:R-:W1:Y:S02]  /*3940*/  SYNCS.PHASECHK.TRANS64.TRYWAIT P0, [UR40+0x30810], R20 ;  /* 0x03081014ff0075a7 */ /* 0x000e640008001128 */
[----:B-1----:R-:W-:Y:S05]  /*3950*/  @!P0 BRA `(.L_x_2088) ;  /* 0x00000104009c8947 */ /* 0x002fea0003800000 */
.L_x_2326:
[----:B------:R2:W-:Y:S01]  /*3960*/  @!P2 SYNCS.ARRIVE.TRANS64 RZ, [UR40+0x30800], R13 ;  /* 0x0308000dffffa9a7 */ /* 0x0005e20008000028 */
[----:B------:R-:W-:Y:S04]  /*3970*/  BSSY.RECONVERGENT B0, `(.L_x_2089) ;  /* 0x0000003000007945 */ /* 0x000fe80003800200 */
[----:B------:R-:W-:Y:S05]  /*3980*/  @!P6 BRA `(.L_x_2090) ;  /* 0x000000000004e947 */ /* 0x000fea0003800000 */
[----:B------:R-:W-:Y:S05]  /*3990*/  BPT.TRAP 0x1 ;  /* 0x000000040000795c */ /* 0x000fea0000300000 */
.L_x_2090:
[----:B------:R-:W-:Y:S05]  /*39a0*/  BSYNC.RECONVERGENT B0 ;  /* 0x0000000000007941 */ /* 0x000fea0003800200 */
.L_x_2089:
[----:B------:R-:W-:Y:S04]  /*39b0*/  BSSY.RECONVERGENT B0, `(.L_x_2091) ;  /* 0x0000003000007945 */ /* 0x000fe80003800200 */
[----:B------:R-:W-:Y:S05]  /*39c0*/  @P5 BRA `(.L_x_2092) ;  /* 0x0000000000045947 */ /* 0x000fea0003800000 */
[----:B------:R-:W-:Y:S05]  /*39d0*/  BPT.TRAP 0x1 ;  /* 0x000000040000795c */ /* 0x000fea0000300000 */
.L_x_2092:
[----:B------:R-:W-:Y:S05]  /*39e0*/  BSYNC.RECONVERGENT B0 ;  /* 0x0000000000007941 */ /* 0x000fea0003800200 */
.L_x_2091:
        /* <DEDUP_REMOVED lines=27> */
.L_x_2093:
[----:B-1----:R-:W-:-:S05]  /*3ba0*/  HFMA2 R11, -RZ, RZ, 0, 5.9604644775390625e-08 ;  /* 0x00000001ff0b7431 */ /* 0x002fca00000001ff */
[----:B------:R-:W-:-:S04]  /*3bb0*/  SHF.L.U32 R11, R11, 0x1f, RZ ;  /* 0x0000001f0b0b7819 */ /* 0x000fc800000006ff */
[----:B------:R-:W1:Y:S02]  /*3bc0*/  SYNCS.PHASECHK.TRANS64.TRYWAIT P0, [UR40+0x30838], R11 ;  /* 0x0308380bff0075a7 */ /* 0x000e640008001128 */
[----:B-1----:R-:W-:Y:S05]  /*3bd0*/  @!P0 BRA `(.L_x_2094) ;  /* 0x0000010400148947 */ /* 0x002fea0003800000 */
.L_x_2328:
[----:B------:R-:W-:Y:S01]  /*3be0*/  VIADD R15, R10, 0x80 ;  /* 0x000000800a0f7836 */ /* 0x000fe20000000000 */
[----:B------:R-:W-:Y:S01]  /*3bf0*/  IADD3 R17, PT, PT, R6, 0x81, RZ ;  /* 0x0000008106117810 */ /* 0x000fe20007ffe0ff */
[----:B--2---:R-:W-:-:S03]  /*3c00*/  VIADD R13, R10, 0x81 ;  /* 0x000000810a0d7836 */ /* 0x004fc60000000000 */
[-C--:B------:R-:W-:Y:S01]  /*3c10*/  ISETP.GE.AND P4, PT, R15, R4.reuse, PT ;  /* 0x000000040f00720c */ /* 0x080fe20003f86270 */
[----:B------:R-:W-:Y:S01]  /*3c20*/  IMAD.WIDE.U32 R22, R17, 0x4, R8 ;  /* 0x0000000411167825 */ /* 0x000fe200078e0008 */
[----:B------:R-:W-:Y:S02]  /*3c30*/  ISETP.GE.AND P3, PT, R13, R4, PT ;  /* 0x000000040d00720c */ /* 0x000fe40003f66270 */
[----:B------:R-:W-:-:S05]  /*3c40*/  IADD3 R13, PT, PT, R6, 0x80, RZ ;  /* 0x00000080060d7810 */ /* 0x000fca0007ffe0ff */
[----:B-1----:R-:W-:-:S05]  /*3c50*/  IMAD.WIDE.U32 R20, R13, 0x4, R8 ;  /* 0x000000040d147825 */ /* 0x002fca00078e0008 */
        /* <DEDUP_REMOVED lines=11> */
.L_x_2095:
[----:B------:R-:W-:Y:S01]  /*3d10*/  SYNCS.ARRIVE.TRANS64.A1T0 RZ, [UR40+0x30830], RZ ;  /* 0x030830ffffff79a7 */ /* 0x000fe20008100028 */
[----:B------:R-:W-:Y:S05]  /*3d20*/  BRA.U !UP1, `(.L_x_2096) ;  /* 0x0000000109047547 */ /* 0x000fea000b800000 */
[----:B------:R-:W-:Y:S05]  /*3d30*/  BPT.TRAP 0x1 ;  /* 0x000000040000795c */ /* 0x000fea0000300000 */
.L_x_2096:
[----:B------:R-:W2:Y:S01]  /*3d40*/  SYNCS.PHASECHK.TRANS64.TRYWAIT P0, [UR40+0x30828], R11 ;  /* 0x0308280bff0075a7 */ /* 0x000ea20008001128 */
[----:B------:R-:W-:Y:S01]  /*3d50*/  @!P2 MOV R10, 0x4000 ;  /* 0x00004000000aa802 */ /* 0x000fe20000000f00 */
[----:B--2---:R-:W-:Y:S06]  /*3d60*/  @!P0 BRA `(.L_x_2097) ;  /* 0x0000010000c88947 */ /* 0x004fec0003800000 */
.L_x_2330:
[----:B------:R3:W-:Y:S01]  /*3d70*/  @!P2 SYNCS.ARRIVE.TRANS64 RZ, [UR40+0x30820], R10 ;  /* 0x0308200affffa9a7 */ /* 0x0007e20008000028 */
[----:B------:R-:W-:Y:S05]  /*3d80*/  BRA.U !UP2, `(.L_x_2098) ;  /* 0x000000010a047547 */ /* 0x000fea000b800000 */
[----:B------:R-:W-:Y:S05]  /*3d90*/  BPT.TRAP 0x1 ;  /* 0x000000040000795c */ /* 0x000fea0000300000 */
.L_x_2098:
[----:B------:R-:W-:Y:S04]  /*3da0*/  BSSY.RECONVERGENT B0, `(.L_x_2099) ;  /* 0x0000003000007945 */ /* 0x000fe80003800200 */
[----:B------:R-:W-:Y:S05]  /*3db0*/  @P5 BRA `(.L_x_2100) ;  /* 0x0000000000045947 */ /* 0x000fea0003800000 */
[----:B------:R-:W-:Y:S05]  /*3dc0*/  BPT.TRAP 0x1 ;  /* 0x000000040000795c */ /* 0x000fea0000300000 */
.L_x_2100:
[----:B------:R-:W-:Y:S05]  /*3dd0*/  BSYNC.RECONVERGENT B0 ;  /* 0x0000000000007941 */ /* 0x000fea0003800200 */
.L_x_2099:
        /* <DEDUP_REMOVED lines=20> */
.L_x_2101:
[----:B------:R-:W4:Y:S02]  /*3f20*/  SYNCS.PHASECHK.TRANS64.TRYWAIT P0, [UR40+0x30848], R11 ;  /* 0x0308480bff0075a7 */ /* 0x000f240008001128 */
[----:B----4-:R-:W-:Y:S05]  /*3f30*/  @!P0 BRA `(.L_x_2102) ;  /* 0x00000100006c8947 */ /* 0x010fea0003800000 */
.L_x_2332:
        /* <DEDUP_REMOVED lines=15> */
.L_x_2103:
        /* <DEDUP_REMOVED lines=9> */
.L_x_2067:
        /* <DEDUP_REMOVED lines=8> */
.L_x_2106:
[----:B------:R-:W-:Y:S05]  /*4140*/  BSYNC.RECONVERGENT B0 ;  /* 0x0000000000007941 */ /* 0x000fea0003800200 */
.L_x_2105:
[----:B------:R-:W-:Y:S02]  /*4150*/  SHF.L.U32 R11, R16, 0x1f, RZ ;  /* 0x0000001f100b7819 */ /* 0x000fe400000006ff */
[----:B------:R-:W-:Y:S02]  /*4160*/  @!P2 MOV R10, 0x6000 ;  /* 0x00006000000aa802 */ /* 0x000fe40000000f00 */
[----:B------:R-:W2:Y:S02]  /*4170*/  SYNCS.PHASECHK.TRANS64.TRYWAIT P0, [UR40+0x30818], R11 ;  /* 0x0308180bff0075a7 */ /* 0x000ea40008001128 */
[----:B--2---:R-:W-:Y:S05]  /*4180*/  @!P0 BRA `(.L_x_2107) ;  /* 0x000000fc00f08947 */ /* 0x004fea0003800000 */
.L_x_2334:
[----:B------:R3:W-:Y:S01]  /*4190*/  @!P2 SYNCS.ARRIVE.TRANS64 RZ, [UR40+0x30808], R10 ;  /* 0x0308080affffa9a7 */ /* 0x0007e20008000028 */
[----:B------:R-:W-:Y:S04]  /*41a0*/  BSSY.RECONVERGENT B0, `(.L_x_2108) ;  /* 0x0000003000007945 */ /* 0x000fe80003800200 */
[----:B------:R-:W-:Y:S05]  /*41b0*/  @!P6 BRA `(.L_x_2109) ;  /* 0x000000000004e947 */ /* 0x000fea0003800000 */
[----:B------:R-:W-:Y:S05]  /*41c0*/  BPT.TRAP 0x1 ;  /* 0x000000040000795c */ /* 0x000fea0000300000 */
.L_x_2109:
[----:B------:R-:W-:Y:S05]  /*41d0*/  BSYNC.RECONVERGENT B0 ;  /* 0x0000000000007941 */ /* 0x000fea0003800200 */
.L_x_2108:
[----:B------:R-:W-:Y:S04]  /*41e0*/  BSSY.RECONVERGENT B0, `(.L_x_2110) ;  /* 0x0000003000007945 */ /* 0x000fe80003800200 */
[----:B------:R-:W-:Y:S05]  /*41f0*/  @P5 BRA `(.L_x_2111) ;  /* 0x0000000000045947 */ /* 0x000fea0003800000 */
[----:B------:R-:W-:Y:S05]  /*4200*/  BPT.TRAP 0x1 ;  /* 0x000000040000795c */ /* 0x000fea0000300000 */
.L_x_2111:
[----:B------:R-:W-:Y:S05]  /*4210*/  BSYNC.RECONVERGENT B0 ;  /* 0x0000000000007941 */ /* 0x000fea0003800200 */
.L_x_2110:
        /* <DEDUP_REMOVED lines=26> */
.L_x_2112:
[----:B--2---:R-:W-:-:S04]  /*43c0*/  SHF.L.U32 R11, RZ, 0x1f, RZ ;  /* 0x0000001fff0b7819 */ /* 0x004fc800000006ff */
[----:B------:R-:W2:Y:S02]  /*43d0*/  SYNCS.PHASECHK.TRANS64.TRYWAIT P0, [UR40+0x30838], R11 ;  /* 0x0308380bff0075a7 */ /* 0x000ea40008001128 */
[----:B--2---:R-:W-:Y:S05]  /*43e0*/  @!P0 BRA `(.L_x_2113) ;  /* 0x000000fc00708947 */ /* 0x004fea0003800000 */
.L_x_2336:
        /* <DEDUP_REMOVED lines=19> */
.L_x_2114:
[----:B------:R-:W-:Y:S01]  /*4520*/  SYNCS.ARRIVE.TRANS64.A1T0 RZ, [UR40+0x30830], RZ ;  /* 0x030830ffffff79a7 */ /* 0x000fe20008100028 */
[----:B------:R-:W-:Y:S05]  /*4530*/  BRA.U !UP1, `(.L_x_2115) ;  /* 0x0000000109047547 */ /* 0x000fea000b800000 */
[----:B------:R-:W-:Y:S05]  /*4540*/  BPT.TRAP 0x1 ;  /* 0x000000040000795c */ /* 0x000fea0000300000 */
.L_x_2115:
[----:B------:R-:W5:Y:S01]  /*4550*/  SYNCS.PHASECHK.TRANS64.TRYWAIT P0, [UR40+0x30828], R11 ;  /* 0x0308280bff0075a7 */ /* 0x000f620008001128 */
[----:B------:R-:W-:Y:S01]  /*4560*/  @!P2 MOV R3, 0x4000 ;  /* 0x000040000003a802 */ /* 0x000fe20000000f00 */
[----:B-----5:R-:W-:Y:S06]  /*4570*/  @!P0 BRA `(.L_x_2116) ;  /* 0x000000fc00248947 */ /* 0x020fec0003800000 */
.L_x_2338:
[----:B------:R1:W-:Y:S01]  /*4580*/  @!P2 SYNCS.ARRIVE.TRANS64 RZ, [UR40+0x30820], R3 ;  /* 0x03082003ffffa9a7 */ /* 0x0003e20008000028 */
[----:B------:R-:W-:Y:S05]  /*4590*/  BRA.U !UP2, `(.L_x_2117) ;  /* 0x000000010a047547 */ /* 0x000fea000b800000 */
[----:B------:R-:W-:Y:S05]  /*45a0*/  BPT.TRAP 0x1 ;  /* 0x000000040000795c */ /* 0x000fea0000300000 */
.L_x_2117:
[----:B------:R-:W-:Y:S04]  /*45b0*/  BSSY.RECONVERGENT B0, `(.L_x_2118) ;  /* 0x0000003000007945 */ /* 0x000fe80003800200 */
[----:B------:R-:W-:Y:S05]  /*45c0*/  @P5 BRA `(.L_x_2119) ;  /* 0x0000000000045947 */ /* 0x000fea0003800000 */
[----:B------:R-:W-:Y:S05]  /*45d0*/  BPT.TRAP 0x1 ;  /* 0x000000040000795c */ /* 0x000fea0000300000 */
.L_x_2119:
[----:B------:R-:W-:Y:S05]  /*45e0*/  BSYNC.RECONVERGENT B0 ;  /* 0x0000000000007941 */ /* 0x000fea0003800200 */
.L_x_2118:
        /* <DEDUP_REMOVED lines=20> */
.L_x_2120:
[----:B------:R-:W1:Y:S02]  /*4730*/  SYNCS.PHASECHK.TRANS64.TRYWAIT P0, [UR40+0x30848], R11 ;  /* 0x0308480bff0075a7 */ /* 0x000e640008001128 */
[----:B-1----:R-:W-:Y:S05]  /*4740*/  @!P0 BRA `(.L_x_2121) ;  /* 0x000000f800c88947 */ /* 0x002fea0003800000 */
.L_x_2340:
        /* <DEDUP_REMOVED lines=15> */
.L_x_2122:
[----:B------:R-:W-:Y:S01]  /*4840*/  SYNCS.ARRIVE.TRANS64.A1T0 RZ, [UR40+0x30840], RZ ;  /* 0x030840ffffff79a7 */ /* 0x000fe20008100028 */
[----:B------:R-:W-:Y:S05]  /*4850*/  EXIT ;  /* 0x000000000000794d */ /* 0x000fea0003800000 */
.L_x_7148:
        /* <DEDUP_REMOVED lines=20> */
.L_x_2126:
[----:B------:R-:W-:Y:S05]  /*49a0*/  NANOSLEEP 0x64 ;  /* 0x000000640000795d */ /* 0x000fea0003800000 */
[----:B------:R-:W-:-:S05]  /*49b0*/  UMOV UR4, 0x10 ;  /* 0x0000001000047882 */ /* 0x000fca0000000000 */
[----:B------:R-:W-:Y:S04]  /*49c0*/  DEPBAR.LE SB1, 0x36 ;  /* 0x00009d800000791a */ /* 0x000fe80000000000 */
[----:B------:R-:W1:Y:S02]  /*49d0*/  UTCATOMSWS.FIND_AND_SET.ALIGN UP1, UR4, UR4 ;  /* 0x00000004000475e3 */ /* 0x000e640008020800 */
[----:B-1----:R-:W-:Y:S01]  /*49e0*/  MOV R5, UR4 ;  /* 0x0000000400057c02 */ /* 0x002fe20008000f00 */
[----:B------:R-:W-:Y:S05]  /*49f0*/  BRA.U !UP1, `(.L_x_2126) ;  /* 0xfffffffd09e87547 */ /* 0x000fea000b83ffff */
.L_x_2125:
[-C--:B------:R-:W-:Y:S02]  /*4a00*/  SHF.L.U32 R3, R3, R5.reuse, RZ ;  /* 0x0000000503037219 */ /* 0x080fe400000006ff */
[----:B------:R-:W-:Y:S01]  /*4a10*/  SHF.L.U32 R7, R2, R5, RZ ;  /* 0x0000000502077219 */ /* 0x000fe200000006ff */
[----:B------:R-:W-:Y:S02]  /*4a20*/  IMAD.SHL.U32 R5, R5, 0x20, RZ ;  /* 0x0000002005057824 */ /* 0x000fe400078e00ff */
[----:B------:R1:W-:Y:S04]  /*4a30*/  ATOMS.OR RZ, [R0+0x14], R3 ;  /* 0x0000140300ff738c */ /* 0x0003e80003000000 */
[----:B------:R1:W-:Y:S04]  /*4a40*/  ATOMS.OR RZ, [R0+0x18], R7 ;  /* 0x0000180700ff738c */ /* 0x0003e80003000000 */
[----:B------:R1:W-:Y:S01]  /*4a50*/  STS [R4+0x308c0], R5 ;  /* 0x0308c00504007388 */ /* 0x0003e20000000800 */
[----:B------:R-:W-:Y:S05]  /*4a60*/  BRA `(.L_x_2124) ;  /* 0x00000000000c7947 */ /* 0x000fea0003800000 */
.L_x_2123:
[----:B------:R1:W-:Y:S01]  /*4a70*/  STS [R4+0x308c0], R3 ;  /* 0x0308c00304007388 */ /* 0x0003e20000000800 */
[----:B------:R-:W-:-:S03]  /*4a80*/  MOV R2, 0x4aa0 ;  /* 0x00004aa000027802 */ /* 0x000fc60000000f00 */
[----:B-1----:R-:W-:Y:S05]  /*4a90*/  CALL.REL.NOINC `($__internal_26_$__cuda_sm10x_tcgen05_guardrail_trap_phase_invalid_during_alloc) ;  /* 0x0000010000347944 */ /* 0x002fea0003c00000 */
.L_x_2124:
        /* <DEDUP_REMOVED lines=9> */
[----:B------:R-:W-:Y:S01]  /*4b30*/  SHF.R.U32.HI R12, RZ, 0x4, R12 ;  /* 0x00000004ff0c7819 */ /* 0x000fe2000001160c */
[----:B------:R-:W-:Y:S01]  /*4b40*/  VIADD R2, R4, 0x14000 ;  /* 0x0001400004027836 */ /* 0x000fe20000000000 */
[----:B------:R-:W-:Y:S01]  /*4b50*/  LOP3.LUT R8, R8, 0x3fff, RZ, 0xc0, !PT ;  /* 0x00003fff08087812 */ /* 0x000fe200078ec0ff */
[----:B------:R-:W-:Y:S01]  /*4b60*/  UMOV UR11, 0x40004040 ;  /* 0x40004040000b7882 */ /* 0x000fe20000000000 */
[----:B------:R-:W-:Y:S01]  /*4b70*/  LOP3.LUT R10, R10, 0x3fff, RZ, 0xc0, !PT ;  /* 0x00003fff0a0a7812 */ /* 0x000fe200078ec0ff */
[----:B------:R-:W-:Y:S01]  /*4b80*/  UMOV UR9, 0x40004040 ;  /* 0x4000404000097882 */ /* 0x000fe20000000000 */
[----:B------:R-:W-:Y:S01]  /*4b90*/  LOP3.LUT R12, R12, 0x3fff, RZ, 0xc0, !PT ;  /* 0x00003fff0c0c7812 */ /* 0x000fe200078ec0ff */
[----:B------:R-:W-:Y:S01]  /*4ba0*/  UMOV UR7, 0x40004040 ;  /* 0x4000404000077882 */ /* 0x000fe20000000000 */
[C---:B------:R-:W-:Y:S01]  /*4bb0*/  LOP3.LUT R11, R8.reuse, 0x10000, RZ, 0xfc, !PT ;  /* 0x00010000080b7812 */ /* 0x040fe200078efcff */
[----:B------:R-:W-:Y:S01]  /*4bc0*/  UMOV UR5, 0x40004040 ;  /* 0x4000404000057882 */ /* 0x000fe20000000000 */
[----:B------:R-:W-:Y:S01]  /*4bd0*/  LOP3.LUT R8, R8, 0x4000000, RZ, 0xfc, !PT ;  /* 0x0400000008087812 */ /* 0x000fe200078efcff */
[----:B------:R-:W-:Y:S01]  /*4be0*/  IMAD.U32 R45, RZ, RZ, UR13 ;  /* 0x0000000dff2d7e24 */ /* 0x000fe2000f8e00ff */
[----:B------:R-:W-:Y:S01]  /*4bf0*/  LOP3.LUT R10, R10, 0x10000, RZ, 0xfc, !PT ;  /* 0x000100000a0a7812 */ /* 0x000fe200078efcff */
[----:B------:R-:W-:Y:S01]  /*4c00*/  UMOV UR77, 0x40004040 ;  /* 0x40004040004d7882 */ /* 0x000fe20000000000 */
[----:B------:R-:W-:Y:S01]  /*4c10*/  LOP3.LUT R6, R12, 0x10000, RZ, 0xfc, !PT ;  /* 0x000100000c067812 */ /* 0x000fe200078efcff */
[----:B------:R-:W-:Y:S01]  /*4c20*/  IMAD.U32 R21, RZ, RZ, UR11 ;  /* 0x0000000bff157e24 */ /* 0x000fe2000f8e00ff */
[----:B------:R-:W-:Y:S01]  /*4c30*/  SHF.R.U32.HI R3, RZ, 0x4, R3 ;  /* 0x00000004ff037819 */ /* 0x000fe20000011603 */
[----:B------:R-:W-:Y:S01]  /*4c40*/  UMOV UR73, 0x40004040 ;  /* 0x4000404000497882 */ /* 0x000fe20000000000 */
[----:B------:R-:W-:Y:S01]  /*4c50*/  R2UR UR12, R11 ;  /* 0x000000000b0c72ca */ /* 0x000fe200000e0000 */
[----:B------:R-:W-:Y:S01]  /*4c60*/  IMAD.U32 R41, RZ, RZ, UR9 ;  /* 0x00000009ff297e24 */ /* 0x000fe2000f8e00ff */
[----:B------:R-:W-:Y:S01]  /*4c70*/  R2UR UR10, R8 ;  /* 0x00000000080a72ca */ /* 0x000fe200000e0000 */
[----:B------:R-:W-:Y:S01]  /*4c80*/  IMAD.U32 R43, RZ, RZ, UR7 ;  /* 0x00000007ff2b7e24 */ /* 0x000fe2000f8e00ff */
[----:B------:R-:W-:Y:S01]  /*4c90*/  R2UR UR8, R12 ;  /* 0x000000000c0872ca */ /* 0x000fe200000e0000 */
[----:B------:R-:W-:Y:S01]  /*4ca0*/  UMOV UR75, 0x40004040 ;  /* 0x40004040004b7882 */ /* 0x000fe20000000000 */
[----:B------:R-:W-:Y:S01]  /*4cb0*/  R2UR UR6, R10 ;  /* 0x000000000a0672ca */ /* 0x000fe200000e0000 */
[----:B------:R-:W-:Y:S01]  /*4cc0*/  IMAD.U32 R19, RZ, RZ, UR5 ;  /* 0x00000005ff137e24 */ /* 0x000fe2000f8e00ff */
[----:B------:R-:W-:Y:S01]  /*4cd0*/  R2UR UR4, R6 ;  /* 0x00000000060472ca */ /* 0x000fe200000e0000 */
[----:B------:R-:W-:Y:S01]  /*4ce0*/  BSSY.RECONVERGENT B0, `(.L_x_2127) ;  /* 0x0000017000007945 */ /* 0x000fe20003800200 */
[----:B------:R-:W-:-:S02]  /*4cf0*/  SHF.R.U32.HI R5, RZ, 0x4, R5 ;  /* 0x00000004ff057819 */ /* 0x000fc40000011605 */
[----:B------:R-:W-:Y:S01]  /*4d00*/  LOP3.LUT R3, R3, 0x3fff, RZ, 0xc0, !PT ;  /* 0x00003fff03037812 */ /* 0x000fe200078ec0ff */
[----:B------:R-:W-:Y:S01]  /*4d10*/  IMAD.U32 R44, RZ, RZ, UR12 ;  /* 0x0000000cff2c7e24 */ /* 0x000fe2000f8e00ff */
[----:B------:R-:W-:Y:S01]  /*4d20*/  LOP3.LUT R5, R5, 0x3fff, RZ, 0xc0, !PT ;  /* 0x00003fff05057812 */ /* 0x000fe200078ec0ff */
[----:B------:R-:W-:Y:S01]  /*4d30*/  IMAD.U32 R20, RZ, RZ, UR10 ;  /* 0x0000000aff147e24 */ /* 0x000fe2000f8e00ff */
[----:B------:R-:W-:Y:S01]  /*4d40*/  SHF.R.U32.HI R2, RZ, 0x4, R2 ;  /* 0x00000004ff027819 */ /* 0x000fe20000011602 */
[----:B------:R-:W-:Y:S01]  /*4d50*/  IMAD.U32 R40, RZ, RZ, UR8 ;  /* 0x00000008ff287e24 */ /* 0x000fe2000f8e00ff */
[C---:B------:R-:W-:Y:S01]  /*4d60*/  LOP3.LUT R9, R3.reuse, 0x10000, RZ, 0xfc, !PT ;  /* 0x0001000003097812 */ /* 0x040fe200078efcff */
[----:B------:R-:W-:Y:S01]  /*4d70*/  IMAD.U32 R42, RZ, RZ, UR6 ;  /* 0x00000006ff2a7e24 */ /* 0x000fe2000f8e00ff */
[----:B------:R-:W-:Y:S01]  /*4d80*/  LOP3.LUT R3, R3, 0x2000000, RZ, 0xfc, !PT ;  /* 0x0200000003037812 */ /* 0x000fe200078efcff */
[----:B------:R-:W-:Y:S01]  /*4d90*/  IMAD.U32 R18, RZ, RZ, UR4 ;  /* 0x00000004ff127e24 */ /* 0x000fe2000f8e00ff */
[----:B------:R-:W-:-:S02]  /*4da0*/  LOP3.LUT R5, R5, 0x10000, RZ, 0xfc, !PT ;  /* 0x0001000005057812 */ /* 0x000fc400078efcff */
[----:B------:R-:W-:Y:S02]  /*4db0*/  LOP3.LUT R2, R2, 0x3fff, RZ, 0xc0, !PT ;  /* 0x00003fff02027812 */ /* 0x000fe400078ec0ff */
[----:B------:R-:W-:Y:S02]  /*4dc0*/  R2UR UR76, R9 ;  /* 0x00000000094c72ca */ /* 0x000fe400000e0000 */
[----:B------:R-:W-:Y:S02]  /*4dd0*/  R2UR UR72, R3 ;  /* 0x00000000034872ca */ /* 0x000fe400000e0000 */
[----:B------:R-:W-:Y:S01]  /*4de0*/  R2UR UR74, R5 ;  /* 0x00000000054a72ca */ /* 0x000fe200000e0000 */
[----:B------:R-:W-:Y:S01]  /*4df0*/  NOP ;  /* 0x0000000000007918 */ /* 0x000fe20000000000 */
[----:B--2---:R-:W-:Y:S02]  /*4e00*/  LOP3.LUT P0, RZ, R0, 0x2, RZ, 0xc0, !PT ;  /* 0x0000000200ff7812 */ /* 0x004fe4000780c0ff */
[----:B------:R-:W-:-:S02]  /*4e10*/  LOP3.LUT R0, R2, 0x10000, RZ, 0xfc, !PT ;  /* 0x0001000002007812 */ /* 0x000fc400078efcff */
[----:B------:R-:W-:-:S09]  /*4e20*/  LOP3.LUT R2, R2, 0x2000000, RZ, 0xfc, !PT ;  /* 0x0200000002027812 */ /* 0x000fd200078efcff */
[----:B------:R-:W-:Y:S05]  /*4e30*/  @!P0 BRA `(.L_x_2128) ;  /* 0x0000000000048947 */ /* 0x000fea0003800000 */
[----:B------:R-:W-:Y:S05]  /*4e40*/  BPT.TRAP 0x1 ;  /* 0x000000040000795c */ /* 0x000fea0000300000 */
.L_x_2128:
[----:B------:R-:W-:Y:S05]  /*4e50*/  BSYNC.RECONVERGENT B0 ;  /* 0x0000000000007941 */ /* 0x000fea0003800200 */
.L_x_2127:
[----:B------:R-:W-:Y:S01]  /*4e60*/  SHF.L.U32 R23, RZ, 0x1f, RZ ;  /* 0x0000001fff177819 */ /* 0x000fe200000006ff */
[----:B------:R-:W-:-:S03]  /*4e70*/  IMAD.MOV.U32 R7, RZ, RZ, 0x1 ;  /* 0x00000001ff077424 */ /* 0x000fc600078e00ff */
[----:B------:R-:W1:Y:S02]  /*4e80*/  SYNCS.PHASECHK.TRANS64.TRYWAIT P0, [R4+URZ+0x30800], R23 ;  /* 0x03080017040075a7 */ /* 0x000e6400080011ff */
[----:B------:R-:W-:Y:S01]  /*4e90*/  SHF.L.U32 R7, R7, 0x1f, RZ ;  /* 0x0000001f07077819 */ /* 0x000fe200000006ff */
[----:B-1----:R-:W-:Y:S06]  /*4ea0*/  @!P0 BRA `(.L_x_2129) ;  /* 0x000000f400088947 */ /* 0x002fec0003800000 */
.L_x_2341:
[----:B------:R-:W2:Y:S01]  /*4eb0*/  SYNCS.PHASECHK.TRANS64.TRYWAIT P0, [R4+URZ+0x30858], R7 ;  /* 0x03085807040075a7 */ /* 0x000ea200080011ff */
[----:B------:R-:W-:Y:S02]  /*4ec0*/  HFMA2 R13, -RZ, RZ, 9.5367431640625e-07, 1.9073486328125e-05 ;  /* 0x00100140ff0d7431 */ /* 0x000fe400000001ff */
[C---:B------:R-:W-:Y:S01]  /*4ed0*/  VIADD R16, R11.reuse, 0x802 ;  /* 0x000008020b107836 */ /* 0x040fe20000000000 */
[C---:B------:R-:W-:Y:S01]  /*4ee0*/  IADD3 R14, PT, PT, R11.reuse, 0x806, RZ ;  /* 0x000008060b0e7810 */ /* 0x040fe20007ffe0ff */
[----:B------:R-:W-:Y:S01]  /*4ef0*/  VIADD R15, R11, 0x804 ;  /* 0x000008040b0f7836 */ /* 0x000fe20000000000 */
[----:B--2---:R-:W-:Y:S06]  /*4f00*/  @!P0 BRA `(.L_x_2130) ;  /* 0x000000f400048947 */ /* 0x004fec0003800000 */
.L_x_2342:
[----:B------:R-:W3:Y:S01]  /*4f10*/  LDL R30, [R1] ;  /* 0x00000000011e7983 */ /* 0x000ee20000100800 */
[----:B------:R-:W-:Y:S02]  /*4f20*/  ELECT P3, URZ, PT ;  /* 0x0000000000ff782f */ /* 0x000fe40003860000 */
[----:B------:R-:W-:Y:S01]  /*4f30*/  R2UR UR13, R16 ;  /* 0x00000000100d72ca */ /* 0x000fe200000e0000 */
[----:B------:R-:W-:Y:S01]  /*4f40*/  IMAD.MOV.U32 R16, RZ, RZ, 0x100140 ;  /* 0x00100140ff107424 */ /* 0x000fe200078e00ff */
[----:B------:R-:W-:Y:S02]  /*4f50*/  R2UR UR15, R14 ;  /* 0x000000000e0f72ca */ /* 0x000fe400000e0000 */
[----:B------:R-:W-:Y:S01]  /*4f60*/  ELECT P2, URZ, PT ;  /* 0x0000000000ff782f */ /* 0x000fe20003840000 */
[----:B------:R-:W-:Y:S01]  /*4f70*/  IMAD.MOV.U32 R14, RZ, RZ, 0x100140 ;  /* 0x00100140ff0e7424 */ /* 0x000fe200078e00ff */
[----:B------:R-:W-:Y:S02]  /*4f80*/  ELECT P1, URZ, PT ;  /* 0x0000000000ff782f */ /* 0x000fe40003820000 */
[----:B------:R-:W-:-:S02]  /*4f90*/  R2UR UR62, R16 ;  /* 0x00000000103e72ca */ /* 0x000fc400000e0000 */
[----:B------:R-:W-:Y:S02]  /*4fa0*/  ELECT P6, URZ, PT ;  /* 0x0000000000ff782f */ /* 0x000fe400038c0000 */
[----:B------:R-:W-:Y:S01]  /*4fb0*/  R2UR UR58, R16 ;  /* 0x00000000103a72ca */ /* 0x000fe200000e0000 */
[----:B------:R-:W-:Y:S01]  /*4fc0*/  VIADD R17, R11, 0x2 ;  /* 0x000000020b117836 */ /* 0x000fe20000000000 */
[----:B------:R-:W-:Y:S01]  /*4fd0*/  R2UR UR63, R13 ;  /* 0x000000000d3f72ca */ /* 0x000fe200000e0000 */
[----:B------:R-:W-:Y:S01]  /*4fe0*/  IMAD.MOV.U32 R13, RZ, RZ, 0x100140 ;  /* 0x00100140ff0d7424 */ /* 0x000fe200078e00ff */
[----:B------:R-:W-:Y:S01]  /*4ff0*/  R2UR UR60, R14 ;  /* 0x000000000e3c72ca */ /* 0x000fe200000e0000 */
[----:B------:R-:W-:Y:S01]  /*5000*/  @P3 VIADD R16, R0, 0x2 ;  /* 0x0000000200103836 */ /* 0x000fe20000000000 */
[C---:B------:R-:W-:Y:S01]  /*5010*/  R2UR UR56, R14.reuse ;  /* 0x000000000e3872ca */ /* 0x040fe200000e0000 */
[C---:B------:R-:W-:Y:S01]  /*5020*/  VIADD R39, R11.reuse, 0x400 ;  /* 0x000004000b277836 */ /* 0x040fe20000000000 */
[----:B------:R-:W-:Y:S01]  /*5030*/  R2UR UR53, R14 ;  /* 0x000000000e3572ca */ /* 0x000fe200000e0000 */
[C---:B------:R-:W-:Y:S01]  /*5040*/  VIADD R14, R11.reuse, 0x402 ;  /* 0x000004020b0e7836 */ /* 0x040fe20000000000 */
[----:B------:R-:W-:Y:S01]  /*5050*/  @P3 R2UR UR11, R16 ;  /* 0x00000000100b32ca */ /* 0x000fe200000e0000 */
[----:B------:R-:W-:Y:S01]  /*5060*/  VIADD R16, R11, 0x4 ;  /* 0x000000040b107836 */ /* 0x000fe20000000000 */
[C---:B------:R-:W-:Y:S01]  /*5070*/  R2UR UR59, R13.reuse ;  /* 0x000000000d3b72ca */ /* 0x040fe200000e0000 */
[----:B------:R-:W-:Y:S01]  /*5080*/  @P1 VIADD R24, R0, 0x6 ;  /* 0x0000000600181836 */ /* 0x000fe20000000000 */
[----:B------:R-:W-:-:S02]  /*5090*/  R2UR UR55, R13 ;  /* 0x000000000d3772ca */ /* 0x000fc400000e0000 */
[----:B------:R-:W-:Y:S02]  /*50a0*/  ELECT P0, URZ, PT ;  /* 0x0000000000ff782f */ /* 0x000fe40003800000 */
[----:B------:R-:W-:Y:S01]  /*50b0*/  R2UR UR10, R16 ;  /* 0x00000000100a72ca */ /* 0x000fe200000e0000 */
[----:B------:R-:W-:Y:S01]  /*50c0*/  @P3 IMAD.MOV.U32 R27, RZ, RZ, 0x40004040 ;  /* 0x40004040ff1b3424 */ /* 0x000fe200078e00ff */
[----:B------:R-:W-:Y:S01]  /*50d0*/  R2UR UR52, R13 ;  /* 0x000000000d3472ca */ /* 0x000fe200000e0000 */
[----:B------:R-:W-:Y:S01]  /*50e0*/  @P2 VIADD R13, R0, 0x4 ;  /* 0x00000004000d2836 */ /* 0x000fe20000000000 */
[----:B------:R-:W-:Y:S02]  /*50f0*/  R2UR UR6, R14 ;  /* 0x000000000e0672ca */ /* 0x000fe400000e0000 */
[----:B------:R-:W-:Y:S02]  /*5100*/  ELECT P5, URZ, PT ;  /* 0x0000000000ff782f */ /* 0x000fe400038a0000 */
[----:B------:R-:W-:Y:S01]  /*5110*/  R2UR UR4, R17 ;  /* 0x00000000110472ca */ /* 0x000fe200000e0000 */
[----:B------:R-:W-:Y:S01]  /*5120*/  VIADD R38, R11, 0x404 ;  /* 0x000004040b267836 */ /* 0x000fe20000000000 */
[----:B------:R-:W-:Y:S01]  /*5130*/  @P2 R2UR UR9, R13 ;  /* 0x000000000d0922ca */ /* 0x000fe200000e0000 */
[----:B------:R-:W-:Y:S01]  /*5140*/  @P6 VIADD R13, R0, 0x202 ;  /* 0x00000202000d6836 */ /* 0x000fe20000000000 */
[----:B------:R-:W-:Y:S01]  /*5150*/  @P1 R2UR UR5, R24 ;  /* 0x00000000180512ca */ /* 0x000fe200000e0000 */
[----:B------:R-:W-:Y:S01]  /*5160*/  @P2 IMAD.MOV.U32 R25, RZ, RZ, 0x40004040 ;  /* 0x40004040ff192424 */ /* 0x000fe200078e00ff */
[----:B------:R-:W-:Y:S01]  /*5170*/  R2UR UR16, R15 ;  /* 0x000000000f1072ca */ /* 0x000fe200000e0000 */
[----:B------:R-:W-:Y:S01]  /*5180*/  IMAD.U32 R24, RZ, RZ, UR10 ;  /* 0x0000000aff187e24 */ /* 0x000fe2000f8e00ff */
[----:B------:R-:W-:Y:S01]  /*5190*/  R2UR UR7, R39 ;  /* 0x00000000270772ca */ /* 0x000fe200000e0000 */
[----:B------:R-:W-:Y:S01]  /*51a0*/  IMAD.MOV.U32 R15, RZ, RZ, 0x100140 ;  /* 0x00100140ff0f7424 */ /* 0x000fe200078e00ff */
[----:B------:R-:W-:Y:S01]  /*51b0*/  @P6 R2UR UR12, R13 ;  /* 0x000000000d0c62ca */ /* 0x000fe200000e0000 */
[----:B------:R-:W-:Y:S01]  /*51c0*/  @P0 VIADD R22, R0, 0x200 ;  /* 0x0000020000160836 */ /* 0x000fe20000000000 */
[----:B------:R-:W-:Y:S01]  /*51d0*/  @P2 R2UR UR46, R24 ;  /* 0x00000000182e22ca */ /* 0x000fe200000e0000 */
[----:B------:R-:W-:Y:S01]  /*51e0*/  IMAD.U32 R24, RZ, RZ, UR6 ;  /* 0x00000006ff187e24 */ /* 0x000fe2000f8e00ff */
[C---:B------:R-:W-:Y:S01]  /*51f0*/  R2UR UR61, R15.reuse ;  /* 0x000000000f3d72ca */ /* 0x040fe200000e0000 */
[----:B------:R-:W-:Y:S01]  /*5200*/  IMAD.U32 R26, RZ, RZ, UR4 ;  /* 0x00000004ff1a7e24 */ /* 0x000fe2000f8e00ff */
[C---:B------:R-:W-:Y:S01]  /*5210*/  R2UR UR57, R15.reuse ;  /* 0x000000000f3972ca */ /* 0x040fe200000e0000 */
[----:B------:R-:W-:Y:S01]  /*5220*/  @P1 IMAD.MOV.U32 R29, RZ, RZ, 0x40004040 ;  /* 0x40004040ff1d1424 */ /* 0x000fe200078e00ff */
[----:B------:R-:W-:Y:S01]  /*5230*/  R2UR UR54, R15 ;  /* 0x000000000f3672ca */ /* 0x000fe200000e0000 */
[----:B------:R-:W-:Y:S01]  /*5240*/  VIADD R15, R11, 0x6 ;  /* 0x000000060b0f7836 */ /* 0x000fe20000000000 */
[----:B------:R-:W-:Y:S01]  /*5250*/  @P6 R2UR UR38, R24 ;  /* 0x00000000182662ca */ /* 0x000fe200000e0000 */
[----:B------:R-:W-:Y:S01]  /*5260*/  IMAD.U32 R24, RZ, RZ, UR5 ;  /* 0x00000005ff187e24 */ /* 0x000fe2000f8e00ff */
[----:B------:R-:W-:Y:S01]  /*5270*/  @P3 R2UR UR48, R26 ;  /* 0x000000001a3032ca */ /* 0x000fe200000e0000 */
[----:B------:R-:W-:Y:S01]  /*5280*/  IMAD.U32 R26, RZ, RZ, UR7 ;  /* 0x00000007ff1a7e24 */ /* 0x000fe2000f8e00ff */
[----:B------:R-:W-:Y:S01]  /*5290*/  R2UR UR8, R15 ;  /* 0x000000000f0872ca */ /* 0x000fe200000e0000 */
[----:B------:R-:W-:Y:S01]  /*52a0*/  VIADD R37, R11, 0x406 ;  /* 0x000004060b257836 */ /* 0x000fe20000000000 */
[----:B------:R-:W-:Y:S01]  /*52b0*/  @P3 R2UR UR49, R27 ;  /* 0x000000001b3132ca */ /* 0x000fe200000e0000 */
[----:B------:R-:W-:Y:S01]  /*52c0*/  @P0 IMAD.MOV.U32 R27, RZ, RZ, 0x40004040 ;  /* 0x40004040ff1b0424 */ /* 0x000fe200078e00ff */
[----:B------:R-:W-:-:S02]  /*52d0*/  @P0 R2UR UR4, R22 ;  /* 0x00000000160402ca */ /* 0x000fc400000e0000 */
[----:B------:R-:W-:Y:S02]  /*52e0*/  ELECT P4, URZ, PT ;  /* 0x0000000000ff782f */ /* 0x000fe40003880000 */
[----:B------:R-:W-:Y:S01]  /*52f0*/  @P1 R2UR UR34, R24 ;  /* 0x00000000182212ca */ /* 0x000fe200000e0000 */
[----:B------:R-:W-:Y:S01]  /*5300*/  IMAD.U32 R24, RZ, RZ, UR12 ;  /* 0x0000000cff187e24 */ /* 0x000fe2000f8e00ff */
[----:B------:R-:W-:Y:S01]  /*5310*/  @P0 R2UR UR42, R26 ;  /* 0x000000001a2a02ca */ /* 0x000fe200000e0000 */
[----:B------:R-:W-:Y:S01]  /*5320*/  IMAD.U32 R26, RZ, RZ, UR9 ;  /* 0x00000009ff1a7e24 */ /* 0x000fe2000f8e00ff */
[----:B------:R-:W-:Y:S01]  /*5330*/  @P0 R2UR UR43, R27 ;  /* 0x000000001b2b02ca */ /* 0x000fe200000e0000 */
[----:B------:R-:W-:Y:S01]  /*5340*/  @P2 IMAD.MOV.U32 R27, RZ, RZ, 0x40004040 ;  /* 0x40004040ff1b2424 */ /* 0x000fe200078e00ff */
[----:B------:R-:W-:Y:S01]  /*5350*/  @P6 R2UR UR30, R24 ;  /* 0x00000000181e62ca */ /* 0x000fe200000e0000 */
[----:B------:R-:W-:Y:S01]  /*5360*/  @P5 VIADD R24, R0, 0x204 ;  /* 0x0000020400185836 */ /* 0x000fe20000000000 */
[----:B------:R-:W-:Y:S01]  /*5370*/  R2UR UR5, R38 ;  /* 0x00000000260572ca */ /* 0x000fe200000e0000 */
[----:B------:R-:W-:Y:S01]  /*5380*/  IMAD.U32 R28, RZ, RZ, UR8 ;  /* 0x00000008ff1c7e24 */ /* 0x000fe2000f8e00ff */
[----:B------:R-:W-:Y:S01]  /*5390*/  @P2 R2UR UR47, R25 ;  /* 0x00000000192f22ca */ /* 0x000fe200000e0000 */
[----:B------:R-:W-:Y:S01]  /*53a0*/  @P6 IMAD.MOV.U32 R25, RZ, RZ, 0x40004040 ;  /* 0x40004040ff196424 */ /* 0x000fe200078e00ff */
[----:B------:R-:W-:Y:S01]  /*53b0*/  @P2 R2UR UR36, R26 ;  /* 0x000000001a2422ca */ /* 0x000fe200000e0000 */
[----:B------:R-:W-:Y:S01]  /*53c0*/  IMAD.U32 R26, RZ, RZ, UR4 ;  /* 0x00000004ff1a7e24 */ /* 0x000fe2000f8e00ff */
[----:B------:R-:W-:-:S02]  /*53d0*/  @P2 R2UR UR37, R27 ;  /* 0x000000001b2522ca */ /* 0x000fc400000e0000 */
[----:B------:R-:W-:Y:S02]  /*53e0*/  ELECT P2, URZ, PT ;  /* 0x0000000000ff782f */ /* 0x000fe40003840000 */
[----:B------:R-:W-:Y:S01]  /*53f0*/  @P5 R2UR UR6, R24 ;  /* 0x00000000180652ca */ /* 0x000fe200000e0000 */
[----:B------:R-:W-:Y:S01]  /*5400*/  @P0 IMAD.MOV.U32 R27, RZ, RZ, 0x40004040 ;  /* 0x40004040ff1b0424 */ /* 0x000fe200078e00ff */
[----:B------:R-:W-:Y:S01]  /*5410*/  @P1 R2UR UR44, R28 ;  /* 0x000000001c2c12ca */ /* 0x000fe200000e0000 */
[----:B------:R-:W-:Y:S01]  /*5420*/  IMAD.U32 R28, RZ, RZ, UR11 ;  /* 0x0000000bff1c7e24 */ /* 0x000fe2000f8e00ff */
[----:B------:R-:W-:Y:S01]  /*5430*/  @P1 R2UR UR45, R29 ;  /* 0x000000001d2d12ca */ /* 0x000fe200000e0000 */
[----:B------:R-:W-:Y:S01]  /*5440*/  @P3 IMAD.MOV.U32 R29, RZ, RZ, 0x40004040 ;  /* 0x40004040ff1d3424 */ /* 0x000fe200078e00ff */
[----:B------:R-:W-:Y:S01]  /*5450*/  R2UR UR4, R37 ;  /* 0x00000000250472ca */ /* 0x000fe200000e0000 */
[----:B------:R-:W-:Y:S01]  /*5460*/  VIADD R36, R11, 0x800 ;  /* 0x000008000b247836 */ /* 0x000fe20000000000 */
[----:B------:R-:W-:Y:S01]  /*5470*/  @P0 R2UR UR32, R26 ;  /* 0x000000001a2002ca */ /* 0x000fe200000e0000 */
[----:B------:R-:W-:Y:S01]  /*5480*/  IMAD.U32 R26, RZ, RZ, UR5 ;  /* 0x00000005ff1a7e24 */ /* 0x000fe2000f8e00ff */
[----:B------:R-:W-:Y:S01]  /*5490*/  @P6 R2UR UR39, R25 ;  /* 0x00000000192762ca */ /* 0x000fe200000e0000 */
[----:B------:R-:W-:Y:S01]  /*54a0*/  @P1 IMAD.MOV.U32 R25, RZ, RZ, 0x40004040 ;  /* 0x40004040ff191424 */ /* 0x000fe200078e00ff */
[----:B------:R-:W-:Y:S01]  /*54b0*/  @P3 R2UR UR40, R28 ;  /* 0x000000001c2832ca */ /* 0x000fe200000e0000 */
[----:B------:R-:W-:Y:S01]  /*54c0*/  @P2 VIADD R24, R0, 0x402 ;  /* 0x0000040200182836 */ /* 0x000fe20000000000 */
[----:B------:R-:W-:-:S02]  /*54d0*/  @P3 R2UR UR41, R29 ;  /* 0x000000001d2932ca */ /* 0x000fc400000e0000 */
[----:B------:R-:W-:Y:S02]  /*54e0*/  ELECT P3, URZ, PT ;  /* 0x0000000000ff782f */ /* 0x000fe40003860000 */
[----:B------:R-:W-:Y:S01]  /*54f0*/  @P0 R2UR UR33, R27 ;  /* 0x000000001b2102ca */ /* 0x000fe200000e0000 */
[----:B------:R-:W-:Y:S01]  /*5500*/  @P5 IMAD.MOV.U32 R27, RZ, RZ, 0x40004040 ;  /* 0x40004040ff1b5424 */ /* 0x000fe200078e00ff */
[----:B------:R-:W-:Y:S01]  /*5510*/  @P5 R2UR UR28, R26 ;  /* 0x000000001a1c52ca */ /* 0x000fe200000e0000 */
[----:B------:R-:W-:Y:S01]  /*5520*/  IMAD.U32 R26, RZ, RZ, UR6 ;  /* 0x00000006ff1a7e24 */ /* 0x000fe2000f8e00ff */
[----:B------:R-:W-:Y:S02]  /*5530*/  @P1 R2UR UR35, R25 ;  /* 0x00000000192312ca */ /* 0x000fe400000e0000 */
[----:B------:R-:W-:Y:S02]  /*5540*/  ELECT P1, URZ, PT ;  /* 0x0000000000ff782f */ /* 0x000fe40003820000 */
[----:B------:R-:W-:Y:S01]  /*5550*/  R2UR UR7, R36 ;  /* 0x00000000240772ca */ /* 0x000fe200000e0000 */
[----:B------:R-:W-:Y:S01]  /*5560*/  @P6 IMAD.MOV.U32 R25, RZ, RZ, 0x40004040 ;  /* 0x40004040ff196424 */ /* 0x000fe200078e00ff */
[----:B------:R-:W-:-:S02]  /*5570*/  ELECT P0, URZ, PT ;  /* 0x0000000000ff782f */ /* 0x000fc40003800000 */
[----:B------:R-:W-:Y:S01]  /*5580*/  @P2 R2UR UR14, R24 ;  /* 0x00000000180e22ca */ /* 0x000fe200000e0000 */
[----:B------:R-:W-:Y:S01]  /*5590*/  IMAD.U32 R24, RZ, RZ, UR4 ;  /* 0x00000004ff187e24 */ /* 0x000fe2000f8e00ff */
[C---:B------:R-:W-:Y:S01]  /*55a0*/  @P5 R2UR UR29, R27.reuse ;  /* 0x000000001b1d52ca */ /* 0x040fe200000e0000 */
[----:B------:R-:W-:Y:S01]  /*55b0*/  @P4 VIADD R22, R0, 0x206 ;  /* 0x0000020600164836 */ /* 0x000fe20000000000 */
[----:B------:R-:W-:Y:S01]  /*55c0*/  @P5 R2UR UR26, R26 ;  /* 0x000000001a1a52ca */ /* 0x000fe200000e0000 */
[C---:B------:R-:W-:Y:S01]  /*55d0*/  @P3 VIADD R13, R0.reuse, 0x400 ;  /* 0x00000400000d3836 */ /* 0x040fe20000000000 */
[----:B------:R-:W-:Y:S02]  /*55e0*/  @P5 R2UR UR27, R27 ;  /* 0x000000001b1b52ca */ /* 0x000fe400000e0000 */
[----:B------:R-:W-:Y:S02]  /*55f0*/  ELECT P5, URZ, PT ;  /* 0x0000000000ff782f */ /* 0x000fe400038a0000 */
[----:B------:R-:W-:Y:S01]  /*5600*/  R2UR UR4, R0 ;  /* 0x00000000000472ca */ /* 0x000fe200000e0000 */
[----:B------:R-:W-:Y:S01]  /*5610*/  IMAD.U32 R28, RZ, RZ, UR13 ;  /* 0x0000000dff1c7e24 */ /* 0x000fe2000f8e00ff */
[----:B------:R-:W-:Y:S01]  /*5620*/  @P6 R2UR UR31, R25 ;  /* 0x00000000191f62ca */ /* 0x000fe200000e0000 */
[----:B------:R-:W-:Y:S01]  /*5630*/  @P4 IMAD.MOV.U32 R25, RZ, RZ, 0x40004040 ;  /* 0x40004040ff194424 */ /* 0x000fe200078e00ff */
        /* <DEDUP_REMOVED lines=44> */
[----:B------:R-:W-:Y:S01]  /*5900*/  UMOV UR65, 0x4200010 ;  /* 0x0420001000417882 */ /* 0x000fe20000000000 */
[----:B------:R-:W-:Y:S01]  /*5910*/  @P2 R2UR UR14, R28 ;  /* 0x000000001c0e22ca */ /* 0x000fe200000e0000 */
[----:B------:R4:W-:Y:S01]  /*5920*/  UTCHMMA gdesc[UR4], gdesc[UR66], tmem[UR63], tmem[UR64], idesc[UR65], !UPT ;  /* 0x00ff4042040075ea */ /* 0x0009e2000f80003f */
        /* <DEDUP_REMOVED lines=10> */
[----:B------:R-:W-:Y:S01]  /*59d0*/  UMOV UR51, 0x4200010 ;  /* 0x0420001000337882 */ /* 0x000fe20000000000 */
[----:B----4-:R-:W-:Y:S01]  /*59e0*/  UMOV UR4, 0x0 ;  /* 0x0000000000047882 */ /* 0x010fe20000000000 */
[----:B------:R-:W-:Y:S01]  /*59f0*/  UMOV UR5, 0x4200010 ;  /* 0x0420001000057882 */ /* 0x000fe20000000000 */
[----:B------:R-:W-:Y:S01]  /*5a00*/  UMOV UR66, 0x0 ;  /* 0x0000000000427882 */ /* 0x000fe20000000000 */
[----:B------:R4:W-:Y:S01]  /*5a10*/  UTCHMMA gdesc[UR40], gdesc[UR48], tmem[UR62], tmem[UR4], idesc[UR5], UPT ;  /* 0x00ff0430280075ea */ /* 0x0009e2000b80003e */
[----:B------:R-:W-:Y:S01]  /*5a20*/  UMOV UR67, 0x4200010 ;  /* 0x0420001000437882 */ /* 0x000fe20000000000 */
[----:B------:R-:W-:Y:S01]  /*5a30*/  UMOV UR63, 0x4200010 ;  /* 0x04200010003f7882 */ /* 0x000fe20000000000 */
[----:B------:R1:W-:Y:S01]  /*5a40*/  UTCHMMA gdesc[UR36], gdesc[UR46], tmem[UR61], tmem[UR66], idesc[UR67], UPT ;  /* 0x00ff422e240075ea */ /* 0x0003e2000b80003d */
[----:B----4-:R-:W-:Y:S01]  /*5a50*/  UMOV UR48, 0x0 ;  /* 0x0000000000307882 */ /* 0x010fe20000000000 */
[----:B------:R-:W-:Y:S01]  /*5a60*/  UMOV UR49, 0x4200010 ;  /* 0x0420001000317882 */ /* 0x000fe20000000000 */
[----:B------:R-:W-:Y:S01]  /*5a70*/  UMOV UR62, 0x0 ;  /* 0x00000000003e7882 */ /* 0x000fe20000000000 */
[----:B------:R1:W-:Y:S01]  /*5a80*/  UTCHMMA gdesc[UR34], gdesc[UR44], tmem[UR60], tmem[UR48], idesc[UR49], UPT ;  /* 0x00ff302c220075ea */ /* 0x0003e2000b80003c */
[----:B------:R1:W-:Y:S01]  /*5a90*/  UTCHMMA gdesc[UR32], gdesc[UR42], tmem[UR59], tmem[UR66], idesc[UR67], UPT ;  /* 0x00ff422a200075ea */ /* 0x0003e2000b80003b */
        /* <DEDUP_REMOVED lines=9> */
[----:B---3--:R-:W-:-:S13]  /*5b30*/  ISETP.NE.AND P6, PT, R30, 0x2, PT ;  /* 0x000000021e00780c */ /* 0x008fda0003fc5270 */
[----:B-1----:R-:W-:Y:S05]  /*5b40*/  @!P6 BRA `(.L_x_2131) ;  /* 0x000000000004e947 */ /* 0x002fea0003800000 */
[----:B------:R-:W-:Y:S05]  /*5b50*/  BPT.TRAP 0x1 ;  /* 0x000000040000795c */ /* 0x000fea0000300000 */
.L_x_2131:
[----:B------:R-:W-:-:S13]  /*5b60*/  ELECT P0, URZ, PT ;  /* 0x0000000000ff782f */ /* 0x000fda0003800000 */
[----:B------:R-:W-:-:S05]  /*5b70*/  @P0 VIADD R13, R4, 0x30850 ;  /* 0x00030850040d0836 */ /* 0x000fca0000000000 */
[----:B------:R-:W-:-:S13]  /*5b80*/  @P0 R2UR UR4, R13 ;  /* 0x000000000d0402ca */ /* 0x000fda00000e0000 */
[----:B------:R1:W-:Y:S01]  /*5b90*/  UTCBAR [UR4], URZ ;  /* 0x000000ff040073e9 */ /* 0x0003e200080000ff */
[----:B------:R-:W-:Y:S05]  /*5ba0*/  BRA.U !UP0, `(.L_x_2132) ;  /* 0x0000000108047547 */ /* 0x000fea000b800000 */
[----:B-1----:R-:W-:Y:S05]  /*5bb0*/  BPT.TRAP 0x1 ;  /* 0x000000040000795c */ /* 0x002fea0000300000 */
.L_x_2132:
[----:B------:R-:W3:Y:S02]  /*5bc0*/  SYNCS.PHASECHK.TRANS64.TRYWAIT P0, [R4+URZ+0x30820], R23 ;  /* 0x03082017040075a7 */ /* 0x000ee400080011ff */
[----:B---3--:R-:W-:Y:S05]  /*5bd0*/  @!P0 BRA `(.L_x_2133) ;  /* 0x000000e400e48947 */ /* 0x008fea0003800000 */
.L_x_2343:
[----:B------:R-:W-:Y:S05]  /*5be0*/  @!P6 BRA `(.L_x_2134) ;  /* 0x000000000004e947 */ /* 0x000fea0003800000 */
[----:B-1----:R-:W-:Y:S05]  /*5bf0*/  BPT.TRAP 0x1 ;  /* 0x000000040000795c */ /* 0x002fea0000300000 */
.L_x_2134:
[----:B------:R-:W4:Y:S02]  /*5c00*/  SYNCS.PHASECHK.TRANS64.TRYWAIT P0, [R4+URZ+0x30868], R7 ;  /* 0x03086807040075a7 */ /* 0x000f2400080011ff */
[----:B----4-:R-:W-:Y:S05]  /*5c10*/  @!P0 BRA `(.L_x_2135) ;  /* 0x000000e400e88947 */ /* 0x010fea0003800000 */
.L_x_2344:
[----:B------:R-:W-:Y:S05]  /*5c20*/  @!P6 BRA `(.L_x_2136) ;  /* 0x000000000004e947 */ /* 0x000fea0003800000 */
[----:B-1----:R-:W-:Y:S05]  /*5c30*/  BPT.TRAP 0x1 ;  /* 0x000000040000795c */ /* 0x002fea0000300000 */
.L_x_2136:
[----:B------:R-:W5:Y:S01]  /*5c40*/  SYNCS.PHASECHK.TRANS64.TRYWAIT P0, [R4+URZ+0x30878], R7 ;  /* 0x03087807040075a7 */ /* 0x000f6200080011ff */
[C---:B------:R-:W-:Y:S02]  /*5c50*/  IADD3 R22, PT, PT, R10.reuse, 0x2, RZ ;  /* 0x000000020a167810 */ /* 0x040fe40007ffe0ff */
[----:B------:R-:W-:Y:S02]  /*5c60*/  IADD3 R24, PT, PT, R9, 0x2, RZ ;  /* 0x0000000209187810 */ /* 0x000fe40007ffe0ff */
[----:B------:R-:W-:Y:S01]  /*5c70*/  IADD3 R13, PT, PT, R10, 0x4, RZ ;  /* 0x000000040a0d7810 */ /* 0x000fe20007ffe0ff */
[----:B-----5:R-:W-:Y:S06]  /*5c80*/  @!P0 BRA `(.L_x_2137) ;  /* 0x000000e400e08947 */ /* 0x020fec0003800000 */
.L_x_2345:
[----:B-1----:R-:W-:Y:S02]  /*5c90*/  R2UR UR4, R22 ;  /* 0x00000000160472ca */ /* 0x002fe400000e0000 */
[----:B------:R-:W-:Y:S02]  /*5ca0*/  ELECT P2, URZ, PT ;  /* 0x0000000000ff782f */ /* 0x000fe40003840000 */
[----:B------:R-:W-:Y:S01]  /*5cb0*/  R2UR UR6, R24 ;  /* 0x00000000180672ca */ /* 0x000fe200000e0000 */
[----:B------:R-:W-:Y:S01]  /*5cc0*/  VIADD R24, R9, 0x4 ;  /* 0x0000000409187836 */ /* 0x000fe20000000000 */
[----:B------:R-:W-:Y:S01]  /*5cd0*/  R2UR UR8, R13 ;  /* 0x000000000d0872ca */ /* 0x000fe200000e0000 */
[----:B------:R-:W-:Y:S01]  /*5ce0*/  VIADD R34, R10, 0x6 ;  /* 0x000000060a227836 */ /* 0x000fe20000000000 */
[----:B------:R-:W-:Y:S01]  /*5cf0*/  ELECT P1, URZ, PT ;  /* 0x0000000000ff782f */ /* 0x000fe20003820000 */
[----:B------:R-:W-:Y:S01]  /*5d00*/  VIADD R35, R9, 0x6 ;  /* 0x0000000609237836 */ /* 0x000fe20000000000 */
[----:B------:R-:W-:Y:S01]  /*5d10*/  R2UR UR7, R24 ;  /* 0x00000000180772ca */ /* 0x000fe200000e0000 */
[----:B------:R-:W-:Y:S01]  /*5d20*/  VIADD R32, R10, 0x400 ;  /* 0x000004000a207836 */ /* 0x000fe20000000000 */
[----:B------:R-:W-:-:S02]  /*5d30*/  R2UR UR5, R34 ;  /* 0x00000000220572ca */ /* 0x000fc400000e0000 */
[----:B------:R-:W-:Y:S01]  /*5d40*/  ELECT P0, URZ, PT ;  /* 0x0000000000ff782f */ /* 0x000fe20003800000 */
[----:B------:R-:W-:Y:S01]  /*5d50*/  VIADD R33, R9, 0x200 ;  /* 0x0000020009217836 */ /* 0x000fe20000000000 */
[----:B------:R-:W-:Y:S01]  /*5d60*/  ELECT P3, URZ, PT ;  /* 0x0000000000ff782f */ /* 0x000fe20003860000 */
[----:B------:R-:W-:Y:S01]  /*5d70*/  IMAD.U32 R24, RZ, RZ, UR4 ;  /* 0x00000004ff187e24 */ /* 0x000fe2000f8e00ff */
[----:B------:R-:W-:Y:S01]  /*5d80*/  R2UR UR4, R35 ;  /* 0x00000000230472ca */ /* 0x000fe200000e0000 */
[----:B------:R-:W-:Y:S01]  /*5d90*/  @P2 IMAD.MOV.U32 R25, RZ, RZ, 0x40004040 ;  /* 0x40004040ff192424 */ /* 0x000fe200078e00ff */
[----:B------:R-:W-:Y:S01]  /*5da0*/  R2UR UR56, R42 ;  /* 0x000000002a3872ca */ /* 0x000fe200000e0000 */
[----:B------:R-:W-:Y:S01]  /*5db0*/  IMAD.U32 R28, RZ, RZ, UR8 ;  /* 0x00000008ff1c7e24 */ /* 0x000fe2000f8e00ff */
[----:B------:R-:W-:Y:S01]  /*5dc0*/  @P2 R2UR UR30, R24 ;  /* 0x00000000181e22ca */ /* 0x000fe200000e0000 */
[----:B------:R-:W-:Y:S01]  /*5dd0*/  IMAD.U32 R24, RZ, RZ, UR6 ;  /* 0x00000006ff187e24 */ /* 0x000fe2000f8e00ff */
[----:B------:R-:W-:Y:S01]  /*5de0*/  R2UR UR6, R32 ;  /* 0x00000000200672ca */ /* 0x000fe200000e0000 */
[----:B------:R-:W-:Y:S01]  /*5df0*/  IMAD.U32 R26, RZ, RZ, UR7 ;  /* 0x00000007ff1a7e24 */ /* 0x000fe2000f8e00ff */
        /* <DEDUP_REMOVED lines=8> */
[----:B------:R-:W-:Y:S01]  /*5e80*/  @P2 R2UR UR29, R25 ;  /* 0x00000000191d22ca */ /* 0x000fe200000e0000 */
[----:B------:R-:W-:Y:S01]  /*5e90*/  @P1 IMAD.MOV.U32 R29, RZ, RZ, 0x40004040 ;  /* 0x40004040ff1d1424 */ /* 0x000fe200078e00ff */
        /* <DEDUP_REMOVED lines=20> */
[----:B------:R-:W-:Y:S01]  /*5fe0*/  R2UR UR8, R29 ;  /* 0x000000001d0872ca */ /* 0x000fe200000e0000 */
[----:B------:R-:W-:Y:S01]  /*5ff0*/  VIADD R27, R9, 0x206 ;  /* 0x00000206091b7836 */ /* 0x000fe20000000000 */
[----:B------:R-:W-:Y:S01]  /*6000*/  @P3 R2UR UR18, R24 ;  /* 0x00000000181232ca */ /* 0x000fe200000e0000 */
[----:B------:R-:W-:Y:S01]  /*6010*/  IMAD.U32 R46, RZ, RZ, UR5 ;  /* 0x00000005ff2e7e24 */ /* 0x000fe2000f8e00ff */
[----:B------:R-:W-:-:S02]  /*6020*/  @P3 R2UR UR19, R25 ;  /* 0x00000000191332ca */ /* 0x000fc400000e0000 */
[----:B------:R-:W-:Y:S02]  /*6030*/  ELECT P0, URZ, PT ;  /* 0x0000000000ff782f */ /* 0x000fe40003800000 */
[----:B------:R-:W-:Y:S01]  /*6040*/  R2UR UR5, R26 ;  /* 0x000000001a0572ca */ /* 0x000fe200000e0000 */
[----:B------:R-:W-:Y:S01]  /*6050*/  IMAD.U32 R24, RZ, RZ, UR4 ;  /* 0x00000004ff187e24 */ /* 0x000fe2000f8e00ff */
[----:B------:R-:W-:Y:S01]  /*6060*/  R2UR UR9, R27 ;  /* 0x000000001b0972ca */ /* 0x000fe200000e0000 */
[----:B------:R-:W-:Y:S01]  /*6070*/  @P3 IMAD.MOV.U32 R47, RZ, RZ, 0x40004040 ;  /* 0x40004040ff2f3424 */ /* 0x000fe200078e00ff */
[----:B------:R-:W-:Y:S01]  /*6080*/  @P3 R2UR UR16, R46 ;  /* 0x000000002e1032ca */ /* 0x000fe200000e0000 */
[----:B------:R-:W-:Y:S01]  /*6090*/  @P2 IMAD.MOV.U32 R25, RZ, RZ, 0x40004040 ;  /* 0x40004040ff192424 */ /* 0x000fe200078e00ff */
[----:B------:R-:W-:Y:S01]  /*60a0*/  @P2 R2UR UR14, R24 ;  /* 0x00000000180e22ca */ /* 0x000fe200000e0000 */
[----:B------:R-:W-:Y:S01]  /*60b0*/  IMAD.MOV.U32 R22, RZ, RZ, 0x140 ;  /* 0x00000140ff167424 */ /* 0x000fe200078e00ff */
[----:B------:R-:W-:Y:S01]  /*60c0*/  @P3 R2UR UR17, R47 ;  /* 0x000000002f1132ca */ /* 0x000fe200000e0000 */
[----:B------:R-:W-:Y:S01]  /*60d0*/  IMAD.MOV.U32 R13, RZ, RZ, 0x140 ;  /* 0x00000140ff0d7424 */ /* 0x000fe200078e00ff */
        /* <DEDUP_REMOVED lines=9> */
[----:B--2-4-:R-:W-:Y:S01]  /*6170*/  IMAD.MOV.U32 R7, RZ, RZ, 0x140 ;  /* 0x00000140ff077424 */ /* 0x014fe200078e00ff */
        /* <DEDUP_REMOVED lines=12> */
[----:B------:R-:W-:Y:S01]  /*6240*/  R2UR UR34, R7 ;  /* 0x00000000072272ca */ /* 0x000fe200000e0000 */
[----:B------:R-:W-:Y:S01]  /*6250*/  UMOV UR54, 0x0 ;  /* 0x0000000000367882 */ /* 0x000fe20000000000 */
        /* <DEDUP_REMOVED lines=11> */
[----:B------:R1:W-:Y:S01]  /*6310*/  UTCHMMA gdesc[UR76], gdesc[UR56], tmem[UR39], tmem[UR54], idesc[UR55], !UPT ;  /* 0x00ff36384c0075ea */ /* 0x0003e2000f800027 */
[----:B------:R-:W-:Y:S01]  /*6320*/  @P0 R2UR UR4, R24 ;  /* 0x00000000180402ca */ /* 0x000fe200000e0000 */
[----:B------:R-:W-:Y:S01]  /*6330*/  UMOV UR48, 0x0 ;  /* 0x0000000000307882 */ /* 0x000fe20000000000 */
[----:B------:R-:W-:Y:S01]  /*6340*/  @P0 R2UR UR5, R25 ;  /* 0x00000000190502ca */ /* 0x000fe200000e0000 */
        /* <DEDUP_REMOVED lines=18> */
.L_x_2138:
[----:B------:R-:W-:-:S13]  /*6470*/  ELECT P0, URZ, PT ;  /* 0x0000000000ff782f */ /* 0x000fda0003800000 */
[----:B------:R-:W-:-:S05]  /*6480*/  @P0 VIADD R7, R4, 0x30860 ;  /* 0x0003086004070836 */ /* 0x000fca0000000000 */
[----:B-1----:R-:W-:-:S13]  /*6490*/  @P0 R2UR UR4, R7 ;  /* 0x00000000070402ca */ /* 0x002fda00000e0000 */
[----:B------:R1:W-:Y:S01]  /*64a0*/  UTCBAR [UR4], URZ ;  /* 0x000000ff040073e9 */ /* 0x0003e200080000ff */
[----:B------:R-:W-:Y:S05]  /*64b0*/  @!P6 BRA `(.L_x_2139) ;  /* 0x000000000004e947 */ /* 0x000fea0003800000 */
[----:B-1----:R-:W-:Y:S05]  /*64c0*/  BPT.TRAP 0x1 ;  /* 0x000000040000795c */ /* 0x002fea0000300000 */
.L_x_2139:
[----:B------:R-:W2:Y:S01]  /*64d0*/  SYNCS.PHASECHK.TRANS64.TRYWAIT P0, [R4+URZ+0x30880], R23 ;  /* 0x03088017040075a7 */ /* 0x000ea200080011ff */
[----:B------:R-:W-:Y:S01]  /*64e0*/  HFMA2 R7, -RZ, RZ, 0, 1.1444091796875e-05 ;  /* 0x000000c0ff077431 */ /* 0x000fe200000001ff */
[----:B------:R-:W-:Y:S01]  /*64f0*/  MOV R13, 0xc0 ;  /* 0x000000c0000d7802 */ /* 0x000fe20000000f00 */
[----:B--2---:R-:W-:Y:S06]  /*6500*/  @!P0 BRA `(.L_x_2140) ;  /* 0x000000dc00d48947 */ /* 0x004fec0003800000 */
.L_x_2346:
[----:B------:R-:W-:Y:S01]  /*6510*/  VIADD R24, R3, 0x80 ;  /* 0x0000008003187836 */ /* 0x000fe20000000000 */
[----:B------:R-:W-:Y:S01]  /*6520*/  ELECT P2, URZ, PT ;  /* 0x0000000000ff782f */ /* 0x000fe20003840000 */
[----:B------:R-:W-:Y:S01]  /*6530*/  VIADD R25, R5, 0x2 ;  /* 0x0000000205197836 */ /* 0x000fe20000000000 */
[----:B------:R-:W-:Y:S01]  /*6540*/  ELECT P1, URZ, PT ;  /* 0x0000000000ff782f */ /* 0x000fe20003820000 */
[----:B------:R-:W-:Y:S01]  /*6550*/  VIADD R22, R3, 0x100 ;  /* 0x0000010003167836 */ /* 0x000fe20000000000 */
[----:B------:R-:W-:Y:S01]  /*6560*/  R2UR UR8, R24 ;  /* 0x00000000180872ca */ /* 0x000fe200000e0000 */
[----:B--23--:R-:W-:Y:S01]  /*6570*/  VIADD R23, R5, 0x4 ;  /* 0x0000000405177836 */ /* 0x00cfe20000000000 */
[----:B------:R-:W-:Y:S01]  /*6580*/  R2UR UR7, R25 ;  /* 0x00000000190772ca */ /* 0x000fe200000e0000 */
[----:B------:R-:W-:Y:S01]  /*6590*/  VIADD R3, R3, 0x180 ;  /* 0x0000018003037836 */ /* 0x000fe20000000000 */
[----:B------:R-:W-:Y:S01]  /*65a0*/  R2UR UR6, R22 ;  /* 0x00000000160672ca */ /* 0x000fe200000e0000 */
[----:B------:R-:W-:Y:S01]  /*65b0*/  VIADD R5, R5, 0x6 ;  /* 0x0000000605057836 */ /* 0x000fe20000000000 */
[----:B------:R-:W-:-:S02]  /*65c0*/  R2UR UR5, R23 ;  /* 0x00000000170572ca */ /* 0x000fc400000e0000 */
[----:B------:R-:W-:Y:S02]  /*65d0*/  ELECT P0, URZ, PT ;  /* 0x0000000000ff782f */ /* 0x000fe40003800000 */
[----:B-1----:R-:W-:Y:S01]  /*65e0*/  R2UR UR4, R3 ;  /* 0x00000000030472ca */ /* 0x002fe200000e0000 */
[----:B------:R-:W-:Y:S01]  /*65f0*/  @P2 IMAD.MOV.U32 R47, RZ, RZ, 0x40004040 ;  /* 0x40004040ff2f2424 */ /* 0x000fe200078e00ff */
[----:B------:R-:W-:Y:S01]  /*6600*/  R2UR UR19, R7 ;  /* 0x00000000071372ca */ /* 0x000fe200000e0000 */
[----:B------:R-:W-:Y:S01]  /*6610*/  @P2 IMAD.MOV.U32 R49, RZ, RZ, 0x40004040 ;  /* 0x40004040ff312424 */ /* 0x000fe200078e00ff */
[----:B------:R-:W-:Y:S01]  /*6620*/  R2UR UR18, R13 ;  /* 0x000000000d1272ca */ /* 0x000fe200000e0000 */
[----:B------:R-:W-:Y:S01]  /*6630*/  IMAD.U32 R46, RZ, RZ, UR8 ;  /* 0x00000008ff2e7e24 */ /* 0x000fe2000f8e00ff */
[----:B------:R-:W-:Y:S01]  /*6640*/  R2UR UR8, R5 ;  /* 0x00000000050872ca */ /* 0x000fe200000e0000 */
[----:B------:R-:W-:Y:S01]  /*6650*/  IMAD.U32 R48, RZ, RZ, UR7 ;  /* 0x00000007ff307e24 */ /* 0x000fe2000f8e00ff */
[----:B------:R-:W-:Y:S01]  /*6660*/  @P2 R2UR UR15, R47 ;  /* 0x000000002f0f22ca */ /* 0x000fe200000e0000 */
[----:B------:R-:W-:Y:S01]  /*6670*/  @P1 IMAD.MOV.U32 R47, RZ, RZ, 0x40004040 ;  /* 0x40004040ff2f1424 */ /* 0x000fe200078e00ff */
[----:B------:R-:W-:Y:S01]  /*6680*/  @P2 R2UR UR14, R46 ;  /* 0x000000002e0e22ca */ /* 0x000fe200000e0000 */
[----:B------:R-:W-:Y:S01]  /*6690*/  IMAD.U32 R46, RZ, RZ, UR6 ;  /* 0x00000006ff2e7e24 */ /* 0x000fe2000f8e00ff */
[----:B------:R-:W-:Y:S01]  /*66a0*/  @P2 R2UR UR12, R48 ;  /* 0x00000000300c22ca */ /* 0x000fe200000e0000 */
[----:B------:R-:W-:Y:S01]  /*66b0*/  IMAD.MOV.U32 R7, RZ, RZ, 0xc0 ;  /* 0x000000c0ff077424 */ /* 0x000fe200078e00ff */
        /* <DEDUP_REMOVED lines=27> */
[----:B------:R1:W-:Y:S06]  /*6870*/  UTCHMMA gdesc[UR8], gdesc[UR10], tmem[UR17], tmem[UR22], idesc[UR23], UPT ;  /* 0x00ff160a080075ea */ /* 0x0003ec000b800011 */
[----:B------:R1:W-:Y:S01]  /*6880*/  UTCHMMA gdesc[UR4], gdesc[UR6], tmem[UR16], tmem[UR20], idesc[UR21], UPT ;  /* 0x00ff1406040075ea */ /* 0x0003e2000b800010 */
[----:B------:R-:W-:Y:S05]  /*6890*/  @!P6 BRA `(.L_x_2141) ;  /* 0x000000000004e947 */ /* 0x000fea0003800000 */
[----:B-1----:R-:W-:Y:S05]  /*68a0*/  BPT.TRAP 0x1 ;  /* 0x000000040000795c */ /* 0x002fea0000300000 */
.L_x_2141:
[----:B------:R-:W-:-:S13]  /*68b0*/  ELECT P0, URZ, PT ;  /* 0x0000000000ff782f */ /* 0x000fda0003800000 */
[----:B------:R-:W-:-:S05]  /*68c0*/  @P0 VIADD R7, R4, 0x30888 ;  /* 0x0003088804070836 */ /* 0x000fca0000000000 */
[----:B-1----:R-:W-:-:S13]  /*68d0*/  @P0 R2UR UR4, R7 ;  /* 0x00000000070402ca */ /* 0x002fda00000e0000 */
[----:B------:R1:W-:Y:S01]  /*68e0*/  UTCBAR [UR4], URZ ;  /* 0x000000ff040073e9 */ /* 0x0003e200080000ff */
[----:B------:R-:W-:Y:S05]  /*68f0*/  BRA.U !UP0, `(.L_x_2142) ;  /* 0x0000000108047547 */ /* 0x000fea000b800000 */
[----:B-1----:R-:W-:Y:S05]  /*6900*/  BPT.TRAP 0x1 ;  /* 0x000000040000795c */ /* 0x002fea0000300000 */
.L_x_2142:
        /* <DEDUP_REMOVED lines=11> */
[----:B------:R-:W-:Y:S01]  /*69c0*/  IMAD.MOV.U32 R13, RZ, RZ, RZ ;  /* 0x000000ffff0d7224 */ /* 0x000fe200078e00ff */
        /* <DEDUP_REMOVED lines=48> */
.L_x_2167:
[----:B--2---:R-:W2:Y:S01]  /*6cd0*/  LDL R3, [R1+0x4] ;  /* 0x0000040001037983 */ /* 0x004ea20000100800 */
[----:B------:R-:W-:Y:S01]  /*6ce0*/  BSSY.RECONVERGENT B0, `(.L_x_2144) ;  /* 0x0000005000007945 */ /* 0x000fe20003800200 */
[----:B--2---:R-:W-:Y:S11]  /*6cf0*/  LOP3.LUT P0, RZ, R3, 0x2, RZ, 0xc0, !PT ;  /* 0x0000000203ff7812 */ /* 0x004ff6000780c0ff */
[----:B------:R-:W-:Y:S02]  /*6d00*/  @!UPT UIADD3 URZ, UPT, UPT, URZ, URZ, URZ ;  /* 0x000000fffffff290 */ /* 0x000fe4000fffe0ff */
[----:B------:R-:W-:Y:S05]  /*6d10*/  @!P0 BRA `(.L_x_2145) ;  /* 0x0000000000048947 */ /* 0x000fea0003800000 */
[----:B-1----:R-:W-:Y:S05]  /*6d20*/  BPT.TRAP 0x1 ;  /* 0x000000040000795c */ /* 0x002fea0000300000 */
.L_x_2145:
[----:B-1----:R-:W-:Y:S05]  /*6d30*/  BSYNC.RECONVERGENT B0 ;  /* 0x0000000000007941 */ /* 0x002fea0003800200 */
.L_x_2144:
[----:B------:R-:W2:Y:S01]  /*6d40*/  LDL R29, [R1] ;  /* 0x00000000011d7983 */ /* 0x000ea20000100800 */
[----:B------:R-:W-:Y:S01]  /*6d50*/  IMAD R3, R5, 0x8, R4 ;  /* 0x0000000805037824 */ /* 0x000fe200078e0204 */
[----:B------:R-:W-:Y:S04]  /*6d60*/  SHF.L.U32 R28, R22, 0x1f, RZ ;  /* 0x0000001f161c7819 */ /* 0x000fe800000006ff */
[----:B------:R-:W1:Y:S01]  /*6d70*/  SYNCS.PHASECHK.TRANS64.TRYWAIT P0, [R3+URZ+0x30800], R28 ;  /* 0x0308001c030075a7 */ /* 0x000e6200080011ff */
[----:B--2---:R-:W-:Y:S01]  /*6d80*/  ISETP.NE.AND P6, PT, R29, 0x2, PT ;  /* 0x000000021d00780c */ /* 0x004fe20003fc5270 */
[----:B------:R-:W-:Y:S01]  /*6d90*/  @!UPT UIADD3 URZ, UPT, UPT, URZ, URZ, URZ ;  /* 0x000000fffffff290 */ /* 0x000fe2000fffe0ff */
[----:B-1----:R-:W-:Y:S11]  /*6da0*/  @!P0 BRA `(.L_x_2146) ;  /* 0x000000d400c08947 */ /* 0x002ff60003800000 */
.L_x_2347:
[----:B------:R-:W-:Y:S05]  /*6db0*/  @!P6 BRA `(.L_x_2147) ;  /* 0x000000000004e947 */ /* 0x000fea0003800000 */
[----:B------:R-:W-:Y:S05]  /*6dc0*/  BPT.TRAP 0x1 ;  /* 0x000000040000795c */ /* 0x000fea0000300000 */
.L_x_2147:
[----:B-1----:R-:W-:Y:S04]  /*6dd0*/  SHF.L.U32 R3, R25, 0x1f, RZ ;  /* 0x0000001f19037819 */ /* 0x002fe800000006ff */
[----:B------:R-:W1:Y:S02]  /*6de0*/  SYNCS.PHASECHK.TRANS64.TRYWAIT P0, [R4+URZ+0x30858], R3 ;  /* 0x03085803040075a7 */ /* 0x000e6400080011ff */
[----:B-1----:R-:W-:Y:S05]  /*6df0*/  @!P0 BRA `(.L_x_2148) ;  /* 0x000000d400c08947 */ /* 0x002fea0003800000 */
.L_x_2348:
[----:B------:R-:W-:Y:S02]  /*6e00*/  R2UR UR4, R17 ;  /* 0x00000000110472ca */ /* 0x000fe400000e0000 */
[----:B------:R-:W-:Y:S02]  /*6e10*/  ELECT P0, URZ, PT ;  /* 0x0000000000ff782f */ /* 0x000fe40003800000 */
[----:B------:R-:W-:Y:S01]  /*6e20*/  R2UR UR12, R44 ;  /* 0x000000002c0c72ca */ /* 0x000fe200000e0000 */
[----:B------:R-:W-:Y:S01]  /*6e30*/  IMAD.MOV.U32 R30, RZ, RZ, 0x100140 ;  /* 0x00100140ff1e7424 */ /* 0x000fe200078e00ff */
[----:B------:R-:W-:Y:S01]  /*6e40*/  R2UR UR13, R45 ;  /* 0x000000002d0d72ca */ /* 0x000fe200000e0000 */
[----:B-1----:R-:W-:Y:S01]  /*6e50*/  IMAD R3, R5, 0x600, R0 ;  /* 0x0000060005037824 */ /* 0x002fe200078e0200 */
[----:B------:R-:W-:Y:S01]  /*6e60*/  R2UR UR14, R15 ;  /* 0x000000000f0e72ca */ /* 0x000fe200000e0000 */
[----:B------:R-:W-:Y:S01]  /*6e70*/  UMOV UR26, 0x0 ;  /* 0x00000000001a7882 */ /* 0x000fe20000000000 */
[----:B------:R-:W-:Y:S02]  /*6e80*/  R2UR UR15, R30 ;  /* 0x000000001e0f72ca */ /* 0x000fe400000e0000 */
[----:B------:R-:W-:Y:S02]  /*6e90*/  ELECT P2, URZ, PT ;  /* 0x0000000000ff782f */ /* 0x000fe40003840000 */
[C---:B------:R-:W-:Y:S02]  /*6ea0*/  R2UR UR6, R3.reuse ;  /* 0x00000000030672ca */ /* 0x040fe400000e0000 */
[----:B------:R-:W-:Y:S01]  /*6eb0*/  ELECT P3, URZ, PT ;  /* 0x0000000000ff782f */ /* 0x000fe20003860000 */
[----:B------:R-:W-:Y:S01]  /*6ec0*/  IMAD.MOV.U32 R28, RZ, RZ, 0x100140 ;  /* 0x00100140ff1c7424 */ /* 0x000fe200078e00ff */
[----:B------:R-:W-:Y:S01]  /*6ed0*/  UMOV UR27, 0x4200010 ;  /* 0x04200010001b7882 */ /* 0x000fe20000000000 */
[----:B------:R-:W-:Y:S01]  /*6ee0*/  @P0 VIADD R30, R3, 0x2 ;  /* 0x00000002031e0836 */ /* 0x000fe20000000000 */
[----:B------:R-:W-:Y:S01]  /*6ef0*/  ELECT P1, URZ, PT ;  /* 0x0000000000ff782f */ /* 0x000fe20003820000 */
[----:B------:R-:W-:Y:S01]  /*6f00*/  IMAD.MOV.U32 R29, RZ, RZ, 0x100140 ;  /* 0x00100140ff1d7424 */ /* 0x000fe200078e00ff */
[----:B------:R-:W-:Y:S01]  /*6f10*/  R2UR UR18, R28 ;  /* 0x000000001c1272ca */ /* 0x000fe200000e0000 */
[----:B------:R-:W-:Y:S01]  /*6f20*/  IMAD.U32 R32, RZ, RZ, UR4 ;  /* 0x00000004ff207e24 */ /* 0x000fe2000f8e00ff */
[----:B------:R-:W-:Y:S01]  /*6f30*/  @P0 R2UR UR5, R30 ;  /* 0x000000001e0502ca */ /* 0x000fe200000e0000 */
[----:B------:R-:W-:Y:S01]  /*6f40*/  IMAD.MOV.U32 R30, RZ, RZ, 0x100140 ;  /* 0x00100140ff1e7424 */ /* 0x000fe200078e00ff */
[----:B------:R-:W-:Y:S01]  /*6f50*/  R2UR UR28, R28 ;  /* 0x000000001c1c72ca */ /* 0x000fe200000e0000 */
[----:B------:R-:W-:Y:S01]  /*6f60*/  @P0 IMAD.MOV.U32 R33, RZ, RZ, 0x40004040 ;  /* 0x40004040ff210424 */ /* 0x000fe200078e00ff */
[----:B------:R-:W-:Y:S01]  /*6f70*/  R2UR UR17, R29 ;  /* 0x000000001d1172ca */ /* 0x000fe200000e0000 */
[----:B------:R-:W-:Y:S01]  /*6f80*/  @P3 IMAD.MOV.U32 R31, RZ, RZ, 0x40004040 ;  /* 0x40004040ff1f3424 */ /* 0x000fe200078e00ff */
[----:B------:R-:W-:Y:S01]  /*6f90*/  R2UR UR19, R30 ;  /* 0x000000001e1372ca */ /* 0x000fe200000e0000 */
[C---:B------:R-:W-:Y:S01]  /*6fa0*/  VIADD R30, R3.reuse, 0x406 ;  /* 0x00000406031e7836 */ /* 0x040fe20000000000 */
[----:B------:R-:W-:Y:S01]  /*6fb0*/  @P0 R2UR UR4, R32 ;  /* 0x00000000200402ca */ /* 0x000fe200000e0000 */
[----:B------:R-:W-:Y:S01]  /*6fc0*/  @P2 VIADD R28, R3, 0x4 ;  /* 0x00000004031c2836 */ /* 0x000fe20000000000 */
[----:B------:R-:W-:Y:S01]  /*6fd0*/  @P3 R2UR UR11, R31 ;  /* 0x000000001f0b32ca */ /* 0x000fe200000e0000 */
        /* <DEDUP_REMOVED lines=8> */
[----:B------:R-:W-:Y:S01]  /*7060*/  @P1 VIADD R28, R3, 0x6 ;  /* 0x00000006031c1836 */ /* 0x000fe20000000000 */
[----:B------:R-:W-:Y:S02]  /*7070*/  @P0 R2UR UR5, R33 ;  /* 0x00000000210502ca */ /* 0x000fe400000e0000 */
[----:B------:R-:W-:Y:S02]  /*7080*/  ELECT P3, URZ, PT ;  /* 0x0000000000ff782f */ /* 0x000fe40003860000 */
[----:B------:R-:W-:Y:S02]  /*7090*/  @P0 R2UR UR8, R34 ;  /* 0x00000000220802ca */ /* 0x000fe400000e0000 */
[----:B------:R-:W-:Y:S02]  /*70a0*/  ELECT P4, URZ, PT ;  /* 0x0000000000ff782f */ /* 0x000fe40003880000 */
[----:B------:R-:W-:Y:S02]  /*70b0*/  @P1 R2UR UR16, R28 ;  /* 0x000000001c1012ca */ /* 0x000fe400000e0000 */
[----:B------:R-:W-:Y:S01]  /*70c0*/  @P0 R2UR UR9, R35 ;  /* 0x00000000230902ca */ /* 0x000fe200000e0000 */
[----:B------:R-:W-:Y:S01]  /*70d0*/  IMAD.U32 R28, RZ, RZ, UR6 ;  /* 0x00000006ff1c7e24 */ /* 0x000fe2000f8e00ff */
[----:B------:R-:W-:Y:S01]  /*70e0*/  R2UR UR20, R29 ;  /* 0x000000001d1472ca */ /* 0x000fe200000e0000 */
[----:B------:R-:W-:Y:S01]  /*70f0*/  IMAD.U32 R30, RZ, RZ, UR7 ;  /* 0x00000007ff1e7e24 */ /* 0x000fe2000f8e00ff */
[----:B------:R-:W-:Y:S01]  /*7100*/  UMOV UR6, 0x0 ;  /* 0x0000000000067882 */ /* 0x000fe20000000000 */
[----:B------:R-:W-:Y:S01]  /*7110*/  UMOV UR7, 0x4200010 ;  /* 0x0420001000077882 */ /* 0x000fe20000000000 */
[----:B------:R-:W-:Y:S01]  /*7120*/  @P2 IMAD.MOV.U32 R29, RZ, RZ, 0x40004040 ;  /* 0x40004040ff1d2424 */ /* 0x000fe200078e00ff */
[----:B------:R1:W-:Y:S01]  /*7130*/  UTCHMMA gdesc[UR10], gdesc[UR12], tmem[UR15], tmem[UR6], idesc[UR7], !UPT ;  /* 0x00ff060c0a0075ea */ /* 0x0003e2000f80000f */
[----:B------:R-:W-:Y:S01]  /*7140*/  ELECT P0, URZ, PT ;  /* 0x0000000000ff782f */ /* 0x000fe20003800000 */
[----:B------:R-:W-:Y:S04]  /*7150*/  @P3 IMAD.MOV.U32 R33, RZ, RZ, 0x40004040 ;  /* 0x40004040ff213424 */ /* 0x000fe800078e00ff */
[----:B------:R2:W-:Y:S01]  /*7160*/  UTCHMMA gdesc[UR8], gdesc[UR4], tmem[UR17], tmem[UR26], idesc[UR27], UPT ;  /* 0x00ff1a04080075ea */ /* 0x0005e2000b800011 */
[----:B-1----:R-:W-:Y:S01]  /*7170*/  @P2 R2UR UR12, R28 ;  /* 0x000000001c0c22ca */ /* 0x002fe200000e0000 */
[----:B------:R-:W-:Y:S01]  /*7180*/  IMAD.MOV.U32 R28, RZ, RZ, 0x100140 ;  /* 0x00100140ff1c7424 */ /* 0x000fe200078e00ff */
[----:B------:R-:W-:Y:S01]  /*7190*/  @P2 R2UR UR13, R29 ;  /* 0x000000001d0d22ca */ /* 0x000fe200000e0000 */
[----:B------:R-:W-:Y:S01]  /*71a0*/  @P3 VIADD R29, R3, 0x200 ;  /* 0x00000200031d3836 */ /* 0x000fe20000000000 */
[----:B------:R-:W-:Y:S01]  /*71b0*/  @P2 R2UR UR6, R30 ;  /* 0x000000001e0622ca */ /* 0x000fe200000e0000 */
[----:B------:R-:W-:Y:S01]  /*71c0*/  IMAD.U32 R30, RZ, RZ, UR14 ;  /* 0x0000000eff1e7e24 */ /* 0x000fe2000f8e00ff */
[----:B------:R-:W-:Y:S01]  /*71d0*/  @P2 R2UR UR7, R31 ;  /* 0x000000001f0722ca */ /* 0x000fe200000e0000 */
[----:B--2---:R-:W-:Y:S01]  /*71e0*/  UMOV UR4, 0x0 ;  /* 0x0000000000047882 */ /* 0x004fe20000000000 */
[----:B------:R-:W-:Y:S01]  /*71f0*/  R2UR UR25, R28 ;  /* 0x000000001c1972ca */ /* 0x000fe200000e0000 */
[----:B------:R-:W-:Y:S01]  /*7200*/  UMOV UR5, 0x4200010 ;  /* 0x0420001000057882 */ /* 0x000fe20000000000 */
[----:B------:R-:W-:Y:S01]  /*7210*/  @P3 R2UR UR15, R29 ;  /* 0x000000001d0f32ca */ /* 0x000fe200000e0000 */
[----:B------:R-:W-:Y:S01]  /*7220*/  @P0 VIADD R28, R3, 0x202 ;  /* 0x00000202031c0836 */ /* 0x000fe20000000000 */
[----:B------:R-:W-:Y:S01]  /*7230*/  @P1 R2UR UR10, R30 ;  /* 0x000000001e0a12ca */ /* 0x000fe200000e0000 */
[----:B------:R-:W-:Y:S01]  /*7240*/  UMOV UR17, 0x4200010 ;  /* 0x0420001000117882 */ /* 0x000fe20000000000 */
[----:B------:R-:W-:Y:S01]  /*7250*/  R2UR UR8, R14 ;  /* 0x000000000e0872ca */ /* 0x000fe200000e0000 */
[----:B------:R-:W-:Y:S01]  /*7260*/  @P1 IMAD.MOV.U32 R31, RZ, RZ, 0x40004040 ;  /* 0x40004040ff1f1424 */ /* 0x000fe200078e00ff */
[----:B------:R-:W-:Y:S01]  /*7270*/  @P0 R2UR UR14, R28 ;  /* 0x000000001c0e02ca */ /* 0x000fe200000e0000 */
[----:B------:R-:W-:Y:S01]  /*7280*/  IMAD.U32 R28, RZ, RZ, UR16 ;  /* 0x00000010ff1c7e24 */ /* 0x000fe2000f8e00ff */
[----:B------:R-:W-:Y:S01]  /*7290*/  ELECT P2, URZ, PT ;  /* 0x0000000000ff782f */ /* 0x000fe20003840000 */
[----:B------:R1:W-:Y:S01]  /*72a0*/  UTCHMMA gdesc[UR6], gdesc[UR12], tmem[UR18], tmem[UR4], idesc[UR5], UPT ;  /* 0x00ff040c060075ea */ /* 0x0003e2000b800012 */
[----:B------:R-:W-:Y:S01]  /*72b0*/  @P1 R2UR UR11, R31 ;  /* 0x000000001f0b12ca */ /* 0x000fe200000e0000 */
[----:B------:R-:W-:Y:S02]  /*72c0*/  @P1 IMAD.MOV.U32 R29, RZ, RZ, 0x40004040 ;  /* 0x40004040ff1d1424 */ /* 0x000fe400078e00ff */
[----:B------:R-:W-:Y:S02]  /*72d0*/  IMAD.MOV.U32 R30, RZ, RZ, 0x100140 ;  /* 0x00100140ff1e7424 */ /* 0x000fe400078e00ff */
[----:B------:R-:W-:Y:S03]  /*72e0*/  IMAD.U32 R32, RZ, RZ, UR15 ;  /* 0x0000000fff207e24 */ /* 0x000fe6000f8e00ff */
[----:B------:R-:W-:Y:S01]  /*72f0*/  R2UR UR24, R30 ;  /* 0x000000001e1872ca */ /* 0x000fe200000e0000 */
[----:B------:R-:W-:Y:S02]  /*7300*/  IMAD.U32 R30, RZ, RZ, UR8 ;  /* 0x00000008ff1e7e24 */ /* 0x000fe4000f8e00ff */
[----:B------:R-:W-:Y:S05]  /*7310*/  @P2 VIADD R31, R3, 0x204 ;  /* 0x00000204031f2836 */ /* 0x000fea0000000000 */
[----:B------:R-:W-:Y:S01]  /*7320*/  @P2 R2UR UR16, R31 ;  /* 0x000000001f1022ca */ /* 0x000fe200000e0000 */
[----:B------:R-:W-:Y:S01]  /*7330*/  @P0 IMAD.MOV.U32 R31, RZ, RZ, 0x40004040 ;  /* 0x40004040ff1f0424 */ /* 0x000fe200078e00ff */
[----:B-1----:R-:W-:Y:S01]  /*7340*/  @P1 R2UR UR4, R28 ;  /* 0x000000001c0412ca */ /* 0x002fe200000e0000 */
[----:B------:R-:W-:Y:S01]  /*7350*/  UMOV UR6, 0x0 ;  /* 0x0000000000067882 */ /* 0x000fe20000000000 */
[----:B------:R-:W-:Y:S01]  /*7360*/  @P1 R2UR UR5, R29 ;  /* 0x000000001d0512ca */ /* 0x000fe200000e0000 */
[----:B------:R-:W-:Y:S01]  /*7370*/  UMOV UR7, 0x4200010 ;  /* 0x0420001000077882 */ /* 0x000fe20000000000 */
[----:B------:R-:W-:Y:S01]  /*7380*/  @P3 R2UR UR12, R32 ;  /* 0x00000000200c32ca */ /* 0x000fe200000e0000 */
[----:B------:R-:W-:Y:S01]  /*7390*/  IMAD.MOV.U32 R29, RZ, RZ, 0x100140 ;  /* 0x00100140ff1d7424 */ /* 0x000fe200078e00ff */
[----:B------:R-:W-:Y:S01]  /*73a0*/  @P3 R2UR UR13, R33 ;  /* 0x00000000210d32ca */ /* 0x000fe200000e0000 */
[----:B------:R-:W-:Y:S01]  /*73b0*/  IMAD.MOV.U32 R28, RZ, RZ, 0x100140 ;  /* 0x00100140ff1c7424 */ /* 0x000fe200078e00ff */
[----:B------:R-:W-:Y:S01]  /*73c0*/  UMOV UR18, 0x0 ;  /* 0x0000000000127882 */ /* 0x000fe20000000000 */
[----:B------:R-:W-:Y:S02]  /*73d0*/  ELECT P3, URZ, PT ;  /* 0x0000000000ff782f */ /* 0x000fe40003860000 */
[----:B------:R-:W-:Y:S01]  /*73e0*/  R2UR UR26, R29 ;  /* 0x000000001d1a72ca */ /* 0x000fe200000e0000 */
[----:B------:R-:W-:Y:S01]  /*73f0*/  @P0 IMAD.MOV.U32 R29, RZ, RZ, 0x40004040 ;  /* 0x40004040ff1d0424 */ /* 0x000fe200078e00ff */
[C---:B------:R-:W-:Y:S02]  /*7400*/  R2UR UR29, R28.reuse ;  /* 0x000000001c1d72ca */ /* 0x040fe400000e0000 */
[----:B------:R-:W-:Y:S02]  /*7410*/  ELECT P1, URZ, PT ;  /* 0x0000000000ff782f */ /* 0x000fe40003820000 */
[----:B------:R-:W-:Y:S01]  /*7420*/  R2UR UR27, R28 ;  /* 0x000000001c1b72ca */ /* 0x000fe200000e0000 */
[----:B------:R1:W-:Y:S01]  /*7430*/  UTCHMMA gdesc[UR4], gdesc[UR10], tmem[UR19], tmem[UR6], idesc[UR7], UPT ;  /* 0x00ff060a040075ea */ /* 0x0003e2000b800013 */
[----:B------:R-:W-:Y:S01]  /*7440*/  @P0 R2UR UR9, R29 ;  /* 0x000000001d0902ca */ /* 0x000fe200000e0000 */
[----:B------:R-:W-:Y:S02]  /*7450*/  IMAD.U32 R28, RZ, RZ, UR14 ;  /* 0x0000000eff1c7e24 */ /* 0x000fe4000f8e00ff */
[----:B------:R-:W-:Y:S02]  /*7460*/  @P4 IMAD.MOV.U32 R33, RZ, RZ, 0x40004040 ;  /* 0x40004040ff214424 */ /* 0x000fe400078e00ff */
[----:B------:R-:W-:Y:S01]  /*7470*/  @P4 VIADD R29, R3, 0x206 ;  /* 0x00000206031d4836 */ /* 0x000fe20000000000 */
[----:B------:R-:W-:Y:S01]  /*7480*/  @P0 R2UR UR8, R28 ;  /* 0x000000001c0802ca */ /* 0x000fe200000e0000 */
[----:B------:R-:W-:Y:S03]  /*7490*/  IMAD.MOV.U32 R28, RZ, RZ, 0x100140 ;  /* 0x00100140ff1c7424 */ /* 0x000fe600078e00ff */
[----:B------:R-:W-:Y:S01]  /*74a0*/  @P4 R2UR UR14, R29 ;  /* 0x000000001d0e42ca */ /* 0x000fe200000e0000 */
[----:B------:R-:W-:Y:S01]  /*74b0*/  @P1 VIADD R29, R3, 0x402 ;  /* 0x00000402031d1836 */ /* 0x000fe20000000000 */
[----:B------:R-:W-:Y:S01]  /*74c0*/  R2UR UR22, R28 ;  /* 0x000000001c1672ca */ /* 0x000fe200000e0000 */
[----:B------:R-:W-:Y:S05]  /*74d0*/  @P1 VIADD R28, R11, 0x802 ;  /* 0x000008020b1c1836 */ /* 0x000fea0000000000 */
[----:B------:R-:W-:Y:S05]  /*74e0*/  @P1 R2UR UR15, R28 ;  /* 0x000000001c0f12ca */ /* 0x000fea00000e0000 */
[----:B------:R-:W-:Y:S01]  /*74f0*/  IMAD.U32 R32, RZ, RZ, UR14 ;  /* 0x0000000eff207e24 */ /* 0x000fe2000f8e00ff */
[----:B-1----:R-:W-:Y:S01]  /*7500*/  @P0 R2UR UR6, R30 ;  /* 0x000000001e0602ca */ /* 0x002fe200000e0000 */
[----:B------:R-:W-:Y:S01]  /*7510*/  UMOV UR19, 0x4200010 ;  /* 0x0420001000137882 */ /* 0x000fe20000000000 */
[----:B------:R-:W-:Y:S01]  /*7520*/  @P0 R2UR UR7, R31 ;  /* 0x000000001f0702ca */ /* 0x000fe200000e0000 */
[----:B------:R-:W-:Y:S01]  /*7530*/  IMAD.U32 R30, RZ, RZ, UR16 ;  /* 0x00000010ff1e7e24 */ /* 0x000fe2000f8e00ff */
[----:B------:R-:W-:Y:S01]  /*7540*/  @P1 R2UR UR4, R29 ;  /* 0x000000001d0412ca */ /* 0x000fe200000e0000 */
[----:B------:R-:W-:Y:S01]  /*7550*/  UMOV UR16, 0x0 ;  /* 0x0000000000107882 */ /* 0x000fe20000000000 */
[----:B------:R-:W-:Y:S01]  /*7560*/  @P2 IMAD.MOV.U32 R31, RZ, RZ, 0x40004040 ;  /* 0x40004040ff1f2424 */ /* 0x000fe200078e00ff */
[----:B------:R1:W-:Y:S01]  /*7570*/  UTCHMMA gdesc[UR12], gdesc[UR70], tmem[UR20], tmem[UR16], idesc[UR17], UPT ;  /* 0x00ff10460c0075ea */ /* 0x0003e2000b800014 */
[----:B------:R-:W-:Y:S02]  /*7580*/  @P2 R2UR UR10, R30 ;  /* 0x000000001e0a22ca */ /* 0x000fe400000e0000 */
[----:B------:R-:W-:Y:S01]  /*7590*/  ELECT P0, URZ, PT ;  /* 0x0000000000ff782f */ /* 0x000fe20003800000 */
[----:B------:R-:W-:Y:S01]  /*75a0*/  @P3 VIADD R30, R3, 0x400 ;  /* 0x00000400031e3836 */ /* 0x000fe20000000000 */
[----:B------:R-:W-:Y:S02]  /*75b0*/  @P2 R2UR UR11, R31 ;  /* 0x000000001f0b22ca */ /* 0x000fe400000e0000 */
[----:B------:R-:W-:Y:S01]  /*75c0*/  ELECT P2, URZ, PT ;  /* 0x0000000000ff782f */ /* 0x000fe20003840000 */
[----:B------:R-:W-:Y:S01]  /*75d0*/  @P1 IMAD.MOV.U32 R31, RZ, RZ, 0x40004040 ;  /* 0x40004040ff1f1424 */ /* 0x000fe200078e00ff */
[----:B------:R-:W-:Y:S01]  /*75e0*/  @P3 R2UR UR5, R30 ;  /* 0x000000001e0532ca */ /* 0x000fe200000e0000 */
[----:B------:R2:W-:Y:S06]  /*75f0*/  UTCHMMA gdesc[UR8], gdesc[UR6], tmem[UR28], tmem[UR18], idesc[UR19], UPT ;  /* 0x00ff1206080075ea */ /* 0x0005ec000b80001c */
[----:B------:R-:W-:Y:S02]  /*7600*/  @P0 VIADD R30, R3, 0x404 ;  /* 0x00000404031e0836 */ /* 0x000fe40000000000 */
[C---:B------:R-:W-:Y:S02]  /*7610*/  @P0 VIADD R29, R11.reuse, 0x804 ;  /* 0x000008040b1d0836 */ /* 0x040fe40000000000 */
[----:B------:R-:W-:Y:S01]  /*7620*/  @P2 VIADD R28, R11, 0x806 ;  /* 0x000008060b1c2836 */ /* 0x000fe20000000000 */
[----:B------:R-:W-:Y:S01]  /*7630*/  @P0 R2UR UR14, R30 ;  /* 0x000000001e0e02ca */ /* 0x000fe200000e0000 */
[----:B------:R-:W-:Y:S01]  /*7640*/  IMAD.U32 R30, RZ, RZ, UR4 ;  /* 0x00000004ff1e7e24 */ /* 0x000fe2000f8e00ff */
[----:B------:R-:W-:Y:S02]  /*7650*/  UMOV UR4, 0x0 ;  /* 0x0000000000047882 */ /* 0x000fe40000000000 */
[----:B------:R-:W-:Y:S01]  /*7660*/  @P2 R2UR UR21, R28 ;  /* 0x000000001c1522ca */ /* 0x000fe200000e0000 */
[----:B------:R-:W-:Y:S01]  /*7670*/  IMAD.U32 R28, RZ, RZ, UR23 ;  /* 0x00000017ff1c7e24 */ /* 0x000fe2000f8e00ff */
[----:B-1----:R-:W-:Y:S01]  /*7680*/  @P4 R2UR UR12, R32 ;  /* 0x00000000200c42ca */ /* 0x002fe200000e0000 */
[----:B------:R-:W-:Y:S01]  /*7690*/  IMAD.U32 R32, RZ, RZ, UR5 ;  /* 0x00000005ff207e24 */ /* 0x000fe2000f8e00ff */
[----:B------:R-:W-:Y:S01]  /*76a0*/  @P4 R2UR UR13, R33 ;  /* 0x00000000210d42ca */ /* 0x000fe200000e0000 */
[----:B------:R-:W-:Y:S01]  /*76b0*/  @P3 IMAD.MOV.U32 R33, RZ, RZ, 0x40004040 ;  /* 0x40004040ff213424 */ /* 0x000fe200078e00ff */
[----:B------:R-:W-:Y:S01]  /*76c0*/  @P0 R2UR UR20, R29 ;  /* 0x000000001d1402ca */ /* 0x000fe200000e0000 */
[----:B------:R-:W-:Y:S01]  /*76d0*/  UMOV UR5, 0x4200010 ;  /* 0x0420001000057882 */ /* 0x000fe20000000000 */
[----:B------:R-:W-:Y:S01]  /*76e0*/  @P2 R2UR UR16, R28 ;  /* 0x000000001c1022ca */ /* 0x000fe200000e0000 */
[----:B------:R-:W-:Y:S01]  /*76f0*/  @P2 IMAD.MOV.U32 R29, RZ, RZ, 0x40004040 ;  /* 0x40004040ff1d2424 */ /* 0x000fe200078e00ff */
[----:B--2---:R-:W-:Y:S01]  /*7700*/  @P1 R2UR UR18, R30 ;  /* 0x000000001e1212ca */ /* 0x004fe200000e0000 */
[----:B------:R-:W-:Y:S01]  /*7710*/  UMOV UR6, 0x0 ;  /* 0x0000000000067882 */ /* 0x000fe20000000000 */
[----:B------:R-:W-:Y:S01]  /*7720*/  @P1 R2UR UR19, R31 ;  /* 0x000000001f1312ca */ /* 0x000fe200000e0000 */
[----:B------:R-:W-:Y:S01]  /*7730*/  UMOV UR7, 0x4200010 ;  /* 0x0420001000077882 */ /* 0x000fe20000000000 */
[----:B------:R-:W-:Y:S01]  /*7740*/  @P2 R2UR UR17, R29 ;  /* 0x000000001d1122ca */ /* 0x000fe200000e0000 */
[----:B------:R1:W-:Y:S01]  /*7750*/  UTCHMMA gdesc[UR10], gdesc[UR68], tmem[UR25], tmem[UR6], idesc[UR7], UPT ;  /* 0x00ff06440a0075ea */ /* 0x0003e2000b800019 */
[----:B------:R-:W-:Y:S01]  /*7760*/  UMOV UR8, 0x0 ;  /* 0x0000000000087882 */ /* 0x000fe20000000000 */
[----:B------:R-:W-:Y:S01]  /*7770*/  UMOV UR9, 0x4200010 ;  /* 0x0420001000097882 */ /* 0x000fe20000000000 */
[----:B------:R-:W-:Y:S01]  /*7780*/  IMAD.U32 R28, RZ, RZ, UR15 ;  /* 0x0000000fff1c7e24 */ /* 0x000fe2000f8e00ff */
[----:B------:R2:W-:Y:S01]  /*7790*/  UTCHMMA gdesc[UR12], gdesc[UR66], tmem[UR24], tmem[UR8], idesc[UR9], UPT ;  /* 0x00ff08420c0075ea */ /* 0x0005e2000b800018 */
[----:B------:R-:W-:Y:S02]  /*77a0*/  @P1 IMAD.MOV.U32 R29, RZ, RZ, 0x40004040 ;  /* 0x40004040ff1d1424 */ /* 0x000fe400078e00ff */
[----:B------:R-:W-:Y:S02]  /*77b0*/  IMAD.U32 R30, RZ, RZ, UR14 ;  /* 0x0000000eff1e7e24 */ /* 0x000fe4000f8e00ff */
[----:B------:R-:W-:Y:S03]  /*77c0*/  @P0 IMAD.MOV.U32 R31, RZ, RZ, 0x40004040 ;  /* 0x40004040ff1f0424 */ /* 0x000fe600078e00ff */
[----:B------:R-:W-:Y:S01]  /*77d0*/  @P0 R2UR UR14, R30 ;  /* 0x000000001e0e02ca */ /* 0x000fe200000e0000 */
[----:B------:R-:W-:Y:S01]  /*77e0*/  IMAD.U32 R30, RZ, RZ, UR21 ;  /* 0x00000015ff1e7e24 */ /* 0x000fe2000f8e00ff */
[----:B------:R-:W-:Y:S01]  /*77f0*/  @P0 R2UR UR15, R31 ;  /* 0x000000001f0f02ca */ /* 0x000fe200000e0000 */
[----:B------:R-:W-:Y:S01]  /*7800*/  UMOV UR21, 0x4200010 ;  /* 0x0420001000157882 */ /* 0x000fe20000000000 */
[----:B------:R-:W-:Y:S01]  /*7810*/  @P2 IMAD.MOV.U32 R31, RZ, RZ, 0x40004040 ;  /* 0x40004040ff1f2424 */ /* 0x000fe200078e00ff */
[----:B-1----:R-:W-:Y:S01]  /*7820*/  @P3 R2UR UR6, R32 ;  /* 0x00000000200632ca */ /* 0x002fe200000e0000 */
[----:B------:R-:W-:Y:S01]  /*7830*/  UMOV UR25, 0x4200010 ;  /* 0x0420001000197882 */ /* 0x000fe20000000000 */
[----:B------:R-:W-:Y:S02]  /*7840*/  @P3 R2UR UR7, R33 ;  /* 0x00000000210732ca */ /* 0x000fe400000e0000 */
[----:B------:R-:W-:Y:S01]  /*7850*/  @P1 R2UR UR10, R28 ;  /* 0x000000001c0a12ca */ /* 0x000fe200000e0000 */
[----:B--2---:R-:W-:Y:S01]  /*7860*/  UMOV UR24, 0x0 ;  /* 0x0000000000187882 */ /* 0x004fe20000000000 */
[----:B------:R-:W-:Y:S01]  /*7870*/  @P1 R2UR UR11, R29 ;  /* 0x000000001d0b12ca */ /* 0x000fe200000e0000 */
[----:B------:R-:W-:Y:S01]  /*7880*/  IMAD.U32 R28, RZ, RZ, UR20 ;  /* 0x00000014ff1c7e24 */ /* 0x000fe2000f8e00ff */
[----:B------:R-:W-:Y:S01]  /*7890*/  UMOV UR20, 0x0 ;  /* 0x0000000000147882 */ /* 0x000fe20000000000 */
[----:B------:R-:W-:Y:S01]  /*78a0*/  @P0 IMAD.MOV.U32 R29, RZ, RZ, 0x40004040 ;  /* 0x40004040ff1d0424 */ /* 0x000fe200078e00ff */
[----:B------:R-:W-:Y:S01]  /*78b0*/  UMOV UR12, 0x0 ;  /* 0x00000000000c7882 */ /* 0x000fe20000000000 */
[----:B------:R-:W-:Y:S01]  /*78c0*/  UMOV UR13, 0x4200010 ;  /* 0x04200010000d7882 */ /* 0x000fe20000000000 */
[----:B------:R-:W-:Y:S01]  /*78d0*/  @P0 R2UR UR8, R28 ;  /* 0x000000001c0802ca */ /* 0x000fe200000e0000 */
[----:B------:R-:W-:Y:S01]  /*78e0*/  VIADD R28, R5, 0x1 ;  /* 0x00000001051c7836 */ /* 0x000fe20000000000 */
[----:B------:R-:W-:Y:S01]  /*78f0*/  @P0 R2UR UR9, R29 ;  /* 0x000000001d0902ca */ /* 0x000fe200000e0000 */
[----:B------:R1:W-:Y:S04]  /*7900*/  UTCHMMA gdesc[UR6], gdesc[UR64], tmem[UR26], tmem[UR4], idesc[UR5], UPT ;  /* 0x00ff0440060075ea */ /* 0x0003e8000b80001a */
[----:B------:R2:W-:Y:S08]  /*7910*/  UTCHMMA gdesc[UR18], gdesc[UR10], tmem[UR29], tmem[UR24], idesc[UR25], UPT ;  /* 0x00ff180a120075ea */ /* 0x0005f0000b80001d */
[----:B------:R2:W-:Y:S01]  /*7920*/  UTCHMMA gdesc[UR14], gdesc[UR8], tmem[UR27], tmem[UR20], idesc[UR21], UPT ;  /* 0x00ff14080e0075ea */ /* 0x0005e2000b80001b */
[----:B-1----:R-:W-:Y:S02]  /*7930*/  @P2 R2UR UR4, R30 ;  /* 0x000000001e0422ca */ /* 0x002fe400000e0000 */
[----:B------:R-:W-:Y:S11]  /*7940*/  @P2 R2UR UR5, R31 ;  /* 0x000000001f0522ca */ /* 0x000ff600000e0000 */
[----:B------:R-:W-:Y:S02]  /*7950*/  @!UPT UIADD3 URZ, UPT, UPT, URZ, URZ, URZ ;  /* 0x000000fffffff290 */ /* 0x000fe4000fffe0ff */
[----:B------:R2:W-:Y:S01]  /*7960*/  UTCHMMA gdesc[UR16], gdesc[UR4], tmem[UR22], tmem[UR12], idesc[UR13], UPT ;  /* 0x00ff0c04100075ea */ /* 0x0005e2000b800016 */
[----:B------:R-:W-:Y:S05]  /*7970*/  @!P6 BRA `(.L_x_2149) ;  /* 0x000000000004e947 */ /* 0x000fea0003800000 */
[----:B--2---:R-:W-:Y:S05]  /*7980*/  BPT.TRAP 0x1 ;  /* 0x000000040000795c */ /* 0x004fea0000300000 */
.L_x_2149:
        /* <DEDUP_REMOVED lines=8> */
.L_x_2150:
[----:B------:R-:W-:Y:S04]  /*7a10*/  SHF.L.U32 R3, R13, 0x1f, RZ ;  /* 0x0000001f0d037819 */ /* 0x000fe800000006ff */
[----:B------:R-:W2:Y:S02]  /*7a20*/  SYNCS.PHASECHK.TRANS64.TRYWAIT P0, [R4+URZ+0x30890], R3 ;  /* 0x03089003040075a7 */ /* 0x000ea400080011ff */
[----:B--2---:R-:W-:Y:S05]  /*7a30*/  @!P0 BRA `(.L_x_2151) ;  /* 0x000000c800c48947 */ /* 0x004fea0003800000 */
.L_x_2349:
[----:B------:R-:W-:Y:S05]  /*7a40*/  @!P6 BRA `(.L_x_2152) ;  /* 0x000000000004e947 */ /* 0x000fea0003800000 */
[----:B-1----:R-:W-:Y:S05]  /*7a50*/  BPT.TRAP 0x1 ;  /* 0x000000040000795c */ /* 0x002fea0000300000 */
.L_x_2152:
[----:B--2---:R-:W-:Y:S04]  /*7a60*/  SHF.L.U32 R3, R27, 0x1f, RZ ;  /* 0x0000001f1b037819 */ /* 0x004fe800000006ff */
[----:B------:R-:W2:Y:S02]  /*7a70*/  SYNCS.PHASECHK.TRANS64.TRYWAIT P0, [R4+URZ+0x30868], R3 ;  /* 0x03086803040075a7 */ /* 0x000ea400080011ff */
[----:B--2---:R-:W-:Y:S05]  /*7a80*/  @!P0 BRA `(.L_x_2153) ;  /* 0x000000c800c48947 */ /* 0x004fea0003800000 */
.L_x_2350:
[----:B------:R-:W-:Y:S02]  /*7a90*/  R2UR UR28, R20 ;  /* 0x00000000141c72ca */ /* 0x000fe400000e0000 */
[----:B------:R-:W-:Y:S02]  /*7aa0*/  ELECT P0, URZ, PT ;  /* 0x0000000000ff782f */ /* 0x000fe40003800000 */
[----:B------:R-:W-:Y:S01]  /*7ab0*/  R2UR UR29, R21 ;  /* 0x00000000151d72ca */ /* 0x000fe200000e0000 */
[----:B--2---:R-:W-:Y:S01]  /*7ac0*/  IMAD.MOV.U32 R3, RZ, RZ, 0x140 ;  /* 0x00000140ff037424 */ /* 0x004fe200078e00ff */
        /* <DEDUP_REMOVED lines=8> */
[----:B------:R-:W-:Y:S01]  /*7b50*/  R2UR UR22, R3 ;  /* 0x00000000031672ca */ /* 0x000fe200000e0000 */
[----:B------:R-:W-:Y:S01]  /*7b60*/  IMAD.MOV.U32 R29, RZ, RZ, 0x140 ;  /* 0x00000140ff1d7424 */ /* 0x000fe200078e00ff */
[----:B------:R-:W-:Y:S01]  /*7b70*/  ELECT P5, URZ, PT ;  /* 0x0000000000ff782f */ /* 0x000fe200038a0000 */
[----:B------:R-:W-:Y:S01]  /*7b80*/  @P0 VIADD R5, R8, 0x80 ;  /* 0x0000008008050836 */ /* 0x000fe20000000000 */
[----:B------:R-:W-:Y:S01]  /*7b90*/  ELECT P4, URZ, PT ;  /* 0x0000000000ff782f */ /* 0x000fe20003880000 */
[----:B------:R-:W-:Y:S01]  /*7ba0*/  @P0 VIADD R3, R12, 0x80 ;  /* 0x000000800c030836 */ /* 0x000fe20000000000 */
[----:B------:R-:W-:Y:S01]  /*7bb0*/  R2UR UR14, R29 ;  /* 0x000000001d0e72ca */ /* 0x000fe200000e0000 */
[----:B------:R-:W-:Y:S01]  /*7bc0*/  IMAD.MOV.U32 R30, RZ, RZ, 0x140 ;  /* 0x00000140ff1e7424 */ /* 0x000fe200078e00ff */
[----:B------:R-:W-:Y:S01]  /*7bd0*/  @P0 R2UR UR5, R5 ;  /* 0x00000000050502ca */ /* 0x000fe200000e0000 */
[----:B------:R2:W-:Y:S01]  /*7be0*/  UTCHMMA gdesc[UR20], gdesc[UR28], tmem[UR10], tmem[UR16], idesc[UR17], !UPT ;  /* 0x00ff101c140075ea */ /* 0x0005e2000f80000a */
[----:B-1----:R-:W-:Y:S01]  /*7bf0*/  @P0 R2UR UR4, R3 ;  /* 0x00000000030402ca */ /* 0x002fe200000e0000 */
[----:B------:R-:W-:Y:S01]  /*7c00*/  IMAD.MOV.U32 R5, RZ, RZ, 0x140 ;  /* 0x00000140ff057424 */ /* 0x000fe200078e00ff */
[----:B------:R-:W-:Y:S01]  /*7c10*/  R2UR UR26, R29 ;  /* 0x000000001d1a72ca */ /* 0x000fe200000e0000 */
[----:B------:R-:W-:Y:S01]  /*7c20*/  @P0 IMAD.MOV.U32 R31, RZ, RZ, 0x40004040 ;  /* 0x40004040ff1f0424 */ /* 0x000fe200078e00ff */
[----:B------:R-:W-:Y:S01]  /*7c30*/  R2UR UR23, R30 ;  /* 0x000000001e1772ca */ /* 0x000fe200000e0000 */
[----:B------:R-:W-:Y:S01]  /*7c40*/  @P0 IMAD.MOV.U32 R33, RZ, RZ, 0x40004040 ;  /* 0x40004040ff210424 */ /* 0x000fe200078e00ff */
[----:B------:R-:W-:Y:S01]  /*7c50*/  R2UR UR25, R5 ;  /* 0x00000000051972ca */ /* 0x000fe200000e0000 */
[----:B------:R-:W-:Y:S01]  /*7c60*/  @P3 VIADD R29, R8, 0x100 ;  /* 0x00000100081d3836 */ /* 0x000fe20000000000 */
[----:B------:R-:W-:Y:S01]  /*7c70*/  @P0 R2UR UR9, R31 ;  /* 0x000000001f0902ca */ /* 0x000fe200000e0000 */
[----:B------:R-:W-:Y:S01]  /*7c80*/  @P3 VIADD R5, R12, 0x100 ;  /* 0x000001000c053836 */ /* 0x000fe20000000000 */
[----:B------:R-:W-:Y:S01]  /*7c90*/  ELECT P2, URZ, PT ;  /* 0x0000000000ff782f */ /* 0x000fe20003840000 */
[----:B------:R-:W-:Y:S01]  /*7ca0*/  IMAD.U32 R30, RZ, RZ, UR5 ;  /* 0x00000005ff1e7e24 */ /* 0x000fe2000f8e00ff */
[----:B------:R-:W-:Y:S01]  /*7cb0*/  @P3 R2UR UR7, R29 ;  /* 0x000000001d0732ca */ /* 0x000fe200000e0000 */
[----:B------:R-:W-:Y:S01]  /*7cc0*/  IMAD.U32 R32, RZ, RZ, UR4 ;  /* 0x00000004ff207e24 */ /* 0x000fe2000f8e00ff */
[----:B------:R-:W-:Y:S01]  /*7cd0*/  @P3 R2UR UR6, R5 ;  /* 0x00000000050632ca */ /* 0x000fe200000e0000 */
[----:B------:R-:W-:Y:S01]  /*7ce0*/  @P3 IMAD.MOV.U32 R31, RZ, RZ, 0x40004040 ;  /* 0x40004040ff1f3424 */ /* 0x000fe200078e00ff */
[----:B------:R-:W-:Y:S01]  /*7cf0*/  @P0 R2UR UR8, R30 ;  /* 0x000000001e0802ca */ /* 0x000fe200000e0000 */
[----:B------:R-:W-:Y:S01]  /*7d00*/  IMAD.MOV.U32 R3, RZ, RZ, 0x140 ;  /* 0x00000140ff037424 */ /* 0x000fe200078e00ff */
[----:B------:R-:W-:Y:S02]  /*7d10*/  @P0 R2UR UR4, R32 ;  /* 0x00000000200402ca */ /* 0x000fe400000e0000 */
[----:B------:R-:W-:Y:S02]  /*7d20*/  ELECT P1, URZ, PT ;  /* 0x0000000000ff782f */ /* 0x000fe40003820000 */
[----:B------:R-:W-:Y:S01]  /*7d30*/  @P0 R2UR UR5, R33 ;  /* 0x00000000210502ca */ /* 0x000fe200000e0000 */
[----:B------:R-:W-:Y:S01]  /*7d40*/  @P3 IMAD.MOV.U32 R33, RZ, RZ, 0x40004040 ;  /* 0x40004040ff213424 */ /* 0x000fe200078e00ff */
[----:B------:R-:W-:Y:S02]  /*7d50*/  R2UR UR24, R3 ;  /* 0x00000000031872ca */ /* 0x000fe400000e0000 */
[----:B------:R-:W-:Y:S01]  /*7d60*/  ELECT P0, URZ, PT ;  /* 0x0000000000ff782f */ /* 0x000fe20003800000 */
[----:B------:R-:W-:Y:S01]  /*7d70*/  @P2 IMAD.MOV.U32 R35, RZ, RZ, 0x40004040 ;  /* 0x40004040ff232424 */ /* 0x000fe200078e00ff */
[----:B--2---:R-:W-:Y:S01]  /*7d80*/  UMOV UR20, 0x0 ;  /* 0x0000000000147882 */ /* 0x004fe20000000000 */
[----:B------:R-:W-:Y:S01]  /*7d90*/  @P3 R2UR UR11, R33 ;  /* 0x00000000210b32ca */ /* 0x000fe200000e0000 */
[----:B------:R-:W-:Y:S01]  /*7da0*/  IMAD.U32 R32, RZ, RZ, UR7 ;  /* 0x00000007ff207e24 */ /* 0x000fe2000f8e00ff */
[----:B------:R-:W-:Y:S01]  /*7db0*/  @P3 R2UR UR7, R31 ;  /* 0x000000001f0732ca */ /* 0x000fe200000e0000 */
[----:B------:R-:W-:Y:S01]  /*7dc0*/  IMAD.U32 R30, RZ, RZ, UR6 ;  /* 0x00000006ff1e7e24 */ /* 0x000fe2000f8e00ff */
[----:B------:R-:W-:Y:S01]  /*7dd0*/  UMOV UR21, 0x4318010 ;  /* 0x0431801000157882 */ /* 0x000fe20000000000 */
[----:B------:R-:W-:Y:S01]  /*7de0*/  UMOV UR28, 0x0 ;  /* 0x00000000001c7882 */ /* 0x000fe20000000000 */
[----:B------:R-:W-:Y:S01]  /*7df0*/  @P3 R2UR UR10, R32 ;  /* 0x00000000200a32ca */ /* 0x000fe200000e0000 */
[----:B------:R1:W-:Y:S01]  /*7e00*/  UTCHMMA gdesc[UR4], gdesc[UR8], tmem[UR14], tmem[UR20], idesc[UR21], UPT ;  /* 0x00ff1408040075ea */ /* 0x0003e2000b80000e */
[----:B------:R-:W-:Y:S01]  /*7e10*/  @P3 R2UR UR6, R30 ;  /* 0x000000001e0632ca */ /* 0x000fe200000e0000 */
[----:B------:R-:W-:Y:S01]  /*7e20*/  @P5 VIADD R3, R8, 0x180 ;  /* 0x0000018008035836 */ /* 0x000fe20000000000 */
[----:B------:R-:W-:Y:S01]  /*7e30*/  UMOV UR29, 0x4318010 ;  /* 0x04318010001d7882 */ /* 0x000fe20000000000 */
[C---:B------:R-:W-:Y:S02]  /*7e40*/  @P5 VIADD R5, R12.reuse, 0x180 ;  /* 0x000001800c055836 */ /* 0x040fe40000000000 */
[----:B------:R-:W-:Y:S01]  /*7e50*/  @P5 IMAD.MOV.U32 R31, RZ, RZ, 0x40004040 ;  /* 0x40004040ff1f5424 */ /* 0x000fe200078e00ff */
[----:B------:R-:W-:Y:S01]  /*7e60*/  @P5 R2UR UR13, R3 ;  /* 0x00000000030d52ca */ /* 0x000fe200000e0000 */
[----:B------:R-:W-:Y:S01]  /*7e70*/  @P5 IMAD.MOV.U32 R33, RZ, RZ, 0x40004040 ;  /* 0x40004040ff215424 */ /* 0x000fe200078e00ff */
[----:B------:R-:W-:Y:S01]  /*7e80*/  @P5 R2UR UR15, R5 ;  /* 0x00000000050f52ca */ /* 0x000fe200000e0000 */
[----:B------:R-:W-:Y:S02]  /*7e90*/  @P4 VIADD R3, R12, 0x200 ;  /* 0x000002000c034836 */ /* 0x000fe40000000000 */
[C---:B------:R-:W-:Y:S02]  /*7ea0*/  @P2 VIADD R29, R8.reuse, 0x280 ;  /* 0x00000280081d2836 */ /* 0x040fe40000000000 */
[----:B------:R2:W-:Y:S01]  /*7eb0*/  UTCHMMA gdesc[UR6], gdesc[UR10], tmem[UR19], tmem[UR28], idesc[UR29], UPT ;  /* 0x00ff1c0a060075ea */ /* 0x0005e2000b800013 */
[----:B------:R-:W-:Y:S01]  /*7ec0*/  @P4 R2UR UR18, R3 ;  /* 0x00000000031242ca */ /* 0x000fe200000e0000 */
[----:B------:R-:W-:Y:S01]  /*7ed0*/  @P4 VIADD R3, R8, 0x200 ;  /* 0x0000020008034836 */ /* 0x000fe20000000000 */
[----:B------:R-:W-:Y:S01]  /*7ee0*/  @P2 R2UR UR16, R29 ;  /* 0x000000001d1022ca */ /* 0x000fe200000e0000 */
[----:B------:R-:W-:Y:S02]  /*7ef0*/  @P2 VIADD R5, R12, 0x280 ;  /* 0x000002800c052836 */ /* 0x000fe40000000000 */
[----:B------:R-:W-:Y:S01]  /*7f00*/  IMAD.U32 R30, RZ, RZ, UR13 ;  /* 0x0000000dff1e7e24 */ /* 0x000fe2000f8e00ff */
[----:B------:R-:W-:Y:S01]  /*7f10*/  @P4 R2UR UR12, R3 ;  /* 0x00000000030c42ca */ /* 0x000fe200000e0000 */
[----:B------:R-:W-:Y:S02]  /*7f20*/  IMAD.U32 R32, RZ, RZ, UR15 ;  /* 0x0000000fff207e24 */ /* 0x000fe4000f8e00ff */
[----:B------:R-:W-:Y:S01]  /*7f30*/  @P1 VIADD R3, R8, 0x300 ;  /* 0x0000030008031836 */ /* 0x000fe20000000000 */
[----:B-1----:R-:W-:Y:S01]  /*7f40*/  @P5 R2UR UR8, R30 ;  /* 0x000000001e0852ca */ /* 0x002fe200000e0000 */
        /* <DEDUP_REMOVED lines=19> */
[----:B------:R-:W-:Y:S01]  /*8080*/  @P1 R2UR UR15, R29 ;  /* 0x000000001d0f12ca */ /* 0x000fe200000e0000 */
        /* <DEDUP_REMOVED lines=16> */
[----:B------:R-:W-:Y:S02]  /*8190*/  @P0 IMAD.MOV.U32 R33, RZ, RZ, 0x40004040 ;  /* 0x40004040ff210424 */ /* 0x000fe400078e00ff */
[----:B------:R-:W-:Y:S01]  /*81a0*/  IMAD.U32 R34, RZ, RZ, UR21 ;  /* 0x00000015ff227e24 */ /* 0x000fe2000f8e00ff */
[----:B------:R-:W-:Y:S01]  /*81b0*/  UMOV UR21, 0x4318010 ;  /* 0x0431801000157882 */ /* 0x000fe20000000000 */
[----:B------:R-:W-:Y:S01]  /*81c0*/  IMAD.U32 R32, RZ, RZ, UR20 ;  /* 0x00000014ff207e24 */ /* 0x000fe2000f8e00ff */
[----:B------:R-:W-:Y:S01]  /*81d0*/  UMOV UR20, 0x0 ;  /* 0x0000000000147882 */ /* 0x000fe20000000000 */
        /* <DEDUP_REMOVED lines=10> */
[----:B------:R-:W-:Y:S02]  /*8280*/  UMOV UR7, 0x4318010 ;  /* 0x0431801000077882 */ /* 0x000fe40000000000 */
[----:B------:R1:W-:Y:S02]  /*8290*/  UTCHMMA gdesc[UR16], gdesc[UR18], tmem[UR26], tmem[UR6], idesc[UR7], UPT ;  /* 0x00ff0612100075ea */ /* 0x0003e4000b80001a */
[----:B------:R1:W-:Y:S08]  /*82a0*/  UTCHMMA gdesc[UR10], gdesc[UR14], tmem[UR25], tmem[UR28], idesc[UR29], UPT ;  /* 0x00ff1c0e0a0075ea */ /* 0x0003f0000b800019 */
[----:B------:R1:W-:Y:S01]  /*82b0*/  UTCHMMA gdesc[UR4], gdesc[UR8], tmem[UR24], tmem[UR20], idesc[UR21], UPT ;  /* 0x00ff1408040075ea */ /* 0x0003e2000b800018 */
[----:B------:R-:W-:Y:S05]  /*82c0*/  @!P6 BRA `(.L_x_2154) ;  /* 0x000000000004e947 */ /* 0x000fea0003800000 */
[----:B-1----:R-:W-:Y:S05]  /*82d0*/  BPT.TRAP 0x1 ;  /* 0x000000040000795c */ /* 0x002fea0000300000 */
.L_x_2154:
[----:B-1----:R-:W-:Y:S01]  /*82e0*/  R2UR UR24, R18 ;  /* 0x00000000121872ca */ /* 0x002fe200000e0000 */
[----:B------:R-:W2:Y:S01]  /*82f0*/  LDL R3, [R1+0x4] ;  /* 0x0000040001037983 */ /* 0x000ea20000100800 */
[----:B------:R-:W-:Y:S01]  /*8300*/  R2UR UR25, R19 ;  /* 0x00000000131972ca */ /* 0x000fe200000e0000 */
[----:B------:R-:W-:Y:S01]  /*8310*/  UISETP.NE.U32.AND UP1, UPT, UR30, URZ, UPT ;  /* 0x000000ff1e00728c */ /* 0x000fe2000bf25070 */
[----:B------:R-:W-:Y:S01]  /*8320*/  LOP3.LUT R26, R26, 0x1, RZ, 0x3c, !PT ;  /* 0x000000011a1a7812 */ /* 0x000fe200078e3cff */
[----:B------:R-:W-:Y:S01]  /*8330*/  UMOV UR31, 0x8310010 ;  /* 0x08310010001f7882 */ /* 0x000fe20000000000 */
[----:B------:R-:W-:Y:S01]  /*8340*/  UMOV UR30, 0x0 ;  /* 0x00000000001e7882 */ /* 0x000fe20000000000 */
[----:B------:R-:W-:Y:S01]  /*8350*/  UMOV UR28, 0x0 ;  /* 0x00000000001c7882 */ /* 0x000fe20000000000 */
[----:B------:R-:W-:Y:S01]  /*8360*/  UMOV UR29, 0x8310010 ;  /* 0x08310010001d7882 */ /* 0x000fe20000000000 */
[----:B------:R-:W-:Y:S01]  /*8370*/  UMOV UR26, 0x0 ;  /* 0x00000000001a7882 */ /* 0x000fe20000000000 */
[----:B------:R-:W-:Y:S01]  /*8380*/  UMOV UR27, 0x8310010 ;  /* 0x08310010001b7882 */ /* 0x000fe20000000000 */
[----:B------:R-:W-:Y:S01]  /*8390*/  ELECT P1, URZ, PT ;  /* 0x0000000000ff782f */ /* 0x000fe20003820000 */
[----:B------:R-:W-:Y:S01]  /*83a0*/  IMAD.MOV.U32 R30, RZ, RZ, RZ ;  /* 0x000000ffff1e7224 */ /* 0x000fe200078e00ff */
[----:B------:R-:W-:Y:S01]  /*83b0*/  ELECT P4, URZ, PT ;  /* 0x0000000000ff782f */ /* 0x000fe20003880000 */
[----:B------:R-:W-:Y:S01]  /*83c0*/  IMAD.MOV.U32 R5, RZ, RZ, RZ ;  /* 0x000000ffff057224 */ /* 0x000fe200078e00ff */
[----:B------:R-:W-:Y:S01]  /*83d0*/  ELECT P3, URZ, PT ;  /* 0x0000000000ff782f */ /* 0x000fe20003860000 */
[----:B------:R-:W-:Y:S01]  /*83e0*/  IMAD.MOV.U32 R29, RZ, RZ, RZ ;  /* 0x000000ffff1d7224 */ /* 0x000fe200078e00ff */
[----:B------:R-:W-:Y:S02]  /*83f0*/  R2UR UR20, R30 ;  /* 0x000000001e1472ca */ /* 0x000fe400000e0000 */
[----:B------:R-:W-:Y:S02]  /*8400*/  ELECT P0, URZ, PT ;  /* 0x0000000000ff782f */ /* 0x000fe40003800000 */
[C---:B------:R-:W-:Y:S02]  /*8410*/  R2UR UR22, R5.reuse ;  /* 0x00000000051672ca */ /* 0x040fe400000e0000 */
[----:B------:R-:W-:Y:S02]  /*8420*/  ELECT P2, URZ, PT ;  /* 0x0000000000ff782f */ /* 0x000fe40003840000 */
[----:B------:R-:W-:Y:S01]  /*8430*/  R2UR UR21, R5 ;  /* 0x00000000051572ca */ /* 0x000fe200000e0000 */
[----:B------:R-:W-:Y:S01]  /*8440*/  BSSY.RECONVERGENT B0, `(.L_x_2155) ;  /* 0x0000038000007945 */ /* 0x000fe20003800200 */
[----:B------:R-:W-:Y:S01]  /*8450*/  R2UR UR23, R29 ;  /* 0x000000001d1772ca */ /* 0x000fe200000e0000 */
[----:B------:R-:W-:Y:S02]  /*8460*/  @P1 IMAD.MOV.U32 R35, RZ, RZ, 0x40004040 ;  /* 0x40004040ff231424 */ /* 0x000fe400078e00ff */
[----:B------:R-:W-:Y:S02]  /*8470*/  @P4 VIADD R5, R4, 0x30870 ;  /* 0x0003087004054836 */ /* 0x000fe40000000000 */
[----:B------:R-:W-:Y:S01]  /*8480*/  @P3 IMAD.MOV.U32 R33, RZ, RZ, 0x40004040 ;  /* 0x40004040ff213424 */ /* 0x000fe200078e00ff */
[----:B------:R-:W-:Y:S01]  /*8490*/  @P1 R2UR UR13, R35 ;  /* 0x00000000230d12ca */ /* 0x000fe200000e0000 */
[C---:B------:R-:W-:Y:S01]  /*84a0*/  @P1 VIADD R31, R6.reuse, 0x2 ;  /* 0x00000002061f1836 */ /* 0x040fe20000000000 */
[----:B------:R-:W-:Y:S01]  /*84b0*/  @P4 R2UR UR19, R5 ;  /* 0x00000000051342ca */ /* 0x000fe200000e0000 */
[----:B------:R-:W-:Y:S01]  /*84c0*/  @P0 IMAD.MOV.U32 R35, RZ, RZ, 0x40004040 ;  /* 0x40004040ff230424 */ /* 0x000fe200078e00ff */
[----:B------:R-:W-:Y:S01]  /*84d0*/  @P3 R2UR UR15, R33 ;  /* 0x00000000210f32ca */ /* 0x000fe200000e0000 */
[----:B------:R-:W-:Y:S01]  /*84e0*/  @P2 IMAD.MOV.U32 R33, RZ, RZ, 0x40004040 ;  /* 0x40004040ff212424 */ /* 0x000fe200078e00ff */
[----:B------:R-:W-:Y:S01]  /*84f0*/  @P1 R2UR UR5, R31 ;  /* 0x000000001f0512ca */ /* 0x000fe200000e0000 */
[----:B------:R-:W-:Y:S01]  /*8500*/  @P1 IMAD.MOV.U32 R31, RZ, RZ, 0x40004040 ;  /* 0x40004040ff1f1424 */ /* 0x000fe200078e00ff */
[----:B------:R-:W-:Y:S01]  /*8510*/  @P0 R2UR UR9, R35 ;  /* 0x00000000230902ca */ /* 0x000fe200000e0000 */
[----:B------:R-:W-:Y:S03]  /*8520*/  @P0 VIADD R29, R6, 0x4 ;  /* 0x00000004061d0836 */ /* 0x000fe60000000000 */
[----:B------:R-:W-:Y:S01]  /*8530*/  @P1 R2UR UR17, R31 ;  /* 0x000000001f1112ca */ /* 0x000fe200000e0000 */
[----:B------:R-:W-:Y:S01]  /*8540*/  @P0 IMAD.MOV.U32 R31, RZ, RZ, 0x40004040 ;  /* 0x40004040ff1f0424 */ /* 0x000fe200078e00ff */
[----:B------:R-:W-:Y:S01]  /*8550*/  @P0 R2UR UR8, R29 ;  /* 0x000000001d0802ca */ /* 0x000fe200000e0000 */
[----:B------:R-:W-:Y:S03]  /*8560*/  UTCBAR [UR19], URZ ;  /* 0x000000ff130073e9 */ /* 0x000fe600080000ff */
[----:B------:R-:W-:Y:S01]  /*8570*/  @P0 R2UR UR11, R31 ;  /* 0x000000001f0b02ca */ /* 0x000fe200000e0000 */
[----:B------:R-:W-:Y:S02]  /*8580*/  IMAD.U32 R34, RZ, RZ, UR5 ;  /* 0x00000005ff227e24 */ /* 0x000fe4000f8e00ff */
[----:B------:R-:W-:Y:S03]  /*8590*/  @P2 IMAD.MOV.U32 R31, RZ, RZ, 0x40004040 ;  /* 0x40004040ff1f2424 */ /* 0x000fe600078e00ff */
[----:B------:R-:W-:Y:S02]  /*85a0*/  @P1 R2UR UR12, R34 ;  /* 0x00000000220c12ca */ /* 0x000fe400000e0000 */
[----:B------:R-:W-:Y:S01]  /*85b0*/  @P2 R2UR UR5, R31 ;  /* 0x000000001f0522ca */ /* 0x000fe200000e0000 */
[----:B------:R-:W-:Y:S05]  /*85c0*/  IMAD.U32 R34, RZ, RZ, UR8 ;  /* 0x00000008ff227e24 */ /* 0x000fea000f8e00ff */
[----:B------:R-:W-:Y:S02]  /*85d0*/  @P0 R2UR UR8, R34 ;  /* 0x00000000220802ca */ /* 0x000fe400000e0000 */
[----:B--2---:R-:W-:Y:S01]  /*85e0*/  LOP3.LUT P5, RZ, R3, 0x2, RZ, 0xc0, !PT ;  /* 0x0000000203ff7812 */ /* 0x004fe200078ac0ff */
[----:B------:R-:W-:Y:S04]  /*85f0*/  IMAD R3, R7, 0x600, R2 ;  /* 0x0000060007037824 */ /* 0x000fe800078e0202 */
[C---:B------:R-:W-:Y:S01]  /*8600*/  @P1 VIADD R30, R3.reuse, 0x80 ;  /* 0x00000080031e1836 */ /* 0x040fe20000000000 */
[C---:B------:R-:W-:Y:S01]  /*8610*/  R2UR UR7, R3.reuse ;  /* 0x00000000030772ca */ /* 0x040fe200000e0000 */
[C---:B------:R-:W-:Y:S03]  /*8620*/  VIADD R29, R3.reuse, 0x180 ;  /* 0x00000180031d7836 */ /* 0x040fe60000000000 */
[----:B------:R-:W-:Y:S01]  /*8630*/  @P1 R2UR UR6, R30 ;  /* 0x000000001e0612ca */ /* 0x000fe200000e0000 */
[----:B------:R-:W-:Y:S05]  /*8640*/  @P0 VIADD R30, R3, 0x100 ;  /* 0x00000100031e0836 */ /* 0x000fea0000000000 */
[----:B------:R-:W-:Y:S01]  /*8650*/  @P0 R2UR UR4, R30 ;  /* 0x000000001e0402ca */ /* 0x000fe200000e0000 */
[----:B------:R-:W-:Y:S02]  /*8660*/  @P2 VIADD R30, R6, 0x6 ;  /* 0x00000006061e2836 */ /* 0x000fe40000000000 */
[----:B------:R-:W-:Y:S01]  /*8670*/  IMAD.U32 R32, RZ, RZ, UR7 ;  /* 0x00000007ff207e24 */ /* 0x000fe2000f8e00ff */
[----:B------:R-:W-:Y:S02]  /*8680*/  R2UR UR7, R29 ;  /* 0x000000001d0772ca */ /* 0x000fe400000e0000 */
[----:B------:R-:W-:Y:S01]  /*8690*/  @P2 R2UR UR18, R30 ;  /* 0x000000001e1222ca */ /* 0x000fe200000e0000 */
[----:B------:R-:W-:Y:S01]  /*86a0*/  IMAD.U32 R30, RZ, RZ, UR6 ;  /* 0x00000006ff1e7e24 */ /* 0x000fe2000f8e00ff */
[----:B------:R-:W-:Y:S04]  /*86b0*/  @P3 R2UR UR14, R32 ;  /* 0x00000000200e32ca */ /* 0x000fe800000e0000 */
[----:B------:R-:W-:Y:S01]  /*86c0*/  @P1 R2UR UR16, R30 ;  /* 0x000000001e1012ca */ /* 0x000fe200000e0000 */
[----:B------:R-:W-:Y:S04]  /*86d0*/  IMAD.U32 R30, RZ, RZ, UR4 ;  /* 0x00000004ff1e7e24 */ /* 0x000fe8000f8e00ff */
[----:B------:R-:W-:Y:S01]  /*86e0*/  IMAD.U32 R32, RZ, RZ, UR7 ;  /* 0x00000007ff207e24 */ /* 0x000fe2000f8e00ff */
[----:B------:R-:W-:Y:S01]  /*86f0*/  @P0 R2UR UR10, R30 ;  /* 0x000000001e0a02ca */ /* 0x000fe200000e0000 */
[----:B------:R-:W-:Y:S01]  /*8700*/  IMAD.U32 R30, RZ, RZ, UR18 ;  /* 0x00000012ff1e7e24 */ /* 0x000fe2000f8e00ff */
[----:B------:R-:W-:Y:S01]  /*8710*/  @P2 R2UR UR7, R33 ;  /* 0x00000000210722ca */ /* 0x000fe200000e0000 */
[----:B------:R1:W-:Y:S01]  /*8720*/  UTCHMMA gdesc[UR24], gdesc[UR14], tmem[UR20], tmem[UR30], idesc[UR31], UP1 ;  /* 0x00ff1e0e180075ea */ /* 0x0003e20008800014 */
[----:B------:R-:W-:Y:S02]  /*8730*/  @P2 R2UR UR6, R32 ;  /* 0x00000000200622ca */ /* 0x000fe400000e0000 */
[----:B------:R-:W-:Y:S01]  /*8740*/  @P2 R2UR UR4, R30 ;  /* 0x000000001e0422ca */ /* 0x000fe200000e0000 */
[----:B------:R2:W-:Y:S06]  /*8750*/  UTCHMMA gdesc[UR12], gdesc[UR16], tmem[UR23], tmem[UR28], idesc[UR29], UPT ;  /* 0x00ff1c100c0075ea */ /* 0x0005ec000b800017 */
[----:B------:R2:W-:Y:S01]  /*8760*/  UTCHMMA gdesc[UR8], gdesc[UR10], tmem[UR22], tmem[UR26], idesc[UR27], UPT ;  /* 0x00ff1a0a080075ea */ /* 0x0005e2000b800016 */
[----:B-1----:R-:W-:Y:S01]  /*8770*/  UMOV UR24, 0x0 ;  /* 0x0000000000187882 */ /* 0x002fe20000000000 */
[----:B------:R-:W-:Y:S04]  /*8780*/  UMOV UR25, 0x8310010 ;  /* 0x0831001000197882 */ /* 0x000fe80000000000 */
[----:B------:R2:W-:Y:S01]  /*8790*/  UTCHMMA gdesc[UR4], gdesc[UR6], tmem[UR21], tmem[UR24], idesc[UR25], UPT ;  /* 0x00ff1806040075ea */ /* 0x0005e2000b800015 */
[----:B------:R-:W-:Y:S05]  /*87a0*/  @!P5 BRA `(.L_x_2156) ;  /* 0x000000000004d947 */ /* 0x000fea0003800000 */
[----:B--2---:R-:W-:Y:S05]  /*87b0*/  BPT.TRAP 0x1 ;  /* 0x000000040000795c */ /* 0x004fea0000300000 */
.L_x_2156:
[----:B--2---:R-:W-:Y:S05]  /*87c0*/  BSYNC.RECONVERGENT B0 ;  /* 0x0000000000007941 */ /* 0x004fea0003800200 */
.L_x_2155:
        /* <DEDUP_REMOVED lines=11> */
.L_x_2157:
        /* <DEDUP_REMOVED lines=9> */
.L_x_2158:
[----:B------:R-:W-:Y:S04]  /*8910*/  SHF.L.U32 R3, R26, 0x1f, RZ ;  /* 0x0000001f1a037819 */ /* 0x000fe800000006ff */
[----:B------:R-:W2:Y:S02]  /*8920*/  SYNCS.PHASECHK.TRANS64.TRYWAIT P0, [R4+URZ+0x30878], R3 ;  /* 0x03087803040075a7 */ /* 0x000ea400080011ff */
[----:B--2---:R-:W-:Y:S05]  /*8930*/  @!P0 BRA `(.L_x_2159) ;  /* 0x000000bc002c8947 */ /* 0x004fea0003800000 */
.L_x_2351:
[----:B------:R-:W-:Y:S05]  /*8940*/  BRA.U !UP0, `(.L_x_2160) ;  /* 0x0000000108047547 */ /* 0x000fea000b800000 */
[----:B-1----:R-:W-:Y:S05]  /*8950*/  BPT.TRAP 0x1 ;  /* 0x000000040000795c */ /* 0x002fea0000300000 */
.L_x_2160:
[----:B--2---:R-:W-:Y:S04]  /*8960*/  SHF.L.U32 R3, R23, 0x1f, RZ ;  /* 0x0000001f17037819 */ /* 0x004fe800000006ff */
[----:B------:R-:W2:Y:S02]  /*8970*/  SYNCS.PHASECHK.TRANS64.TRYWAIT P0, [R4+URZ+0x30820], R3 ;  /* 0x03082003040075a7 */ /* 0x000ea400080011ff */
[----:B--2---:R-:W-:Y:S05]  /*8980*/  @!P0 BRA `(.L_x_2161) ;  /* 0x000000bc002c8947 */ /* 0x004fea0003800000 */
.L_x_2352:
[----:B------:R-:W-:Y:S02]  /*8990*/  R2UR UR20, R42 ;  /* 0x000000002a1472ca */ /* 0x000fe400000e0000 */
[----:B------:R-:W-:Y:S02]  /*89a0*/  ELECT P1, URZ, PT ;  /* 0x0000000000ff782f */ /* 0x000fe40003820000 */
[----:B------:R-:W-:Y:S02]  /*89b0*/  R2UR UR21, R43 ;  /* 0x000000002b1572ca */ /* 0x000fe400000e0000 */
        /* <DEDUP_REMOVED lines=10> */
[----:B------:R-:W-:Y:S01]  /*8a60*/  @P1 VIADD R29, R9, 0x2 ;  /* 0x00000002091d1836 */ /* 0x000fe20000000000 */
[----:B------:R-:W-:Y:S01]  /*8a70*/  UMOV UR23, 0x4200010 ;  /* 0x0420001000177882 */ /* 0x000fe20000000000 */
[C---:B------:R-:W-:Y:S02]  /*8a80*/  @P1 VIADD R5, R10.reuse, 0x2 ;  /* 0x000000020a051836 */ /* 0x040fe40000000000 */
[----:B------:R-:W-:Y:S01]  /*8a90*/  @P1 IMAD.MOV.U32 R31, RZ, RZ, 0x40004040 ;  /* 0x40004040ff1f1424 */ /* 0x000fe200078e00ff */
[----:B------:R-:W-:Y:S01]  /*8aa0*/  @P1 R2UR UR6, R29 ;  /* 0x000000001d0612ca */ /* 0x000fe200000e0000 */
[----:B------:R-:W-:Y:S01]  /*8ab0*/  @P1 IMAD.MOV.U32 R35, RZ, RZ, 0x40004040 ;  /* 0x40004040ff231424 */ /* 0x000fe200078e00ff */
[----:B------:R-:W-:Y:S01]  /*8ac0*/  @P1 R2UR UR5, R5 ;  /* 0x00000000050512ca */ /* 0x000fe200000e0000 */
[----:B--2---:R-:W-:Y:S01]  /*8ad0*/  @P0 VIADD R3, R9, 0x4 ;  /* 0x0000000409030836 */ /* 0x004fe20000000000 */
[----:B------:R-:W-:Y:S01]  /*8ae0*/  @P1 R2UR UR11, R31 ;  /* 0x000000001f0b12ca */ /* 0x000fe200000e0000 */
[----:B------:R-:W-:Y:S01]  /*8af0*/  IMAD.MOV.U32 R5, RZ, RZ, 0x140 ;  /* 0x00000140ff057424 */ /* 0x000fe200078e00ff */
[----:B------:R-:W-:Y:S01]  /*8b00*/  @P1 R2UR UR9, R35 ;  /* 0x00000000230912ca */ /* 0x000fe200000e0000 */
[----:B------:R-:W-:Y:S01]  /*8b10*/  @P0 IMAD.MOV.U32 R33, RZ, RZ, 0x40004040 ;  /* 0x40004040ff210424 */ /* 0x000fe200078e00ff */
[----:B-1----:R-:W-:Y:S01]  /*8b20*/  @P0 R2UR UR4, R3 ;  /* 0x00000000030402ca */ /* 0x002fe200000e0000 */
[----:B------:R-:W-:Y:S01]  /*8b30*/  IMAD.MOV.U32 R3, RZ, RZ, 0x140 ;  /* 0x00000140ff037424 */ /* 0x000fe200078e00ff */
[C---:B------:R-:W-:Y:S01]  /*8b40*/  R2UR UR17, R5.reuse ;  /* 0x00000000051172ca */ /* 0x040fe200000e0000 */
[----:B------:R-:W-:Y:S01]  /*8b50*/  @P0 IMAD.MOV.U32 R31, RZ, RZ, 0x40004040 ;  /* 0x40004040ff1f0424 */ /* 0x000fe200078e00ff */
[----:B------:R-:W-:Y:S01]  /*8b60*/  R2UR UR16, R5 ;  /* 0x00000000051072ca */ /* 0x000fe200000e0000 */
[----:B------:R-:W-:Y:S01]  /*8b70*/  IMAD.U32 R30, RZ, RZ, UR6 ;  /* 0x00000006ff1e7e24 */ /* 0x000fe2000f8e00ff */
[----:B------:R-:W-:Y:S01]  /*8b80*/  R2UR UR19, R3 ;  /* 0x00000000031372ca */ /* 0x000fe200000e0000 */
[----:B------:R-:W-:Y:S01]  /*8b90*/  IMAD.U32 R34, RZ, RZ, UR5 ;  /* 0x00000005ff227e24 */ /* 0x000fe2000f8e00ff */
[----:B------:R-:W-:Y:S01]  /*8ba0*/  @P0 R2UR UR5, R31 ;  /* 0x000000001f0502ca */ /* 0x000fe200000e0000 */
[----:B------:R-:W-:Y:S01]  /*8bb0*/  @P0 VIADD R29, R10, 0x4 ;  /* 0x000000040a1d0836 */ /* 0x000fe20000000000 */
[----:B------:R-:W-:Y:S02]  /*8bc0*/  @P1 R2UR UR10, R30 ;  /* 0x000000001e0a12ca */ /* 0x000fe400000e0000 */
[----:B------:R-:W-:Y:S01]  /*8bd0*/  @P1 R2UR UR8, R34 ;  /* 0x00000000220812ca */ /* 0x000fe200000e0000 */
[----:B------:R-:W-:Y:S01]  /*8be0*/  IMAD.U32 R32, RZ, RZ, UR4 ;  /* 0x00000004ff207e24 */ /* 0x000fe2000f8e00ff */
[----:B------:R-:W-:Y:S01]  /*8bf0*/  @P0 R2UR UR7, R29 ;  /* 0x000000001d0702ca */ /* 0x000fe200000e0000 */
[----:B------:R1:W-:Y:S01]  /*8c00*/  UTCHMMA gdesc[UR76], gdesc[UR20], tmem[UR17], tmem[UR30], idesc[UR31], !UPT ;  /* 0x00ff1e144c0075ea */ /* 0x0003e2000f800011 */
[C---:B------:R-:W-:Y:S01]  /*8c10*/  R2UR UR15, R3.reuse ;  /* 0x00000000030f72ca */ /* 0x040fe200000e0000 */
[----:B------:R-:W-:Y:S01]  /*8c20*/  IMAD.MOV.U32 R29, RZ, RZ, 0x140 ;  /* 0x00000140ff1d7424 */ /* 0x000fe200078e00ff */
[----:B------:R-:W-:Y:S02]  /*8c30*/  @P0 R2UR UR6, R32 ;  /* 0x00000000200602ca */ /* 0x000fe400000e0000 */
[----:B------:R-:W-:Y:S02]  /*8c40*/  R2UR UR14, R3 ;  /* 0x00000000030e72ca */ /* 0x000fe400000e0000 */
[----:B------:R-:W-:Y:S02]  /*8c50*/  R2UR UR18, R29 ;  /* 0x000000001d1272ca */ /* 0x000fe400000e0000 */
[----:B------:R-:W-:Y:S01]  /*8c60*/  R2UR UR13, R5 ;  /* 0x00000000050d72ca */ /* 0x000fe200000e0000 */
[----:B------:R2:W-:Y:S01]  /*8c70*/  UTCHMMA gdesc[UR10], gdesc[UR8], tmem[UR19], tmem[UR28], idesc[UR29], UPT ;  /* 0x00ff1c080a0075ea */ /* 0x0005e2000b800013 */
[----:B------:R-:W-:Y:S01]  /*8c80*/  R2UR UR12, R3 ;  /* 0x00000000030c72ca */ /* 0x000fe200000e0000 */
[----:B------:R-:W-:Y:S01]  /*8c90*/  IMAD.U32 R30, RZ, RZ, UR7 ;  /* 0x00000007ff1e7e24 */ /* 0x000fe2000f8e00ff */
[----:B------:R-:W-:Y:S04]  /*8ca0*/  @P0 R2UR UR7, R33 ;  /* 0x00000000210702ca */ /* 0x000fe800000e0000 */
[----:B------:R-:W-:Y:S01]  /*8cb0*/  @P0 R2UR UR4, R30 ;  /* 0x000000001e0402ca */ /* 0x000fe200000e0000 */
[----:B-1----:R-:W-:Y:S01]  /*8cc0*/  UMOV UR20, 0x0 ;  /* 0x0000000000147882 */ /* 0x002fe20000000000 */
[----:B------:R-:W-:Y:S11]  /*8cd0*/  UMOV UR21, 0x4200010 ;  /* 0x0420001000157882 */ /* 0x000ff60000000000 */
[----:B------:R1:W-:Y:S01]  /*8ce0*/  UTCHMMA gdesc[UR6], gdesc[UR4], tmem[UR18], tmem[UR24], idesc[UR25], UPT ;  /* 0x00ff1804060075ea */ /* 0x0003e2000b800012 */
[----:B--2---:R-:W-:Y:S01]  /*8cf0*/  UMOV UR10, 0x0 ;  /* 0x00000000000a7882 */ /* 0x004fe20000000000 */
        /* <DEDUP_REMOVED lines=9> */
[----:B-1----:R-:W-:Y:S05]  /*8d90*/  BPT.TRAP 0x1 ;  /* 0x000000040000795c */ /* 0x002fea0000300000 */
.L_x_2162:
        /* <DEDUP_REMOVED lines=8> */
.L_x_2163:
[----:B------:R-:W-:Y:S01]  /*8e20*/  SHF.L.U32 R3, R24, 0x1f, RZ ;  /* 0x0000001f18037819 */ /* 0x000fe200000006ff */
[----:B------:R-:W-:Y:S02]  /*8e30*/  HFMA2 R29, -RZ, RZ, 0, 1.1444091796875e-05 ;  /* 0x000000c0ff1d7431 */ /* 0x000fe400000001ff */
[----:B------:R-:W-:Y:S01]  /*8e40*/  IMAD.MOV.U32 R30, RZ, RZ, 0xc0 ;  /* 0x000000c0ff1e7424 */ /* 0x000fe200078e00ff */
[----:B------:R-:W2:Y:S02]  /*8e50*/  SYNCS.PHASECHK.TRANS64.TRYWAIT P0, [R4+URZ+0x30880], R3 ;  /* 0x03088003040075a7 */ /* 0x000ea400080011ff */
[----:B--2---:R-:W-:Y:S05]  /*8e60*/  @!P0 BRA `(.L_x_2164) ;  /* 0x000000b800088947 */ /* 0x004fea0003800000 */
.L_x_2353:
[----:B------:R-:W-:Y:S01]  /*8e70*/  IMAD.MOV.U32 R5, RZ, RZ, 0xc0 ;  /* 0x000000c0ff057424 */ /* 0x000fe200078e00ff */
[----:B------:R-:W-:Y:S01]  /*8e80*/  R2UR UR7, R30 ;  /* 0x000000001e0772ca */ /* 0x000fe200000e0000 */
[----:B--2---:R-:W-:Y:S01]  /*8e90*/  IMAD.MOV.U32 R3, RZ, RZ, 0xc0 ;  /* 0x000000c0ff037424 */ /* 0x004fe200078e00ff */
[----:B------:R-:W-:Y:S01]  /*8ea0*/  R2UR UR6, R29 ;  /* 0x000000001d0672ca */ /* 0x000fe200000e0000 */
[----:B------:R-:W-:Y:S01]  /*8eb0*/  UMOV UR14, 0x0 ;  /* 0x00000000000e7882 */ /* 0x000fe20000000000 */
[----:B------:R-:W-:Y:S01]  /*8ec0*/  R2UR UR5, R5 ;  /* 0x00000000050572ca */ /* 0x000fe200000e0000 */
[----:B------:R-:W-:Y:S01]  /*8ed0*/  UMOV UR15, 0x8210010 ;  /* 0x08210010000f7882 */ /* 0x000fe20000000000 */
[----:B-1----:R-:W-:Y:S01]  /*8ee0*/  R2UR UR4, R3 ;  /* 0x00000000030472ca */ /* 0x002fe200000e0000 */
[----:B------:R-:W-:Y:S01]  /*8ef0*/  UMOV UR12, 0x0 ;  /* 0x00000000000c7882 */ /* 0x000fe20000000000 */
[----:B------:R-:W-:Y:S01]  /*8f00*/  UMOV UR13, 0x8210010 ;  /* 0x08210010000d7882 */ /* 0x000fe20000000000 */
[----:B------:R-:W-:Y:S01]  /*8f10*/  UMOV UR10, 0x0 ;  /* 0x00000000000a7882 */ /* 0x000fe20000000000 */
[----:B------:R-:W-:Y:S01]  /*8f20*/  UMOV UR11, 0x8210010 ;  /* 0x08210010000b7882 */ /* 0x000fe20000000000 */
[----:B------:R-:W-:Y:S01]  /*8f30*/  UMOV UR8, 0x0 ;  /* 0x0000000000087882 */ /* 0x000fe20000000000 */
[----:B------:R-:W-:Y:S01]  /*8f40*/  UMOV UR9, 0x8210010 ;  /* 0x0821001000097882 */ /* 0x000fe20000000000 */
[----:B------:R1:W-:Y:S02]  /*8f50*/  UTCHMMA gdesc[UR74], gdesc[UR72], tmem[UR7], tmem[UR14], idesc[UR15], UPT ;  /* 0x00ff0e484a0075ea */ /* 0x0003e4000b800007 */
[----:B------:R1:W-:Y:S02]  /*8f60*/  UTCHMMA gdesc[UR36], gdesc[UR42], tmem[UR6], tmem[UR12], idesc[UR13], UPT ;  /* 0x00ff0c2a240075ea */ /* 0x0003e4000b800006 */
[----:B------:R1:W-:Y:S02]  /*8f70*/  UTCHMMA gdesc[UR34], gdesc[UR40], tmem[UR5], tmem[UR10], idesc[UR11], UPT ;  /* 0x00ff0a28220075ea */ /* 0x0003e4000b800005 */
[----:B------:R1:W-:Y:S01]  /*8f80*/  UTCHMMA gdesc[UR32], gdesc[UR38], tmem[UR4], tmem[UR8], idesc[UR9], UPT ;  /* 0x00ff0826200075ea */ /* 0x0003e2000b800004 */
[----:B------:R-:W-:Y:S05]  /*8f90*/  @!P6 BRA `(.L_x_2165) ;  /* 0x000000000004e947 */ /* 0x000fea0003800000 */
[----:B-1----:R-:W-:Y:S05]  /*8fa0*/  BPT.TRAP 0x1 ;  /* 0x000000040000795c */ /* 0x002fea0000300000 */
.L_x_2165:
        /* <DEDUP_REMOVED lines=8> */
.L_x_2166:
[C---:B------:R-:W-:Y:S02]  /*9030*/  ISETP.GT.AND P1, PT, R86.reuse, 0x2, PT ;  /* 0x000000025600780c */ /* 0x040fe40003f24270 */
        /* <DEDUP_REMOVED lines=15> */
.L_x_2143:
[----:B------:R-:W-:Y:S05]  /*9130*/  @!P6 BRA `(.L_x_2168) ;  /* 0x000000000004e947 */ /* 0x000fea0003800000 */
[----:B-12---:R-:W-:Y:S05]  /*9140*/  BPT.TRAP 0x1 ;  /* 0x000000040000795c */ /* 0x006fea0000300000 */
.L_x_2168:
[----:B------:R-:W-:-:S05]  /*9150*/  HFMA2 R3, -RZ, RZ, 0, 5.9604644775390625e-08 ;  /* 0x00000001ff037431 */ /* 0x000fca00000001ff */
[----:B------:R-:W-:-:S04]  /*9160*/  SHF.L.U32 R3, R3, 0x1f, RZ ;  /* 0x0000001f03037819 */ /* 0x000fc800000006ff */
[----:B------:R-:W3:Y:S02]  /*9170*/  SYNCS.PHASECHK.TRANS64.TRYWAIT P0, [R4+URZ+0x308b0], R3 ;  /* 0x0308b003040075a7 */ /* 0x000ee400080011ff */
[----:B---3--:R-:W-:Y:S05]  /*9180*/  @!P0 BRA `(.L_x_2169) ;  /* 0x000000b400548947 */ /* 0x008fea0003800000 */
.L_x_2354:
[----:B------:R-:W-:Y:S05]  /*9190*/  @!P6 BRA `(.L_x_2170) ;  /* 0x000000000004e947 */ /* 0x000fea0003800000 */
[----:B-12---:R-:W-:Y:S05]  /*91a0*/  BPT.TRAP 0x1 ;  /* 0x000000040000795c */ /* 0x006fea0000300000 */
.L_x_2170:
[----:B------:R-:W-:-:S13]  /*91b0*/  ELECT P0, URZ, PT ;  /* 0x0000000000ff782f */ /* 0x000fda0003800000 */
[----:B------:R-:W-:-:S05]  /*91c0*/  @P0 VIADD R0, R4, 0x308a0 ;  /* 0x000308a004000836 */ /* 0x000fca0000000000 */
[----:B-12---:R-:W-:-:S13]  /*91d0*/  @P0 R2UR UR4, R0 ;  /* 0x00000000000402ca */ /* 0x006fda00000e0000 */
[----:B------:R1:W-:Y:S01]  /*91e0*/  UTCBAR [UR4], URZ ;  /* 0x000000ff040073e9 */ /* 0x0003e200080000ff */
[----:B------:R-:W-:Y:S05]  /*91f0*/  @!P6 BRA `(.L_x_2171) ;  /* 0x000000000004e947 */ /* 0x000fea0003800000 */
[----:B-1----:R-:W-:Y:S05]  /*9200*/  BPT.TRAP 0x1 ;  /* 0x000000040000795c */ /* 0x002fea0000300000 */
.L_x_2171:
[----:B------:R-:W2:Y:S02]  /*9210*/  SYNCS.PHASECHK.TRANS64.TRYWAIT P0, [R4+URZ+0x308b8], R3 ;  /* 0x0308b803040075a7 */ /* 0x000ea400080011ff */
[----:B--2---:R-:W-:Y:S05]  /*9220*/  @!P0 BRA `(.L_x_2172) ;  /* 0x000000b400408947 */ /* 0x004fea0003800000 */
.L_x_2355:
[----:B------:R-:W-:Y:S05]  /*9230*/  @!P6 BRA `(.L_x_2173) ;  /* 0x000000000004e947 */ /* 0x000fea0003800000 */
[----:B-1----:R-:W-:Y:S05]  /*9240*/  BPT.TRAP 0x1 ;  /* 0x000000040000795c */ /* 0x002fea0000300000 */
.L_x_2173:
[----:B------:R-:W-:Y:S01]  /*9250*/  SHF.L.U32 R13, R13, 0x1f, RZ ;  /* 0x0000001f0d0d7819 */ /* 0x000fe200000006ff */
[----:B------:R-:W-:-:S03]  /*9260*/  IMAD R2, R7, 0x600, R2 ;  /* 0x0000060007027824 */ /* 0x000fc600078e0202 */
[----:B------:R-:W4:Y:S02]  /*9270*/  SYNCS.PHASECHK.TRANS64.TRYWAIT P0, [R4+URZ+0x30890], R13 ;  /* 0x0308900d040075a7 */ /* 0x000f2400080011ff */
[----:B----4-:R-:W-:Y:S05]  /*9280*/  @!P0 BRA `(.L_x_2174) ;  /* 0x000000b4003c8947 */ /* 0x010fea0003800000 */
.L_x_2356:
[----:B------:R-:W-:Y:S01]  /*9290*/  ELECT P1, URZ, PT ;  /* 0x0000000000ff782f */ /* 0x000fe20003820000 */
[C---:B------:R-:W-:Y:S01]  /*92a0*/  VIADD R0, R2.reuse, 0x180 ;  /* 0x0000018002007836 */ /* 0x040fe20000000000 */
[----:B------:R-:W-:Y:S01]  /*92b0*/  ELECT P0, URZ, PT ;  /* 0x0000000000ff782f */ /* 0x000fe20003800000 */
[----:B--23--:R-:W-:Y:S01]  /*92c0*/  IMAD.MOV.U32 R3, RZ, RZ, RZ ;  /* 0x000000ffff037224 */ /* 0x00cfe200078e00ff */
        /* <DEDUP_REMOVED lines=64> */
[----:B------:R-:W-:Y:S05]  /*96d0*/  @!P6 BRA `(.L_x_2175) ;  /* 0x000000000004e947 */ /* 0x000fea0003800000 */
[----:B-1----:R-:W-:Y:S05]  /*96e0*/  BPT.TRAP 0x1 ;  /* 0x000000040000795c */ /* 0x002fea0000300000 */
.L_x_2175:
        /* <DEDUP_REMOVED lines=8> */
[----:B------:R-:W-:Y:S01]  /*9770*/  R2UR UR4, R2 ;  /* 0x00000000020472ca */ /* 0x000fe200000e0000 */
[----:B------:R-:W-:Y:S01]  /*9780*/  IMAD.MOV.U32 R2, RZ, RZ, 0x140 ;  /* 0x00000140ff027424 */ /* 0x000fe200078e00ff */
[----:B------:R-:W-:-:S02]  /*9790*/  ELECT P4, URZ, PT ;  /* 0x0000000000ff782f */ /* 0x000fc40003880000 */
[----:B------:R-:W-:Y:S02]  /*97a0*/  R2UR UR40, R0 ;  /* 0x00000000002872ca */ /* 0x000fe400000e0000 */
[----:B------:R-:W-:Y:S01]  /*97b0*/  ELECT P2, URZ, PT ;  /* 0x0000000000ff782f */ /* 0x000fe20003840000 */
[C---:B------:R-:W-:Y:S01]  /*97c0*/  @P0 VIADD R5, R8.reuse, 0x80 ;  /* 0x0000008008050836 */ /* 0x040fe20000000000 */
[----:B------:R-:W-:Y:S01]  /*97d0*/  R2UR UR39, R3 ;  /* 0x00000000032772ca */ /* 0x000fe200000e0000 */
[----:B------:R-:W-:Y:S01]  /*97e0*/  @P3 VIADD R3, R8, 0x100 ;  /* 0x0000010008033836 */ /* 0x000fe20000000000 */
[----:B------:R-:W-:Y:S01]  /*97f0*/  R2UR UR38, R2 ;  /* 0x00000000022672ca */ /* 0x000fe200000e0000 */
[----:B------:R-:W-:Y:S01]  /*9800*/  @P5 IMAD.MOV.U32 R11, RZ, RZ, 0x40004040 ;  /* 0x40004040ff0b5424 */ /* 0x000fe200078e00ff */
[----:B------:R-:W-:Y:S01]  /*9810*/  @P0 R2UR UR8, R5 ;  /* 0x00000000050802ca */ /* 0x000fe200000e0000 */
[C---:B------:R-:W-:Y:S01]  /*9820*/  @P0 VIADD R5, R12.reuse, 0x80 ;  /* 0x000000800c050836 */ /* 0x040fe20000000000 */
[----:B------:R-:W-:Y:S01]  /*9830*/  @P3 R2UR UR6, R3 ;  /* 0x00000000030632ca */ /* 0x000fe200000e0000 */
[----:B------:R-:W-:Y:S01]  /*9840*/  @P3 VIADD R3, R12, 0x100 ;  /* 0x000001000c033836 */ /* 0x000fe20000000000 */
[----:B------:R-:W-:Y:S01]  /*9850*/  R2UR UR36, R2 ;  /* 0x00000000022472ca */ /* 0x000fe200000e0000 */
[----:B------:R-:W-:Y:S01]  /*9860*/  IMAD.U32 R10, RZ, RZ, UR4 ;  /* 0x00000004ff0a7e24 */ /* 0x000fe2000f8e00ff */
[----:B------:R-:W-:-:S02]  /*9870*/  @P0 R2UR UR7, R5 ;  /* 0x00000000050702ca */ /* 0x000fc400000e0000 */
[----:B------:R-:W-:Y:S02]  /*9880*/  ELECT P1, URZ, PT ;  /* 0x0000000000ff782f */ /* 0x000fe40003820000 */
        /* <DEDUP_REMOVED lines=110> */
.L_x_2176:
[----:B------:R-:W2:Y:S01]  /*9f70*/  LDL.LU R0, [R1+0x4] ;  /* 0x0000040001007983 */ /* 0x000ea20000300800 */
[----:B------:R-:W-:Y:S01]  /*9f80*/  ELECT P0, URZ, PT ;  /* 0x0000000000ff782f */ /* 0x000fe20003800000 */
[----:B------:R-:W-:Y:S01]  /*9f90*/  BSSY.RECONVERGENT B0, `(.L_x_2177) ;  /* 0x0000007000007945 */ /* 0x000fe20003800200 */
[----:B--2---:R-:W-:-:S11]  /*9fa0*/  LOP3.LUT P1, RZ, R0, 0x2, RZ, 0xc0, !PT ;  /* 0x0000000200ff7812 */ /* 0x004fd6000782c0ff */
[----:B------:R-:W-:-:S05]  /*9fb0*/  @P0 VIADD R0, R4, 0x30870 ;  /* 0x0003087004000836 */ /* 0x000fca0000000000 */
[----:B-1----:R-:W-:-:S13]  /*9fc0*/  @P0 R2UR UR4, R0 ;  /* 0x00000000000402ca */ /* 0x002fda00000e0000 */
[----:B------:R1:W-:Y:S01]  /*9fd0*/  UTCBAR [UR4], URZ ;  /* 0x000000ff040073e9 */ /* 0x0003e200080000ff */
[----:B------:R-:W-:Y:S05]  /*9fe0*/  @!P1 BRA `(.L_x_2178) ;  /* 0x0000000000049947 */ /* 0x000fea0003800000 */
[----:B-1----:R-:W-:Y:S05]  /*9ff0*/  BPT.TRAP 0x1 ;  /* 0x000000040000795c */ /* 0x002fea0000300000 */
.L_x_2178:
[----:B-1----:R-:W-:Y:S05]  /*a000*/  BSYNC.RECONVERGENT B0 ;  /* 0x0000000000007941 */ /* 0x002fea0003800200 */
.L_x_2177:
[----:B------:R-:W-:-:S13]  /*a010*/  ELECT P0, URZ, PT ;  /* 0x0000000000ff782f */ /* 0x000fda0003800000 */
[----:B------:R-:W-:-:S04]  /*a020*/  @P0 IMAD R0, R7, 0x8, R4 ;  /* 0x0000000807000824 */ /* 0x000fc800078e0204 */
[----:B------:R-:W-:-:S05]  /*a030*/  @P0 VIADD R0, R0, 0x30810 ;  /* 0x0003081000000836 */ /* 0x000fca0000000000 */
[----:B------:R-:W-:-:S13]  /*a040*/  @P0 R2UR UR4, R0 ;  /* 0x00000000000402ca */ /* 0x000fda00000e0000 */
[----:B------:R1:W-:Y:S01]  /*a050*/  UTCBAR [UR4], URZ ;  /* 0x000000ff040073e9 */ /* 0x0003e200080000ff */
[----:B------:R-:W-:Y:S05]  /*a060*/  @!P6 BRA `(.L_x_2179) ;  /* 0x000000000004e947 */ /* 0x000fea0003800000 */
[----:B-1----:R-:W-:Y:S05]  /*a070*/  BPT.TRAP 0x1 ;  /* 0x000000040000795c */ /* 0x002fea0000300000 */
.L_x_2179:
[----:B------:R-:W-:-:S13]  /*a080*/  ELECT P0, URZ, PT ;  /* 0x0000000000ff782f */ /* 0x000fda0003800000 */
[----:B-1----:R-:W-:Y:S05]  /*a090*/  @!P0 EXIT ;  /* 0x000000000000894d */ /* 0x002fea0003800000 */
[----:B------:R-:W-:-:S13]  /*a0a0*/  R2UR UR4, R4 ;  /* 0x00000000040472ca */ /* 0x000fda00000e0000 */
[----:B------:R-:W-:-:S09]  /*a0b0*/  UIADD3 UR4, UPT, UPT, UR4, 0x30898, URZ ;  /* 0x0003089804047890 */ /* 0x000fd2000fffe0ff */
[----:B------:R1:W-:Y:S01]  /*a0c0*/  UTCBAR [UR4], URZ ;  /* 0x000000ff040073e9 */ /* 0x0003e200080000ff */
[----:B------:R-:W-:Y:S01]  /*a0d0*/  NOP ;  /* 0x0000000000007918 */ /* 0x000fe20000000000 */
[----:B-1----:R-:W-:Y:S05]  /*a0e0*/  EXIT ;  /* 0x000000000000794d */ /* 0x002fea0003800000 */
.L_x_2045:
        /* <DEDUP_REMOVED lines=9> */
.L_x_7150:
[----:B-1----:R-:W-:Y:S05]  /*a180*/  BRX R4 -0xa190                                                                                                                                                                                                                                                                                                                                                                                                                                                           (*"BRANCH_TARGETS .L_x_2213,.L_x_2180,.L_x_7149"*) ;  /* 0xffffff5c049c7949 */ /* 0x002fea000383ffff */
.L_x_2180:
        /* <DEDUP_REMOVED lines=25> */
.L_x_2212:
[----:B--2---:R-:W2:Y:S01]  /*a320*/  LDL R0, [R1] ;  /* 0x0000000001007983 */ /* 0x004ea20000100800 */
[----:B------:R-:W-:-:S05]  /*a330*/  VIADD R112, R112, 0x1 ;  /* 0x0000000170707836 */ /* 0x000fca0000000000 */
[----:B------:R-:W-:-:S04]  /*a340*/  ISETP.NE.AND P1, PT, R112, RZ, PT ;  /* 0x000000ff7000720c */ /* 0x000fc80003f25270 */
[----:B------:R-:W-:Y:S02]  /*a350*/  P2R R113, PR, RZ, 0x2 ;  /* 0x00000002ff717803 */ /* 0x000fe40000000000 */
[----:B--2---:R-:W-:-:S13]  /*a360*/  ISETP.NE.AND P0, PT, R0, 0x4, PT ;  /* 0x000000040000780c */ /* 0x004fda0003f05270 */
[----:B-1-34-:R-:W-:Y:S05]  /*a370*/  @!P0 BRA `(.L_x_2181) ;  /* 0x0000000000048947 */ /* 0x01afea0003800000 */
[----:B-1----:R-:W-:Y:S05]  /*a380*/  BPT.TRAP 0x1 ;  /* 0x000000040000795c */ /* 0x002fea0000300000 */
.L_x_2181:
[----:B------:R-:W2:Y:S01]  /*a390*/  S2UR UR40, SR_CgaCtaId ;  /* 0x00000000002879c3 */ /* 0x000ea20000008800 */
[----:B------:R-:W-:Y:S01]  /*a3a0*/  UMOV UR38, 0x400 ;  /* 0x0000040000267882 */ /* 0x000fe20000000000 */
[----:B------:R-:W-:Y:S02]  /*a3b0*/  SHF.L.U32 R3, R111, 0x1f, RZ ;  /* 0x0000001f6f037819 */ /* 0x000fe400000006ff */
[----:B------:R-:W-:Y:S01]  /*a3c0*/  ISETP.NE.AND P0, PT, R23, R108, PT ;  /* 0x0000006c1700720c */ /* 0x000fe20003f05270 */
[----:B--2---:R-:W-:-:S09]  /*a3d0*/  ULEA UR38, UR40, UR38, 0x18 ;  /* 0x0000002628267291 */ /* 0x004fd2000f8ec0ff */
[----:B------:R-:W2:Y:S02]  /*a3e0*/  SYNCS.PHASECHK.TRANS64.TRYWAIT P1, [UR38+0x30870], R3 ;  /* 0x03087003ff0075a7 */ /* 0x000ea40008021126 */
[----:B--2---:R-:W-:Y:S05]  /*a3f0*/  @!P1 BRA `(.L_x_2182) ;  /* 0x000000a000f49947 */ /* 0x004fea0003800000 */
.L_x_2358:
        /* <DEDUP_REMOVED lines=17> */
.L_x_2183:
        /* <DEDUP_REMOVED lines=22> */
.L_x_2184:
        /* <DEDUP_REMOVED lines=22> */
.L_x_2185:
        /* <DEDUP_REMOVED lines=22> */
.L_x_2186:
        /* <DEDUP_REMOVED lines=22> */
.L_x_2187:
        /* <DEDUP_REMOVED lines=22> */
.L_x_2188:
        /* <DEDUP_REMOVED lines=10> */
.L_x_2189:
        /* <DEDUP_REMOVED lines=8> */
.L_x_2191:
[----:B------:R-:W-:Y:S05]  /*ad10*/  BSYNC.RECONVERGENT B0 ;  /* 0x0000000000007941 */ /* 0x000fea0003800200 */
.L_x_2190:
        /* <DEDUP_REMOVED lines=42> */
.L_x_2194:
        /* <DEDUP_REMOVED lines=8> */
.L_x_2193:
[----:B------:R-:W-:Y:S05]  /*b040*/  BSYNC.RECONVERGENT B0 ;  /* 0x0000000000007941 */ /* 0x000fea0003800200 */
.L_x_2192:
        /* <DEDUP_REMOVED lines=19> */
.L_x_2196:
[----:B------:R-:W-:Y:S05]  /*b180*/  BSYNC.RECONVERGENT B0 ;  /* 0x0000000000007941 */ /* 0x000fea0003800200 */
.L_x_2195:
        /* <DEDUP_REMOVED lines=19> */
.L_x_2199:
        /* <DEDUP_REMOVED lines=10> */
.L_x_2198:
[----:B------:R-:W-:Y:S05]  /*b360*/  BSYNC.RECONVERGENT B0 ;  /* 0x0000000000007941 */ /* 0x000fea0003800200 */
.L_x_2197:
        /* <DEDUP_REMOVED lines=19> */
.L_x_2202:
        /* <DEDUP_REMOVED lines=10> */
.L_x_2201:
[----:B------:R-:W-:Y:S05]  /*b540*/  BSYNC.RECONVERGENT B0 ;  /* 0x0000000000007941 */ /* 0x000fea0003800200 */
.L_x_2200:
        /* <DEDUP_REMOVED lines=19> */
.L_x_2205:
        /* <DEDUP_REMOVED lines=10> */
.L_x_2204:
[----:B------:R-:W-:Y:S05]  /*b720*/  BSYNC.RECONVERGENT B0 ;  /* 0x0000000000007941 */ /* 0x000fea0003800200 */
.L_x_2203:
        /* <DEDUP_REMOVED lines=19> */
.L_x_2208:
        /* <DEDUP_REMOVED lines=10> */
.L_x_2207:
[----:B------:R-:W-:Y:S05]  /*b900*/  BSYNC.RECONVERGENT B0 ;  /* 0x0000000000007941 */ /* 0x000fea0003800200 */
.L_x_2206:
        /* <DEDUP_REMOVED lines=19> */
.L_x_2211:
        /* <DEDUP_REMOVED lines=9> */
.L_x_2210:
[----:B------:R-:W-:Y:S05]  /*bad0*/  BSYNC.RECONVERGENT B0 ;  /* 0x0000000000007941 */ /* 0x000fea0003800200 */
.L_x_2209:
[----:B------:R-:W-:Y:S01]  /*bae0*/  ISETP.NE.AND P0, PT, R113, RZ, PT ;  /* 0x000000ff7100720c */ /* 0x000fe20003f05270 */
[----:B------:R-:W-:Y:S01]  /*baf0*/  UIADD3 UR39, UPT, UPT, UR39, 0x6, URZ ;  /* 0x0000000627277890 */ /* 0x000fe2000fffe0ff */
[----:B------:R-:W-:Y:S01]  /*bb00*/  LOP3.LUT R111, R111, 0x1, RZ, 0x3c, !PT ;  /* 0x000000016f6f7812 */ /* 0x000fe200078e3cff */
[----:B------:R-:W-:-:S10]  /*bb10*/  UIADD3 UR42, UPT, UPT, UR42, 0x40, URZ ;  /* 0x000000402a2a7890 */ /* 0x000fd4000fffe0ff */
[----:B------:R-:W-:Y:S05]  /*bb20*/  @P0 BRA `(.L_x_2212) ;  /* 0xffffffe400fc0947 */ /* 0x000fea000383ffff */
[----:B------:R-:W-:-:S04]  /*bb30*/  DEPBAR.LE SB0, 0x0 ;  /* 0x000080000000791a */ /* 0x000fc80000000000 */
[----:B------:R-:W-:Y:S05]  /*bb40*/  EXIT ;  /* 0x000000000000794d */ /* 0x000fea0003800000 */
.L_x_7149:
[----:B------:R-:W-:-:S08]  /*bb50*/  NOP ;  /* 0x0000000000007918 */ /* 0x000fd00000000000 */
[----:B------:R-:W-:-:S00]  /*bb60*/  USETMAXREG.DEALLOC.CTAPOOL 0x60 ;  /* 0x00000060000079c8 */ /* 0x000fc000080e0500 */
[----:B------:R-:W-:Y:S05]  /*bb70*/  EXIT ;  /* 0x000000000000794d */ /* 0x000fea0003800000 */
.L_x_2213:
[----:B------:R-:W-:-:S08]  /*bb80*/  NOP ;  /* 0x0000000000007918 */ /* 0x000fd00000000000 */
[----:B------:R-:W1:Y:S02]  /*bb90*/  USETMAXREG.TRY_ALLOC.CTAPOOL UP0, 0x80 ;  /* 0x00000080000079c8 */ /* 0x000e640008000600 */
[----:B-1----:R-:W-:Y:S05]  /*bba0*/  BRA.U !UP0, `(.L_x_2213) ;  /* 0xfffffffd08f47547 */ /* 0x002fea000b83ffff */
[----:B------:R-:W1:Y:S01]  /*bbb0*/  S2UR UR5, SR_CgaCtaId ;  /* 0x00000000000579c3 */ /* 0x000e620000008800 */
[--C-:B------:R-:W-:Y:S01]  /*bbc0*/  SHF.R.U32.HI R0, RZ, 0x1, R2.reuse ;  /* 0x00000001ff007819 */ /* 0x100fe20000011602 */
[C---:B------:R-:W-:Y:S01]  /*bbd0*/  IMAD.SHL.U32 R3, R2.reuse, 0x80, RZ ;  /* 0x0000008002037824 */ /* 0x040fe200078e00ff */
[----:B------:R-:W-:Y:S01]  /*bbe0*/  UMOV UR4, 0x400 ;  /* 0x0000040000047882 */ /* 0x000fe20000000000 */
[----:B------:R-:W-:Y:S01]  /*bbf0*/  IMAD.SHL.U32 R74, R2, 0x20, RZ ;  /* 0x00000020024a7824 */ /* 0x000fe200078e00ff */
[----:B------:R-:W-:Y:S01]  /*bc00*/  LOP3.LUT R87, R0, 0x30, RZ, 0xc0, !PT ;  /* 0x0000003000577812 */ /* 0x000fe200078ec0ff */
[----:B------:R-:W-:Y:S01]  /*bc10*/  IMAD.MOV.U32 R69, RZ, RZ, 0x120 ;  /* 0x00000120ff457424 */ /* 0x000fe200078e00ff */
[--C-:B------:R-:W-:Y:S01]  /*bc20*/  LOP3.LUT R3, R3, 0x807, R2.reuse, 0xc8, !PT ;  /* 0x0000080703037812 */ /* 0x100fe200078ec802 */
[C---:B------:R-:W-:Y:S01]  /*bc30*/  IMAD.SHL.U32 R5, R2.reuse, 0x2, RZ ;  /* 0x0000000202057824 */ /* 0x040fe200078e00ff */
[C---:B------:R-:W-:Y:S01]  /*bc40*/  LOP3.LUT P0, RZ, R2.reuse, 0x8, RZ, 0xc0, !PT ;  /* 0x0000000802ff7812 */ /* 0x040fe2000780c0ff */
[----:B------:R-:W-:Y:S01]  /*bc50*/  IMAD.U32 R105, R2, 0x10000, RZ ;  /* 0x0001000002697824 */ /* 0x000fe200078e00ff */
[----:B------:R-:W-:Y:S01]  /*bc60*/  LOP3.LUT R87, R87, 0xf, R2, 0xf8, !PT ;  /* 0x0000000f57577812 */ /* 0x000fe200078ef802 */
[----:B------:R-:W-:Y:S01]  /*bc70*/  IMAD.MOV.U32 R84, RZ, RZ, RZ ;  /* 0x000000ffff547224 */ /* 0x000fe200078e00ff */
[----:B------:R-:W-:Y:S01]  /*bc80*/  LOP3.LUT R74, R3, 0x1000, R74, 0xf8, !PT ;  /* 0x00001000034a7812 */ /* 0x000fe200078ef84a */
[----:B------:R-:W-:Y:S01]  /*bc90*/  IMAD.MOV.U32 R3, RZ, RZ, 0x90 ;  /* 0x00000090ff037424 */ /* 0x000fe200078e00ff */
[----:B------:R-:W-:Y:S01]  /*bca0*/  R2P PR, R87, 0x30 ;  /* 0x0000003057007804 */ /* 0x000fe20000000000 */
[----:B------:R-:W-:Y:S01]  /*bcb0*/  IMAD.MOV.U32 R83, RZ, RZ, 0x1 ;  /* 0x00000001ff537424 */ /* 0x000fe200078e00ff */
[----:B------:R-:W-:Y:S01]  /*bcc0*/  LOP3.LUT R74, R74, 0x38, R87, 0xf8, !PT ;  /* 0x000000384a4a7812 */ /* 0x000fe200078ef857 */
[----:B------:R-:W-:Y:S01]  /*bcd0*/  IMAD.MOV.U32 R82, RZ, RZ, RZ ;  /* 0x000000ffff527224 */ /* 0x000fe200078e00ff */
[----:B------:R-:W-:Y:S01]  /*bce0*/  VIMNMX R85, PT, PT, R86, 0x1, !PT ;  /* 0x0000000156557848 */ /* 0x000fe20007fe0100 */
[----:B------:R-:W-:Y:S01]  /*bcf0*/  IMAD.MOV R86, RZ, RZ, -R86 ;  /* 0x000000ffff567224 */ /* 0x000fe200078e0a56 */
[----:B------:R-:W-:-:S02]  /*bd00*/  SEL R69, R69, 0xe0, !P4 ;  /* 0x000000e045457807 */ /* 0x000fc40006000000 */
[----:B------:R-:W-:Y:S02]  /*bd10*/  CS2R R80, SRZ ;  /* 0x0000000000507805 */ /* 0x000fe4000001ff00 */
[----:B------:R-:W-:Y:S01]  /*bd20*/  SEL R3, R3, 0x70, !P0 ;  /* 0x0000007003037807 */ /* 0x000fe20004000000 */
[----:B-1----:R-:W-:Y:S01]  /*bd30*/  ULEA UR5, UR5, UR4, 0x18 ;  /* 0x0000000405057291 */ /* 0x002fe2000f8ec0ff */
[----:B------:R-:W-:Y:S01]  /*bd40*/  LOP3.LUT R5, R5, 0x20, RZ, 0xc0, !PT ;  /* 0x0000002005057812 */ /* 0x000fe200078ec0ff */
[----:B------:R-:W-:Y:S01]  /*bd50*/  IMAD.MOV.U32 R79, RZ, RZ, 0x1 ;  /* 0x00000001ff4f7424 */ /* 0x000fe200078e00ff */
[----:B------:R-:W-:Y:S01]  /*bd60*/  LOP3.LUT R76, R0, 0x40, RZ, 0xc0, !PT ;  /* 0x00000040004c7812 */ /* 0x000fe200078ec0ff */
[----:B------:R-:W-:Y:S01]  /*bd70*/  UIADD3 UR4, UPT, UPT, UR5, 0x28000, URZ ;  /* 0x0002800005047890 */ /* 0x000fe2000fffe0ff */
[----:B------:R-:W-:Y:S01]  /*bd80*/  LOP3.LUT R105, R105, 0x600000, RZ, 0xc0, !PT ;  /* 0x0060000069697812 */ /* 0x000fe200078ec0ff */
[----:B------:R-:W-:Y:S01]  /*bd90*/  IMAD.MOV R85, RZ, RZ, -R85 ;  /* 0x000000ffff557224 */ /* 0x000fe200078e0a55 */
[----:B------:R-:W-:Y:S01]  /*bda0*/  IADD3 R76, PT, PT, R5, UR43, R76 ;  /* 0x0000002b054c7c10 */ /* 0x000fe2000fffe04c */
[----:B------:R-:W-:Y:S01]  /*bdb0*/  ULOP3.LUT UR38, UR4, 0x3f0, URZ, 0xc0, !UPT ;  /* 0x000003f004267892 */ /* 0x000fe2000f8ec0ff */
[----:B------:R-:W-:-:S02]  /*bdc0*/  SHF.R.U32.HI R78, RZ, 0x7, R2 ;  /* 0x00000007ff4e7819 */ /* 0x000fc40000011602 */
[----:B------:R-:W-:Y:S02]  /*bdd0*/  LEA R74, R74, UR4, 0x1 ;  /* 0x000000044a4a7c11 */ /* 0x000fe4000f8e08ff */
[----:B------:R-:W-:Y:S02]  /*bde0*/  LOP3.LUT R77, R105, 0x40, R0, 0xf8, !PT ;  /* 0x00000040694d7812 */ /* 0x000fe400078ef800 */
[----:B------:R-:W-:Y:S01]  /*bdf0*/  LEA R75, R87, UR5, 0x2 ;  /* 0x00000005574b7c11 */ /* 0x000fe2000f8e10ff */
[C---:B------:R-:W-:Y:S02]  /*be00*/  VIADD R88, R74.reuse, 0x240 ;  /* 0x000002404a587836 */ /* 0x040fe40000000000 */
[----:B------:R-:W-:Y:S02]  /*be10*/  @P5 VIADD R88, R74, 0x1c0 ;  /* 0x000001c04a585836 */ /* 0x000fe40000000000 */
[C---:B------:R-:W-:Y:S02]  /*be20*/  IMAD.IADD R72, R69.reuse, 0x1, R74 ;  /* 0x0000000145487824 */ /* 0x040fe400078e024a */
[----:B------:R-:W-:-:S02]  /*be30*/  IMAD.IADD R69, R69, 0x1, R88 ;  /* 0x0000000145457824 */ /* 0x000fc400078e0258 */
[C---:B------:R-:W-:Y:S02]  /*be40*/  IMAD.IADD R73, R3.reuse, 0x1, R74 ;  /* 0x0000000103497824 */ /* 0x040fe400078e024a */
[C---:B------:R-:W-:Y:S02]  /*be50*/  IMAD.IADD R71, R3.reuse, 0x1, R72 ;  /* 0x0000000103477824 */ /* 0x040fe400078e0248 */
[C---:B------:R-:W-:Y:S02]  /*be60*/  IMAD.IADD R70, R3.reuse, 0x1, R88 ;  /* 0x0000000103467824 */ /* 0x040fe400078e0258 */
[----:B------:R-:W-:-:S07]  /*be70*/  IMAD.IADD R68, R3, 0x1, R69 ;  /* 0x0000000103447824 */ /* 0x000fce00078e0245 */
.L_x_2249:
        /* <DEDUP_REMOVED lines=8> */
.L_x_2214:
[----:B------:R-:W1:Y:S01]  /*bf00*/  S2R R3, SR_CgaCtaId ;  /* 0x0000000000037919 */ /* 0x000e620000008800 */
[----:B------:R-:W-:Y:S01]  /*bf10*/  MOV R4, 0x400 ;  /* 0x0000040000047802 */ /* 0x000fe20000000f00 */
[----:B------:R-:W-:Y:S01]  /*bf20*/  BSSY B0, `(.L_x_2215) ;  /* 0x0000005000007945 */ /* 0x000fe20003800000 */
[----:B------:R-:W-:Y:S02]  /*bf30*/  SHF.L.U32 R0, R82, 0x1f, RZ ;  /* 0x0000001f52007819 */ /* 0x000fe400000006ff */
[----:B-1----:R-:W-:-:S04]  /*bf40*/  LEA R3, R3, R4, 0x18 ;  /* 0x0000000403037211 */ /* 0x002fc800078ec0ff */
[----:B------:R-:W1:Y:S02]  /*bf50*/  SYNCS.PHASECHK.TRANS64.TRYWAIT P1, [R3+URZ+0x30850], R0 ;  /* 0x03085000030075a7 */ /* 0x000e6400080211ff */
[----:B-1----:R-:W-:Y:S05]  /*bf60*/  @!P1 BRA `(.L_x_2216) ;  /* 0x0000008800309947 */ /* 0x002fea0003800000 */
.L_x_2359:
[----:B------:R-:W-:Y:S05]  /*bf70*/  BSYNC B0 ;  /* 0x0000000000007941 */ /* 0x000fea0003800000 */
.L_x_2215:
[----:B------:R-:W-:Y:S05]  /*bf80*/  @!P0 BRA `(.L_x_2217) ;  /* 0x0000000000048947 */ /* 0x000fea0003800000 */
[----:B------:R-:W-:Y:S05]  /*bf90*/  BPT.TRAP 0x1 ;  /* 0x000000040000795c */ /* 0x000fea0000300000 */
.L_x_2217:
[----:B-1----:R-:W-:Y:S01]  /*bfa0*/  SHF.L.U32 R0, R79, 0x1f, RZ ;  /* 0x0000001f4f007819 */ /* 0x002fe200000006ff */
[----:B------:R-:W-:Y:S03]  /*bfb0*/  BSSY B0, `(.L_x_2218) ;  /* 0x0000003000007945 */ /* 0x000fe60003800000 */
[----:B------:R-:W1:Y:S02]  /*bfc0*/  SYNCS.PHASECHK.TRANS64.TRYWAIT P1, [R3+URZ+0x30888], R0 ;  /* 0x03088800030075a7 */ /* 0x000e6400080211ff */
[----:B-1----:R-:W-:Y:S05]  /*bfd0*/  @!P1 BRA `(.L_x_2219) ;  /* 0x0000008800289947 */ /* 0x002fea0003800000 */
.L_x_2360:
[----:B------:R-:W-:Y:S05]  /*bfe0*/  BSYNC B0 ;  /* 0x0000000000007941 */ /* 0x000fea0003800000 */
.L_x_2218:
[----:B------:R-:W-:Y:S05]  /*bff0*/  @!P0 BRA `(.L_x_2220) ;  /* 0x0000000000048947 */ /* 0x000fea0003800000 */
[----:B------:R-:W-:Y:S05]  /*c000*/  BPT.TRAP 0x1 ;  /* 0x000000040000795c */ /* 0x000fea0000300000 */
.L_x_2220:
[----:B------:R-:W-:Y:S01]  /*c010*/  SHF.L.U32 R4, R80, 0x1f, RZ ;  /* 0x0000001f50047819 */ /* 0x000fe200000006ff */
[----:B-1----:R-:W1:Y:S01]  /*c020*/  LDC R0, c[0x0][0x384] ;  /* 0x0000e100ff007b82 */ /* 0x002e620000000800 */
[----:B------:R-:W-:Y:S01]  /*c030*/  BSSY B0, `(.L_x_2221) ;  /* 0x0000004000007945 */ /* 0x000fe20003800000 */
[----:B------:R-:W-:Y:S01]  /*c040*/  IADD3 R86, PT, PT, R86, 0x1, RZ ;  /* 0x0000000156567810 */ /* 0x000fe20007ffe0ff */
[----:B------:R-:W2:Y:S02]  /*c050*/  SYNCS.PHASECHK.TRANS64.TRYWAIT P0, [R3+URZ+0x30830], R4 ;  /* 0x03083004030075a7 */ /* 0x000ea400080011ff */
[----:B-12---:R-:W-:Y:S05]  /*c060*/  @!P0 BRA `(.L_x_2222) ;  /* 0x0000008800188947 */ /* 0x006fea0003800000 */
.L_x_2361:
[----:B------:R-:W-:Y:S05]  /*c070*/  BSYNC B0 ;  /* 0x0000000000007941 */ /* 0x000fea0003800000 */
.L_x_2221:
[----:B------:R-:W-:Y:S01]  /*c080*/  UIADD3 UR4, UPT, UPT, UR43, 0x80, URZ ;  /* 0x000000802b047890 */ /* 0x000fe2000fffe0ff */
[----:B------:R-:W-:-:S05]  /*c090*/  ISETP.NE.AND P0, PT, R86, RZ, PT ;  /* 0x000000ff5600720c */ /* 0x000fca0003f05270 */
[----:B------:R-:W-:Y:S01]  /*c0a0*/  ISETP.LE.U32.OR P0, PT, R0, UR4, !P0 ;  /* 0x0000000400007c0c */ /* 0x000fe2000c703470 */
[----:B------:R-:W-:-:S03]  /*c0b0*/  UMOV UR4, 0xffffffff ;  /* 0xffffffff00047882 */ /* 0x000fc60000000000 */
[----:B------:R-:W-:Y:S01]  /*c0c0*/  SEL R13, RZ, 0x1, !P0 ;  /* 0x00000001ff0d7807 */ /* 0x000fe20004000000 */
[----:B------:R-:W-:Y:S08]  /*c0d0*/  BRA.DIV UR4, `(.L_x_2223) ;  /* 0x0000008a04107947 */ /* 0x000ff0000b800000 */
[----:B------:R2:W3:Y:S02]  /*c0e0*/  SHFL.IDX PT, R14, R13, RZ, 0x1f ;  /* 0x00001fff0d0e7589 */ /* 0x0004e400000e0000 */
.L_x_2364:
[----:B---3--:R-:W-:-:S13]  /*c0f0*/  ISETP.NE.AND P0, PT, R14, RZ, PT ;  /* 0x000000ff0e00720c */ /* 0x008fda0003f05270 */
[----:B------:R-:W-:Y:S05]  /*c100*/  @!P0 BRA `(.L_x_2224) ;  /* 0x0000001800508947 */ /* 0x000fea0003800000 */
[----:B------:R-:W-:Y:S01]  /*c110*/  VIADD R0, R77, 0x100140 ;  /* 0x001001404d007836 */ /* 0x000fe20000000000 */
[----:B-1----:R-:W-:-:S04]  /*c120*/  SHF.R.U32.HI R3, RZ, 0x5, R2 ;  /* 0x00000005ff037819 */ /* 0x002fc80000011602 */
[----:B------:R-:W-:Y:S02]  /*c130*/  LOP3.LUT R3, R3, 0x3, RZ, 0xc0, !PT ;  /* 0x0000000303037812 */ /* 0x000fe400078ec0ff */
[----:B------:R-:W-:-:S04]  /*c140*/  SHF.R.U32.HI R0, RZ, 0x15, R0 ;  /* 0x00000015ff007819 */ /* 0x000fc80000011600 */
[----:B------:R-:W-:-:S13]  /*c150*/  ISETP.NE.AND P0, PT, R3, R0, PT ;  /* 0x000000000300720c */ /* 0x000fda0003f05270 */
[----:B------:R-:W-:Y:S05]  /*c160*/  @!P0 BRA `(.L_x_2225) ;  /* 0x0000000000408947 */ /* 0x000fea0003800000 */
[----:B------:R-:W-:Y:S01]  /*c170*/  MOV R14, 0xf8 ;  /* 0x000000f8000e7802 */ /* 0x000fe20000000f00 */
[----:B------:R-:W1:Y:S01]  /*c180*/  LDCU.64 UR6, c[0x4][0xd8] ;  /* 0x01001b00ff0677ac */ /* 0x000e620008000a00 */
[----:B------:R-:W-:Y:S02]  /*c190*/  HFMA2 R12, -RZ, RZ, 0, 5.9604644775390625e-08 ;  /* 0x00000001ff0c7431 */ /* 0x000fe400000001ff */
[----:B------:R-:W-:Y:S01]  /*c1a0*/  IMAD.MOV.U32 R8, RZ, RZ, 0x192 ;  /* 0x00000192ff087424 */ /* 0x000fe200078e00ff */
[----:B------:R-:W3:Y:S01]  /*c1b0*/  LDCU.64 UR4, c[0x4][0xe0] ;  /* 0x01001c00ff0477ac */ /* 0x000ee20008000a00 */
[----:B------:R-:W4:Y:S01]  /*c1c0*/  LDC.64 R14, c[0x4][R14] ;  /* 0x010000000e0e7b82 */ /* 0x000f220000000a00 */
[----:B--2---:R-:W-:Y:S01]  /*c1d0*/  IMAD.MOV.U32 R13, RZ, RZ, RZ ;  /* 0x000000ffff0d7224 */ /* 0x004fe200078e00ff */
[----:B------:R-:W2:Y:S01]  /*c1e0*/  LDCU.64 UR8, c[0x4][0x68] ;  /* 0x01000d00ff0877ac */ /* 0x000ea20008000a00 */
[----:B-1----:R-:W-:Y:S01]  /*c1f0*/  IMAD.U32 R4, RZ, RZ, UR6 ;  /* 0x00000006ff047e24 */ /* 0x002fe2000f8e00ff */
[----:B------:R-:W-:Y:S01]  /*c200*/  MOV R5, UR7 ;  /* 0x0000000700057c02 */ /* 0x000fe20008000f00 */
[----:B---3--:R-:W-:Y:S01]  /*c210*/  IMAD.U32 R6, RZ, RZ, UR4 ;  /* 0x00000004ff067e24 */ /* 0x008fe2000f8e00ff */
[----:B------:R-:W-:Y:S01]  /*c220*/  MOV R7, UR5 ;  /* 0x0000000500077c02 */ /* 0x000fe20008000f00 */
[----:B--2---:R-:W-:Y:S01]  /*c230*/  IMAD.U32 R10, RZ, RZ, UR8 ;  /* 0x00000008ff0a7e24 */ /* 0x004fe2000f8e00ff */
[----:B------:R-:W-:-:S02]  /*c240*/  MOV R11, UR9 ;  /* 0x00000009000b7c02 */ /* 0x000fc40008000f00 */
[----:B------:R-:W-:-:S07]  /*c250*/  LEPC R20, `(.L_x_2225) ;  /* 0x000000001014794e */ /* 0x000fce0000000000 */
[----:B----4-:R-:W-:Y:S05]  /*c260*/  CALL.ABS.NOINC R14 ;  /* 0x000000000e007343 */ /* 0x010fea0003c00000 */
.L_x_2225:
[----:B------:R-:W3:Y:S01]  /*c270*/  LDL.LU R89, [R1+0x4] ;  /* 0x0000040001597983 */ /* 0x000ee20000300800 */
[----:B------:R-:W-:Y:S05]  /*c280*/  WARPSYNC.ALL ;  /* 0x0000000000007948 */ /* 0x000fea0003800000 */
[----:B------:R-:W-:Y:S01]  /*c290*/  R2UR UR4, R77 ;  /* 0x000000004d0472ca */ /* 0x000fe200000e0000 */
[----:B------:R-:W1:Y:S01]  /*c2a0*/  LDC.64 R36, c[0x0][0x380] ;  /* 0x0000e000ff247b82 */ /* 0x000e620000000a00 */
[C---:B------:R-:W-:Y:S02]  /*c2b0*/  VIADD R0, R76.reuse, 0x17 ;  /* 0x000000174c007836 */ /* 0x040fe40000000000 */
[----:B------:R-:W-:-:S02]  /*c2c0*/  VIADD R40, R76, 0x13 ;  /* 0x000000134c287836 */ /* 0x000fc40000000000 */
[C---:B------:R-:W-:Y:S02]  /*c2d0*/  VIADD R42, R76.reuse, 0x6 ;  /* 0x000000064c2a7836 */ /* 0x040fe40000000000 */
[----:B------:R-:W-:Y:S01]  /*c2e0*/  VIADD R38, R76, 0x1b ;  /* 0x0000001b4c267836 */ /* 0x000fe20000000000 */
[----:B------:R-:W4:Y:S04]  /*c2f0*/  LDC R3, c[0x0][0x42c] ;  /* 0x00010b00ff037b82 */ /* 0x000f280000000800 */
[----:B--2---:R-:W-:Y:S01]  /*c300*/  LDTM.16dp32bit_t0_t15.x32 R4, tmem[UR4+0x100140] ;  /* 0x10014004000479ee */ /* 0x004fe20008a80000 */
[----:B------:R-:W2:Y:S01]  /*c310*/  LDTM.16dp32bit_t16_t31.x32 R4, tmem[UR4+0x100160] ;  /* 0x10016004000479ee */ /* 0x000ea20008aa0000 */
[-C--:B-1----:R-:W-:Y:S01]  /*c320*/  ISETP.GE.U32.AND P6, PT, R0, R37.reuse, PT ;  /* 0x000000250000720c */ /* 0x082fe20003fc6070 */
[----:B------:R-:W-:Y:S01]  /*c330*/  VIADD R0, R76, 0x1 ;  /* 0x000000014c007836 */ /* 0x000fe20000000000 */
[-C--:B------:R-:W-:Y:S01]  /*c340*/  ISETP.GE.U32.AND P4, PT, R40, R37.reuse, PT ;  /* 0x000000252800720c */ /* 0x080fe20003f86070 */
[C---:B------:R-:W-:Y:S01]  /*c350*/  VIADD R40, R76.reuse, 0x2 ;  /* 0x000000024c287836 */ /* 0x040fe20000000000 */
[----:B------:R-:W-:-:S02]  /*c360*/  ISETP.GE.U32.AND P1, PT, R76, R37, PT ;  /* 0x000000254c00720c */ /* 0x000fc40003f26070 */
[-C--:B------:R-:W-:Y:S01]  /*c370*/  ISETP.GE.U32.AND P2, PT, R0, R37.reuse, PT ;  /* 0x000000250000720c */ /* 0x080fe20003f46070 */
[----:B------:R-:W-:Y:S01]  /*c380*/  VIADD R0, R76, 0x3 ;  /* 0x000000034c007836 */ /* 0x000fe20000000000 */
[-C--:B------:R-:W-:Y:S01]  /*c390*/  ISETP.GE.U32.AND P3, PT, R40, R37.reuse, PT ;  /* 0x000000252800720c */ /* 0x080fe20003f66070 */
[----:B------:R-:W-:Y:S01]  /*c3a0*/  VIADD R40, R76, 0x5 ;  /* 0x000000054c287836 */ /* 0x000fe20000000000 */
[----:B------:R-:W-:Y:S01]  /*c3b0*/  ISETP.GE.AND P0, PT, R87, R36, PT ;  /* 0x000000245700720c */ /* 0x000fe20003f06270 */
[----:B----4-:R-:W-:Y:S01]  /*c3c0*/  FMUL R3, R3, 1.4426950216293334961 ;  /* 0x3fb8aa3b03037820 */ /* 0x010fe20000400000 */
[----:B--2---:R-:W-:Y:S01]  /*c3d0*/  SEL R4, R4, 0xff800000, !P1 ;  /* 0xff80000004047807 */ /* 0x004fe20004800000 */
[----:B------:R-:W-:Y:S01]  /*c3e0*/  VIADD R36, R76, 0x18 ;  /* 0x000000184c247836 */ /* 0x000fe20000000000 */
[----:B------:R-:W-:Y:S01]  /*c3f0*/  ISETP.GE.U32.AND P1, PT, R0, R37, PT ;  /* 0x000000250000720c */ /* 0x000fe20003f26070 */
[----:B------:R-:W-:Y:S01]  /*c400*/  VIADD R0, R76, 0x4 ;  /* 0x000000044c007836 */ /* 0x000fe20000000000 */
[----:B------:R-:W-:-:S02]  /*c410*/  SEL R5, R5, 0xff800000, !P2 ;  /* 0xff80000005057807 */ /* 0x000fc40005000000 */
[-C--:B------:R-:W-:Y:S01]  /*c420*/  ISETP.GE.U32.AND P2, PT, R40, R37.reuse, PT ;  /* 0x000000252800720c */ /* 0x080fe20003f46070 */
[----:B------:R-:W-:Y:S01]  /*c430*/  VIADD R40, R76, 0x7 ;  /* 0x000000074c287836 */ /* 0x000fe20000000000 */
[----:B------:R-:W-:Y:S02]  /*c440*/  SEL R65, R7, 0xff800000, !P1 ;  /* 0xff80000007417807 */ /* 0x000fe40004800000 */
[-C--:B------:R-:W-:Y:S02]  /*c450*/  ISETP.GE.U32.AND P1, PT, R0, R37.reuse, PT ;  /* 0x000000250000720c */ /* 0x080fe40003f26070 */
[----:B------:R-:W1:Y:S01]  /*c460*/  LDS R0, [R75+0x30000] ;  /* 0x030000004b007984 */ /* 0x000e620000000800 */
[----:B------:R-:W-:Y:S01]  /*c470*/  SEL R64, R6, 0xff800000, !P3 ;  /* 0xff80000006407807 */ /* 0x000fe20005800000 */
[----:B------:R-:W-:Y:S01]  /*c480*/  NOP ;  /* 0x0000000000007918 */ /* 0x000fe20000000000 */
[----:B------:R-:W-:Y:S02]  /*c490*/  SEL R7, R9, 0xff800000, !P2 ;  /* 0xff80000009077807 */ /* 0x000fe40005000000 */
[----:B------:R-:W-:Y:S01]  /*c4a0*/  SEL R6, R8, 0xff800000, !P1 ;  /* 0xff80000008067807 */ /* 0x000fe20004800000 */
[----:B------:R-:W-:Y:S01]  /*c4b0*/  VIADD R8, R76, 0x9 ;  /* 0x000000094c087836 */ /* 0x000fe20000000000 */
[-C--:B------:R-:W-:Y:S01]  /*c4c0*/  ISETP.GE.U32.AND P2, PT, R40, R37.reuse, PT ;  /* 0x000000252800720c */ /* 0x080fe20003f46070 */
[----:B------:R-:W-:Y:S01]  /*c4d0*/  VIADD R40, R76, 0x8 ;  /* 0x000000084c287836 */ /* 0x000fe20000000000 */
[-C--:B------:R-:W-:Y:S01]  /*c4e0*/  ISETP.GE.U32.AND P1, PT, R42, R37.reuse, PT ;  /* 0x000000252a00720c */ /* 0x080fe20003f26070 */
[----:B------:R-:W-:Y:S01]  /*c4f0*/  VIADD R42, R76, 0x14 ;  /* 0x000000144c2a7836 */ /* 0x000fe20000000000 */
[----:B------:R-:W-:Y:S01]  /*c500*/  ISETP.GE.U32.AND P3, PT, R8, R37, PT ;  /* 0x000000250800720c */ /* 0x000fe20003f66070 */
[----:B------:R-:W-:Y:S01]  /*c510*/  VIADD R8, R76, 0xb ;  /* 0x0000000b4c087836 */ /* 0x000fe20000000000 */
[----:B------:R-:W-:-:S02]  /*c520*/  SEL R10, R10, 0xff800000, !P1 ;  /* 0xff8000000a0a7807 */ /* 0x000fc40004800000 */
[-C--:B------:R-:W-:Y:S01]  /*c530*/  ISETP.GE.U32.AND P1, PT, R40, R37.reuse, PT ;  /* 0x000000252800720c */ /* 0x080fe20003f26070 */
[----:B------:R-:W-:Y:S01]  /*c540*/  VIADD R40, R76, 0xa ;  /* 0x0000000a4c287836 */ /* 0x000fe20000000000 */
[----:B------:R-:W-:Y:S02]  /*c550*/  SEL R11, R11, 0xff800000, !P2 ;  /* 0xff8000000b0b7807 */ /* 0x000fe40005000000 */
[----:B------:R-:W-:Y:S02]  /*c560*/  SEL R12, R12, 0xff800000, !P1 ;  /* 0xff8000000c0c7807 */ /* 0x000fe40004800000 */
        /* <DEDUP_REMOVED lines=11> */
[-C--:B------:R-:W-:Y:S01]  /*c620*/  ISETP.GE.U32.AND P2, PT, R8, R37.reuse, PT ;  /* 0x000000250800720c */ /* 0x080fe20003f46070 */
[----:B------:R-:W-:Y:S01]  /*c630*/  VIADD R8, R76, 0x10 ;  /* 0x000000104c087836 */ /* 0x000fe20000000000 */
[----:B------:R-:W-:Y:S01]  /*c640*/  SEL R9, R18, 0xff800000, !P1 ;  /* 0xff80000012097807 */ /* 0x000fe20004800000 */
[----:B------:R-:W-:Y:S01]  /*c650*/  VIADD R18, R76, 0x12 ;  /* 0x000000124c127836 */ /* 0x000fe20000000000 */
[----:B------:R-:W-:Y:S01]  /*c660*/  ISETP.GE.U32.AND P1, PT, R40, R37, PT ;  /* 0x000000252800720c */ /* 0x000fe20003f26070 */
[----:B------:R-:W-:Y:S01]  /*c670*/  VIADD R40, R76, 0x11 ;  /* 0x000000114c287836 */ /* 0x000fe20000000000 */
[----:B------:R-:W-:-:S02]  /*c680*/  SEL R17, R17, 0xff800000, !P2 ;  /* 0xff80000011117807 */ /* 0x000fc40005000000 */
[-C--:B------:R-:W-:Y:S02]  /*c690*/  ISETP.GE.U32.AND P2, PT, R8, R37.reuse, PT ;  /* 0x000000250800720c */ /* 0x080fe40003f46070 */
[----:B------:R-:W-:Y:S02]  /*c6a0*/  SEL R4, R4, 0xff800000, !P0 ;  /* 0xff80000004047807 */ /* 0x000fe40004000000 */
[----:B------:R-:W-:Y:S02]  /*c6b0*/  SEL R5, R5, 0xff800000, !P0 ;  /* 0xff80000005057807 */ /* 0x000fe40004000000 */
[----:B------:R-:W-:Y:S02]  /*c6c0*/  SEL R8, R19, 0xff800000, !P1 ;  /* 0xff80000013087807 */ /* 0x000fe40004800000 */
[----:B------:R-:W-:Y:S01]  /*c6d0*/  ISETP.GE.U32.AND P1, PT, R40, R37, PT ;  /* 0x000000252800720c */ /* 0x000fe20003f26070 */
[----:B-1----:R-:W-:Y:S01]  /*c6e0*/  FFMA2 R4, R3.F32, R4.F32x2.HI_LO, R0.F32 ;  /* 0x0000000403047249 */ /* 0x002fe20000240000 */
[----:B------:R-:W-:-:S02]  /*c6f0*/  SEL R40, R20, 0xff800000, !P2 ;  /* 0xff80000014287807 */ /* 0x000fc40005000000 */
[-C--:B------:R-:W-:Y:S01]  /*c700*/  ISETP.GE.U32.AND P2, PT, R18, R37.reuse, PT ;  /* 0x000000251200720c */ /* 0x080fe20003f46070 */
[----:B------:R-:W-:Y:S01]  /*c710*/  VIADD R18, R76, 0x15 ;  /* 0x000000154c127836 */ /* 0x000fe20000000000 */
[----:B------:R-:W-:Y:S02]  /*c720*/  SEL R13, R13, 0xff800000, !P3 ;  /* 0xff8000000d0d7807 */ /* 0x000fe40005800000 */
[----:B------:R-:W-:Y:S02]  /*c730*/  SEL R39, R21, 0xff800000, !P1 ;  /* 0xff80000015277807 */ /* 0x000fe40004800000 */
[----:B------:R-:W-:Y:S01]  /*c740*/  SEL R20, R22, 0xff800000, !P2 ;  /* 0xff80000016147807 */ /* 0x000fe20005000000 */
[----:B------:R-:W-:Y:S01]  /*c750*/  VIADD R22, R76, 0x16 ;  /* 0x000000164c167836 */ /* 0x000fe20000000000 */
[----:B------:R-:W-:Y:S02]  /*c760*/  FSETP.GEU.AND P3, PT, R4, -126, PT ;  /* 0xc2fc00000400780b */ /* 0x000fe40003f6e000 */
[----:B------:R-:W-:-:S02]  /*c770*/  ISETP.GE.U32.AND P1, PT, R42, R37, PT ;  /* 0x000000252a00720c */ /* 0x000fc40003f26070 */
[----:B------:R-:W-:Y:S02]  /*c780*/  SEL R64, R64, 0xff800000, !P0 ;  /* 0xff80000040407807 */ /* 0x000fe40004000000 */
[----:B------:R-:W-:Y:S02]  /*c790*/  SEL R65, R65, 0xff800000, !P0 ;  /* 0xff80000041417807 */ /* 0x000fe40004000000 */
[-C--:B------:R-:W-:Y:S02]  /*c7a0*/  ISETP.GE.U32.AND P2, PT, R18, R37.reuse, PT ;  /* 0x000000251200720c */ /* 0x080fe40003f46070 */
[----:B------:R-:W-:Y:S01]  /*c7b0*/  SEL R18, R24, 0xff800000, !P1 ;  /* 0xff80000018127807 */ /* 0x000fe20004800000 */
[----:B------:R-:W-:Y:S01]  /*c7c0*/  VIADD R24, R76, 0x19 ;  /* 0x000000194c187836 */ /* 0x000fe20000000000 */
[----:B------:R-:W-:Y:S01]  /*c7d0*/  ISETP.GE.U32.AND P1, PT, R22, R37, PT ;  /* 0x000000251600720c */ /* 0x000fe20003f26070 */
[----:B------:R-:W-:Y:S01]  /*c7e0*/  VIADD R22, R76, 0x1a ;  /* 0x0000001a4c167836 */ /* 0x000fe20000000000 */
[----:B------:R-:W-:Y:S01]  /*c7f0*/  FSETP.GEU.AND P5, PT, R5, -126, PT ;  /* 0xc2fc00000500780b */ /* 0x000fe20003fae000 */
[----:B------:R-:W-:Y:S01]  /*c800*/  FFMA2 R64, R3.F32, R64.F32x2.HI_LO, R0.F32 ;  /* 0x0000004003407249 */ /* 0x000fe20000240000 */
[----:B------:R-:W-:Y:S01]  /*c810*/  SEL R42, R26, 0xff800000, !P1 ;  /* 0xff8000001a2a7807 */ /* 0x000fe20004800000 */
[----:B------:R-:W-:Y:S01]  /*c820*/  @!P3 FMUL R4, R4, 0.5 ;  /* 0x3f0000000404b820 */ /* 0x000fe20000400000 */
[----:B------:R-:W-:-:S02]  /*c830*/  SEL R21, R23, 0xff800000, !P4 ;  /* 0xff80000017157807 */ /* 0x000fc40006000000 */
[----:B------:R-:W-:Y:S01]  /*c840*/  SEL R19, R25, 0xff800000, !P2 ;  /* 0xff80000019137807 */ /* 0x000fe20005000000 */
[----:B------:R1:W-:Y:S01]  /*c850*/  MUFU.EX2 R66, R4 ;  /* 0x0000000400427308 */ /* 0x0003e20000000800 */
[-C--:B------:R-:W-:Y:S01]  /*c860*/  ISETP.GE.U32.AND P1, PT, R24, R37.reuse, PT ;  /* 0x000000251800720c */ /* 0x080fe20003f26070 */
[----:B------:R-:W-:Y:S01]  /*c870*/  VIADD R24, R76, 0x1d ;  /* 0x0000001d4c187836 */ /* 0x000fe20000000000 */
[----:B------:R-:W-:Y:S01]  /*c880*/  ISETP.GE.U32.AND P2, PT, R22, R37, PT ;  /* 0x000000251600720c */ /* 0x000fe20003f46070 */
[----:B------:R-:W-:Y:S01]  /*c890*/  VIADD R22, R76, 0x1c ;  /* 0x0000001c4c167836 */ /* 0x000fe20000000000 */
[----:B------:R-:W-:Y:S01]  /*c8a0*/  FSETP.GEU.AND P4, PT, R65, -126, PT ;  /* 0xc2fc00004100780b */ /* 0x000fe20003f8e000 */
[----:B------:R-:W-:Y:S01]  /*c8b0*/  @!P5 FMUL R5, R5, 0.5 ;  /* 0x3f0000000505d820 */ /* 0x000fe20000400000 */
[----:B------:R-:W-:Y:S02]  /*c8c0*/  SEL R6, R6, 0xff800000, !P0 ;  /* 0xff80000006067807 */ /* 0x000fe40004000000 */
[----:B------:R-:W-:Y:S01]  /*c8d0*/  SEL R7, R7, 0xff800000, !P0 ;  /* 0xff80000007077807 */ /* 0x000fe20004000000 */
[----:B------:R-:W2:Y:S01]  /*c8e0*/  MUFU.EX2 R67, R5 ;  /* 0x0000000500437308 */ /* 0x000ea20000000800 */
[----:B------:R-:W-:-:S02]  /*c8f0*/  SEL R41, R27, 0xff800000, !P6 ;  /* 0xff8000001b297807 */ /* 0x000fc40007000000 */
[----:B------:R-:W-:Y:S01]  /*c900*/  FSETP.GEU.AND P6, PT, R64, -126, PT ;  /* 0xc2fc00004000780b */ /* 0x000fe20003fce000 */
[----:B------:R-:W-:Y:S01]  /*c910*/  FFMA2 R6, R3.F32, R6.F32x2.HI_LO, R0.F32 ;  /* 0x0000000603067249 */ /* 0x000fe20000240000 */
[----:B------:R-:W-:Y:S02]  /*c920*/  SEL R44, R30, 0xff800000, !P2 ;  /* 0xff8000001e2c7807 */ /* 0x000fe40005000000 */
[-C--:B------:R-:W-:Y:S01]  /*c930*/  ISETP.GE.U32.AND P2, PT, R24, R37.reuse, PT ;  /* 0x000000251800720c */ /* 0x080fe20003f46070 */
[----:B-1----:R-:W-:Y:S01]  /*c940*/  VIADD R4, R76, 0x1f ;  /* 0x0000001f4c047836 */ /* 0x002fe20000000000 */
[----:B------:R-:W-:Y:S01]  /*c950*/  SEL R43, R29, 0xff800000, !P1 ;  /* 0xff8000001d2b7807 */ /* 0x000fe20004800000 */
[----:B------:R-:W-:Y:S01]  /*c960*/  @!P4 FMUL R65, R65, 0.5 ;  /* 0x3f0000004141c820 */ /* 0x000fe20000400000 */
[----:B------:R-:W-:Y:S01]  /*c970*/  ISETP.GE.U32.AND P1, PT, R22, R37, PT ;  /* 0x000000251600720c */ /* 0x000fe20003f26070 */
[----:B------:R-:W-:Y:S01]  /*c980*/  VIADD R22, R76, 0x1e ;  /* 0x0000001e4c167836 */ /* 0x000fe20000000000 */
[----:B------:R-:W-:-:S02]  /*c990*/  SEL R33, R33, 0xff800000, !P2 ;  /* 0xff80000021217807 */ /* 0x000fc40005000000 */
[----:B------:R-:W-:Y:S01]  /*c9a0*/  FSETP.GEU.AND P2, PT, R6, -126, PT ;  /* 0xc2fc00000600780b */ /* 0x000fe20003f4e000 */
[----:B------:R-:W-:Y:S01]  /*c9b0*/  @!P6 FMUL R64, R64, 0.5 ;  /* 0x3f0000004040e820 */ /* 0x000fe20000400000 */
[----:B------:R-:W-:Y:S01]  /*c9c0*/  SEL R32, R32, 0xff800000, !P1 ;  /* 0xff80000020207807 */ /* 0x000fe20004800000 */
[----:B------:R-:W1:Y:S01]  /*c9d0*/  MUFU.EX2 R65, R65 ;  /* 0x0000004100417308 */ /* 0x000e620000000800 */
[----:B------:R-:W-:Y:S01]  /*c9e0*/  ISETP.GE.U32.AND P1, PT, R4, R37, PT ;  /* 0x000000250400720c */ /* 0x000fe20003f26070 */
[----:B--2---:R-:W-:Y:S01]  /*c9f0*/  @!P5 FMUL R67, R67, R67 ;  /* 0x000000434343d220 */ /* 0x004fe20000400000 */
[----:B------:R-:W-:Y:S02]  /*ca00*/  SEL R4, R10, 0xff800000, !P0 ;  /* 0xff8000000a047807 */ /* 0x000fe40004000000 */
[----:B------:R-:W-:Y:S02]  /*ca10*/  SEL R5, R11, 0xff800000, !P0 ;  /* 0xff8000000b057807 */ /* 0x000fe40004000000 */
[----:B------:R-:W-:Y:S01]  /*ca20*/  SEL R35, R35, 0xff800000, !P1 ;  /* 0xff80000023237807 */ /* 0x000fe20004800000 */
[----:B------:R-:W2:Y:S01]  /*ca30*/  MUFU.EX2 R64, R64 ;  /* 0x0000004000407308 */ /* 0x000ea20000000800 */
[----:B------:R-:W-:Y:S01]  /*ca40*/  SEL R30, R12, 0xff800000, !P0 ;  /* 0xff8000000c1e7807 */ /* 0x000fe20004000000 */
[----:B------:R-:W-:Y:S01]  /*ca50*/  FFMA2 R4, R3.F32, R4.F32x2.HI_LO, R0.F32 ;  /* 0x0000000403047249 */ /* 0x000fe20000240000 */
[----:B------:R-:W-:Y:S01]  /*ca60*/  SEL R29, R15, 0xff800000, !P0 ;  /* 0xff8000000f1d7807 */ /* 0x000fe20004000000 */
[----:B------:R-:W-:Y:S01]  /*ca70*/  @!P2 FMUL R6, R6, 0.5 ;  /* 0x3f0000000606a820 */ /* 0x000fe20000400000 */
[----:B------:R-:W-:-:S02]  /*ca80*/  SEL R26, R16, 0xff800000, !P0 ;  /* 0xff800000101a7807 */ /* 0x000fc40004000000 */
[----:B------:R-:W-:Y:S01]  /*ca90*/  SEL R27, R17, 0xff800000, !P0 ;  /* 0xff800000111b7807 */ /* 0x000fe20004000000 */
[----:B------:R-:W4:Y:S01]  /*caa0*/  MUFU.EX2 R62, R6 ;  /* 0x00000006003e7308 */ /* 0x000f220000000800 */
[----:B------:R-:W-:Y:S01]  /*cab0*/  SEL R24, R9, 0xff800000, !P0 ;  /* 0xff80000009187807 */ /* 0x000fe20004000000 */
[----:B-1----:R-:W-:Y:S01]  /*cac0*/  @!P4 FMUL R65, R65, R65 ;  /* 0x000000414141c220 */ /* 0x002fe20000400000 */
[----:B------:R-:W-:Y:S01]  /*cad0*/  SEL R25, R8, 0xff800000, !P0 ;  /* 0xff80000008197807 */ /* 0x000fe20004000000 */
[--C-:B------:R-:W-:Y:S01]  /*cae0*/  FFMA2 R26, R3.F32, R26.F32x2.HI_LO, R0.reuse.F32 ;  /* 0x0000001a031a7249 */ /* 0x100fe20000240000 */
[----:B------:R-:W-:Y:S02]  /*caf0*/  SEL R23, R39, 0xff800000, !P0 ;  /* 0xff80000027177807 */ /* 0x000fe40004000000 */
[----:B------:R-:W-:Y:S01]  /*cb00*/  SEL R20, R20, 0xff800000, !P0 ;  /* 0xff80000014147807 */ /* 0x000fe20004000000 */
[----:B------:R-:W-:Y:S01]  /*cb10*/  FFMA2 R24, R3.F32, R24.F32x2.HI_LO, R0.F32 ;  /* 0x0000001803187249 */ /* 0x000fe20000240000 */
[----:B------:R-:W-:Y:S01]  /*cb20*/  SEL R21, R21, 0xff800000, !P0 ;  /* 0xff80000015157807 */ /* 0x000fe20004000000 */
[----:B--2---:R-:W-:Y:S01]  /*cb30*/  @!P6 FMUL R64, R64, R64 ;  /* 0x000000404040e220 */ /* 0x004fe20000400000 */
[----:B------:R-:W-:-:S02]  /*cb40*/  SEL R18, R18, 0xff800000, !P0 ;  /* 0xff80000012127807 */ /* 0x000fc40004000000 */
[----:B------:R-:W-:Y:S01]  /*cb50*/  SEL R19, R19, 0xff800000, !P0 ;  /* 0xff80000013137807 */ /* 0x000fe20004000000 */
[--C-:B------:R-:W-:Y:S01]  /*cb60*/  FFMA2 R20, R3.F32, R20.F32x2.HI_LO, R0.reuse.F32 ;  /* 0x0000001403147249 */ /* 0x100fe20000240000 */
[----:B------:R-:W-:Y:S02]  /*cb70*/  SEL R16, R42, 0xff800000, !P0 ;  /* 0xff8000002a107807 */ /* 0x000fe40004000000 */
[----:B------:R-:W-:Y:S01]  /*cb80*/  SEL R17, R41, 0xff800000, !P0 ;  /* 0xff80000029117807 */ /* 0x000fe20004000000 */
[----:B----4-:R-:W-:Y:S01]  /*cb90*/  @!P2 FMUL R62, R62, R62 ;  /* 0x0000003e3e3ea220 */ /* 0x010fe20000400000 */
[----:B------:R-:W-:Y:S01]  /*cba0*/  SEL R15, R43, 0xff800000, !P0 ;  /* 0xff8000002b0f7807 */ /* 0x000fe20004000000 */
[C-C-:B------:R-:W-:Y:S01]  /*cbb0*/  FFMA2 R18, R3.reuse.F32, R18.F32x2.HI_LO, R0.reuse.F32 ;  /* 0x0000001203127249 */ /* 0x140fe20000240000 */
[----:B------:R-:W-:Y:S01]  /*cbc0*/  SEL R12, R44, 0xff800000, !P0 ;  /* 0xff8000002c0c7807 */ /* 0x000fe20004000000 */
[----:B------:R-:W-:Y:S01]  /*cbd0*/  FFMA2 R16, R3.F32, R16.F32x2.HI_LO, R0.F32 ;  /* 0x0000001003107249 */ /* 0x000fe20000240000 */
[----:B------:R-:W-:-:S02]  /*cbe0*/  SEL R10, R32, 0xff800000, !P0 ;  /* 0xff800000200a7807 */ /* 0x000fc40004000000 */
[----:B------:R-:W-:Y:S02]  /*cbf0*/  SEL R11, R33, 0xff800000, !P0 ;  /* 0xff800000210b7807 */ /* 0x000fe40004000000 */
[----:B------:R-:W-:Y:S01]  /*cc00*/  SEL R9, R35, 0xff800000, !P0 ;  /* 0xff80000023097807 */ /* 0x000fe20004000000 */
[----:B------:R-:W-:Y:S01]  /*cc10*/  BAR.SYNC.DEFER_BLOCKING 0x3, 0x100 ;  /* 0x00c4000000007b1d */ /* 0x000fe20000010000 */
[----:B------:R-:W-:Y:S01]  /*cc20*/  FSETP.GEU.AND P1, PT, R7, -126, PT ;  /* 0xc2fc00000700780b */ /* 0x000fe20003f2e000 */
[----:B------:R-:W-:Y:S01]  /*cc30*/  FFMA2 R10, R3.F32, R10.F32x2.HI_LO, R0.F32 ;  /* 0x0000000a030a7249 */ /* 0x000fe20000240000 */
[----:B------:R-:W-:-:S11]  /*cc40*/  F2FP.F16.F32.PACK_AB R32, R65, R64 ;  /* 0x000000404120723e */ /* 0x000fd600000000ff */
[----:B------:R-:W-:-:S04]  /*cc50*/  @!P1 FMUL R7, R7, 0.5 ;  /* 0x3f00000007079820 */ /* 0x000fc80000400000 */
[----:B------:R-:W1:Y:S02]  /*cc60*/  MUFU.EX2 R63, R7 ;  /* 0x00000007003f7308 */ /* 0x000e640000000800 */
[----:B-1----:R-:W-:Y:S01]  /*cc70*/  @!P1 FMUL R63, R63, R63 ;  /* 0x0000003f3f3f9220 */ /* 0x002fe20000400000 */
[----:B------:R-:W-:-:S13]  /*cc80*/  FSETP.GEU.AND P1, PT, R27, -126, PT ;  /* 0xc2fc00001b00780b */ /* 0x000fda0003f2e000 */
[----:B------:R-:W-:-:S04]  /*cc90*/  @!P1 FMUL R27, R27, 0.5 ;  /* 0x3f0000001b1b9820 */ /* 0x000fc80000400000 */
[----:B------:R-:W1:Y:S02]  /*cca0*/  MUFU.EX2 R55, R27 ;  /* 0x0000001b00377308 */ /* 0x000e640000000800 */
[----:B-1----:R-:W-:Y:S01]  /*ccb0*/  @!P1 FMUL R55, R55, R55 ;  /* 0x0000003737379220 */ /* 0x002fe20000400000 */
[----:B------:R-:W-:-:S13]  /*ccc0*/  FSETP.GEU.AND P1, PT, R19, -126, PT ;  /* 0xc2fc00001300780b */ /* 0x000fda0003f2e000 */
[----:B------:R-:W-:-:S04]  /*ccd0*/  @!P1 FMUL R19, R19, 0.5 ;  /* 0x3f00000013139820 */ /* 0x000fc80000400000 */
[----:B------:R-:W1:Y:S01]  /*cce0*/  MUFU.EX2 R47, R19 ;  /* 0x00000013002f7308 */ /* 0x000e620000000800 */
[----:B---3--:R-:W-:-:S04]  /*ccf0*/  LOP3.LUT R89, R89, 0xfffffffe, RZ, 0xc0, !PT ;  /* 0xfffffffe59597812 */ /* 0x008fc800078ec0ff */
[----:B------:R-:W-:Y:S02]  /*cd00*/  @P3 LOP3.LUT R89, R89, 0x1, RZ, 0xfc, !PT ;  /* 0x0000000159593812 */ /* 0x000fe400078efcff */
[----:B------:R-:W-:-:S04]  /*cd10*/  ISETP.GE.U32.AND P3, PT, R36, R37, PT ;  /* 0x000000252400720c */ /* 0x000fc80003f66070 */
[----:B------:R-:W-:Y:S02]  /*cd20*/  SEL R36, R28, 0xff800000, !P3 ;  /* 0xff8000001c247807 */ /* 0x000fe40005800000 */
[----:B------:R-:W-:Y:S02]  /*cd30*/  ISETP.GE.U32.AND P3, PT, R38, R37, PT ;  /* 0x000000252600720c */ /* 0x000fe40003f66070 */
[----:B------:R-:W-:Y:S02]  /*cd40*/  SEL R28, R14, 0xff800000, !P0 ;  /* 0xff8000000e1c7807 */ /* 0x000fe40004000000 */
[----:B------:R-:W-:Y:S01]  /*cd50*/  SEL R38, R31, 0xff800000, !P3 ;  /* 0xff8000001f267807 */ /* 0x000fe20005800000 */
[----:B-1----:R-:W-:Y:S01]  /*cd60*/  @!P1 FMUL R47, R47, R47 ;  /* 0x0000002f2f2f9220 */ /* 0x002fe20000400000 */
[----:B------:R-:W-:Y:S01]  /*cd70*/  ISETP.GE.U32.AND P3, PT, R22, R37, PT ;  /* 0x000000251600720c */ /* 0x000fe20003f66070 */
[----:B------:R-:W-:Y:S01]  /*cd80*/  FFMA2 R28, R3.F32, R28.F32x2.HI_LO, R0.F32 ;  /* 0x0000001c031c7249 */ /* 0x000fe20000240000 */
[----:B------:R-:W-:-:S02]  /*cd90*/  SEL R31, R13, 0xff800000, !P0 ;  /* 0xff8000000d1f7807 */ /* 0x000fc40004000000 */
[----:B------:R-:W-:Y:S02]  /*cda0*/  SEL R34, R34, 0xff800000, !P3 ;  /* 0xff80000022227807 */ /* 0x000fe40005800000 */
[----:B------:R-:W-:Y:S01]  /*cdb0*/  SEL R22, R40, 0xff800000, !P0 ;  /* 0xff80000028167807 */ /* 0x000fe20004000000 */
[C-C-:B------:R-:W-:Y:S01]  /*cdc0*/  FFMA2 R30, R3.reuse.F32, R30.F32x2.HI_LO, R0.reuse.F32 ;  /* 0x0000001e031e7249 */ /* 0x140fe20000240000 */
[----:B------:R-:W-:Y:S02]  /*cdd0*/  SEL R14, R36, 0xff800000, !P0 ;  /* 0xff800000240e7807 */ /* 0x000fe40004000000 */
[----:B------:R-:W-:Y:S01]  /*cde0*/  SEL R13, R38, 0xff800000, !P0 ;  /* 0xff800000260d7807 */ /* 0x000fe20004000000 */
[C-C-:B------:R-:W-:Y:S01]  /*cdf0*/  FFMA2 R22, R3.reuse.F32, R22.F32x2.HI_LO, R0.reuse.F32 ;  /* 0x0000001603167249 */ /* 0x140fe20000240000 */
[----:B------:R-:W-:Y:S01]  /*ce00*/  SEL R8, R34, 0xff800000, !P0 ;  /* 0xff80000022087807 */ /* 0x000fe20004000000 */
[C-C-:B------:R-:W-:Y:S01]  /*ce10*/  FFMA2 R14, R3.reuse.F32, R14.F32x2.HI_LO, R0.reuse.F32 ;  /* 0x0000000e030e7249 */ /* 0x140fe20000240000 */
[----:B------:R-:W-:Y:S01]  /*ce20*/  FSETP.GEU.AND P0, PT, R4, -126, PT ;  /* 0xc2fc00000400780b */ /* 0x000fe20003f0e000 */
[C-C-:B------:R-:W-:Y:S01]  /*ce30*/  FFMA2 R12, R3.reuse.F32, R12.F32x2.HI_LO, R0.reuse.F32 ;  /* 0x0000000c030c7249 */ /* 0x140fe20000240000 */
[----:B------:R-:W-:Y:S01]  /*ce40*/  FSETP.GEU.AND P5, PT, R30, -126, PT ;  /* 0xc2fc00001e00780b */ /* 0x000fe20003fae000 */
[----:B------:R-:W-:Y:S01]  /*ce50*/  FFMA2 R8, R3.F32, R8.F32x2.HI_LO, R0.F32 ;  /* 0x0000000803087249 */ /* 0x000fe20000240000 */
[----:B------:R-:W-:-:S02]  /*ce60*/  FSETP.GEU.AND P4, PT, R28, -126, PT ;  /* 0xc2fc00001c00780b */ /* 0x000fc40003f8e000 */
[----:B------:R-:W-:Y:S02]  /*ce70*/  FSETP.GEU.AND P6, PT, R31, -126, PT ;  /* 0xc2fc00001f00780b */ /* 0x000fe40003fce000 */
[C---:B------:R-:W-:Y:S02]  /*ce80*/  LOP3.LUT P3, RZ, R89.reuse, 0x1, RZ, 0xc0, !PT ;  /* 0x0000000159ff7812 */ /* 0x040fe4000786c0ff */
[----:B------:R-:W-:Y:S02]  /*ce90*/  LOP3.LUT R89, R89, 0xfffffffd, RZ, 0xc0, !PT ;  /* 0xfffffffd59597812 */ /* 0x000fe400078ec0ff */
[----:B------:R-:W-:Y:S01]  /*cea0*/  FSETP.GEU.AND P1, PT, R8, -126, PT ;  /* 0xc2fc00000800780b */ /* 0x000fe20003f2e000 */
[----:B------:R-:W-:Y:S02]  /*ceb0*/  @!P0 FMUL R4, R4, 0.5 ;  /* 0x3f00000004048820 */ /* 0x000fe40000400000 */
[----:B------:R-:W-:Y:S02]  /*cec0*/  @!P5 FMUL R30, R30, 0.5 ;  /* 0x3f0000001e1ed820 */ /* 0x000fe40000400000 */
[----:B------:R1:W2:Y:S02]  /*ced0*/  MUFU.EX2 R60, R4 ;  /* 0x00000004003c7308 */ /* 0x0002a40000000800 */
[----:B------:R-:W-:-:S02]  /*cee0*/  @!P6 FMUL R31, R31, 0.5 ;  /* 0x3f0000001f1fe820 */ /* 0x000fc40000400000 */
[----:B------:R-:W-:Y:S01]  /*cef0*/  @!P3 FMUL R66, R66, R66 ;  /* 0x000000424242b220 */ /* 0x000fe20000400000 */
[----:B------:R-:W-:-:S03]  /*cf00*/  FSETP.GEU.AND P3, PT, R5, -126, PT ;  /* 0xc2fc00000500780b */ /* 0x000fc60003f6e000 */
[----:B------:R-:W3:Y:S01]  /*cf10*/  MUFU.EX2 R58, R30 ;  /* 0x0000001e003a7308 */ /* 0x000ee20000000800 */
[----:B------:R-:W-:Y:S01]  /*cf20*/  @!P1 FMUL R8, R8, 0.5 ;  /* 0x3f00000008089820 */ /* 0x000fe20000400000 */
[----:B------:R-:W-:-:S06]  /*cf30*/  F2FP.F16.F32.PACK_AB R33, R67, R66 ;  /* 0x000000424321723e */ /* 0x000fcc00000000ff */
[----:B------:R-:W4:Y:S01]  /*cf40*/  MUFU.EX2 R59, R31 ;  /* 0x0000001f003b7308 */ /* 0x000f220000000800 */
[----:B-1----:R-:W-:Y:S01]  /*cf50*/  P2R R4, PR, RZ, 0x10 ;  /* 0x00000010ff047803 */ /* 0x002fe20000000000 */
[----:B--2---:R-:W-:Y:S01]  /*cf60*/  @!P0 FMUL R60, R60, R60 ;  /* 0x0000003c3c3c8220 */ /* 0x004fe20000400000 */
[----:B------:R-:W-:Y:S01]  /*cf70*/  FSETP.GEU.AND P4, PT, R29, -126, PT ;  /* 0xc2fc00001d00780b */ /* 0x000fe20003f8e000 */
[----:B------:R-:W-:Y:S01]  /*cf80*/  @!P3 FMUL R5, R5, 0.5 ;  /* 0x3f0000000505b820 */ /* 0x000fe20000400000 */
[----:B------:R-:W-:Y:S02]  /*cf90*/  ISETP.NE.AND P2, PT, R4, RZ, PT ;  /* 0x000000ff0400720c */ /* 0x000fe40003f45270 */
[----:B------:R-:W-:Y:S01]  /*cfa0*/  FSETP.GEU.AND P0, PT, R24, -126, PT ;  /* 0xc2fc00001800780b */ /* 0x000fe20003f0e000 */
[----:B------:R-:W1:Y:S01]  /*cfb0*/  MUFU.EX2 R61, R5 ;  /* 0x00000005003d7308 */ /* 0x000e620000000800 */
[----:B---3--:R-:W-:Y:S01]  /*cfc0*/  @!P5 FMUL R58, R58, R58 ;  /* 0x0000003a3a3ad220 */ /* 0x008fe20000400000 */
[----:B------:R-:W-:-:S06]  /*cfd0*/  ISETP.NE.AND P5, PT, R4, RZ, PT ;  /* 0x000000ff0400720c */ /* 0x000fcc0003fa5270 */
[----:B------:R-:W-:Y:S01]  /*cfe0*/  @!P4 FMUL R29, R29, 0.5 ;  /* 0x3f0000001d1dc820 */ /* 0x000fe20000400000 */
[----:B----4-:R-:W-:Y:S01]  /*cff0*/  @!P6 FMUL R59, R59, R59 ;  /* 0x0000003b3b3be220 */ /* 0x010fe20000400000 */
[----:B------:R-:W-:Y:S01]  /*d000*/  @!P2 FMUL R28, R28, 0.5 ;  /* 0x3f0000001c1ca820 */ /* 0x000fe20000400000 */
[----:B------:R-:W-:Y:S01]  /*d010*/  FSETP.GEU.AND P6, PT, R22, -126, PT ;  /* 0xc2fc00001600780b */ /* 0x000fe20003fce000 */
[----:B------:R-:W2:Y:S01]  /*d020*/  MUFU.EX2 R57, R29 ;  /* 0x0000001d00397308 */ /* 0x000ea20000000800 */
[----:B------:R-:W-:Y:S01]  /*d030*/  @!P0 FMUL R24, R24, 0.5 ;  /* 0x3f00000018188820 */ /* 0x000fe20000400000 */
[----:B------:R-:W-:Y:S02]  /*d040*/  FSETP.GEU.AND P2, PT, R26, -126, PT ;  /* 0xc2fc00001a00780b */ /* 0x000fe40003f4e000 */
[----:B------:R-:W-:Y:S01]  /*d050*/  F2FP.F16.F32.PACK_AB R31, R63, R62 ;  /* 0x0000003e3f1f723e */ /* 0x000fe200000000ff */
[----:B-1----:R-:W-:Y:S01]  /*d060*/  @!P3 FMUL R61, R61, R61 ;  /* 0x0000003d3d3db220 */ /* 0x002fe20000400000 */
[----:B------:R-:W-:-:S02]  /*d070*/  FSETP.GEU.AND P3, PT, R25, -126, PT ;  /* 0xc2fc00001900780b */ /* 0x000fc40003f6e000 */
[----:B------:R-:W1:Y:S02]  /*d080*/  MUFU.EX2 R56, R28 ;  /* 0x0000001c00387308 */ /* 0x000e640000000800 */
[----:B------:R-:W-:Y:S02]  /*d090*/  F2FP.F16.F32.PACK_AB R30, R61, R60 ;  /* 0x0000003c3d1e723e */ /* 0x000fe400000000ff */
[----:B------:R-:W-:-:S03]  /*d0a0*/  @!P6 FMUL R22, R22, 0.5 ;  /* 0x3f0000001616e820 */ /* 0x000fc60000400000 */
[----:B------:R-:W-:Y:S01]  /*d0b0*/  @!P2 FMUL R26, R26, 0.5 ;  /* 0x3f0000001a1aa820 */ /* 0x000fe20000400000 */
[----:B------:R-:W3:Y:S01]  /*d0c0*/  MUFU.EX2 R50, R22 ;  /* 0x0000001600327308 */ /* 0x000ee20000000800 */
[----:B--2---:R-:W-:Y:S01]  /*d0d0*/  @!P4 FMUL R57, R57, R57 ;  /* 0x000000393939c220 */ /* 0x004fe20000400000 */
[----:B------:R-:W-:Y:S01]  /*d0e0*/  F2FP.F16.F32.PACK_AB R29, R59, R58 ;  /* 0x0000003a3b1d723e */ /* 0x000fe200000000ff */
[----:B------:R-:W-:-:S05]  /*d0f0*/  @!P3 FMUL R25, R25, 0.5 ;  /* 0x3f0000001919b820 */ /* 0x000fca0000400000 */
[----:B------:R-:W2:Y:S01]  /*d100*/  MUFU.EX2 R52, R24 ;  /* 0x0000001800347308 */ /* 0x000ea20000000800 */
[----:B-1----:R-:W-:Y:S01]  /*d110*/  @!P5 FMUL R56, R56, R56 ;  /* 0x000000383838d220 */ /* 0x002fe20000400000 */
[----:B------:R-:W-:-:S04]  /*d120*/  FSETP.GEU.AND P5, PT, R23, -126, PT ;  /* 0xc2fc00001700780b */ /* 0x000fc80003fae000 */
[----:B------:R-:W-:Y:S02]  /*d130*/  P2R R4, PR, RZ, 0x20 ;  /* 0x00000020ff047803 */ /* 0x000fe40000000000 */
[----:B------:R-:W-:Y:S01]  /*d140*/  FSETP.GEU.AND P5, PT, R20, -126, PT ;  /* 0xc2fc00001400780b */ /* 0x000fe20003fae000 */
[----:B---3--:R-:W-:Y:S01]  /*d150*/  @!P6 FMUL R50, R50, R50 ;  /* 0x000000323232e220 */ /* 0x008fe20000400000 */
[C---:B------:R-:W-:Y:S01]  /*d160*/  ISETP.NE.AND P4, PT, R4.reuse, RZ, PT ;  /* 0x000000ff0400720c */ /* 0x040fe20003f85270 */
[----:B------:R-:W1:Y:S01]  /*d170*/  MUFU.EX2 R54, R26 ;  /* 0x0000001a00367308 */ /* 0x000e620000000800 */
[----:B------:R-:W-:Y:S02]  /*d180*/  ISETP.NE.AND P6, PT, R4, RZ, PT ;  /* 0x000000ff0400720c */ /* 0x000fe40003fc5270 */
[----:B------:R-:W-:Y:S01]  /*d190*/  F2FP.F16.F32.PACK_AB R28, R57, R56 ;  /* 0x00000038391c723e */ /* 0x000fe200000000ff */
[----:B--2---:R-:W-:Y:S01]  /*d1a0*/  @!P0 FMUL R52, R52, R52 ;  /* 0x0000003434348220 */ /* 0x004fe20000400000 */
[----:B------:R-:W-:-:S03]  /*d1b0*/  FSETP.GEU.AND P0, PT, R16, -126, PT ;  /* 0xc2fc00001000780b */ /* 0x000fc60003f0e000 */
[----:B------:R-:W2:Y:S02]  /*d1c0*/  MUFU.EX2 R53, R25 ;  /* 0x0000001900357308 */ /* 0x000ea40000000800 */
[----:B------:R-:W-:Y:S02]  /*d1d0*/  @!P5 FMUL R20, R20, 0.5 ;  /* 0x3f0000001414d820 */ /* 0x000fe40000400000 */
[----:B------:R-:W-:Y:S01]  /*d1e0*/  @!P4 FMUL R23, R23, 0.5 ;  /* 0x3f0000001717c820 */ /* 0x000fe20000400000 */
[----:B------:R-:W-:-:S03]  /*d1f0*/  FSETP.GEU.AND P4, PT, R21, -126, PT ;  /* 0xc2fc00001500780b */ /* 0x000fc60003f8e000 */
[----:B------:R-:W3:Y:S01]  /*d200*/  MUFU.EX2 R51, R23 ;  /* 0x0000001700337308 */ /* 0x000ee20000000800 */
[----:B-1----:R-:W-:Y:S01]  /*d210*/  @!P2 FMUL R54, R54, R54 ;  /* 0x000000363636a220 */ /* 0x002fe20000400000 */
[----:B------:R-:W-:Y:S01]  /*d220*/  FSETP.GEU.AND P2, PT, R18, -126, PT ;  /* 0xc2fc00001200780b */ /* 0x000fe20003f4e000 */
[----:B------:R-:W-:-:S03]  /*d230*/  @!P0 FMUL R16, R16, 0.5 ;  /* 0x3f00000010108820 */ /* 0x000fc60000400000 */
[----:B------:R-:W-:Y:S02]  /*d240*/  F2FP.F16.F32.PACK_AB R27, R55, R54 ;  /* 0x00000036371b723e */ /* 0x000fe400000000ff */
[----:B------:R-:W1:Y:S01]  /*d250*/  MUFU.EX2 R48, R20 ;  /* 0x0000001400307308 */ /* 0x000e620000000800 */
[----:B--2---:R-:W-:Y:S01]  /*d260*/  @!P3 FMUL R53, R53, R53 ;  /* 0x000000353535b220 */ /* 0x004fe20000400000 */
[----:B------:R-:W-:Y:S01]  /*d270*/  FSETP.GEU.AND P3, PT, R17, -126, PT ;  /* 0xc2fc00001100780b */ /* 0x000fe20003f6e000 */
[----:B------:R-:W-:-:S03]  /*d280*/  @!P4 FMUL R21, R21, 0.5 ;  /* 0x3f0000001515c820 */ /* 0x000fc60000400000 */
[----:B------:R-:W-:Y:S01]  /*d290*/  F2FP.F16.F32.PACK_AB R26, R53, R52 ;  /* 0x00000034351a723e */ /* 0x000fe200000000ff */
[----:B------:R-:W-:Y:S01]  /*d2a0*/  @!P2 FMUL R18, R18, 0.5 ;  /* 0x3f0000001212a820 */ /* 0x000fe20000400000 */
[----:B------:R-:W2:Y:S01]  /*d2b0*/  MUFU.EX2 R44, R16 ;  /* 0x00000010002c7308 */ /* 0x000ea20000000800 */
[----:B---3--:R-:W-:Y:S01]  /*d2c0*/  @!P6 FMUL R51, R51, R51 ;  /* 0x000000333333e220 */ /* 0x008fe20000400000 */
[----:B------:R-:W-:-:S04]  /*d2d0*/  FSETP.GEU.AND P6, PT, R14, -126, PT ;  /* 0xc2fc00000e00780b */ /* 0x000fc80003fce000 */
[----:B------:R-:W-:Y:S01]  /*d2e0*/  F2FP.F16.F32.PACK_AB R25, R51, R50 ;  /* 0x000000323319723e */ /* 0x000fe200000000ff */
[----:B------:R-:W-:Y:S01]  /*d2f0*/  @!P3 FMUL R17, R17, 0.5 ;  /* 0x3f0000001111b820 */ /* 0x000fe20000400000 */
[----:B------:R-:W3:Y:S01]  /*d300*/  MUFU.EX2 R49, R21 ;  /* 0x0000001500317308 */ /* 0x000ee20000000800 */
[----:B-1----:R-:W-:Y:S01]  /*d310*/  @!P5 FMUL R48, R48, R48 ;  /* 0x000000303030d220 */ /* 0x002fe20000400000 */
[----:B------:R-:W-:-:S05]  /*d320*/  FSETP.GEU.AND P5, PT, R15, -126, PT ;  /* 0xc2fc00000f00780b */ /* 0x000fca0003fae000 */
[----:B------:R-:W-:Y:S01]  /*d330*/  @P6 LOP3.LUT R89, R89, 0x2, RZ, 0xfc, !PT ;  /* 0x0000000259596812 */ /* 0x000fe200078efcff */
[----:B------:R-:W-:Y:S01]  /*d340*/  @!P6 FMUL R14, R14, 0.5 ;  /* 0x3f0000000e0ee820 */ /* 0x000fe20000400000 */
[----:B------:R-:W1:Y:S01]  /*d350*/  MUFU.EX2 R46, R18 ;  /* 0x00000012002e7308 */ /* 0x000e620000000800 */
[----:B--2---:R-:W-:Y:S01]  /*d360*/  @!P0 FMUL R44, R44, R44 ;  /* 0x0000002c2c2c8220 */ /* 0x004fe20000400000 */
[----:B------:R-:W-:Y:S02]  /*d370*/  LOP3.LUT R89, R89, 0xfffffffe, RZ, 0xc0, !PT ;  /* 0xfffffffe59597812 */ /* 0x000fe400078ec0ff */
[----:B------:R-:W-:Y:S02]  /*d380*/  FSETP.GEU.AND P6, PT, R12, -126, PT ;  /* 0xc2fc00000c00780b */ /* 0x000fe40003fce000 */
[----:B------:R-:W-:Y:S01]  /*d390*/  @P5 LOP3.LUT R89, R89, 0x1, RZ, 0xfc, !PT ;  /* 0x0000000159595812 */ /* 0x000fe200078efcff */
[----:B------:R-:W-:Y:S01]  /*d3a0*/  @!P5 FMUL R15, R15, 0.5 ;  /* 0x3f0000000f0fd820 */ /* 0x000fe20000400000 */
[----:B------:R-:W2:Y:S01]  /*d3b0*/  MUFU.EX2 R42, R14 ;  /* 0x0000000e002a7308 */ /* 0x000ea20000000800 */
[----:B---3--:R-:W-:Y:S01]  /*d3c0*/  @!P4 FMUL R49, R49, R49 ;  /* 0x000000313131c220 */ /* 0x008fe20000400000 */
[----:B------:R-:W-:Y:S01]  /*d3d0*/  LOP3.LUT P0, RZ, R89, 0x2, RZ, 0xc0, !PT ;  /* 0x0000000259ff7812 */ /* 0x000fe2000780c0ff */
[----:B------:R3:W-:Y:S01]  /*d3e0*/  STL [R1+0x4], R89 ;  /* 0x0000045901007387 */ /* 0x0007e20000100800 */
[----:B------:R-:W-:-:S02]  /*d3f0*/  FSETP.GEU.AND P5, PT, R13, -126, PT ;  /* 0xc2fc00000d00780b */ /* 0x000fc40003fae000 */
[----:B------:R-:W-:Y:S02]  /*d400*/  FSETP.GEU.AND P4, PT, R10, -126, PT ;  /* 0xc2fc00000a00780b */ /* 0x000fe40003f8e000 */
[----:B------:R-:W4:Y:S01]  /*d410*/  MUFU.EX2 R45, R17 ;  /* 0x00000011002d7308 */ /* 0x000f220000000800 */
[----:B-1----:R-:W-:Y:S01]  /*d420*/  @!P2 FMUL R46, R46, R46 ;  /* 0x0000002e2e2ea220 */ /* 0x002fe20000400000 */
[----:B------:R-:W-:Y:S01]  /*d430*/  FSETP.GEU.AND P2, PT, R11, -126, PT ;  /* 0xc2fc00000b00780b */ /* 0x000fe20003f4e000 */
[----:B------:R-:W-:Y:S01]  /*d440*/  @!P6 FMUL R12, R12, 0.5 ;  /* 0x3f0000000c0ce820 */ /* 0x000fe20000400000 */
[----:B------:R-:W-:Y:S02]  /*d450*/  F2FP.F16.F32.PACK_AB R24, R49, R48 ;  /* 0x000000303118723e */ /* 0x000fe400000000ff */
[----:B------:R-:W-:Y:S02]  /*d460*/  F2FP.F16.F32.PACK_AB R23, R47, R46 ;  /* 0x0000002e2f17723e */ /* 0x000fe400000000ff */
[----:B------:R-:W1:Y:S01]  /*d470*/  MUFU.EX2 R43, R15 ;  /* 0x0000000f002b7308 */ /* 0x000e620000000800 */
[----:B--2---:R-:W-:Y:S01]  /*d480*/  @!P0 FMUL R42, R42, R42 ;  /* 0x0000002a2a2a8220 */ /* 0x004fe20000400000 */
[----:B------:R-:W-:Y:S01]  /*d490*/  FSETP.GEU.AND P0, PT, R9, -126, PT ;  /* 0xc2fc00000900780b */ /* 0x000fe20003f0e000 */
[----:B------:R-:W-:Y:S01]  /*d4a0*/  @!P5 FMUL R13, R13, 0.5 ;  /* 0x3f0000000d0dd820 */ /* 0x000fe20000400000 */
[----:B------:R-:W-:-:S03]  /*d4b0*/  @!P4 FMUL R10, R10, 0.5 ;  /* 0x3f0000000a0ac820 */ /* 0x000fc60000400000 */
[----:B------:R-:W-:Y:S01]  /*d4c0*/  @!P2 FMUL R11, R11, 0.5 ;  /* 0x3f0000000b0ba820 */ /* 0x000fe20000400000 */
[----:B------:R-:W2:Y:S01]  /*d4d0*/  MUFU.EX2 R40, R12 ;  /* 0x0000000c00287308 */ /* 0x000ea20000000800 */
[----:B----4-:R-:W-:Y:S01]  /*d4e0*/  @!P3 FMUL R45, R45, R45 ;  /* 0x0000002d2d2db220 */ /* 0x010fe20000400000 */
[----:B------:R-:W-:-:S04]  /*d4f0*/  LOP3.LUT P3, RZ, R89, 0x1, RZ, 0xc0, !PT ;  /* 0x0000000159ff7812 */ /* 0x000fc8000786c0ff */
[----:B------:R-:W-:Y:S01]  /*d500*/  F2FP.F16.F32.PACK_AB R22, R45, R44 ;  /* 0x0000002c2d16723e */ /* 0x000fe200000000ff */
[----:B------:R-:W-:Y:S01]  /*d510*/  @!P0 FMUL R9, R9, 0.5 ;  /* 0x3f00000009098820 */ /* 0x000fe20000400000 */
[----:B------:R-:W4:Y:S07]  /*d520*/  MUFU.EX2 R41, R13 ;  /* 0x0000000d00297308 */ /* 0x000f2e0000000800 */
[----:B-1----:R-:W-:Y:S01]  /*d530*/  @!P3 FMUL R43, R43, R43 ;  /* 0x0000002b2b2bb220 */ /* 0x002fe20000400000 */
[----:B------:R-:W1:Y:S01]  /*d540*/  MUFU.EX2 R38, R10 ;  /* 0x0000000a00267308 */ /* 0x000e620000000800 */
[----:B------:R-:W-:Y:S01]  /*d550*/  ISETP.NE.AND P3, PT, RZ, UR38, PT ;  /* 0x00000026ff007c0c */ /* 0x000fe2000bf65270 */
[----:B--2---:R-:W-:-:S02]  /*d560*/  @!P6 FMUL R40, R40, R40 ;  /* 0x000000282828e220 */ /* 0x004fc40000400000 */
[----:B------:R-:W-:-:S04]  /*d570*/  F2FP.F16.F32.PACK_AB R19, R43, R42 ;  /* 0x0000002a2b13723e */ /* 0x000fc800000000ff */
[----:B------:R-:W2:Y:S01]  /*d580*/  MUFU.EX2 R39, R11 ;  /* 0x0000000b00277308 */ /* 0x000ea20000000800 */
[----:B----4-:R-:W-:-:S05]  /*d590*/  @!P5 FMUL R41, R41, R41 ;  /* 0x000000292929d220 */ /* 0x010fca0000400000 */
[----:B------:R-:W-:Y:S02]  /*d5a0*/  F2FP.F16.F32.PACK_AB R18, R41, R40 ;  /* 0x000000282912723e */ /* 0x000fe400000000ff */
[----:B------:R-:W4:Y:S01]  /*d5b0*/  MUFU.EX2 R36, R8 ;  /* 0x0000000800247308 */ /* 0x000f220000000800 */
[----:B-1----:R-:W-:-:S07]  /*d5c0*/  @!P4 FMUL R38, R38, R38 ;  /* 0x000000262626c220 */ /* 0x002fce0000400000 */
[----:B------:R-:W1:Y:S01]  /*d5d0*/  MUFU.EX2 R37, R9 ;  /* 0x0000000900257308 */ /* 0x000e620000000800 */
[----:B--2---:R-:W-:-:S05]  /*d5e0*/  @!P2 FMUL R39, R39, R39 ;  /* 0x000000272727a220 */ /* 0x004fca0000400000 */
[----:B------:R-:W-:Y:S01]  /*d5f0*/  F2FP.F16.F32.PACK_AB R17, R39, R38 ;  /* 0x000000262711723e */ /* 0x000fe200000000ff */
[----:B----4-:R-:W-:Y:S01]  /*d600*/  @!P1 FMUL R36, R36, R36 ;  /* 0x0000002424249220 */ /* 0x010fe20000400000 */
[----:B-1----:R-:W-:-:S05]  /*d610*/  @!P0 FMUL R37, R37, R37 ;  /* 0x0000002525258220 */ /* 0x002fca0000400000 */
[----:B------:R-:W-:Y:S01]  /*d620*/  F2FP.F16.F32.PACK_AB R16, R37, R36 ;  /* 0x000000242510723e */ /* 0x000fe200000000ff */
[----:B---3--:R-:W-:Y:S06]  /*d630*/  @!P3 BRA `(.L_x_2226) ;  /* 0x000000000040b947 */ /* 0x008fec0003800000 */
        /* <DEDUP_REMOVED lines=16> */
.L_x_2226:
        /* <DEDUP_REMOVED lines=48> */
[----:B------:R-:W-:Y:S05]  /*da40*/  BRA `(.L_x_2227) ;  /* 0x0000001000747947 */ /* 0x000fea0003800000 */
.L_x_2224:
[----:B-1----:R-:W-:Y:S01]  /*da50*/  VIADD R3, R77, 0x100140 ;  /* 0x001001404d037836 */ /* 0x002fe20000000000 */
[----:B------:R-:W-:Y:S01]  /*da60*/  SHF.R.U32.HI R0, RZ, 0x5, R2 ;  /* 0x00000005ff007819 */ /* 0x000fe20000011602 */
[----:B------:R-:W-:Y:S03]  /*da70*/  BSSY.RECONVERGENT B6, `(.L_x_2228) ;  /* 0x0000015000067945 */ /* 0x000fe60003800200 */
[----:B------:R-:W-:Y:S02]  /*da80*/  SHF.R.U32.HI R3, RZ, 0x15, R3 ;  /* 0x00000015ff037819 */ /* 0x000fe40000011603 */
[----:B------:R-:W-:-:S04]  /*da90*/  LOP3.LUT R0, R0, 0x3, RZ, 0xc0, !PT ;  /* 0x0000000300007812 */ /* 0x000fc800078ec0ff */
        /* <DEDUP_REMOVED lines=18> */
.L_x_2229:
[----:B------:R-:W-:Y:S05]  /*dbc0*/  BSYNC.RECONVERGENT B6 ;  /* 0x0000000000067941 */ /* 0x000fea0003800200 */
.L_x_2228:
[----:B------:R-:W3:Y:S01]  /*dbd0*/  LDL.LU R36, [R1+0x4] ;  /* 0x0000040001247983 */ /* 0x000ee20000300800 */
[----:B------:R-:W-:Y:S05]  /*dbe0*/  WARPSYNC.ALL ;  /* 0x0000000000007948 */ /* 0x000fea0003800000 */
[----:B------:R-:W1:Y:S01]  /*dbf0*/  LDS R3, [R75+0x30000] ;  /* 0x030000004b037984 */ /* 0x000e620000000800 */
[----:B------:R-:W-:Y:S01]  /*dc00*/  R2UR UR4, R77 ;  /* 0x000000004d0472ca */ /* 0x000fe200000e0000 */
[----:B------:R-:W4:-:S12]  /*dc10*/  LDC R0, c[0x0][0x42c] ;  /* 0x00010b00ff007b82 */ /* 0x000f180000000800 */
[----:B--2---:R-:W-:Y:S01]  /*dc20*/  LDTM.16dp32bit_t0_t15.x32 R4, tmem[UR4+0x100140] ;  /* 0x10014004000479ee */ /* 0x004fe20008a80000 */
[----:B------:R-:W1:Y:S01]  /*dc30*/  LDTM.16dp32bit_t16_t31.x32 R4, tmem[UR4+0x100160] ;  /* 0x10016004000479ee */ /* 0x000e620008aa0000 */
[----:B------:R-:W-:Y:S01]  /*dc40*/  NOP ;  /* 0x0000000000007918 */ /* 0x000fe20000000000 */
[----:B----4-:R-:W-:-:S04]  /*dc50*/  FMUL R0, R0, 1.4426950216293334961 ;  /* 0x3fb8aa3b00007820 */ /* 0x010fc80000400000 */
        /* <DEDUP_REMOVED lines=21> */
[----:B------:R-:W-:Y:S01]  /*ddb0*/  @!P0 FMUL R5, R5, 0.5 ;  /* 0x3f00000005058820 */ /* 0x000fe20000400000 */
[--C-:B------:R-:W-:Y:S02]  /*ddc0*/  FFMA2 R22, R0.F32, R22.F32x2.HI_LO, R3.reuse.F32 ;  /* 0x0000001600167249 */ /* 0x100fe40000240003 */
[----:B------:R-:W-:Y:S01]  /*ddd0*/  @!P3 FMUL R6, R6, 0.5 ;  /* 0x3f0000000606b820 */ /* 0x000fe20000400000 */
[----:B------:R-:W-:Y:S01]  /*dde0*/  @!P1 FMUL R4, R4, 0.5 ;  /* 0x3f00000004049820 */ /* 0x000fe20000400000 */
[C-C-:B------:R-:W-:Y:S01]  /*ddf0*/  FFMA2 R26, R0.reuse.F32, R26.F32x2.HI_LO, R3.reuse.F32 ;  /* 0x0000001a001a7249 */ /* 0x140fe20000240003 */
[----:B------:R-:W-:Y:S01]  /*de00*/  MUFU.EX2 R63, R9 ;  /* 0x00000009003f7308 */ /* 0x000fe20000000800 */
[----:B------:R-:W-:Y:S01]  /*de10*/  @!P4 FMUL R7, R7, 0.5 ;  /* 0x3f0000000707c820 */ /* 0x000fe20000400000 */
[----:B------:R-:W-:-:S02]  /*de20*/  FFMA2 R28, R0.F32, R28.F32x2.HI_LO, R3.F32 ;  /* 0x0000001c001c7249 */ /* 0x000fc40000240003 */
[C-C-:B------:R-:W-:Y:S02]  /*de30*/  FFMA2 R30, R0.reuse.F32, R30.F32x2.HI_LO, R3.reuse.F32 ;  /* 0x0000001e001e7249 */ /* 0x140fe40000240003 */
[--C-:B------:R-:W-:Y:S02]  /*de40*/  FFMA2 R32, R0.F32, R32.F32x2.HI_LO, R3.reuse.F32 ;  /* 0x0000002000207249 */ /* 0x100fe40000240003 */
[----:B------:R-:W2:Y:S01]  /*de50*/  MUFU.EX2 R67, R5 ;  /* 0x0000000500437308 */ /* 0x000ea20000000800 */
[----:B-1----:R-:W-:Y:S01]  /*de60*/  @!P6 FMUL R62, R62, R62 ;  /* 0x0000003e3e3ee220 */ /* 0x002fe20000400000 */
[----:B------:R-:W-:-:S06]  /*de70*/  FFMA2 R34, R0.F32, R34.F32x2.HI_LO, R3.F32 ;  /* 0x0000002200227249 */ /* 0x000fcc0000240003 */
[----:B------:R-:W1:Y:S08]  /*de80*/  MUFU.EX2 R64, R6 ;  /* 0x0000000600407308 */ /* 0x000e700000000800 */
[----:B------:R-:W4:Y:S01]  /*de90*/  MUFU.EX2 R66, R4 ;  /* 0x0000000400427308 */ /* 0x000f220000000800 */
[----:B--2---:R-:W-:Y:S01]  /*dea0*/  @!P0 FMUL R67, R67, R67 ;  /* 0x0000004343438220 */ /* 0x004fe20000400000 */
[----:B------:R-:W-:Y:S01]  /*deb0*/  BAR.SYNC.DEFER_BLOCKING 0x3, 0x100 ;  /* 0x00c4000000007b1d */ /* 0x000fe20000010000 */
[----:B------:R-:W-:-:S05]  /*dec0*/  FSETP.GEU.AND P0, PT, R14, -126, PT ;  /* 0xc2fc00000e00780b */ /* 0x000fca0003f0e000 */
[----:B------:R-:W2:Y:S01]  /*ded0*/  MUFU.EX2 R65, R7 ;  /* 0x0000000700417308 */ /* 0x000ea20000000800 */
[----:B-1----:R-:W-:-:S07]  /*dee0*/  @!P3 FMUL R64, R64, R64 ;  /* 0x000000404040b220 */ /* 0x002fce0000400000 */
[----:B------:R-:W-:Y:S01]  /*def0*/  MUFU.EX2 R60, R10 ;  /* 0x0000000a003c7308 */ /* 0x000fe20000000800 */
[----:B----4-:R-:W-:Y:S01]  /*df00*/  @!P1 FMUL R66, R66, R66 ;  /* 0x0000004242429220 */ /* 0x010fe20000400000 */
[----:B------:R-:W-:Y:S01]  /*df10*/  @!P0 FMUL R14, R14, 0.5 ;  /* 0x3f0000000e0e8820 */ /* 0x000fe20000400000 */
[----:B------:R-:W-:-:S05]  /*df20*/  FSETP.GEU.AND P1, PT, R13, -126, PT ;  /* 0xc2fc00000d00780b */ /* 0x000fca0003f2e000 */
[----:B------:R-:W1:Y:S01]  /*df30*/  MUFU.EX2 R56, R14 ;  /* 0x0000000e00387308 */ /* 0x000e620000000800 */
[----:B--2---:R-:W-:Y:S01]  /*df40*/  @!P4 FMUL R65, R65, R65 ;  /* 0x000000414141c220 */ /* 0x004fe20000400000 */
[----:B------:R-:W-:-:S06]  /*df50*/  FSETP.GEU.AND P4, PT, R15, -126, PT ;  /* 0xc2fc00000f00780b */ /* 0x000fcc0003f8e000 */
[----:B------:R-:W-:-:S04]  /*df60*/  @!P1 FMUL R13, R13, 0.5 ;  /* 0x3f0000000d0d9820 */ /* 0x000fc80000400000 */
[----:B------:R-:W2:Y:S03]  /*df70*/  MUFU.EX2 R59, R13 ;  /* 0x0000000d003b7308 */ /* 0x000ea60000000800 */
[----:B------:R-:W-:Y:S01]  /*df80*/  @!P4 FMUL R15, R15, 0.5 ;  /* 0x3f0000000f0fc820 */ /* 0x000fe20000400000 */
[----:B-1----:R-:W-:-:S04]  /*df90*/  @!P0 FMUL R56, R56, R56 ;  /* 0x0000003838388220 */ /* 0x002fc80000400000 */
[----:B------:R-:W1:Y:S01]  /*dfa0*/  MUFU.EX2 R57, R15 ;  /* 0x0000000f00397308 */ /* 0x000e620000000800 */
[----:B--2---:R-:W-:Y:S01]  /*dfb0*/  @!P1 FMUL R59, R59, R59 ;  /* 0x0000003b3b3b9220 */ /* 0x004fe20000400000 */
[----:B------:R-:W-:Y:S01]  /*dfc0*/  FSETP.GEU.AND P1, PT, R22, -126, PT ;  /* 0xc2fc00001600780b */ /* 0x000fe20003f2e000 */
[----:B-1----:R-:W-:-:S12]  /*dfd0*/  @!P4 FMUL R57, R57, R57 ;  /* 0x000000393939c220 */ /* 0x002fd80000400000 */
[----:B------:R-:W-:-:S04]  /*dfe0*/  @!P1 FMUL R22, R22, 0.5 ;  /* 0x3f00000016169820 */ /* 0x000fc80000400000 */
[----:B------:R-:W1:Y:S02]  /*dff0*/  MUFU.EX2 R48, R22 ;  /* 0x0000001600307308 */ /* 0x000e640000000800 */
[----:B-1----:R-:W-:Y:S01]  /*e000*/  @!P1 FMUL R48, R48, R48 ;  /* 0x0000003030309220 */ /* 0x002fe20000400000 */
[----:B---3--:R-:W-:-:S04]  /*e010*/  LOP3.LUT R36, R36, 0xfffffffe, RZ, 0xc0, !PT ;  /* 0xfffffffe24247812 */ /* 0x008fc800078ec0ff */
[----:B------:R-:W-:Y:S02]  /*e020*/  @P5 LOP3.LUT R36, R36, 0x1, RZ, 0xfc, !PT ;  /* 0x0000000124245812 */ /* 0x000fe400078efcff */
[----:B------:R-:W-:Y:S02]  /*e030*/  FSETP.GEU.AND P5, PT, R11, -126, PT ;  /* 0xc2fc00000b00780b */ /* 0x000fe40003fae000 */
[----:B------:R-:W-:-:S04]  /*e040*/  LOP3.LUT R36, R36, 0xfffffffd, RZ, 0xc0, !PT ;  /* 0xfffffffd24247812 */ /* 0x000fc800078ec0ff */
[----:B------:R-:W-:Y:S02]  /*e050*/  @P2 LOP3.LUT R36, R36, 0x2, RZ, 0xfc, !PT ;  /* 0x0000000224242812 */ /* 0x000fe400078efcff */
[----:B------:R-:W-:Y:S02]  /*e060*/  FSETP.GEU.AND P2, PT, R12, -126, PT ;  /* 0xc2fc00000c00780b */ /* 0x000fe40003f4e000 */
[C---:B------:R-:W-:Y:S02]  /*e070*/  LOP3.LUT P6, RZ, R36.reuse, 0x1, RZ, 0xc0, !PT ;  /* 0x0000000124ff7812 */ /* 0x040fe400078cc0ff */
[C---:B------:R-:W-:Y:S01]  /*e080*/  LOP3.LUT P3, RZ, R36.reuse, 0x2, RZ, 0xc0, !PT ;  /* 0x0000000224ff7812 */ /* 0x040fe2000786c0ff */
[----:B------:R-:W-:Y:S01]  /*e090*/  @!P5 FMUL R11, R11, 0.5 ;  /* 0x3f0000000b0bd820 */ /* 0x000fe20000400000 */
[----:B------:R-:W-:-:S03]  /*e0a0*/  LOP3.LUT R36, R36, 0xfffffffe, RZ, 0xc0, !PT ;  /* 0xfffffffe24247812 */ /* 0x000fc600078ec0ff */
[----:B------:R-:W1:Y:S04]  /*e0b0*/  MUFU.EX2 R61, R11 ;  /* 0x0000000b003d7308 */ /* 0x000e680000000800 */
[----:B------:R-:W-:Y:S02]  /*e0c0*/  @!P2 FMUL R12, R12, 0.5 ;  /* 0x3f0000000c0ca820 */ /* 0x000fe40000400000 */
[----:B------:R-:W-:Y:S01]  /*e0d0*/  @!P6 FMUL R63, R63, R63 ;  /* 0x0000003f3f3fe220 */ /* 0x000fe20000400000 */
[----:B------:R-:W-:Y:S01]  /*e0e0*/  FSETP.GEU.AND P6, PT, R16, -126, PT ;  /* 0xc2fc00001000780b */ /* 0x000fe20003fce000 */
[----:B------:R-:W-:Y:S01]  /*e0f0*/  @!P3 FMUL R60, R60, R60 ;  /* 0x0000003c3c3cb220 */ /* 0x000fe20000400000 */
[----:B------:R-:W-:Y:S01]  /*e100*/  FSETP.GEU.AND P3, PT, R17, -126, PT ;  /* 0xc2fc00001100780b */ /* 0x000fe20003f6e000 */
[----:B------:R-:W2:Y:S01]  /*e110*/  MUFU.EX2 R58, R12 ;  /* 0x0000000c003a7308 */ /* 0x000ea20000000800 */
[----:B-1----:R-:W-:Y:S01]  /*e120*/  @!P5 FMUL R61, R61, R61 ;  /* 0x0000003d3d3dd220 */ /* 0x002fe20000400000 */
[----:B------:R-:W-:-:S08]  /*e130*/  FSETP.GEU.AND P5, PT, R19, -126, PT ;  /* 0xc2fc00001300780b */ /* 0x000fd00003fae000 */
[----:B------:R-:W-:Y:S01]  /*e140*/  @P6 LOP3.LUT R36, R36, 0x1, RZ, 0xfc, !PT ;  /* 0x0000000124246812 */ /* 0x000fe200078efcff */
[----:B------:R-:W-:Y:S01]  /*e150*/  @!P6 FMUL R16, R16, 0.5 ;  /* 0x3f0000001010e820 */ /* 0x000fe20000400000 */
[----:B------:R-:W-:Y:S01]  /*e160*/  FSETP.GEU.AND P6, PT, R18, -126, PT ;  /* 0xc2fc00001200780b */ /* 0x000fe20003fce000 */
[----:B------:R-:W-:Y:S01]  /*e170*/  @!P3 FMUL R17, R17, 0.5 ;  /* 0x3f0000001111b820 */ /* 0x000fe20000400000 */
[----:B------:R-:W-:Y:S01]  /*e180*/  LOP3.LUT R36, R36, 0xfffffffd, RZ, 0xc0, !PT ;  /* 0xfffffffd24247812 */ /* 0x000fe200078ec0ff */
[----:B------:R-:W1:Y:S01]  /*e190*/  MUFU.EX2 R54, R16 ;  /* 0x0000001000367308 */ /* 0x000e620000000800 */
[----:B--2---:R-:W-:Y:S02]  /*e1a0*/  @!P2 FMUL R58, R58, R58 ;  /* 0x0000003a3a3aa220 */ /* 0x004fe40000400000 */
[----:B------:R-:W-:Y:S02]  /*e1b0*/  @P3 LOP3.LUT R36, R36, 0x2, RZ, 0xfc, !PT ;  /* 0x0000000224243812 */ /* 0x000fe400078efcff */
[----:B------:R-:W-:Y:S01]  /*e1c0*/  FSETP.GEU.AND P3, PT, R20, -126, PT ;  /* 0xc2fc00001400780b */ /* 0x000fe20003f6e000 */
[----:B------:R-:W-:Y:S01]  /*e1d0*/  @!P5 FMUL R19, R19, 0.5 ;  /* 0x3f0000001313d820 */ /* 0x000fe20000400000 */
[----:B------:R-:W-:Y:S01]  /*e1e0*/  LOP3.LUT P0, RZ, R36, 0x1, RZ, 0xc0, !PT ;  /* 0x0000000124ff7812 */ /* 0x000fe2000780c0ff */
[----:B------:R-:W2:Y:S01]  /*e1f0*/  MUFU.EX2 R55, R17 ;  /* 0x0000001100377308 */ /* 0x000ea20000000800 */
[----:B------:R-:W-:Y:S01]  /*e200*/  FSETP.GEU.AND P2, PT, R21, -126, PT ;  /* 0xc2fc00001500780b */ /* 0x000fe20003f4e000 */
[----:B------:R-:W-:Y:S01]  /*e210*/  @!P6 FMUL R18, R18, 0.5 ;  /* 0x3f0000001212e820 */ /* 0x000fe20000400000 */
[----:B------:R-:W-:-:S02]  /*e220*/  LOP3.LUT P4, RZ, R36, 0x2, RZ, 0xc0, !PT ;  /* 0x0000000224ff7812 */ /* 0x000fc4000788c0ff */
[----:B------:R-:W-:-:S03]  /*e230*/  LOP3.LUT R36, R36, 0xfffffff7, RZ, 0xc0, !PT ;  /* 0xfffffff724247812 */ /* 0x000fc600078ec0ff */
[----:B------:R-:W3:Y:S02]  /*e240*/  MUFU.EX2 R52, R18 ;  /* 0x0000001200347308 */ /* 0x000ee40000000800 */
[----:B------:R-:W-:Y:S02]  /*e250*/  @!P3 FMUL R20, R20, 0.5 ;  /* 0x3f0000001414b820 */ /* 0x000fe40000400000 */
[----:B-1----:R-:W-:Y:S01]  /*e260*/  @!P0 FMUL R54, R54, R54 ;  /* 0x0000003636368220 */ /* 0x002fe20000400000 */
[----:B------:R-:W-:Y:S01]  /*e270*/  FSETP.GEU.AND P0, PT, R23, -126, PT ;  /* 0xc2fc00001700780b */ /* 0x000fe20003f0e000 */
[----:B------:R-:W-:Y:S02]  /*e280*/  @!P2 FMUL R21, R21, 0.5 ;  /* 0x3f0000001515a820 */ /* 0x000fe40000400000 */
[----:B------:R-:W1:Y:S01]  /*e290*/  MUFU.EX2 R53, R19 ;  /* 0x0000001300357308 */ /* 0x000e620000000800 */
[----:B--2---:R-:W-:Y:S01]  /*e2a0*/  @!P4 FMUL R55, R55, R55 ;  /* 0x000000373737c220 */ /* 0x004fe20000400000 */
[----:B------:R-:W-:-:S06]  /*e2b0*/  FSETP.GEU.AND P4, PT, R24, -126, PT ;  /* 0xc2fc00001800780b */ /* 0x000fcc0003f8e000 */
[----:B------:R-:W2:Y:S01]  /*e2c0*/  MUFU.EX2 R50, R20 ;  /* 0x0000001400327308 */ /* 0x000ea20000000800 */
[----:B---3--:R-:W-:Y:S01]  /*e2d0*/  @!P6 FMUL R52, R52, R52 ;  /* 0x000000343434e220 */ /* 0x008fe20000400000 */
[----:B------:R-:W-:Y:S01]  /*e2e0*/  FSETP.GEU.AND P6, PT, R25, -126, PT ;  /* 0xc2fc00001900780b */ /* 0x000fe20003fce000 */
[----:B------:R-:W-:-:S04]  /*e2f0*/  @!P0 FMUL R23, R23, 0.5 ;  /* 0x3f00000017178820 */ /* 0x000fc80000400000 */
[----:B------:R-:W-:Y:S01]  /*e300*/  @!P4 FMUL R24, R24, 0.5 ;  /* 0x3f0000001818c820 */ /* 0x000fe20000400000 */
[----:B------:R-:W3:Y:S01]  /*e310*/  MUFU.EX2 R51, R21 ;  /* 0x0000001500337308 */ /* 0x000ee20000000800 */
[----:B-1----:R-:W-:Y:S01]  /*e320*/  @!P5 FMUL R53, R53, R53 ;  /* 0x000000353535d220 */ /* 0x002fe20000400000 */
[----:B------:R-:W-:-:S05]  /*e330*/  FSETP.GEU.AND P5, PT, R26, -126, PT ;  /* 0xc2fc00001a00780b */ /* 0x000fca0003fae000 */
[----:B------:R-:W-:Y:S01]  /*e340*/  @P6 LOP3.LUT R36, R36, 0x8, RZ, 0xfc, !PT ;  /* 0x0000000824246812 */ /* 0x000fe200078efcff */
[----:B------:R-:W-:Y:S01]  /*e350*/  @!P6 FMUL R25, R25, 0.5 ;  /* 0x3f0000001919e820 */ /* 0x000fe20000400000 */
[----:B------:R-:W-:Y:S01]  /*e360*/  FSETP.GEU.AND P6, PT, R27, -126, PT ;  /* 0xc2fc00001b00780b */ /* 0x000fe20003fce000 */
[----:B--2---:R-:W-:Y:S01]  /*e370*/  @!P3 FMUL R50, R50, R50 ;  /* 0x000000323232b220 */ /* 0x004fe20000400000 */
[----:B------:R-:W-:Y:S01]  /*e380*/  LOP3.LUT R36, R36, 0xfffffffb, RZ, 0xc0, !PT ;  /* 0xfffffffb24247812 */ /* 0x000fe200078ec0ff */
[----:B------:R-:W1:Y:S03]  /*e390*/  MUFU.EX2 R49, R23 ;  /* 0x0000001700317308 */ /* 0x000e660000000800 */
[----:B------:R-:W-:Y:S01]  /*e3a0*/  @P5 LOP3.LUT R36, R36, 0x4, RZ, 0xfc, !PT ;  /* 0x0000000424245812 */ /* 0x000fe200078efcff */
[----:B------:R-:W-:Y:S01]  /*e3b0*/  @!P5 FMUL R26, R26, 0.5 ;  /* 0x3f0000001a1ad820 */ /* 0x000fe20000400000 */
[----:B------:R-:W-:Y:S01]  /*e3c0*/  FSETP.GEU.AND P5, PT, R28, -126, PT ;  /* 0xc2fc00001c00780b */ /* 0x000fe20003fae000 */
[----:B---3--:R-:W-:Y:S01]  /*e3d0*/  @!P2 FMUL R51, R51, R51 ;  /* 0x000000333333a220 */ /* 0x008fe20000400000 */
[C---:B------:R-:W-:Y:S01]  /*e3e0*/  LOP3.LUT P3, RZ, R36.reuse, 0x8, RZ, 0xc0, !PT ;  /* 0x0000000824ff7812 */ /* 0x040fe2000786c0ff */
[----:B------:R-:W2:Y:S01]  /*e3f0*/  MUFU.EX2 R46, R24 ;  /* 0x00000018002e7308 */ /* 0x000ea20000000800 */
[----:B------:R-:W-:Y:S01]  /*e400*/  LOP3.LUT R36, R36, 0xfffffffd, RZ, 0xc0, !PT ;  /* 0xfffffffd24247812 */ /* 0x000fe200078ec0ff */
[----:B------:R-:W-:-:S03]  /*e410*/  @!P6 FMUL R27, R27, 0.5 ;  /* 0x3f0000001b1be820 */ /* 0x000fc60000400000 */
[----:B------:R-:W-:Y:S02]  /*e420*/  @P6 LOP3.LUT R36, R36, 0x2, RZ, 0xfc, !PT ;  /* 0x0000000224246812 */ /* 0x000fe400078efcff */
[----:B------:R-:W-:Y:S01]  /*e430*/  FSETP.GEU.AND P6, PT, R29, -126, PT ;  /* 0xc2fc00001d00780b */ /* 0x000fe20003fce000 */
[----:B------:R-:W3:Y:S01]  /*e440*/  MUFU.EX2 R47, R25 ;  /* 0x00000019002f7308 */ /* 0x000ee20000000800 */
[----:B------:R-:W-:Y:S01]  /*e450*/  LOP3.LUT P2, RZ, R36, 0x4, RZ, 0xc0, !PT ;  /* 0x0000000424ff7812 */ /* 0x000fe2000784c0ff */
[----:B------:R-:W-:Y:S01]  /*e460*/  @!P5 FMUL R28, R28, 0.5 ;  /* 0x3f0000001c1cd820 */ /* 0x000fe20000400000 */
[----:B------:R-:W-:Y:S01]  /*e470*/  LOP3.LUT R36, R36, 0xfffffffe, RZ, 0xc0, !PT ;  /* 0xfffffffe24247812 */ /* 0x000fe200078ec0ff */
[----:B-1----:R-:W-:-:S03]  /*e480*/  @!P0 FMUL R49, R49, R49 ;  /* 0x0000003131318220 */ /* 0x002fc60000400000 */
[----:B------:R-:W-:Y:S01]  /*e490*/  @P5 LOP3.LUT R36, R36, 0x1, RZ, 0xfc, !PT ;  /* 0x0000000124245812 */ /* 0x000fe200078efcff */
[----:B------:R-:W1:Y:S01]  /*e4a0*/  MUFU.EX2 R44, R26 ;  /* 0x0000001a002c7308 */ /* 0x000e620000000800 */
[----:B--2---:R-:W-:Y:S01]  /*e4b0*/  @!P4 FMUL R46, R46, R46 ;  /* 0x0000002e2e2ec220 */ /* 0x004fe20000400000 */
[----:B------:R-:W-:Y:S02]  /*e4c0*/  FSETP.GEU.AND P5, PT, R30, -126, PT ;  /* 0xc2fc00001e00780b */ /* 0x000fe40003fae000 */
[C---:B------:R-:W-:Y:S01]  /*e4d0*/  LOP3.LUT P1, RZ, R36.reuse, 0x2, RZ, 0xc0, !PT ;  /* 0x0000000224ff7812 */ /* 0x040fe2000782c0ff */
[----:B------:R-:W-:Y:S01]  /*e4e0*/  @!P6 FMUL R29, R29, 0.5 ;  /* 0x3f0000001d1de820 */ /* 0x000fe20000400000 */
[----:B------:R-:W-:Y:S01]  /*e4f0*/  LOP3.LUT P0, RZ, R36, 0x1, RZ, 0xc0, !PT ;  /* 0x0000000124ff7812 */ /* 0x000fe2000780c0ff */
[----:B------:R2:W-:Y:S01]  /*e500*/  STL [R1+0x4], R36 ;  /* 0x0000042401007387 */ /* 0x0005e20000100800 */
[----:B------:R-:W4:Y:S01]  /*e510*/  MUFU.EX2 R45, R27 ;  /* 0x0000001b002d7308 */ /* 0x000f220000000800 */
[----:B---3--:R-:W-:Y:S01]  /*e520*/  @!P3 FMUL R47, R47, R47 ;  /* 0x0000002f2f2fb220 */ /* 0x008fe20000400000 */
[----:B------:R-:W-:-:S02]  /*e530*/  FSETP.GEU.AND P4, PT, R31, -126, PT ;  /* 0xc2fc00001f00780b */ /* 0x000fc40003f8e000 */
[----:B------:R-:W-:Y:S02]  /*e540*/  FSETP.GEU.AND P3, PT, R32, -126, PT ;  /* 0xc2fc00002000780b */ /* 0x000fe40003f6e000 */
[----:B------:R-:W-:Y:S01]  /*e550*/  F2FP.F16.F32.PACK_AB R25, R51, R50 ;  /* 0x000000323319723e */ /* 0x000fe200000000ff */
        /* <DEDUP_REMOVED lines=8> */
[----:B----4-:R-:W-:Y:S01]  /*e5e0*/  @!P1 FMUL R45, R45, R45 ;  /* 0x0000002d2d2d9220 */ /* 0x010fe20000400000 */
[----:B------:R-:W-:Y:S01]  /*e5f0*/  FSETP.GEU.AND P1, PT, R34, -126, PT ;  /* 0xc2fc00002200780b */ /* 0x000fe20003f2e000 */
[----:B------:R-:W-:Y:S01]  /*e600*/  @!P3 FMUL R32, R32, 0.5 ;  /* 0x3f0000002020b820 */ /* 0x000fe20000400000 */
[----:B------:R-:W-:-:S02]  /*e610*/  F2FP.F16.F32.PACK_AB R27, R55, R54 ;  /* 0x00000036371b723e */ /* 0x000fc400000000ff */
[----:B------:R-:W-:Y:S01]  /*e620*/  F2FP.F16.F32.PACK_AB R23, R47, R46 ;  /* 0x0000002e2f17723e */ /* 0x000fe200000000ff */
[----:B------:R-:W-:Y:S01]  /*e630*/  @!P2 FMUL R33, R33, 0.5 ;  /* 0x3f0000002121a820 */ /* 0x000fe20000400000 */
[----:B------:R-:W4:Y:S01]  /*e640*/  MUFU.EX2 R40, R30 ;  /* 0x0000001e00287308 */ /* 0x000f220000000800 */
[----:B---3--:R-:W-:Y:S01]  /*e650*/  @!P0 FMUL R42, R42, R42 ;  /* 0x0000002a2a2a8220 */ /* 0x008fe20000400000 */
[----:B------:R-:W-:Y:S02]  /*e660*/  FSETP.GEU.AND P0, PT, R35, -126, PT ;  /* 0xc2fc00002300780b */ /* 0x000fe40003f0e000 */
[----:B------:R-:W-:Y:S02]  /*e670*/  F2FP.F16.F32.PACK_AB R28, R57, R56 ;  /* 0x00000038391c723e */ /* 0x000fe400000000ff */
[----:B------:R-:W-:Y:S01]  /*e680*/  F2FP.F16.F32.PACK_AB R22, R45, R44 ;  /* 0x0000002c2d16723e */ /* 0x000fe200000000ff */
[----:B------:R-:W-:Y:S01]  /*e690*/  @!P1 FMUL R34, R34, 0.5 ;  /* 0x3f00000022229820 */ /* 0x000fe20000400000 */
[----:B------:R-:W3:Y:S01]  /*e6a0*/  MUFU.EX2 R41, R31 ;  /* 0x0000001f00297308 */ /* 0x000ee20000000800 */
[----:B-1----:R-:W-:Y:S01]  /*e6b0*/  @!P6 FMUL R43, R43, R43 ;  /* 0x0000002b2b2be220 */ /* 0x002fe20000400000 */
[----:B------:R-:W-:-:S02]  /*e6c0*/  ISETP.NE.AND P6, PT, RZ, UR38, PT ;  /* 0x00000026ff007c0c */ /* 0x000fc4000bfc5270 */
[----:B------:R-:W-:Y:S02]  /*e6d0*/  F2FP.F16.F32.PACK_AB R29, R59, R58 ;  /* 0x0000003a3b1d723e */ /* 0x000fe400000000ff */
[----:B------:R-:W-:Y:S01]  /*e6e0*/  F2FP.F16.F32.PACK_AB R19, R43, R42 ;  /* 0x0000002a2b13723e */ /* 0x000fe200000000ff */
[----:B------:R-:W-:Y:S01]  /*e6f0*/  @!P0 FMUL R35, R35, 0.5 ;  /* 0x3f00000023238820 */ /* 0x000fe20000400000 */
[----:B------:R-:W1:Y:S01]  /*e700*/  MUFU.EX2 R38, R32 ;  /* 0x0000002000267308 */ /* 0x000e620000000800 */
[----:B----4-:R-:W-:Y:S01]  /*e710*/  @!P5 FMUL R40, R40, R40 ;  /* 0x000000282828d220 */ /* 0x010fe20000400000 */
[----:B------:R-:W-:-:S06]  /*e720*/  F2FP.F16.F32.PACK_AB R30, R61, R60 ;  /* 0x0000003c3d1e723e */ /* 0x000fcc00000000ff */
[----:B------:R-:W4:Y:S01]  /*e730*/  MUFU.EX2 R39, R33 ;  /* 0x0000002100277308 */ /* 0x000f220000000800 */
[----:B---3--:R-:W-:Y:S01]  /*e740*/  @!P4 FMUL R41, R41, R41 ;  /* 0x000000292929c220 */ /* 0x008fe20000400000 */
[----:B------:R-:W-:-:S04]  /*e750*/  F2FP.F16.F32.PACK_AB R31, R63, R62 ;  /* 0x0000003e3f1f723e */ /* 0x000fc800000000ff */
[----:B------:R-:W-:Y:S02]  /*e760*/  F2FP.F16.F32.PACK_AB R18, R41, R40 ;  /* 0x000000282912723e */ /* 0x000fe400000000ff */
[----:B--2---:R-:W2:Y:S01]  /*e770*/  MUFU.EX2 R36, R34 ;  /* 0x0000002200247308 */ /* 0x004ea20000000800 */
[----:B-1----:R-:W-:Y:S01]  /*e780*/  @!P3 FMUL R38, R38, R38 ;  /* 0x000000262626b220 */ /* 0x002fe20000400000 */
[----:B------:R-:W-:-:S06]  /*e790*/  F2FP.F16.F32.PACK_AB R32, R65, R64 ;  /* 0x000000404120723e */ /* 0x000fcc00000000ff */
[----:B------:R-:W1:Y:S01]  /*e7a0*/  MUFU.EX2 R37, R35 ;  /* 0x0000002300257308 */ /* 0x000e620000000800 */
[----:B----4-:R-:W-:Y:S01]  /*e7b0*/  @!P2 FMUL R39, R39, R39 ;  /* 0x000000272727a220 */ /* 0x010fe20000400000 */
[----:B------:R-:W-:-:S04]  /*e7c0*/  F2FP.F16.F32.PACK_AB R33, R67, R66 ;  /* 0x000000424321723e */ /* 0x000fc800000000ff */
[----:B------:R-:W-:Y:S01]  /*e7d0*/  F2FP.F16.F32.PACK_AB R17, R39, R38 ;  /* 0x000000262711723e */ /* 0x000fe200000000ff */
[----:B--2---:R-:W-:Y:S01]  /*e7e0*/  @!P1 FMUL R36, R36, R36 ;  /* 0x0000002424249220 */ /* 0x004fe20000400000 */
[----:B-1----:R-:W-:-:S05]  /*e7f0*/  @!P0 FMUL R37, R37, R37 ;  /* 0x0000002525258220 */ /* 0x002fca0000400000 */
        /* <DEDUP_REMOVED lines=18> */
.L_x_2230:
        /* <DEDUP_REMOVED lines=47> */
[----:B------:R4:W-:Y:S02]  /*ec10*/  STS.U16 [R68+0xc00], R4 ;  /* 0x000c000444007388 */ /* 0x0009e40000000400 */
.L_x_2227:
[----:B----4-:R-:W-:Y:S01]  /*ec20*/  IMAD.SHL.U32 R3, R104, 0x4, RZ ;  /* 0x0000000468037824 */ /* 0x010fe200078e00ff */
[----:B------:R-:W-:Y:S01]  /*ec30*/  @!PT LDS RZ, [RZ] ;  /* 0x00000000fffff984 */ /* 0x000fe20000000800 */
[----:B------:R-:W-:Y:S01]  /*ec40*/  @!PT LDS RZ, [RZ] ;  /* 0x00000000fffff984 */ /* 0x000fe20000000800 */
[----:B------:R-:W-:Y:S01]  /*ec50*/  @!PT LDS RZ, [RZ] ;  /* 0x00000000fffff984 */ /* 0x000fe20000000800 */
[----:B------:R-:W-:Y:S01]  /*ec60*/  @!PT LDS RZ, [RZ] ;  /* 0x00000000fffff984 */ /* 0x000fe20000000800 */
[----:B------:R1:W-:Y:S06]  /*ec70*/  MEMBAR.ALL.CTA ;  /* 0x0000000000007992 */ /* 0x0003ec0000008000 */
[----:B-1----:R-:W1:Y:S01]  /*ec80*/  FENCE.VIEW.ASYNC.S ;  /* 0x00000000000073c6 */ /* 0x002e620000000000 */
[----:B------:R-:W-:-:S05]  /*ec90*/  IMAD.MOV.U32 R0, RZ, RZ, 0x33334444 ;  /* 0x33334444ff007424 */ /* 0x000fca00078e00ff */
[----:B------:R-:W-:-:S04]  /*eca0*/  SHF.R.U64 R0, R0, R3, 0x123333 ;  /* 0x0012333300007419 */ /* 0x000fc80000001203 */
[----:B------:R-:W-:-:S04]  /*ecb0*/  LOP3.LUT R0, R0, 0x7, RZ, 0xc0, !PT ;  /* 0x0000000700007812 */ /* 0x000fc800078ec0ff */
[----:B------:R-:W-:-:S13]  /*ecc0*/  ISETP.NE.AND P0, PT, R0, 0x3, PT ;  /* 0x000000030000780c */ /* 0x000fda0003f05270 */
[----:B-1----:R-:W-:Y:S05]  /*ecd0*/  @!P0 BRA `(.L_x_2231) ;  /* 0x0000000000048947 */ /* 0x002fea0003800000 */
[----:B------:R-:W-:Y:S05]  /*ece0*/  BPT.TRAP 0x1 ;  /* 0x000000040000795c */ /* 0x000fea0000300000 */
.L_x_2231:
[----:B------:R-:W1:Y:S01]  /*ecf0*/  S2R R89, SR_CgaCtaId ;  /* 0x0000000000597919 */ /* 0x000e620000008800 */
[----:B------:R-:W-:-:S04]  /*ed00*/  MOV R106, 0x400 ;  /* 0x00000400006a7802 */ /* 0x000fc80000000f00 */
[----:B-1----:R-:W-:-:S04]  /*ed10*/  LEA R106, R89, R106, 0x18 ;  /* 0x0000006a596a7211 */ /* 0x002fc800078ec0ff */
[----:B------:R1:W-:Y:S01]  /*ed20*/  SYNCS.ARRIVE.TRANS64.A1T0 RZ, [R106+URZ+0x30880], RZ ;  /* 0x030880ff6aff79a7 */ /* 0x0003e200081000ff */
[----:B------:R-:W-:Y:S05]  /*ed30*/  @!P0 BRA `(.L_x_2232) ;  /* 0x0000000000088947 */ /* 0x000fea0003800000 */
[----:B------:R-:W-:Y:S05]  /*ed40*/  BPT.TRAP 0x1 ;  /* 0x000000040000795c */ /* 0x000fea0000300000 */
[----:B------:R-:W-:Y:S05]  /*ed50*/  BPT.TRAP 0x1 ;  /* 0x000000040000795c */ /* 0x000fea0000300000 */
.L_x_2232:
[----:B------:R-:W-:-:S04]  /*ed60*/  IADD3 R0, PT, PT, R106, 0x30858, RZ ;  /* 0x000308586a007810 */ /* 0x000fc80007ffe0ff */
[----:B------:R-:W-:-:S04]  /*ed70*/  PRMT R0, R89, 0x654, R0 ;  /* 0x0000065459007816 */ /* 0x000fc80000000000 */
[----:B------:R2:W-:Y:S01]  /*ed80*/  SYNCS.ARRIVE.TRANS64.RED.A1T0 RZ, [R0+URZ], RZ ;  /* 0x000000ff00ff79a7 */ /* 0x0005e200081004ff */
[----:B------:R-:W-:Y:S05]  /*ed90*/  @!P0 BRA `(.L_x_2233) ;  /* 0x0000000000048947 */ /* 0x000fea0003800000 */
[----:B------:R-:W-:Y:S05]  /*eda0*/  BPT.TRAP 0x1 ;  /* 0x000000040000795c */ /* 0x000fea0000300000 */
.L_x_2233:
[----:B--2---:R-:W-:-:S04]  /*edb0*/  IADD3 R0, PT, PT, R106, 0x30838, RZ ;  /* 0x000308386a007810 */ /* 0x004fc80007ffe0ff */
[----:B------:R-:W-:-:S04]  /*edc0*/  PRMT R0, R89, 0x654, R0 ;  /* 0x0000065459007816 */ /* 0x000fc80000000000 */
[----:B------:R2:W-:Y:S01]  /*edd0*/  SYNCS.ARRIVE.TRANS64.RED.A1T0 RZ, [R0+URZ], RZ ;  /* 0x000000ff00ff79a7 */ /* 0x0005e200081004ff */
[----:B------:R-:W-:Y:S05]  /*ede0*/  @!P0 BRA `(.L_x_2234) ;  /* 0x0000000000048947 */ /* 0x000fea0003800000 */
[----:B------:R-:W-:Y:S05]  /*edf0*/  BPT.TRAP 0x1 ;  /* 0x000000040000795c */ /* 0x000fea0000300000 */
.L_x_2234:
[----:B------:R-:W-:Y:S01]  /*ee00*/  SHF.L.U32 R3, R81, 0x1f, RZ ;  /* 0x0000001f51037819 */ /* 0x000fe200000006ff */
[----:B------:R-:W-:Y:S03]  /*ee10*/  BSSY B0, `(.L_x_2235) ;  /* 0x0000003000007945 */ /* 0x000fe60003800000 */
[----:B------:R-:W3:Y:S02]  /*ee20*/  SYNCS.PHASECHK.TRANS64.TRYWAIT P1, [R106+URZ+0x30840], R3 ;  /* 0x030840036a0075a7 */ /* 0x000ee400080211ff */
[----:B---3--:R-:W-:Y:S05]  /*ee30*/  @!P1 BRA `(.L_x_2236) ;  /* 0x0000005800dc9947 */ /* 0x008fea0003800000 */
.L_x_2365:
[----:B------:R-:W-:Y:S05]  /*ee40*/  BSYNC B0 ;  /* 0x0000000000007941 */ /* 0x000fea0003800000 */
.L_x_2235:
[----:B------:R-:W-:Y:S05]  /*ee50*/  @!P0 BRA `(.L_x_2237) ;  /* 0x0000000000048947 */ /* 0x000fea0003800000 */
[----:B------:R-:W-:Y:S05]  /*ee60*/  BPT.TRAP 0x1 ;  /* 0x000000040000795c */ /* 0x000fea0000300000 */
.L_x_2237:
[----:B---3--:R-:W-:Y:S01]  /*ee70*/  SHF.L.U32 R3, R84, 0x1f, RZ ;  /* 0x0000001f54037819 */ /* 0x008fe200000006ff */
[----:B------:R-:W-:Y:S03]  /*ee80*/  BSSY B0, `(.L_x_2238) ;  /* 0x0000003000007945 */ /* 0x000fe60003800000 */
[----:B------:R-:W3:Y:S02]  /*ee90*/  SYNCS.PHASECHK.TRANS64.TRYWAIT P1, [R106+URZ+0x30860], R3 ;  /* 0x030860036a0075a7 */ /* 0x000ee400080211ff */
[----:B---3--:R-:W-:Y:S05]  /*eea0*/  @!P1 BRA `(.L_x_2239) ;  /* 0x0000005800d49947 */ /* 0x008fea0003800000 */
.L_x_2366:
[----:B------:R-:W-:Y:S05]  /*eeb0*/  BSYNC B0 ;  /* 0x0000000000007941 */ /* 0x000fea0003800000 */
.L_x_2238:
[----:B------:R-:W-:Y:S05]  /*eec0*/  @!P0 BRA `(.L_x_2240) ;  /* 0x0000000000048947 */ /* 0x000fea0003800000 */
[----:B------:R-:W-:Y:S05]  /*eed0*/  BPT.TRAP 0x1 ;  /* 0x000000040000795c */ /* 0x000fea0000300000 */
.L_x_2240:
[----:B---3--:R-:W-:Y:S01]  /*eee0*/  SHF.L.U32 R3, R83, 0x1f, RZ ;  /* 0x0000001f53037819 */ /* 0x008fe200000006ff */
[----:B--2---:R-:W-:Y:S01]  /*eef0*/  VIADD R0, R77, 0x140 ;  /* 0x000001404d007836 */ /* 0x004fe20000000000 */
[----:B------:R-:W-:Y:S01]  /*ef00*/  SHF.R.U32.HI R107, RZ, 0x5, R2 ;  /* 0x00000005ff6b7819 */ /* 0x000fe20000011602 */
[----:B------:R-:W-:Y:S01]  /*ef10*/  BSSY B0, `(.L_x_2241) ;  /* 0x0000006000007945 */ /* 0x000fe20003800000 */
[----:B------:R-:W2:Y:S02]  /*ef20*/  SYNCS.PHASECHK.TRANS64.TRYWAIT P1, [R106+URZ+0x30898], R3 ;  /* 0x030898036a0075a7 */ /* 0x000ea400080211ff */
[----:B------:R-:W-:Y:S02]  /*ef30*/  LOP3.LUT R107, R107, 0x3, RZ, 0xc0, !PT ;  /* 0x000000036b6b7812 */ /* 0x000fe400078ec0ff */
[----:B------:R-:W-:-:S04]  /*ef40*/  SHF.R.U32.HI R0, RZ, 0x15, R0 ;  /* 0x00000015ff007819 */ /* 0x000fc80000011600 */
[----:B------:R-:W-:Y:S01]  /*ef50*/  ISETP.NE.AND P0, PT, R107, R0, PT ;  /* 0x000000006b00720c */ /* 0x000fe20003f05270 */
[----:B--2---:R-:W-:-:S12]  /*ef60*/  @!P1 BRA `(.L_x_2242) ;  /* 0x0000005800b89947 */ /* 0x004fd80003800000 */
.L_x_2367:
[----:B------:R-:W-:Y:S05]  /*ef70*/  BSYNC B0 ;  /* 0x0000000000007941 */ /* 0x000fea0003800000 */
.L_x_2241:
[----:B------:R-:W-:Y:S04]  /*ef80*/  BSSY.RECONVERGENT B6, `(.L_x_2243) ;  /* 0x0000012000067945 */ /* 0x000fe80003800200 */
        /* <DEDUP_REMOVED lines=17> */
.L_x_2244:
[----:B------:R-:W-:Y:S05]  /*f0a0*/  BSYNC.RECONVERGENT B6 ;  /* 0x0000000000067941 */ /* 0x000fea0003800200 */
.L_x_2243:
[----:B------:R-:W3:Y:S01]  /*f0b0*/  LDS R0, [R75+0x30100] ;  /* 0x030100004b007984 */ /* 0x000ee20000000800 */
[----:B------:R-:W-:Y:S05]  /*f0c0*/  WARPSYNC.ALL ;  /* 0x0000000000007948 */ /* 0x000fea0003800000 */
[----:B------:R-:W-:Y:S02]  /*f0d0*/  R2UR UR4, R77 ;  /* 0x000000004d0472ca */ /* 0x000fe400000e0000 */
[----:B------:R-:W-:Y:S02]  /*f0e0*/  SHF.L.U32 R91, R104, 0x2, RZ ;  /* 0x00000002685b7819 */ /* 0x000fe400000006ff */
[----:B------:R-:W-:-:S04]  /*f0f0*/  MOV R90, 0x33334444 ;  /* 0x33334444005a7802 */ /* 0x000fc80000000f00 */
[----:B------:R-:W-:-:S04]  /*f100*/  SHF.R.U64 R90, R90, R91, 0x123333 ;  /* 0x001233335a5a7419 */ /* 0x000fc8000000125b */
[----:B------:R-:W-:Y:S01]  /*f110*/  LOP3.LUT R90, R90, 0x7, RZ, 0xc0, !PT ;  /* 0x000000075a5a7812 */ /* 0x000fe200078ec0ff */
[----:B------:R-:W-:Y:S01]  /*f120*/  LDTM.16dp32bit_t0_t15.x32 R4, tmem[UR4+0x140] ;  /* 0x00014004000479ee */ /* 0x000fe20008a80000 */
[----:B------:R-:W3:Y:S01]  /*f130*/  LDTM.16dp32bit_t16_t31.x32 R4, tmem[UR4+0x160] ;  /* 0x00016004000479ee */ /* 0x000ee20008aa0000 */
[----:B------:R-:W-:Y:S01]  /*f140*/  NOP ;  /* 0x0000000000007918 */ /* 0x000fe20000000000 */
[----:B------:R-:W-:Y:S01]  /*f150*/  ISETP.NE.AND P0, PT, R90, 0x3, PT ;  /* 0x000000035a00780c */ /* 0x000fe20003f05270 */
[--C-:B---3--:R-:W-:Y:S02]  /*f160*/  FADD2 R16, R16.F32x2.HI_LO, R0.reuse.F32 ;  /* 0x000000001010724b */ /* 0x108fe40000200000 */
        /* <DEDUP_REMOVED lines=50> */
.L_x_2245:
[----:B------:R-:W3:Y:S01]  /*f490*/  S2UR UR4, SR_CgaCtaId ;  /* 0x00000000000479c3 */ /* 0x000ee20000008800 */
[----:B------:R-:W-:Y:S01]  /*f4a0*/  IADD3 R0, PT, PT, R106, 0x30868, RZ ;  /* 0x000308686a007810 */ /* 0x000fe20007ffe0ff */
[----:B------:R-:W-:-:S03]  /*f4b0*/  UMOV UR5, 0x400 ;  /* 0x0000040000057882 */ /* 0x000fc60000000000 */
[----:B------:R-:W-:-:S04]  /*f4c0*/  PRMT R0, R89, 0x654, R0 ;  /* 0x0000065459007816 */ /* 0x000fc80000000000 */
[----:B------:R4:W-:Y:S01]  /*f4d0*/  SYNCS.ARRIVE.TRANS64.RED.A1T0 RZ, [R0+URZ], RZ ;  /* 0x000000ff00ff79a7 */ /* 0x0009e200081004ff */
[----:B---3--:R-:W-:-:S04]  /*f4e0*/  ULEA UR4, UR4, UR5, 0x18 ;  /* 0x0000000504047291 */ /* 0x008fc8000f8ec0ff */
[----:B------:R-:W-:-:S04]  /*f4f0*/  UIADD3 UR4, UPT, UPT, UR4, 0x24000, URZ ;  /* 0x0002400004047890 */ /* 0x000fc8000fffe0ff */
[----:B------:R-:W-:-:S09]  /*f500*/  ULOP3.LUT UP0, URZ, UR4, 0x3f0, URZ, 0xc0, !UPT ;  /* 0x000003f004ff7892 */ /* 0x000fd2000f80c0ff */
[----:B----4-:R-:W-:Y:S05]  /*f510*/  BRA.U !UP0, `(.L_x_2246) ;  /* 0x0000000108407547 */ /* 0x010fea000b800000 */
        /* <DEDUP_REMOVED lines=16> */
.L_x_2246:
[----:B------:R-:W-:Y:S01]  /*f620*/  PRMT R0, R26, 0x7632, R0 ;  /* 0x000076321a007816 */ /* 0x000fe20000000000 */
[----:B------:R-:W-:Y:S01]  /*f630*/  STS.U16 [R74+-0x4000], R26 ;  /* 0xffc0001a4a007388 */ /* 0x000fe20000000400 */
[----:B--2---:R-:W-:Y:S02]  /*f640*/  PRMT R3, R27, 0x7632, R3 ;  /* 0x000076321b037816 */ /* 0x004fe40000000003 */
        /* <DEDUP_REMOVED lines=54> */
.L_x_2247:
[----:B--2---:R2:W-:Y:S01]  /*f9b0*/  SYNCS.ARRIVE.TRANS64.A1T0 RZ, [R106+URZ+0x30890], RZ ;  /* 0x030890ff6aff79a7 */ /* 0x0045e200081000ff */
[----:B------:R-:W-:Y:S05]  /*f9c0*/  @!P0 BRA `(.L_x_2248) ;  /* 0x0000000000048947 */ /* 0x000fea0003800000 */
[----:B------:R-:W-:Y:S05]  /*f9d0*/  BPT.TRAP 0x1 ;  /* 0x000000040000795c */ /* 0x000fea0000300000 */
.L_x_2248:
[----:B------:R-:W-:Y:S01]  /*f9e0*/  VIADD R85, R85, 0x1 ;  /* 0x0000000155557836 */ /* 0x000fe20000000000 */
[----:B------:R-:W-:Y:S01]  /*f9f0*/  LOP3.LUT R81, R81, 0x1, RZ, 0x3c, !PT ;  /* 0x0000000151517812 */ /* 0x000fe200078e3cff */
[----:B-1----:R-:W-:Y:S01]  /*fa00*/  VIADD R0, R106, 0x30848 ;  /* 0x000308486a007836 */ /* 0x002fe20000000000 */
[----:B------:R-:W-:Y:S01]  /*fa10*/  LOP3.LUT R79, R79, 0x1, RZ, 0x3c, !PT ;  /* 0x000000014f4f7812 */ /* 0x000fe200078e3cff */
[----:B------:R-:W-:Y:S01]  /*fa20*/  VIADD R87, R87, 0x40 ;  /* 0x0000004057577836 */ /* 0x000fe20000000000 */
[----:B------:R-:W-:Y:S02]  /*fa30*/  ISETP.NE.AND P1, PT, R85, RZ, PT ;  /* 0x000000ff5500720c */ /* 0x000fe40003f25270 */
[----:B------:R-:W-:Y:S02]  /*fa40*/  PRMT R0, R89, 0x654, R0 ;  /* 0x0000065459007816 */ /* 0x000fe40000000000 */
[----:B------:R-:W-:Y:S02]  /*fa50*/  LOP3.LUT R82, R82, 0x1, RZ, 0x3c, !PT ;  /* 0x0000000152527812 */ /* 0x000fe400078e3cff */
[----:B------:R1:W-:Y:S01]  /*fa60*/  SYNCS.ARRIVE.TRANS64.RED.A1T0 RZ, [R0+URZ], RZ ;  /* 0x000000ff00ff79a7 */ /* 0x0003e200081004ff */
[----:B------:R-:W-:-:S02]  /*fa70*/  LOP3.LUT R80, R80, 0x1, RZ, 0x3c, !PT ;  /* 0x0000000150507812 */ /* 0x000fc400078e3cff */
[----:B------:R-:W-:Y:S02]  /*fa80*/  LOP3.LUT R84, R84, 0x1, RZ, 0x3c, !PT ;  /* 0x0000000154547812 */ /* 0x000fe400078e3cff */
[----:B------:R-:W-:Y:S02]  /*fa90*/  LOP3.LUT R83, R83, 0x1, RZ, 0x3c, !PT ;  /* 0x0000000153537812 */ /* 0x000fe400078e3cff */
[----:B------:R-:W-:Y:S05]  /*faa0*/  @P1 BRA `(.L_x_2249) ;  /* 0xffffffc000f41947 */ /* 0x000fea000383ffff */
[----:B------:R-:W3:Y:S01]  /*fab0*/  LDC.64 R6, c[0x0][0x988] ;  /* 0x00026200ff067b82 */ /* 0x000ee20000000a00 */
[----:B------:R-:W-:Y:S02]  /*fac0*/  SHF.L.U32 R78, R78, 0x4, RZ ;  /* 0x000000044e4e7819 */ /* 0x000fe400000006ff */
[----:B------:R-:W-:Y:S02]  /*fad0*/  LOP3.LUT R109, R2, 0x7f, RZ, 0xc0, !PT ;  /* 0x0000007f026d7812 */ /* 0x000fe400078ec0ff */
[----:B------:R-:W-:-:S03]  /*fae0*/  LOP3.LUT R108, R78, 0x10, RZ, 0xe2, !PT ;  /* 0x000000104e6c7812 */ /* 0x000fc600078ee2ff */
[----:B------:R-:W4:Y:S01]  /*faf0*/  LDC.64 R4, c[0x0][0x9a0] ;  /* 0x00026800ff047b82 */ /* 0x000f220000000a00 */
[----:B------:R-:W-:-:S07]  /*fb00*/  IADD3 R22, PT, PT, R105, R108, RZ ;  /* 0x0000006c69167210 */ /* 0x000fce0007ffe0ff */
        /* <DEDUP_REMOVED lines=15> */
.L_x_2250:
[----:B------:R-:W-:Y:S02]  /*fc00*/  SHF.L.U32 R3, RZ, 0x1f, RZ ;  /* 0x0000001fff037819 */ /* 0x000fe400000006ff */
[----:B------:R-:W-:Y:S02]  /*fc10*/  SHF.R.U32.HI R0, RZ, 0x15, R0 ;  /* 0x00000015ff007819 */ /* 0x000fe40000011600 */
[----:B------:R-:W1:Y:S02]  /*fc20*/  SYNCS.PHASECHK.TRANS64.TRYWAIT P1, [R106+URZ+0x308a0], R3 ;  /* 0x0308a0036a0075a7 */ /* 0x000e6400080211ff */
[----:B------:R-:W-:Y:S01]  /*fc30*/  ISETP.NE.AND P0, PT, R107, R0, PT ;  /* 0x000000006b00720c */ /* 0x000fe20003f05270 */
[----:B-1----:R-:W-:-:S12]  /*fc40*/  @!P1 BRA `(.L_x_2251) ;  /* 0x0000004c00949947 */ /* 0x002fd80003800000 */
.L_x_2368:
        /* <DEDUP_REMOVED lines=17> */
.L_x_2252:
[C---:B------:R-:W-:Y:S01]  /*fd60*/  VIADD R0, R22.reuse, 0xe0 ;  /* 0x000000e016007836 */ /* 0x040fe20000000000 */
[----:B------:R-:W-:Y:S05]  /*fd70*/  WARPSYNC.ALL ;  /* 0x0000000000007948 */ /* 0x000fea0003800000 */
[----:B------:R-:W-:Y:S02]  /*fd80*/  SHF.R.U32.HI R0, RZ, 0x15, R0 ;  /* 0x00000015ff007819 */ /* 0x000fe40000011600 */
[----:B------:R-:W-:Y:S02]  /*fd90*/  R2UR UR4, R22 ;  /* 0x00000000160472ca */ /* 0x000fe400000e0000 */
[----:B------:R-:W-:-:S11]  /*fda0*/  ISETP.NE.AND P0, PT, R107, R0, PT ;  /* 0x000000006b00720c */ /* 0x000fd60003f05270 */
[----:B------:R-:W2:Y:S02]  /*fdb0*/  LDTM.x16 R56, tmem[UR4+0xc0] ;  /* 0x0000c004003879ee */ /* 0x000ea40008240000 */
[----:B--2---:R-:W-:Y:S05]  /*fdc0*/  @!P0 BRA `(.L_x_2253) ;  /* 0x0000000000408947 */ /* 0x004fea0003800000 */
        /* <DEDUP_REMOVED lines=16> */
.L_x_2253:
        /* <DEDUP_REMOVED lines=23> */
.L_x_2254:
        /* <DEDUP_REMOVED lines=23> */
.L_x_2255:
[----:B------:R-:W2:Y:S01]  /*101b0*/  LDC.64 R20, c[0x0][0x358] ;  /* 0x0000d600ff147b82 */ /* 0x000ea20000000a00 */
[----:B------:R-:W-:Y:S05]  /*101c0*/  WARPSYNC.ALL ;  /* 0x0000000000007948 */ /* 0x000fea0003800000 */
[----:B------:R-:W3:Y:S01]  /*101d0*/  LDL.LU R78, [R1+0x4] ;  /* 0x00000400014e7983 */ /* 0x000ee20000300800 */
[----:B------:R-:W4:Y:S01]  /*101e0*/  LDCU UR9, c[0x0][0x38c] ;  /* 0x00007180ff0977ac */ /* 0x000f220008000800 */
[----:B------:R-:W-:Y:S01]  /*101f0*/  IADD3 R17, P1, P0, R17, R2, R108 ;  /* 0x0000000211117210 */ /* 0x000fe2000783e06c */
[C---:B------:R-:W-:Y:S01]  /*10200*/  VIADD R0, R108.reuse, 0x28 ;  /* 0x000000286c007836 */ /* 0x040fe20000000000 */
[----:B------:R-:W-:Y:S01]  /*10210*/  SHF.R.S32.HI R4, RZ, 0x1f, R2 ;  /* 0x0000001fff047819 */ /* 0x000fe20000011402 */
[C---:B------:R-:W-:Y:S01]  /*10220*/  VIADD R2, R108.reuse, 0x48 ;  /* 0x000000486c027836 */ /* 0x040fe20000000000 */
[----:B------:R-:W5:Y:S01]  /*10230*/  LDCU.64 UR6, c[0x0][0x998] ;  /* 0x00013300ff0677ac */ /* 0x000f620008000a00 */
[----:B-1----:R-:W-:Y:S01]  /*10240*/  VIADD R3, R108, 0x20 ;  /* 0x000000206c037836 */ /* 0x002fe20000000000 */
[----:B------:R-:W-:Y:S01]  /*10250*/  IADD3.X R4, PT, PT, RZ, R4, RZ, P1, P0 ;  /* 0x00000004ff047210 */ /* 0x000fe20000fe04ff */
[----:B------:R-:W-:Y:S01]  /*10260*/  BSSY.RECONVERGENT B0, `(.L_x_2256) ;  /* 0x0000030000007945 */ /* 0x000fe20003800200 */
[----:B------:R-:W1:Y:S01]  /*10270*/  LDCU UR8, c[0x0][0x384] ;  /* 0x00007080ff0877ac */ /* 0x000e620008000800 */
[----:B------:R-:W-:-:S02]  /*10280*/  R2UR UR4, R22 ;  /* 0x00000000160472ca */ /* 0x000fc400000e0000 */
[----:B----4-:R-:W-:Y:S01]  /*10290*/  ISETP.GE.AND P4, PT, R2, UR9, PT ;  /* 0x0000000902007c0c */ /* 0x010fe2000bf86270 */
[----:B------:R-:W-:Y:S01]  /*102a0*/  VIADD R2, R108, 0x68 ;  /* 0x000000686c027836 */ /* 0x000fe20000000000 */
[----:B------:R-:W-:Y:S02]  /*102b0*/  ISETP.GE.AND P6, PT, R0, UR9, PT ;  /* 0x0000000900007c0c */ /* 0x000fe4000bfc6270 */
[----:B------:R-:W4:Y:S01]  /*102c0*/  S2R R0, SR_CgaCtaId ;  /* 0x0000000000007919 */ /* 0x000f220000008800 */
[C---:B-----5:R-:W-:Y:S02]  /*102d0*/  LEA R72, P0, R17.reuse, UR6, 0x1 ;  /* 0x0000000611487c11 */ /* 0x060fe4000f8008ff */
[----:B------:R-:W-:Y:S01]  /*102e0*/  ISETP.GE.AND P1, PT, R2, UR9, PT ;  /* 0x0000000902007c0c */ /* 0x000fe2000bf26270 */
[C---:B------:R-:W-:Y:S01]  /*102f0*/  VIADD R2, R108.reuse, 0x8 ;  /* 0x000000086c027836 */ /* 0x040fe20000000000 */
[----:B------:R-:W-:Y:S02]  /*10300*/  LEA.HI.X R73, R17, UR7, R4, 0x1, P0 ;  /* 0x0000000711497c11 */ /* 0x000fe400080f0c04 */
[C---:B------:R-:W-:Y:S01]  /*10310*/  ISETP.GE.AND P0, PT, R108.reuse, UR9, PT ;  /* 0x000000096c007c0c */ /* 0x040fe2000bf06270 */
[----:B------:R-:W2:Y:S01]  /*10320*/  LDTM.x16 R4, tmem[UR4+0x120] ;  /* 0x00012004000479ee */ /* 0x000ea20008240000 */
[----:B------:R-:W-:Y:S01]  /*10330*/  ISETP.GE.AND P2, PT, R3, UR9, PT ;  /* 0x0000000903007c0c */ /* 0x000fe2000bf46270 */
[----:B------:R-:W-:Y:S01]  /*10340*/  VIADD R3, R108, 0x40 ;  /* 0x000000406c037836 */ /* 0x000fe20000000000 */
[----:B-1----:R-:W-:-:S04]  /*10350*/  ISETP.GE.U32.OR P0, PT, R109, UR8, P0 ;  /* 0x000000086d007c0c */ /* 0x002fc80008706470 */
[----:B------:R-:W-:Y:S01]  /*10360*/  ISETP.GE.AND P5, PT, R3, UR9, PT ;  /* 0x0000000903007c0c */ /* 0x000fe2000bfa6270 */
[----:B------:R-:W-:-:S05]  /*10370*/  VIADD R3, R108, 0x60 ;  /* 0x000000606c037836 */ /* 0x000fca0000000000 */
[----:B------:R-:W-:Y:S02]  /*10380*/  ISETP.GE.AND P3, PT, R3, UR9, PT ;  /* 0x0000000903007c0c */ /* 0x000fe4000bf66270 */
[----:B---3--:R-:W-:-:S04]  /*10390*/  LOP3.LUT R78, R78, 0xfffffffd, RZ, 0xc0, !PT ;  /* 0xfffffffd4e4e7812 */ /* 0x008fc800078ec0ff */
[----:B------:R-:W-:Y:S02]  /*103a0*/  @P1 LOP3.LUT R78, R78, 0x2, RZ, 0xfc, !PT ;  /* 0x000000024e4e1812 */ /* 0x000fe400078efcff */
[----:B------:R-:W-:-:S03]  /*103b0*/  ISETP.GE.AND P1, PT, R2, UR9, PT ;  /* 0x0000000902007c0c */ /* 0x000fc6000bf26270 */
[----:B------:R1:W-:Y:S01]  /*103c0*/  STL [R1+0x4], R78 ;  /* 0x0000044e01007387 */ /* 0x0003e20000100800 */
[----:B--2-4-:R-:W-:Y:S09]  /*103d0*/  @P0 BRA `(.L_x_2257) ;  /* 0x0000000000600947 */ /* 0x014ff20003800000 */
        /* <DEDUP_REMOVED lines=24> */
.L_x_2257:
[----:B------:R-:W-:Y:S05]  /*10560*/  BSYNC.RECONVERGENT B0 ;  /* 0x0000000000007941 */ /* 0x000fea0003800200 */
.L_x_2256:
[C---:B------:R-:W-:Y:S01]  /*10570*/  ISETP.GE.U32.OR P2, PT, R109.reuse, UR8, P2 ;  /* 0x000000086d007c0c */ /* 0x040fe20009746470 */
[----:B------:R-:W-:Y:S01]  /*10580*/  IMAD.MOV.U32 R74, RZ, RZ, R78 ;  /* 0x000000ffff4a7224 */ /* 0x000fe200078e004e */
[----:B------:R-:W-:Y:S01]  /*10590*/  ISETP.GE.U32.OR P0, PT, R109, UR8, P1 ;  /* 0x000000086d007c0c */ /* 0x000fe20008f06470 */
[----:B------:R-:W-:Y:S01]  /*105a0*/  IMAD.SHL.U32 R60, R104, 0x4, RZ ;  /* 0x00000004683c7824 */ /* 0x000fe200078e00ff */
[----:B------:R-:W-:Y:S01]  /*105b0*/  BSSY.RECONVERGENT B0, `(.L_x_2258) ;  /* 0x0000027000007945 */ /* 0x000fe20003800200 */
[----:B--2---:R-:W-:Y:S01]  /*105c0*/  IMAD.MOV.U32 R59, RZ, RZ, 0x33334444 ;  /* 0x33334444ff3b7424 */ /* 0x004fe200078e00ff */
        /* <DEDUP_REMOVED lines=37> */
.L_x_2259:
[----:B------:R-:W-:Y:S05]  /*10820*/  BSYNC.RECONVERGENT B0 ;  /* 0x0000000000007941 */ /* 0x000fea0003800200 */
.L_x_2258:
        /* <DEDUP_REMOVED lines=27> */
.L_x_2261:
[----:B------:R-:W-:Y:S05]  /*109e0*/  BSYNC.RECONVERGENT B0 ;  /* 0x0000000000007941 */ /* 0x000fea0003800200 */
.L_x_2260:
        /* <DEDUP_REMOVED lines=26> */
.L_x_2263:
[----:B------:R-:W-:Y:S05]  /*10b90*/  BSYNC.RECONVERGENT B0 ;  /* 0x0000000000007941 */ /* 0x000fea0003800200 */
.L_x_2262:
        /* <DEDUP_REMOVED lines=26> */
.L_x_2265:
[----:B------:R-:W-:Y:S05]  /*10d40*/  BSYNC.RECONVERGENT B0 ;  /* 0x0000000000007941 */ /* 0x000fea0003800200 */
.L_x_2264:
        /* <DEDUP_REMOVED lines=26> */
.L_x_2267:
[----:B------:R-:W-:Y:S05]  /*10ef0*/  BSYNC.RECONVERGENT B0 ;  /* 0x0000000000007941 */ /* 0x000fea0003800200 */
.L_x_2266:
        /* <DEDUP_REMOVED lines=26> */
.L_x_2269:
[----:B------:R-:W-:Y:S05]  /*110a0*/  BSYNC.RECONVERGENT B0 ;  /* 0x0000000000007941 */ /* 0x000fea0003800200 */
.L_x_2268:
        /* <DEDUP_REMOVED lines=26> */
.L_x_2271:
[----:B------:R-:W-:Y:S05]  /*11250*/  BSYNC.RECONVERGENT B0 ;  /* 0x0000000000007941 */ /* 0x000fea0003800200 */
.L_x_2270:
[----:B------:R-:W-:Y:S01]  /*11260*/  NOP ;  /* 0x0000000000007918 */ /* 0x000fe20000000000 */
[----:B------:R-:W-:Y:S05]  /*11270*/  @!P1 BRA `(.L_x_2272) ;  /* 0x0000000000089947 */ /* 0x000fea0003800000 */
[----:B------:R-:W-:Y:S05]  /*11280*/  BPT.TRAP 0x1 ;  /* 0x000000040000795c */ /* 0x000fea0000300000 */
[----:B------:R-:W-:Y:S05]  /*11290*/  BPT.TRAP 0x1 ;  /* 0x000000040000795c */ /* 0x000fea0000300000 */
.L_x_2272:
[----:B------:R-:W-:-:S04]  /*112a0*/  IADD3 R3, PT, PT, R106, 0x308b0, RZ ;  /* 0x000308b06a037810 */ /* 0x000fc80007ffe0ff */
[----:B------:R-:W-:-:S04]  /*112b0*/  PRMT R0, R0, 0x654, R3 ;  /* 0x0000065400007816 */ /* 0x000fc80000000003 */
[----:B------:R1:W-:Y:S01]  /*112c0*/  SYNCS.ARRIVE.TRANS64.RED.A1T0 RZ, [R0+URZ], RZ ;  /* 0x000000ff00ff79a7 */ /* 0x0003e200081004ff */
[----:B------:R-:W-:Y:S05]  /*112d0*/  @!P1 BRA `(.L_x_2273) ;  /* 0x0000000000049947 */ /* 0x000fea0003800000 */
[----:B------:R-:W-:Y:S05]  /*112e0*/  BPT.TRAP 0x1 ;  /* 0x000000040000795c */ /* 0x000fea0000300000 */
.L_x_2273:
[----:B------:R-:W-:Y:S02]  /*112f0*/  SHF.L.U32 R3, RZ, 0x1f, RZ ;  /* 0x0000001fff037819 */ /* 0x000fe400000006ff */
[----:B-1----:R-:W-:Y:S02]  /*11300*/  SHF.R.U32.HI R0, RZ, 0x15, R22 ;  /* 0x00000015ff007819 */ /* 0x002fe40000011616 */
[----:B------:R-:W1:Y:S02]  /*11310*/  SYNCS.PHASECHK.TRANS64.TRYWAIT P1, [R106+URZ+0x308a8], R3 ;  /* 0x0308a8036a0075a7 */ /* 0x000e6400080211ff */
[----:B------:R-:W-:Y:S01]  /*11320*/  ISETP.NE.AND P0, PT, R107, R0, PT ;  /* 0x000000006b00720c */ /* 0x000fe20003f05270 */
[----:B-1----:R-:W-:-:S12]  /*11330*/  @!P1 BRA `(.L_x_2274) ;  /* 0x0000003400ec9947 */ /* 0x002fd80003800000 */
.L_x_2369:
[----:B------:R-:W-:Y:S05]  /*11340*/  @!P0 BRA `(.L_x_2275) ;  /* 0x0000000000408947 */ /* 0x000fea0003800000 */
[----:B------:R-:W-:Y:S01]  /*11350*/  MOV R14, 0xf8 ;  /* 0x000000f8000e7802 */ /* 0x000fe20000000f00 */
[----:B------:R-:W4:Y:S01]  /*11360*/  LDCU.64 UR8, c[0x4][0xd8] ;  /* 0x01001b00ff0877ac */ /* 0x000f220008000a00 */
[----:B------:R-:W-:Y:S02]  /*11370*/  HFMA2 R12, -RZ, RZ, 0, 5.9604644775390625e-08 ;  /* 0x00000001ff0c7431 */ /* 0x000fe400000001ff */
[----:B------:R-:W-:Y:S01]  /*11380*/  IMAD.MOV.U32 R8, RZ, RZ, 0x192 ;  /* 0x00000192ff087424 */ /* 0x000fe200078e00ff */
[----:B------:R-:W1:Y:S01]  /*11390*/  LDCU.64 UR6, c[0x4][0xe0] ;  /* 0x01001c00ff0677ac */ /* 0x000e620008000a00 */
[----:B------:R-:W2:Y:S01]  /*113a0*/  LDC.64 R14, c[0x4][R14] ;  /* 0x010000000e0e7b82 */ /* 0x000ea20000000a00 */
[----:B------:R-:W-:Y:S01]  /*113b0*/  IMAD.MOV.U32 R13, RZ, RZ, RZ ;  /* 0x000000ffff0d7224 */ /* 0x000fe200078e00ff */
[----:B------:R-:W5:Y:S01]  /*113c0*/  LDCU.64 UR4, c[0x4][0x40] ;  /* 0x01000800ff0477ac */ /* 0x000f620008000a00 */
[----:B----4-:R-:W-:Y:S01]  /*113d0*/  IMAD.U32 R4, RZ, RZ, UR8 ;  /* 0x00000008ff047e24 */ /* 0x010fe2000f8e00ff */
[----:B------:R-:W-:Y:S01]  /*113e0*/  MOV R5, UR9 ;  /* 0x0000000900057c02 */ /* 0x000fe20008000f00 */
[----:B-1----:R-:W-:Y:S01]  /*113f0*/  IMAD.U32 R6, RZ, RZ, UR6 ;  /* 0x00000006ff067e24 */ /* 0x002fe2000f8e00ff */
[----:B------:R-:W-:Y:S01]  /*11400*/  MOV R7, UR7 ;  /* 0x0000000700077c02 */ /* 0x000fe20008000f00 */
[----:B-----5:R-:W-:Y:S01]  /*11410*/  IMAD.U32 R10, RZ, RZ, UR4 ;  /* 0x00000004ff0a7e24 */ /* 0x020fe2000f8e00ff */
[----:B------:R-:W-:-:S02]  /*11420*/  MOV R11, UR5 ;  /* 0x00000005000b7c02 */ /* 0x000fc40008000f00 */
[----:B------:R-:W-:-:S07]  /*11430*/  LEPC R20, `(.L_x_2275) ;  /* 0x000000001014794e */ /* 0x000fce0000000000 */
[----:B--23--:R-:W-:Y:S05]  /*11440*/  CALL.ABS.NOINC R14 ;  /* 0x000000000e007343 */ /* 0x00cfea0003c00000 */
.L_x_2275:
        /* <DEDUP_REMOVED lines=23> */
.L_x_2276:
[C---:B------:R-:W-:Y:S01]  /*115c0*/  VIADD R0, R22.reuse, 0x40 ;  /* 0x0000004016007836 */ /* 0x040fe20000000000 */
[----:B------:R-:W-:Y:S05]  /*115d0*/  WARPSYNC.ALL ;  /* 0x0000000000007948 */ /* 0x000fea0003800000 */
[----:B------:R-:W-:Y:S02]  /*115e0*/  SHF.R.U32.HI R0, RZ, 0x15, R0 ;  /* 0x00000015ff007819 */ /* 0x000fe40000011600 */
[----:B------:R-:W-:Y:S02]  /*115f0*/  R2UR UR4, R22 ;  /* 0x00000000160472ca */ /* 0x000fe400000e0000 */
[----:B------:R-:W-:-:S11]  /*11600*/  ISETP.NE.AND P0, PT, R107, R0, PT ;  /* 0x000000006b00720c */ /* 0x000fd60003f05270 */
[----:B--234-:R-:W1:Y:S02]  /*11610*/  LDTM.x16 R72, tmem[UR4+0x20] ;  /* 0x00002004004879ee */ /* 0x01ce640008240000 */
        /* <DEDUP_REMOVED lines=17> */
.L_x_2277:
        /* <DEDUP_REMOVED lines=23> */
.L_x_2278:
        /* <DEDUP_REMOVED lines=23> */
.L_x_2279:
        /* <DEDUP_REMOVED lines=23> */
.L_x_2280:
[----:B------:R-:W-:Y:S05]  /*11b80*/  WARPSYNC.ALL ;  /* 0x0000000000007948 */ /* 0x000fea0003800000 */
[----:B------:R-:W-:Y:S01]  /*11b90*/  IADD3 R105, PT, PT, R105, R108, RZ ;  /* 0x0000006c69697210 */ /* 0x000fe20007ffe0ff */
[----:B------:R-:W2:Y:S01]  /*11ba0*/  LDL.LU R107, [R1+0x4] ;  /* 0x00000400016b7983 */ /* 0x000ea20000300800 */
[----:B------:R-:W1:Y:S01]  /*11bb0*/  LDCU UR9, c[0x0][0x388] ;  /* 0x00007100ff0977ac */ /* 0x000e620008000800 */
[C---:B------:R-:W-:Y:S01]  /*11bc0*/  VIADD R0, R108.reuse, 0x28 ;  /* 0x000000286c007836 */ /* 0x040fe20000000000 */
[----:B------:R-:W-:Y:S01]  /*11bd0*/  IADD3 R23, P1, P0, R23, R111, R108 ;  /* 0x0000006f17177210 */ /* 0x000fe2000783e06c */
[C---:B------:R-:W-:Y:S01]  /*11be0*/  VIADD R3, R108.reuse, 0x20 ;  /* 0x000000206c037836 */ /* 0x040fe20000000000 */
[----:B------:R-:W3:Y:S01]  /*11bf0*/  LDCU.64 UR4, c[0x0][0x980] ;  /* 0x00013000ff0477ac */ /* 0x000ee20008000a00 */
[----:B------:R-:W-:Y:S01]  /*11c00*/  R2UR UR6, R105 ;  /* 0x00000000690672ca */ /* 0x000fe200000e0000 */
[----:B------:R-:W-:Y:S01]  /*11c10*/  BSSY.RECONVERGENT B0, `(.L_x_2281) ;  /* 0x000003c000007945 */ /* 0x000fe20003800200 */
[----:B------:R-:W-:Y:S01]  /*11c20*/  IADD3.X R4, PT, PT, RZ, R110, RZ, P1, P0 ;  /* 0x0000006eff047210 */ /* 0x000fe20000fe04ff */
[----:B------:R-:W4:Y:S01]  /*11c30*/  LDCU UR8, c[0x0][0x384] ;  /* 0x00007080ff0877ac */ /* 0x000f220008000800 */
[----:B------:R-:W-:Y:S01]  /*11c40*/  VIADD R105, R108, 0x80 ;  /* 0x000000806c697836 */ /* 0x000fe20000000000 */
[----:B-1----:R-:W-:Y:S01]  /*11c50*/  ISETP.GE.AND P5, PT, R0, UR9, PT ;  /* 0x0000000900007c0c */ /* 0x002fe2000bfa6270 */
[----:B------:R-:W-:Y:S01]  /*11c60*/  VIADD R0, R108, 0x60 ;  /* 0x000000606c007836 */ /* 0x000fe20000000000 */
[----:B------:R-:W-:Y:S01]  /*11c70*/  ISETP.GE.AND P2, PT, R2, UR9, PT ;  /* 0x0000000902007c0c */ /* 0x000fe2000bf46270 */
[----:B------:R-:W-:Y:S01]  /*11c80*/  VIADD R2, R108, 0x48 ;  /* 0x000000486c027836 */ /* 0x000fe20000000000 */
[C---:B---3--:R-:W-:Y:S01]  /*11c90*/  LEA R110, P0, R23.reuse, UR4, 0x1 ;  /* 0x00000004176e7c11 */ /* 0x048fe2000f8008ff */
[----:B------:R-:W1:Y:S01]  /*11ca0*/  LDCU UR4, c[0x0][0x42c] ;  /* 0x00008580ff0477ac */ /* 0x000e620008000800 */
[----:B------:R-:W-:Y:S01]  /*11cb0*/  ISETP.GE.AND P4, PT, R0, UR9, PT ;  /* 0x0000000900007c0c */ /* 0x000fe2000bf86270 */
[----:B------:R-:W-:Y:S01]  /*11cc0*/  VIADD R0, R108, 0x68 ;  /* 0x000000686c007836 */ /* 0x000fe20000000000 */
[----:B------:R-:W-:-:S02]  /*11cd0*/  LEA.HI.X R111, R23, UR5, R4, 0x1, P0 ;  /* 0x00000005176f7c11 */ /* 0x000fc400080f0c04 */
[C---:B------:R-:W-:Y:S01]  /*11ce0*/  ISETP.GE.AND P0, PT, R108.reuse, UR9, PT ;  /* 0x000000096c007c0c */ /* 0x040fe2000bf06270 */
[----:B------:R-:W3:Y:S01]  /*11cf0*/  LDTM.x16 R4, tmem[UR6+0xa0] ;  /* 0x0000a006000479ee */ /* 0x000ee20008240000 */
        /* <DEDUP_REMOVED lines=11> */
[----:B-1-3--:R-:W-:Y:S05]  /*11db0*/  @P0 BRA `(.L_x_2282) ;  /* 0x0000000000840947 */ /* 0x00afea0003800000 */
        /* <DEDUP_REMOVED lines=13> */
[----:B------:R-:W-:Y:S02]  /*11e90*/  PRMT R22, R0, 0x7632, R22 ;  /* 0x0000763200167816 */ /* 0x000fe40000000016 */
[----:B------:R-:W-:Y:S02]  /*11ea0*/  LOP3.LUT R20, R20, 0xffff, RZ, 0xc0, !PT ;  /* 0x0000ffff14147812 */ /* 0x000fe400078ec0ff */
[C---:B------:R-:W-:Y:S02]  /*11eb0*/  PRMT R21, R2.reuse, 0x7610, R21 ;  /* 0x0000761002157816 */ /* 0x040fe40000000015 */
[----:B------:R-:W-:Y:S01]  /*11ec0*/  PRMT R23, R2, 0x7632, R23 ;  /* 0x0000763202177816 */ /* 0x000fe20000000017 */
[----:B------:R-:W-:Y:S01]  /*11ed0*/  IMAD.WIDE.U32 R90, R20, 0x10000, RZ ;  /* 0x00010000145a7825 */ /* 0x000fe200078e00ff */
[----:B------:R-:W-:Y:S02]  /*11ee0*/  LOP3.LUT R22, R22, 0xffff, RZ, 0xc0, !PT ;  /* 0x0000ffff16167812 */ /* 0x000fe400078ec0ff */
[----:B------:R-:W-:Y:S01]  /*11ef0*/  F2FP.F16.F32.PACK_AB R2, R95, R94 ;  /* 0x0000005e5f02723e */ /* 0x000fe200000000ff */
[----:B------:R-:W-:Y:S01]  /*11f00*/  IMAD.U32 R23, R23, 0x10000, RZ ;  /* 0x0001000017177824 */ /* 0x000fe200078e00ff */
[----:B------:R-:W-:Y:S01]  /*11f10*/  LOP3.LUT R20, R91, 0xffff, R21, 0xf8, !PT ;  /* 0x0000ffff5b147812 */ /* 0x000fe200078ef815 */
[----:B------:R-:W-:Y:S01]  /*11f20*/  IMAD.WIDE.U32 R92, R22, 0x10000, RZ ;  /* 0x00010000165c7825 */ /* 0x000fe200078e00ff */
[----:B------:R-:W-:-:S02]  /*11f30*/  PRMT R88, R2, 0x7632, R88 ;  /* 0x0000763202587816 */ /* 0x000fc40000000058 */
[----:B------:R-:W-:Y:S02]  /*11f40*/  LOP3.LUT R3, R90, 0xffff, R3, 0xf8, !PT ;  /* 0x0000ffff5a037812 */ /* 0x000fe400078ef803 */
[----:B------:R-:W-:Y:S01]  /*11f50*/  LOP3.LUT R22, R92, 0xffff, R0, 0xf8, !PT ;  /* 0x0000ffff5c167812 */ /* 0x000fe200078ef800 */
[----:B------:R-:W-:Y:S01]  /*11f60*/  IMAD.U32 R88, R88, 0x10000, RZ ;  /* 0x0001000058587824 */ /* 0x000fe200078e00ff */
[----:B------:R-:W-:Y:S02]  /*11f70*/  LOP3.LUT R21, R93, 0xffff, R2, 0xf8, !PT ;  /* 0x0000ffff5d157812 */ /* 0x000fe400078ef802 */
[----:B------:R-:W-:Y:S01]  /*11f80*/  LOP3.LUT R0, R20, R23, RZ, 0xfc, !PT ;  /* 0x0000001714007212 */ /* 0x000fe200078efcff */
[----:B------:R-:W-:Y:S01]  /*11f90*/  IMAD.MOV.U32 R20, RZ, RZ, R3 ;  /* 0x000000ffff147224 */ /* 0x000fe200078e0003 */
[----:B------:R-:W-:-:S03]  /*11fa0*/  LOP3.LUT R23, R21, R88, RZ, 0xfc, !PT ;  /* 0x0000005815177212 */ /* 0x000fc600078efcff */
[----:B------:R-:W-:-:S05]  /*11fb0*/  IMAD.MOV.U32 R21, RZ, RZ, R0 ;  /* 0x000000ffff157224 */ /* 0x000fca00078e0000 */
[----:B-1----:R1:W-:Y:S02]  /*11fc0*/  STG.E.128 desc[UR6][R110.64], R20 ;  /* 0x000000146e007986 */ /* 0x0023e4000c101d06 */
.L_x_2282:
[----:B------:R-:W-:Y:S05]  /*11fd0*/  BSYNC.RECONVERGENT B0 ;  /* 0x0000000000007941 */ /* 0x000fea0003800200 */
.L_x_2281:
        /* <DEDUP_REMOVED lines=14> */
[----:B------:R-:W-:Y:S01]  /*120c0*/  F2FP.F16.F32.PACK_AB R3, R20, R3 ;  /* 0x000000031403723e */ /* 0x000fe200000000ff */
[----:B------:R-:W1:Y:S01]  /*120d0*/  LDCU.64 UR6, c[0x0][0x358] ;  /* 0x00006b00ff0677ac */ /* 0x000e620008000a00 */
[----:B------:R-:W-:-:S02]  /*120e0*/  PRMT R20, R0, 0x7632, R20 ;  /* 0x0000763200147816 */ /* 0x000fc40000000014 */
        /* <DEDUP_REMOVED lines=18> */
[----:B-1----:R3:W-:Y:S02]  /*12210*/  STG.E.128 desc[UR6][R110.64+0x10], R20 ;  /* 0x000010146e007986 */ /* 0x0027e4000c101d06 */
.L_x_2284:
[----:B------:R-:W-:Y:S05]  /*12220*/  BSYNC.RECONVERGENT B0 ;  /* 0x0000000000007941 */ /* 0x000fea0003800200 */
.L_x_2283:
[----:B------:R-:W-:Y:S01]  /*12230*/  ISETP.GE.U32.OR P0, PT, R109, UR8, P3 ;  /* 0x000000086d007c0c */ /* 0x000fe20009f06470 */
[C---:B------:R-:W-:Y:S01]  /*12240*/  VIADD R0, R108.reuse, 0x88 ;  /* 0x000000886c007836 */ /* 0x040fe20000000000 */
[----:B------:R-:W4:Y:S01]  /*12250*/  LDCU.64 UR6, c[0x0][0x358] ;  /* 0x00006b00ff0677ac */ /* 0x000f220008000a00 */
[----:B------:R-:W-:Y:S01]  /*12260*/  BSSY.RECONVERGENT B0, `(.L_x_2285) ;  /* 0x0000023000007945 */ /* 0x000fe20003800200 */
[----:B------:R-:W-:Y:S02]  /*12270*/  VIADD R88, R108, 0xa0 ;  /* 0x000000a06c587836 */ /* 0x000fe40000000000 */
[----:B------:R-:W-:-:S07]  /*12280*/  ISETP.GE.AND P3, PT, R0, UR9, PT ;  /* 0x0000000900007c0c */ /* 0x000fce000bf66270 */
[----:B------:R-:W-:Y:S06]  /*12290*/  @P0 BRA `(.L_x_2286) ;  /* 0x00000000007c0947 */ /* 0x000fec0003800000 */
        /* <DEDUP_REMOVED lines=30> */
[----:B----4-:R1:W-:Y:S02]  /*12480*/  STG.E.128 desc[UR6][R110.64+0x40], R20 ;  /* 0x000040146e007986 */ /* 0x0103e4000c101d06 */
.L_x_2286:
[----:B----4-:R-:W-:Y:S05]  /*12490*/  BSYNC.RECONVERGENT B0 ;  /* 0x0000000000007941 */ /* 0x010fea0003800200 */
.L_x_2285:
        /* <DEDUP_REMOVED lines=35> */
.L_x_2288:
[----:B------:R-:W-:Y:S05]  /*126d0*/  BSYNC.RECONVERGENT B0 ;  /* 0x0000000000007941 */ /* 0x000fea0003800200 */
.L_x_2287:
        /* <DEDUP_REMOVED lines=9> */
[----:B------:R-:W-:-:S04]  /*12770*/  LOP3.LUT R72, R72, 0xfffffffe, RZ, 0xc0, !PT ;  /* 0xfffffffe48487812 */ /* 0x000fc800078ec0ff */
[----:B------:R-:W-:-:S05]  /*12780*/  LOP3.LUT R72, R72, 0xfffffffd, RZ, 0xc0, !PT ;  /* 0xfffffffd48487812 */ /* 0x000fca00078ec0ff */
[----:B------:R-:W-:Y:S02]  /*12790*/  @P5 LOP3.LUT R72, R72, 0x2, RZ, 0xfc, !PT ;  /* 0x0000000248485812 */ /* 0x000fe400078efcff */
[C---:B------:R-:W-:Y:S02]  /*127a0*/  ISETP.GE.U32.OR P5, PT, R109.reuse, UR8, P4 ;  /* 0x000000086d007c0c */ /* 0x040fe4000a7a6470 */
[----:B------:R-:W-:Y:S02]  /*127b0*/  @P0 LOP3.LUT R72, R72, 0x1, RZ, 0xfc, !PT ;  /* 0x0000000148480812 */ /* 0x000fe400078efcff */
[----:B------:R-:W-:Y:S02]  /*127c0*/  ISETP.GE.AND P0, PT, R108, UR9, PT ;  /* 0x000000096c007c0c */ /* 0x000fe4000bf06270 */
[C---:B------:R-:W-:Y:S01]  /*127d0*/  ISETP.GE.U32.OR P4, PT, R109.reuse, UR8, P3 ;  /* 0x000000086d007c0c */ /* 0x040fe20009f86470 */
[----:B------:R1:W-:Y:S01]  /*127e0*/  STL [R1+0x4], R72 ;  /* 0x0000044801007387 */ /* 0x0003e20000100800 */
[----:B------:R-:W-:-:S02]  /*127f0*/  ISETP.GE.U32.OR P3, PT, R109, UR8, P2 ;  /* 0x000000086d007c0c */ /* 0x000fc40009766470 */
        /* <DEDUP_REMOVED lines=33> */
.L_x_2290:
[----:B------:R-:W-:Y:S05]  /*12a10*/  BSYNC.RECONVERGENT B0 ;  /* 0x0000000000007941 */ /* 0x000fea0003800200 */
.L_x_2289:
        /* <DEDUP_REMOVED lines=46> */
.L_x_2292:
[----:B------:R-:W-:Y:S05]  /*12d00*/  BSYNC.RECONVERGENT B0 ;  /* 0x0000000000007941 */ /* 0x000fea0003800200 */
.L_x_2291:
        /* <DEDUP_REMOVED lines=34> */
.L_x_2294:
[----:B------:R-:W-:Y:S05]  /*12f30*/  BSYNC.RECONVERGENT B0 ;  /* 0x0000000000007941 */ /* 0x000fea0003800200 */
.L_x_2293:
        /* <DEDUP_REMOVED lines=33> */
.L_x_2296:
[----:B------:R-:W-:Y:S05]  /*13150*/  BSYNC.RECONVERGENT B0 ;  /* 0x0000000000007941 */ /* 0x000fea0003800200 */
.L_x_2295:
        /* <DEDUP_REMOVED lines=33> */
.L_x_2298:
[----:B------:R-:W-:Y:S05]  /*13370*/  BSYNC.RECONVERGENT B0 ;  /* 0x0000000000007941 */ /* 0x000fea0003800200 */
.L_x_2297:
        /* <DEDUP_REMOVED lines=33> */
.L_x_2300:
[----:B------:R-:W-:Y:S05]  /*13590*/  BSYNC.RECONVERGENT B0 ;  /* 0x0000000000007941 */ /* 0x000fea0003800200 */
.L_x_2299:
        /* <DEDUP_REMOVED lines=33> */
.L_x_2302:
[----:B------:R-:W-:Y:S05]  /*137b0*/  BSYNC.RECONVERGENT B0 ;  /* 0x0000000000007941 */ /* 0x000fea0003800200 */
.L_x_2301:
        /* <DEDUP_REMOVED lines=25> */
.L_x_2304:
[----:B------:R-:W-:Y:S05]  /*13950*/  BSYNC.RECONVERGENT B0 ;  /* 0x0000000000007941 */ /* 0x000fea0003800200 */
.L_x_2303:
[----:B------:R-:W-:Y:S01]  /*13960*/  NOP ;  /* 0x0000000000007918 */ /* 0x000fe20000000000 */
[----:B------:R-:W-:Y:S05]  /*13970*/  @!P1 BRA `(.L_x_2305) ;  /* 0x0000000000089947 */ /* 0x000fea0003800000 */
[----:B------:R-:W-:Y:S05]  /*13980*/  BPT.TRAP 0x1 ;  /* 0x000000040000795c */ /* 0x000fea0000300000 */
[----:B------:R-:W-:Y:S05]  /*13990*/  BPT.TRAP 0x1 ;  /* 0x000000040000795c */ /* 0x000fea0000300000 */
.L_x_2305:
        /* <DEDUP_REMOVED lines=44> */
.L_x_2307:
[----:B------:R-:W-:Y:S02]  /*13c60*/  MOV R2, 0x13c80 ;  /* 0x00013c8000027802 */ /* 0x000fe40000000f00 */
[----:B--234-:R-:W-:Y:S05]  /*13c70*/  CALL.REL.NOINC `($__internal_25_$__cuda_sm10x_tcgen05_guardrail_trap_col_being_dealloced_not_returned_by_alloc) ;  /* 0x0000000c00b07944 */ /* 0x01cfea0003c00000 */
[----:B------:R-:W-:Y:S05]  /*13c80*/  BRA `(.L_x_2308) ;  /* 0x0000000000087947 */ /* 0x000fea0003800000 */
.L_x_2306:
[----:B------:R-:W-:Y:S02]  /*13c90*/  MOV R2, 0x13cb0 ;  /* 0x00013cb000027802 */ /* 0x000fe40000000f00 */
[----:B--234-:R-:W-:Y:S05]  /*13ca0*/  CALL.REL.NOINC `($__internal_27_$__cuda_sm10x_tcgen05_guardrail_trap_unallocated_columns_being_dealloced) ;  /* 0x0000000c00bc7944 */ /* 0x01cfea0003c00000 */
.L_x_2308:
[----:B------:R-:W-:Y:S01]  /*13cb0*/  NOP ;  /* 0x0000000000007918 */ /* 0x000fe20000000000 */
[----:B------:R-:W-:Y:S05]  /*13cc0*/  EXIT ;  /* 0x000000000000794d */ /* 0x000fea0003800000 */
.L_x_2048:
[----:B------:R-:W-:-:S07]  /*13cd0*/  MOV R3, UR40 ;  /* 0x0000002800037c02 */ /* 0x000fce0008000f00 */
.L_x_2309:
[----:B-1----:R1:W2:Y:S02]  /*13ce0*/  SYNCS.PHASECHK.TRANS64.TRYWAIT P0, [R3+URZ+0x30810], R6 ;  /* 0x03081006030075a7 */ /* 0x0022a400080011ff */
[----:B--2---:R-:W-:Y:S05]  /*13cf0*/  @!P0 NANOSLEEP.SYNCS 0x989680 ;  /* 0x009896800000895d */ /* 0x004fea0003900000 */
[----:B------:R-:W2:Y:S02]  /*13d00*/  @!P0 SYNCS.PHASECHK.TRANS64 P0, [R3+URZ+0x30810], R6 ;  /* 0x03081006030085a7 */ /* 0x000ea400080010ff */
[----:B--2---:R-:W-:Y:S05]  /*13d10*/  @!P0 BRA `(.L_x_2309) ;  /* 0xfffffffc00f08947 */ /* 0x004fea000383ffff */
[----:B------:R-:W-:Y:S05]  /*13d20*/  BRA `(.L_x_2310) ;  /* 0xfffffee400d87947 */ /* 0x000fea000383ffff */
.L_x_2056:
[----:B------:R-:W-:-:S07]  /*13d30*/  MOV R3, UR40 ;  /* 0x0000002800037c02 */ /* 0x000fce0008000f00 */
.L_x_2311:
[----:B-1----:R1:W2:Y:S02]  /*13d40*/  SYNCS.PHASECHK.TRANS64.TRYWAIT P0, [R3+URZ+0x30838], R6 ;  /* 0x03083806030075a7 */ /* 0x0022a400080011ff */
[----:B--2---:R-:W-:Y:S05]  /*13d50*/  @!P0 NANOSLEEP.SYNCS 0x989680 ;  /* 0x009896800000895d */ /* 0x004fea0003900000 */
[----:B------:R-:W2:Y:S02]  /*13d60*/  @!P0 SYNCS.PHASECHK.TRANS64 P0, [R3+URZ+0x30838], R6 ;  /* 0x03083806030085a7 */ /* 0x000ea400080010ff */
[----:B--2---:R-:W-:Y:S05]  /*13d70*/  @!P0 BRA `(.L_x_2311) ;  /* 0xfffffffc00f08947 */ /* 0x004fea000383ffff */
[----:B------:R-:W-:Y:S05]  /*13d80*/  BRA `(.L_x_2312) ;  /* 0xfffffee800e07947 */ /* 0x000fea000383ffff */
.L_x_2059:
[----:B------:R-:W-:-:S07]  /*13d90*/  MOV R11, UR40 ;  /* 0x00000028000b7c02 */ /* 0x000fce0008000f00 */
.L_x_2313:
[----:B--2---:R2:W3:Y:S02]  /*13da0*/  SYNCS.PHASECHK.TRANS64.TRYWAIT P0, [R11+URZ+0x30828], R6 ;  /* 0x030828060b0075a7 */ /* 0x0044e400080011ff */
[----:B---3--:R-:W-:Y:S05]  /*13db0*/  @!P0 NANOSLEEP.SYNCS 0x989680 ;  /* 0x009896800000895d */ /* 0x008fea0003900000 */
[----:B------:R-:W3:Y:S02]  /*13dc0*/  @!P0 SYNCS.PHASECHK.TRANS64 P0, [R11+URZ+0x30828], R6 ;  /* 0x030828060b0085a7 */ /* 0x000ee400080010ff */
[----:B---3--:R-:W-:Y:S05]  /*13dd0*/  @!P0 BRA `(.L_x_2313) ;  /* 0xfffffffc00f08947 */ /* 0x008fea000383ffff */
[----:B------:R-:W-:Y:S05]  /*13de0*/  BRA `(.L_x_2314) ;  /* 0xfffffeec00487947 */ /* 0x000fea000383ffff */
.L_x_2065:
[----:B--2---:R-:W-:-:S07]  /*13df0*/  MOV R11, UR40 ;  /* 0x00000028000b7c02 */ /* 0x004fce0008000f00 */
.L_x_2315:
[----:B-1----:R1:W2:Y:S02]  /*13e00*/  SYNCS.PHASECHK.TRANS64.TRYWAIT P0, [R11+URZ+0x30848], R6 ;  /* 0x030848060b0075a7 */ /* 0x0022a400080011ff */
[----:B--2---:R-:W-:Y:S05]  /*13e10*/  @!P0 NANOSLEEP.SYNCS 0x989680 ;  /* 0x009896800000895d */ /* 0x004fea0003900000 */
[----:B------:R-:W2:Y:S02]  /*13e20*/  @!P0 SYNCS.PHASECHK.TRANS64 P0, [R11+URZ+0x30848], R6 ;  /* 0x030848060b0085a7 */ /* 0x000ea400080010ff */
[----:B--2---:R-:W-:Y:S05]  /*13e30*/  @!P0 BRA `(.L_x_2315) ;  /* 0xfffffffc00f08947 */ /* 0x004fea000383ffff */
[----:B------:R-:W-:Y:S05]  /*13e40*/  BRA `(.L_x_2316) ;  /* 0xfffffef000007947 */ /* 0x000fea000383ffff */
.L_x_2070:
[----:B------:R-:W-:-:S07]  /*13e50*/  MOV R11, UR40 ;  /* 0x00000028000b7c02 */ /* 0x000fce0008000f00 */
.L_x_2317:
[----:B--2---:R2:W1:Y:S02]  /*13e60*/  SYNCS.PHASECHK.TRANS64.TRYWAIT P0, [R11+URZ+0x30818], R20 ;  /* 0x030818140b0075a7 */ /* 0x00446400080011ff */
[----:B-1----:R-:W-:Y:S05]  /*13e70*/  @!P0 NANOSLEEP.SYNCS 0x989680 ;  /* 0x009896800000895d */ /* 0x002fea0003900000 */
[----:B------:R-:W1:Y:S02]  /*13e80*/  @!P0 SYNCS.PHASECHK.TRANS64 P0, [R11+URZ+0x30818], R20 ;  /* 0x030818140b0085a7 */ /* 0x000e6400080010ff */
[----:B-1----:R-:W-:Y:S05]  /*13e90*/  @!P0 BRA `(.L_x_2317) ;  /* 0xfffffffc00f08947 */ /* 0x002fea000383ffff */
[----:B------:R-:W-:Y:S05]  /*13ea0*/  BRA `(.L_x_2318) ;  /* 0xfffffef000c07947 */ /* 0x000fea000383ffff */
.L_x_2076:
[----:B------:R-:W-:-:S07]  /*13eb0*/  MOV R11, UR40 ;  /* 0x00000028000b7c02 */ /* 0x000fce0008000f00 */
.L_x_2319:
[----:B-1----:R1:W2:Y:S02]  /*13ec0*/  SYNCS.PHASECHK.TRANS64.TRYWAIT P0, [R11+URZ+0x30838], R20 ;  /* 0x030838140b0075a7 */ /* 0x0022a400080011ff */
[----:B--2---:R-:W-:Y:S05]  /*13ed0*/  @!P0 NANOSLEEP.SYNCS 0x989680 ;  /* 0x009896800000895d */ /* 0x004fea0003900000 */
[----:B------:R-:W2:Y:S02]  /*13ee0*/  @!P0 SYNCS.PHASECHK.TRANS64 P0, [R11+URZ+0x30838], R20 ;  /* 0x030838140b0085a7 */ /* 0x000ea400080010ff */
[----:B--2---:R-:W-:Y:S05]  /*13ef0*/  @!P0 BRA `(.L_x_2319) ;  /* 0xfffffffc00f08947 */ /* 0x004fea000383ffff */
[----:B------:R-:W-:Y:S05]  /*13f00*/  BRA `(.L_x_2320) ;  /* 0xfffffef400547947 */ /* 0x000fea000383ffff */
.L_x_2079:
[----:B------:R-:W-:-:S07]  /*13f10*/  MOV R11, UR40 ;  /* 0x00000028000b7c02 */ /* 0x000fce0008000f00 */
.L_x_2321:
[----:B--2---:R2:W3:Y:S02]  /*13f20*/  SYNCS.PHASECHK.TRANS64.TRYWAIT P0, [R11+URZ+0x30828], R20 ;  /* 0x030828140b0075a7 */ /* 0x0044e400080011ff */
[----:B---3--:R-:W-:Y:S05]  /*13f30*/  @!P0 NANOSLEEP.SYNCS 0x989680 ;  /* 0x009896800000895d */ /* 0x008fea0003900000 */
[----:B------:R-:W3:Y:S02]  /*13f40*/  @!P0 SYNCS.PHASECHK.TRANS64 P0, [R11+URZ+0x30828], R20 ;  /* 0x030828140b0085a7 */ /* 0x000ee400080010ff */
[----:B---3--:R-:W-:Y:S05]  /*13f50*/  @!P0 BRA `(.L_x_2321) ;  /* 0xfffffffc00f08947 */ /* 0x008fea000383ffff */
[----:B------:R-:W-:Y:S05]  /*13f60*/  BRA `(.L_x_2322) ;  /* 0xfffffef400a47947 */ /* 0x000fea000383ffff */
.L_x_2084:
[----:B--2---:R-:W-:-:S07]  /*13f70*/  MOV R11, UR40 ;  /* 0x00000028000b7c02 */ /* 0x004fce0008000f00 */
.L_x_2323:
[----:B-1----:R1:W2:Y:S02]  /*13f80*/  SYNCS.PHASECHK.TRANS64.TRYWAIT P0, [R11+URZ+0x30848], R20 ;  /* 0x030848140b0075a7 */ /* 0x0022a400080011ff */
[----:B--2---:R-:W-:Y:S05]  /*13f90*/  @!P0 NANOSLEEP.SYNCS 0x989680 ;  /* 0x009896800000895d */ /* 0x004fea0003900000 */
[----:B------:R-:W2:Y:S02]  /*13fa0*/  @!P0 SYNCS.PHASECHK.TRANS64 P0, [R11+URZ+0x30848], R20 ;  /* 0x030848140b0085a7 */ /* 0x000ea400080010ff */
[----:B--2---:R-:W-:Y:S05]  /*13fb0*/  @!P0 BRA `(.L_x_2323) ;  /* 0xfffffffc00f08947 */ /* 0x004fea000383ffff */
[----:B------:R-:W-:Y:S05]  /*13fc0*/  BRA `(.L_x_2324) ;  /* 0xfffffef400fc7947 */ /* 0x000fea000383ffff */
.L_x_2088:
[----:B------:R-:W-:-:S07]  /*13fd0*/  MOV R11, UR40 ;  /* 0x00000028000b7c02 */ /* 0x000fce0008000f00 */
.L_x_2325:
[----:B-1----:R1:W2:Y:S02]  /*13fe0*/  SYNCS.PHASECHK.TRANS64.TRYWAIT P0, [R11+URZ+0x30810], R20 ;  /* 0x030810140b0075a7 */ /* 0x0022a400080011ff */
[----:B--2---:R-:W-:Y:S05]  /*13ff0*/  @!P0 NANOSLEEP.SYNCS 0x989680 ;  /* 0x009896800000895d */ /* 0x004fea0003900000 */
[----:B------:R-:W2:Y:S02]  /*14000*/  @!P0 SYNCS.PHASECHK.TRANS64 P0, [R11+URZ+0x30810], R20 ;  /* 0x030810140b0085a7 */ /* 0x000ea400080010ff */
[----:B--2---:R-:W-:Y:S05]  /*14010*/  @!P0 BRA `(.L_x_2325) ;  /* 0xfffffffc00f08947 */ /* 0x004fea000383ffff */
[----:B------:R-:W-:Y:S05]  /*14020*/  BRA `(.L_x_2326) ;  /* 0xfffffef8004c7947 */ /* 0x000fea000383ffff */
.L_x_2094:
[----:B------:R-:W-:-:S07]  /*14030*/  MOV R20, UR40 ;  /* 0x0000002800147c02 */ /* 0x000fce0008000f00 */
.L_x_2327:
[----:B-1----:R1:W3:Y:S02]  /*14040*/  SYNCS.PHASECHK.TRANS64.TRYWAIT P0, [R20+URZ+0x30838], R11 ;  /* 0x0308380b140075a7 */ /* 0x0022e400080011ff */
[----:B---3--:R-:W-:Y:S05]  /*14050*/  @!P0 NANOSLEEP.SYNCS 0x989680 ;  /* 0x009896800000895d */ /* 0x008fea0003900000 */
[----:B------:R-:W3:Y:S02]  /*14060*/  @!P0 SYNCS.PHASECHK.TRANS64 P0, [R20+URZ+0x30838], R11 ;  /* 0x0308380b140085a7 */ /* 0x000ee400080010ff */
[----:B---3--:R-:W-:Y:S05]  /*14070*/  @!P0 BRA `(.L_x_2327) ;  /* 0xfffffffc00f08947 */ /* 0x008fea000383ffff */
[----:B------:R-:W-:Y:S05]  /*14080*/  BRA `(.L_x_2328) ;  /* 0xfffffef800d47947 */ /* 0x000fea000383ffff */
.L_x_2097:
[----:B------:R-:W-:-:S07]  /*14090*/  MOV R6, UR40 ;  /* 0x0000002800067c02 */ /* 0x000fce0008000f00 */
.L_x_2329:
[----:B--2---:R2:W3:Y:S02]  /*140a0*/  SYNCS.PHASECHK.TRANS64.TRYWAIT P0, [R6+URZ+0x30828], R11 ;  /* 0x0308280b060075a7 */ /* 0x0044e400080011ff */
[----:B---3--:R-:W-:Y:S05]  /*140b0*/  @!P0 NANOSLEEP.SYNCS 0x989680 ;  /* 0x009896800000895d */ /* 0x008fea0003900000 */
[----:B------:R-:W3:Y:S02]  /*140c0*/  @!P0 SYNCS.PHASECHK.TRANS64 P0, [R6+URZ+0x30828], R11 ;  /* 0x0308280b060085a7 */ /* 0x000ee400080010ff */
[----:B---3--:R-:W-:Y:S05]  /*140d0*/  @!P0 BRA `(.L_x_2329) ;  /* 0xfffffffc00f08947 */ /* 0x008fea000383ffff */
[----:B------:R-:W-:Y:S05]  /*140e0*/  BRA `(.L_x_2330) ;  /* 0xfffffefc00207947 */ /* 0x000fea000383ffff */
.L_x_2102:
[----:B--2---:R-:W-:-:S07]  /*140f0*/  MOV R6, UR40 ;  /* 0x0000002800067c02 */ /* 0x004fce0008000f00 */
.L_x_2331:
[----:B--2---:R2:W4:Y:S02]  /*14100*/  SYNCS.PHASECHK.TRANS64.TRYWAIT P0, [R6+URZ+0x30848], R11 ;  /* 0x0308480b060075a7 */ /* 0x00452400080011ff */
[----:B----4-:R-:W-:Y:S05]  /*14110*/  @!P0 NANOSLEEP.SYNCS 0x989680 ;  /* 0x009896800000895d */ /* 0x010fea0003900000 */
[----:B------:R-:W4:Y:S02]  /*14120*/  @!P0 SYNCS.PHASECHK.TRANS64 P0, [R6+URZ+0x30848], R11 ;  /* 0x0308480b060085a7 */ /* 0x000f2400080010ff */
[----:B----4-:R-:W-:Y:S05]  /*14130*/  @!P0 BRA `(.L_x_2331) ;  /* 0xfffffffc00f08947 */ /* 0x010fea000383ffff */
[----:B------:R-:W-:Y:S05]  /*14140*/  BRA `(.L_x_2332) ;  /* 0xfffffefc007c7947 */ /* 0x000fea000383ffff */
.L_x_2107:
[----:B------:R-:W-:-:S07]  /*14150*/  MOV R6, UR40 ;  /* 0x0000002800067c02 */ /* 0x000fce0008000f00 */
.L_x_2333:
[----:B--2---:R2:W3:Y:S02]  /*14160*/  SYNCS.PHASECHK.TRANS64.TRYWAIT P0, [R6+URZ+0x30818], R11 ;  /* 0x0308180b060075a7 */ /* 0x0044e400080011ff */
[----:B---3--:R-:W-:Y:S05]  /*14170*/  @!P0 NANOSLEEP.SYNCS 0x989680 ;  /* 0x009896800000895d */ /* 0x008fea0003900000 */
[----:B------:R-:W3:Y:S02]  /*14180*/  @!P0 SYNCS.PHASECHK.TRANS64 P0, [R6+URZ+0x30818], R11 ;  /* 0x0308180b060085a7 */ /* 0x000ee400080010ff */
[----:B---3--:R-:W-:Y:S05]  /*14190*/  @!P0 BRA `(.L_x_2333) ;  /* 0xfffffffc00f08947 */ /* 0x008fea000383ffff */
[----:B------:R-:W-:Y:S05]  /*141a0*/  BRA `(.L_x_2334) ;  /* 0xfffffefc00f87947 */ /* 0x000fea000383ffff */
.L_x_2113:
[----:B------:R-:W-:-:S07]  /*141b0*/  MOV R6, UR40 ;  /* 0x0000002800067c02 */ /* 0x000fce0008000f00 */
.L_x_2335:
[----:B--2---:R2:W4:Y:S02]  /*141c0*/  SYNCS.PHASECHK.TRANS64.TRYWAIT P0, [R6+URZ+0x30838], R11 ;  /* 0x0308380b060075a7 */ /* 0x00452400080011ff */
[----:B----4-:R-:W-:Y:S05]  /*141d0*/  @!P0 NANOSLEEP.SYNCS 0x989680 ;  /* 0x009896800000895d */ /* 0x010fea0003900000 */
[----:B------:R-:W4:Y:S02]  /*141e0*/  @!P0 SYNCS.PHASECHK.TRANS64 P0, [R6+URZ+0x30838], R11 ;  /* 0x0308380b060085a7 */ /* 0x000f2400080010ff */
[----:B----4-:R-:W-:Y:S05]  /*141f0*/  @!P0 BRA `(.L_x_2335) ;  /* 0xfffffffc00f08947 */ /* 0x010fea000383ffff */
[----:B------:R-:W-:Y:S05]  /*14200*/  BRA `(.L_x_2336) ;  /* 0xffffff0000787947 */ /* 0x000fea000383ffff */
.L_x_2116:
[----:B----4-:R-:W-:-:S07]  /*14210*/  MOV R4, UR40 ;  /* 0x0000002800047c02 */ /* 0x010fce0008000f00 */
.L_x_2337:
[----:B----4-:R4:W1:Y:S02]  /*14220*/  SYNCS.PHASECHK.TRANS64.TRYWAIT P0, [R4+URZ+0x30828], R11 ;  /* 0x0308280b040075a7 */ /* 0x01086400080011ff */
[----:B-1----:R-:W-:Y:S05]  /*14230*/  @!P0 NANOSLEEP.SYNCS 0x989680 ;  /* 0x009896800000895d */ /* 0x002fea0003900000 */
[----:B------:R-:W1:Y:S02]  /*14240*/  @!P0 SYNCS.PHASECHK.TRANS64 P0, [R4+URZ+0x30828], R11 ;  /* 0x0308280b040085a7 */ /* 0x000e6400080010ff */
[----:B-1----:R-:W-:Y:S05]  /*14250*/  @!P0 BRA `(.L_x_2337) ;  /* 0xfffffffc00f08947 */ /* 0x002fea000383ffff */
[----:B------:R-:W-:Y:S05]  /*14260*/  BRA `(.L_x_2338) ;  /* 0xffffff0000c47947 */ /* 0x000fea000383ffff */
.L_x_2121:
[----:B----4-:R-:W-:-:S07]  /*14270*/  MOV R4, UR40 ;  /* 0x0000002800047c02 */ /* 0x010fce0008000f00 */
.L_x_2339:
[----:B-1----:R1:W4:Y:S02]  /*14280*/  SYNCS.PHASECHK.TRANS64.TRYWAIT P0, [R4+URZ+0x30848], R11 ;  /* 0x0308480b040075a7 */ /* 0x00232400080011ff */
[----:B----4-:R-:W-:Y:S05]  /*14290*/  @!P0 NANOSLEEP.SYNCS 0x989680 ;  /* 0x009896800000895d */ /* 0x010fea0003900000 */
[----:B------:R-:W4:Y:S02]  /*142a0*/  @!P0 SYNCS.PHASECHK.TRANS64 P0, [R4+URZ+0x30848], R11 ;  /* 0x0308480b040085a7 */ /* 0x000f2400080010ff */
[----:B----4-:R-:W-:Y:S05]  /*142b0*/  @!P0 BRA `(.L_x_2339) ;  /* 0xfffffffc00f08947 */ /* 0x010fea000383ffff */
[----:B------:R-:W-:Y:S05]  /*142c0*/  BRA `(.L_x_2340) ;  /* 0xffffff0400207947 */ /* 0x000fea000383ffff */
.L_x_2129:
[----:B-1----:R1:W2:Y:S02]  /*142d0*/  SYNCS.PHASECHK.TRANS64.TRYWAIT P0, [R4+URZ+0x30800], R23 ;  /* 0x03080017040075a7 */ /* 0x0022a400080011ff */
[----:B--2---:R-:W-:Y:S05]  /*142e0*/  @!P0 NANOSLEEP.SYNCS 0x989680 ;  /* 0x009896800000895d */ /* 0x004fea0003900000 */
[----:B------:R-:W2:Y:S02]  /*142f0*/  @!P0 SYNCS.PHASECHK.TRANS64 P0, [R4+URZ+0x30800], R23 ;  /* 0x03080017040085a7 */ /* 0x000ea400080010ff */
[----:B--2---:R-:W-:Y:S05]  /*14300*/  @!P0 BRA `(.L_x_2129) ;  /* 0xfffffffc00f08947 */ /* 0x004fea000383ffff */
[----:B------:R-:W-:Y:S05]  /*14310*/  BRA `(.L_x_2341) ;  /* 0xffffff0800e47947 */ /* 0x000fea000383ffff */
.L_x_2130:
[----:B--2---:R2:W3:Y:S02]  /*14320*/  SYNCS.PHASECHK.TRANS64.TRYWAIT P0, [R4+URZ+0x30858], R7 ;  /* 0x03085807040075a7 */ /* 0x0044e400080011ff */
[----:B---3--:R-:W-:Y:S05]  /*14330*/  @!P0 NANOSLEEP.SYNCS 0x989680 ;  /* 0x009896800000895d */ /* 0x008fea0003900000 */
[----:B------:R-:W3:Y:S02]  /*14340*/  @!P0 SYNCS.PHASECHK.TRANS64 P0, [R4+URZ+0x30858], R7 ;  /* 0x03085807040085a7 */ /* 0x000ee400080010ff */
[----:B---3--:R-:W-:Y:S05]  /*14350*/  @!P0 BRA `(.L_x_2130) ;  /* 0xfffffffc00f08947 */ /* 0x008fea000383ffff */
[----:B------:R-:W-:Y:S05]  /*14360*/  BRA `(.L_x_2342) ;  /* 0xffffff0800e87947 */ /* 0x000fea000383ffff */
.L_x_2133:
[----:B---3--:R3:W4:Y:S02]  /*14370*/  SYNCS.PHASECHK.TRANS64.TRYWAIT P0, [R4+URZ+0x30820], R23 ;  /* 0x03082017040075a7 */ /* 0x00872400080011ff */
[----:B----4-:R-:W-:Y:S05]  /*14380*/  @!P0 NANOSLEEP.SYNCS 0x989680 ;  /* 0x009896800000895d */ /* 0x010fea0003900000 */
[----:B------:R-:W4:Y:S02]  /*14390*/  @!P0 SYNCS.PHASECHK.TRANS64 P0, [R4+URZ+0x30820], R23 ;  /* 0x03082017040085a7 */ /* 0x000f2400080010ff */
[----:B----4-:R-:W-:Y:S05]  /*143a0*/  @!P0 BRA `(.L_x_2133) ;  /* 0xfffffffc00f08947 */ /* 0x010fea000383ffff */
[----:B------:R-:W-:Y:S05]  /*143b0*/  BRA `(.L_x_2343) ;  /* 0xffffff1800087947 */ /* 0x000fea000383ffff */
.L_x_2135:
[----:B----4-:R4:W1:Y:S02]  /*143c0*/  SYNCS.PHASECHK.TRANS64.TRYWAIT P0, [R4+URZ+0x30868], R7 ;  /* 0x03086807040075a7 */ /* 0x01086400080011ff */
[----:B-1----:R-:W-:Y:S05]  /*143d0*/  @!P0 NANOSLEEP.SYNCS 0x989680 ;  /* 0x009896800000895d */ /* 0x002fea0003900000 */
[----:B------:R-:W1:Y:S02]  /*143e0*/  @!P0 SYNCS.PHASECHK.TRANS64 P0, [R4+URZ+0x30868], R7 ;  /* 0x03086807040085a7 */ /* 0x000e6400080010ff */
[----:B-1----:R-:W-:Y:S05]  /*143f0*/  @!P0 BRA `(.L_x_2135) ;  /* 0xfffffffc00f08947 */ /* 0x002fea000383ffff */
[----:B------:R-:W-:Y:S05]  /*14400*/  BRA `(.L_x_2344) ;  /* 0xffffff1800047947 */ /* 0x000fea000383ffff */
.L_x_2137:
[----:B------:R1:W1:Y:S02]  /*14410*/  SYNCS.PHASECHK.TRANS64.TRYWAIT P0, [R4+URZ+0x30878], R7 ;  /* 0x03087807040075a7 */ /* 0x00026400080011ff */
[----:B-1----:R-:W-:Y:S05]  /*14420*/  @!P0 NANOSLEEP.SYNCS 0x989680 ;  /* 0x009896800000895d */ /* 0x002fea0003900000 */
[----:B------:R-:W1:Y:S02]  /*14430*/  @!P0 SYNCS.PHASECHK.TRANS64 P0, [R4+URZ+0x30878], R7 ;  /* 0x03087807040085a7 */ /* 0x000e6400080010ff */
[----:B-1----:R-:W-:Y:S05]  /*14440*/  @!P0 BRA `(.L_x_2137) ;  /* 0xfffffffc00f08947 */ /* 0x002fea000383ffff */
[----:B------:R-:W-:Y:S05]  /*14450*/  BRA `(.L_x_2345) ;  /* 0xffffff18000c7947 */ /* 0x000fea000383ffff */
.L_x_2140:
[----:B--2---:R2:W4:Y:S02]  /*14460*/  SYNCS.PHASECHK.TRANS64.TRYWAIT P0, [R4+URZ+0x30880], R23 ;  /* 0x03088017040075a7 */ /* 0x00452400080011ff */
[----:B----4-:R-:W-:Y:S05]  /*14470*/  @!P0 NANOSLEEP.SYNCS 0x989680 ;  /* 0x009896800000895d */ /* 0x010fea0003900000 */
[----:B------:R-:W4:Y:S02]  /*14480*/  @!P0 SYNCS.PHASECHK.TRANS64 P0, [R4+URZ+0x30880], R23 ;  /* 0x03088017040085a7 */ /* 0x000f2400080010ff */
[----:B----4-:R-:W-:Y:S05]  /*14490*/  @!P0 BRA `(.L_x_2140) ;  /* 0xfffffffc00f08947 */ /* 0x010fea000383ffff */
[----:B------:R-:W-:Y:S05]  /*144a0*/  BRA `(.L_x_2346) ;  /* 0xffffff2000187947 */ /* 0x000fea000383ffff */
.L_x_2146:
[----:B-1----:R1:W2:Y:S02]  /*144b0*/  SYNCS.PHASECHK.TRANS64.TRYWAIT P0, [R3+URZ+0x30800], R28 ;  /* 0x0308001c030075a7 */ /* 0x0022a400080011ff */
[----:B--2---:R-:W-:Y:S05]  /*144c0*/  @!P0 NANOSLEEP.SYNCS 0x989680 ;  /* 0x009896800000895d */ /* 0x004fea0003900000 */
[----:B------:R-:W2:Y:S02]  /*144d0*/  @!P0 SYNCS.PHASECHK.TRANS64 P0, [R3+URZ+0x30800], R28 ;  /* 0x0308001c030085a7 */ /* 0x000ea400080010ff */
[----:B--2---:R-:W-:Y:S05]  /*144e0*/  @!P0 BRA `(.L_x_2146) ;  /* 0xfffffffc00f08947 */ /* 0x004fea000383ffff */
[----:B------:R-:W-:Y:S05]  /*144f0*/  BRA `(.L_x_2347) ;  /* 0xffffff28002c7947 */ /* 0x000fea000383ffff */
.L_x_2148:
[----:B-1----:R1:W2:Y:S02]  /*14500*/  SYNCS.PHASECHK.TRANS64.TRYWAIT P0, [R4+URZ+0x30858], R3 ;  /* 0x03085803040075a7 */ /* 0x0022a400080011ff */
[----:B--2---:R-:W-:Y:S05]  /*14510*/  @!P0 NANOSLEEP.SYNCS 0x989680 ;  /* 0x009896800000895d */ /* 0x004fea0003900000 */
[----:B------:R-:W2:Y:S02]  /*14520*/  @!P0 SYNCS.PHASECHK.TRANS64 P0, [R4+URZ+0x30858], R3 ;  /* 0x03085803040085a7 */ /* 0x000ea400080010ff */
[----:B--2---:R-:W-:Y:S05]  /*14530*/  @!P0 BRA `(.L_x_2148) ;  /* 0xfffffffc00f08947 */ /* 0x004fea000383ffff */
[----:B------:R-:W-:Y:S05]  /*14540*/  BRA `(.L_x_2348) ;  /* 0xffffff28002c7947 */ /* 0x000fea000383ffff */
.L_x_2151:
[----:B--2---:R2:W3:Y:S02]  /*14550*/  SYNCS.PHASECHK.TRANS64.TRYWAIT P0, [R4+URZ+0x30890], R3 ;  /* 0x03089003040075a7 */ /* 0x0044e400080011ff */
[----:B---3--:R-:W-:Y:S05]  /*14560*/  @!P0 NANOSLEEP.SYNCS 0x989680 ;  /* 0x009896800000895d */ /* 0x008fea0003900000 */
[----:B------:R-:W3:Y:S02]  /*14570*/  @!P0 SYNCS.PHASECHK.TRANS64 P0, [R4+URZ+0x30890], R3 ;  /* 0x03089003040085a7 */ /* 0x000ee400080010ff */
[----:B---3--:R-:W-:Y:S05]  /*14580*/  @!P0 BRA `(.L_x_2151) ;  /* 0xfffffffc00f08947 */ /* 0x008fea000383ffff */
[----:B------:R-:W-:Y:S05]  /*14590*/  BRA `(.L_x_2349) ;  /* 0xffffff3400287947 */ /* 0x000fea000383ffff */
.L_x_2153:
[----:B--2---:R2:W3:Y:S02]  /*145a0*/  SYNCS.PHASECHK.TRANS64.TRYWAIT P0, [R4+URZ+0x30868], R3 ;  /* 0x03086803040075a7 */ /* 0x0044e400080011ff */
[----:B---3--:R-:W-:Y:S05]  /*145b0*/  @!P0 NANOSLEEP.SYNCS 0x989680 ;  /* 0x009896800000895d */ /* 0x008fea0003900000 */
[----:B------:R-:W3:Y:S02]  /*145c0*/  @!P0 SYNCS.PHASECHK.TRANS64 P0, [R4+URZ+0x30868], R3 ;  /* 0x03086803040085a7 */ /* 0x000ee400080010ff */
[----:B---3--:R-:W-:Y:S05]  /*145d0*/  @!P0 BRA `(.L_x_2153) ;  /* 0xfffffffc00f08947 */ /* 0x008fea000383ffff */
[----:B------:R-:W-:Y:S05]  /*145e0*/  BRA `(.L_x_2350) ;  /* 0xffffff3400287947 */ /* 0x000fea000383ffff */
.L_x_2159:
[----:B--2---:R2:W3:Y:S02]  /*145f0*/  SYNCS.PHASECHK.TRANS64.TRYWAIT P0, [R4+URZ+0x30878], R3 ;  /* 0x03087803040075a7 */ /* 0x0044e400080011ff */
[----:B---3--:R-:W-:Y:S05]  /*14600*/  @!P0 NANOSLEEP.SYNCS 0x989680 ;  /* 0x009896800000895d */ /* 0x008fea0003900000 */
[----:B------:R-:W3:Y:S02]  /*14610*/  @!P0 SYNCS.PHASECHK.TRANS64 P0, [R4+URZ+0x30878], R3 ;  /* 0x03087803040085a7 */ /* 0x000ee400080010ff */
[----:B---3--:R-:W-:Y:S05]  /*14620*/  @!P0 BRA `(.L_x_2159) ;  /* 0xfffffffc00f08947 */ /* 0x008fea000383ffff */
[----:B------:R-:W-:Y:S05]  /*14630*/  BRA `(.L_x_2351) ;  /* 0xffffff4000c07947 */ /* 0x000fea000383ffff */
.L_x_2161:
[----:B--2---:R2:W3:Y:S02]  /*14640*/  SYNCS.PHASECHK.TRANS64.TRYWAIT P0, [R4+URZ+0x30820], R3 ;  /* 0x03082003040075a7 */ /* 0x0044e400080011ff */
[----:B---3--:R-:W-:Y:S05]  /*14650*/  @!P0 NANOSLEEP.SYNCS 0x989680 ;  /* 0x009896800000895d */ /* 0x008fea0003900000 */
[----:B------:R-:W3:Y:S02]  /*14660*/  @!P0 SYNCS.PHASECHK.TRANS64 P0, [R4+URZ+0x30820], R3 ;  /* 0x03082003040085a7 */ /* 0x000ee400080010ff */
[----:B---3--:R-:W-:Y:S05]  /*14670*/  @!P0 BRA `(.L_x_2161) ;  /* 0xfffffffc00f08947 */ /* 0x008fea000383ffff */
[----:B------:R-:W-:Y:S05]  /*14680*/  BRA `(.L_x_2352) ;  /* 0xffffff4000c07947 */ /* 0x000fea000383ffff */
.L_x_2164:
[----:B--2---:R2:W3:Y:S02]  /*14690*/  SYNCS.PHASECHK.TRANS64.TRYWAIT P0, [R4+URZ+0x30880], R3 ;  /* 0x03088003040075a7 */ /* 0x0044e400080011ff */
[----:B---3--:R-:W-:Y:S05]  /*146a0*/  @!P0 NANOSLEEP.SYNCS 0x989680 ;  /* 0x009896800000895d */ /* 0x008fea0003900000 */
[----:B------:R-:W3:Y:S02]  /*146b0*/  @!P0 SYNCS.PHASECHK.TRANS64 P0, [R4+URZ+0x30880], R3 ;  /* 0x03088003040085a7 */ /* 0x000ee400080010ff */
[----:B---3--:R-:W-:Y:S05]  /*146c0*/  @!P0 BRA `(.L_x_2164) ;  /* 0xfffffffc00f08947 */ /* 0x008fea000383ffff */
[----:B------:R-:W-:Y:S05]  /*146d0*/  BRA `(.L_x_2353) ;  /* 0xffffff4400e47947 */ /* 0x000fea000383ffff */
.L_x_2169:
[----:B---3--:R3:W4:Y:S02]  /*146e0*/  SYNCS.PHASECHK.TRANS64.TRYWAIT P0, [R4+URZ+0x308b0], R3 ;  /* 0x0308b003040075a7 */ /* 0x00872400080011ff */
[----:B----4-:R-:W-:Y:S05]  /*146f0*/  @!P0 NANOSLEEP.SYNCS 0x989680 ;  /* 0x009896800000895d */ /* 0x010fea0003900000 */
[----:B------:R-:W4:Y:S02]  /*14700*/  @!P0 SYNCS.PHASECHK.TRANS64 P0, [R4+URZ+0x308b0], R3 ;  /* 0x0308b003040085a7 */ /* 0x000f2400080010ff */
[----:B----4-:R-:W-:Y:S05]  /*14710*/  @!P0 BRA `(.L_x_2169) ;  /* 0xfffffffc00f08947 */ /* 0x010fea000383ffff */
[----:B------:R-:W-:Y:S05]  /*14720*/  BRA `(.L_x_2354) ;  /* 0xffffff4800987947 */ /* 0x000fea000383ffff */
.L_x_2172:
[----:B--2---:R2:W4:Y:S02]  /*14730*/  SYNCS.PHASECHK.TRANS64.TRYWAIT P0, [R4+URZ+0x308b8], R3 ;  /* 0x0308b803040075a7 */ /* 0x00452400080011ff */
[----:B----4-:R-:W-:Y:S05]  /*14740*/  @!P0 NANOSLEEP.SYNCS 0x989680 ;  /* 0x009896800000895d */ /* 0x010fea0003900000 */
[----:B------:R-:W4:Y:S02]  /*14750*/  @!P0 SYNCS.PHASECHK.TRANS64 P0, [R4+URZ+0x308b8], R3 ;  /* 0x0308b803040085a7 */ /* 0x000f2400080010ff */
[----:B----4-:R-:W-:Y:S05]  /*14760*/  @!P0 BRA `(.L_x_2172) ;  /* 0xfffffffc00f08947 */ /* 0x010fea000383ffff */
[----:B------:R-:W-:Y:S05]  /*14770*/  BRA `(.L_x_2355) ;  /* 0xffffff4800ac7947 */ /* 0x000fea000383ffff */
.L_x_2174:
[----:B----4-:R4:W1:Y:S02]  /*14780*/  SYNCS.PHASECHK.TRANS64.TRYWAIT P0, [R4+URZ+0x30890], R13 ;  /* 0x0308900d040075a7 */ /* 0x01086400080011ff */
[----:B-1----:R-:W-:Y:S05]  /*14790*/  @!P0 NANOSLEEP.SYNCS 0x989680 ;  /* 0x009896800000895d */ /* 0x002fea0003900000 */
[----:B------:R-:W1:Y:S02]  /*147a0*/  @!P0 SYNCS.PHASECHK.TRANS64 P0, [R4+URZ+0x30890], R13 ;  /* 0x0308900d040085a7 */ /* 0x000e6400080010ff */
[----:B-1----:R-:W-:Y:S05]  /*147b0*/  @!P0 BRA `(.L_x_2174) ;  /* 0xfffffffc00f08947 */ /* 0x002fea000383ffff */
[----:B------:R-:W-:Y:S05]  /*147c0*/  BRA `(.L_x_2356) ;  /* 0xffffff4800b07947 */ /* 0x000fea000383ffff */
.L_x_2182:
[----:B------:R-:W-:-:S07]  /*147d0*/  MOV R0, UR38 ;  /* 0x0000002600007c02 */ /* 0x000fce0008000f00 */
.L_x_2357:
[----:B--2---:R2:W3:Y:S02]  /*147e0*/  SYNCS.PHASECHK.TRANS64.TRYWAIT P1, [R0+URZ+0x30870], R3 ;  /* 0x03087003000075a7 */ /* 0x0044e400080211ff */
[----:B---3--:R-:W-:Y:S05]  /*147f0*/  @!P1 NANOSLEEP.SYNCS 0x989680 ;  /* 0x009896800000995d */ /* 0x008fea0003900000 */
[----:B------:R-:W3:Y:S02]  /*14800*/  @!P1 SYNCS.PHASECHK.TRANS64 P1, [R0+URZ+0x30870], R3 ;  /* 0x03087003000095a7 */ /* 0x000ee400080210ff */
[----:B---3--:R-:W-:Y:S05]  /*14810*/  @!P1 BRA `(.L_x_2357) ;  /* 0xfffffffc00f09947 */ /* 0x008fea000383ffff */
[----:B------:R-:W-:Y:S05]  /*14820*/  BRA `(.L_x_2358) ;  /* 0xffffff5800f47947 */ /* 0x000fea000383ffff */
.L_x_2216:
[----:B-1----:R1:W2:Y:S02]  /*14830*/  SYNCS.PHASECHK.TRANS64.TRYWAIT P1, [R3+URZ+0x30850], R0 ;  /* 0x03085000030075a7 */ /* 0x0022a400080211ff */
[----:B--2---:R-:W-:Y:S05]  /*14840*/  @!P1 NANOSLEEP.SYNCS 0x989680 ;  /* 0x009896800000995d */ /* 0x004fea0003900000 */
[----:B------:R-:W2:Y:S02]  /*14850*/  @!P1 SYNCS.PHASECHK.TRANS64 P1, [R3+URZ+0x30850], R0 ;  /* 0x03085000030095a7 */ /* 0x000ea400080210ff */
[----:B--2---:R-:W-:Y:S05]  /*14860*/  @!P1 BRA `(.L_x_2216) ;  /* 0xfffffffc00f09947 */ /* 0x004fea000383ffff */
[----:B------:R-:W-:Y:S05]  /*14870*/  BRA `(.L_x_2359) ;  /* 0xffffff7400bc7947 */ /* 0x000fea000383ffff */
.L_x_2219:
[----:B-1----:R1:W2:Y:S02]  /*14880*/  SYNCS.PHASECHK.TRANS64.TRYWAIT P1, [R3+URZ+0x30888], R0 ;  /* 0x03088800030075a7 */ /* 0x0022a400080211ff */
[----:B--2---:R-:W-:Y:S05]  /*14890*/  @!P1 NANOSLEEP.SYNCS 0x989680 ;  /* 0x009896800000995d */ /* 0x004fea0003900000 */
[----:B------:R-:W2:Y:S02]  /*148a0*/  @!P1 SYNCS.PHASECHK.TRANS64 P1, [R3+URZ+0x30888], R0 ;  /* 0x03088800030095a7 */ /* 0x000ea400080210ff */
[----:B--2---:R-:W-:Y:S05]  /*148b0*/  @!P1 BRA `(.L_x_2219) ;  /* 0xfffffffc00f09947 */ /* 0x004fea000383ffff */
[----:B------:R-:W-:Y:S05]  /*148c0*/  BRA `(.L_x_2360) ;  /* 0xffffff7400c47947 */ /* 0x000fea000383ffff */
.L_x_2222:
[----:B-1----:R1:W2:Y:S02]  /*148d0*/  SYNCS.PHASECHK.TRANS64.TRYWAIT P0, [R3+URZ+0x30830], R4 ;  /* 0x03083004030075a7 */ /* 0x0022a400080011ff */
[----:B--2---:R-:W-:Y:S05]  /*148e0*/  @!P0 NANOSLEEP.SYNCS 0x989680 ;  /* 0x009896800000895d */ /* 0x004fea0003900000 */
[----:B------:R-:W2:Y:S02]  /*148f0*/  @!P0 SYNCS.PHASECHK.TRANS64 P0, [R3+URZ+0x30830], R4 ;  /* 0x03083004030085a7 */ /* 0x000ea400080010ff */
[----:B--2---:R-:W-:Y:S05]  /*14900*/  @!P0 BRA `(.L_x_2222) ;  /* 0xfffffffc00f08947 */ /* 0x004fea000383ffff */
[----:B------:R-:W-:Y:S05]  /*14910*/  BRA `(.L_x_2361) ;  /* 0xffffff7400d47947 */ /* 0x000fea000383ffff */
.L_x_2223:
[----:B------:R-:W-:Y:S01]  /*14920*/  HFMA2 R12, -RZ, RZ, 0, 0 ;  /* 0x00000000ff0c7431 */ /* 0x000fe200000001ff */
[----:B------:R-:W-:Y:S01]  /*14930*/  BSSY B0, `(.L_x_2362) ;  /* 0x0000006000007945 */ /* 0x000fe20003800000 */
[----:B------:R-:W-:Y:S02]  /*14940*/  MOV R11, 0x1f ;  /* 0x0000001f000b7802 */ /* 0x000fe40000000f00 */
[----:B------:R-:W-:-:S07]  /*14950*/  MOV R15, 0xffffffff ;  /* 0xffffffff000f7802 */ /* 0x000fce0000000f00 */
[----:B-1----:R-:W-:Y:S05]  /*14960*/  WARPSYNC.COLLECTIVE R15, `(.L_x_2363) ;  /* 0x000000000f087348 */ /* 0x002fea0003c00000 */
[----:B------:R2:W3:Y:S02]  /*14970*/  SHFL.IDX P6, R14, R13, R12, R11 ;  /* 0x0000000c0d0e7389 */ /* 0x0004e400000c000b */
[----:B-123--:R-:W-:Y:S05]  /*14980*/  ENDCOLLECTIVE ;  /* 0x000000000000791b */ /* 0x00efea0003800000 */
.L_x_2363:
[----:B------:R-:W-:Y:S05]  /*14990*/  BSYNC B0 ;  /* 0x0000000000007941 */ /* 0x000fea0003800000 */
.L_x_2362:
[----:B------:R-:W-:Y:S05]  /*149a0*/  BRA `(.L_x_2364) ;  /* 0xffffff7400d07947 */ /* 0x000fea000383ffff */
.L_x_2236:
[----:B---3--:R3:W4:Y:S02]  /*149b0*/  SYNCS.PHASECHK.TRANS64.TRYWAIT P1, [R106+URZ+0x30840], R3 ;  /* 0x030840036a0075a7 */ /* 0x00872400080211ff */
[----:B----4-:R-:W-:Y:S05]  /*149c0*/  @!P1 NANOSLEEP.SYNCS 0x989680 ;  /* 0x009896800000995d */ /* 0x010fea0003900000 */
[----:B------:R-:W4:Y:S02]  /*149d0*/  @!P1 SYNCS.PHASECHK.TRANS64 P1, [R106+URZ+0x30840], R3 ;  /* 0x030840036a0095a7 */ /* 0x000f2400080210ff */
[----:B----4-:R-:W-:Y:S05]  /*149e0*/  @!P1 BRA `(.L_x_2236) ;  /* 0xfffffffc00f09947 */ /* 0x010fea000383ffff */
[----:B------:R-:W-:Y:S05]  /*149f0*/  BRA `(.L_x_2365) ;  /* 0xffffffa400107947 */ /* 0x000fea000383ffff */
.L_x_2239:
[----:B---3--:R3:W4:Y:S02]  /*14a00*/  SYNCS.PHASECHK.TRANS64.TRYWAIT P1, [R106+URZ+0x30860], R3 ;  /* 0x030860036a0075a7 */ /* 0x00872400080211ff */
[----:B----4-:R-:W-:Y:S05]  /*14a10*/  @!P1 NANOSLEEP.SYNCS 0x989680 ;  /* 0x009896800000995d */ /* 0x010fea0003900000 */
[----:B------:R-:W4:Y:S02]  /*14a20*/  @!P1 SYNCS.PHASECHK.TRANS64 P1, [R106+URZ+0x30860], R3 ;  /* 0x030860036a0095a7 */ /* 0x000f2400080210ff */
[----:B----4-:R-:W-:Y:S05]  /*14a30*/  @!P1 BRA `(.L_x_2239) ;  /* 0xfffffffc00f09947 */ /* 0x010fea000383ffff */
[----:B------:R-:W-:Y:S05]  /*14a40*/  BRA `(.L_x_2366) ;  /* 0xffffffa400187947 */ /* 0x000fea000383ffff */
.L_x_2242:
[----:B--2---:R2:W3:Y:S02]  /*14a50*/  SYNCS.PHASECHK.TRANS64.TRYWAIT P1, [R106+URZ+0x30898], R3 ;  /* 0x030898036a0075a7 */ /* 0x0044e400080211ff */
[----:B---3--:R-:W-:Y:S05]  /*14a60*/  @!P1 NANOSLEEP.SYNCS 0x989680 ;  /* 0x009896800000995d */ /* 0x008fea0003900000 */
[----:B------:R-:W3:Y:S02]  /*14a70*/  @!P1 SYNCS.PHASECHK.TRANS64 P1, [R106+URZ+0x30898], R3 ;  /* 0x030898036a0095a7 */ /* 0x000ee400080210ff */
[----:B---3--:R-:W-:Y:S05]  /*14a80*/  @!P1 BRA `(.L_x_2242) ;  /* 0xfffffffc00f09947 */ /* 0x008fea000383ffff */
[----:B------:R-:W-:Y:S05]  /*14a90*/  BRA `(.L_x_2367) ;  /* 0xffffffa400347947 */ /* 0x000fea000383ffff */
.L_x_2251:
[----:B-1----:R1:W2:Y:S02]  /*14aa0*/  SYNCS.PHASECHK.TRANS64.TRYWAIT P1, [R106+URZ+0x308a0], R3 ;  /* 0x0308a0036a0075a7 */ /* 0x0022a400080211ff */
[----:B--2---:R-:W-:Y:S05]  /*14ab0*/  @!P1 NANOSLEEP.SYNCS 0x989680 ;  /* 0x009896800000995d */ /* 0x004fea0003900000 */
[----:B------:R-:W2:Y:S02]  /*14ac0*/  @!P1 SYNCS.PHASECHK.TRANS64 P1, [R106+URZ+0x308a0], R3 ;  /* 0x0308a0036a0095a7 */ /* 0x000ea400080210ff */
[----:B--2---:R-:W-:Y:S05]  /*14ad0*/  @!P1 BRA `(.L_x_2251) ;  /* 0xfffffffc00f09947 */ /* 0x004fea000383ffff */
[----:B------:R-:W-:Y:S05]  /*14ae0*/  BRA `(.L_x_2368) ;  /* 0xffffffb000587947 */ /* 0x000fea000383ffff */
.L_x_2274:
[----:B------:R1:W1:Y:S02]  /*14af0*/  SYNCS.PHASECHK.TRANS64.TRYWAIT P1, [R106+URZ+0x308a8], R3 ;  /* 0x0308a8036a0075a7 */ /* 0x00026400080211ff */
[----:B-1----:R-:W-:Y:S05]  /*14b00*/  @!P1 NANOSLEEP.SYNCS 0x989680 ;  /* 0x009896800000995d */ /* 0x002fea0003900000 */
[----:B------:R-:W1:Y:S02]  /*14b10*/  @!P1 SYNCS.PHASECHK.TRANS64 P1, [R106+URZ+0x308a8], R3 ;  /* 0x0308a8036a0095a7 */ /* 0x000e6400080210ff */
[----:B-1----:R-:W-:Y:S05]  /*14b20*/  @!P1 BRA `(.L_x_2274) ;  /* 0xfffffffc00f09947 */ /* 0x002fea000383ffff */
[----:B------:R-:W-:Y:S05]  /*14b30*/  BRA `(.L_x_2369) ;  /* 0xffffffc800007947 */ /* 0x000fea000383ffff */
        .weak           $__internal_25_$__cuda_sm10x_tcgen05_guardrail_trap_col_being_dealloced_not_returned_by_alloc
        .type           $__internal_25_$__cuda_sm10x_tcgen05_guardrail_trap_col_being_dealloced_not_returned_by_alloc,@function
        .size           $__internal_25_$__cuda_sm10x_tcgen05_guardrail_trap_col_being_dealloced_not_returned_by_alloc,($__internal_26_$__cuda_sm10x_tcgen05_guardrail_trap_phase_invalid_during_alloc - $__internal_25_$__cuda_sm10x_tcgen05_guardrail_trap_col_being_dealloced_not_returned_by_alloc)
$__internal_25_$__cuda_sm10x_tcgen05_guardrail_trap_col_being_dealloced_not_returned_by_alloc:
[----:B------:R-:W-:Y:S05]  /*14b40*/  BPT.TRAP 0x1 ;  /* 0x000000040000795c */ /* 0x000fea0000300000 */
[----:B------:R-:W-:-:S04]  /*14b50*/  HFMA2 R3, -RZ, RZ, 0, 0 ;  /* 0x00000000ff037431 */ /* 0x000fc800000001ff */
[----:B------:R-:W-:Y:S05]  /*14b60*/  RET.REL.NODEC R2 `(_ZN7cutlass13device_kernelINS_4fmha6kernel39Sm100FmhaBwdMlaKernelTmaWarpSpecializedIN4cute5tupleIJiiiiNS5_IJiiEEEEEENS_6half_tEfNS5_IJNS4_1CILi64EEENS9_ILi128EEENS9_ILi192EEESB_EEENS1_10collective23ResidualMaskForBackwardEEEEEvNT_6ParamsE) ;  /* 0xfffffeb402247950 */ /* 0x000fea0003c3ffff */
        .weak           $__internal_26_$__cuda_sm10x_tcgen05_guardrail_trap_phase_invalid_during_alloc
        .type           $__internal_26_$__cuda_sm10x_tcgen05_guardrail_trap_phase_invalid_during_alloc,@function
        .size           $__internal_26_$__cuda_sm10x_tcgen05_guardrail_trap_phase_invalid_during_alloc,($__internal_27_$__cuda_sm10x_tcgen05_guardrail_trap_unallocated_columns_being_dealloced - $__internal_26_$__cuda_sm10x_tcgen05_guardrail_trap_phase_invalid_during_alloc)
$__internal_26_$__cuda_sm10x_tcgen05_guardrail_trap_phase_invalid_during_alloc:
[----:B------:R-:W-:Y:S05]  /*14b70*/  BPT.TRAP 0x1 ;  /* 0x000000040000795c */ /* 0x000fea0000300000 */
[----:B------:R-:W-:-:S04]  /*14b80*/  MOV R3, 0x0 ;  /* 0x0000000000037802 */ /* 0x000fc80000000f00 */
[----:B------:R-:W-:Y:S05]  /*14b90*/  RET.REL.NODEC R2 `(_ZN7cutlass13device_kernelINS_4fmha6kernel39Sm100FmhaBwdMlaKernelTmaWarpSpecializedIN4cute5tupleIJiiiiNS5_IJiiEEEEEENS_6half_tEfNS5_IJNS4_1CILi64EEENS9_ILi128EEENS9_ILi192EEESB_EEENS1_10collective23ResidualMaskForBackwardEEEEEvNT_6ParamsE) ;  /* 0xfffffeb402187950 */ /* 0x000fea0003c3ffff */
        .weak           $__internal_27_$__cuda_sm10x_tcgen05_guardrail_trap_unallocated_columns_being_dealloced
        .type           $__internal_27_$__cuda_sm10x_tcgen05_guardrail_trap_unallocated_columns_being_dealloced,@function
        .size           $__internal_27_$__cuda_sm10x_tcgen05_guardrail_trap_unallocated_columns_being_dealloced,($__internal_28_$__cuda_sm20_div_u16 - $__internal_27_$__cuda_sm10x_tcgen05_guardrail_trap_unallocated_columns_being_dealloced)
$__internal_27_$__cuda_sm10x_tcgen05_guardrail_trap_unallocated_columns_being_dealloced:
[----:B------:R-:W-:Y:S05]  /*14ba0*/  BPT.TRAP 0x1 ;  /* 0x000000040000795c */ /* 0x000fea0000300000 */
[----:B------:R-:W-:-:S04]  /*14bb0*/  HFMA2 R3, -RZ, RZ, 0, 0 ;  /* 0x00000000ff037431 */ /* 0x000fc800000001ff */
[----:B------:R-:W-:Y:S05]  /*14bc0*/  RET.REL.NODEC R2 `(_ZN7cutlass13device_kernelINS_4fmha6kernel39Sm100FmhaBwdMlaKernelTmaWarpSpecializedIN4cute5tupleIJiiiiNS5_IJiiEEEEEENS_6half_tEfNS5_IJNS4_1CILi64EEENS9_ILi128EEENS9_ILi192EEESB_EEENS1_10collective23ResidualMaskForBackwardEEEEEvNT_6ParamsE) ;  /* 0xfffffeb4020c7950 */ /* 0x000fea0003c3ffff */
        .weak           $__internal_28_$__cuda_sm20_div_u16
        .type           $__internal_28_$__cuda_sm20_div_u16,@function
        .size           $__internal_28_$__cuda_sm20_div_u16,(.L_x_7273 - $__internal_28_$__cuda_sm20_div_u16)
$__internal_28_$__cuda_sm20_div_u16:
        /* <DEDUP_REMOVED lines=18> */
[----:B------:R-:W-:Y:S06]  /*14cf0*/  RET.REL.NODEC R4 `(_ZN7cutlass13device_kernelINS_4fmha6kernel39Sm100FmhaBwdMlaKernelTmaWarpSpecializedIN4cute5tupleIJiiiiNS5_IJiiEEEEEENS_6half_tEfNS5_IJNS4_1CILi64EEENS9_ILi128EEENS9_ILi192EEESB_EEENS1_10collective23ResidualMaskForBackwardEEEEEvNT_6ParamsE) ;  /* 0xfffffeb004c07950 */ /* 0x000fec0003c3ffff */
.L_x_2370:
        /* <DEDUP_REMOVED lines=16> */
.L_x_7273:


//--------------------- .text._ZN7cutlass13device_kernelINS_4fmha6kernel39Sm100FmhaBwdMlaKernelTmaWarpSpecializedIN4cute5tupleIJNS1_10collective14VariableLengthES7_iiNS5_IJiiEEEEEENS_6half_tEfNS5_IJNS4_1CILi64EEENSB_ILi128EEENSB_ILi192EEESD_EEENS6_23ResidualMaskForBackwardEEEEEvNT_6ParamsE --------------------------
	.section	.text._ZN7cutlass13device_kernelINS_4fmha6kernel39Sm100FmhaBwdMlaKernelTmaWarpSpecializedIN4cute5tupleIJNS1_10collective14VariableLengthES7_iiNS5_IJiiEEEEEENS_6half_tEfNS5_IJNS4_1CILi64EEENSB_ILi128EEENSB_ILi192EEESD_EEENS6_23ResidualMaskForBackwardEEEEEvNT_6ParamsE,"ax",@progbits
	.align	128
.text._ZN7cutlass13device_kernelINS_4fmha6kernel39Sm100FmhaBwdMlaKernelTmaWarpSpecializedIN4cute5tupleIJNS1_10collective14VariableLengthES7_iiNS5_IJiiEEEEEENS_6half_tEfNS5_IJNS4_1CILi64EEENSB_ILi128EEENSB_ILi192EEESD_EEENS6_23ResidualMaskForBackwardEEEEEvNT_6ParamsE:
        .type           _ZN7cutlass13device_kernelINS_4fmha6kernel39Sm100FmhaBwdMlaKernelTmaWarpSpecializedIN4cute5tupleIJNS1_10collective14VariableLengthES7_iiNS5_IJiiEEEEEENS_6half_tEfNS5_IJNS4_1CILi64EEENSB_ILi128EEENSB_ILi192EEESD_EEENS6_23ResidualMaskForBackwardEEEEEvNT_6ParamsE,@function
        .size           _ZN7cutlass13device_kernelINS_4fmha6kernel39Sm100FmhaBwdMlaKernelTmaWarpSpecializedIN4cute5tupleIJNS1_10collective14VariableLengthES7_iiNS5_IJiiEEEEEENS_6half_tEfNS5_IJNS4_1CILi64EEENSB_ILi128EEENSB_ILi192EEESD_EEENS6_23ResidualMaskForBackwardEEEEEvNT_6ParamsE,(.L_x_7278 - _ZN7cutlass13device_kernelINS_4fmha6kernel39Sm100FmhaBwdMlaKernelTmaWarpSpecializedIN4cute5tupleIJNS1_10collective14VariableLengthES7_iiNS5_IJiiEEEEEENS_6half_tEfNS5_IJNS4_1CILi64EEENSB_ILi128EEENSB_ILi192EEESD_EEENS6_23ResidualMaskForBackwardEEEEEvNT_6ParamsE)
        .other          _ZN7cutlass13device_kernelINS_4fmha6kernel39Sm100FmhaBwdMlaKernelTmaWarpSpecializedIN4cute5tupleIJNS1_10collective14VariableLengthES7_iiNS5_IJiiEEEEEENS_6half_tEfNS5_IJNS4_1CILi64EEENSB_ILi128EEENSB_ILi192EEESD_EEENS6_23ResidualMaskForBackwardEEEEEvNT_6ParamsE,@"STO_CUDA_ENTRY STV_DEFAULT"
_ZN7cutlass13device_kernelINS_4fmha6kernel39Sm100FmhaBwdMlaKernelTmaWarpSpecializedIN4cute5tupleIJNS1_10collective14VariableLengthES7_iiNS5_IJiiEEEEEENS_6half_tEfNS5_IJNS4_1CILi64EEENSB_ILi128EEENSB_ILi192EEESD_EEENS6_23ResidualMaskForBackwardEEEEEvNT_6ParamsE:
        /* <DEDUP_REMOVED lines=28> */
.L_x_2372:
        /* <DEDUP_REMOVED lines=14> */
.L_x_2373:
        /* <DEDUP_REMOVED lines=11> */
.L_x_2374:
        /* <DEDUP_REMOVED lines=10> */
.L_x_2375:
[----:B------:R-:W-:Y:S05]  /*03f0*/  BSYNC.RECONVERGENT B0 ;  /* 0x0000000000007941 */ /* 0x000fea0003800200 */
.L_x_2371:
        /* <DEDUP_REMOVED lines=18> */
.L_x_2376:
        /* <DEDUP_REMOVED lines=12> */
.L_x_2377:
[----:B------:R-:W-:Y:S02]  /*05e0*/  UPLOP3.LUT UP0, UPT, UPT, UPT, UPT, 0x40, 0x4 ;  /* 0x000000000004789c */ /* 0x000fe40003f0e870 */
[----:B------:R-:W-:Y:S02]  /*05f0*/  UPLOP3.LUT UP3, UPT, UPT, UPT, UPT, 0x80, 0x8 ;  /* 0x000000000008789c */ /* 0x000fe40003f6f070 */
[----:B------:R-:W-:Y:S02]  /*0600*/  UPLOP3.LUT UP2, UPT, UPT, UPT, UPT, 0x40, 0x4 ;  /* 0x000000000004789c */ /* 0x000fe40003f4e870 */
[----:B------:R-:W-:Y:S02]  /*0610*/  UPLOP3.LUT UP1, UPT, UPT, UPT, UPT, 0x80, 0x8 ;  /* 0x000000000008789c */ /* 0x000fe40003f2f070 */
.L_x_2378:
        /* <DEDUP_REMOVED lines=15> */
.L_x_2379:
        /* <DEDUP_REMOVED lines=20> */
.L_x_2380:
        /* <DEDUP_REMOVED lines=20> */
.L_x_2381:
        /* <DEDUP_REMOVED lines=20> */
.L_x_2382:
        /* <DEDUP_REMOVED lines=20> */
.L_x_2383:
        /* <DEDUP_REMOVED lines=20> */
.L_x_2384:
        /* <DEDUP_REMOVED lines=20> */
.L_x_2385:
        /* <DEDUP_REMOVED lines=20> */
.L_x_2386:
[----:B------:R-:W5:Y:S01]  /*0fd0*/  SHFL.IDX PT, R0, R3, RZ, 0x1f ;  /* 0x00001fff03007589 */ /* 0x000f6200000e0000 */
[----:B------:R-:W1:Y:S01]  /*0fe0*/  LDC.64 R22, c[0x0][0x358] ;  /* 0x0000d600ff167b82 */ /* 0x000e620000000a00 */
        /* <DEDUP_REMOVED lines=21> */
.L_x_2387:
[----:B------:R-:W-:Y:S01]  /*1140*/  NOP ;  /* 0x0000000000007918 */ /* 0x000fe20000000000 */
[----:B------:R-:W5:Y:S01]  /*1150*/  S2UR UR45, SR_CTAID.Z ;  /* 0x00000000002d79c3 */ /* 0x000f620000002700 */
[----:B--2---:R-:W5:Y:S01]  /*1160*/  LDCU.64 UR4, c[0x0][0x388] ;  /* 0x00007100ff0477ac */ /* 0x004f620008000a00 */
[C---:B-1----:R-:W-:Y:S02]  /*1170*/  R2UR UR6, R22.reuse ;  /* 0x00000000160672ca */ /* 0x042fe400000e0000 */
[C---:B------:R-:W-:Y:S01]  /*1180*/  R2UR UR7, R23.reuse ;  /* 0x00000000170772ca */ /* 0x040fe200000e0000 */
[----:B------:R-:W1:Y:S01]  /*1190*/  LDCU.64 UR12, c[0x0][0x3a0] ;  /* 0x00007400ff0c77ac */ /* 0x000e620008000a00 */
[----:B------:R-:W-:Y:S02]  /*11a0*/  R2UR UR10, R22 ;  /* 0x00000000160a72ca */ /* 0x000fe400000e0000 */
[----:B------:R-:W-:Y:S01]  /*11b0*/  R2UR UR11, R23 ;  /* 0x00000000170b72ca */ /* 0x000fe200000e0000 */
[----:B-----5:R-:W-:-:S06]  /*11c0*/  UIMAD.WIDE.U32 UR4, UR45, 0x4, UR4 ;  /* 0x000000042d0478a5 */ /* 0x020fcc000f8e0004 */
[----:B------:R-:W-:Y:S02]  /*11d0*/  IMAD.U32 R8, RZ, RZ, UR4 ;  /* 0x00000004ff087e24 */ /* 0x000fe4000f8e00ff */
[----:B------:R-:W-:Y:S01]  /*11e0*/  IMAD.U32 R9, RZ, RZ, UR5 ;  /* 0x00000005ff097e24 */ /* 0x000fe2000f8e00ff */
[----:B---34-:R-:W-:Y:S01]  /*11f0*/  BAR.SYNC.DEFER_BLOCKING 0x0 ;  /* 0x0000000000007b1d */ /* 0x018fe20000010000 */
[----:B-1----:R-:W-:-:S07]  /*1200*/  UIMAD.WIDE.U32 UR4, UR45, 0x4, UR12 ;  /* 0x000000042d0478a5 */ /* 0x002fce000f8e000c */
[----:B------:R-:W-:Y:S01]  /*1210*/  BAR.SYNC.DEFER_BLOCKING 0x0 ;  /* 0x0000000000007b1d */ /* 0x000fe20000010000 */
[----:B------:R-:W-:Y:S02]  /*1220*/  IMAD.U32 R6, RZ, RZ, UR4 ;  /* 0x00000004ff067e24 */ /* 0x000fe4000f8e00ff */
[----:B------:R-:W-:Y:S01]  /*1230*/  IMAD.U32 R7, RZ, RZ, UR5 ;  /* 0x00000005ff077e24 */ /* 0x000fe2000f8e00ff */
[----:B------:R-:W-:Y:S02]  /*1240*/  R2UR UR8, R22 ;  /* 0x00000000160872ca */ /* 0x000fe400000e0000 */
[----:B------:R-:W-:Y:S01]  /*1250*/  R2UR UR9, R23 ;  /* 0x00000000170972ca */ /* 0x000fe200000e0000 */
[----:B------:R-:W2:Y:S04]  /*1260*/  LDG.E R0, desc[UR6][R8.64] ;  /* 0x0000000608007981 */ /* 0x000ea8000c1e1900 */
[----:B------:R-:W3:Y:S04]  /*1270*/  LDG.E R10, desc[UR6][R6.64] ;  /* 0x00000006060a7981 */ /* 0x000ee8000c1e1900 */
[----:B------:R-:W4:Y:S04]  /*1280*/  LDG.E R37, desc[UR10][R8.64+0x4] ;  /* 0x0000040a08257981 */ /* 0x000f28000c1e1900 */
[----:B------:R-:W5:Y:S01]  /*1290*/  LDG.E R104, desc[UR8][R6.64+0x4] ;  /* 0x0000040806687981 */ /* 0x000f62000c1e1900 */
[----:B------:R-:W1:Y:S01]  /*12a0*/  S2R R36, SR_CTAID.X ;  /* 0x0000000000247919 */ /* 0x000e620000002500 */
[----:B------:R-:W1:Y:S02]  /*12b0*/  S2UR UR44, SR_CTAID.Y ;  /* 0x00000000002c79c3 */ /* 0x000e640000002600 */
[----:B-1----:R-:W-:Y:S01]  /*12c0*/  IMAD.SHL.U32 R36, R36, 0x80, RZ ;  /* 0x0000008024247824 */ /* 0x002fe200078e00ff */
[----:B--2---:R-:W-:Y:S01]  /*12d0*/  R2UR UR51, R0 ;  /* 0x00000000003372ca */ /* 0x004fe200000e0000 */
[----:B---3--:R1:W-:-:S12]  /*12e0*/  STL [R1+0x8], R10 ;  /* 0x0000080a01007387 */ /* 0x0083d80000100800 */
[----:B----4-:R-:W-:-:S04]  /*12f0*/  VIADD R37, R37, -UR51 ;  /* 0x8000003325257c36 */ /* 0x010fc80008000000 */
[----:B------:R-:W-:Y:S02]  /*1300*/  VIADD R5, R37, 0x3f ;  /* 0x0000003f25057836 */ /* 0x000fe40000000000 */
[----:B-----5:R-:W-:-:S03]  /*1310*/  IMAD.IADD R104, R104, 0x1, -R10 ;  /* 0x0000000168687824 */ /* 0x020fc600078e0a0a */
[----:B------:R-:W-:-:S04]  /*1320*/  SHF.R.S32.HI R0, RZ, 0x1f, R5 ;  /* 0x0000001fff007819 */ /* 0x000fc80000011405 */
[----:B------:R-:W-:Y:S02]  /*1330*/  LEA.HI R0, R0, R5, RZ, 0x6 ;  /* 0x0000000500007211 */ /* 0x000fe400078f30ff */
[----:B------:R-:W-:Y:S02]  /*1340*/  ISETP.GE.U32.AND P0, PT, R36, R104, PT ;  /* 0x000000682400720c */ /* 0x000fe40003f06070 */
[----:B------:R-:W-:-:S11]  /*1350*/  SHF.R.S32.HI R88, RZ, 0x6, R0 ;  /* 0x00000006ff587819 */ /* 0x000fd60000011400 */
[----:B-1----:R-:W-:Y:S05]  /*1360*/  @P0 EXIT ;  /* 0x000000000000094d */ /* 0x002fea0003800000 */
[----:B------:R-:W-:-:S13]  /*1370*/  ISETP.GT.AND P0, PT, R37, RZ, PT ;  /* 0x000000ff2500720c */ /* 0x000fda0003f04270 */
[----:B------:R-:W-:Y:S05]  /*1380*/  @P0 BRA `(.L_x_2388) ;  /* 0x0000001000880947 */ /* 0x000fea0003800000 */
[----:B------:R-:W1:Y:S08]  /*1390*/  LDC.64 R6, c[0x0][0x988] ;  /* 0x00026200ff067b82 */ /* 0x000e700000000a00 */
[----:B------:R-:W2:Y:S08]  /*13a0*/  LDC.64 R4, c[0x0][0x9a0] ;  /* 0x00026800ff047b82 */ /* 0x000eb00000000a00 */
[----:B------:R-:W3:Y:S08]  /*13b0*/  LDC R17, c[0x0][0x360] ;  /* 0x0000d800ff117b82 */ /* 0x000ef00000000800 */
[----:B------:R-:W4:Y:S01]  /*13c0*/  LDC R8, c[0x0][0x990] ;  /* 0x00026400ff087b82 */ /* 0x000f220000000800 */
[----:B-1----:R-:W-:-:S02]  /*13d0*/  IMAD R3, R7, UR44, RZ ;  /* 0x0000002c07037c24 */ /* 0x002fc4000f8e02ff */
[-C--:B------:R-:W-:Y:S02]  /*13e0*/  IMAD R25, R10, R6.reuse, RZ ;  /* 0x000000060a197224 */ /* 0x080fe400078e02ff */
[----:B------:R-:W-:-:S03]  /*13f0*/  IMAD R3, R36, R6, R3 ;  /* 0x0000000624037224 */ /* 0x000fc600078e0203 */
[----:B------:R-:W1:Y:S01]  /*1400*/  LDC R0, c[0x0][0x9a8] ;  /* 0x00026a00ff007b82 */ /* 0x000e620000000800 */
[----:B--2---:R-:W-:-:S04]  /*1410*/  IMAD R5, R5, UR44, RZ ;  /* 0x0000002c05057c24 */ /* 0x004fc8000f8e02ff */
[-C--:B------:R-:W-:Y:S02]  /*1420*/  IMAD R5, R36, R4.reuse, R5 ;  /* 0x0000000424057224 */ /* 0x080fe400078e0205 */
[----:B------:R-:W-:Y:S01]  /*1430*/  IMAD R4, R10, R4, RZ ;  /* 0x000000040a047224 */ /* 0x000fe200078e02ff */
[----:B---3--:R-:W-:Y:S02]  /*1440*/  IADD3 R12, PT, PT, R2, R17, RZ ;  /* 0x00000011020c7210 */ /* 0x008fe40007ffe0ff */
[----:B------:R-:W-:Y:S01]  /*1450*/  LOP3.LUT R6, R17, 0xffff, RZ, 0xc0, !PT ;  /* 0x0000ffff11067812 */ /* 0x000fe200078ec0ff */
[----:B----4-:R-:W-:Y:S01]  /*1460*/  IMAD R8, R8, UR45, R3 ;  /* 0x0000002d08087c24 */ /* 0x010fe2000f8e0203 */
[----:B------:R-:W-:-:S04]  /*1470*/  IADD3 R3, PT, PT, RZ, -R12, RZ ;  /* 0x8000000cff037210 */ /* 0x000fc80007ffe0ff */
[----:B------:R-:W-:Y:S02]  /*1480*/  PRMT R3, R3, 0x7710, RZ ;  /* 0x0000771003037816 */ /* 0x000fe400000000ff */
[----:B------:R-:W-:Y:S01]  /*1490*/  IADD3 R27, P1, PT, R25, R8, RZ ;  /* 0x00000008191b7210 */ /* 0x000fe20007f3e0ff */
[----:B-1----:R-:W-:Y:S01]  /*14a0*/  IMAD R5, R0, UR45, R5 ;  /* 0x0000002d00057c24 */ /* 0x002fe2000f8e0205 */
[----:B------:R-:W-:Y:S02]  /*14b0*/  IADD3 R0, PT, PT, R3, 0x5fff, RZ ;  /* 0x00005fff03007810 */ /* 0x000fe40007ffe0ff */
[----:B------:R-:W-:Y:S02]  /*14c0*/  LEA.HI.X.SX32 R25, R25, RZ, 0x1, P1 ;  /* 0x000000ff19197211 */ /* 0x000fe400008f0eff */
[----:B------:R-:W-:Y:S02]  /*14d0*/  IADD3 R21, P0, PT, R4, R5, RZ ;  /* 0x0000000504157210 */ /* 0x000fe40007f1e0ff */
[----:B------:R-:W-:-:S02]  /*14e0*/  LOP3.LUT R0, R0, 0xffff, RZ, 0xc0, !PT ;  /* 0x0000ffff00007812 */ /* 0x000fc400078ec0ff */
[----:B------:R-:W-:Y:S02]  /*14f0*/  LEA.HI.X.SX32 R19, R4, RZ, 0x1, P0 ;  /* 0x000000ff04137211 */ /* 0x000fe400000f0eff */
[----:B------:R-:W-:Y:S02]  /*1500*/  MOV R4, 0x1520 ;  /* 0x0000152000047802 */ /* 0x000fe40000000f00 */
[----:B------:R-:W-:Y:S05]  /*1510*/  CALL.REL.NOINC `($__internal_32_$__cuda_sm20_div_u16) ;  /* 0x0000013c00dc7944 */ /* 0x000fea0003c00000 */
        /* <DEDUP_REMOVED lines=8> */
.L_x_2393:
        /* <DEDUP_REMOVED lines=21> */
.L_x_2392:
[----:B-1----:R-:W-:Y:S05]  /*16f0*/  BSYNC.RECONVERGENT B0 ;  /* 0x0000000000007941 */ /* 0x002fea0003800200 */
.L_x_2391:
[----:B------:R-:W-:Y:S01]  /*1700*/  IADD3 R6, PT, PT, R17, R6, RZ ;  /* 0x0000000611067210 */ /* 0x000fe20007ffe0ff */
[----:B------:R-:W-:Y:S06]  /*1710*/  @P2 BRA `(.L_x_2393) ;  /* 0xfffffffc00a02947 */ /* 0x000fec000383ffff */
.L_x_2390:
[----:B-1----:R-:W-:Y:S05]  /*1720*/  BSYNC.RECONVERGENT B1 ;  /* 0x0000000000017941 */ /* 0x002fea0003800200 */
.L_x_2389:
[----:B------:R-:W-:Y:S01]  /*1730*/  BSSY.RECONVERGENT B1, `(.L_x_2394) ;  /* 0x000005a000017945 */ /* 0x000fe20003800200 */
[C---:B------:R-:W-:Y:S01]  /*1740*/  LEA R5, R17.reuse, R6, 0x1 ;  /* 0x0000000611057211 */ /* 0x040fe200078e08ff */
[C---:B------:R-:W-:Y:S01]  /*1750*/  IMAD R4, R17.reuse, 0x3, R6 ;  /* 0x0000000311047824 */ /* 0x040fe200078e0206 */
[----:B------:R-:W-:Y:S01]  /*1760*/  SHF.L.U32 R10, R17, 0x2, RZ ;  /* 0x00000002110a7819 */ /* 0x000fe200000006ff */
[----:B------:R-:W1:Y:S01]  /*1770*/  LDCU UR4, c[0x0][0x3b0] ;  /* 0x00007600ff0477ac */ /* 0x000e620008000800 */
[----:B------:R-:W-:-:S07]  /*1780*/  IADD3 R3, PT, PT, R6, R17, RZ ;  /* 0x0000001106037210 */ /* 0x000fce0007ffe0ff */
.L_x_2403:
[----:B------:R-:W-:Y:S01]  /*1790*/  LOP3.LUT R7, R6, 0x7f, RZ, 0xc0, !PT ;  /* 0x0000007f06077812 */ /* 0x000fe200078ec0ff */
[----:B------:R-:W-:Y:S01]  /*17a0*/  BSSY.RECONVERGENT B0, `(.L_x_2395) ;  /* 0x000001a000007945 */ /* 0x000fe20003800200 */
[----:B------:R-:W-:Y:S02]  /*17b0*/  LOP3.LUT R9, R3, 0x7f, RZ, 0xc0, !PT ;  /* 0x0000007f03097812 */ /* 0x000fe400078ec0ff */
[----:B------:R-:W-:Y:S01]  /*17c0*/  LOP3.LUT R11, R5, 0x7f, RZ, 0xc0, !PT ;  /* 0x0000007f050b7812 */ /* 0x000fe200078ec0ff */
[----:B------:R-:W-:Y:S01]  /*17d0*/  IMAD.IADD R33, R36, 0x1, R7 ;  /* 0x0000000124217824 */ /* 0x000fe200078e0207 */
[----:B------:R-:W-:Y:S01]  /*17e0*/  LOP3.LUT R13, R4, 0x7f, RZ, 0xc0, !PT ;  /* 0x0000007f040d7812 */ /* 0x000fe200078ec0ff */
[C---:B------:R-:W-:Y:S02]  /*17f0*/  IMAD.IADD R31, R36.reuse, 0x1, R9 ;  /* 0x00000001241f7824 */ /* 0x040fe400078e0209 */
[C---:B-1234-:R-:W-:Y:S01]  /*1800*/  IMAD.IADD R29, R36.reuse, 0x1, R11 ;  /* 0x00000001241d7824 */ /* 0x05efe200078e020b */
        /* <DEDUP_REMOVED lines=19> */
.L_x_2396:
[----:B-1----:R-:W-:Y:S05]  /*1940*/  BSYNC.RECONVERGENT B0 ;  /* 0x0000000000007941 */ /* 0x002fea0003800200 */
.L_x_2395:
        /* <DEDUP_REMOVED lines=15> */
.L_x_2398:
[----:B------:R-:W-:Y:S05]  /*1a40*/  BSYNC.RECONVERGENT B0 ;  /* 0x0000000000007941 */ /* 0x000fea0003800200 */
.L_x_2397:
        /* <DEDUP_REMOVED lines=8> */
[----:B------:R-:W1:Y:S01]  /*1ad0*/  @!P0 LDC.64 R8, c[0x0][0x980] ;  /* 0x00026000ff088b82 */ /* 0x000e620000000a00 */
[----:B---3--:R-:W-:Y:S05]  /*1ae0*/  @!P0 IMAD R0, R11, R7, R0 ;  /* 0x000000070b008224 */ /* 0x008fea00078e0200 */
[C---:B------:R-:W-:Y:S04]  /*1af0*/  @!P0 IADD3 R14, P1, PT, R0.reuse, R27, RZ ;  /* 0x0000001b000e8210 */ /* 0x040fe80007f3e0ff */
[----:B------:R-:W-:Y:S02]  /*1b00*/  @!P0 LEA.HI.X.SX32 R15, R0, R25, 0x1, P1 ;  /* 0x00000019000f8211 */ /* 0x000fe400008f0eff */
[C---:B-12---:R-:W-:Y:S04]  /*1b10*/  @!P0 LEA R28, P1, R14.reuse, R8, 0x1 ;  /* 0x000000080e1c8211 */ /* 0x046fe800078208ff */
[----:B------:R-:W-:Y:S05]  /*1b20*/  @!P0 LEA.HI.X R29, R14, R9, R15, 0x1, P1 ;  /* 0x000000090e1d8211 */ /* 0x000fea00008f0c0f */
[----:B------:R3:W-:Y:S04]  /*1b30*/  @!P0 STG.E.U16 desc[UR6][R28.64], RZ ;  /* 0x000000ff1c008986 */ /* 0x0007e8000c101506 */
.L_x_2400:
[----:B------:R-:W-:Y:S05]  /*1b40*/  BSYNC.RECONVERGENT B0 ;  /* 0x0000000000007941 */ /* 0x000fea0003800200 */
.L_x_2399:
        /* <DEDUP_REMOVED lines=9> */
[----:B------:R-:W1:Y:S01]  /*1be0*/  @!P0 LDC.64 R8, c[0x0][0x980] ;  /* 0x00026000ff088b82 */ /* 0x000e620000000a00 */
[----:B----4-:R-:W-:Y:S05]  /*1bf0*/  @!P0 IMAD R0, R13, R6, R0 ;  /* 0x000000060d008224 */ /* 0x010fea00078e0200 */
[C---:B------:R-:W-:Y:S04]  /*1c00*/  @!P0 IADD3 R7, P1, PT, R0.reuse, R27, RZ ;  /* 0x0000001b00078210 */ /* 0x040fe80007f3e0ff */
[----:B------:R-:W-:Y:S02]  /*1c10*/  @!P0 LEA.HI.X.SX32 R16, R0, R25, 0x1, P1 ;  /* 0x0000001900108211 */ /* 0x000fe400008f0eff */
[C---:B-123--:R-:W-:Y:S04]  /*1c20*/  @!P0 LEA R28, P1, R7.reuse, R8, 0x1 ;  /* 0x00000008071c8211 */ /* 0x04efe800078208ff */
[----:B------:R-:W-:Y:S05]  /*1c30*/  @!P0 LEA.HI.X R29, R7, R9, R16, 0x1, P1 ;  /* 0x00000009071d8211 */ /* 0x000fea00008f0c10 */
[----:B------:R4:W-:Y:S04]  /*1c40*/  @!P0 STG.E.U16 desc[UR6][R28.64], RZ ;  /* 0x000000ff1c008986 */ /* 0x0009e8000c101506 */
.L_x_2402:
[----:B------:R-:W-:Y:S05]  /*1c50*/  BSYNC.RECONVERGENT B0 ;  /* 0x0000000000007941 */ /* 0x000fea0003800200 */
.L_x_2401:
        /* <DEDUP_REMOVED lines=8> */
.L_x_2394:
        /* <DEDUP_REMOVED lines=25> */
.L_x_2408:
[----:B------:R-:W-:Y:S01]  /*1e70*/  LOP3.LUT R3, R2, 0x7f, RZ, 0xc0, !PT ;  /* 0x0000007f02037812 */ /* 0x000fe200078ec0ff */
[----:B------:R-:W-:Y:S01]  /*1e80*/  VIADD R8, R8, 0x1 ;  /* 0x0000000108087836 */ /* 0x000fe20000000000 */
[----:B------:R-:W-:Y:S03]  /*1e90*/  BSSY.RECONVERGENT B0, `(.L_x_2406) ;  /* 0x0000013000007945 */ /* 0x000fe60003800200 */
[----:B------:R-:W-:Y:S01]  /*1ea0*/  IMAD.IADD R7, R36, 0x1, R3 ;  /* 0x0000000124077824 */ /* 0x000fe200078e0203 */
[----:B------:R-:W-:Y:S04]  /*1eb0*/  LOP3.LUT R0, R5, R8, RZ, 0x3c, !PT ;  /* 0x0000000805007212 */ /* 0x000fe800078e3cff */
[----:B------:R-:W-:Y:S02]  /*1ec0*/  ISETP.GE.U32.AND P0, PT, R7, R104, PT ;  /* 0x000000680700720c */ /* 0x000fe40003f06070 */
[----:B------:R-:W-:Y:S11]  /*1ed0*/  ISETP.NE.AND P2, PT, R0, 0x2, PT ;  /* 0x000000020000780c */ /* 0x000ff60003f45270 */
[----:B-1----:R-:W-:Y:S05]  /*1ee0*/  @P0 BRA `(.L_x_2407) ;  /* 0x0000000000340947 */ /* 0x002fea0003800000 */
        /* <DEDUP_REMOVED lines=13> */
.L_x_2407:
[----:B------:R-:W-:Y:S05]  /*1fc0*/  BSYNC.RECONVERGENT B0 ;  /* 0x0000000000007941 */ /* 0x000fea0003800200 */
.L_x_2406:
[----:B------:R-:W-:Y:S01]  /*1fd0*/  IADD3 R2, PT, PT, R17, R2, RZ ;  /* 0x0000000211027210 */ /* 0x000fe20007ffe0ff */
[----:B------:R-:W-:Y:S06]  /*1fe0*/  @P2 BRA `(.L_x_2408) ;  /* 0xfffffffc00a02947 */ /* 0x000fec000383ffff */
.L_x_2405:
[----:B------:R-:W-:Y:S05]  /*1ff0*/  BSYNC.RECONVERGENT B1 ;  /* 0x0000000000017941 */ /* 0x000fea0003800200 */
.L_x_2404:
[----:B------:R-:W-:Y:S01]  /*2000*/  BSSY.RECONVERGENT B1, `(.L_x_2409) ;  /* 0x0000059000017945 */ /* 0x000fe20003800200 */
[C---:B------:R-:W-:Y:S01]  /*2010*/  LEA R5, R17.reuse, R2, 0x1 ;  /* 0x0000000211057211 */ /* 0x040fe200078e08ff */
[----:B------:R-:W-:Y:S01]  /*2020*/  IMAD R4, R17, 0x3, R2 ;  /* 0x0000000311047824 */ /* 0x000fe200078e0202 */
[----:B------:R-:W-:Y:S01]  /*2030*/  IADD3 R3, PT, PT, R2, R17, RZ ;  /* 0x0000001102037210 */ /* 0x000fe20007ffe0ff */
[----:B------:R-:W2:Y:S06]  /*2040*/  LDCU UR4, c[0x0][0x3b4] ;  /* 0x00007680ff0477ac */ /* 0x000eac0008000800 */
.L_x_2418:
[----:B------:R-:W-:Y:S01]  /*2050*/  LOP3.LUT R7, R2, 0x7f, RZ, 0xc0, !PT ;  /* 0x0000007f02077812 */ /* 0x000fe200078ec0ff */
[----:B------:R-:W-:Y:S01]  /*2060*/  BSSY.RECONVERGENT B0, `(.L_x_2410) ;  /* 0x000001a000007945 */ /* 0x000fe20003800200 */
[----:B------:R-:W-:Y:S02]  /*2070*/  LOP3.LUT R9, R3, 0x7f, RZ, 0xc0, !PT ;  /* 0x0000007f03097812 */ /* 0x000fe400078ec0ff */
[----:B------:R-:W-:Y:S01]  /*2080*/  LOP3.LUT R11, R5, 0x7f, RZ, 0xc0, !PT ;  /* 0x0000007f050b7812 */ /* 0x000fe200078ec0ff */
[----:B---34-:R-:W-:Y:S01]  /*2090*/  IMAD.IADD R29, R36, 0x1, R7 ;  /* 0x00000001241d7824 */ /* 0x018fe200078e0207 */
[----:B------:R-:W-:Y:S01]  /*20a0*/  LOP3.LUT R13, R4, 0x7f, RZ, 0xc0, !PT ;  /* 0x0000007f040d7812 */ /* 0x000fe200078ec0ff */
[C---:B------:R-:W-:Y:S02]  /*20b0*/  IMAD.IADD R27, R36.reuse, 0x1, R9 ;  /* 0x00000001241b7824 */ /* 0x040fe400078e0209 */
[C---:B-12---:R-:W-:Y:S01]  /*20c0*/  IMAD.IADD R25, R36.reuse, 0x1, R11 ;  /* 0x0000000124197824 */ /* 0x046fe200078e020b */
[-C--:B------:R-:W-:Y:S01]  /*20d0*/  ISETP.GE.U32.AND P0, PT, R29, R104.reuse, PT ;  /* 0x000000681d00720c */ /* 0x080fe20003f06070 */
[----:B-1----:R-:W-:Y:S01]  /*20e0*/  IMAD.IADD R15, R36, 0x1, R13 ;  /* 0x00000001240f7824 */ /* 0x002fe200078e020d */
[-C--:B------:R-:W-:Y:S02]  /*20f0*/  ISETP.GE.U32.AND P2, PT, R27, R104.reuse, PT ;  /* 0x000000681b00720c */ /* 0x080fe40003f46070 */
[-C--:B------:R-:W-:Y:S02]  /*2100*/  ISETP.GE.U32.AND P3, PT, R25, R104.reuse, PT ;  /* 0x000000681900720c */ /* 0x080fe40003f66070 */
[----:B------:R-:W-:Y:S07]  /*2110*/  ISETP.GE.U32.AND P4, PT, R15, R104, PT ;  /* 0x000000680f00720c */ /* 0x000fee0003f86070 */
[----:B------:R-:W-:Y:S06]  /*2120*/  @P0 BRA `(.L_x_2411) ;  /* 0x0000000000340947 */ /* 0x000fec0003800000 */
[----:B------:R-:W-:Y:S04]  /*2130*/  SHF.R.U32.HI R0, RZ, 0x7, R2 ;  /* 0x00000007ff007819 */ /* 0x000fe80000011602 */
[----:B--2---:R-:W-:Y:S11]  /*2140*/  ISETP.GE.AND P0, PT, R0, UR4, PT ;  /* 0x0000000400007c0c */ /* 0x004ff6000bf06270 */
        /* <DEDUP_REMOVED lines=11> */
.L_x_2411:
[----:B--2---:R-:W-:Y:S05]  /*2200*/  BSYNC.RECONVERGENT B0 ;  /* 0x0000000000007941 */ /* 0x004fea0003800200 */
.L_x_2410:
[----:B------:R-:W-:Y:S04]  /*2210*/  BSSY.RECONVERGENT B0, `(.L_x_2412) ;  /* 0x000000f000007945 */ /* 0x000fe80003800200 */
[----:B------:R-:W-:Y:S05]  /*2220*/  @P2 BRA `(.L_x_2413) ;  /* 0x0000000000342947 */ /* 0x000fea0003800000 */
[----:B------:R-:W-:Y:S04]  /*2230*/  SHF.R.U32.HI R0, RZ, 0x7, R3 ;  /* 0x00000007ff007819 */ /* 0x000fe80000011603 */
[----:B------:R-:W-:Y:S11]  /*2240*/  ISETP.GE.AND P0, PT, R0, UR4, PT ;  /* 0x0000000400007c0c */ /* 0x000ff6000bf06270 */
[----:B------:R-:W-:Y:S02]  /*2250*/  @!UPT UIADD3 URZ, UPT, UPT, URZ, URZ, URZ ;  /* 0x000000fffffff290 */ /* 0x000fe4000fffe0ff */
[----:B------:R-:W-:Y:S01]  /*2260*/  @!P0 R2UR UR6, R22 ;  /* 0x00000000160682ca */ /* 0x000fe200000e0000 */
[----:B------:R-:W2:Y:S01]  /*2270*/  @!P0 LDC R6, c[0x0][0x9a0] ;  /* 0x00026800ff068b82 */ /* 0x000ea20000000800 */
[----:B------:R-:W-:Y:S07]  /*2280*/  @!P0 R2UR UR7, R23 ;  /* 0x00000000170782ca */ /* 0x000fee00000e0000 */
[----:B------:R-:W1:Y:S01]  /*2290*/  @!P0 LDC.64 R14, c[0x0][0x998] ;  /* 0x00026600ff0e8b82 */ /* 0x000e620000000a00 */
[----:B--2---:R-:W-:Y:S05]  /*22a0*/  @!P0 IMAD R0, R9, R6, R0 ;  /* 0x0000000609008224 */ /* 0x004fea00078e0200 */
[C---:B------:R-:W-:Y:S04]  /*22b0*/  @!P0 IADD3 R7, P1, PT, R0.reuse, R21, RZ ;  /* 0x0000001500078210 */ /* 0x040fe80007f3e0ff */
[----:B------:R-:W-:Y:S02]  /*22c0*/  @!P0 LEA.HI.X.SX32 R8, R0, R19, 0x1, P1 ;  /* 0x0000001300088211 */ /* 0x000fe400008f0eff */
[C---:B-1----:R-:W-:Y:S04]  /*22d0*/  @!P0 LEA R24, P1, R7.reuse, R14, 0x1 ;  /* 0x0000000e07188211 */ /* 0x042fe800078208ff */
[----:B------:R-:W-:Y:S05]  /*22e0*/  @!P0 LEA.HI.X R25, R7, R15, R8, 0x1, P1 ;  /* 0x0000000f07198211 */ /* 0x000fea00008f0c08 */
[----:B------:R2:W-:Y:S04]  /*22f0*/  @!P0 STG.E.U16 desc[UR6][R24.64], RZ ;  /* 0x000000ff18008986 */ /* 0x0005e8000c101506 */
.L_x_2413:
[----:B------:R-:W-:Y:S05]  /*2300*/  BSYNC.RECONVERGENT B0 ;  /* 0x0000000000007941 */ /* 0x000fea0003800200 */
.L_x_2412:
        /* <DEDUP_REMOVED lines=15> */
.L_x_2415:
[----:B------:R-:W-:Y:S05]  /*2400*/  BSYNC.RECONVERGENT B0 ;  /* 0x0000000000007941 */ /* 0x000fea0003800200 */
.L_x_2414:
        /* <DEDUP_REMOVED lines=9> */
[----:B------:R-:W3:Y:S01]  /*24a0*/  @!P0 LDC.64 R6, c[0x0][0x998] ;  /* 0x00026600ff068b82 */ /* 0x000ee20000000a00 */
[----:B----4-:R-:W-:Y:S05]  /*24b0*/  @!P0 IMAD R0, R13, R2, R0 ;  /* 0x000000020d008224 */ /* 0x010fea00078e0200 */
[C---:B------:R-:W-:Y:S04]  /*24c0*/  @!P0 IADD3 R9, P1, PT, R0.reuse, R21, RZ ;  /* 0x0000001500098210 */ /* 0x040fe80007f3e0ff */
[----:B------:R-:W-:Y:S02]  /*24d0*/  @!P0 LEA.HI.X.SX32 R12, R0, R19, 0x1, P1 ;  /* 0x00000013000c8211 */ /* 0x000fe400008f0eff */
[C---:B---3--:R-:W-:Y:S04]  /*24e0*/  @!P0 LEA R14, P1, R9.reuse, R6, 0x1 ;  /* 0x00000006090e8211 */ /* 0x048fe800078208ff */
[----:B------:R-:W-:Y:S05]  /*24f0*/  @!P0 LEA.HI.X R15, R9, R7, R12, 0x1, P1 ;  /* 0x00000007090f8211 */ /* 0x000fea00008f0c0c */
[----:B------:R4:W-:Y:S04]  /*2500*/  @!P0 STG.E.U16 desc[UR6][R14.64], RZ ;  /* 0x000000ff0e008986 */ /* 0x0009e8000c101506 */
.L_x_2417:
[----:B------:R-:W-:Y:S05]  /*2510*/  BSYNC.RECONVERGENT B0 ;  /* 0x0000000000007941 */ /* 0x000fea0003800200 */
.L_x_2416:
        /* <DEDUP_REMOVED lines=8> */
.L_x_2409:
[----:B------:R-:W-:Y:S05]  /*25a0*/  EXIT ;  /* 0x000000000000794d */ /* 0x000fea0003800000 */
.L_x_2388:
[----:B------:R-:W2:Y:S02]  /*25b0*/  LDL R0, [R1] ;  /* 0x0000000001007983 */ /* 0x000ea40000100800 */
[----:B--2---:R-:W-:-:S13]  /*25c0*/  ISETP.GT.AND P0, PT, R0, 0x2, PT ;  /* 0x000000020000780c */ /* 0x004fda0003f04270 */
[----:B------:R-:W-:Y:S05]  /*25d0*/  @P0 BRA `(.L_x_2419) ;  /* 0x0000008000080947 */ /* 0x000fea0003800000 */
[----:B------:R-:W-:-:S05]  /*25e0*/  IMAD.MOV.U32 R3, RZ, RZ, -0x1 ;  /* 0xffffffffff037424 */ /* 0x000fca00078e00ff */
[----:B------:R-:W-:-:S05]  /*25f0*/  VIADDMNMX.U32 R0, R0, R3, 0x2, PT ;  /* 0x0000000200007446 */ /* 0x000fca0003800003 */
[----:B------:R-:W-:-:S04]  /*2600*/  IMAD.SHL.U32 R0, R0, 0x4, RZ ;  /* 0x0000000400007824 */ /* 0x000fc800078e00ff */
[----:B------:R-:W1:Y:S02]  /*2610*/  LDC R4, c[0x2][R0] ;  /* 0x0080000000047b82 */ /* 0x000e640000000800 */
[----:B-1----:R-:W-:-:S04]  /*2620*/  SHF.R.S32.HI R5, RZ, 0x1f, R4 ;  /* 0x0000001fff057819 */ /* 0x002fc80000011404 */
.L_x_7154:
[----:B------:R-:W-:Y:S05]  /*2630*/  BRX R4 -0x2640                                                                                                                                                                                                                                                                                                                                                                                                                                                           (*"BRANCH_TARGETS .L_x_7155,.L_x_7156,.L_x_7157"*) ;  /* 0xffffffd804707949 */ /* 0x000fea000383ffff */
.L_x_7155:
[----:B------:R-:W-:-:S08]  /*2640*/  NOP ;  /* 0x0000000000007918 */ /* 0x000fd00000000000 */
[----:B------:R-:W1:-:S00]  /*2650*/  USETMAXREG.DEALLOC.CTAPOOL 0x60 ;  /* 0x00000060000079c8 */ /* 0x000e4000080e0500 */
[----:B-1----:R-:W2:Y:S01]  /*2660*/  LDL R6, [R1+0x4] ;  /* 0x0000040001067983 */ /* 0x002ea20000100800 */
[----:B------:R-:W-:Y:S01]  /*2670*/  BSSY.RECONVERGENT B0, `(.L_x_2420) ;  /* 0x0000004000007945 */ /* 0x000fe20003800200 */
[----:B--2---:R-:W-:-:S13]  /*2680*/  LOP3.LUT P1, RZ, R6, 0x1, RZ, 0xc0, !PT ;  /* 0x0000000106ff7812 */ /* 0x004fda000782c0ff */
[----:B------:R-:W-:Y:S05]  /*2690*/  @!P1 BRA `(.L_x_2421) ;  /* 0x0000000000049947 */ /* 0x000fea0003800000 */
[----:B------:R-:W-:Y:S05]  /*26a0*/  BPT.TRAP 0x1 ;  /* 0x000000040000795c */ /* 0x000fea0000300000 */
.L_x_2421:
[----:B------:R-:W-:Y:S05]  /*26b0*/  BSYNC.RECONVERGENT B0 ;  /* 0x0000000000007941 */ /* 0x000fea0003800200 */
.L_x_2420:
        /* <DEDUP_REMOVED lines=8> */
.L_x_2684:
[----:B------:R-:W-:Y:S01]  /*2740*/  PLOP3.LUT P6, PT, P3, P6, PT, 0xf8, 0x8f ;  /* 0x00000000008f781c */ /* 0x000fe20001fcdf70 */
[----:B------:R2:W-:Y:S01]  /*2750*/  @!P2 SYNCS.ARRIVE.TRANS64 RZ, [UR32+0x30800], R3 ;  /* 0x03080003ffffa9a7 */ /* 0x0005e20008000020 */
[----:B------:R-:W-:Y:S11]  /*2760*/  BSSY.RECONVERGENT B0, `(.L_x_2423) ;  /* 0x0000003000007945 */ /* 0x000ff60003800200 */
[----:B------:R-:W-:Y:S05]  /*2770*/  @!P6 BRA `(.L_x_2424) ;  /* 0x000000000004e947 */ /* 0x000fea0003800000 */
[----:B------:R-:W-:Y:S05]  /*2780*/  BPT.TRAP 0x1 ;  /* 0x000000040000795c */ /* 0x000fea0000300000 */
.L_x_2424:
[----:B------:R-:W-:Y:S05]  /*2790*/  BSYNC.RECONVERGENT B0 ;  /* 0x0000000000007941 */ /* 0x000fea0003800200 */
.L_x_2423:
[----:B--2---:R-:W-:Y:S01]  /*27a0*/  LOP3.LUT P0, R3, R2, 0x1f, RZ, 0xc0, !PT ;  /* 0x0000001f02037812 */ /* 0x004fe2000780c0ff */
[----:B------:R-:W-:Y:S03]  /*27b0*/  BSSY.RECONVERGENT B0, `(.L_x_2425) ;  /* 0x0000004000007945 */ /* 0x000fe60003800200 */
[----:B------:R-:W-:-:S13]  /*27c0*/  PLOP3.LUT P0, PT, P0, P2, PT, 0x8f, 0xf8 ;  /* 0x0000000000f8781c */ /* 0x000fda0000705177 */
[----:B------:R-:W-:Y:S05]  /*27d0*/  @P0 BRA `(.L_x_2426) ;  /* 0x0000000000040947 */ /* 0x000fea0003800000 */
[----:B------:R-:W-:Y:S05]  /*27e0*/  BPT.TRAP 0x1 ;  /* 0x000000040000795c */ /* 0x000fea0000300000 */
.L_x_2426:
[----:B------:R-:W-:Y:S05]  /*27f0*/  BSYNC.RECONVERGENT B0 ;  /* 0x0000000000007941 */ /* 0x000fea0003800200 */
.L_x_2425:
[----:B-1----:R-:W2:Y:S01]  /*2800*/  LDL R0, [R1+0x4] ;  /* 0x0000040001007983 */ /* 0x002ea20000100800 */
[----:B------:R-:W-:Y:S01]  /*2810*/  BSSY.RECONVERGENT B0, `(.L_x_2427) ;  /* 0x0000004000007945 */ /* 0x000fe20003800200 */
[----:B--2---:R-:W-:-:S13]  /*2820*/  LOP3.LUT P0, RZ, R0, 0x1, RZ, 0xc0, !PT ;  /* 0x0000000100ff7812 */ /* 0x004fda000780c0ff */
[----:B------:R-:W-:Y:S05]  /*2830*/  @!P0 BRA `(.L_x_2428) ;  /* 0x0000000000048947 */ /* 0x000fea0003800000 */
[----:B------:R-:W-:Y:S05]  /*2840*/  BPT.TRAP 0x1 ;  /* 0x000000040000795c */ /* 0x000fea0000300000 */
.L_x_2428:
[----:B------:R-:W-:Y:S05]  /*2850*/  BSYNC.RECONVERGENT B0 ;  /* 0x0000000000007941 */ /* 0x000fea0003800200 */
.L_x_2427:
[----:B------:R-:W2:Y:S01]  /*2860*/  LDL R0, [R1+0x8] ;  /* 0x0000080001007983 */ /* 0x000ea20000100800 */
[----:B------:R-:W1:Y:S03]  /*2870*/  LDCU.64 UR4, c[0x0][0x348] ;  /* 0x00006900ff0477ac */ /* 0x000e660008000a00 */
[----:B------:R-:W3:Y:S01]  /*2880*/  LDL R4, [R1] ;  /* 0x0000000001047983 */ /* 0x000ee20000100800 */
[----:B------:R-:W-:Y:S01]  /*2890*/  ELECT P0, URZ, PT ;  /* 0x0000000000ff782f */ /* 0x000fe20003800000 */
[----:B------:R-:W4:Y:S01]  /*28a0*/  LDCU.64 UR10, c[0x0][0x348] ;  /* 0x00006900ff0a77ac */ /* 0x000f220008000a00 */
[----:B------:R-:W-:Y:S02]  /*28b0*/  UIADD3 UR33, UPT, UPT, UR32, 0x30800, URZ ;  /* 0x0003080020217890 */ /* 0x000fe4000fffe0ff */
[----:B------:R-:W-:Y:S02]  /*28c0*/  UIADD3 UR40, UPT, UPT, UR32, 0x4000, URZ ;  /* 0x0000400020287890 */ /* 0x000fe4000fffe0ff */
[----:B------:R-:W-:-:S02]  /*28d0*/  UIADD3 UR24, UPT, UPT, UR32, 0x8000, URZ ;  /* 0x0000800020187890 */ /* 0x000fc4000fffe0ff */
[----:B------:R-:W-:Y:S02]  /*28e0*/  UIADD3 UR48, UPT, UPT, UR32, 0x14000, URZ ;  /* 0x0001400020307890 */ /* 0x000fe4000fffe0ff */
[----:B-1----:R-:W-:Y:S02]  /*28f0*/  UIADD3 UR6, UP0, UPT, UR4, 0x100, URZ ;  /* 0x0000010004067890 */ /* 0x002fe4000ff1e0ff */
[----:B------:R-:W-:Y:S02]  /*2900*/  UIADD3 UR49, UPT, UPT, UR32, 0x30800, URZ ;  /* 0x0003080020317890 */ /* 0x000fe4000fffe0ff */
[----:B------:R-:W-:Y:S02]  /*2910*/  UIADD3.X UR7, UPT, UPT, URZ, UR5, URZ, UP0, !UPT ;  /* 0x00000005ff077290 */ /* 0x000fe400087fe4ff */
[----:B----4-:R-:W-:Y:S02]  /*2920*/  UIADD3 UR4, UP0, UPT, UR10, 0x300, URZ ;  /* 0x000003000a047890 */ /* 0x010fe4000ff1e0ff */
[----:B------:R-:W-:-:S02]  /*2930*/  UIADD3 UR16, UPT, UPT, UR32, 0x16000, URZ ;  /* 0x0001600020107890 */ /* 0x000fc4000fffe0ff */
        /* <DEDUP_REMOVED lines=9> */
[----:B------:R-:W-:Y:S01]  /*29d0*/  UMOV UR26, 0x80 ;  /* 0x00000080001a7882 */ /* 0x000fe20000000000 */
[----:B------:R-:W-:Y:S01]  /*29e0*/  UMOV UR28, UR44 ;  /* 0x0000002c001c7c82 */ /* 0x000fe20008000000 */
[----:B------:R-:W-:Y:S01]  /*29f0*/  UMOV UR29, UR45 ;  /* 0x0000002d001d7c82 */ /* 0x000fe20008000000 */
[----:B------:R-:W-:Y:S01]  /*2a00*/  UMOV UR25, UR33 ;  /* 0x0000002100197c82 */ /* 0x000fe20008000000 */
        /* <DEDUP_REMOVED lines=13> */
[----:B--2---:R-:W-:-:S05]  /*2ae0*/  @P0 IMAD.IADD R0, R0, 0x1, R36 ;  /* 0x0000000100000824 */ /* 0x004fca00078e0224 */
[----:B------:R-:W-:Y:S02]  /*2af0*/  @P0 R2UR UR35, R0 ;  /* 0x00000000002302ca */ /* 0x000fe400000e0000 */
[----:B---3--:R-:W-:Y:S01]  /*2b00*/  ISETP.NE.AND P1, PT, R4, 0x1, PT ;  /* 0x000000010400780c */ /* 0x008fe20003f25270 */
[----:B------:R-:W-:-:S04]  /*2b10*/  @!P2 IMAD.MOV.U32 R0, RZ, RZ, 0xc000 ;  /* 0x0000c000ff00a424 */ /* 0x000fc800078e00ff */
[----:B------:R1:W-:Y:S06]  /*2b20*/  @!P2 SYNCS.ARRIVE.TRANS64.RED.A0TR RZ, [UR32+0x30800], R0 ;  /* 0x03080000ffffa9a7 */ /* 0x0003ec0008300420 */
[----:B------:R-:W-:Y:S01]  /*2b30*/  UMOV UR43, UR35 ;  /* 0x00000023002b7c82 */ /* 0x000fe20008000000 */
[----:B------:R1:W-:Y:S01]  /*2b40*/  UTMALDG.4D [UR32], [UR6], desc[UR14] ;  /* 0x00000e20060075b4 */ /* 0x0003e20008019000 */
[----:B------:R-:W-:Y:S01]  /*2b50*/  UMOV UR27, UR35 ;  /* 0x00000023001b7c82 */ /* 0x000fe20008000000 */
[----:B------:R1:W-:Y:S01]  /*2b60*/  UTMALDG.4D [UR40], [UR6], desc[UR14] ;  /* 0x00000e28060075b4 */ /* 0x0003e20008019000 */
[----:B------:R1:W-:Y:S01]  /*2b70*/  UTMALDG.4D [UR24], [UR6], desc[UR14] ;  /* 0x00000e18060075b4 */ /* 0x0003e20008019000 */
[----:B------:R1:W-:Y:S01]  /*2b80*/  UTMALDG.4D [UR48], [UR4], desc[UR14] ;  /* 0x00000e30040075b4 */ /* 0x0003e20008019000 */
[----:B------:R1:W-:Y:S01]  /*2b90*/  UTMALDG.4D [UR16], [UR4], desc[UR14] ;  /* 0x00000e10040075b4 */ /* 0x0003e20008019000 */
[----:B------:R1:W-:Y:S01]  /*2ba0*/  UTMALDG.4D [UR8], [UR4], desc[UR14] ;  /* 0x00000e08040075b4 */ /* 0x0003e20008019000 */
[----:B------:R-:W-:Y:S05]  /*2bb0*/  @!P1 BRA `(.L_x_2429) ;  /* 0x0000000000049947 */ /* 0x000fea0003800000 */
[----:B-1----:R-:W-:Y:S05]  /*2bc0*/  BPT.TRAP 0x1 ;  /* 0x000000040000795c */ /* 0x002fea0000300000 */
.L_x_2429:
[----:B------:R-:W2:Y:S02]  /*2bd0*/  SYNCS.PHASECHK.TRANS64.TRYWAIT P0, [UR32+0x30838], R5 ;  /* 0x03083805ff0075a7 */ /* 0x000ea40008001120 */
[----:B--2---:R-:W-:Y:S05]  /*2be0*/  @!P0 BRA `(.L_x_2430) ;  /* 0x0000011800808947 */ /* 0x004fea0003800000 */
.L_x_2686:
[----:B-1----:R-:W1:Y:S01]  /*2bf0*/  LDCU.64 UR4, c[0x0][0x428] ;  /* 0x00008500ff0477ac */ /* 0x002e620008000a00 */
[----:B------:R-:W-:Y:S01]  /*2c00*/  IMAD.SHL.U32 R6, R3, 0x2, RZ ;  /* 0x0000000203067824 */ /* 0x000fe200078e00ff */
[----:B------:R-:W-:Y:S01]  /*2c10*/  R2UR UR8, R22 ;  /* 0x00000000160872ca */ /* 0x000fe200000e0000 */
[----:B------:R-:W2:Y:S02]  /*2c20*/  LDCU.64 UR10, c[0x0][0x420] ;  /* 0x00008400ff0a77ac */ /* 0x000ea40008000a00 */
[C---:B------:R-:W-:Y:S01]  /*2c30*/  VIADD R0, R6.reuse, 0x1 ;  /* 0x0000000106007836 */ /* 0x040fe20000000000 */
[----:B------:R-:W-:Y:S02]  /*2c40*/  R2UR UR9, R23 ;  /* 0x00000000170972ca */ /* 0x000fe400000e0000 */
[----:B------:R-:W-:Y:S02]  /*2c50*/  ISETP.GE.U32.AND P4, PT, R6, R37, PT ;  /* 0x000000250600720c */ /* 0x000fe40003f86070 */
[----:B------:R-:W-:-:S02]  /*2c60*/  R2UR UR6, R22 ;  /* 0x00000000160672ca */ /* 0x000fc400000e0000 */
[----:B------:R-:W-:Y:S02]  /*2c70*/  R2UR UR7, R23 ;  /* 0x00000000170772ca */ /* 0x000fe400000e0000 */
[----:B------:R-:W-:Y:S02]  /*2c80*/  ISETP.GE.U32.AND P3, PT, R0, R37, PT ;  /* 0x000000250000720c */ /* 0x000fe40003f66070 */
[----:B------:R-:W-:Y:S01]  /*2c90*/  LEA R3, R3, UR32, 0x3 ;  /* 0x0000002003037c11 */ /* 0x000fe2000f8e18ff */
[----:B-1----:R-:W-:-:S04]  /*2ca0*/  UIMAD UR4, UR44, UR4, URZ ;  /* 0x000000042c0472a4 */ /* 0x002fc8000f8e02ff */
[----:B------:R-:W-:Y:S01]  /*2cb0*/  UIMAD UR4, UR45, UR5, UR4 ;  /* 0x000000052d0472a4 */ /* 0x000fe2000f8e0204 */
[----:B--2---:R-:W-:Y:S01]  /*2cc0*/  MOV R8, UR10 ;  /* 0x0000000a00087c02 */ /* 0x004fe20008000f00 */
[----:B------:R-:W-:-:S04]  /*2cd0*/  IMAD.U32 R9, RZ, RZ, UR11 ;  /* 0x0000000bff097e24 */ /* 0x000fc8000f8e00ff */
[----:B------:R-:W-:-:S04]  /*2ce0*/  VIADD R4, R6, UR4 ;  /* 0x0000000406047c36 */ /* 0x000fc80008000000 */
[C---:B------:R-:W-:Y:S01]  /*2cf0*/  IMAD.WIDE.U32 R10, R4.reuse, 0x4, R8 ;  /* 0x00000004040a7825 */ /* 0x040fe200078e0008 */
[----:B------:R-:W-:-:S04]  /*2d00*/  IADD3 R7, PT, PT, R4, 0x1, RZ ;  /* 0x0000000104077810 */ /* 0x000fc80007ffe0ff */
[----:B------:R-:W-:Y:S01]  /*2d10*/  @!PT LDS RZ, [RZ] ;  /* 0x00000000fffff984 */ /* 0x000fe20000000800 */
[----:B------:R-:W-:Y:S01]  /*2d20*/  @!PT LDS RZ, [RZ] ;  /* 0x00000000fffff984 */ /* 0x000fe20000000800 */
[----:B------:R-:W-:Y:S01]  /*2d30*/  @!PT LDS RZ, [RZ] ;  /* 0x00000000fffff984 */ /* 0x000fe20000000800 */
[----:B------:R1:W-:Y:S01]  /*2d40*/  LDGSTS.E.LTC128B [R3+0x30000], desc[UR8][R10.64], !P4 ;  /* 0x300000000a037fae */ /* 0x0003e2000e1a1208 */
[----:B------:R-:W-:-:S05]  /*2d50*/  IMAD.WIDE.U32 R12, R7, 0x4, R8 ;  /* 0x00000004070c7825 */ /* 0x000fca00078e0008 */
[----:B------:R1:W-:Y:S01]  /*2d60*/  LDGSTS.E.LTC128B [R3+0x30004], desc[UR6][R12.64], !P3 ;  /* 0x300040000c037fae */ /* 0x0003e2000d9a1206 */
[----:B------:R-:W-:Y:S01]  /*2d70*/  NOP ;  /* 0x0000000000007918 */ /* 0x000fe20000000000 */
[----:B------:R-:W-:Y:S02]  /*2d80*/  SYNCS.ARRIVE.TRANS64.RED.A0T1 RZ, [UR32+0x30830], RZ ;  /* 0x030830ffffff79a7 */ /* 0x000fe40008200420 */
[----:B------:R-:W-:Y:S01]  /*2d90*/  ARRIVES.LDGSTSBAR.64.TRANSCNT [UR32+0x30830] ;  /* 0x03083000ff0079b0 */ /* 0x000fe20008002a20 */
[----:B------:R-:W-:Y:S01]  /*2da0*/  NOP ;  /* 0x0000000000007918 */ /* 0x000fe20000000000 */
[----:B------:R-:W-:Y:S05]  /*2db0*/  @!P1 BRA `(.L_x_2431) ;  /* 0x0000000000049947 */ /* 0x000fea0003800000 */
[----:B------:R-:W-:Y:S05]  /*2dc0*/  BPT.TRAP 0x1 ;  /* 0x000000040000795c */ /* 0x000fea0000300000 */
.L_x_2431:
[----:B------:R-:W-:Y:S01]  /*2dd0*/  SYNCS.ARRIVE.TRANS64.A1T0 RZ, [UR32+0x30830], RZ ;  /* 0x030830ffffff79a7 */ /* 0x000fe20008100020 */
[----:B------:R-:W-:Y:S05]  /*2de0*/  BRA.U !UP1, `(.L_x_2432) ;  /* 0x0000000109047547 */ /* 0x000fea000b800000 */
[----:B------:R-:W-:Y:S05]  /*2df0*/  BPT.TRAP 0x1 ;  /* 0x000000040000795c */ /* 0x000fea0000300000 */
.L_x_2432:
[----:B------:R-:W2:Y:S01]  /*2e00*/  SYNCS.PHASECHK.TRANS64.TRYWAIT P0, [UR32+0x30828], R5 ;  /* 0x03082805ff0075a7 */ /* 0x000ea20008001120 */
[----:B------:R-:W-:Y:S01]  /*2e10*/  @!P2 MOV R7, 0x4000 ;  /* 0x000040000007a802 */ /* 0x000fe20000000f00 */
[----:B--2---:R-:W-:Y:S06]  /*2e20*/  @!P0 BRA `(.L_x_2433) ;  /* 0x0000011800088947 */ /* 0x004fec0003800000 */
.L_x_2688:
[----:B------:R2:W-:Y:S01]  /*2e30*/  @!P2 SYNCS.ARRIVE.TRANS64 RZ, [UR32+0x30820], R7 ;  /* 0x03082007ffffa9a7 */ /* 0x0005e20008000020 */
[----:B------:R-:W-:-:S09]  /*2e40*/  UPLOP3.LUT UP2, UPT, UP3, UP2, UPT, 0xf8, 0x8f ;  /* 0x00000000008f789c */ /* 0x000fd20001f45f70 */
[----:B------:R-:W-:Y:S05]  /*2e50*/  BRA.U !UP2, `(.L_x_2434) ;  /* 0x000000010a047547 */ /* 0x000fea000b800000 */
[----:B------:R-:W-:Y:S05]  /*2e60*/  BPT.TRAP 0x1 ;  /* 0x000000040000795c */ /* 0x000fea0000300000 */
.L_x_2434:
[----:B------:R-:W-:Y:S01]  /*2e70*/  LOP3.LUT P5, RZ, R2, 0x1f, RZ, 0xc0, !PT ;  /* 0x0000001f02ff7812 */ /* 0x000fe200078ac0ff */
[----:B------:R-:W-:Y:S03]  /*2e80*/  BSSY.RECONVERGENT B0, `(.L_x_2435) ;  /* 0x0000004000007945 */ /* 0x000fe60003800200 */
[----:B------:R-:W-:-:S13]  /*2e90*/  PLOP3.LUT P5, PT, P5, P2, PT, 0x8f, 0xf8 ;  /* 0x0000000000f8781c */ /* 0x000fda0002fa5177 */
[----:B------:R-:W-:Y:S05]  /*2ea0*/  @P5 BRA `(.L_x_2436) ;  /* 0x0000000000045947 */ /* 0x000fea0003800000 */
[----:B------:R-:W-:Y:S05]  /*2eb0*/  BPT.TRAP 0x1 ;  /* 0x000000040000795c */ /* 0x000fea0000300000 */
.L_x_2436:
[----:B------:R-:W-:Y:S05]  /*2ec0*/  BSYNC.RECONVERGENT B0 ;  /* 0x0000000000007941 */ /* 0x000fea0003800200 */
.L_x_2435:
[----:B------:R-:W-:Y:S05]  /*2ed0*/  BRA.U !UP1, `(.L_x_2437) ;  /* 0x0000000109047547 */ /* 0x000fea000b800000 */
[----:B------:R-:W-:Y:S05]  /*2ee0*/  BPT.TRAP 0x1 ;  /* 0x000000040000795c */ /* 0x000fea0000300000 */
.L_x_2437:
[----:B------:R-:W3:Y:S01]  /*2ef0*/  LDL.LU R2, [R1+0x8] ;  /* 0x0000080001027983 */ /* 0x000ee20000300800 */
[----:B------:R-:W4:Y:S01]  /*2f00*/  LDCU.64 UR4, c[0x0][0x348] ;  /* 0x00006900ff0477ac */ /* 0x000f220008000a00 */
[----:B------:R-:W-:Y:S01]  /*2f10*/  ELECT P0, URZ, PT ;  /* 0x0000000000ff782f */ /* 0x000fe20003800000 */
[----:B------:R-:W5:Y:S01]  /*2f20*/  LDCU.64 UR6, c[0x0][0x348] ;  /* 0x00006900ff0677ac */ /* 0x000f620008000a00 */
[----:B------:R-:W-:Y:S02]  /*2f30*/  UIADD3 UR40, UPT, UPT, UR32, 0xc000, URZ ;  /* 0x0000c00020287890 */ /* 0x000fe4000fffe0ff */
[----:B------:R-:W-:Y:S02]  /*2f40*/  UIADD3 UR41, UPT, UPT, UR32, 0x30820, URZ ;  /* 0x0003082020297890 */ /* 0x000fe4000fffe0ff */
[----:B------:R-:W-:Y:S02]  /*2f50*/  UIADD3 UR24, UPT, UPT, UR32, 0x10000, URZ ;  /* 0x0001000020187890 */ /* 0x000fe4000fffe0ff */
[----:B------:R-:W-:-:S02]  /*2f60*/  UIADD3 UR16, UPT, UPT, UR32, 0x20000, URZ ;  /* 0x0002000020107890 */ /* 0x000fc4000fffe0ff */
[----:B----4-:R-:W-:Y:S02]  /*2f70*/  UIADD3 UR4, UP0, UPT, UR4, 0x200, URZ ;  /* 0x0000020004047890 */ /* 0x010fe4000ff1e0ff */
[----:B------:R-:W-:Y:S02]  /*2f80*/  UIADD3 UR17, UPT, UPT, UR32, 0x30820, URZ ;  /* 0x0003082020117890 */ /* 0x000fe4000fffe0ff */
[----:B------:R-:W-:Y:S02]  /*2f90*/  UIADD3.X UR5, UPT, UPT, URZ, UR5, URZ, UP0, !UPT ;  /* 0x00000005ff057290 */ /* 0x000fe400087fe4ff */
[----:B-----5:R-:W-:Y:S02]  /*2fa0*/  UIADD3 UR6, UP0, UPT, UR6, 0x400, URZ ;  /* 0x0000040006067890 */ /* 0x020fe4000ff1e0ff */
        /* <DEDUP_REMOVED lines=18> */
[----:B---3--:R-:W-:-:S02]  /*30d0*/  @P0 IMAD.IADD R36, R2, 0x1, R36 ;  /* 0x0000000102240824 */ /* 0x008fc400078e0224 */
[----:B------:R-:W-:-:S03]  /*30e0*/  @!P2 IMAD.MOV.U32 R2, RZ, RZ, 0x8000 ;  /* 0x00008000ff02a424 */ /* 0x000fc600078e00ff */
[----:B------:R-:W-:Y:S01]  /*30f0*/  @P0 R2UR UR43, R36 ;  /* 0x00000000242b02ca */ /* 0x000fe200000e0000 */
[----:B------:R3:W-:-:S12]  /*3100*/  @!P2 SYNCS.ARRIVE.TRANS64.RED.A0TR RZ, [UR32+0x30820], R2 ;  /* 0x03082002ffffa9a7 */ /* 0x0007d80008300420 */
[----:B------:R-:W-:Y:S01]  /*3110*/  UMOV UR27, UR43 ;  /* 0x0000002b001b7c82 */ /* 0x000fe20008000000 */
[----:B------:R3:W-:Y:S01]  /*3120*/  UTMALDG.4D [UR40], [UR4], desc[UR14] ;  /* 0x00000e28040075b4 */ /* 0x0007e20008019000 */
[----:B------:R3:W-:Y:S01]  /*3130*/  UTMALDG.4D [UR24], [UR4], desc[UR14] ;  /* 0x00000e18040075b4 */ /* 0x0007e20008019000 */
[----:B------:R3:W-:Y:S01]  /*3140*/  UTMALDG.4D [UR16], [UR6], desc[UR14] ;  /* 0x00000e10060075b4 */ /* 0x0007e20008019000 */
[----:B------:R3:W-:Y:S01]  /*3150*/  UTMALDG.4D [UR8], [UR6], desc[UR14] ;  /* 0x00000e08060075b4 */ /* 0x0007e20008019000 */
[----:B------:R-:W-:Y:S05]  /*3160*/  @!P1 BRA `(.L_x_2438) ;  /* 0x0000000000049947 */ /* 0x000fea0003800000 */
[----:B---3--:R-:W-:Y:S05]  /*3170*/  BPT.TRAP 0x1 ;  /* 0x000000040000795c */ /* 0x008fea0000300000 */
.L_x_2438:
[----:B------:R-:W4:Y:S02]  /*3180*/  SYNCS.PHASECHK.TRANS64.TRYWAIT P0, [UR32+0x30848], R5 ;  /* 0x03084805ff0075a7 */ /* 0x000f240008001120 */
[----:B----4-:R-:W-:Y:S05]  /*3190*/  @!P0 BRA `(.L_x_2439) ;  /* 0x0000011400448947 */ /* 0x010fea0003800000 */
.L_x_2690:
[----:B---3--:R-:W3:Y:S01]  /*31a0*/  LDCU.64 UR4, c[0x0][0x438] ;  /* 0x00008700ff0477ac */ /* 0x008ee20008000a00 */
[----:B------:R-:W-:Y:S02]  /*31b0*/  R2UR UR6, R22 ;  /* 0x00000000160672ca */ /* 0x000fe400000e0000 */
[----:B------:R-:W-:Y:S01]  /*31c0*/  R2UR UR7, R23 ;  /* 0x00000000170772ca */ /* 0x000fe200000e0000 */
[----:B------:R-:W4:Y:S01]  /*31d0*/  LDCU.64 UR8, c[0x0][0x430] ;  /* 0x00008600ff0877ac */ /* 0x000f220008000a00 */
[----:B---3--:R-:W-:-:S04]  /*31e0*/  UIMAD UR4, UR44, UR4, URZ ;  /* 0x000000042c0472a4 */ /* 0x008fc8000f8e02ff */
[----:B------:R-:W-:Y:S01]  /*31f0*/  UIMAD UR4, UR45, UR5, UR4 ;  /* 0x000000052d0472a4 */ /* 0x000fe2000f8e0204 */
[----:B------:R-:W-:Y:S01]  /*3200*/  R2UR UR5, R23 ;  /* 0x00000000170572ca */ /* 0x000fe200000e0000 */
[----:B----4-:R-:W-:Y:S01]  /*3210*/  IMAD.U32 R16, RZ, RZ, UR8 ;  /* 0x00000008ff107e24 */ /* 0x010fe2000f8e00ff */
[----:B------:R-:W-:-:S03]  /*3220*/  MOV R17, UR9 ;  /* 0x0000000900117c02 */ /* 0x000fc60008000f00 */
[----:B------:R-:W-:Y:S01]  /*3230*/  VIADD R2, R6, UR4 ;  /* 0x0000000406027c36 */ /* 0x000fe20008000000 */
[----:B------:R-:W-:-:S03]  /*3240*/  R2UR UR4, R22 ;  /* 0x00000000160472ca */ /* 0x000fc600000e0000 */
[C---:B-1----:R-:W-:Y:S02]  /*3250*/  VIADD R5, R2.reuse, 0x1 ;  /* 0x0000000102057836 */ /* 0x042fe40000000000 */
        /* <DEDUP_REMOVED lines=13> */
.L_x_2440:
[----:B------:R-:W-:Y:S01]  /*3330*/  SYNCS.ARRIVE.TRANS64.A1T0 RZ, [UR32+0x30840], RZ ;  /* 0x030840ffffff79a7 */ /* 0x000fe20008100020 */
[----:B------:R-:W-:-:S13]  /*3340*/  ISETP.GE.U32.AND P0, PT, R37, 0x41, PT ;  /* 0x000000412500780c */ /* 0x000fda0003f06070 */
[----:B------:R-:W-:Y:S05]  /*3350*/  @!P0 EXIT ;  /* 0x000000000000894d */ /* 0x000fea0003800000 */
[----:B------:R-:W-:Y:S01]  /*3360*/  ISETP.GE.U32.AND P0, PT, R37, 0x81, PT ;  /* 0x000000812500780c */ /* 0x000fe20003f06070 */
[----:B------:R-:W3:Y:S01]  /*3370*/  LDCU.64 UR22, c[0x0][0x348] ;  /* 0x00006900ff1677ac */ /* 0x000ee20008000a00 */
[C---:B------:R-:W-:Y:S01]  /*3380*/  VIMNMX R5, PT, PT, R88.reuse, 0x2, PT ;  /* 0x0000000258057848 */ /* 0x040fe20003fe0100 */
[----:B------:R-:W-:Y:S01]  /*3390*/  IMAD.MOV.U32 R15, RZ, RZ, 0x1 ;  /* 0x00000001ff0f7424 */ /* 0x000fe200078e00ff */
[----:B------:R-:W-:Y:S02]  /*33a0*/  UMOV UR15, 0x40 ;  /* 0x00000040000f7882 */ /* 0x000fe40000000000 */
[----:B------:R-:W-:-:S07]  /*33b0*/  IADD3 R88, PT, PT, R88, 0x1, -R5 ;  /* 0x0000000158587810 */ /* 0x000fce0007ffe805 */
[----:B------:R-:W-:Y:S05]  /*33c0*/  @!P0 BRA `(.L_x_2441) ;  /* 0x0000001000608947 */ /* 0x000fea0003800000 */
[----:B------:R-:W4:Y:S01]  /*33d0*/  LDC.64 R8, c[0x0][0x420] ;  /* 0x00010800ff087b82 */ /* 0x000f220000000a00 */
[----:B------:R-:W-:Y:S01]  /*33e0*/  LOP3.LUT R14, R88, 0xfffffffe, RZ, 0xc0, !PT ;  /* 0xfffffffe580e7812 */ /* 0x000fe200078ec0ff */
[----:B------:R-:W-:Y:S01]  /*33f0*/  IMAD.MOV.U32 R15, RZ, RZ, 0x1 ;  /* 0x00000001ff0f7424 */ /* 0x000fe200078e00ff */
[----:B------:R-:W-:Y:S01]  /*3400*/  MOV R5, R4 ;  /* 0x0000000400057202 */ /* 0x000fe20000000f00 */
[----:B-1----:R-:W-:Y:S01]  /*3410*/  IMAD.MOV.U32 R13, RZ, RZ, R2 ;  /* 0x000000ffff0d7224 */ /* 0x002fe200078e0002 */
[----:B------:R-:W-:Y:S01]  /*3420*/  MOV R12, R6 ;  /* 0x00000006000c7202 */ /* 0x000fe20000000f00 */
[----:B------:R-:W-:Y:S01]  /*3430*/  IMAD.MOV R14, RZ, RZ, -R14 ;  /* 0x000000ffff0e7224 */ /* 0x000fe200078e0a0e */
[----:B------:R-:W-:Y:S01]  /*3440*/  UMOV UR15, 0x81 ;  /* 0x00000081000f7882 */ /* 0x000fe20000000000 */
[----:B------:R-:W1:Y:S01]  /*3450*/  LDC.64 R16, c[0x0][0x430] ;  /* 0x00010c00ff107b82 */ /* 0x000e620000000a00 */
[----:B------:R-:W-:-:S05]  /*3460*/  UMOV UR14, UR51 ;  /* 0x00000033000e7c82 */ /* 0x000fca0008000000 */
.L_x_2478:
[----:B--2---:R-:W2:Y:S01]  /*3470*/  LDL R7, [R1+0x4] ;  /* 0x0000040001077983 */ /* 0x004ea20000100800 */
[----:B------:R-:W-:Y:S01]  /*3480*/  BSSY.RECONVERGENT B0, `(.L_x_2442) ;  /* 0x0000004000007945 */ /* 0x000fe20003800200 */
[----:B--2---:R-:W-:-:S13]  /*3490*/  LOP3.LUT P0, RZ, R7, 0x1, RZ, 0xc0, !PT ;  /* 0x0000000107ff7812 */ /* 0x004fda000780c0ff */
[----:B-1----:R-:W-:Y:S05]  /*34a0*/  @!P0 BRA `(.L_x_2443) ;  /* 0x0000000000048947 */ /* 0x002fea0003800000 */
[----:B---3--:R-:W-:Y:S05]  /*34b0*/  BPT.TRAP 0x1 ;  /* 0x000000040000795c */ /* 0x008fea0000300000 */
.L_x_2443:
[----:B---3--:R-:W-:Y:S05]  /*34c0*/  BSYNC.RECONVERGENT B0 ;  /* 0x0000000000007941 */ /* 0x008fea0003800200 */
.L_x_2442:
[----:B------:R-:W2:Y:S01]  /*34d0*/  S2UR UR32, SR_CgaCtaId ;  /* 0x00000000002079c3 */ /* 0x000ea20000008800 */
[----:B------:R-:W-:Y:S01]  /*34e0*/  UMOV UR4, 0x400 ;  /* 0x0000040000047882 */ /* 0x000fe20000000000 */
[----:B------:R-:W-:Y:S02]  /*34f0*/  SHF.L.U32 R18, R15, 0x1f, RZ ;  /* 0x0000001f0f127819 */ /* 0x000fe400000006ff */
[----:B------:R-:W-:Y:S01]  /*3500*/  @!P2 MOV R10, 0x6000 ;  /* 0x00006000000aa802 */ /* 0x000fe20000000f00 */
[----:B--2---:R-:W-:-:S09]  /*3510*/  ULEA UR32, UR32, UR4, 0x18 ;  /* 0x0000000420207291 */ /* 0x004fd2000f8ec0ff */
[----:B------:R-:W2:Y:S02]  /*3520*/  SYNCS.PHASECHK.TRANS64.TRYWAIT P0, [UR32+0x30818], R18 ;  /* 0x03081812ff0075a7 */ /* 0x000ea40008001120 */
[----:B--2---:R-:W-:Y:S05]  /*3530*/  @!P0 BRA `(.L_x_2444) ;  /* 0x0000011000748947 */ /* 0x004fea0003800000 */
.L_x_2692:
[----:B------:R3:W-:Y:S01]  /*3540*/  @!P2 SYNCS.ARRIVE.TRANS64 RZ, [UR32+0x30808], R10 ;  /* 0x0308080affffa9a7 */ /* 0x0007e20008000020 */
[----:B------:R-:W-:Y:S04]  /*3550*/  BSSY.RECONVERGENT B0, `(.L_x_2445) ;  /* 0x0000003000007945 */ /* 0x000fe80003800200 */
[----:B------:R-:W-:Y:S05]  /*3560*/  @!P6 BRA `(.L_x_2446) ;  /* 0x000000000004e947 */ /* 0x000fea0003800000 */
[----:B------:R-:W-:Y:S05]  /*3570*/  BPT.TRAP 0x1 ;  /* 0x000000040000795c */ /* 0x000fea0000300000 */
.L_x_2446:
[----:B------:R-:W-:Y:S05]  /*3580*/  BSYNC.RECONVERGENT B0 ;  /* 0x0000000000007941 */ /* 0x000fea0003800200 */
.L_x_2445:
[----:B--2---:R-:W2:Y:S01]  /*3590*/  S2R R7, SR_TID.X ;  /* 0x0000000000077919 */ /* 0x004ea20000002100 */
[----:B------:R-:W-:Y:S01]  /*35a0*/  BSSY.RECONVERGENT B0, `(.L_x_2447) ;  /* 0x0000005000007945 */ /* 0x000fe20003800200 */
[----:B--2---:R-:W-:-:S04]  /*35b0*/  LOP3.LUT P0, RZ, R7, 0x1f, RZ, 0xc0, !PT ;  /* 0x0000001f07ff7812 */ /* 0x004fc8000780c0ff */
[----:B------:R-:W-:-:S13]  /*35c0*/  PLOP3.LUT P5, PT, P0, P2, PT, 0x8f, 0xf8 ;  /* 0x0000000000f8781c */ /* 0x000fda00007a5177 */
[----:B------:R-:W-:Y:S05]  /*35d0*/  @P5 BRA `(.L_x_2448) ;  /* 0x0000000000045947 */ /* 0x000fea0003800000 */
[----:B------:R-:W-:Y:S05]  /*35e0*/  BPT.TRAP 0x1 ;  /* 0x000000040000795c */ /* 0x000fea0000300000 */
.L_x_2448:
[----:B------:R-:W-:Y:S05]  /*35f0*/  BSYNC.RECONVERGENT B0 ;  /* 0x0000000000007941 */ /* 0x000fea0003800200 */
.L_x_2447:
[----:B------:R-:W2:Y:S01]  /*3600*/  LDL R7, [R1] ;  /* 0x0000000001077983 */ /* 0x000ea20000100800 */
        /* <DEDUP_REMOVED lines=27> */
.L_x_2449:
[----:B------:R-:W-:-:S04]  /*37c0*/  SHF.L.U32 R18, RZ, 0x1f, RZ ;  /* 0x0000001fff127819 */ /* 0x000fc800000006ff */
[----:B------:R-:W1:Y:S02]  /*37d0*/  SYNCS.PHASECHK.TRANS64.TRYWAIT P0, [UR32+0x30838], R18 ;  /* 0x03083812ff0075a7 */ /* 0x000e640008001120 */
[----:B-1----:R-:W-:Y:S05]  /*37e0*/  @!P0 BRA `(.L_x_2450) ;  /* 0x0000010c00e08947 */ /* 0x002fea0003800000 */
.L_x_2694:
[----:B------:R-:W-:Y:S01]  /*37f0*/  VIADD R20, R12, 0x40 ;  /* 0x000000400c147836 */ /* 0x000fe20000000000 */
[----:B------:R-:W-:Y:S01]  /*3800*/  R2UR UR6, R22 ;  /* 0x00000000160672ca */ /* 0x000fe200000e0000 */
[----:B---3--:R-:W-:Y:S01]  /*3810*/  VIADD R10, R12, 0x41 ;  /* 0x000000410c0a7836 */ /* 0x008fe20000000000 */
[----:B------:R-:W-:Y:S01]  /*3820*/  R2UR UR7, R23 ;  /* 0x00000000170772ca */ /* 0x000fe200000e0000 */
[C---:B------:R-:W-:Y:S01]  /*3830*/  VIADD R11, R5.reuse, 0x40 ;  /* 0x00000040050b7836 */ /* 0x040fe20000000000 */
[-C--:B------:R-:W-:Y:S01]  /*3840*/  ISETP.GE.AND P4, PT, R20, R37.reuse, PT ;  /* 0x000000251400720c */ /* 0x080fe20003f86270 */
[----:B-1----:R-:W-:Y:S01]  /*3850*/  VIADD R7, R5, 0x41 ;  /* 0x0000004105077836 */ /* 0x002fe20000000000 */
[----:B------:R-:W-:Y:S01]  /*3860*/  ISETP.GE.AND P3, PT, R10, R37, PT ;  /* 0x000000250a00720c */ /* 0x000fe20003f66270 */
[--C-:B----4-:R-:W-:Y:S01]  /*3870*/  IMAD.WIDE.U32 R10, R11, 0x4, R8.reuse ;  /* 0x000000040b0a7825 */ /* 0x110fe200078e0008 */
[----:B------:R-:W-:Y:S02]  /*3880*/  R2UR UR4, R22 ;  /* 0x00000000160472ca */ /* 0x000fe400000e0000 */
[----:B------:R-:W-:Y:S01]  /*3890*/  R2UR UR5, R23 ;  /* 0x00000000170572ca */ /* 0x000fe200000e0000 */
[----:B------:R-:W-:-:S06]  /*38a0*/  IMAD.WIDE.U32 R20, R7, 0x4, R8 ;  /* 0x0000000407147825 */ /* 0x000fcc00078e0008 */
[----:B------:R-:W-:Y:S01]  /*38b0*/  @!PT LDS RZ, [RZ] ;  /* 0x00000000fffff984 */ /* 0x000fe20000000800 */
[----:B------:R-:W-:Y:S01]  /*38c0*/  @!PT LDS RZ, [RZ] ;  /* 0x00000000fffff984 */ /* 0x000fe20000000800 */
[----:B------:R-:W-:Y:S01]  /*38d0*/  @!PT LDS RZ, [RZ] ;  /* 0x00000000fffff984 */ /* 0x000fe20000000800 */
[----:B------:R1:W-:Y:S06]  /*38e0*/  LDGSTS.E.LTC128B [R3+0x30000], desc[UR6][R10.64], !P4 ;  /* 0x300000000a037fae */ /* 0x0003ec000e1a1206 */
[----:B------:R1:W-:Y:S01]  /*38f0*/  LDGSTS.E.LTC128B [R3+0x30004], desc[UR4][R20.64], !P3 ;  /* 0x3000400014037fae */ /* 0x0003e2000d9a1204 */
[----:B------:R-:W-:Y:S01]  /*3900*/  NOP ;  /* 0x0000000000007918 */ /* 0x000fe20000000000 */
[----:B------:R-:W-:Y:S02]  /*3910*/  SYNCS.ARRIVE.TRANS64.RED.A0T1 RZ, [UR32+0x30830], RZ ;  /* 0x030830ffffff79a7 */ /* 0x000fe40008200420 */
[----:B------:R-:W-:Y:S01]  /*3920*/  ARRIVES.LDGSTSBAR.64.TRANSCNT [UR32+0x30830] ;  /* 0x03083000ff0079b0 */ /* 0x000fe20008002a20 */
[----:B------:R-:W-:Y:S01]  /*3930*/  NOP ;  /* 0x0000000000007918 */ /* 0x000fe20000000000 */
[----:B------:R-:W-:Y:S05]  /*3940*/  @!P1 BRA `(.L_x_2451) ;  /* 0x0000000000049947 */ /* 0x000fea0003800000 */
[----:B------:R-:W-:Y:S05]  /*3950*/  BPT.TRAP 0x1 ;  /* 0x000000040000795c */ /* 0x000fea0000300000 */
.L_x_2451:
[----:B------:R-:W-:Y:S01]  /*3960*/  SYNCS.ARRIVE.TRANS64.A1T0 RZ, [UR32+0x30830], RZ ;  /* 0x030830ffffff79a7 */ /* 0x000fe20008100020 */
[----:B------:R-:W-:Y:S05]  /*3970*/  BRA.U !UP1, `(.L_x_2452) ;  /* 0x0000000109047547 */ /* 0x000fea000b800000 */
[----:B------:R-:W-:Y:S05]  /*3980*/  BPT.TRAP 0x1 ;  /* 0x000000040000795c */ /* 0x000fea0000300000 */
.L_x_2452:
[----:B------:R-:W2:Y:S01]  /*3990*/  SYNCS.PHASECHK.TRANS64.TRYWAIT P0, [UR32+0x30828], R18 ;  /* 0x03082812ff0075a7 */ /* 0x000ea20008001120 */
[----:B-1----:R-:W-:Y:S01]  /*39a0*/  @!P2 MOV R10, 0x4000 ;  /* 0x00004000000aa802 */ /* 0x002fe20000000f00 */
[----:B--2---:R-:W-:Y:S06]  /*39b0*/  @!P0 BRA `(.L_x_2453) ;  /* 0x0000010c00848947 */ /* 0x004fec0003800000 */
.L_x_2696:
[----:B------:R2:W-:Y:S01]  /*39c0*/  @!P2 SYNCS.ARRIVE.TRANS64 RZ, [UR32+0x30820], R10 ;  /* 0x0308200affffa9a7 */ /* 0x0005e20008000020 */
[----:B------:R-:W-:Y:S05]  /*39d0*/  BRA.U !UP2, `(.L_x_2454) ;  /* 0x000000010a047547 */ /* 0x000fea000b800000 */
[----:B------:R-:W-:Y:S05]  /*39e0*/  BPT.TRAP 0x1 ;  /* 0x000000040000795c */ /* 0x000fea0000300000 */
.L_x_2454:
[----:B------:R-:W-:Y:S04]  /*39f0*/  BSSY.RECONVERGENT B0, `(.L_x_2455) ;  /* 0x0000003000007945 */ /* 0x000fe80003800200 */
[----:B------:R-:W-:Y:S05]  /*3a00*/  @P5 BRA `(.L_x_2456) ;  /* 0x0000000000045947 */ /* 0x000fea0003800000 */
[----:B------:R-:W-:Y:S05]  /*3a10*/  BPT.TRAP 0x1 ;  /* 0x000000040000795c */ /* 0x000fea0000300000 */
.L_x_2456:
[----:B------:R-:W-:Y:S05]  /*3a20*/  BSYNC.RECONVERGENT B0 ;  /* 0x0000000000007941 */ /* 0x000fea0003800200 */
.L_x_2455:
        /* <DEDUP_REMOVED lines=20> */
.L_x_2457:
[----:B------:R-:W3:Y:S02]  /*3b70*/  SYNCS.PHASECHK.TRANS64.TRYWAIT P0, [UR32+0x30848], R18 ;  /* 0x03084812ff0075a7 */ /* 0x000ee40008001120 */
[----:B---3--:R-:W-:Y:S05]  /*3b80*/  @!P0 BRA `(.L_x_2458) ;  /* 0x0000010c00288947 */ /* 0x008fea0003800000 */
.L_x_2698:
[C---:B------:R-:W-:Y:S01]  /*3b90*/  R2UR UR6, R22.reuse ;  /* 0x00000000160672ca */ /* 0x040fe200000e0000 */
[----:B------:R-:W-:Y:S01]  /*3ba0*/  VIADD R11, R13, 0x40 ;  /* 0x000000400d0b7836 */ /* 0x000fe20000000000 */
[----:B------:R-:W-:Y:S01]  /*3bb0*/  R2UR UR7, R23 ;  /* 0x00000000170772ca */ /* 0x000fe200000e0000 */
[----:B-1----:R-:W-:Y:S01]  /*3bc0*/  VIADD R7, R13, 0x41 ;  /* 0x000000410d077836 */ /* 0x002fe20000000000 */
[----:B------:R-:W-:Y:S01]  /*3bd0*/  R2UR UR4, R22 ;  /* 0x00000000160472ca */ /* 0x000fe200000e0000 */
[----:B--2---:R-:W-:Y:S01]  /*3be0*/  IMAD.WIDE.U32 R10, R11, 0x4, R16 ;  /* 0x000000040b0a7825 */ /* 0x004fe200078e0010 */
[----:B------:R-:W-:-:S03]  /*3bf0*/  R2UR UR5, R23 ;  /* 0x00000000170572ca */ /* 0x000fc600000e0000 */
[----:B------:R-:W-:-:S06]  /*3c00*/  IMAD.WIDE.U32 R18, R7, 0x4, R16 ;  /* 0x0000000407127825 */ /* 0x000fcc00078e0010 */
        /* <DEDUP_REMOVED lines=11> */
.L_x_2459:
[----:B------:R-:W2:Y:S01]  /*3cc0*/  LDL R7, [R1+0x4] ;  /* 0x0000040001077983 */ /* 0x000ea20000100800 */
[----:B------:R-:W-:Y:S01]  /*3cd0*/  SYNCS.ARRIVE.TRANS64.A1T0 RZ, [UR32+0x30840], RZ ;  /* 0x030840ffffff79a7 */ /* 0x000fe20008100020 */
[----:B------:R-:W-:Y:S01]  /*3ce0*/  BSSY.RECONVERGENT B0, `(.L_x_2460) ;  /* 0x0000004000007945 */ /* 0x000fe20003800200 */
[----:B--2---:R-:W-:-:S13]  /*3cf0*/  LOP3.LUT P0, RZ, R7, 0x1, RZ, 0xc0, !PT ;  /* 0x0000000107ff7812 */ /* 0x004fda000780c0ff */
[----:B------:R-:W-:Y:S05]  /*3d00*/  @!P0 BRA `(.L_x_2461) ;  /* 0x0000000000048947 */ /* 0x000fea0003800000 */
[----:B------:R-:W-:Y:S05]  /*3d10*/  BPT.TRAP 0x1 ;  /* 0x000000040000795c */ /* 0x000fea0000300000 */
.L_x_2461:
[----:B------:R-:W-:Y:S05]  /*3d20*/  BSYNC.RECONVERGENT B0 ;  /* 0x0000000000007941 */ /* 0x000fea0003800200 */
.L_x_2460:
[----:B-1----:R-:W-:Y:S02]  /*3d30*/  SHF.L.U32 R18, R15, 0x1f, RZ ;  /* 0x0000001f0f127819 */ /* 0x002fe400000006ff */
[----:B------:R-:W-:Y:S02]  /*3d40*/  @!P2 MOV R10, 0x6000 ;  /* 0x00006000000aa802 */ /* 0x000fe40000000f00 */
[----:B------:R-:W1:Y:S02]  /*3d50*/  SYNCS.PHASECHK.TRANS64.TRYWAIT P0, [UR32+0x30810], R18 ;  /* 0x03081012ff0075a7 */ /* 0x000e640008001120 */
[----:B-1----:R-:W-:Y:S05]  /*3d60*/  @!P0 BRA `(.L_x_2462) ;  /* 0x0000010800c88947 */ /* 0x002fea0003800000 */
.L_x_2700:
[----:B------:R2:W-:Y:S01]  /*3d70*/  @!P2 SYNCS.ARRIVE.TRANS64 RZ, [UR32+0x30800], R10 ;  /* 0x0308000affffa9a7 */ /* 0x0005e20008000020 */
[----:B------:R-:W-:Y:S04]  /*3d80*/  BSSY.RECONVERGENT B0, `(.L_x_2463) ;  /* 0x0000003000007945 */ /* 0x000fe80003800200 */
[----:B------:R-:W-:Y:S05]  /*3d90*/  @!P6 BRA `(.L_x_2464) ;  /* 0x000000000004e947 */ /* 0x000fea0003800000 */
[----:B------:R-:W-:Y:S05]  /*3da0*/  BPT.TRAP 0x1 ;  /* 0x000000040000795c */ /* 0x000fea0000300000 */
.L_x_2464:
[----:B------:R-:W-:Y:S05]  /*3db0*/  BSYNC.RECONVERGENT B0 ;  /* 0x0000000000007941 */ /* 0x000fea0003800200 */
.L_x_2463:
[----:B------:R-:W-:Y:S04]  /*3dc0*/  BSSY.RECONVERGENT B0, `(.L_x_2465) ;  /* 0x0000003000007945 */ /* 0x000fe80003800200 */
[----:B------:R-:W-:Y:S05]  /*3dd0*/  @P5 BRA `(.L_x_2466) ;  /* 0x0000000000045947 */ /* 0x000fea0003800000 */
[----:B------:R-:W-:Y:S05]  /*3de0*/  BPT.TRAP 0x1 ;  /* 0x000000040000795c */ /* 0x000fea0000300000 */
.L_x_2466:
[----:B------:R-:W-:Y:S05]  /*3df0*/  BSYNC.RECONVERGENT B0 ;  /* 0x0000000000007941 */ /* 0x000fea0003800200 */
.L_x_2465:
        /* <DEDUP_REMOVED lines=27> */
.L_x_2467:
[----:B--2---:R-:W-:-:S05]  /*3fb0*/  HFMA2 R10, -RZ, RZ, 0, 5.9604644775390625e-08 ;  /* 0x00000001ff0a7431 */ /* 0x004fca00000001ff */
[----:B------:R-:W-:-:S04]  /*3fc0*/  SHF.L.U32 R10, R10, 0x1f, RZ ;  /* 0x0000001f0a0a7819 */ /* 0x000fc800000006ff */
[----:B------:R-:W2:Y:S02]  /*3fd0*/  SYNCS.PHASECHK.TRANS64.TRYWAIT P0, [UR32+0x30838], R10 ;  /* 0x0308380aff0075a7 */ /* 0x000ea40008001120 */
[----:B--2---:R-:W-:Y:S05]  /*3fe0*/  @!P0 BRA `(.L_x_2468) ;  /* 0x0000010800408947 */ /* 0x004fea0003800000 */
.L_x_2702:
[----:B-1----:R-:W-:Y:S01]  /*3ff0*/  VIADD R18, R12, 0x81 ;  /* 0x000000810c127836 */ /* 0x002fe20000000000 */
[----:B------:R-:W-:Y:S01]  /*4000*/  R2UR UR6, R22 ;  /* 0x00000000160672ca */ /* 0x000fe200000e0000 */
[----:B------:R-:W-:Y:S01]  /*4010*/  VIADD R12, R12, 0x80 ;  /* 0x000000800c0c7836 */ /* 0x000fe20000000000 */
[----:B------:R-:W-:Y:S01]  /*4020*/  R2UR UR7, R23 ;  /* 0x00000000170772ca */ /* 0x000fe200000e0000 */
[C---:B------:R-:W-:Y:S01]  /*4030*/  VIADD R11, R5.reuse, 0x80 ;  /* 0x00000080050b7836 */ /* 0x040fe20000000000 */
[-C--:B------:R-:W-:Y:S01]  /*4040*/  ISETP.GE.AND P3, PT, R18, R37.reuse, PT ;  /* 0x000000251200720c */ /* 0x080fe20003f66270 */
[----:B------:R-:W-:Y:S01]  /*4050*/  VIADD R5, R5, 0x81 ;  /* 0x0000008105057836 */ /* 0x000fe20000000000 */
[----:B------:R-:W-:Y:S01]  /*4060*/  ISETP.GE.AND P4, PT, R12, R37, PT ;  /* 0x000000250c00720c */ /* 0x000fe20003f86270 */
[--C-:B------:R-:W-:Y:S01]  /*4070*/  IMAD.WIDE.U32 R18, R11, 0x4, R8.reuse ;  /* 0x000000040b127825 */ /* 0x100fe200078e0008 */
        /* <DEDUP_REMOVED lines=14> */
.L_x_2469:
[----:B------:R-:W-:Y:S01]  /*4160*/  SYNCS.ARRIVE.TRANS64.A1T0 RZ, [UR32+0x30830], RZ ;  /* 0x030830ffffff79a7 */ /* 0x000fe20008100020 */
[----:B------:R-:W-:Y:S05]  /*4170*/  BRA.U !UP1, `(.L_x_2470) ;  /* 0x0000000109047547 */ /* 0x000fea000b800000 */
[----:B------:R-:W-:Y:S05]  /*4180*/  BPT.TRAP 0x1 ;  /* 0x000000040000795c */ /* 0x000fea0000300000 */
.L_x_2470:
[----:B------:R-:W2:Y:S01]  /*4190*/  SYNCS.PHASECHK.TRANS64.TRYWAIT P0, [UR32+0x30828], R10 ;  /* 0x0308280aff0075a7 */ /* 0x000ea20008001120 */
[----:B------:R-:W-:Y:S01]  /*41a0*/  @!P2 MOV R7, 0x4000 ;  /* 0x000040000007a802 */ /* 0x000fe20000000f00 */
[----:B--2---:R-:W-:Y:S06]  /*41b0*/  @!P0 BRA `(.L_x_2471) ;  /* 0x0000010400e48947 */ /* 0x004fec0003800000 */
.L_x_2704:
[----:B------:R3:W-:Y:S01]  /*41c0*/  @!P2 SYNCS.ARRIVE.TRANS64 RZ, [UR32+0x30820], R7 ;  /* 0x03082007ffffa9a7 */ /* 0x0007e20008000020 */
[----:B------:R-:W-:Y:S05]  /*41d0*/  BRA.U !UP2, `(.L_x_2472) ;  /* 0x000000010a047547 */ /* 0x000fea000b800000 */
[----:B------:R-:W-:Y:S05]  /*41e0*/  BPT.TRAP 0x1 ;  /* 0x000000040000795c */ /* 0x000fea0000300000 */
.L_x_2472:
[----:B------:R-:W-:Y:S04]  /*41f0*/  BSSY.RECONVERGENT B0, `(.L_x_2473) ;  /* 0x0000003000007945 */ /* 0x000fe80003800200 */
[----:B------:R-:W-:Y:S05]  /*4200*/  @P5 BRA `(.L_x_2474) ;  /* 0x0000000000045947 */ /* 0x000fea0003800000 */
[----:B------:R-:W-:Y:S05]  /*4210*/  BPT.TRAP 0x1 ;  /* 0x000000040000795c */ /* 0x000fea0000300000 */
.L_x_2474:
[----:B------:R-:W-:Y:S05]  /*4220*/  BSYNC.RECONVERGENT B0 ;  /* 0x0000000000007941 */ /* 0x000fea0003800200 */
.L_x_2473:
        /* <DEDUP_REMOVED lines=20> */
.L_x_2475:
[----:B------:R-:W4:Y:S02]  /*4370*/  SYNCS.PHASECHK.TRANS64.TRYWAIT P0, [UR32+0x30848], R10 ;  /* 0x0308480aff0075a7 */ /* 0x000f240008001120 */
[----:B----4-:R-:W-:Y:S05]  /*4380*/  @!P0 BRA `(.L_x_2476) ;  /* 0x0000010400888947 */ /* 0x010fea0003800000 */
.L_x_2706:
[C---:B------:R-:W-:Y:S01]  /*4390*/  R2UR UR6, R22.reuse ;  /* 0x00000000160672ca */ /* 0x040fe200000e0000 */
[----:B---3--:R-:W-:Y:S01]  /*43a0*/  VIADD R7, R13, 0x80 ;  /* 0x000000800d077836 */ /* 0x008fe20000000000 */
[----:B------:R-:W-:Y:S01]  /*43b0*/  R2UR UR7, R23 ;  /* 0x00000000170772ca */ /* 0x000fe200000e0000 */
[----:B--2---:R-:W-:Y:S01]  /*43c0*/  VIADD R5, R13, 0x81 ;  /* 0x000000810d057836 */ /* 0x004fe20000000000 */
[----:B------:R-:W-:Y:S01]  /*43d0*/  R2UR UR4, R22 ;  /* 0x00000000160472ca */ /* 0x000fe200000e0000 */
[----:B-1----:R-:W-:Y:S01]  /*43e0*/  IMAD.WIDE.U32 R18, R7, 0x4, R16 ;  /* 0x0000000407127825 */ /* 0x002fe200078e0010 */
        /* <DEDUP_REMOVED lines=13> */
.L_x_2477:
        /* <DEDUP_REMOVED lines=9> */
.L_x_2441:
[----:B------:R-:W-:-:S04]  /*4550*/  LOP3.LUT R88, R88, 0x1, RZ, 0xc0, !PT ;  /* 0x0000000158587812 */ /* 0x000fc800078ec0ff */
[----:B------:R-:W-:-:S13]  /*4560*/  ISETP.NE.U32.AND P0, PT, R88, 0x1, PT ;  /* 0x000000015800780c */ /* 0x000fda0003f05070 */
[----:B---3--:R-:W-:Y:S05]  /*4570*/  @P0 EXIT ;  /* 0x000000000000094d */ /* 0x008fea0003800000 */
[----:B------:R-:W3:Y:S01]  /*4580*/  LDL.LU R5, [R1+0x4] ;  /* 0x0000040001057983 */ /* 0x000ee20000300800 */
[----:B------:R-:W-:Y:S01]  /*4590*/  BSSY.RECONVERGENT B0, `(.L_x_2479) ;  /* 0x0000004000007945 */ /* 0x000fe20003800200 */
[----:B---3--:R-:W-:-:S13]  /*45a0*/  LOP3.LUT P3, RZ, R5, 0x1, RZ, 0xc0, !PT ;  /* 0x0000000105ff7812 */ /* 0x008fda000786c0ff */
[----:B------:R-:W-:Y:S05]  /*45b0*/  @!P3 BRA `(.L_x_2480) ;  /* 0x000000000004b947 */ /* 0x000fea0003800000 */
[----:B------:R-:W-:Y:S05]  /*45c0*/  BPT.TRAP 0x1 ;  /* 0x000000040000795c */ /* 0x000fea0000300000 */
.L_x_2480:
[----:B------:R-:W-:Y:S05]  /*45d0*/  BSYNC.RECONVERGENT B0 ;  /* 0x0000000000007941 */ /* 0x000fea0003800200 */
.L_x_2479:
[----:B-1----:R-:W-:Y:S02]  /*45e0*/  SHF.L.U32 R10, R15, 0x1f, RZ ;  /* 0x0000001f0f0a7819 */ /* 0x002fe400000006ff */
[----:B--2---:R-:W-:Y:S02]  /*45f0*/  @!P2 MOV R7, 0x6000 ;  /* 0x000060000007a802 */ /* 0x004fe40000000f00 */
[----:B------:R-:W1:Y:S02]  /*4600*/  SYNCS.PHASECHK.TRANS64.TRYWAIT P0, [UR32+0x30818], R10 ;  /* 0x0308180aff0075a7 */ /* 0x000e640008001120 */
[----:B-1----:R-:W-:Y:S05]  /*4610*/  @!P0 BRA `(.L_x_2481) ;  /* 0x0000010000fc8947 */ /* 0x002fea0003800000 */
.L_x_2708:
[----:B------:R2:W-:Y:S01]  /*4620*/  @!P2 SYNCS.ARRIVE.TRANS64 RZ, [UR32+0x30808], R7 ;  /* 0x03080807ffffa9a7 */ /* 0x0005e20008000020 */
[----:B------:R-:W-:Y:S04]  /*4630*/  BSSY.RECONVERGENT B0, `(.L_x_2482) ;  /* 0x0000003000007945 */ /* 0x000fe80003800200 */
[----:B------:R-:W-:Y:S05]  /*4640*/  @!P6 BRA `(.L_x_2483) ;  /* 0x000000000004e947 */ /* 0x000fea0003800000 */
[----:B------:R-:W-:Y:S05]  /*4650*/  BPT.TRAP 0x1 ;  /* 0x000000040000795c */ /* 0x000fea0000300000 */
.L_x_2483:
[----:B------:R-:W-:Y:S05]  /*4660*/  BSYNC.RECONVERGENT B0 ;  /* 0x0000000000007941 */ /* 0x000fea0003800200 */
.L_x_2482:
[----:B------:R-:W-:Y:S04]  /*4670*/  BSSY.RECONVERGENT B0, `(.L_x_2484) ;  /* 0x0000003000007945 */ /* 0x000fe80003800200 */
[----:B------:R-:W-:Y:S05]  /*4680*/  @P5 BRA `(.L_x_2485) ;  /* 0x0000000000045947 */ /* 0x000fea0003800000 */
[----:B------:R-:W-:Y:S05]  /*4690*/  BPT.TRAP 0x1 ;  /* 0x000000040000795c */ /* 0x000fea0000300000 */
.L_x_2485:
[----:B------:R-:W-:Y:S05]  /*46a0*/  BSYNC.RECONVERGENT B0 ;  /* 0x0000000000007941 */ /* 0x000fea0003800200 */
.L_x_2484:
        /* <DEDUP_REMOVED lines=27> */
.L_x_2486:
[----:B-1----:R-:W-:-:S04]  /*4860*/  SHF.L.U32 R10, RZ, 0x1f, RZ ;  /* 0x0000001fff0a7819 */ /* 0x002fc800000006ff */
[----:B------:R-:W1:Y:S02]  /*4870*/  SYNCS.PHASECHK.TRANS64.TRYWAIT P0, [UR32+0x30838], R10 ;  /* 0x0308380aff0075a7 */ /* 0x000e640008001120 */
[----:B-1----:R-:W-:Y:S05]  /*4880*/  @!P0 BRA `(.L_x_2487) ;  /* 0x0000010000788947 */ /* 0x002fea0003800000 */
.L_x_2710:
[----:B------:R-:W-:Y:S01]  /*4890*/  VIADD R6, R6, UR15 ;  /* 0x0000000f06067c36 */ /* 0x000fe20008000000 */
[----:B------:R-:W-:Y:S01]  /*48a0*/  R2UR UR6, R22 ;  /* 0x00000000160672ca */ /* 0x000fe200000e0000 */
[----:B------:R-:W-:Y:S01]  /*48b0*/  VIADD R0, R0, UR15 ;  /* 0x0000000f00007c36 */ /* 0x000fe20008000000 */
[----:B------:R-:W-:Y:S01]  /*48c0*/  R2UR UR7, R23 ;  /* 0x00000000170772ca */ /* 0x000fe200000e0000 */
[----:B-1----:R-:W-:Y:S01]  /*48d0*/  VIADD R5, R4, UR15 ;  /* 0x0000000f04057c36 */ /* 0x002fe20008000000 */
[-C--:B------:R-:W-:Y:S02]  /*48e0*/  ISETP.GE.AND P4, PT, R6, R37.reuse, PT ;  /* 0x000000250600720c */ /* 0x080fe40003f86270 */
[----:B------:R-:W-:Y:S01]  /*48f0*/  ISETP.GE.AND P3, PT, R0, R37, PT ;  /* 0x000000250000720c */ /* 0x000fe20003f66270 */
[C---:B--2---:R-:W-:Y:S01]  /*4900*/  VIADD R7, R5.reuse, 0x1 ;  /* 0x0000000105077836 */ /* 0x044fe20000000000 */
[----:B------:R-:W-:Y:S01]  /*4910*/  R2UR UR4, R22 ;  /* 0x00000000160472ca */ /* 0x000fe200000e0000 */
[----:B------:R-:W-:Y:S01]  /*4920*/  IMAD.WIDE.U32 R4, R5, 0x4, R8 ;  /* 0x0000000405047825 */ /* 0x000fe200078e0008 */
[----:B------:R-:W-:-:S03]  /*4930*/  R2UR UR5, R23 ;  /* 0x00000000170572ca */ /* 0x000fc600000e0000 */
[----:B------:R-:W-:-:S04]  /*4940*/  IMAD.WIDE.U32 R8, R7, 0x4, R8 ;  /* 0x0000000407087825 */ /* 0x000fc800078e0008 */
        /* <DEDUP_REMOVED lines=11> */
.L_x_2488:
[----:B------:R-:W-:Y:S01]  /*4a00*/  SYNCS.ARRIVE.TRANS64.A1T0 RZ, [UR32+0x30830], RZ ;  /* 0x030830ffffff79a7 */ /* 0x000fe20008100020 */
[----:B------:R-:W-:Y:S05]  /*4a10*/  BRA.U !UP1, `(.L_x_2489) ;  /* 0x0000000109047547 */ /* 0x000fea000b800000 */
[----:B------:R-:W-:Y:S05]  /*4a20*/  BPT.TRAP 0x1 ;  /* 0x000000040000795c */ /* 0x000fea0000300000 */
.L_x_2489:
[----:B------:R-:W2:Y:S01]  /*4a30*/  SYNCS.PHASECHK.TRANS64.TRYWAIT P0, [UR32+0x30828], R10 ;  /* 0x0308280aff0075a7 */ /* 0x000ea20008001120 */
[----:B------:R-:W-:Y:S01]  /*4a40*/  @!P2 MOV R0, 0x4000 ;  /* 0x000040000000a802 */ /* 0x000fe20000000f00 */
[----:B--2---:R-:W-:Y:S06]  /*4a50*/  @!P0 BRA `(.L_x_2490) ;  /* 0x00000100001c8947 */ /* 0x004fec0003800000 */
.L_x_2712:
[----:B------:R2:W-:Y:S01]  /*4a60*/  @!P2 SYNCS.ARRIVE.TRANS64 RZ, [UR32+0x30820], R0 ;  /* 0x03082000ffffa9a7 */ /* 0x0005e20008000020 */
[----:B------:R-:W-:Y:S05]  /*4a70*/  BRA.U !UP2, `(.L_x_2491) ;  /* 0x000000010a047547 */ /* 0x000fea000b800000 */
[----:B------:R-:W-:Y:S05]  /*4a80*/  BPT.TRAP 0x1 ;  /* 0x000000040000795c */ /* 0x000fea0000300000 */
.L_x_2491:
[----:B------:R-:W-:Y:S04]  /*4a90*/  BSSY.RECONVERGENT B0, `(.L_x_2492) ;  /* 0x0000003000007945 */ /* 0x000fe80003800200 */
[----:B------:R-:W-:Y:S05]  /*4aa0*/  @P5 BRA `(.L_x_2493) ;  /* 0x0000000000045947 */ /* 0x000fea0003800000 */
[----:B------:R-:W-:Y:S05]  /*4ab0*/  BPT.TRAP 0x1 ;  /* 0x000000040000795c */ /* 0x000fea0000300000 */
.L_x_2493:
[----:B------:R-:W-:Y:S05]  /*4ac0*/  BSYNC.RECONVERGENT B0 ;  /* 0x0000000000007941 */ /* 0x000fea0003800200 */
.L_x_2492:
        /* <DEDUP_REMOVED lines=20> */
.L_x_2494:
[----:B------:R-:W3:Y:S02]  /*4c10*/  SYNCS.PHASECHK.TRANS64.TRYWAIT P0, [UR32+0x30848], R10 ;  /* 0x0308480aff0075a7 */ /* 0x000ee40008001120 */
[----:B---3--:R-:W-:Y:S05]  /*4c20*/  @!P0 BRA `(.L_x_2495) ;  /* 0x000000fc00c08947 */ /* 0x008fea0003800000 */
.L_x_2714:
[----:B------:R-:W-:Y:S01]  /*4c30*/  R2UR UR6, R22 ;  /* 0x00000000160672ca */ /* 0x000fe200000e0000 */
[----:B-1----:R-:W-:Y:S01]  /*4c40*/  VIADD R5, R2, UR15 ;  /* 0x0000000f02057c36 */ /* 0x002fe20008000000 */
[----:B------:R-:W-:Y:S02]  /*4c50*/  R2UR UR7, R23 ;  /* 0x00000000170772ca */ /* 0x000fe400000e0000 */
[----:B------:R-:W-:Y:S01]  /*4c60*/  R2UR UR4, R22 ;  /* 0x00000000160472ca */ /* 0x000fe200000e0000 */
[----:B------:R-:W-:Y:S01]  /*4c70*/  VIADD R7, R5, 0x1 ;  /* 0x0000000105077836 */ /* 0x000fe20000000000 */
[----:B------:R-:W-:Y:S01]  /*4c80*/  R2UR UR5, R23 ;  /* 0x00000000170572ca */ /* 0x000fe200000e0000 */
        /* <DEDUP_REMOVED lines=13> */
.L_x_2496:
[----:B------:R-:W-:Y:S01]  /*4d60*/  SYNCS.ARRIVE.TRANS64.A1T0 RZ, [UR32+0x30840], RZ ;  /* 0x030840ffffff79a7 */ /* 0x000fe20008100020 */
[----:B------:R-:W-:Y:S05]  /*4d70*/  EXIT ;  /* 0x000000000000794d */ /* 0x000fea0003800000 */
.L_x_7156:
        /* <DEDUP_REMOVED lines=20> */
.L_x_2500:
[----:B------:R-:W-:Y:S05]  /*4ec0*/  NANOSLEEP 0x64 ;  /* 0x000000640000795d */ /* 0x000fea0003800000 */
[----:B------:R-:W-:-:S05]  /*4ed0*/  UMOV UR4, 0x10 ;  /* 0x0000001000047882 */ /* 0x000fca0000000000 */
[----:B------:R-:W-:Y:S04]  /*4ee0*/  DEPBAR.LE SB1, 0x36 ;  /* 0x00009d800000791a */ /* 0x000fe80000000000 */
[----:B------:R-:W1:Y:S02]  /*4ef0*/  UTCATOMSWS.FIND_AND_SET.ALIGN UP1, UR4, UR4 ;  /* 0x00000004000475e3 */ /* 0x000e640008020800 */
[----:B-1----:R-:W-:Y:S01]  /*4f00*/  MOV R5, UR4 ;  /* 0x0000000400057c02 */ /* 0x002fe20008000f00 */
[----:B------:R-:W-:Y:S05]  /*4f10*/  BRA.U !UP1, `(.L_x_2500) ;  /* 0xfffffffd09e87547 */ /* 0x000fea000b83ffff */
.L_x_2499:
[-C--:B------:R-:W-:Y:S02]  /*4f20*/  SHF.L.U32 R3, R3, R5.reuse, RZ ;  /* 0x0000000503037219 */ /* 0x080fe400000006ff */
[----:B------:R-:W-:Y:S01]  /*4f30*/  SHF.L.U32 R7, R2, R5, RZ ;  /* 0x0000000502077219 */ /* 0x000fe200000006ff */
[----:B------:R-:W-:Y:S02]  /*4f40*/  IMAD.SHL.U32 R5, R5, 0x20, RZ ;  /* 0x0000002005057824 */ /* 0x000fe400078e00ff */
[----:B------:R1:W-:Y:S04]  /*4f50*/  ATOMS.OR RZ, [R0+0x14], R3 ;  /* 0x0000140300ff738c */ /* 0x0003e80003000000 */
[----:B------:R1:W-:Y:S04]  /*4f60*/  ATOMS.OR RZ, [R0+0x18], R7 ;  /* 0x0000180700ff738c */ /* 0x0003e80003000000 */
[----:B------:R1:W-:Y:S01]  /*4f70*/  STS [R4+0x308c0], R5 ;  /* 0x0308c00504007388 */ /* 0x0003e20000000800 */
[----:B------:R-:W-:Y:S05]  /*4f80*/  BRA `(.L_x_2498) ;  /* 0x00000000000c7947 */ /* 0x000fea0003800000 */
.L_x_2497:
[----:B------:R1:W-:Y:S01]  /*4f90*/  STS [R4+0x308c0], R3 ;  /* 0x0308c00304007388 */ /* 0x0003e20000000800 */
[----:B------:R-:W-:-:S03]  /*4fa0*/  MOV R2, 0x4fc0 ;  /* 0x00004fc000027802 */ /* 0x000fc60000000f00 */
[----:B-1----:R-:W-:Y:S05]  /*4fb0*/  CALL.REL.NOINC `($__internal_30_$__cuda_sm10x_tcgen05_guardrail_trap_phase_invalid_during_alloc) ;  /* 0x00000104001c7944 */ /* 0x002fea0003c00000 */
.L_x_2498:
        /* <DEDUP_REMOVED lines=59> */
.L_x_2502:
[----:B------:R-:W-:Y:S05]  /*5370*/  BSYNC.RECONVERGENT B0 ;  /* 0x0000000000007941 */ /* 0x000fea0003800200 */
.L_x_2501:
[----:B------:R-:W-:Y:S01]  /*5380*/  SHF.L.U32 R23, RZ, 0x1f, RZ ;  /* 0x0000001fff177819 */ /* 0x000fe200000006ff */
[----:B------:R-:W-:-:S03]  /*5390*/  IMAD.MOV.U32 R7, RZ, RZ, 0x1 ;  /* 0x00000001ff077424 */ /* 0x000fc600078e00ff */
[----:B------:R-:W1:Y:S02]  /*53a0*/  SYNCS.PHASECHK.TRANS64.TRYWAIT P0, [R4+URZ+0x30800], R23 ;  /* 0x03080017040075a7 */ /* 0x000e6400080011ff */
[----:B------:R-:W-:Y:S01]  /*53b0*/  SHF.L.U32 R7, R7, 0x1f, RZ ;  /* 0x0000001f07077819 */ /* 0x000fe200000006ff */
[----:B-1----:R-:W-:Y:S06]  /*53c0*/  @!P0 BRA `(.L_x_2503) ;  /* 0x000000f400f08947 */ /* 0x002fec0003800000 */
.L_x_2715:
[----:B------:R-:W2:Y:S01]  /*53d0*/  SYNCS.PHASECHK.TRANS64.TRYWAIT P0, [R4+URZ+0x30858], R7 ;  /* 0x03085807040075a7 */ /* 0x000ea200080011ff */
[----:B------:R-:W-:Y:S02]  /*53e0*/  HFMA2 R13, -RZ, RZ, 9.5367431640625e-07, 1.9073486328125e-05 ;  /* 0x00100140ff0d7431 */ /* 0x000fe400000001ff */
[C---:B------:R-:W-:Y:S01]  /*53f0*/  VIADD R16, R11.reuse, 0x802 ;  /* 0x000008020b107836 */ /* 0x040fe20000000000 */
[C---:B------:R-:W-:Y:S01]  /*5400*/  IADD3 R14, PT, PT, R11.reuse, 0x806, RZ ;  /* 0x000008060b0e7810 */ /* 0x040fe20007ffe0ff */
[----:B------:R-:W-:Y:S01]  /*5410*/  VIADD R15, R11, 0x804 ;  /* 0x000008040b0f7836 */ /* 0x000fe20000000000 */
[----:B--2---:R-:W-:Y:S06]  /*5420*/  @!P0 BRA `(.L_x_2504) ;  /* 0x000000f400ec8947 */ /* 0x004fec0003800000 */
.L_x_2716:
[----:B------:R-:W3:Y:S01]  /*5430*/  LDL R30, [R1] ;  /* 0x00000000011e7983 */ /* 0x000ee20000100800 */
[----:B------:R-:W-:Y:S02]  /*5440*/  ELECT P3, URZ, PT ;  /* 0x0000000000ff782f */ /* 0x000fe40003860000 */
[----:B------:R-:W-:Y:S01]  /*5450*/  R2UR UR16, R15 ;  /* 0x000000000f1072ca */ /* 0x000fe200000e0000 */
[----:B------:R-:W-:Y:S01]  /*5460*/  IMAD.MOV.U32 R15, RZ, RZ, 0x100140 ;  /* 0x00100140ff0f7424 */ /* 0x000fe200078e00ff */
[----:B------:R-:W-:Y:S01]  /*5470*/  R2UR UR13, R16 ;  /* 0x00000000100d72ca */ /* 0x000fe200000e0000 */
[----:B------:R-:W-:Y:S01]  /*5480*/  IMAD.MOV.U32 R16, RZ, RZ, 0x100140 ;  /* 0x00100140ff107424 */ /* 0x000fe200078e00ff */
[----:B------:R-:W-:Y:S02]  /*5490*/  R2UR UR63, R13 ;  /* 0x000000000d3f72ca */ /* 0x000fe400000e0000 */
[----:B------:R-:W-:Y:S02]  /*54a0*/  ELECT P2, URZ, PT ;  /* 0x0000000000ff782f */ /* 0x000fe40003840000 */
[----:B------:R-:W-:-:S02]  /*54b0*/  R2UR UR61, R15 ;  /* 0x000000000f3d72ca */ /* 0x000fc400000e0000 */
[----:B------:R-:W-:Y:S02]  /*54c0*/  ELECT P1, URZ, PT ;  /* 0x0000000000ff782f */ /* 0x000fe40003820000 */
[C---:B------:R-:W-:Y:S01]  /*54d0*/  R2UR UR57, R15.reuse ;  /* 0x000000000f3972ca */ /* 0x040fe200000e0000 */
[----:B------:R-:W-:Y:S01]  /*54e0*/  IMAD.MOV.U32 R13, RZ, RZ, 0x100140 ;  /* 0x00100140ff0d7424 */ /* 0x000fe200078e00ff */
[----:B------:R-:W-:Y:S01]  /*54f0*/  R2UR UR54, R15 ;  /* 0x000000000f3672ca */ /* 0x000fe200000e0000 */
[----:B------:R-:W-:Y:S01]  /*5500*/  VIADD R15, R11, 0x4 ;  /* 0x000000040b0f7836 */ /* 0x000fe20000000000 */
[C---:B------:R-:W-:Y:S02]  /*5510*/  R2UR UR62, R16.reuse ;  /* 0x00000000103e72ca */ /* 0x040fe400000e0000 */
[----:B------:R-:W-:Y:S02]  /*5520*/  ELECT P6, URZ, PT ;  /* 0x0000000000ff782f */ /* 0x000fe400038c0000 */
[----:B------:R-:W-:Y:S01]  /*5530*/  R2UR UR58, R16 ;  /* 0x00000000103a72ca */ /* 0x000fe200000e0000 */
[C---:B------:R-:W-:Y:S01]  /*5540*/  @P3 VIADD R16, R0.reuse, 0x2 ;  /* 0x0000000200103836 */ /* 0x040fe20000000000 */
[----:B------:R-:W-:Y:S01]  /*5550*/  R2UR UR59, R13 ;  /* 0x000000000d3b72ca */ /* 0x000fe200000e0000 */
[----:B------:R-:W-:Y:S01]  /*5560*/  VIADD R40, R11, 0x400 ;  /* 0x000004000b287836 */ /* 0x000fe20000000000 */
[C---:B------:R-:W-:Y:S01]  /*5570*/  R2UR UR55, R13.reuse ;  /* 0x000000000d3772ca */ /* 0x040fe200000e0000 */
[C---:B------:R-:W-:Y:S01]  /*5580*/  @P2 VIADD R17, R0.reuse, 0x4 ;  /* 0x0000000400112836 */ /* 0x040fe20000000000 */
[----:B------:R-:W-:Y:S01]  /*5590*/  R2UR UR52, R13 ;  /* 0x000000000d3472ca */ /* 0x000fe200000e0000 */
[----:B------:R-:W-:Y:S01]  /*55a0*/  VIADD R13, R11, 0x402 ;  /* 0x000004020b0d7836 */ /* 0x000fe20000000000 */
[----:B------:R-:W-:Y:S01]  /*55b0*/  R2UR UR10, R15 ;  /* 0x000000000f0a72ca */ /* 0x000fe200000e0000 */
[----:B------:R-:W-:Y:S01]  /*55c0*/  @P1 VIADD R24, R0, 0x6 ;  /* 0x0000000600181836 */ /* 0x000fe20000000000 */
[----:B------:R-:W-:Y:S01]  /*55d0*/  @P3 R2UR UR11, R16 ;  /* 0x00000000100b32ca */ /* 0x000fe200000e0000 */
[----:B------:R-:W-:Y:S01]  /*55e0*/  VIADD R16, R11, 0x2 ;  /* 0x000000020b107836 */ /* 0x000fe20000000000 */
[----:B------:R-:W-:-:S02]  /*55f0*/  R2UR UR6, R13 ;  /* 0x000000000d0672ca */ /* 0x000fc400000e0000 */
[----:B------:R-:W-:Y:S02]  /*5600*/  ELECT P0, URZ, PT ;  /* 0x0000000000ff782f */ /* 0x000fe40003800000 */
[----:B------:R-:W-:Y:S01]  /*5610*/  @P2 R2UR UR9, R17 ;  /* 0x00000000110922ca */ /* 0x000fe200000e0000 */
[----:B------:R-:W-:Y:S01]  /*5620*/  @P6 VIADD R17, R0, 0x202 ;  /* 0x0000020200116836 */ /* 0x000fe20000000000 */
[----:B------:R-:W-:Y:S01]  /*5630*/  R2UR UR4, R16 ;  /* 0x00000000100472ca */ /* 0x000fe200000e0000 */
[----:B------:R-:W-:Y:S01]  /*5640*/  @P3 IMAD.MOV.U32 R27, RZ, RZ, 0x40004040 ;  /* 0x40004040ff1b3424 */ /* 0x000fe200078e00ff */
[----:B------:R-:W-:Y:S02]  /*5650*/  @P1 R2UR UR5, R24 ;  /* 0x00000000180512ca */ /* 0x000fe400000e0000 */
[----:B------:R-:W-:Y:S02]  /*5660*/  ELECT P5, URZ, PT ;  /* 0x0000000000ff782f */ /* 0x000fe400038a0000 */
[----:B------:R-:W-:Y:S01]  /*5670*/  R2UR UR15, R14 ;  /* 0x000000000e0f72ca */ /* 0x000fe200000e0000 */
[----:B------:R-:W-:Y:S01]  /*5680*/  IMAD.U32 R24, RZ, RZ, UR10 ;  /* 0x0000000aff187e24 */ /* 0x000fe2000f8e00ff */
[----:B------:R-:W-:Y:S01]  /*5690*/  R2UR UR7, R40 ;  /* 0x00000000280772ca */ /* 0x000fe200000e0000 */
[----:B------:R-:W-:Y:S01]  /*56a0*/  IMAD.MOV.U32 R14, RZ, RZ, 0x100140 ;  /* 0x00100140ff0e7424 */ /* 0x000fe200078e00ff */
[----:B------:R-:W-:Y:S01]  /*56b0*/  @P6 R2UR UR12, R17 ;  /* 0x00000000110c62ca */ /* 0x000fe200000e0000 */
[C---:B------:R-:W-:Y:S01]  /*56c0*/  VIADD R39, R11.reuse, 0x404 ;  /* 0x000004040b277836 */ /* 0x040fe20000000000 */
[----:B------:R-:W-:Y:S01]  /*56d0*/  @P2 R2UR UR46, R24 ;  /* 0x00000000182e22ca */ /* 0x000fe200000e0000 */
[----:B------:R-:W-:Y:S01]  /*56e0*/  IMAD.U32 R24, RZ, RZ, UR6 ;  /* 0x00000006ff187e24 */ /* 0x000fe2000f8e00ff */
[C---:B------:R-:W-:Y:S01]  /*56f0*/  R2UR UR60, R14.reuse ;  /* 0x000000000e3c72ca */ /* 0x040fe200000e0000 */
[----:B------:R-:W-:Y:S01]  /*5700*/  IMAD.U32 R26, RZ, RZ, UR4 ;  /* 0x00000004ff1a7e24 */ /* 0x000fe2000f8e00ff */
[----:B------:R-:W-:Y:S01]  /*5710*/  R2UR UR56, R14 ;  /* 0x000000000e3872ca */ /* 0x000fe200000e0000 */
[----:B------:R-:W-:Y:S01]  /*5720*/  @P0 VIADD R22, R0, 0x200 ;  /* 0x0000020000160836 */ /* 0x000fe20000000000 */
[----:B------:R-:W-:Y:S01]  /*5730*/  R2UR UR53, R14 ;  /* 0x000000000e3572ca */ /* 0x000fe200000e0000 */
[----:B------:R-:W-:Y:S01]  /*5740*/  VIADD R14, R11, 0x6 ;  /* 0x000000060b0e7836 */ /* 0x000fe20000000000 */
[----:B------:R-:W-:Y:S01]  /*5750*/  @P6 R2UR UR38, R24 ;  /* 0x00000000182662ca */ /* 0x000fe200000e0000 */
[----:B------:R-:W-:Y:S01]  /*5760*/  IMAD.U32 R24, RZ, RZ, UR5 ;  /* 0x00000005ff187e24 */ /* 0x000fe2000f8e00ff */
[----:B------:R-:W-:Y:S01]  /*5770*/  @P3 R2UR UR48, R26 ;  /* 0x000000001a3032ca */ /* 0x000fe200000e0000 */
[----:B------:R-:W-:Y:S01]  /*5780*/  IMAD.U32 R26, RZ, RZ, UR7 ;  /* 0x00000007ff1a7e24 */ /* 0x000fe2000f8e00ff */
[----:B------:R-:W-:Y:S01]  /*5790*/  R2UR UR8, R14 ;  /* 0x000000000e0872ca */ /* 0x000fe200000e0000 */
[----:B------:R-:W-:Y:S01]  /*57a0*/  @P2 IMAD.MOV.U32 R25, RZ, RZ, 0x40004040 ;  /* 0x40004040ff192424 */ /* 0x000fe200078e00ff */
        /* <DEDUP_REMOVED lines=15> */
[----:B------:R-:W-:Y:S01]  /*58a0*/  VIADD R38, R11, 0x406 ;  /* 0x000004060b267836 */ /* 0x000fe20000000000 */
        /* <DEDUP_REMOVED lines=18> */
[----:B------:R-:W-:Y:S02]  /*59d0*/  @P3 R2UR UR41, R29 ;  /* 0x000000001d2932ca */ /* 0x000fe400000e0000 */
[----:B------:R-:W-:Y:S01]  /*59e0*/  ELECT P3, URZ, PT ;  /* 0x0000000000ff782f */ /* 0x000fe20003860000 */
[----:B------:R-:W-:Y:S01]  /*59f0*/  VIADD R36, R11, 0x800 ;  /* 0x000008000b247836 */ /* 0x000fe20000000000 */
[----:B------:R-:W-:Y:S01]  /*5a00*/  @P0 R2UR UR33, R27 ;  /* 0x000000001b2102ca */ /* 0x000fe200000e0000 */
[----:B------:R-:W-:Y:S01]  /*5a10*/  @P2 VIADD R24, R0, 0x402 ;  /* 0x0000040200182836 */ /* 0x000fe20000000000 */
[----:B------:R-:W-:Y:S01]  /*5a20*/  @P5 R2UR UR28, R26 ;  /* 0x000000001a1c52ca */ /* 0x000fe200000e0000 */
[----:B------:R-:W-:Y:S01]  /*5a30*/  @P5 IMAD.MOV.U32 R27, RZ, RZ, 0x40004040 ;  /* 0x40004040ff1b5424 */ /* 0x000fe200078e00ff */
[----:B------:R-:W-:Y:S01]  /*5a40*/  @P1 R2UR UR35, R25 ;  /* 0x00000000192312ca */ /* 0x000fe200000e0000 */
[----:B------:R-:W-:Y:S01]  /*5a50*/  IMAD.U32 R26, RZ, RZ, UR6 ;  /* 0x00000006ff1a7e24 */ /* 0x000fe2000f8e00ff */
[----:B------:R-:W-:-:S02]  /*5a60*/  ELECT P1, URZ, PT ;  /* 0x0000000000ff782f */ /* 0x000fc40003820000 */
[----:B------:R-:W-:Y:S01]  /*5a70*/  R2UR UR7, R36 ;  /* 0x00000000240772ca */ /* 0x000fe200000e0000 */
[----:B------:R-:W-:Y:S01]  /*5a80*/  @P6 IMAD.MOV.U32 R25, RZ, RZ, 0x40004040 ;  /* 0x40004040ff196424 */ /* 0x000fe200078e00ff */
[----:B------:R-:W-:Y:S02]  /*5a90*/  ELECT P0, URZ, PT ;  /* 0x0000000000ff782f */ /* 0x000fe40003800000 */
[----:B------:R-:W-:Y:S01]  /*5aa0*/  @P2 R2UR UR14, R24 ;  /* 0x00000000180e22ca */ /* 0x000fe200000e0000 */
[----:B------:R-:W-:Y:S01]  /*5ab0*/  IMAD.U32 R24, RZ, RZ, UR4 ;  /* 0x00000004ff187e24 */ /* 0x000fe2000f8e00ff */
[C---:B------:R-:W-:Y:S01]  /*5ac0*/  @P5 R2UR UR29, R27.reuse ;  /* 0x000000001b1d52ca */ /* 0x040fe200000e0000 */
[----:B------:R-:W-:Y:S01]  /*5ad0*/  @P4 VIADD R22, R0, 0x206 ;  /* 0x0000020600164836 */ /* 0x000fe20000000000 */
[----:B------:R-:W-:Y:S01]  /*5ae0*/  @P5 R2UR UR26, R26 ;  /* 0x000000001a1a52ca */ /* 0x000fe200000e0000 */
[----:B------:R-:W-:Y:S01]  /*5af0*/  @P3 VIADD R17, R0, 0x400 ;  /* 0x0000040000113836 */ /* 0x000fe20000000000 */
[----:B------:R-:W-:-:S02]  /*5b00*/  @P5 R2UR UR27, R27 ;  /* 0x000000001b1b52ca */ /* 0x000fc400000e0000 */
        /* <DEDUP_REMOVED lines=87> */
.L_x_2505:
[----:B------:R-:W-:-:S13]  /*6080*/  ELECT P0, URZ, PT ;  /* 0x0000000000ff782f */ /* 0x000fda0003800000 */
[----:B------:R-:W-:-:S05]  /*6090*/  @P0 VIADD R17, R4, 0x30850 ;  /* 0x0003085004110836 */ /* 0x000fca0000000000 */
[----:B------:R-:W-:-:S13]  /*60a0*/  @P0 R2UR UR4, R17 ;  /* 0x00000000110402ca */ /* 0x000fda00000e0000 */
[----:B------:R1:W-:Y:S01]  /*60b0*/  UTCBAR [UR4], URZ ;  /* 0x000000ff040073e9 */ /* 0x0003e200080000ff */
[----:B------:R-:W-:Y:S05]  /*60c0*/  BRA.U !UP0, `(.L_x_2506) ;  /* 0x0000000108047547 */ /* 0x000fea000b800000 */
[----:B-1----:R-:W-:Y:S05]  /*60d0*/  BPT.TRAP 0x1 ;  /* 0x000000040000795c */ /* 0x002fea0000300000 */
.L_x_2506:
[----:B------:R-:W3:Y:S02]  /*60e0*/  SYNCS.PHASECHK.TRANS64.TRYWAIT P0, [R4+URZ+0x30820], R23 ;  /* 0x03082017040075a7 */ /* 0x000ee400080011ff */
[----:B---3--:R-:W-:Y:S05]  /*60f0*/  @!P0 BRA `(.L_x_2507) ;  /* 0x000000e800cc8947 */ /* 0x008fea0003800000 */
.L_x_2717:
[----:B------:R-:W-:Y:S05]  /*6100*/  @!P6 BRA `(.L_x_2508) ;  /* 0x000000000004e947 */ /* 0x000fea0003800000 */
[----:B-1----:R-:W-:Y:S05]  /*6110*/  BPT.TRAP 0x1 ;  /* 0x000000040000795c */ /* 0x002fea0000300000 */
.L_x_2508:
[----:B------:R-:W4:Y:S02]  /*6120*/  SYNCS.PHASECHK.TRANS64.TRYWAIT P0, [R4+URZ+0x30868], R7 ;  /* 0x03086807040075a7 */ /* 0x000f2400080011ff */
[----:B----4-:R-:W-:Y:S05]  /*6130*/  @!P0 BRA `(.L_x_2509) ;  /* 0x000000e800d08947 */ /* 0x010fea0003800000 */
.L_x_2718:
[----:B------:R-:W-:Y:S05]  /*6140*/  @!P6 BRA `(.L_x_2510) ;  /* 0x000000000004e947 */ /* 0x000fea0003800000 */
[----:B-1----:R-:W-:Y:S05]  /*6150*/  BPT.TRAP 0x1 ;  /* 0x000000040000795c */ /* 0x002fea0000300000 */
.L_x_2510:
[----:B------:R-:W5:Y:S01]  /*6160*/  SYNCS.PHASECHK.TRANS64.TRYWAIT P0, [R4+URZ+0x30878], R7 ;  /* 0x03087807040075a7 */ /* 0x000f6200080011ff */
[C---:B------:R-:W-:Y:S02]  /*6170*/  IADD3 R22, PT, PT, R10.reuse, 0x2, RZ ;  /* 0x000000020a167810 */ /* 0x040fe40007ffe0ff */
[----:B------:R-:W-:Y:S02]  /*6180*/  IADD3 R24, PT, PT, R9, 0x2, RZ ;  /* 0x0000000209187810 */ /* 0x000fe40007ffe0ff */
[----:B------:R-:W-:Y:S01]  /*6190*/  IADD3 R17, PT, PT, R10, 0x4, RZ ;  /* 0x000000040a117810 */ /* 0x000fe20007ffe0ff */
[----:B-----5:R-:W-:Y:S06]  /*61a0*/  @!P0 BRA `(.L_x_2511) ;  /* 0x000000e800c88947 */ /* 0x020fec0003800000 */
.L_x_2719:
        /* <DEDUP_REMOVED lines=126> */
.L_x_2512:
[----:B------:R-:W-:-:S13]  /*6990*/  ELECT P0, URZ, PT ;  /* 0x0000000000ff782f */ /* 0x000fda0003800000 */
[----:B------:R-:W-:-:S05]  /*69a0*/  @P0 VIADD R7, R4, 0x30860 ;  /* 0x0003086004070836 */ /* 0x000fca0000000000 */
[----:B-1----:R-:W-:-:S13]  /*69b0*/  @P0 R2UR UR4, R7 ;  /* 0x00000000070402ca */ /* 0x002fda00000e0000 */
[----:B------:R1:W-:Y:S01]  /*69c0*/  UTCBAR [UR4], URZ ;  /* 0x000000ff040073e9 */ /* 0x0003e200080000ff */
[----:B------:R-:W-:Y:S05]  /*69d0*/  @!P6 BRA `(.L_x_2513) ;  /* 0x000000000004e947 */ /* 0x000fea0003800000 */
[----:B-1----:R-:W-:Y:S05]  /*69e0*/  BPT.TRAP 0x1 ;  /* 0x000000040000795c */ /* 0x002fea0000300000 */
.L_x_2513:
[----:B------:R-:W2:Y:S01]  /*69f0*/  SYNCS.PHASECHK.TRANS64.TRYWAIT P0, [R4+URZ+0x30880], R23 ;  /* 0x03088017040075a7 */ /* 0x000ea200080011ff */
[----:B------:R-:W-:Y:S01]  /*6a00*/  HFMA2 R7, -RZ, RZ, 0, 1.1444091796875e-05 ;  /* 0x000000c0ff077431 */ /* 0x000fe200000001ff */
[----:B------:R-:W-:Y:S01]  /*6a10*/  MOV R17, 0xc0 ;  /* 0x000000c000117802 */ /* 0x000fe20000000f00 */
[----:B--2---:R-:W-:Y:S06]  /*6a20*/  @!P0 BRA `(.L_x_2514) ;  /* 0x000000e000bc8947 */ /* 0x004fec0003800000 */
.L_x_2720:
        /* <DEDUP_REMOVED lines=58> */
.L_x_2515:
[----:B------:R-:W-:-:S13]  /*6dd0*/  ELECT P0, URZ, PT ;  /* 0x0000000000ff782f */ /* 0x000fda0003800000 */
[----:B------:R-:W-:-:S05]  /*6de0*/  @P0 VIADD R7, R4, 0x30888 ;  /* 0x0003088804070836 */ /* 0x000fca0000000000 */
[----:B-1----:R-:W-:-:S13]  /*6df0*/  @P0 R2UR UR4, R7 ;  /* 0x00000000070402ca */ /* 0x002fda00000e0000 */
[----:B------:R1:W-:Y:S01]  /*6e00*/  UTCBAR [UR4], URZ ;  /* 0x000000ff040073e9 */ /* 0x0003e200080000ff */
[----:B------:R-:W-:Y:S05]  /*6e10*/  BRA.U !UP0, `(.L_x_2516) ;  /* 0x0000000108047547 */ /* 0x000fea000b800000 */
[----:B-1----:R-:W-:Y:S05]  /*6e20*/  BPT.TRAP 0x1 ;  /* 0x000000040000795c */ /* 0x002fea0000300000 */
.L_x_2516:
[----:B------:R-:W-:Y:S01]  /*6e30*/  ELECT P0, URZ, PT ;  /* 0x0000000000ff782f */ /* 0x000fe20003800000 */
[----:B------:R-:W-:Y:S01]  /*6e40*/  IMAD.MOV.U32 R17, RZ, RZ, RZ ;  /* 0x000000ffff117224 */ /* 0x000fe200078e00ff */
[----:B------:R-:W-:-:S11]  /*6e50*/  UMOV UR30, URZ ;  /* 0x000000ff001e7c82 */ /* 0x000fd60008000000 */
[----:B------:R-:W-:-:S05]  /*6e60*/  @P0 VIADD R7, R4, 0x30828 ;  /* 0x0003082804070836 */ /* 0x000fca0000000000 */
[----:B-1----:R-:W-:Y:S01]  /*6e70*/  @P0 R2UR UR4, R7 ;  /* 0x00000000070402ca */ /* 0x002fe200000e0000 */
[----:B------:R-:W-:Y:S01]  /*6e80*/  IMAD.MOV.U32 R7, RZ, RZ, RZ ;  /* 0x000000ffff077224 */ /* 0x000fe200078e00ff */
[----:B------:R-:W-:-:S11]  /*6e90*/  ISETP.GE.U32.AND P0, PT, R37, 0x41, PT ;  /* 0x000000412500780c */ /* 0x000fd60003f06070 */
[----:B------:R1:W-:Y:S02]  /*6ea0*/  UTCBAR [UR4], URZ ;  /* 0x000000ff040073e9 */ /* 0x0003e400080000ff */
[----:B------:R-:W-:Y:S05]  /*6eb0*/  @!P0 BRA `(.L_x_2517) ;  /* 0x0000002400e08947 */ /* 0x000fea0003800000 */
        /* <DEDUP_REMOVED lines=50> */
.L_x_2541:
[----:B--2---:R-:W2:Y:S01]  /*71e0*/  LDL R3, [R1+0x4] ;  /* 0x0000040001037983 */ /* 0x004ea20000100800 */
[----:B------:R-:W-:Y:S01]  /*71f0*/  BSSY.RECONVERGENT B0, `(.L_x_2518) ;  /* 0x0000005000007945 */ /* 0x000fe20003800200 */
[----:B--2---:R-:W-:Y:S11]  /*7200*/  LOP3.LUT P0, RZ, R3, 0x2, RZ, 0xc0, !PT ;  /* 0x0000000203ff7812 */ /* 0x004ff6000780c0ff */
[----:B------:R-:W-:Y:S02]  /*7210*/  @!UPT UIADD3 URZ, UPT, UPT, URZ, URZ, URZ ;  /* 0x000000fffffff290 */ /* 0x000fe4000fffe0ff */
[----:B------:R-:W-:Y:S05]  /*7220*/  @!P0 BRA `(.L_x_2519) ;  /* 0x0000000000048947 */ /* 0x000fea0003800000 */
[----:B-1----:R-:W-:Y:S05]  /*7230*/  BPT.TRAP 0x1 ;  /* 0x000000040000795c */ /* 0x002fea0000300000 */
.L_x_2519:
[----:B-1----:R-:W-:Y:S05]  /*7240*/  BSYNC.RECONVERGENT B0 ;  /* 0x0000000000007941 */ /* 0x002fea0003800200 */
.L_x_2518:
[----:B------:R-:W2:Y:S01]  /*7250*/  LDL R29, [R1] ;  /* 0x00000000011d7983 */ /* 0x000ea20000100800 */
[----:B------:R-:W-:Y:S01]  /*7260*/  IMAD R3, R5, 0x8, R4 ;  /* 0x0000000805037824 */ /* 0x000fe200078e0204 */
[----:B------:R-:W-:Y:S04]  /*7270*/  SHF.L.U32 R28, R22, 0x1f, RZ ;  /* 0x0000001f161c7819 */ /* 0x000fe800000006ff */
[----:B------:R-:W1:Y:S01]  /*7280*/  SYNCS.PHASECHK.TRANS64.TRYWAIT P0, [R3+URZ+0x30800], R28 ;  /* 0x0308001c030075a7 */ /* 0x000e6200080011ff */
[----:B--2---:R-:W-:Y:S01]  /*7290*/  ISETP.NE.AND P6, PT, R29, 0x2, PT ;  /* 0x000000021d00780c */ /* 0x004fe20003fc5270 */
[----:B------:R-:W-:Y:S01]  /*72a0*/  @!UPT UIADD3 URZ, UPT, UPT, URZ, URZ, URZ ;  /* 0x000000fffffff290 */ /* 0x000fe2000fffe0ff */
[----:B-1----:R-:W-:Y:S11]  /*72b0*/  @!P0 BRA `(.L_x_2520) ;  /* 0x000000d800ac8947 */ /* 0x002ff60003800000 */
.L_x_2721:
[----:B------:R-:W-:Y:S05]  /*72c0*/  @!P6 BRA `(.L_x_2521) ;  /* 0x000000000004e947 */ /* 0x000fea0003800000 */
[----:B------:R-:W-:Y:S05]  /*72d0*/  BPT.TRAP 0x1 ;  /* 0x000000040000795c */ /* 0x000fea0000300000 */
.L_x_2521:
[----:B-1----:R-:W-:Y:S04]  /*72e0*/  SHF.L.U32 R3, R25, 0x1f, RZ ;  /* 0x0000001f19037819 */ /* 0x002fe800000006ff */
[----:B------:R-:W1:Y:S02]  /*72f0*/  SYNCS.PHASECHK.TRANS64.TRYWAIT P0, [R4+URZ+0x30858], R3 ;  /* 0x03085803040075a7 */ /* 0x000e6400080011ff */
[----:B-1----:R-:W-:Y:S05]  /*7300*/  @!P0 BRA `(.L_x_2522) ;  /* 0x000000d800ac8947 */ /* 0x002fea0003800000 */
.L_x_2722:
        /* <DEDUP_REMOVED lines=185> */
.L_x_2523:
        /* <DEDUP_REMOVED lines=8> */
.L_x_2524:
[----:B------:R-:W-:Y:S04]  /*7f20*/  SHF.L.U32 R3, R17, 0x1f, RZ ;  /* 0x0000001f11037819 */ /* 0x000fe800000006ff */
[----:B------:R-:W2:Y:S02]  /*7f30*/  SYNCS.PHASECHK.TRANS64.TRYWAIT P0, [R4+URZ+0x30890], R3 ;  /* 0x03089003040075a7 */ /* 0x000ea400080011ff */
[----:B--2---:R-:W-:Y:S05]  /*7f40*/  @!P0 BRA `(.L_x_2525) ;  /* 0x000000cc00b08947 */ /* 0x004fea0003800000 */
.L_x_2723:
[----:B------:R-:W-:Y:S05]  /*7f50*/  @!P6 BRA `(.L_x_2526) ;  /* 0x000000000004e947 */ /* 0x000fea0003800000 */
[----:B-1----:R-:W-:Y:S05]  /*7f60*/  BPT.TRAP 0x1 ;  /* 0x000000040000795c */ /* 0x002fea0000300000 */
.L_x_2526:
[----:B--2---:R-:W-:Y:S04]  /*7f70*/  SHF.L.U32 R3, R27, 0x1f, RZ ;  /* 0x0000001f1b037819 */ /* 0x004fe800000006ff */
[----:B------:R-:W2:Y:S02]  /*7f80*/  SYNCS.PHASECHK.TRANS64.TRYWAIT P0, [R4+URZ+0x30868], R3 ;  /* 0x03086803040075a7 */ /* 0x000ea400080011ff */
[----:B--2---:R-:W-:Y:S05]  /*7f90*/  @!P0 BRA `(.L_x_2527) ;  /* 0x000000cc00b08947 */ /* 0x004fea0003800000 */
.L_x_2724:
        /* <DEDUP_REMOVED lines=133> */
.L_x_2528:
        /* <DEDUP_REMOVED lines=78> */
.L_x_2530:
[----:B--2---:R-:W-:Y:S05]  /*8cd0*/  BSYNC.RECONVERGENT B0 ;  /* 0x0000000000007941 */ /* 0x004fea0003800200 */
.L_x_2529:
        /* <DEDUP_REMOVED lines=11> */
.L_x_2531:
        /* <DEDUP_REMOVED lines=9> */
.L_x_2532:
[----:B------:R-:W-:Y:S04]  /*8e20*/  SHF.L.U32 R3, R26, 0x1f, RZ ;  /* 0x0000001f1a037819 */ /* 0x000fe800000006ff */
[----:B------:R-:W2:Y:S02]  /*8e30*/  SYNCS.PHASECHK.TRANS64.TRYWAIT P0, [R4+URZ+0x30878], R3 ;  /* 0x03087803040075a7 */ /* 0x000ea400080011ff */
[----:B--2---:R-:W-:Y:S05]  /*8e40*/  @!P0 BRA `(.L_x_2533) ;  /* 0x000000c000188947 */ /* 0x004fea0003800000 */
.L_x_2725:
[----:B------:R-:W-:Y:S05]  /*8e50*/  BRA.U !UP0, `(.L_x_2534) ;  /* 0x0000000108047547 */ /* 0x000fea000b800000 */
[----:B-1----:R-:W-:Y:S05]  /*8e60*/  BPT.TRAP 0x1 ;  /* 0x000000040000795c */ /* 0x002fea0000300000 */
.L_x_2534:
[----:B--2---:R-:W-:Y:S04]  /*8e70*/  SHF.L.U32 R3, R23, 0x1f, RZ ;  /* 0x0000001f17037819 */ /* 0x004fe800000006ff */
[----:B------:R-:W2:Y:S02]  /*8e80*/  SYNCS.PHASECHK.TRANS64.TRYWAIT P0, [R4+URZ+0x30820], R3 ;  /* 0x03082003040075a7 */ /* 0x000ea400080011ff */
[----:B--2---:R-:W-:Y:S05]  /*8e90*/  @!P0 BRA `(.L_x_2535) ;  /* 0x000000c000188947 */ /* 0x004fea0003800000 */
.L_x_2726:
        /* <DEDUP_REMOVED lines=65> */
.L_x_2536:
        /* <DEDUP_REMOVED lines=8> */
.L_x_2537:
[----:B------:R-:W-:Y:S01]  /*9330*/  SHF.L.U32 R3, R24, 0x1f, RZ ;  /* 0x0000001f18037819 */ /* 0x000fe200000006ff */
[----:B------:R-:W-:Y:S02]  /*9340*/  HFMA2 R29, -RZ, RZ, 0, 1.1444091796875e-05 ;  /* 0x000000c0ff1d7431 */ /* 0x000fe400000001ff */
[----:B------:R-:W-:Y:S01]  /*9350*/  IMAD.MOV.U32 R30, RZ, RZ, 0xc0 ;  /* 0x000000c0ff1e7424 */ /* 0x000fe200078e00ff */
[----:B------:R-:W2:Y:S02]  /*9360*/  SYNCS.PHASECHK.TRANS64.TRYWAIT P0, [R4+URZ+0x30880], R3 ;  /* 0x03088003040075a7 */ /* 0x000ea400080011ff */
[----:B--2---:R-:W-:Y:S05]  /*9370*/  @!P0 BRA `(.L_x_2538) ;  /* 0x000000b800f48947 */ /* 0x004fea0003800000 */
.L_x_2727:
        /* <DEDUP_REMOVED lines=20> */
.L_x_2539:
        /* <DEDUP_REMOVED lines=8> */
.L_x_2540:
        /* <DEDUP_REMOVED lines=16> */
.L_x_2517:
[----:B------:R-:W-:Y:S05]  /*9640*/  @!P6 BRA `(.L_x_2542) ;  /* 0x000000000004e947 */ /* 0x000fea0003800000 */
[----:B-12---:R-:W-:Y:S05]  /*9650*/  BPT.TRAP 0x1 ;  /* 0x000000040000795c */ /* 0x006fea0000300000 */
.L_x_2542:
[----:B------:R-:W-:-:S05]  /*9660*/  HFMA2 R3, -RZ, RZ, 0, 5.9604644775390625e-08 ;  /* 0x00000001ff037431 */ /* 0x000fca00000001ff */
[----:B------:R-:W-:-:S04]  /*9670*/  SHF.L.U32 R3, R3, 0x1f, RZ ;  /* 0x0000001f03037819 */ /* 0x000fc800000006ff */
[----:B------:R-:W3:Y:S02]  /*9680*/  SYNCS.PHASECHK.TRANS64.TRYWAIT P0, [R4+URZ+0x308b0], R3 ;  /* 0x0308b003040075a7 */ /* 0x000ee400080011ff */
[----:B---3--:R-:W-:Y:S05]  /*9690*/  @!P0 BRA `(.L_x_2543) ;  /* 0x000000b800408947 */ /* 0x008fea0003800000 */
.L_x_2728:
[----:B------:R-:W-:Y:S05]  /*96a0*/  @!P6 BRA `(.L_x_2544) ;  /* 0x000000000004e947 */ /* 0x000fea0003800000 */
[----:B-12---:R-:W-:Y:S05]  /*96b0*/  BPT.TRAP 0x1 ;  /* 0x000000040000795c */ /* 0x006fea0000300000 */
.L_x_2544:
[----:B------:R-:W-:-:S13]  /*96c0*/  ELECT P0, URZ, PT ;  /* 0x0000000000ff782f */ /* 0x000fda0003800000 */
[----:B------:R-:W-:-:S05]  /*96d0*/  @P0 VIADD R0, R4, 0x308a0 ;  /* 0x000308a004000836 */ /* 0x000fca0000000000 */
[----:B-12---:R-:W-:-:S13]  /*96e0*/  @P0 R2UR UR4, R0 ;  /* 0x00000000000402ca */ /* 0x006fda00000e0000 */
[----:B------:R1:W-:Y:S01]  /*96f0*/  UTCBAR [UR4], URZ ;  /* 0x000000ff040073e9 */ /* 0x0003e200080000ff */
[----:B------:R-:W-:Y:S05]  /*9700*/  @!P6 BRA `(.L_x_2545) ;  /* 0x000000000004e947 */ /* 0x000fea0003800000 */
[----:B-1----:R-:W-:Y:S05]  /*9710*/  BPT.TRAP 0x1 ;  /* 0x000000040000795c */ /* 0x002fea0000300000 */
.L_x_2545:
[----:B------:R-:W2:Y:S02]  /*9720*/  SYNCS.PHASECHK.TRANS64.TRYWAIT P0, [R4+URZ+0x308b8], R3 ;  /* 0x0308b803040075a7 */ /* 0x000ea400080011ff */
[----:B--2---:R-:W-:Y:S05]  /*9730*/  @!P0 BRA `(.L_x_2546) ;  /* 0x000000b8002c8947 */ /* 0x004fea0003800000 */
.L_x_2729:
[----:B------:R-:W-:Y:S05]  /*9740*/  @!P6 BRA `(.L_x_2547) ;  /* 0x000000000004e947 */ /* 0x000fea0003800000 */
[----:B-1----:R-:W-:Y:S05]  /*9750*/  BPT.TRAP 0x1 ;  /* 0x000000040000795c */ /* 0x002fea0000300000 */
.L_x_2547:
[----:B------:R-:W-:Y:S01]  /*9760*/  SHF.L.U32 R17, R17, 0x1f, RZ ;  /* 0x0000001f11117819 */ /* 0x000fe200000006ff */
[----:B------:R-:W-:-:S03]  /*9770*/  IMAD R2, R7, 0x600, R2 ;  /* 0x0000060007027824 */ /* 0x000fc600078e0202 */
[----:B------:R-:W4:Y:S02]  /*9780*/  SYNCS.PHASECHK.TRANS64.TRYWAIT P0, [R4+URZ+0x30890], R17 ;  /* 0x03089011040075a7 */ /* 0x000f2400080011ff */
[----:B----4-:R-:W-:Y:S05]  /*9790*/  @!P0 BRA `(.L_x_2548) ;  /* 0x000000b800288947 */ /* 0x010fea0003800000 */
.L_x_2730:
        /* <DEDUP_REMOVED lines=70> */
.L_x_2549:
        /* <DEDUP_REMOVED lines=136> */
.L_x_2550:
        /* <DEDUP_REMOVED lines=9> */
.L_x_2552:
[----:B-1----:R-:W-:Y:S05]  /*a510*/  BSYNC.RECONVERGENT B0 ;  /* 0x0000000000007941 */ /* 0x002fea0003800200 */
.L_x_2551:
[----:B------:R-:W-:-:S13]  /*a520*/  ELECT P0, URZ, PT ;  /* 0x0000000000ff782f */ /* 0x000fda0003800000 */
[----:B------:R-:W-:-:S04]  /*a530*/  @P0 IMAD R0, R7, 0x8, R4 ;  /* 0x0000000807000824 */ /* 0x000fc800078e0204 */
[----:B------:R-:W-:-:S05]  /*a540*/  @P0 VIADD R0, R0, 0x30810 ;  /* 0x0003081000000836 */ /* 0x000fca0000000000 */
[----:B------:R-:W-:-:S13]  /*a550*/  @P0 R2UR UR4, R0 ;  /* 0x00000000000402ca */ /* 0x000fda00000e0000 */
[----:B------:R1:W-:Y:S01]  /*a560*/  UTCBAR [UR4], URZ ;  /* 0x000000ff040073e9 */ /* 0x0003e200080000ff */
[----:B------:R-:W-:Y:S05]  /*a570*/  @!P6 BRA `(.L_x_2553) ;  /* 0x000000000004e947 */ /* 0x000fea0003800000 */
[----:B-1----:R-:W-:Y:S05]  /*a580*/  BPT.TRAP 0x1 ;  /* 0x000000040000795c */ /* 0x002fea0000300000 */
.L_x_2553:
[----:B------:R-:W-:-:S13]  /*a590*/  ELECT P0, URZ, PT ;  /* 0x0000000000ff782f */ /* 0x000fda0003800000 */
[----:B-1----:R-:W-:Y:S05]  /*a5a0*/  @!P0 EXIT ;  /* 0x000000000000894d */ /* 0x002fea0003800000 */
[----:B------:R-:W-:-:S13]  /*a5b0*/  R2UR UR4, R4 ;  /* 0x00000000040472ca */ /* 0x000fda00000e0000 */
[----:B------:R-:W-:-:S09]  /*a5c0*/  UIADD3 UR4, UPT, UPT, UR4, 0x30898, URZ ;  /* 0x0003089804047890 */ /* 0x000fd2000fffe0ff */
[----:B------:R1:W-:Y:S01]  /*a5d0*/  UTCBAR [UR4], URZ ;  /* 0x000000ff040073e9 */ /* 0x0003e200080000ff */
[----:B------:R-:W-:Y:S01]  /*a5e0*/  NOP ;  /* 0x0000000000007918 */ /* 0x000fe20000000000 */
[----:B-1----:R-:W-:Y:S05]  /*a5f0*/  EXIT ;  /* 0x000000000000794d */ /* 0x002fea0003800000 */
.L_x_2419:
[----:B------:R-:W-:Y:S02]  /*a600*/  IMAD.SHL.U32 R6, R105, 0x4, RZ ;  /* 0x0000000469067824 */ /* 0x000fe400078e00ff */
[----:B------:R-:W-:Y:S02]  /*a610*/  IMAD.MOV.U32 R4, RZ, RZ, 0x33334444 ;  /* 0x33334444ff047424 */ /* 0x000fe400078e00ff */
[----:B------:R-:W-:-:S03]  /*a620*/  IMAD.MOV.U32 R0, RZ, RZ, -0x3 ;  /* 0xfffffffdff007424 */ /* 0x000fc600078e00ff */
[----:B------:R-:W-:-:S04]  /*a630*/  SHF.R.U64 R4, R4, R6, 0x123333 ;  /* 0x0012333304047419 */ /* 0x000fc80000001206 */
[----:B------:R-:W-:-:S04]  /*a640*/  LOP3.LUT R4, R4, 0x7, RZ, 0xc0, !PT ;  /* 0x0000000704047812 */ /* 0x000fc800078ec0ff */
[----:B------:R-:W-:-:S05]  /*a650*/  VIADDMNMX.U32 R0, R4, R0, 0x2, PT ;  /* 0x0000000204007446 */ /* 0x000fca0003800000 */
[----:B------:R-:W-:-:S04]  /*a660*/  IMAD.SHL.U32 R0, R0, 0x4, RZ ;  /* 0x0000000400007824 */ /* 0x000fc800078e00ff */
[----:B------:R-:W1:Y:S02]  /*a670*/  LDC R4, c[0x2][R0+0xc] ;  /* 0x0080030000047b82 */ /* 0x000e640000000800 */
[----:B-1----:R-:W-:-:S04]  /*a680*/  SHF.R.S32.HI R5, RZ, 0x1f, R4 ;  /* 0x0000001fff057819 */ /* 0x002fc80000011404 */
.L_x_7158:
[----:B------:R-:W-:Y:S05]  /*a690*/  BRX R4 -0xa6a0                                                                                                                                                                                                                                                                                                                                                                                                                                                           (*"BRANCH_TARGETS .L_x_2587,.L_x_2554,.L_x_7157"*) ;  /* 0xffffff5804587949 */ /* 0x000fea000383ffff */
.L_x_2554:
        /* <DEDUP_REMOVED lines=25> */
.L_x_2586:
[----:B--2---:R-:W2:Y:S01]  /*a830*/  LDL R0, [R1] ;  /* 0x0000000001007983 */ /* 0x004ea20000100800 */
[----:B------:R-:W-:-:S05]  /*a840*/  VIADD R114, R114, 0x1 ;  /* 0x0000000172727836 */ /* 0x000fca0000000000 */
[----:B------:R-:W-:-:S04]  /*a850*/  ISETP.NE.AND P1, PT, R114, RZ, PT ;  /* 0x000000ff7200720c */ /* 0x000fc80003f25270 */
[----:B------:R-:W-:Y:S02]  /*a860*/  P2R R115, PR, RZ, 0x2 ;  /* 0x00000002ff737803 */ /* 0x000fe40000000000 */
[----:B--2---:R-:W-:-:S13]  /*a870*/  ISETP.NE.AND P0, PT, R0, 0x4, PT ;  /* 0x000000040000780c */ /* 0x004fda0003f05270 */
[----:B-1-34-:R-:W-:Y:S05]  /*a880*/  @!P0 BRA `(.L_x_2555) ;  /* 0x0000000000048947 */ /* 0x01afea0003800000 */
[----:B-1----:R-:W-:Y:S05]  /*a890*/  BPT.TRAP 0x1 ;  /* 0x000000040000795c */ /* 0x002fea0000300000 */
.L_x_2555:
[----:B------:R-:W2:Y:S01]  /*a8a0*/  S2UR UR40, SR_CgaCtaId ;  /* 0x00000000002879c3 */ /* 0x000ea20000008800 */
[----:B------:R-:W-:Y:S01]  /*a8b0*/  UMOV UR36, 0x400 ;  /* 0x0000040000247882 */ /* 0x000fe20000000000 */
[----:B------:R-:W-:Y:S02]  /*a8c0*/  SHF.L.U32 R3, R113, 0x1f, RZ ;  /* 0x0000001f71037819 */ /* 0x000fe400000006ff */
[----:B------:R-:W-:Y:S01]  /*a8d0*/  ISETP.NE.AND P0, PT, R105, R110, PT ;  /* 0x0000006e6900720c */ /* 0x000fe20003f05270 */
[----:B--2---:R-:W-:-:S09]  /*a8e0*/  ULEA UR36, UR40, UR36, 0x18 ;  /* 0x0000002428247291 */ /* 0x004fd2000f8ec0ff */
[----:B------:R-:W2:Y:S02]  /*a8f0*/  SYNCS.PHASECHK.TRANS64.TRYWAIT P1, [UR36+0x30870], R3 ;  /* 0x03087003ff0075a7 */ /* 0x000ea40008021124 */
[----:B--2---:R-:W-:Y:S05]  /*a900*/  @!P1 BRA `(.L_x_2556) ;  /* 0x000000a400e09947 */ /* 0x004fea0003800000 */
.L_x_2732:
        /* <DEDUP_REMOVED lines=17> */
.L_x_2557:
        /* <DEDUP_REMOVED lines=22> */
.L_x_2558:
        /* <DEDUP_REMOVED lines=22> */
.L_x_2559:
        /* <DEDUP_REMOVED lines=22> */
.L_x_2560:
        /* <DEDUP_REMOVED lines=22> */
.L_x_2561:
        /* <DEDUP_REMOVED lines=22> */
.L_x_2562:
        /* <DEDUP_REMOVED lines=10> */
.L_x_2563:
        /* <DEDUP_REMOVED lines=8> */
.L_x_2565:
[----:B------:R-:W-:Y:S05]  /*b220*/  BSYNC.RECONVERGENT B0 ;  /* 0x0000000000007941 */ /* 0x000fea0003800200 */
.L_x_2564:
[----:B------:R-:W1:Y:S08]  /*b230*/  S2UR UR6, SR_SWINHI ;  /* 0x00000000000679c3 */ /* 0x000e700000002f00 */
[----:B------:R-:W-:Y:S01]  /*b240*/  BAR.SYNC.DEFER_BLOCKING 0x2, 0x80 ;  /* 0x0082000000007b1d */ /* 0x000fe20000010000 */
[----:B------:R-:W-:Y:S02]  /*b250*/  R2UR UR10, R22 ;  /* 0x00000000160a72ca */ /* 0x000fe400000e0000 */
[----:B------:R-:W-:-:S02]  /*b260*/  R2UR UR11, R23 ;  /* 0x00000000170b72ca */ /* 0x000fc400000e0000 */
[C---:B------:R-:W-:Y:S01]  /*b270*/  R2UR UR8, R22.reuse ;  /* 0x00000000160872ca */ /* 0x040fe200000e0000 */
[----:B------:R-:W-:Y:S01]  /*b280*/  BSSY.RECONVERGENT B0, `(.L_x_2566) ;  /* 0x0000035000007945 */ /* 0x000fe20003800200 */
[C---:B------:R-:W-:Y:S02]  /*b290*/  R2UR UR9, R23.reuse ;  /* 0x00000000170972ca */ /* 0x040fe400000e0000 */
[----:B------:R-:W-:Y:S02]  /*b2a0*/  R2UR UR7, R23 ;  /* 0x00000000170772ca */ /* 0x000fe400000e0000 */
[----:B------:R-:W-:Y:S01]  /*b2b0*/  ISETP.NE.AND P4, PT, R111, RZ, PT ;  /* 0x000000ff6f00720c */ /* 0x000fe20003f85270 */
[----:B------:R-:W-:Y:S01]  /*b2c0*/  UMOV UR4, UR36 ;  /* 0x0000002400047c82 */ /* 0x000fe20008000000 */
[----:B-1----:R-:W-:Y:S01]  /*b2d0*/  UMOV UR5, UR6 ;  /* 0x0000000600057c82 */ /* 0x002fe20008000000 */
[C---:B------:R-:W-:Y:S01]  /*b2e0*/  R2UR UR6, R22.reuse ;  /* 0x00000000160672ca */ /* 0x040fe200000e0000 */
[----:B------:R-:W-:Y:S01]  /*b2f0*/  IMAD.U32 R128, RZ, RZ, UR4 ;  /* 0x00000004ff807e24 */ /* 0x000fe2000f8e00ff */
[----:B------:R-:W-:Y:S01]  /*b300*/  R2UR UR4, R22 ;  /* 0x00000000160472ca */ /* 0x000fe200000e0000 */
[----:B------:R-:W-:Y:S01]  /*b310*/  IMAD.U32 R129, RZ, RZ, UR5 ;  /* 0x00000005ff817e24 */ /* 0x000fe2000f8e00ff */
[----:B------:R-:W-:Y:S01]  /*b320*/  R2UR UR5, R23 ;  /* 0x00000000170572ca */ /* 0x000fe200000e0000 */
        /* <DEDUP_REMOVED lines=34> */
.L_x_2568:
        /* <DEDUP_REMOVED lines=8> */
.L_x_2567:
[----:B------:R-:W-:Y:S05]  /*b5d0*/  BSYNC.RECONVERGENT B0 ;  /* 0x0000000000007941 */ /* 0x000fea0003800200 */
.L_x_2566:
[C---:B------:R-:W-:Y:S01]  /*b5e0*/  IADD3 R0, P3, PT, R128.reuse, 0x2e000, RZ ;  /* 0x0002e00080007810 */ /* 0x040fe20007f7e0ff */
[----:B------:R-:W-:Y:S01]  /*b5f0*/  BSSY.RECONVERGENT B0, `(.L_x_2569) ;  /* 0x000000a000007945 */ /* 0x000fe20003800200 */
[C---:B------:R-:W-:Y:S02]  /*b600*/  IADD3 R3, P2, PT, R128.reuse, 0x2e010, RZ ;  /* 0x0002e01080037810 */ /* 0x040fe40007f5e0ff */
[C---:B------:R-:W-:Y:S01]  /*b610*/  IADD3 R20, P1, PT, R128.reuse, 0x2e020, RZ ;  /* 0x0002e02080147810 */ /* 0x040fe20007f3e0ff */
[--C-:B-1----:R-:W-:Y:S01]  /*b620*/  IMAD.X R97, RZ, RZ, R129.reuse, P3 ;  /* 0x000000ffff617224 */ /* 0x102fe200018e0681 */
[----:B------:R-:W-:Y:S01]  /*b630*/  IADD3 R21, P0, PT, R128, 0x2e030, RZ ;  /* 0x0002e03080157810 */ /* 0x000fe20007f1e0ff */
[--C-:B------:R-:W-:Y:S02]  /*b640*/  IMAD.X R95, RZ, RZ, R129.reuse, P2 ;  /* 0x000000ffff5f7224 */ /* 0x100fe400010e0681 */
[--C-:B------:R-:W-:Y:S02]  /*b650*/  IMAD.X R93, RZ, RZ, R129.reuse, P1 ;  /* 0x000000ffff5d7224 */ /* 0x100fe400008e0681 */
[----:B------:R-:W-:Y:S01]  /*b660*/  IMAD.X R129, RZ, RZ, R129, P0 ;  /* 0x000000ffff817224 */ /* 0x000fe200000e0681 */
[----:B------:R-:W-:Y:S05]  /*b670*/  @!P5 BRA `(.L_x_2570) ;  /* 0x000000000004d947 */ /* 0x000fea0003800000 */
[----:B------:R-:W-:-:S04]  /*b680*/  DEPBAR.LE SB0, 0x1 ;  /* 0x000080400000791a */ /* 0x000fc80000000000 */
.L_x_2570:
[----:B------:R-:W-:Y:S05]  /*b690*/  BSYNC.RECONVERGENT B0 ;  /* 0x0000000000007941 */ /* 0x000fea0003800200 */
.L_x_2569:
        /* <DEDUP_REMOVED lines=8> */
[----:B------:R-:W-:Y:S02]  /*b720*/  R2UR UR4, R22 ;  /* 0x00000000160472ca */ /* 0x000fe400000e0000 */
[----:B------:R-:W-:Y:S02]  /*b730*/  R2UR UR5, R23 ;  /* 0x00000000170572ca */ /* 0x000fe400000e0000 */
[----:B------:R-:W-:Y:S02]  /*b740*/  SHF.R.U64 R89, R0, 0x3, R97 ;  /* 0x0000000300597819 */ /* 0x000fe40000001261 */
[----:B------:R-:W-:Y:S02]  /*b750*/  SHF.R.U64 R88, R3, 0x3, R95 ;  /* 0x0000000303587819 */ /* 0x000fe4000000125f */
[----:B------:R-:W-:Y:S02]  /*b760*/  SHF.R.U64 R91, R20, 0x3, R93 ;  /* 0x00000003145b7819 */ /* 0x000fe4000000125d */
[----:B------:R-:W-:-:S02]  /*b770*/  SHF.R.U64 R90, R21, 0x3, R129 ;  /* 0x00000003155a7819 */ /* 0x000fc40000001281 */
[----:B------:R-:W-:Y:S02]  /*b780*/  LOP3.LUT R96, R0, 0x70, R89, 0x78, !PT ;  /* 0x0000007000607812 */ /* 0x000fe400078e7859 */
[----:B------:R-:W-:Y:S02]  /*b790*/  LOP3.LUT R94, R3, 0x70, R88, 0x78, !PT ;  /* 0x00000070035e7812 */ /* 0x000fe400078e7858 */
[----:B------:R-:W-:Y:S01]  /*b7a0*/  LOP3.LUT R92, R20, 0x70, R91, 0x78, !PT ;  /* 0x00000070145c7812 */ /* 0x000fe200078e785b */
[----:B----4-:R1:W-:Y:S01]  /*b7b0*/  ST.E.128 desc[UR10][R96.64], R72 ;  /* 0x0000004860007985 */ /* 0x0103e2000c101d0a */
        /* <DEDUP_REMOVED lines=17> */
.L_x_2573:
        /* <DEDUP_REMOVED lines=10> */
.L_x_2572:
[----:B------:R-:W-:Y:S05]  /*b970*/  BSYNC.RECONVERGENT B0 ;  /* 0x0000000000007941 */ /* 0x000fea0003800200 */
.L_x_2571:
        /* <DEDUP_REMOVED lines=27> */
.L_x_2576:
        /* <DEDUP_REMOVED lines=10> */
.L_x_2575:
[----:B------:R-:W-:Y:S05]  /*bbd0*/  BSYNC.RECONVERGENT B0 ;  /* 0x0000000000007941 */ /* 0x000fea0003800200 */
.L_x_2574:
        /* <DEDUP_REMOVED lines=27> */
.L_x_2579:
        /* <DEDUP_REMOVED lines=10> */
.L_x_2578:
[----:B------:R-:W-:Y:S05]  /*be30*/  BSYNC.RECONVERGENT B0 ;  /* 0x0000000000007941 */ /* 0x000fea0003800200 */
.L_x_2577:
        /* <DEDUP_REMOVED lines=27> */
.L_x_2582:
        /* <DEDUP_REMOVED lines=10> */
.L_x_2581:
[----:B------:R-:W-:Y:S05]  /*c090*/  BSYNC.RECONVERGENT B0 ;  /* 0x0000000000007941 */ /* 0x000fea0003800200 */
.L_x_2580:
        /* <DEDUP_REMOVED lines=27> */
.L_x_2585:
        /* <DEDUP_REMOVED lines=9> */
.L_x_2584:
[----:B------:R-:W-:Y:S05]  /*c2e0*/  BSYNC.RECONVERGENT B0 ;  /* 0x0000000000007941 */ /* 0x000fea0003800200 */
.L_x_2583:
[----:B------:R-:W-:Y:S01]  /*c2f0*/  ISETP.NE.AND P0, PT, R115, RZ, PT ;  /* 0x000000ff7300720c */ /* 0x000fe20003f05270 */
[----:B------:R-:W-:Y:S01]  /*c300*/  UIADD3 UR37, UPT, UPT, UR37, 0x6, URZ ;  /* 0x0000000625257890 */ /* 0x000fe2000fffe0ff */
[----:B------:R-:W-:Y:S01]  /*c310*/  LOP3.LUT R113, R113, 0x1, RZ, 0x3c, !PT ;  /* 0x0000000171717812 */ /* 0x000fe200078e3cff */
[----:B------:R-:W-:-:S10]  /*c320*/  UIADD3 UR50, UPT, UPT, UR50, 0x40, URZ ;  /* 0x0000004032327890 */ /* 0x000fd4000fffe0ff */
[----:B------:R-:W-:Y:S05]  /*c330*/  @P0 BRA `(.L_x_2586) ;  /* 0xffffffe4003c0947 */ /* 0x000fea000383ffff */
[----:B------:R-:W-:-:S04]  /*c340*/  DEPBAR.LE SB0, 0x0 ;  /* 0x000080000000791a */ /* 0x000fc80000000000 */
[----:B------:R-:W-:Y:S05]  /*c350*/  EXIT ;  /* 0x000000000000794d */ /* 0x000fea0003800000 */
.L_x_7157:
[----:B------:R-:W-:-:S08]  /*c360*/  NOP ;  /* 0x0000000000007918 */ /* 0x000fd00000000000 */
[----:B------:R-:W-:-:S00]  /*c370*/  USETMAXREG.DEALLOC.CTAPOOL 0x60 ;  /* 0x00000060000079c8 */ /* 0x000fc000080e0500 */
[----:B------:R-:W-:Y:S05]  /*c380*/  EXIT ;  /* 0x000000000000794d */ /* 0x000fea0003800000 */
.L_x_2587:
[----:B------:R-:W-:-:S08]  /*c390*/  NOP ;  /* 0x0000000000007918 */ /* 0x000fd00000000000 */
[----:B------:R-:W1:Y:S02]  /*c3a0*/  USETMAXREG.TRY_ALLOC.CTAPOOL UP0, 0x80 ;  /* 0x00000080000079c8 */ /* 0x000e640008000600 */
[----:B-1----:R-:W-:Y:S05]  /*c3b0*/  BRA.U !UP0, `(.L_x_2587) ;  /* 0xfffffffd08f47547 */ /* 0x002fea000b83ffff */
[----:B------:R-:W1:Y:S01]  /*c3c0*/  S2UR UR4, SR_CgaCtaId ;  /* 0x00000000000479c3 */ /* 0x000e620000008800 */
[C---:B------:R-:W-:Y:S01]  /*c3d0*/  IMAD.SHL.U32 R7, R2.reuse, 0x80, RZ ;  /* 0x0000008002077824 */ /* 0x040fe200078e00ff */
[--C-:B------:R-:W-:Y:S01]  /*c3e0*/  SHF.R.U32.HI R3, RZ, 0x1, R2.reuse ;  /* 0x00000001ff037819 */ /* 0x100fe20000011602 */
[C---:B------:R-:W-:Y:S01]  /*c3f0*/  IMAD.SHL.U32 R5, R2.reuse, 0x20, RZ ;  /* 0x0000002002057824 */ /* 0x040fe200078e00ff */
[----:B------:R-:W-:Y:S01]  /*c400*/  UMOV UR5, 0x400 ;  /* 0x0000040000057882 */ /* 0x000fe20000000000 */
[C---:B------:R-:W-:Y:S01]  /*c410*/  LOP3.LUT P0, RZ, R2.reuse, 0x8, RZ, 0xc0, !PT ;  /* 0x0000000802ff7812 */ /* 0x040fe2000780c0ff */
[----:B------:R-:W-:Y:S01]  /*c420*/  IMAD.MOV.U32 R71, RZ, RZ, 0x120 ;  /* 0x00000120ff477424 */ /* 0x000fe200078e00ff */
[--C-:B------:R-:W-:Y:S01]  /*c430*/  LOP3.LUT R0, R7, 0x807, R2.reuse, 0xc8, !PT ;  /* 0x0000080707007812 */ /* 0x100fe200078ec802 */
[----:B------:R-:W-:Y:S01]  /*c440*/  IMAD.MOV.U32 R70, RZ, RZ, 0x90 ;  /* 0x00000090ff467424 */ /* 0x000fe200078e00ff */
[----:B------:R-:W-:Y:S01]  /*c450*/  LOP3.LUT R7, R3, 0x30, RZ, 0xc0, !PT ;  /* 0x0000003003077812 */ /* 0x000fe200078ec0ff */
[----:B------:R-:W-:Y:S01]  /*c460*/  IMAD.SHL.U32 R4, R2, 0x2, RZ ;  /* 0x0000000202047824 */ /* 0x000fe200078e00ff */
[----:B------:R-:W-:Y:S01]  /*c470*/  LOP3.LUT R5, R0, 0x1000, R5, 0xf8, !PT ;  /* 0x0000100000057812 */ /* 0x000fe200078ef805 */
[----:B------:R-:W-:Y:S01]  /*c480*/  IMAD.U32 R106, R2, 0x10000, RZ ;  /* 0x00010000026a7824 */ /* 0x000fe200078e00ff */
[----:B------:R-:W-:Y:S01]  /*c490*/  LOP3.LUT R90, R7, 0xf, R2, 0xf8, !PT ;  /* 0x0000000f075a7812 */ /* 0x000fe200078ef802 */
[----:B------:R-:W-:Y:S01]  /*c4a0*/  IMAD.MOV.U32 R86, RZ, RZ, RZ ;  /* 0x000000ffff567224 */ /* 0x000fe200078e00ff */
[----:B------:R-:W-:Y:S01]  /*c4b0*/  SEL R70, R70, 0x70, !P0 ;  /* 0x0000007046467807 */ /* 0x000fe20004000000 */
[----:B------:R-:W-:Y:S01]  /*c4c0*/  IMAD.MOV.U32 R85, RZ, RZ, 0x1 ;  /* 0x00000001ff557424 */ /* 0x000fe200078e00ff */
[----:B------:R-:W-:Y:S01]  /*c4d0*/  R2P PR, R90, 0x30 ;  /* 0x000000305a007804 */ /* 0x000fe20000000000 */
[----:B------:R-:W-:Y:S01]  /*c4e0*/  IMAD.MOV.U32 R84, RZ, RZ, RZ ;  /* 0x000000ffff547224 */ /* 0x000fe200078e00ff */
[----:B------:R-:W-:-:S02]  /*c4f0*/  LOP3.LUT R76, R5, 0x38, R90, 0xf8, !PT ;  /* 0x00000038054c7812 */ /* 0x000fc400078ef85a */
[----:B------:R-:W-:Y:S02]  /*c500*/  CS2R R82, SRZ ;  /* 0x0000000000527805 */ /* 0x000fe4000001ff00 */
[----:B------:R-:W-:Y:S01]  /*c510*/  VIMNMX R87, PT, PT, R88, 0x1, !PT ;  /* 0x0000000158577848 */ /* 0x000fe20007fe0100 */
[----:B------:R-:W-:Y:S01]  /*c520*/  IMAD.MOV R88, RZ, RZ, -R88 ;  /* 0x000000ffff587224 */ /* 0x000fe200078e0a58 */
        /* <DEDUP_REMOVED lines=8> */
[----:B------:R-:W-:Y:S01]  /*c5b0*/  IADD3 R79, PT, PT, R4, R79, R36 ;  /* 0x0000004f044f7210 */ /* 0x000fe20007ffe024 */
[----:B------:R-:W-:Y:S01]  /*c5c0*/  UIADD3 UR37, UPT, UPT, UR4, 0x24000, URZ ;  /* 0x0002400004257890 */ /* 0x000fe2000fffe0ff */
[----:B------:R-:W-:Y:S01]  /*c5d0*/  SHF.R.U32.HI R80, RZ, 0x7, R2 ;  /* 0x00000007ff507819 */ /* 0x000fe20000011602 */
[----:B------:R-:W-:Y:S01]  /*c5e0*/  ULOP3.LUT UR36, UR5, 0x3f0, URZ, 0xc0, !UPT ;  /* 0x000003f005247892 */ /* 0x000fe2000f8ec0ff */
[----:B------:R-:W-:-:S02]  /*c5f0*/  LEA R76, R76, UR5, 0x1 ;  /* 0x000000054c4c7c11 */ /* 0x000fc4000f8e08ff */
[----:B------:R-:W-:Y:S02]  /*c600*/  LOP3.LUT R78, R106, 0x40, R3, 0xf8, !PT ;  /* 0x000000406a4e7812 */ /* 0x000fe400078ef803 */
[----:B------:R-:W-:Y:S01]  /*c610*/  LEA R77, R90, UR4, 0x2 ;  /* 0x000000045a4d7c11 */ /* 0x000fe2000f8e10ff */
[C---:B------:R-:W-:Y:S02]  /*c620*/  VIADD R89, R76.reuse, 0x240 ;  /* 0x000002404c597836 */ /* 0x040fe40000000000 */
[----:B------:R-:W-:Y:S02]  /*c630*/  @P5 VIADD R89, R76, 0x1c0 ;  /* 0x000001c04c595836 */ /* 0x000fe40000000000 */
[C-C-:B------:R-:W-:Y:S02]  /*c640*/  IMAD.IADD R74, R71.reuse, 0x1, R76.reuse ;  /* 0x00000001474a7824 */ /* 0x140fe400078e024c */
[----:B------:R-:W-:Y:S02]  /*c650*/  IMAD.IADD R71, R71, 0x1, R89 ;  /* 0x0000000147477824 */ /* 0x000fe400078e0259 */
[----:B------:R-:W-:-:S02]  /*c660*/  IMAD.IADD R75, R70, 0x1, R76 ;  /* 0x00000001464b7824 */ /* 0x000fc400078e024c */
[C---:B------:R-:W-:Y:S02]  /*c670*/  IMAD.IADD R73, R70.reuse, 0x1, R74 ;  /* 0x0000000146497824 */ /* 0x040fe400078e024a */
[C---:B------:R-:W-:Y:S02]  /*c680*/  IMAD.IADD R72, R70.reuse, 0x1, R89 ;  /* 0x0000000146487824 */ /* 0x040fe400078e0259 */
[----:B------:R-:W-:-:S07]  /*c690*/  IMAD.IADD R70, R70, 0x1, R71 ;  /* 0x0000000146467824 */ /* 0x000fce00078e0247 */
.L_x_2623:
        /* <DEDUP_REMOVED lines=8> */
.L_x_2588:
[----:B------:R-:W1:Y:S01]  /*c720*/  S2R R0, SR_CgaCtaId ;  /* 0x0000000000007919 */ /* 0x000e620000008800 */
[----:B------:R-:W-:Y:S01]  /*c730*/  MOV R5, 0x400 ;  /* 0x0000040000057802 */ /* 0x000fe20000000f00 */
[----:B------:R-:W-:Y:S01]  /*c740*/  BSSY B0, `(.L_x_2589) ;  /* 0x0000005000007945 */ /* 0x000fe20003800000 */
[----:B------:R-:W-:Y:S02]  /*c750*/  SHF.L.U32 R3, R84, 0x1f, RZ ;  /* 0x0000001f54037819 */ /* 0x000fe400000006ff */
[----:B-1----:R-:W-:-:S04]  /*c760*/  LEA R0, R0, R5, 0x18 ;  /* 0x0000000500007211 */ /* 0x002fc800078ec0ff */
[----:B------:R-:W1:Y:S02]  /*c770*/  SYNCS.PHASECHK.TRANS64.TRYWAIT P1, [R0+URZ+0x30850], R3 ;  /* 0x03085003000075a7 */ /* 0x000e6400080211ff */
[----:B-1----:R-:W-:Y:S05]  /*c780*/  @!P1 BRA `(.L_x_2590) ;  /* 0x0000008800589947 */ /* 0x002fea0003800000 */
.L_x_2733:
[----:B------:R-:W-:Y:S05]  /*c790*/  BSYNC B0 ;  /* 0x0000000000007941 */ /* 0x000fea0003800000 */
.L_x_2589:
[----:B------:R-:W-:Y:S05]  /*c7a0*/  @!P0 BRA `(.L_x_2591) ;  /* 0x0000000000048947 */ /* 0x000fea0003800000 */
[----:B------:R-:W-:Y:S05]  /*c7b0*/  BPT.TRAP 0x1 ;  /* 0x000000040000795c */ /* 0x000fea0000300000 */
.L_x_2591:
[----:B-1----:R-:W-:Y:S01]  /*c7c0*/  SHF.L.U32 R3, R81, 0x1f, RZ ;  /* 0x0000001f51037819 */ /* 0x002fe200000006ff */
[----:B------:R-:W-:Y:S03]  /*c7d0*/  BSSY B0, `(.L_x_2592) ;  /* 0x0000003000007945 */ /* 0x000fe60003800000 */
[----:B------:R-:W1:Y:S02]  /*c7e0*/  SYNCS.PHASECHK.TRANS64.TRYWAIT P1, [R0+URZ+0x30888], R3 ;  /* 0x03088803000075a7 */ /* 0x000e6400080211ff */
[----:B-1----:R-:W-:Y:S05]  /*c7f0*/  @!P1 BRA `(.L_x_2593) ;  /* 0x0000008800509947 */ /* 0x002fea0003800000 */
.L_x_2734:
[----:B------:R-:W-:Y:S05]  /*c800*/  BSYNC B0 ;  /* 0x0000000000007941 */ /* 0x000fea0003800000 */
.L_x_2592:
[----:B------:R-:W-:Y:S05]  /*c810*/  @!P0 BRA `(.L_x_2594) ;  /* 0x0000000000048947 */ /* 0x000fea0003800000 */
[----:B------:R-:W-:Y:S05]  /*c820*/  BPT.TRAP 0x1 ;  /* 0x000000040000795c */ /* 0x000fea0000300000 */
.L_x_2594:
[----:B-1----:R-:W-:Y:S01]  /*c830*/  SHF.L.U32 R3, R82, 0x1f, RZ ;  /* 0x0000001f52037819 */ /* 0x002fe200000006ff */
[----:B------:R-:W-:Y:S01]  /*c840*/  VIADD R88, R88, 0x1 ;  /* 0x0000000158587836 */ /* 0x000fe20000000000 */
[----:B------:R-:W-:Y:S01]  /*c850*/  BSSY B0, `(.L_x_2595) ;  /* 0x0000006000007945 */ /* 0x000fe20003800000 */
[----:B------:R-:W-:Y:S01]  /*c860*/  VIADD R5, R36, 0x80 ;  /* 0x0000008024057836 */ /* 0x000fe20000000000 */
[----:B------:R-:W1:Y:S02]  /*c870*/  SYNCS.PHASECHK.TRANS64.TRYWAIT P1, [R0+URZ+0x30830], R3 ;  /* 0x03083003000075a7 */ /* 0x000e6400080211ff */
[----:B------:R-:W-:-:S04]  /*c880*/  ISETP.NE.AND P0, PT, R88, RZ, PT ;  /* 0x000000ff5800720c */ /* 0x000fc80003f05270 */
[----:B------:R-:W-:Y:S01]  /*c890*/  ISETP.GE.U32.OR P0, PT, R5, R104, !P0 ;  /* 0x000000680500720c */ /* 0x000fe20004706470 */
[----:B-1----:R-:W-:-:S12]  /*c8a0*/  @!P1 BRA `(.L_x_2596) ;  /* 0x0000008800389947 */ /* 0x002fd80003800000 */
.L_x_2735:
[----:B------:R-:W-:Y:S05]  /*c8b0*/  BSYNC B0 ;  /* 0x0000000000007941 */ /* 0x000fea0003800000 */
.L_x_2595:
[----:B------:R-:W-:Y:S01]  /*c8c0*/  UMOV UR4, 0xffffffff ;  /* 0xffffffff00047882 */ /* 0x000fe20000000000 */
[----:B------:R-:W-:Y:S02]  /*c8d0*/  SEL R13, RZ, 0x1, !P0 ;  /* 0x00000001ff0d7807 */ /* 0x000fe40004000000 */
[----:B------:R-:W-:Y:S05]  /*c8e0*/  BRA.DIV UR4, `(.L_x_2597) ;  /* 0x0000008a043c7947 */ /* 0x000fea000b800000 */
[----:B------:R2:W3:Y:S02]  /*c8f0*/  SHFL.IDX PT, R14, R13, RZ, 0x1f ;  /* 0x00001fff0d0e7589 */ /* 0x0004e400000e0000 */
.L_x_2738:
[----:B---3--:R-:W-:-:S13]  /*c900*/  ISETP.NE.AND P0, PT, R14, RZ, PT ;  /* 0x000000ff0e00720c */ /* 0x008fda0003f05270 */
[----:B------:R-:W-:Y:S05]  /*c910*/  @!P0 BRA `(.L_x_2598) ;  /* 0x00000018005c8947 */ /* 0x000fea0003800000 */
[----:B-1----:R-:W-:Y:S01]  /*c920*/  VIADD R0, R78, 0x100140 ;  /* 0x001001404e007836 */ /* 0x002fe20000000000 */
[----:B------:R-:W-:-:S04]  /*c930*/  SHF.R.U32.HI R3, RZ, 0x5, R2 ;  /* 0x00000005ff037819 */ /* 0x000fc80000011602 */
        /* <DEDUP_REMOVED lines=20> */
.L_x_2599:
[----:B------:R-:W3:Y:S01]  /*ca80*/  LDL.LU R91, [R1+0x4] ;  /* 0x00000400015b7983 */ /* 0x000ee20000300800 */
[----:B------:R-:W-:Y:S05]  /*ca90*/  WARPSYNC.ALL ;  /* 0x0000000000007948 */ /* 0x000fea0003800000 */
[----:B------:R-:W-:Y:S01]  /*caa0*/  R2UR UR4, R78 ;  /* 0x000000004e0472ca */ /* 0x000fe200000e0000 */
[C---:B------:R-:W-:Y:S01]  /*cab0*/  VIADD R39, R79.reuse, 0x1f ;  /* 0x0000001f4f277836 */ /* 0x040fe20000000000 */
[----:B------:R-:W1:Y:S01]  /*cac0*/  LDS R0, [R77+0x30000] ;  /* 0x030000004d007984 */ /* 0x000e620000000800 */
[C---:B------:R-:W-:Y:S02]  /*cad0*/  VIADD R41, R79.reuse, 0x1e ;  /* 0x0000001e4f297836 */ /* 0x040fe40000000000 */
[----:B------:R-:W-:Y:S01]  /*cae0*/  VIADD R3, R79, 0x1d ;  /* 0x0000001d4f037836 */ /* 0x000fe20000000000 */
[-C--:B------:R-:W-:Y:S01]  /*caf0*/  ISETP.GE.U32.AND P2, PT, R39, R104.reuse, PT ;  /* 0x000000682700720c */ /* 0x080fe20003f46070 */
[----:B------:R-:W-:Y:S01]  /*cb00*/  VIADD R39, R79, 0x1b ;  /* 0x0000001b4f277836 */ /* 0x000fe20000000000 */
[-C--:B------:R-:W-:Y:S01]  /*cb10*/  ISETP.GE.U32.AND P1, PT, R41, R104.reuse, PT ;  /* 0x000000682900720c */ /* 0x080fe20003f26070 */
[----:B------:R-:W-:Y:S01]  /*cb20*/  VIADD R41, R79, 0x1c ;  /* 0x0000001c4f297836 */ /* 0x000fe20000000000 */
[-C--:B------:R-:W-:Y:S01]  /*cb30*/  ISETP.GE.U32.AND P0, PT, R3, R104.reuse, PT ;  /* 0x000000680300720c */ /* 0x080fe20003f06070 */
[----:B------:R-:W-:Y:S01]  /*cb40*/  VIADD R3, R79, 0x1a ;  /* 0x0000001a4f037836 */ /* 0x000fe20000000000 */
[-C--:B------:R-:W-:Y:S01]  /*cb50*/  ISETP.GE.U32.AND P4, PT, R39, R104.reuse, PT ;  /* 0x000000682700720c */ /* 0x080fe20003f86070 */
[----:B--2---:R-:W-:Y:S01]  /*cb60*/  LDTM.16dp32bit_t0_t15.x32 R4, tmem[UR4+0x100140] ;  /* 0x10014004000479ee */ /* 0x004fe20008a80000 */
[----:B------:R-:W2:Y:S01]  /*cb70*/  LDTM.16dp32bit_t16_t31.x32 R4, tmem[UR4+0x100160] ;  /* 0x10016004000479ee */ /* 0x000ea20008aa0000 */
[----:B------:R-:W-:Y:S01]  /*cb80*/  VIADD R39, R79, 0x18 ;  /* 0x000000184f277836 */ /* 0x000fe20000000000 */
[-C--:B------:R-:W-:Y:S01]  /*cb90*/  ISETP.GE.U32.AND P3, PT, R41, R104.reuse, PT ;  /* 0x000000682900720c */ /* 0x080fe20003f66070 */
[----:B------:R-:W-:Y:S01]  /*cba0*/  VIADD R43, R79, 0x13 ;  /* 0x000000134f2b7836 */ /* 0x000fe20000000000 */
[-C--:B------:R-:W-:Y:S01]  /*cbb0*/  ISETP.GE.U32.AND P6, PT, R3, R104.reuse, PT ;  /* 0x000000680300720c */ /* 0x080fe20003fc6070 */
[----:B------:R-:W-:Y:S01]  /*cbc0*/  VIADD R3, R79, 0x17 ;  /* 0x000000174f037836 */ /* 0x000fe20000000000 */
[----:B------:R-:W-:Y:S01]  /*cbd0*/  ISETP.GE.U32.AND P5, PT, R39, R104, PT ;  /* 0x000000682700720c */ /* 0x000fe20003fa6070 */
[C---:B------:R-:W-:Y:S01]  /*cbe0*/  VIADD R39, R79.reuse, 0x16 ;  /* 0x000000164f277836 */ /* 0x040fe20000000000 */
[----:B------:R-:W-:Y:S01]  /*cbf0*/  NOP ;  /* 0x0000000000007918 */ /* 0x000fe20000000000 */
[----:B------:R-:W-:-:S02]  /*cc00*/  VIADD R41, R79, 0x19 ;  /* 0x000000194f297836 */ /* 0x000fc40000000000 */
[----:B------:R-:W-:Y:S01]  /*cc10*/  VIADD R45, R79, 0xf ;  /* 0x0000000f4f2d7836 */ /* 0x000fe20000000000 */
[----:B--2---:R-:W-:Y:S01]  /*cc20*/  SEL R34, R34, 0xff800000, !P1 ;  /* 0xff80000022227807 */ /* 0x004fe20004800000 */
[----:B------:R-:W-:Y:S01]  /*cc30*/  BAR.SYNC.DEFER_BLOCKING 0x3, 0x100 ;  /* 0x00c4000000007b1d */ /* 0x000fe20000010000 */
[-C--:B------:R-:W-:Y:S01]  /*cc40*/  ISETP.GE.U32.AND P1, PT, R39, R104.reuse, PT ;  /* 0x000000682700720c */ /* 0x080fe20003f26070 */
[----:B------:R-:W-:Y:S01]  /*cc50*/  VIADD R39, R79, 0x15 ;  /* 0x000000154f277836 */ /* 0x000fe20000000000 */
[----:B------:R-:W-:Y:S02]  /*cc60*/  SEL R33, R33, 0xff800000, !P0 ;  /* 0xff80000021217807 */ /* 0x000fe40004000000 */
[----:B------:R-:W-:Y:S02]  /*cc70*/  SEL R35, R35, 0xff800000, !P2 ;  /* 0xff80000023237807 */ /* 0x000fe40005000000 */
[----:B------:R-:W-:Y:S02]  /*cc80*/  ISETP.GE.U32.AND P0, PT, R39, R104, PT ;  /* 0x000000682700720c */ /* 0x000fe40003f06070 */
[----:B------:R-:W-:-:S02]  /*cc90*/  SEL R39, R30, 0xff800000, !P6 ;  /* 0xff8000001e277807 */ /* 0x000fc40007000000 */
[----:B------:R-:W2:Y:S01]  /*cca0*/  LDC R30, c[0x0][0x454] ;  /* 0x00011500ff1e7b82 */ /* 0x000ea20000000800 */
[-C--:B------:R-:W-:Y:S01]  /*ccb0*/  ISETP.GE.U32.AND P2, PT, R3, R104.reuse, PT ;  /* 0x000000680300720c */ /* 0x080fe20003f46070 */
[----:B------:R-:W-:Y:S01]  /*ccc0*/  VIADD R3, R79, 0x14 ;  /* 0x000000144f037836 */ /* 0x000fe20000000000 */
[----:B------:R-:W-:Y:S01]  /*ccd0*/  SEL R38, R31, 0xff800000, !P4 ;  /* 0xff8000001f267807 */ /* 0x000fe20006000000 */
[----:B------:R-:W-:Y:S01]  /*cce0*/  VIADD R31, R79, 0x11 ;  /* 0x000000114f1f7836 */ /* 0x000fe20000000000 */
[----:B------:R-:W-:Y:S01]  /*ccf0*/  SEL R42, R27, 0xff800000, !P2 ;  /* 0xff8000001b2a7807 */ /* 0x000fe20005000000 */
[----:B------:R-:W-:Y:S01]  /*cd00*/  VIADD R27, R79, 0x1 ;  /* 0x000000014f1b7836 */ /* 0x000fe20000000000 */
[-C--:B------:R-:W-:Y:S02]  /*cd10*/  ISETP.GE.U32.AND P4, PT, R43, R104.reuse, PT ;  /* 0x000000682b00720c */ /* 0x080fe40003f86070 */
[----:B------:R-:W-:Y:S02]  /*cd20*/  SEL R43, R26, 0xff800000, !P1 ;  /* 0xff8000001a2b7807 */ /* 0x000fe40004800000 */
[----:B------:R-:W-:-:S02]  /*cd30*/  ISETP.GE.U32.AND P2, PT, R27, R104, PT ;  /* 0x000000681b00720c */ /* 0x000fc40003f46070 */
[-C--:B------:R-:W-:Y:S02]  /*cd40*/  ISETP.GE.U32.AND P1, PT, R79, R104.reuse, PT ;  /* 0x000000684f00720c */ /* 0x080fe40003f26070 */
[----:B------:R-:W-:Y:S02]  /*cd50*/  SEL R32, R32, 0xff800000, !P3 ;  /* 0xff80000020207807 */ /* 0x000fe40005800000 */
[-C--:B------:R-:W-:Y:S01]  /*cd60*/  ISETP.GE.U32.AND P3, PT, R3, R104.reuse, PT ;  /* 0x000000680300720c */ /* 0x080fe20003f66070 */
[----:B------:R-:W-:Y:S01]  /*cd70*/  VIADD R3, R79, 0x12 ;  /* 0x000000124f037836 */ /* 0x000fe20000000000 */
[----:B------:R-:W-:Y:S02]  /*cd80*/  ISETP.GE.U32.AND P6, PT, R41, R104, PT ;  /* 0x000000682900720c */ /* 0x000fe40003fc6070 */
[----:B------:R-:W-:Y:S01]  /*cd90*/  SEL R44, R25, 0xff800000, !P0 ;  /* 0xff800000192c7807 */ /* 0x000fe20004000000 */
[----:B------:R-:W-:Y:S01]  /*cda0*/  VIADD R25, R79, 0xe ;  /* 0x0000000e4f197836 */ /* 0x000fe20000000000 */
[----:B------:R-:W-:-:S02]  /*cdb0*/  ISETP.GE.AND P0, PT, R90, R37, PT ;  /* 0x000000255a00720c */ /* 0x000fc40003f06270 */
[----:B------:R-:W-:Y:S02]  /*cdc0*/  SEL R5, R5, 0xff800000, !P2 ;  /* 0xff80000005057807 */ /* 0x000fe40005000000 */
[----:B------:R-:W-:Y:S02]  /*cdd0*/  SEL R4, R4, 0xff800000, !P1 ;  /* 0xff80000004047807 */ /* 0x000fe40004800000 */
[----:B------:R-:W-:Y:S01]  /*cde0*/  SEL R40, R29, 0xff800000, !P6 ;  /* 0xff8000001d287807 */ /* 0x000fe20007000000 */
[----:B------:R-:W-:Y:S01]  /*cdf0*/  VIADD R29, R79, 0x10 ;  /* 0x000000104f1d7836 */ /* 0x000fe20000000000 */
[----:B------:R-:W-:Y:S01]  /*ce00*/  SEL R46, R23, 0xff800000, !P4 ;  /* 0xff800000172e7807 */ /* 0x000fe20006000000 */
[----:B------:R-:W-:Y:S01]  /*ce10*/  VIADD R23, R79, 0xd ;  /* 0x0000000d4f177836 */ /* 0x000fe20000000000 */
[----:B------:R-:W-:Y:S02]  /*ce20*/  SEL R4, R4, 0xff800000, !P0 ;  /* 0xff80000004047807 */ /* 0x000fe40004000000 */
[----:B------:R-:W-:Y:S01]  /*ce30*/  ISETP.GE.U32.AND P4, PT, R3, R104, PT ;  /* 0x000000680300720c */ /* 0x000fe20003f86070 */
[----:B--2---:R-:W-:Y:S01]  /*ce40*/  FMUL R3, R30, 1.4426950216293334961 ;  /* 0x3fb8aa3b1e037820 */ /* 0x004fe20000400000 */
[----:B------:R-:W-:-:S02]  /*ce50*/  SEL R5, R5, 0xff800000, !P0 ;  /* 0xff80000005057807 */ /* 0x000fc40004000000 */
[----:B------:R-:W-:Y:S02]  /*ce60*/  SEL R47, R22, 0xff800000, !P4 ;  /* 0xff800000162f7807 */ /* 0x000fe40006000000 */
[----:B------:R-:W-:Y:S01]  /*ce70*/  ISETP.GE.U32.AND P4, PT, R29, R104, PT ;  /* 0x000000681d00720c */ /* 0x000fe20003f86070 */
[----:B-1----:R-:W-:Y:S01]  /*ce80*/  FFMA2 R4, R3.F32, R4.F32x2.HI_LO, R0.F32 ;  /* 0x0000000403047249 */ /* 0x002fe20000240000 */
[-C--:B------:R-:W-:Y:S02]  /*ce90*/  ISETP.GE.U32.AND P6, PT, R45, R104.reuse, PT ;  /* 0x000000682d00720c */ /* 0x080fe40003fc6070 */
[----:B------:R-:W-:Y:S02]  /*cea0*/  SEL R45, R24, 0xff800000, !P3 ;  /* 0xff800000182d7807 */ /* 0x000fe40005800000 */
[----:B------:R-:W-:Y:S01]  /*ceb0*/  ISETP.GE.U32.AND P3, PT, R25, R104, PT ;  /* 0x000000681900720c */ /* 0x000fe20003f66070 */
[----:B------:R-:W-:Y:S01]  /*cec0*/  VIADD R25, R79, 0x3 ;  /* 0x000000034f197836 */ /* 0x000fe20000000000 */
[----:B------:R-:W-:-:S02]  /*ced0*/  SEL R20, R20, 0xff800000, !P4 ;  /* 0xff80000014147807 */ /* 0x000fc40006000000 */
[----:B------:R-:W-:Y:S02]  /*cee0*/  FSETP.GEU.AND P4, PT, R4, -126, PT ;  /* 0xc2fc00000400780b */ /* 0x000fe40003f8e000 */
[-C--:B------:R-:W-:Y:S01]  /*cef0*/  ISETP.GE.U32.AND P2, PT, R25, R104.reuse, PT ;  /* 0x000000681900720c */ /* 0x080fe20003f46070 */
[----:B------:R-:W-:Y:S01]  /*cf00*/  VIADD R25, R79, 0xb ;  /* 0x0000000b4f197836 */ /* 0x000fe20000000000 */
[----:B------:R-:W-:Y:S02]  /*cf10*/  SEL R41, R28, 0xff800000, !P5 ;  /* 0xff8000001c297807 */ /* 0x000fe40006800000 */
[----:B------:R-:W-:Y:S02]  /*cf20*/  SEL R7, R7, 0xff800000, !P2 ;  /* 0xff80000007077807 */ /* 0x000fe40005000000 */
[----:B------:R-:W-:Y:S01]  /*cf30*/  ISETP.GE.U32.AND P5, PT, R23, R104, PT ;  /* 0x000000681700720c */ /* 0x000fe20003fa6070 */
[----:B------:R-:W-:Y:S01]  /*cf40*/  VIADD R23, R79, 0x2 ;  /* 0x000000024f177836 */ /* 0x000fe20000000000 */
[----:B------:R-:W-:-:S02]  /*cf50*/  FSETP.GEU.AND P2, PT, R5, -126, PT ;  /* 0xc2fc00000500780b */ /* 0x000fc40003f4e000 */
[-C--:B------:R-:W-:Y:S02]  /*cf60*/  ISETP.GE.U32.AND P1, PT, R31, R104.reuse, PT ;  /* 0x000000681f00720c */ /* 0x080fe40003f26070 */
[----:B------:R-:W-:Y:S02]  /*cf70*/  SEL R19, R19, 0xff800000, !P6 ;  /* 0xff80000013137807 */ /* 0x000fe40007000000 */
[----:B------:R-:W-:Y:S02]  /*cf80*/  SEL R21, R21, 0xff800000, !P1 ;  /* 0xff80000015157807 */ /* 0x000fe40004800000 */
[----:B------:R-:W-:Y:S01]  /*cf90*/  ISETP.GE.U32.AND P1, PT, R23, R104, PT ;  /* 0x000000681700720c */ /* 0x000fe20003f26070 */
[----:B------:R-:W-:Y:S01]  /*cfa0*/  VIADD R23, R79, 0xc ;  /* 0x0000000c4f177836 */ /* 0x000fe20000000000 */
[----:B------:R-:W-:Y:S02]  /*cfb0*/  SEL R17, R17, 0xff800000, !P5 ;  /* 0xff80000011117807 */ /* 0x000fe40006800000 */
[----:B------:R-:W-:-:S02]  /*cfc0*/  SEL R6, R6, 0xff800000, !P1 ;  /* 0xff80000006067807 */ /* 0x000fc40004800000 */
[----:B------:R-:W-:Y:S02]  /*cfd0*/  SEL R18, R18, 0xff800000, !P3 ;  /* 0xff80000012127807 */ /* 0x000fe40005800000 */
[-C--:B------:R-:W-:Y:S01]  /*cfe0*/  ISETP.GE.U32.AND P1, PT, R25, R104.reuse, PT ;  /* 0x000000681900720c */ /* 0x080fe20003f26070 */
[----:B------:R-:W-:Y:S01]  /*cff0*/  VIADD R25, R79, 0x8 ;  /* 0x000000084f197836 */ /* 0x000fe20000000000 */
[----:B------:R-:W-:Y:S02]  /*d000*/  SEL R6, R6, 0xff800000, !P0 ;  /* 0xff80000006067807 */ /* 0x000fe40004000000 */
[----:B------:R-:W-:Y:S02]  /*d010*/  SEL R7, R7, 0xff800000, !P0 ;  /* 0xff80000007077807 */ /* 0x000fe40004000000 */
[----:B------:R-:W-:Y:S02]  /*d020*/  SEL R15, R15, 0xff800000, !P1 ;  /* 0xff8000000f0f7807 */ /* 0x000fe40004800000 */
[----:B------:R-:W-:Y:S01]  /*d030*/  ISETP.GE.U32.AND P1, PT, R25, R104, PT ;  /* 0x000000681900720c */ /* 0x000fe20003f26070 */
[----:B------:R-:W-:-:S02]  /*d040*/  FFMA2 R6, R3.F32, R6.F32x2.HI_LO, R0.F32 ;  /* 0x0000000603067249 */ /* 0x000fc40000240000 */
[----:B------:R-:W-:Y:S01]  /*d050*/  VIADD R25, R79, 0x7 ;  /* 0x000000074f197836 */ /* 0x000fe20000000000 */
[----:B------:R-:W-:Y:S02]  /*d060*/  SEL R29, R15, 0xff800000, !P0 ;  /* 0xff8000000f1d7807 */ /* 0x000fe40004000000 */
[----:B------:R-:W-:Y:S02]  /*d070*/  SEL R12, R12, 0xff800000, !P1 ;  /* 0xff8000000c0c7807 */ /* 0x000fe40004800000 */
[----:B------:R-:W-:Y:S02]  /*d080*/  SEL R27, R17, 0xff800000, !P0 ;  /* 0xff800000111b7807 */ /* 0x000fe40004000000 */
[----:B------:R-:W-:Y:S02]  /*d090*/  SEL R30, R12, 0xff800000, !P0 ;  /* 0xff8000000c1e7807 */ /* 0x000fe40004000000 */
[----:B------:R-:W-:Y:S02]  /*d0a0*/  SEL R24, R18, 0xff800000, !P0 ;  /* 0xff80000012187807 */ /* 0x000fe40004000000 */
[----:B------:R-:W-:-:S02]  /*d0b0*/  SEL R22, R20, 0xff800000, !P0 ;  /* 0xff80000014167807 */ /* 0x000fc40004000000 */
[----:B------:R-:W-:Y:S02]  /*d0c0*/  SEL R20, R47, 0xff800000, !P0 ;  /* 0xff8000002f147807 */ /* 0x000fe40004000000 */
[----:B------:R-:W-:Y:S02]  /*d0d0*/  SEL R18, R45, 0xff800000, !P0 ;  /* 0xff8000002d127807 */ /* 0x000fe40004000000 */
[----:B------:R-:W-:Y:S02]  /*d0e0*/  SEL R17, R42, 0xff800000, !P0 ;  /* 0xff8000002a117807 */ /* 0x000fe40004000000 */
[----:B------:R-:W-:Y:S02]  /*d0f0*/  SEL R15, R40, 0xff800000, !P0 ;  /* 0xff800000280f7807 */ /* 0x000fe40004000000 */
[----:B------:R-:W-:Y:S02]  /*d100*/  SEL R12, R39, 0xff800000, !P0 ;  /* 0xff800000270c7807 */ /* 0x000fe40004000000 */
[----:B---3--:R-:W-:-:S04]  /*d110*/  LOP3.LUT R91, R91, 0xfffffffd, RZ, 0xc0, !PT ;  /* 0xfffffffd5b5b7812 */ /* 0x008fc800078ec0ff */
[----:B------:R-:W-:Y:S02]  /*d120*/  @P4 LOP3.LUT R91, R91, 0x2, RZ, 0xfc, !PT ;  /* 0x000000025b5b4812 */ /* 0x000fe400078efcff */
[-C--:B------:R-:W-:Y:S01]  /*d130*/  ISETP.GE.U32.AND P4, PT, R23, R104.reuse, PT ;  /* 0x000000681700720c */ /* 0x080fe20003f86070 */
[----:B------:R-:W-:Y:S01]  /*d140*/  VIADD R23, R79, 0xa ;  /* 0x0000000a4f177836 */ /* 0x000fe20000000000 */
[C---:B------:R-:W-:Y:S02]  /*d150*/  LOP3.LUT P6, RZ, R91.reuse, 0x2, RZ, 0xc0, !PT ;  /* 0x000000025bff7812 */ /* 0x040fe400078cc0ff */
[----:B------:R-:W-:Y:S02]  /*d160*/  LOP3.LUT R91, R91, 0xfffffffe, RZ, 0xc0, !PT ;  /* 0xfffffffe5b5b7812 */ /* 0x000fe400078ec0ff */
[----:B------:R-:W-:Y:S01]  /*d170*/  ISETP.GE.U32.AND P3, PT, R23, R104, PT ;  /* 0x000000681700720c */ /* 0x000fe20003f66070 */
[----:B------:R-:W-:Y:S01]  /*d180*/  VIADD R23, R79, 0x9 ;  /* 0x000000094f177836 */ /* 0x000fe20000000000 */
[----:B------:R-:W-:-:S02]  /*d190*/  @P2 LOP3.LUT R91, R91, 0x1, RZ, 0xfc, !PT ;  /* 0x000000015b5b2812 */ /* 0x000fc400078efcff */
[----:B------:R-:W-:Y:S02]  /*d1a0*/  SEL R16, R16, 0xff800000, !P4 ;  /* 0xff80000010107807 */ /* 0x000fe40006000000 */
[----:B------:R-:W-:Y:S02]  /*d1b0*/  LOP3.LUT P5, RZ, R91, 0x1, RZ, 0xc0, !PT ;  /* 0x000000015bff7812 */ /* 0x000fe400078ac0ff */
[-C--:B------:R-:W-:Y:S01]  /*d1c0*/  ISETP.GE.U32.AND P2, PT, R23, R104.reuse, PT ;  /* 0x000000681700720c */ /* 0x080fe20003f46070 */
[----:B------:R-:W-:Y:S02]  /*d1d0*/  VIADD R23, R79, 0x5 ;  /* 0x000000054f177836 */ /* 0x000fe40000000000 */
[----:B------:R-:W-:Y:S01]  /*d1e0*/  @!P6 FMUL R4, R4, 0.5 ;  /* 0x3f0000000404e820 */ /* 0x000fe20000400000 */
[C---:B------:R-:W-:Y:S02]  /*d1f0*/  FSETP.GEU.AND P6, PT, R6.reuse, -126, PT ;  /* 0xc2fc00000600780b */ /* 0x040fe40003fce000 */
[----:B------:R-:W-:Y:S01]  /*d200*/  SEL R13, R13, 0xff800000, !P2 ;  /* 0xff8000000d0d7807 */ /* 0x000fe20005000000 */
[----:B------:R1:W-:Y:S01]  /*d210*/  MUFU.EX2 R68, R4 ;  /* 0x0000000400447308 */ /* 0x0003e20000000800 */
[-C--:B------:R-:W-:Y:S01]  /*d220*/  ISETP.GE.U32.AND P1, PT, R23, R104.reuse, PT ;  /* 0x000000681700720c */ /* 0x080fe20003f26070 */
[----:B------:R-:W-:Y:S01]  /*d230*/  VIADD R23, R79, 0x4 ;  /* 0x000000044f177836 */ /* 0x000fe20000000000 */
[----:B------:R-:W-:Y:S01]  /*d240*/  FSETP.GEU.AND P4, PT, R7, -126, PT ;  /* 0xc2fc00000700780b */ /* 0x000fe20003f8e000 */
[----:B------:R-:W-:Y:S01]  /*d250*/  @!P5 FMUL R5, R5, 0.5 ;  /* 0x3f0000000505d820 */ /* 0x000fe20000400000 */
[----:B------:R-:W-:Y:S01]  /*d260*/  ISETP.GE.U32.AND P2, PT, R25, R104, PT ;  /* 0x000000681900720c */ /* 0x000fe20003f46070 */
[----:B------:R-:W-:Y:S01]  /*d270*/  VIADD R25, R79, 0x6 ;  /* 0x000000064f197836 */ /* 0x000fe20000000000 */
[----:B------:R-:W-:Y:S01]  /*d280*/  SEL R9, R9, 0xff800000, !P1 ;  /* 0xff80000009097807 */ /* 0x000fe20004800000 */
[----:B------:R2:W3:Y:S02]  /*d290*/  MUFU.EX2 R69, R5 ;  /* 0x0000000500457308 */ /* 0x0004e40000000800 */
[----:B------:R-:W-:Y:S01]  /*d2a0*/  @!P6 FMUL R6, R6, 0.5 ;  /* 0x3f0000000606e820 */ /* 0x000fe20000400000 */
[----:B------:R-:W-:-:S02]  /*d2b0*/  SEL R14, R14, 0xff800000, !P3 ;  /* 0xff8000000e0e7807 */ /* 0x000fc40005800000 */
[----:B------:R-:W-:Y:S02]  /*d2c0*/  SEL R9, R9, 0xff800000, !P0 ;  /* 0xff80000009097807 */ /* 0x000fe40004000000 */
[----:B------:R-:W-:Y:S01]  /*d2d0*/  ISETP.GE.U32.AND P1, PT, R25, R104, PT ;  /* 0x000000681900720c */ /* 0x000fe20003f26070 */
[----:B------:R-:W-:Y:S01]  /*d2e0*/  @!P4 FMUL R7, R7, 0.5 ;  /* 0x3f0000000707c820 */ /* 0x000fe20000400000 */
[----:B------:R-:W4:Y:S01]  /*d2f0*/  MUFU.EX2 R66, R6 ;  /* 0x0000000600427308 */ /* 0x000f220000000800 */
[----:B------:R-:W-:Y:S02]  /*d300*/  SEL R31, R13, 0xff800000, !P0 ;  /* 0xff8000000d1f7807 */ /* 0x000fe40004000000 */
[----:B-1----:R-:W-:Y:S02]  /*d310*/  SEL R4, R10, 0xff800000, !P1 ;  /* 0xff8000000a047807 */ /* 0x002fe40004800000 */
[----:B------:R-:W-:Y:S01]  /*d320*/  SEL R28, R14, 0xff800000, !P0 ;  /* 0xff8000000e1c7807 */ /* 0x000fe20004000000 */
[--C-:B------:R-:W-:Y:S01]  /*d330*/  FFMA2 R30, R3.F32, R30.F32x2.HI_LO, R0.reuse.F32 ;  /* 0x0000001e031e7249 */ /* 0x100fe20000240000 */
[----:B------:R-:W-:Y:S01]  /*d340*/  SEL R4, R4, 0xff800000, !P0 ;  /* 0xff80000004047807 */ /* 0x000fe20004000000 */
[----:B------:R1:W5:Y:S01]  /*d350*/  MUFU.EX2 R67, R7 ;  /* 0x0000000700437308 */ /* 0x0003620000000800 */
[----:B--2---:R-:W-:Y:S01]  /*d360*/  SEL R5, R11, 0xff800000, !P2 ;  /* 0xff8000000b057807 */ /* 0x004fe20005000000 */
[----:B---3--:R-:W-:Y:S01]  /*d370*/  @!P5 FMUL R69, R69, R69 ;  /* 0x000000454545d220 */ /* 0x008fe20000400000 */
[----:B------:R-:W-:Y:S01]  /*d380*/  ISETP.GE.U32.AND P2, PT, R23, R104, PT ;  /* 0x000000681700720c */ /* 0x000fe20003f46070 */
[----:B------:R-:W-:Y:S01]  /*d390*/  FFMA2 R28, R3.F32, R28.F32x2.HI_LO, R0.F32 ;  /* 0x0000001c031c7249 */ /* 0x000fe20000240000 */
[----:B------:R-:W-:-:S02]  /*d3a0*/  SEL R5, R5, 0xff800000, !P0 ;  /* 0xff80000005057807 */ /* 0x000fc40004000000 */
[----:B------:R-:W-:Y:S02]  /*d3b0*/  SEL R8, R8, 0xff800000, !P2 ;  /* 0xff80000008087807 */ /* 0x000fe40005000000 */
[----:B------:R-:W-:Y:S01]  /*d3c0*/  SEL R26, R16, 0xff800000, !P0 ;  /* 0xff800000101a7807 */ /* 0x000fe20004000000 */
[--C-:B------:R-:W-:Y:S01]  /*d3d0*/  FFMA2 R4, R3.F32, R4.F32x2.HI_LO, R0.reuse.F32 ;  /* 0x0000000403047249 */ /* 0x100fe20000240000 */
[----:B------:R-:W-:Y:S01]  /*d3e0*/  SEL R8, R8, 0xff800000, !P0 ;  /* 0xff80000008087807 */ /* 0x000fe20004000000 */
[----:B----4-:R-:W-:Y:S01]  /*d3f0*/  @!P6 FMUL R66, R66, R66 ;  /* 0x000000424242e220 */ /* 0x010fe20000400000 */
[----:B------:R-:W-:Y:S01]  /*d400*/  SEL R25, R19, 0xff800000, !P0 ;  /* 0xff80000013197807 */ /* 0x000fe20004000000 */
[--C-:B------:R-:W-:Y:S01]  /*d410*/  FFMA2 R26, R3.F32, R26.F32x2.HI_LO, R0.reuse.F32 ;  /* 0x0000001a031a7249 */ /* 0x100fe20000240000 */
[----:B------:R-:W-:Y:S01]  /*d420*/  SEL R23, R21, 0xff800000, !P0 ;  /* 0xff80000015177807 */ /* 0x000fe20004000000 */
[--C-:B-1----:R-:W-:Y:S01]  /*d430*/  FFMA2 R6, R3.F32, R8.F32x2.HI_LO, R0.reuse.F32 ;  /* 0x0000000803067249 */ /* 0x102fe20000240000 */
[----:B------:R-:W-:Y:S01]  /*d440*/  SEL R21, R46, 0xff800000, !P0 ;  /* 0xff8000002e157807 */ /* 0x000fe20004000000 */
[----:B-----5:R-:W-:Y:S01]  /*d450*/  @!P4 FMUL R67, R67, R67 ;  /* 0x000000434343c220 */ /* 0x020fe20000400000 */
[----:B------:R-:W-:Y:S01]  /*d460*/  SEL R19, R44, 0xff800000, !P0 ;  /* 0xff8000002c137807 */ /* 0x000fe20004000000 */
[C-C-:B------:R-:W-:Y:S01]  /*d470*/  FFMA2 R22, R3.reuse.F32, R22.F32x2.HI_LO, R0.reuse.F32 ;  /* 0x0000001603167249 */ /* 0x140fe20000240000 */
[----:B------:R-:W-:Y:S01]  /*d480*/  FSETP.GEU.AND P2, PT, R6, -126, PT ;  /* 0xc2fc00000600780b */ /* 0x000fe20003f4e000 */
[--C-:B------:R-:W-:Y:S01]  /*d490*/  FFMA2 R24, R3.F32, R24.F32x2.HI_LO, R0.reuse.F32 ;  /* 0x0000001803187249 */ /* 0x100fe20000240000 */
[----:B------:R-:W-:Y:S01]  /*d4a0*/  SEL R16, R43, 0xff800000, !P0 ;  /* 0xff8000002b107807 */ /* 0x000fe20004000000 */
[--C-:B------:R-:W-:Y:S01]  /*d4b0*/  FFMA2 R20, R3.F32, R20.F32x2.HI_LO, R0.reuse.F32 ;  /* 0x0000001403147249 */ /* 0x100fe20000240000 */
[----:B------:R-:W-:Y:S01]  /*d4c0*/  SEL R14, R41, 0xff800000, !P0 ;  /* 0xff800000290e7807 */ /* 0x000fe20004000000 */
[C-C-:B------:R-:W-:Y:S01]  /*d4d0*/  FFMA2 R18, R3.reuse.F32, R18.F32x2.HI_LO, R0.reuse.F32 ;  /* 0x0000001203127249 */ /* 0x140fe20000240000 */
[----:B------:R-:W-:Y:S01]  /*d4e0*/  SEL R13, R38, 0xff800000, !P0 ;  /* 0xff800000260d7807 */ /* 0x000fe20004000000 */
[C-C-:B------:R-:W-:Y:S01]  /*d4f0*/  FFMA2 R16, R3.reuse.F32, R16.F32x2.HI_LO, R0.reuse.F32 ;  /* 0x0000001003107249 */ /* 0x140fe20000240000 */
[----:B------:R-:W-:Y:S01]  /*d500*/  SEL R10, R32, 0xff800000, !P0 ;  /* 0xff800000200a7807 */ /* 0x000fe20004000000 */
[--C-:B------:R-:W-:Y:S01]  /*d510*/  FFMA2 R14, R3.F32, R14.F32x2.HI_LO, R0.reuse.F32 ;  /* 0x0000000e030e7249 */ /* 0x100fe20000240000 */
[----:B------:R-:W-:Y:S01]  /*d520*/  SEL R11, R33, 0xff800000, !P0 ;  /* 0xff800000210b7807 */ /* 0x000fe20004000000 */
[--C-:B------:R-:W-:Y:S01]  /*d530*/  FFMA2 R12, R3.F32, R12.F32x2.HI_LO, R0.reuse.F32 ;  /* 0x0000000c030c7249 */ /* 0x100fe20000240000 */
[----:B------:R-:W-:Y:S01]  /*d540*/  SEL R8, R34, 0xff800000, !P0 ;  /* 0xff80000022087807 */ /* 0x000fe20004000000 */
[----:B------:R-:W-:Y:S01]  /*d550*/  @!P2 FMUL R6, R6, 0.5 ;  /* 0x3f0000000606a820 */ /* 0x000fe20000400000 */
[----:B------:R-:W-:Y:S01]  /*d560*/  SEL R9, R35, 0xff800000, !P0 ;  /* 0xff80000023097807 */ /* 0x000fe20004000000 */
[C-C-:B------:R-:W-:Y:S01]  /*d570*/  FFMA2 R10, R3.reuse.F32, R10.F32x2.HI_LO, R0.reuse.F32 ;  /* 0x0000000a030a7249 */ /* 0x140fe20000240000 */
[----:B------:R-:W-:Y:S01]  /*d580*/  FSETP.GEU.AND P0, PT, R4, -126, PT ;  /* 0xc2fc00000400780b */ /* 0x000fe20003f0e000 */
[----:B------:R-:W1:Y:S01]  /*d590*/  MUFU.EX2 R64, R6 ;  /* 0x0000000600407308 */ /* 0x000e620000000800 */
[----:B------:R-:W-:Y:S01]  /*d5a0*/  FSETP.GEU.AND P5, PT, R30, -126, PT ;  /* 0xc2fc00001e00780b */ /* 0x000fe20003fae000 */
[----:B------:R-:W-:Y:S01]  /*d5b0*/  FFMA2 R8, R3.F32, R8.F32x2.HI_LO, R0.F32 ;  /* 0x0000000803087249 */ /* 0x000fe20000240000 */
[----:B------:R-:W-:-:S02]  /*d5c0*/  FSETP.GEU.AND P4, PT, R28, -126, PT ;  /* 0xc2fc00001c00780b */ /* 0x000fc40003f8e000 */
[----:B------:R-:W-:Y:S02]  /*d5d0*/  FSETP.GEU.AND P6, PT, R31, -126, PT ;  /* 0xc2fc00001f00780b */ /* 0x000fe40003fce000 */
[----:B------:R-:W-:Y:S02]  /*d5e0*/  LOP3.LUT P3, RZ, R91, 0x2, RZ, 0xc0, !PT ;  /* 0x000000025bff7812 */ /* 0x000fe4000786c0ff */
[----:B------:R-:W-:Y:S02]  /*d5f0*/  FSETP.GEU.AND P1, PT, R7, -126, PT ;  /* 0xc2fc00000700780b */ /* 0x000fe40003f2e000 */
[----:B------:R-:W-:Y:S01]  /*d600*/  LOP3.LUT R91, R91, 0xfffffffd, RZ, 0xc0, !PT ;  /* 0xfffffffd5b5b7812 */ /* 0x000fe200078ec0ff */
[----:B------:R-:W-:Y:S01]  /*d610*/  @!P0 FMUL R4, R4, 0.5 ;  /* 0x3f00000004048820 */ /* 0x000fe20000400000 */
[----:B------:R-:W-:Y:S01]  /*d620*/  F2FP.F16.F32.PACK_AB R32, R67, R66 ;  /* 0x000000424320723e */ /* 0x000fe200000000ff */
[----:B------:R-:W-:Y:S02]  /*d630*/  @!P5 FMUL R30, R30, 0.5 ;  /* 0x3f0000001e1ed820 */ /* 0x000fe40000400000 */
[----:B------:R2:W3:Y:S01]  /*d640*/  MUFU.EX2 R62, R4 ;  /* 0x00000004003e7308 */ /* 0x0004e20000000800 */
[----:B-1----:R-:W-:Y:S01]  /*d650*/  @!P2 FMUL R64, R64, R64 ;  /* 0x000000404040a220 */ /* 0x002fe20000400000 */
[----:B------:R-:W-:-:S02]  /*d660*/  @!P6 FMUL R31, R31, 0.5 ;  /* 0x3f0000001f1fe820 */ /* 0x000fc40000400000 */
[----:B------:R-:W-:Y:S01]  /*d670*/  @!P3 FMUL R68, R68, R68 ;  /* 0x000000444444b220 */ /* 0x000fe20000400000 */
[----:B------:R-:W-:Y:S01]  /*d680*/  FSETP.GEU.AND P3, PT, R5, -126, PT ;  /* 0xc2fc00000500780b */ /* 0x000fe20003f6e000 */
[----:B------:R-:W-:Y:S02]  /*d690*/  @!P1 FMUL R7, R7, 0.5 ;  /* 0x3f00000007079820 */ /* 0x000fe40000400000 */
[----:B------:R-:W1:Y:S01]  /*d6a0*/  MUFU.EX2 R60, R30 ;  /* 0x0000001e003c7308 */ /* 0x000e620000000800 */
[----:B------:R-:W-:-:S07]  /*d6b0*/  F2FP.F16.F32.PACK_AB R33, R69, R68 ;  /* 0x000000444521723e */ /* 0x000fce00000000ff */
[----:B------:R-:W4:Y:S01]  /*d6c0*/  MUFU.EX2 R61, R31 ;  /* 0x0000001f003d7308 */ /* 0x000f220000000800 */
[----:B--2---:R-:W-:Y:S01]  /*d6d0*/  P2R R4, PR, RZ, 0x10 ;  /* 0x00000010ff047803 */ /* 0x004fe20000000000 */
[----:B---3--:R-:W-:Y:S01]  /*d6e0*/  @!P0 FMUL R62, R62, R62 ;  /* 0x0000003e3e3e8220 */ /* 0x008fe20000400000 */
[----:B------:R-:W-:Y:S01]  /*d6f0*/  FSETP.GEU.AND P4, PT, R29, -126, PT ;  /* 0xc2fc00001d00780b */ /* 0x000fe20003f8e000 */
[----:B------:R-:W-:Y:S01]  /*d700*/  @!P3 FMUL R5, R5, 0.5 ;  /* 0x3f0000000505b820 */ /* 0x000fe20000400000 */
[----:B------:R-:W-:Y:S02]  /*d710*/  ISETP.NE.AND P2, PT, R4, RZ, PT ;  /* 0x000000ff0400720c */ /* 0x000fe40003f45270 */
[----:B------:R-:W-:Y:S01]  /*d720*/  FSETP.GEU.AND P0, PT, R24, -126, PT ;  /* 0xc2fc00001800780b */ /* 0x000fe20003f0e000 */
[----:B------:R-:W2:Y:S01]  /*d730*/  MUFU.EX2 R65, R7 ;  /* 0x0000000700417308 */ /* 0x000ea20000000800 */
[----:B-1----:R-:W-:Y:S01]  /*d740*/  @!P5 FMUL R60, R60, R60 ;  /* 0x0000003c3c3cd220 */ /* 0x002fe20000400000 */
[----:B------:R-:W-:-:S06]  /*d750*/  ISETP.NE.AND P5, PT, R4, RZ, PT ;  /* 0x000000ff0400720c */ /* 0x000fcc0003fa5270 */
[----:B------:R-:W-:Y:S01]  /*d760*/  @!P4 FMUL R29, R29, 0.5 ;  /* 0x3f0000001d1dc820 */ /* 0x000fe20000400000 */
[----:B----4-:R-:W-:Y:S01]  /*d770*/  @!P6 FMUL R61, R61, R61 ;  /* 0x0000003d3d3de220 */ /* 0x010fe20000400000 */
[----:B------:R-:W-:Y:S01]  /*d780*/  @!P2 FMUL R28, R28, 0.5 ;  /* 0x3f0000001c1ca820 */ /* 0x000fe20000400000 */
[----:B------:R-:W-:Y:S01]  /*d790*/  FSETP.GEU.AND P6, PT, R22, -126, PT ;  /* 0xc2fc00001600780b */ /* 0x000fe20003fce000 */
[----:B------:R-:W1:Y:S01]  /*d7a0*/  MUFU.EX2 R59, R29 ;  /* 0x0000001d003b7308 */ /* 0x000e620000000800 */
[----:B------:R-:W-:Y:S01]  /*d7b0*/  @!P0 FMUL R24, R24, 0.5 ;  /* 0x3f00000018188820 */ /* 0x000fe20000400000 */
[----:B------:R-:W-:Y:S01]  /*d7c0*/  FSETP.GEU.AND P2, PT, R26, -126, PT ;  /* 0xc2fc00001a00780b */ /* 0x000fe20003f4e000 */
[----:B--2---:R-:W-:Y:S01]  /*d7d0*/  @!P1 FMUL R65, R65, R65 ;  /* 0x0000004141419220 */ /* 0x004fe20000400000 */
[----:B------:R-:W-:-:S04]  /*d7e0*/  FSETP.GEU.AND P1, PT, R27, -126, PT ;  /* 0xc2fc00001b00780b */ /* 0x000fc80003f2e000 */
[----:B------:R-:W2:Y:S01]  /*d7f0*/  MUFU.EX2 R58, R28 ;  /* 0x0000001c003a7308 */ /* 0x000ea20000000800 */
[----:B------:R-:W-:-:S03]  /*d800*/  F2FP.F16.F32.PACK_AB R31, R65, R64 ;  /* 0x00000040411f723e */ /* 0x000fc600000000ff */
[----:B------:R-:W-:-:S03]  /*d810*/  @!P6 FMUL R22, R22, 0.5 ;  /* 0x3f0000001616e820 */ /* 0x000fc60000400000 */
[----:B------:R-:W-:Y:S01]  /*d820*/  @!P2 FMUL R26, R26, 0.5 ;  /* 0x3f0000001a1aa820 */ /* 0x000fe20000400000 */
[----:B------:R-:W3:Y:S01]  /*d830*/  MUFU.EX2 R63, R5 ;  /* 0x00000005003f7308 */ /* 0x000ee20000000800 */
[----:B-1----:R-:W-:Y:S01]  /*d840*/  @!P4 FMUL R59, R59, R59 ;  /* 0x0000003b3b3bc220 */ /* 0x002fe20000400000 */
[----:B------:R-:W-:Y:S01]  /*d850*/  F2FP.F16.F32.PACK_AB R29, R61, R60 ;  /* 0x0000003c3d1d723e */ /* 0x000fe200000000ff */
[----:B------:R-:W-:-:S05]  /*d860*/  @!P1 FMUL R27, R27, 0.5 ;  /* 0x3f0000001b1b9820 */ /* 0x000fca0000400000 */
[----:B------:R-:W1:Y:S01]  /*d870*/  MUFU.EX2 R52, R22 ;  /* 0x0000001600347308 */ /* 0x000e620000000800 */
[----:B--2---:R-:W-:Y:S01]  /*d880*/  @!P5 FMUL R58, R58, R58 ;  /* 0x0000003a3a3ad220 */ /* 0x004fe20000400000 */
[----:B------:R-:W-:-:S04]  /*d890*/  FSETP.GEU.AND P5, PT, R23, -126, PT ;  /* 0xc2fc00001700780b */ /* 0x000fc80003fae000 */
[----:B------:R-:W-:Y:S02]  /*d8a0*/  P2R R4, PR, RZ, 0x20 ;  /* 0x00000020ff047803 */ /* 0x000fe40000000000 */
[----:B------:R-:W2:Y:S01]  /*d8b0*/  MUFU.EX2 R54, R24 ;  /* 0x0000001800367308 */ /* 0x000ea20000000800 */
[----:B------:R-:W-:Y:S01]  /*d8c0*/  FSETP.GEU.AND P5, PT, R20, -126, PT ;  /* 0xc2fc00001400780b */ /* 0x000fe20003fae000 */
[----:B---3--:R-:W-:Y:S01]  /*d8d0*/  @!P3 FMUL R63, R63, R63 ;  /* 0x0000003f3f3fb220 */ /* 0x008fe20000400000 */
[----:B------:R-:W-:Y:S02]  /*d8e0*/  ISETP.NE.AND P4, PT, R4, RZ, PT ;  /* 0x000000ff0400720c */ /* 0x000fe40003f85270 */
[----:B------:R-:W-:Y:S02]  /*d8f0*/  FSETP.GEU.AND P3, PT, R25, -126, PT ;  /* 0xc2fc00001900780b */ /* 0x000fe40003f6e000 */
[----:B------:R-:W-:Y:S01]  /*d900*/  F2FP.F16.F32.PACK_AB R30, R63, R62 ;  /* 0x0000003e3f1e723e */ /* 0x000fe200000000ff */
[----:B------:R-:W3:Y:S01]  /*d910*/  MUFU.EX2 R56, R26 ;  /* 0x0000001a00387308 */ /* 0x000ee20000000800 */
[----:B-1----:R-:W-:Y:S01]  /*d920*/  @!P6 FMUL R52, R52, R52 ;  /* 0x000000343434e220 */ /* 0x002fe20000400000 */
[----:B------:R-:W-:-:S02]  /*d930*/  ISETP.NE.AND P6, PT, R4, RZ, PT ;  /* 0x000000ff0400720c */ /* 0x000fc40003fc5270 */
[----:B------:R-:W-:Y:S02]  /*d940*/  F2FP.F16.F32.PACK_AB R28, R59, R58 ;  /* 0x0000003a3b1c723e */ /* 0x000fe400000000ff */
[----:B------:R-:W-:Y:S02]  /*d950*/  @!P5 FMUL R20, R20, 0.5 ;  /* 0x3f0000001414d820 */ /* 0x000fe40000400000 */
[----:B------:R-:W-:Y:S01]  /*d960*/  @!P4 FMUL R23, R23, 0.5 ;  /* 0x3f0000001717c820 */ /* 0x000fe20000400000 */
[----:B------:R-:W1:Y:S01]  /*d970*/  MUFU.EX2 R57, R27 ;  /* 0x0000001b00397308 */ /* 0x000e620000000800 */
[----:B--2---:R-:W-:Y:S01]  /*d980*/  @!P0 FMUL R54, R54, R54 ;  /* 0x0000003636368220 */ /* 0x004fe20000400000 */
[----:B------:R-:W-:Y:S01]  /*d990*/  FSETP.GEU.AND P0, PT, R16, -126, PT ;  /* 0xc2fc00001000780b */ /* 0x000fe20003f0e000 */
[----:B------:R-:W-:Y:S01]  /*d9a0*/  @!P3 FMUL R25, R25, 0.5 ;  /* 0x3f0000001919b820 */ /* 0x000fe20000400000 */
[----:B------:R-:W-:-:S04]  /*d9b0*/  FSETP.GEU.AND P4, PT, R21, -126, PT ;  /* 0xc2fc00001500780b */ /* 0x000fc80003f8e000 */
[----:B------:R-:W2:Y:S01]  /*d9c0*/  MUFU.EX2 R53, R23 ;  /* 0x0000001700357308 */ /* 0x000ea20000000800 */
[----:B---3--:R-:W-:Y:S01]  /*d9d0*/  @!P2 FMUL R56, R56, R56 ;  /* 0x000000383838a220 */ /* 0x008fe20000400000 */
[----:B------:R-:W-:-:S05]  /*d9e0*/  FSETP.GEU.AND P2, PT, R18, -126, PT ;  /* 0xc2fc00001200780b */ /* 0x000fca0003f4e000 */
[----:B------:R-:W-:Y:S01]  /*d9f0*/  @!P0 FMUL R16, R16, 0.5 ;  /* 0x3f00000010108820 */ /* 0x000fe20000400000 */
[----:B------:R-:W3:Y:S01]  /*da00*/  MUFU.EX2 R50, R20 ;  /* 0x0000001400327308 */ /* 0x000ee20000000800 */
[----:B-1----:R-:W-:Y:S01]  /*da10*/  @!P1 FMUL R57, R57, R57 ;  /* 0x0000003939399220 */ /* 0x002fe20000400000 */
[----:B------:R-:W-:Y:S01]  /*da20*/  FSETP.GEU.AND P1, PT, R19, -126, PT ;  /* 0xc2fc00001300780b */ /* 0x000fe20003f2e000 */
[----:B------:R-:W-:-:S03]  /*da30*/  @!P4 FMUL R21, R21, 0.5 ;  /* 0x3f0000001515c820 */ /* 0x000fc60000400000 */
[----:B------:R-:W-:Y:S01]  /*da40*/  F2FP.F16.F32.PACK_AB R27, R57, R56 ;  /* 0x00000038391b723e */ /* 0x000fe200000000ff */
[----:B------:R-:W-:Y:S01]  /*da50*/  @!P2 FMUL R18, R18, 0.5 ;  /* 0x3f0000001212a820 */ /* 0x000fe20000400000 */
[----:B------:R-:W1:Y:S01]  /*da60*/  MUFU.EX2 R55, R25 ;  /* 0x0000001900377308 */ /* 0x000e620000000800 */
[----:B--2---:R-:W-:Y:S01]  /*da70*/  @!P6 FMUL R53, R53, R53 ;  /* 0x000000353535e220 */ /* 0x004fe20000400000 */
[----:B------:R-:W-:-:S05]  /*da80*/  FSETP.GEU.AND P6, PT, R14, -126, PT ;  /* 0xc2fc00000e00780b */ /* 0x000fca0003fce000 */
[----:B------:R-:W-:Y:S01]  /*da90*/  @!P1 FMUL R19, R19, 0.5 ;  /* 0x3f00000013139820 */ /* 0x000fe20000400000 */
[----:B------:R-:W2:Y:S01]  /*daa0*/  MUFU.EX2 R46, R16 ;  /* 0x00000010002e7308 */ /* 0x000ea20000000800 */
[----:B---3--:R-:W-:Y:S01]  /*dab0*/  @!P5 FMUL R50, R50, R50 ;  /* 0x000000323232d220 */ /* 0x008fe20000400000 */
[----:B------:R-:W-:-:S05]  /*dac0*/  FSETP.GEU.AND P5, PT, R15, -126, PT ;  /* 0xc2fc00000f00780b */ /* 0x000fca0003fae000 */
[----:B------:R-:W-:Y:S01]  /*dad0*/  @P6 LOP3.LUT R91, R91, 0x2, RZ, 0xfc, !PT ;  /* 0x000000025b5b6812 */ /* 0x000fe200078efcff */
[----:B------:R-:W-:Y:S01]  /*dae0*/  @!P6 FMUL R14, R14, 0.5 ;  /* 0x3f0000000e0ee820 */ /* 0x000fe20000400000 */
[----:B-1----:R-:W-:Y:S01]  /*daf0*/  @!P3 FMUL R55, R55, R55 ;  /* 0x000000373737b220 */ /* 0x002fe20000400000 */
[----:B------:R-:W-:Y:S01]  /*db00*/  FSETP.GEU.AND P3, PT, R17, -126, PT ;  /* 0xc2fc00001100780b */ /* 0x000fe20003f6e000 */
[----:B------:R-:W1:Y:S01]  /*db10*/  MUFU.EX2 R51, R21 ;  /* 0x0000001500337308 */ /* 0x000e620000000800 */
[----:B------:R-:W-:Y:S02]  /*db20*/  LOP3.LUT R91, R91, 0xfffffffe, RZ, 0xc0, !PT ;  /* 0xfffffffe5b5b7812 */ /* 0x000fe400078ec0ff */
[----:B------:R-:W-:Y:S01]  /*db30*/  FSETP.GEU.AND P6, PT, R12, -126, PT ;  /* 0xc2fc00000c00780b */ /* 0x000fe20003fce000 */
[----:B------:R-:W-:Y:S01]  /*db40*/  @!P5 FMUL R15, R15, 0.5 ;  /* 0x3f0000000f0fd820 */ /* 0x000fe20000400000 */
[----:B------:R-:W-:Y:S01]  /*db50*/  @P5 LOP3.LUT R91, R91, 0x1, RZ, 0xfc, !PT ;  /* 0x000000015b5b5812 */ /* 0x000fe200078efcff */
[----:B--2---:R-:W-:Y:S01]  /*db60*/  @!P0 FMUL R46, R46, R46 ;  /* 0x0000002e2e2e8220 */ /* 0x004fe20000400000 */
[----:B------:R-:W-:Y:S01]  /*db70*/  FSETP.GEU.AND P5, PT, R13, -126, PT ;  /* 0xc2fc00000d00780b */ /* 0x000fe20003fae000 */
[----:B------:R-:W2:Y:S01]  /*db80*/  MUFU.EX2 R48, R18 ;  /* 0x0000001200307308 */ /* 0x000ea20000000800 */
[----:B------:R-:W-:Y:S01]  /*db90*/  LOP3.LUT P0, RZ, R91, 0x2, RZ, 0xc0, !PT ;  /* 0x000000025bff7812 */ /* 0x000fe2000780c0ff */
[----:B------:R3:W-:Y:S01]  /*dba0*/  STL [R1+0x4], R91 ;  /* 0x0000045b01007387 */ /* 0x0007e20000100800 */
[----:B------:R-:W-:Y:S01]  /*dbb0*/  F2FP.F16.F32.PACK_AB R26, R55, R54 ;  /* 0x00000036371a723e */ /* 0x000fe200000000ff */
[----:B------:R-:W-:Y:S01]  /*dbc0*/  @!P3 FMUL R17, R17, 0.5 ;  /* 0x3f0000001111b820 */ /* 0x000fe20000400000 */
[----:B------:R-:W-:-:S03]  /*dbd0*/  F2FP.F16.F32.PACK_AB R25, R53, R52 ;  /* 0x000000343519723e */ /* 0x000fc600000000ff */
[----:B------:R-:W4:Y:S01]  /*dbe0*/  MUFU.EX2 R49, R19 ;  /* 0x0000001300317308 */ /* 0x000f220000000800 */
[----:B-1----:R-:W-:Y:S01]  /*dbf0*/  @!P4 FMUL R51, R51, R51 ;  /* 0x000000333333c220 */ /* 0x002fe20000400000 */
[----:B------:R-:W-:Y:S01]  /*dc00*/  FSETP.GEU.AND P4, PT, R10, -126, PT ;  /* 0xc2fc00000a00780b */ /* 0x000fe20003f8e000 */
[----:B------:R-:W-:Y:S01]  /*dc10*/  @!P6 FMUL R12, R12, 0.5 ;  /* 0x3f0000000c0ce820 */ /* 0x000fe20000400000 */
[----:B------:R-:W-:Y:S02]  /*dc20*/  @!P5 FMUL R13, R13, 0.5 ;  /* 0x3f0000000d0dd820 */ /* 0x000fe40000400000 */
[----:B------:R-:W-:Y:S02]  /*dc30*/  F2FP.F16.F32.PACK_AB R24, R51, R50 ;  /* 0x000000323318723e */ /* 0x000fe400000000ff */
[----:B------:R-:W1:Y:S01]  /*dc40*/  MUFU.EX2 R44, R14 ;  /* 0x0000000e002c7308 */ /* 0x000e620000000800 */
[----:B--2---:R-:W-:Y:S01]  /*dc50*/  @!P2 FMUL R48, R48, R48 ;  /* 0x000000303030a220 */ /* 0x004fe20000400000 */
[----:B------:R-:W-:-:S05]  /*dc60*/  FSETP.GEU.AND P2, PT, R11, -126, PT ;  /* 0xc2fc00000b00780b */ /* 0x000fca0003f4e000 */
[----:B------:R-:W-:Y:S01]  /*dc70*/  @!P4 FMUL R10, R10, 0.5 ;  /* 0x3f0000000a0ac820 */ /* 0x000fe20000400000 */
[----:B------:R-:W2:Y:S01]  /*dc80*/  MUFU.EX2 R47, R17 ;  /* 0x00000011002f7308 */ /* 0x000ea20000000800 */
[----:B----4-:R-:W-:Y:S01]  /*dc90*/  @!P1 FMUL R49, R49, R49 ;  /* 0x0000003131319220 */ /* 0x010fe20000400000 */
[----:B------:R-:W-:-:S04]  /*dca0*/  FSETP.GEU.AND P1, PT, R8, -126, PT ;  /* 0xc2fc00000800780b */ /* 0x000fc80003f2e000 */
[----:B------:R-:W-:Y:S01]  /*dcb0*/  F2FP.F16.F32.PACK_AB R23, R49, R48 ;  /* 0x000000303117723e */ /* 0x000fe200000000ff */
[----:B------:R-:W-:Y:S01]  /*dcc0*/  @!P2 FMUL R11, R11, 0.5 ;  /* 0x3f0000000b0ba820 */ /* 0x000fe20000400000 */
[----:B------:R-:W4:Y:S01]  /*dcd0*/  MUFU.EX2 R45, R15 ;  /* 0x0000000f002d7308 */ /* 0x000f220000000800 */
[----:B-1----:R-:W-:Y:S01]  /*dce0*/  @!P0 FMUL R44, R44, R44 ;  /* 0x0000002c2c2c8220 */ /* 0x002fe20000400000 */
[----:B------:R-:W-:-:S05]  /*dcf0*/  FSETP.GEU.AND P0, PT, R9, -126, PT ;  /* 0xc2fc00000900780b */ /* 0x000fca0003f0e000 */
[----:B------:R-:W-:Y:S01]  /*dd00*/  @!P1 FMUL R8, R8, 0.5 ;  /* 0x3f00000008089820 */ /* 0x000fe20000400000 */
[----:B------:R-:W1:Y:S01]  /*dd10*/  MUFU.EX2 R42, R12 ;  /* 0x0000000c002a7308 */ /* 0x000e620000000800 */
[----:B--2---:R-:W-:Y:S01]  /*dd20*/  @!P3 FMUL R47, R47, R47 ;  /* 0x0000002f2f2fb220 */ /* 0x004fe20000400000 */
[----:B------:R-:W-:-:S04]  /*dd30*/  LOP3.LUT P3, RZ, R91, 0x1, RZ, 0xc0, !PT ;  /* 0x000000015bff7812 */ /* 0x000fc8000786c0ff */
[----:B------:R-:W-:Y:S01]  /*dd40*/  F2FP.F16.F32.PACK_AB R22, R47, R46 ;  /* 0x0000002e2f16723e */ /* 0x000fe200000000ff */
[----:B------:R-:W-:Y:S01]  /*dd50*/  @!P0 FMUL R9, R9, 0.5 ;  /* 0x3f00000009098820 */ /* 0x000fe20000400000 */
[----:B------:R-:W2:Y:S07]  /*dd60*/  MUFU.EX2 R43, R13 ;  /* 0x0000000d002b7308 */ /* 0x000eae0000000800 */
[----:B----4-:R-:W-:Y:S01]  /*dd70*/  @!P3 FMUL R45, R45, R45 ;  /* 0x0000002d2d2db220 */ /* 0x010fe20000400000 */
[----:B------:R-:W4:Y:S01]  /*dd80*/  MUFU.EX2 R40, R10 ;  /* 0x0000000a00287308 */ /* 0x000f220000000800 */
[----:B------:R-:W-:Y:S01]  /*dd90*/  ISETP.NE.AND P3, PT, RZ, UR36, PT ;  /* 0x00000024ff007c0c */ /* 0x000fe2000bf65270 */
[----:B-1----:R-:W-:-:S02]  /*dda0*/  @!P6 FMUL R42, R42, R42 ;  /* 0x0000002a2a2ae220 */ /* 0x002fc40000400000 */
[----:B------:R-:W-:-:S04]  /*ddb0*/  F2FP.F16.F32.PACK_AB R19, R45, R44 ;  /* 0x0000002c2d13723e */ /* 0x000fc800000000ff */
[----:B------:R-:W1:Y:S01]  /*ddc0*/  MUFU.EX2 R41, R11 ;  /* 0x0000000b00297308 */ /* 0x000e620000000800 */
[----:B--2---:R-:W-:-:S05]  /*ddd0*/  @!P5 FMUL R43, R43, R43 ;  /* 0x0000002b2b2bd220 */ /* 0x004fca0000400000 */
[----:B------:R-:W-:Y:S02]  /*dde0*/  F2FP.F16.F32.PACK_AB R18, R43, R42 ;  /* 0x0000002a2b12723e */ /* 0x000fe400000000ff */
[----:B------:R-:W2:Y:S01]  /*ddf0*/  MUFU.EX2 R38, R8 ;  /* 0x0000000800267308 */ /* 0x000ea20000000800 */
[----:B----4-:R-:W-:-:S07]  /*de00*/  @!P4 FMUL R40, R40, R40 ;  /* 0x000000282828c220 */ /* 0x010fce0000400000 */
[----:B------:R-:W4:Y:S01]  /*de10*/  MUFU.EX2 R39, R9 ;  /* 0x0000000900277308 */ /* 0x000f220000000800 */
[----:B-1----:R-:W-:-:S05]  /*de20*/  @!P2 FMUL R41, R41, R41 ;  /* 0x000000292929a220 */ /* 0x002fca0000400000 */
[----:B------:R-:W-:Y:S01]  /*de30*/  F2FP.F16.F32.PACK_AB R17, R41, R40 ;  /* 0x000000282911723e */ /* 0x000fe200000000ff */
[----:B--2---:R-:W-:Y:S01]  /*de40*/  @!P1 FMUL R38, R38, R38 ;  /* 0x0000002626269220 */ /* 0x004fe20000400000 */
[----:B----4-:R-:W-:-:S05]  /*de50*/  @!P0 FMUL R39, R39, R39 ;  /* 0x0000002727278220 */ /* 0x010fca0000400000 */
        /* <DEDUP_REMOVED lines=18> */
.L_x_2600:
        /* <DEDUP_REMOVED lines=49> */
.L_x_2598:
        /* <DEDUP_REMOVED lines=23> */
.L_x_2603:
[----:B------:R-:W-:Y:S05]  /*e400*/  BSYNC.RECONVERGENT B6 ;  /* 0x0000000000067941 */ /* 0x000fea0003800200 */
.L_x_2602:
        /* <DEDUP_REMOVED lines=213> */
.L_x_2604:
        /* <DEDUP_REMOVED lines=48> */
.L_x_2601:
        /* <DEDUP_REMOVED lines=13> */
.L_x_2605:
[----:B------:R-:W1:Y:S01]  /*f530*/  S2R R91, SR_CgaCtaId ;  /* 0x00000000005b7919 */ /* 0x000e620000008800 */
[----:B------:R-:W-:-:S04]  /*f540*/  MOV R0, 0x400 ;  /* 0x0000040000007802 */ /* 0x000fc80000000f00 */
[----:B-1----:R-:W-:-:S04]  /*f550*/  LEA R107, R91, R0, 0x18 ;  /* 0x000000005b6b7211 */ /* 0x002fc800078ec0ff */
[----:B------:R1:W-:Y:S01]  /*f560*/  SYNCS.ARRIVE.TRANS64.A1T0 RZ, [R107+URZ+0x30880], RZ ;  /* 0x030880ff6bff79a7 */ /* 0x0003e200081000ff */
[----:B------:R-:W-:Y:S05]  /*f570*/  @!P0 BRA `(.L_x_2606) ;  /* 0x0000000000088947 */ /* 0x000fea0003800000 */
[----:B------:R-:W-:Y:S05]  /*f580*/  BPT.TRAP 0x1 ;  /* 0x000000040000795c */ /* 0x000fea0000300000 */
[----:B------:R-:W-:Y:S05]  /*f590*/  BPT.TRAP 0x1 ;  /* 0x000000040000795c */ /* 0x000fea0000300000 */
.L_x_2606:
[----:B------:R-:W-:-:S04]  /*f5a0*/  IADD3 R0, PT, PT, R107, 0x30858, RZ ;  /* 0x000308586b007810 */ /* 0x000fc80007ffe0ff */
[----:B------:R-:W-:-:S04]  /*f5b0*/  PRMT R0, R91, 0x654, R0 ;  /* 0x000006545b007816 */ /* 0x000fc80000000000 */
[----:B------:R2:W-:Y:S01]  /*f5c0*/  SYNCS.ARRIVE.TRANS64.RED.A1T0 RZ, [R0+URZ], RZ ;  /* 0x000000ff00ff79a7 */ /* 0x0005e200081004ff */
[----:B------:R-:W-:Y:S05]  /*f5d0*/  @!P0 BRA `(.L_x_2607) ;  /* 0x0000000000048947 */ /* 0x000fea0003800000 */
[----:B------:R-:W-:Y:S05]  /*f5e0*/  BPT.TRAP 0x1 ;  /* 0x000000040000795c */ /* 0x000fea0000300000 */
.L_x_2607:
[----:B--2---:R-:W-:-:S04]  /*f5f0*/  IADD3 R0, PT, PT, R107, 0x30838, RZ ;  /* 0x000308386b007810 */ /* 0x004fc80007ffe0ff */
[----:B------:R-:W-:-:S04]  /*f600*/  PRMT R0, R91, 0x654, R0 ;  /* 0x000006545b007816 */ /* 0x000fc80000000000 */
[----:B------:R2:W-:Y:S01]  /*f610*/  SYNCS.ARRIVE.TRANS64.RED.A1T0 RZ, [R0+URZ], RZ ;  /* 0x000000ff00ff79a7 */ /* 0x0005e200081004ff */
[----:B------:R-:W-:Y:S05]  /*f620*/  @!P0 BRA `(.L_x_2608) ;  /* 0x0000000000048947 */ /* 0x000fea0003800000 */
[----:B------:R-:W-:Y:S05]  /*f630*/  BPT.TRAP 0x1 ;  /* 0x000000040000795c */ /* 0x000fea0000300000 */
.L_x_2608:
[----:B--2---:R-:W-:Y:S01]  /*f640*/  SHF.L.U32 R0, R83, 0x1f, RZ ;  /* 0x0000001f53007819 */ /* 0x004fe200000006ff */
[----:B------:R-:W-:Y:S03]  /*f650*/  BSSY B0, `(.L_x_2609) ;  /* 0x0000003000007945 */ /* 0x000fe60003800000 */
[----:B------:R-:W2:Y:S02]  /*f660*/  SYNCS.PHASECHK.TRANS64.TRYWAIT P1, [R107+URZ+0x30840], R0 ;  /* 0x030840006b0075a7 */ /* 0x000ea400080211ff */
[----:B--2---:R-:W-:Y:S05]  /*f670*/  @!P1 BRA `(.L_x_2610) ;  /* 0x0000005800fc9947 */ /* 0x004fea0003800000 */
.L_x_2739:
[----:B------:R-:W-:Y:S05]  /*f680*/  BSYNC B0 ;  /* 0x0000000000007941 */ /* 0x000fea0003800000 */
.L_x_2609:
[----:B------:R-:W-:Y:S05]  /*f690*/  @!P0 BRA `(.L_x_2611) ;  /* 0x0000000000048947 */ /* 0x000fea0003800000 */
[----:B------:R-:W-:Y:S05]  /*f6a0*/  BPT.TRAP 0x1 ;  /* 0x000000040000795c */ /* 0x000fea0000300000 */
.L_x_2611:
[----:B--2---:R-:W-:Y:S01]  /*f6b0*/  SHF.L.U32 R0, R86, 0x1f, RZ ;  /* 0x0000001f56007819 */ /* 0x004fe200000006ff */
[----:B------:R-:W-:Y:S03]  /*f6c0*/  BSSY B0, `(.L_x_2612) ;  /* 0x0000003000007945 */ /* 0x000fe60003800000 */
[----:B------:R-:W2:Y:S02]  /*f6d0*/  SYNCS.PHASECHK.TRANS64.TRYWAIT P1, [R107+URZ+0x30860], R0 ;  /* 0x030860006b0075a7 */ /* 0x000ea400080211ff */
[----:B--2---:R-:W-:Y:S05]  /*f6e0*/  @!P1 BRA `(.L_x_2613) ;  /* 0x0000005800f49947 */ /* 0x004fea0003800000 */
.L_x_2740:
[----:B------:R-:W-:Y:S05]  /*f6f0*/  BSYNC B0 ;  /* 0x0000000000007941 */ /* 0x000fea0003800000 */
.L_x_2612:
[----:B------:R-:W-:Y:S05]  /*f700*/  @!P0 BRA `(.L_x_2614) ;  /* 0x0000000000048947 */ /* 0x000fea0003800000 */
[----:B------:R-:W-:Y:S05]  /*f710*/  BPT.TRAP 0x1 ;  /* 0x000000040000795c */ /* 0x000fea0000300000 */
.L_x_2614:
[----:B------:R-:W-:Y:S01]  /*f720*/  SHF.L.U32 R4, R85, 0x1f, RZ ;  /* 0x0000001f55047819 */ /* 0x000fe200000006ff */
        /* <DEDUP_REMOVED lines=8> */
.L_x_2741:
[----:B------:R-:W-:Y:S05]  /*f7b0*/  BSYNC B0 ;  /* 0x0000000000007941 */ /* 0x000fea0003800000 */
.L_x_2615:
        /* <DEDUP_REMOVED lines=18> */
.L_x_2618:
[----:B------:R-:W-:Y:S05]  /*f8e0*/  BSYNC.RECONVERGENT B6 ;  /* 0x0000000000067941 */ /* 0x000fea0003800200 */
.L_x_2617:
[----:B------:R-:W3:Y:S01]  /*f8f0*/  LDS R0, [R77+0x30100] ;  /* 0x030100004d007984 */ /* 0x000ee20000000800 */
[----:B------:R-:W-:Y:S05]  /*f900*/  WARPSYNC.ALL ;  /* 0x0000000000007948 */ /* 0x000fea0003800000 */
[----:B------:R-:W-:Y:S02]  /*f910*/  R2UR UR4, R78 ;  /* 0x000000004e0472ca */ /* 0x000fe400000e0000 */
[----:B------:R-:W-:Y:S02]  /*f920*/  SHF.L.U32 R93, R105, 0x2, RZ ;  /* 0x00000002695d7819 */ /* 0x000fe400000006ff */
[----:B------:R-:W-:-:S04]  /*f930*/  MOV R92, 0x33334444 ;  /* 0x33334444005c7802 */ /* 0x000fc80000000f00 */
[----:B------:R-:W-:-:S04]  /*f940*/  SHF.R.U64 R92, R92, R93, 0x123333 ;  /* 0x001233335c5c7419 */ /* 0x000fc8000000125d */
[----:B------:R-:W-:Y:S01]  /*f950*/  LOP3.LUT R92, R92, 0x7, RZ, 0xc0, !PT ;  /* 0x000000075c5c7812 */ /* 0x000fe200078ec0ff */
[----:B--2---:R-:W-:Y:S01]  /*f960*/  LDTM.16dp32bit_t0_t15.x32 R4, tmem[UR4+0x140] ;  /* 0x00014004000479ee */ /* 0x004fe20008a80000 */
        /* <DEDUP_REMOVED lines=54> */
.L_x_2619:
[----:B------:R-:W-:Y:S01]  /*fcd0*/  IADD3 R0, PT, PT, R107, 0x30868, RZ ;  /* 0x000308686b007810 */ /* 0x000fe20007ffe0ff */
[----:B------:R-:W-:-:S03]  /*fce0*/  ULOP3.LUT UP0, URZ, UR37, 0x3f0, URZ, 0xc0, !UPT ;  /* 0x000003f025ff7892 */ /* 0x000fc6000f80c0ff */
[----:B------:R-:W-:-:S04]  /*fcf0*/  PRMT R0, R91, 0x654, R0 ;  /* 0x000006545b007816 */ /* 0x000fc80000000000 */
[----:B------:R2:W-:Y:S02]  /*fd00*/  SYNCS.ARRIVE.TRANS64.RED.A1T0 RZ, [R0+URZ], RZ ;  /* 0x000000ff00ff79a7 */ /* 0x0005e400081004ff */
[----:B------:R-:W-:Y:S05]  /*fd10*/  BRA.U !UP0, `(.L_x_2620) ;  /* 0x0000000108407547 */ /* 0x000fea000b800000 */
        /* <DEDUP_REMOVED lines=16> */
.L_x_2620:
[----:B--2---:R-:W-:Y:S01]  /*fe20*/  PRMT R0, R26, 0x7632, R0 ;  /* 0x000076321a007816 */ /* 0x004fe20000000000 */
[----:B------:R-:W-:Y:S01]  /*fe30*/  STS.U16 [R76+-0x4000], R26 ;  /* 0xffc0001a4c007388 */ /* 0x000fe20000000400 */
[----:B------:R-:W-:Y:S02]  /*fe40*/  PRMT R3, R27, 0x7632, R3 ;  /* 0x000076321b037816 */ /* 0x000fe40000000003 */
        /* <DEDUP_REMOVED lines=54> */
.L_x_2621:
[----:B--2---:R2:W-:Y:S01]  /*101b0*/  SYNCS.ARRIVE.TRANS64.A1T0 RZ, [R107+URZ+0x30890], RZ ;  /* 0x030890ff6bff79a7 */ /* 0x0045e200081000ff */
[----:B------:R-:W-:Y:S05]  /*101c0*/  @!P0 BRA `(.L_x_2622) ;  /* 0x0000000000048947 */ /* 0x000fea0003800000 */
[----:B------:R-:W-:Y:S05]  /*101d0*/  BPT.TRAP 0x1 ;  /* 0x000000040000795c */ /* 0x000fea0000300000 */
.L_x_2622:
        /* <DEDUP_REMOVED lines=16> */
[----:B------:R-:W-:Y:S02]  /*102e0*/  LOP3.LUT R109, R80, 0x10, RZ, 0xe2, !PT ;  /* 0x00000010506d7812 */ /* 0x000fe400078ee2ff */
[----:B------:R-:W-:Y:S01]  /*102f0*/  IADD3 R111, PT, PT, R36, R19, RZ ;  /* 0x00000013246f7210 */ /* 0x000fe20007ffe0ff */
[----:B------:R-:W4:Y:S01]  /*10300*/  LDC.64 R4, c[0x0][0x9a0] ;  /* 0x00026800ff047b82 */ /* 0x000f220000000a00 */
[----:B------:R-:W-:-:S07]  /*10310*/  IADD3 R110, PT, PT, R106, R109, RZ ;  /* 0x0000006d6a6e7210 */ /* 0x000fce0007ffe0ff */
[----:B------:R-:W5:Y:S08]  /*10320*/  LDC R22, c[0x0][0x990] ;  /* 0x00026400ff167b82 */ /* 0x000f700000000800 */
[----:B------:R-:W2:Y:S01]  /*10330*/  LDC R17, c[0x0][0x9a8] ;  /* 0x00026a00ff117b82 */ /* 0x000ea20000000800 */
[----:B---3--:R-:W-:Y:S02]  /*10340*/  IMAD R3, R7, UR44, RZ ;  /* 0x0000002c07037c24 */ /* 0x008fe4000f8e02ff */
[----:B------:R-:W-:-:S02]  /*10350*/  IMAD R2, R6, R19, RZ ;  /* 0x0000001306027224 */ /* 0x000fc400078e02ff */
[----:B------:R-:W-:Y:S02]  /*10360*/  IMAD R3, R36, R6, R3 ;  /* 0x0000000624037224 */ /* 0x000fe400078e0203 */
[----:B----4-:R-:W-:Y:S01]  /*10370*/  IMAD R5, R5, UR44, RZ ;  /* 0x0000002c05057c24 */ /* 0x010fe2000f8e02ff */
[----:B------:R-:W-:Y:S01]  /*10380*/  SHF.R.S32.HI R112, RZ, 0x1f, R2 ;  /* 0x0000001fff707819 */ /* 0x000fe20000011402 */
[----:B------:R-:W-:Y:S02]  /*10390*/  IMAD R19, R4, R19, RZ ;  /* 0x0000001304137224 */ /* 0x000fe400078e02ff */
[----:B-1----:R-:W-:Y:S02]  /*103a0*/  IMAD R0, R36, R4, R5 ;  /* 0x0000000424007224 */ /* 0x002fe400078e0205 */
[----:B-----5:R-:W-:Y:S01]  /*103b0*/  IMAD R22, R22, UR45, R3 ;  /* 0x0000002d16167c24 */ /* 0x020fe2000f8e0203 */
[----:B------:R-:W-:Y:S01]  /*103c0*/  IADD3 R3, PT, PT, R110, 0xc0, RZ ;  /* 0x000000c06e037810 */ /* 0x000fe20007ffe0ff */
[----:B--2---:R-:W-:Y:S01]  /*103d0*/  IMAD R17, R17, UR45, R0 ;  /* 0x0000002d11117c24 */ /* 0x004fe2000f8e0200 */
[----:B------:R-:W-:Y:S06]  /*103e0*/  @!P0 BRA `(.L_x_2624) ;  /* 0x0000000000048947 */ /* 0x000fec0003800000 */
[----:B------:R-:W-:Y:S05]  /*103f0*/  BPT.TRAP 0x1 ;  /* 0x000000040000795c */ /* 0x000fea0000300000 */
.L_x_2624:
[----:B------:R-:W-:Y:S02]  /*10400*/  SHF.L.U32 R0, RZ, 0x1f, RZ ;  /* 0x0000001fff007819 */ /* 0x000fe400000006ff */
[----:B------:R-:W-:Y:S02]  /*10410*/  SHF.R.U32.HI R3, RZ, 0x15, R3 ;  /* 0x00000015ff037819 */ /* 0x000fe40000011603 */
[----:B------:R-:W1:Y:S02]  /*10420*/  SYNCS.PHASECHK.TRANS64.TRYWAIT P1, [R107+URZ+0x308a0], R0 ;  /* 0x0308a0006b0075a7 */ /* 0x000e6400080211ff */
[----:B------:R-:W-:Y:S01]  /*10430*/  ISETP.NE.AND P0, PT, R108, R3, PT ;  /* 0x000000036c00720c */ /* 0x000fe20003f05270 */
[----:B-1----:R-:W-:-:S12]  /*10440*/  @!P1 BRA `(.L_x_2625) ;  /* 0x0000004c00c49947 */ /* 0x002fd80003800000 */
.L_x_2742:
        /* <DEDUP_REMOVED lines=17> */
.L_x_2626:
        /* <DEDUP_REMOVED lines=23> */
.L_x_2627:
        /* <DEDUP_REMOVED lines=23> */
.L_x_2628:
[----:B------:R-:W-:Y:S05]  /*10840*/  WARPSYNC.ALL ;  /* 0x0000000000007948 */ /* 0x000fea0003800000 */
[----:B------:R-:W2:Y:S01]  /*10850*/  LDL R16, [R1+0x8] ;  /* 0x0000080001107983 */ /* 0x000ea20000100800 */
[C---:B------:R-:W-:Y:S01]  /*10860*/  VIADD R3, R110.reuse, 0x120 ;  /* 0x000001206e037836 */ /* 0x040fe20000000000 */
[----:B------:R-:W2:Y:S01]  /*10870*/  LDCU UR5, c[0x0][0x9a0] ;  /* 0x00013400ff0577ac */ /* 0x000ea20008000800 */
[----:B------:R-:W-:-:S03]  /*10880*/  R2UR UR4, R110 ;  /* 0x000000006e0472ca */ /* 0x000fc600000e0000 */
[----:B------:R-:W-:-:S04]  /*10890*/  SHF.R.U32.HI R3, RZ, 0x15, R3 ;  /* 0x00000015ff037819 */ /* 0x000fc80000011603 */
[----:B------:R-:W-:-:S06]  /*108a0*/  ISETP.NE.AND P0, PT, R108, R3, PT ;  /* 0x000000036c00720c */ /* 0x000fcc0003f05270 */
[----:B------:R-:W3:Y:S01]  /*108b0*/  LDTM.x16 R24, tmem[UR4+0x100] ;  /* 0x00010004001879ee */ /* 0x000ee20008240000 */
[----:B--2---:R-:W-:-:S05]  /*108c0*/  IMAD R18, R16, UR5, RZ ;  /* 0x0000000510127c24 */ /* 0x004fca000f8e02ff */
[----:B------:R-:W-:Y:S01]  /*108d0*/  SHF.R.S32.HI R16, RZ, 0x1f, R18 ;  /* 0x0000001fff107819 */ /* 0x000fe20000011412 */
[----:B---3--:R-:W-:Y:S06]  /*108e0*/  @!P0 BRA `(.L_x_2629) ;  /* 0x0000000000408947 */ /* 0x008fec0003800000 */
        /* <DEDUP_REMOVED lines=16> */
.L_x_2629:
[----:B------:R-:W2:Y:S01]  /*109f0*/  LDC.64 R20, c[0x0][0x358] ;  /* 0x0000d600ff147b82 */ /* 0x000ea20000000a00 */
[----:B------:R-:W-:Y:S05]  /*10a00*/  WARPSYNC.ALL ;  /* 0x0000000000007948 */ /* 0x000fea0003800000 */
[----:B------:R-:W3:Y:S01]  /*10a10*/  LDL.LU R78, [R1+0x4] ;  /* 0x00000400014e7983 */ /* 0x000ee20000300800 */
[----:B------:R-:W4:Y:S01]  /*10a20*/  LDCU UR8, c[0x0][0x3b4] ;  /* 0x00007680ff0877ac */ /* 0x000f220008000800 */
[----:B------:R-:W-:Y:S01]  /*10a30*/  VIADD R3, R109, 0x40 ;  /* 0x000000406d037836 */ /* 0x000fe20000000000 */
[----:B------:R-:W-:Y:S01]  /*10a40*/  IADD3 R6, P1, P0, R19, R18, R109 ;  /* 0x0000001213067210 */ /* 0x000fe2000783e06d */
[----:B-1----:R-:W1:Y:S01]  /*10a50*/  S2R R0, SR_CgaCtaId ;  /* 0x0000000000007919 */ /* 0x002e620000008800 */
[----:B------:R-:W-:Y:S01]  /*10a60*/  SHF.R.S32.HI R5, RZ, 0x1f, R19 ;  /* 0x0000001fff057819 */ /* 0x000fe20000011413 */
[----:B------:R-:W5:Y:S01]  /*10a70*/  LDCU.64 UR6, c[0x0][0x998] ;  /* 0x00013300ff0677ac */ /* 0x000f620008000a00 */
[----:B------:R-:W-:Y:S01]  /*10a80*/  R2UR UR4, R110 ;  /* 0x000000006e0472ca */ /* 0x000fe200000e0000 */
[----:B------:R-:W-:Y:S01]  /*10a90*/  VIADD R4, R109, 0x28 ;  /* 0x000000286d047836 */ /* 0x000fe20000000000 */
[----:B------:R-:W-:Y:S01]  /*10aa0*/  IADD3.X R5, PT, PT, R5, R16, RZ, P1, P0 ;  /* 0x0000001005057210 */ /* 0x000fe20000fe04ff */
[----:B------:R-:W-:Y:S01]  /*10ab0*/  VIADD R7, R109, 0x20 ;  /* 0x000000206d077836 */ /* 0x000fe20000000000 */
[----:B------:R-:W-:Y:S01]  /*10ac0*/  IADD3 R6, P0, PT, R17, R6, RZ ;  /* 0x0000000611067210 */ /* 0x000fe20007f1e0ff */
[----:B------:R-:W-:Y:S01]  /*10ad0*/  VIADD R23, R109, 0x8 ;  /* 0x000000086d177836 */ /* 0x000fe20000000000 */
[----:B------:R-:W-:Y:S03]  /*10ae0*/  BSSY.RECONVERGENT B0, `(.L_x_2630) ;  /* 0x000002d000007945 */ /* 0x000fe60003800200 */
[----:B------:R-:W-:Y:S01]  /*10af0*/  IMAD.X R5, RZ, RZ, R5, P0 ;  /* 0x000000ffff057224 */ /* 0x000fe200000e0605 */
[----:B----4-:R-:W-:Y:S01]  /*10b00*/  ISETP.GE.AND P5, PT, R3, UR8, PT ;  /* 0x0000000803007c0c */ /* 0x010fe2000bfa6270 */
[C---:B------:R-:W-:Y:S01]  /*10b10*/  VIADD R3, R109.reuse, 0x48 ;  /* 0x000000486d037836 */ /* 0x040fe20000000000 */
[----:B------:R-:W-:Y:S01]  /*10b20*/  ISETP.GE.AND P6, PT, R4, UR8, PT ;  /* 0x0000000804007c0c */ /* 0x000fe2000bfc6270 */
[----:B------:R-:W-:Y:S01]  /*10b30*/  VIADD R4, R109, 0x60 ;  /* 0x000000606d047836 */ /* 0x000fe20000000000 */
[----:B------:R-:W-:-:S02]  /*10b40*/  ISETP.GE.AND P2, PT, R7, UR8, PT ;  /* 0x0000000807007c0c */ /* 0x000fc4000bf46270 */
[----:B------:R-:W-:Y:S01]  /*10b50*/  ISETP.GE.AND P4, PT, R3, UR8, PT ;  /* 0x0000000803007c0c */ /* 0x000fe2000bf86270 */
[----:B------:R-:W-:Y:S01]  /*10b60*/  VIADD R3, R109, 0x68 ;  /* 0x000000686d037836 */ /* 0x000fe20000000000 */
[----:B-----5:R-:W-:Y:S02]  /*10b70*/  LEA R72, P0, R6, UR6, 0x1 ;  /* 0x0000000606487c11 */ /* 0x020fe4000f8008ff */
[----:B------:R-:W-:Y:S02]  /*10b80*/  ISETP.GE.AND P3, PT, R4, UR8, PT ;  /* 0x0000000804007c0c */ /* 0x000fe4000bf66270 */
[----:B------:R-:W-:Y:S02]  /*10b90*/  ISETP.GE.AND P1, PT, R3, UR8, PT ;  /* 0x0000000803007c0c */ /* 0x000fe4000bf26270 */
[----:B------:R-:W-:Y:S02]  /*10ba0*/  LEA.HI.X R73, R6, UR7, R5, 0x1, P0 ;  /* 0x0000000706497c11 */ /* 0x000fe400080f0c05 */
[----:B------:R-:W-:Y:S01]  /*10bb0*/  ISETP.GE.AND P0, PT, R109, UR8, PT ;  /* 0x000000086d007c0c */ /* 0x000fe2000bf06270 */
[----:B------:R-:W4:Y:S03]  /*10bc0*/  LDTM.x16 R4, tmem[UR4+0x120] ;  /* 0x00012004000479ee */ /* 0x000f260008240000 */
[----:B------:R-:W-:-:S02]  /*10bd0*/  ISETP.GE.U32.OR P0, PT, R111, R104, P0 ;  /* 0x000000686f00720c */ /* 0x000fc40000706470 */
[----:B---3--:R-:W-:-:S04]  /*10be0*/  LOP3.LUT R78, R78, 0xfffffffd, RZ, 0xc0, !PT ;  /* 0xfffffffd4e4e7812 */ /* 0x008fc800078ec0ff */
[----:B------:R-:W-:Y:S02]  /*10bf0*/  @P1 LOP3.LUT R78, R78, 0x2, RZ, 0xfc, !PT ;  /* 0x000000024e4e1812 */ /* 0x000fe400078efcff */
[----:B------:R-:W-:-:S03]  /*10c00*/  ISETP.GE.AND P1, PT, R23, UR8, PT ;  /* 0x0000000817007c0c */ /* 0x000fc6000bf26270 */
[----:B------:R3:W-:Y:S02]  /*10c10*/  STL [R1+0x4], R78 ;  /* 0x0000044e01007387 */ /* 0x0007e40000100800 */
[----:B-12-4-:R-:W-:Y:S08]  /*10c20*/  @P0 BRA `(.L_x_2631) ;  /* 0x0000000000600947 */ /* 0x016ff00003800000 */
        /* <DEDUP_REMOVED lines=24> */
.L_x_2631:
[----:B------:R-:W-:Y:S05]  /*10db0*/  BSYNC.RECONVERGENT B0 ;  /* 0x0000000000007941 */ /* 0x000fea0003800200 */
.L_x_2630:
[CC--:B------:R-:W-:Y:S01]  /*10dc0*/  ISETP.GE.U32.OR P2, PT, R111.reuse, R104.reuse, P2 ;  /* 0x000000686f00720c */ /* 0x0c0fe20001746470 */
[----:B------:R-:W-:Y:S01]  /*10dd0*/  IMAD.MOV.U32 R74, RZ, RZ, R78 ;  /* 0x000000ffff4a7224 */ /* 0x000fe200078e004e */
[----:B------:R-:W-:Y:S01]  /*10de0*/  ISETP.GE.U32.OR P0, PT, R111, R104, P1 ;  /* 0x000000686f00720c */ /* 0x000fe20000f06470 */
[----:B------:R-:W-:Y:S01]  /*10df0*/  IMAD.SHL.U32 R60, R105, 0x4, RZ ;  /* 0x00000004693c7824 */ /* 0x000fe200078e00ff */
[----:B------:R-:W-:Y:S01]  /*10e00*/  BSSY.RECONVERGENT B0, `(.L_x_2632) ;  /* 0x0000027000007945 */ /* 0x000fe20003800200 */
[----:B-1----:R-:W-:Y:S01]  /*10e10*/  IMAD.MOV.U32 R59, RZ, RZ, 0x33334444 ;  /* 0x33334444ff3b7424 */ /* 0x002fe200078e00ff */
[C---:B------:R-:W-:Y:S02]  /*10e20*/  LOP3.LUT P1, RZ, R74.reuse, 0x2, RZ, 0xc0, !PT ;  /* 0x000000024aff7812 */ /* 0x040fe4000782c0ff */
[----:B------:R-:W-:Y:S02]  /*10e30*/  LOP3.LUT R74, R74, 0xfffffffe, RZ, 0xc0, !PT ;  /* 0xfffffffe4a4a7812 */ /* 0x000fe400078ec0ff */
[----:B------:R-:W-:-:S02]  /*10e40*/  SHF.R.U64 R59, R59, R60, 0x123333 ;  /* 0x001233333b3b7419 */ /* 0x000fc4000000123c */
[-C--:B------:R-:W-:Y:S02]  /*10e50*/  ISETP.GE.U32.OR P6, PT, R111, R104.reuse, P6 ;  /* 0x000000686f00720c */ /* 0x080fe400037c6470 */
[----:B------:R-:W-:Y:S02]  /*10e60*/  @P2 LOP3.LUT R74, R74, 0x1, RZ, 0xfc, !PT ;  /* 0x000000014a4a2812 */ /* 0x000fe400078efcff */
[----:B------:R-:W-:Y:S02]  /*10e70*/  LOP3.LUT R59, R59, 0x7, RZ, 0xc0, !PT ;  /* 0x000000073b3b7812 */ /* 0x000fe400078ec0ff */
[CC--:B------:R-:W-:Y:S01]  /*10e80*/  ISETP.GE.U32.OR P2, PT, R111.reuse, R104.reuse, P1 ;  /* 0x000000686f00720c */ /* 0x0c0fe20000f46470 */
[----:B------:R1:W-:Y:S01]  /*10e90*/  STL [R1+0x4], R74 ;  /* 0x0000044a01007387 */ /* 0x0003e20000100800 */
[CC--:B------:R-:W-:Y:S02]  /*10ea0*/  ISETP.GE.U32.OR P5, PT, R111.reuse, R104.reuse, P5 ;  /* 0x000000686f00720c */ /* 0x0c0fe40002fa6470 */
[----:B------:R-:W-:-:S02]  /*10eb0*/  ISETP.GE.U32.OR P4, PT, R111, R104, P4 ;  /* 0x000000686f00720c */ /* 0x000fc40002786470 */
[----:B------:R-:W-:Y:S02]  /*10ec0*/  ISETP.GE.U32.OR P3, PT, R111, R104, P3 ;  /* 0x000000686f00720c */ /* 0x000fe40001f66470 */
        /* <DEDUP_REMOVED lines=26> */
.L_x_2633:
[----:B------:R-:W-:Y:S05]  /*11070*/  BSYNC.RECONVERGENT B0 ;  /* 0x0000000000007941 */ /* 0x000fea0003800200 */
.L_x_2632:
        /* <DEDUP_REMOVED lines=11> */
[----:B--2---:R-:W-:Y:S01]  /*11130*/  IMAD.WIDE.U32 R56, R3, 0x10000, RZ ;  /* 0x0001000003387825 */ /* 0x004fe200078e00ff */
        /* <DEDUP_REMOVED lines=15> */
.L_x_2635:
[----:B------:R-:W-:Y:S05]  /*11230*/  BSYNC.RECONVERGENT B0 ;  /* 0x0000000000007941 */ /* 0x000fea0003800200 */
.L_x_2634:
        /* <DEDUP_REMOVED lines=26> */
.L_x_2637:
[----:B------:R-:W-:Y:S05]  /*113e0*/  BSYNC.RECONVERGENT B0 ;  /* 0x0000000000007941 */ /* 0x000fea0003800200 */
.L_x_2636:
        /* <DEDUP_REMOVED lines=26> */
.L_x_2639:
[----:B------:R-:W-:Y:S05]  /*11590*/  BSYNC.RECONVERGENT B0 ;  /* 0x0000000000007941 */ /* 0x000fea0003800200 */
.L_x_2638:
        /* <DEDUP_REMOVED lines=26> */
.L_x_2641:
[----:B------:R-:W-:Y:S05]  /*11740*/  BSYNC.RECONVERGENT B0 ;  /* 0x0000000000007941 */ /* 0x000fea0003800200 */
.L_x_2640:
        /* <DEDUP_REMOVED lines=26> */
.L_x_2643:
[----:B------:R-:W-:Y:S05]  /*118f0*/  BSYNC.RECONVERGENT B0 ;  /* 0x0000000000007941 */ /* 0x000fea0003800200 */
.L_x_2642:
        /* <DEDUP_REMOVED lines=26> */
.L_x_2645:
[----:B------:R-:W-:Y:S05]  /*11aa0*/  BSYNC.RECONVERGENT B0 ;  /* 0x0000000000007941 */ /* 0x000fea0003800200 */
.L_x_2644:
[----:B------:R-:W-:Y:S01]  /*11ab0*/  NOP ;  /* 0x0000000000007918 */ /* 0x000fe20000000000 */
[----:B------:R-:W-:Y:S05]  /*11ac0*/  @!P1 BRA `(.L_x_2646) ;  /* 0x0000000000089947 */ /* 0x000fea0003800000 */
[----:B------:R-:W-:Y:S05]  /*11ad0*/  BPT.TRAP 0x1 ;  /* 0x000000040000795c */ /* 0x000fea0000300000 */
[----:B------:R-:W-:Y:S05]  /*11ae0*/  BPT.TRAP 0x1 ;  /* 0x000000040000795c */ /* 0x000fea0000300000 */
.L_x_2646:
[----:B------:R-:W-:-:S04]  /*11af0*/  IADD3 R3, PT, PT, R107, 0x308b0, RZ ;  /* 0x000308b06b037810 */ /* 0x000fc80007ffe0ff */
[----:B------:R-:W-:-:S04]  /*11b00*/  PRMT R0, R0, 0x654, R3 ;  /* 0x0000065400007816 */ /* 0x000fc80000000003 */
[----:B------:R1:W-:Y:S01]  /*11b10*/  SYNCS.ARRIVE.TRANS64.RED.A1T0 RZ, [R0+URZ], RZ ;  /* 0x000000ff00ff79a7 */ /* 0x0003e200081004ff */
[----:B------:R-:W-:Y:S05]  /*11b20*/  @!P1 BRA `(.L_x_2647) ;  /* 0x0000000000049947 */ /* 0x000fea0003800000 */
[----:B------:R-:W-:Y:S05]  /*11b30*/  BPT.TRAP 0x1 ;  /* 0x000000040000795c */ /* 0x000fea0000300000 */
.L_x_2647:
[----:B-1----:R-:W-:Y:S02]  /*11b40*/  SHF.L.U32 R0, RZ, 0x1f, RZ ;  /* 0x0000001fff007819 */ /* 0x002fe400000006ff */
[----:B------:R-:W-:Y:S02]  /*11b50*/  SHF.R.U32.HI R3, RZ, 0x15, R110 ;  /* 0x00000015ff037819 */ /* 0x000fe4000001166e */
[----:B------:R-:W1:Y:S02]  /*11b60*/  SYNCS.PHASECHK.TRANS64.TRYWAIT P1, [R107+URZ+0x308a8], R0 ;  /* 0x0308a8006b0075a7 */ /* 0x000e6400080211ff */
[----:B------:R-:W-:Y:S01]  /*11b70*/  ISETP.NE.AND P0, PT, R108, R3, PT ;  /* 0x000000036c00720c */ /* 0x000fe20003f05270 */
[----:B-1----:R-:W-:-:S12]  /*11b80*/  @!P1 BRA `(.L_x_2648) ;  /* 0x0000003800089947 */ /* 0x002fd80003800000 */
.L_x_2743:
        /* <DEDUP_REMOVED lines=17> */
.L_x_2649:
        /* <DEDUP_REMOVED lines=23> */
.L_x_2650:
        /* <DEDUP_REMOVED lines=23> */
.L_x_2651:
        /* <DEDUP_REMOVED lines=23> */
.L_x_2652:
        /* <DEDUP_REMOVED lines=23> */
.L_x_2653:
[----:B------:R-:W-:Y:S05]  /*12260*/  WARPSYNC.ALL ;  /* 0x0000000000007948 */ /* 0x000fea0003800000 */
[----:B------:R-:W2:Y:S01]  /*12270*/  LDL.LU R16, [R1+0x8] ;  /* 0x0000080001107983 */ /* 0x000ea20000300800 */
[C---:B------:R-:W-:Y:S01]  /*12280*/  VIADD R3, R110.reuse, 0xa0 ;  /* 0x000000a06e037836 */ /* 0x040fe20000000000 */
[----:B------:R-:W2:Y:S01]  /*12290*/  LDCU UR5, c[0x0][0x988] ;  /* 0x00013100ff0577ac */ /* 0x000ea20008000800 */
[----:B------:R-:W-:-:S03]  /*122a0*/  R2UR UR4, R110 ;  /* 0x000000006e0472ca */ /* 0x000fc600000e0000 */
[----:B------:R-:W-:-:S04]  /*122b0*/  SHF.R.U32.HI R3, RZ, 0x15, R3 ;  /* 0x00000015ff037819 */ /* 0x000fc80000011603 */
[----:B------:R-:W-:-:S06]  /*122c0*/  ISETP.NE.AND P0, PT, R108, R3, PT ;  /* 0x000000036c00720c */ /* 0x000fcc0003f05270 */
[----:B------:R-:W1:Y:S01]  /*122d0*/  LDTM.x16 R24, tmem[UR4+0x80] ;  /* 0x00008004001879ee */ /* 0x000e620008240000 */
        /* <DEDUP_REMOVED lines=19> */
.L_x_2654:
[----:B------:R-:W-:Y:S05]  /*12410*/  WARPSYNC.ALL ;  /* 0x0000000000007948 */ /* 0x000fea0003800000 */
[----:B------:R-:W-:Y:S01]  /*12420*/  IADD3 R106, PT, PT, R106, R109, RZ ;  /* 0x0000006d6a6a7210 */ /* 0x000fe20007ffe0ff */
[----:B------:R-:W2:Y:S01]  /*12430*/  LDL.LU R108, [R1+0x4] ;  /* 0x00000400016c7983 */ /* 0x000ea20000300800 */
[----:B------:R-:W1:Y:S01]  /*12440*/  LDCU UR8, c[0x0][0x3b0] ;  /* 0x00007600ff0877ac */ /* 0x000e620008000800 */
[----:B------:R-:W-:Y:S01]  /*12450*/  IADD3 R3, P1, P0, R2, R16, R109 ;  /* 0x0000001002037210 */ /* 0x000fe2000783e06d */
[C---:B------:R-:W-:Y:S01]  /*12460*/  VIADD R2, R109.reuse, 0x20 ;  /* 0x000000206d027836 */ /* 0x040fe20000000000 */
[----:B------:R-:W-:Y:S01]  /*12470*/  R2UR UR6, R106 ;  /* 0x000000006a0672ca */ /* 0x000fe200000e0000 */
[C---:B------:R-:W-:Y:S01]  /*12480*/  VIADD R0, R109.reuse, 0x28 ;  /* 0x000000286d007836 */ /* 0x040fe20000000000 */
[----:B------:R-:W3:Y:S01]  /*12490*/  LDCU.64 UR4, c[0x0][0x980] ;  /* 0x00013000ff0477ac */ /* 0x000ee20008000a00 */
[----:B------:R-:W-:Y:S01]  /*124a0*/  IADD3.X R17, PT, PT, R112, R17, RZ, P1, P0 ;  /* 0x0000001170117210 */ /* 0x000fe20000fe04ff */
[----:B------:R-:W-:Y:S01]  /*124b0*/  BSSY.RECONVERGENT B0, `(.L_x_2655) ;  /* 0x000003e000007945 */ /* 0x000fe20003800200 */
[----:B------:R-:W-:Y:S01]  /*124c0*/  IADD3 R22, P0, PT, R22, R3, RZ ;  /* 0x0000000316167210 */ /* 0x000fe20007f1e0ff */
[----:B------:R-:W-:-:S02]  /*124d0*/  VIADD R3, R109, 0x40 ;  /* 0x000000406d037836 */ /* 0x000fc40000000000 */
[C---:B------:R-:W-:Y:S02]  /*124e0*/  VIADD R106, R109.reuse, 0x80 ;  /* 0x000000806d6a7836 */ /* 0x040fe40000000000 */
[----:B------:R-:W-:Y:S01]  /*124f0*/  IMAD.X R17, RZ, RZ, R17, P0 ;  /* 0x000000ffff117224 */ /* 0x000fe200000e0611 */
[----:B-1----:R-:W-:Y:S01]  /*12500*/  ISETP.GE.AND P2, PT, R2, UR8, PT ;  /* 0x0000000802007c0c */ /* 0x002fe2000bf46270 */
[C---:B------:R-:W-:Y:S01]  /*12510*/  VIADD R2, R109.reuse, 0x48 ;  /* 0x000000486d027836 */ /* 0x040fe20000000000 */
[----:B------:R-:W-:Y:S01]  /*12520*/  ISETP.GE.AND P4, PT, R0, UR8, PT ;  /* 0x0000000800007c0c */ /* 0x000fe2000bf86270 */
[----:B------:R-:W-:Y:S01]  /*12530*/  VIADD R0, R109, 0x60 ;  /* 0x000000606d007836 */ /* 0x000fe20000000000 */
[----:B------:R-:W-:Y:S02]  /*12540*/  ISETP.GE.AND P1, PT, R23, UR8, PT ;  /* 0x0000000817007c0c */ /* 0x000fe4000bf26270 */
[----:B------:R-:W-:Y:S02]  /*12550*/  ISETP.GE.AND P5, PT, R2, UR8, PT ;  /* 0x0000000802007c0c */ /* 0x000fe4000bfa6270 */
[----:B------:R-:W-:Y:S01]  /*12560*/  ISETP.GE.AND P3, PT, R0, UR8, PT ;  /* 0x0000000800007c0c */ /* 0x000fe2000bf66270 */
[----:B------:R-:W-:Y:S01]  /*12570*/  VIADD R0, R109, 0x68 ;  /* 0x000000686d007836 */ /* 0x000fe20000000000 */
[----:B---3--:R-:W-:Y:S01]  /*12580*/  LEA R112, P0, R22, UR4, 0x1 ;  /* 0x0000000416707c11 */ /* 0x008fe2000f8008ff */
[----:B------:R-:W1:Y:S01]  /*12590*/  LDCU UR4, c[0x0][0x454] ;  /* 0x00008a80ff0477ac */ /* 0x000e620008000800 */
[----:B------:R-:W-:-:S02]  /*125a0*/  ISETP.GE.AND P6, PT, R3, UR8, PT ;  /* 0x0000000803007c0c */ /* 0x000fc4000bfc6270 */
[----:B------:R-:W-:Y:S02]  /*125b0*/  LEA.HI.X R113, R22, UR5, R17, 0x1, P0 ;  /* 0x0000000516717c11 */ /* 0x000fe400080f0c11 */
[----:B------:R-:W-:Y:S01]  /*125c0*/  ISETP.GE.AND P0, PT, R109, UR8, PT ;  /* 0x000000086d007c0c */ /* 0x000fe2000bf06270 */
[----:B------:R-:W3:Y:S03]  /*125d0*/  LDTM.x16 R4, tmem[UR6+0xa0] ;  /* 0x0000a006000479ee */ /* 0x000ee60008240000 */
[----:B------:R-:W-:Y:S02]  /*125e0*/  ISETP.GE.U32.OR P0, PT, R111, R104, P0 ;  /* 0x000000686f00720c */ /* 0x000fe40000706470 */
[----:B--2---:R-:W-:-:S04]  /*125f0*/  LOP3.LUT R108, R108, 0xfffffffd, RZ, 0xc0, !PT ;  /* 0xfffffffd6c6c7812 */ /* 0x004fc800078ec0ff */
[----:B------:R-:W-:-:S04]  /*12600*/  @P5 LOP3.LUT R108, R108, 0x2, RZ, 0xfc, !PT ;  /* 0x000000026c6c5812 */ /* 0x000fc800078efcff */
[----:B------:R-:W-:-:S04]  /*12610*/  LOP3.LUT R108, R108, 0xfffffffb, RZ, 0xc0, !PT ;  /* 0xfffffffb6c6c7812 */ /* 0x000fc800078ec0ff */
        /* <DEDUP_REMOVED lines=39> */
.L_x_2656:
[----:B------:R-:W-:Y:S05]  /*12890*/  BSYNC.RECONVERGENT B0 ;  /* 0x0000000000007941 */ /* 0x000fea0003800200 */
.L_x_2655:
[----:B------:R-:W-:Y:S01]  /*128a0*/  ISETP.GE.U32.OR P0, PT, R111, R104, P1 ;  /* 0x000000686f00720c */ /* 0x000fe20000f06470 */
[----:B------:R-:W-:Y:S01]  /*128b0*/  BSSY.RECONVERGENT B0, `(.L_x_2657) ;  /* 0x0000022000007945 */ /* 0x000fe20003800200 */
[----:B------:R-:W-:-:S11]  /*128c0*/  ISETP.GE.AND P5, PT, R106, UR8, PT ;  /* 0x000000086a007c0c */ /* 0x000fd6000bfa6270 */
[----:B------:R-:W-:Y:S05]  /*128d0*/  @P0 BRA `(.L_x_2658) ;  /* 0x00000000007c0947 */ /* 0x000fea0003800000 */
[----:B------:R-:W-:Y:S01]  /*128e0*/  FMUL R0, R96, UR4 ;  /* 0x0000000460007c20 */ /* 0x000fe20008400000 */
[----:B------:R-:W-:Y:S01]  /*128f0*/  FMUL R97, R97, UR4 ;  /* 0x0000000461617c20 */ /* 0x000fe20008400000 */
[----:B------:R-:W-:Y:S01]  /*12900*/  FMUL R3, R100, UR4 ;  /* 0x0000000464037c20 */ /* 0x000fe20008400000 */
[----:B-1----:R-:W-:Y:S01]  /*12910*/  FMUL R20, R101, UR4 ;  /* 0x0000000465147c20 */ /* 0x002fe20008400000 */
        /* <DEDUP_REMOVED lines=8> */
[----:B------:R-:W-:-:S02]  /*129a0*/  PRMT R22, R3, 0x7632, R22 ;  /* 0x0000763203167816 */ /* 0x000fc40000000016 */
        /* <DEDUP_REMOVED lines=17> */
[----:B-1----:R3:W-:Y:S02]  /*12ac0*/  STG.E.128 desc[UR6][R112.64+0x10], R20 ;  /* 0x0000101470007986 */ /* 0x0027e4000c101d06 */
.L_x_2658:
[----:B------:R-:W-:Y:S05]  /*12ad0*/  BSYNC.RECONVERGENT B0 ;  /* 0x0000000000007941 */ /* 0x000fea0003800200 */
.L_x_2657:
[----:B------:R-:W-:Y:S01]  /*12ae0*/  ISETP.GE.U32.OR P0, PT, R111, R104, P2 ;  /* 0x000000686f00720c */ /* 0x000fe20001706470 */
        /* <DEDUP_REMOVED lines=37> */
.L_x_2660:
[----:B----4-:R-:W-:Y:S05]  /*12d40*/  BSYNC.RECONVERGENT B0 ;  /* 0x0000000000007941 */ /* 0x010fea0003800200 */
.L_x_2659:
[----:B------:R-:W-:Y:S01]  /*12d50*/  ISETP.GE.U32.OR P0, PT, R111, R104, P4 ;  /* 0x000000686f00720c */ /* 0x000fe20002706470 */
        /* <DEDUP_REMOVED lines=34> */
.L_x_2662:
[----:B------:R-:W-:Y:S05]  /*12f80*/  BSYNC.RECONVERGENT B0 ;  /* 0x0000000000007941 */ /* 0x000fea0003800200 */
.L_x_2661:
[----:B------:R-:W-:Y:S01]  /*12f90*/  IMAD.MOV.U32 R72, RZ, RZ, R108 ;  /* 0x000000ffff487224 */ /* 0x000fe200078e006c */
[-C--:B------:R-:W-:Y:S01]  /*12fa0*/  ISETP.GE.U32.OR P1, PT, R111, R104.reuse, P6 ;  /* 0x000000686f00720c */ /* 0x080fe20003726470 */
[----:B------:R-:W-:Y:S01]  /*12fb0*/  VIADD R109, R109, 0xa8 ;  /* 0x000000a86d6d7836 */ /* 0x000fe20000000000 */
[----:B------:R-:W-:Y:S01]  /*12fc0*/  BSSY.RECONVERGENT B0, `(.L_x_2663) ;  /* 0x0000031000007945 */ /* 0x000fe20003800200 */
[CC--:B------:R-:W-:Y:S02]  /*12fd0*/  ISETP.GE.U32.OR P5, PT, R111.reuse, R104.reuse, P5 ;  /* 0x000000686f00720c */ /* 0x0c0fe40002fa6470 */
[C---:B------:R-:W-:Y:S02]  /*12fe0*/  LOP3.LUT P4, RZ, R72.reuse, 0x4, RZ, 0xc0, !PT ;  /* 0x0000000448ff7812 */ /* 0x040fe4000788c0ff */
[----:B------:R-:W-:Y:S02]  /*12ff0*/  LOP3.LUT P0, RZ, R72, 0x1, RZ, 0xc0, !PT ;  /* 0x0000000148ff7812 */ /* 0x000fe4000780c0ff */
[----:B------:R-:W-:-:S02]  /*13000*/  ISETP.GE.U32.OR P4, PT, R111, R104, P4 ;  /* 0x000000686f00720c */ /* 0x000fc40002786470 */
[C---:B------:R-:W-:Y:S02]  /*13010*/  LOP3.LUT P6, RZ, R72.reuse, 0x2, RZ, 0xc0, !PT ;  /* 0x0000000248ff7812 */ /* 0x040fe400078cc0ff */
[CC--:B------:R-:W-:Y:S02]  /*13020*/  ISETP.GE.U32.OR P0, PT, R111.reuse, R104.reuse, P0 ;  /* 0x000000686f00720c */ /* 0x0c0fe40000706470 */
[----:B------:R-:W-:Y:S02]  /*13030*/  LOP3.LUT R72, R72, 0xfffffffd, RZ, 0xc0, !PT ;  /* 0xfffffffd48487812 */ /* 0x000fe400078ec0ff */
[----:B------:R-:W-:-:S05]  /*13040*/  ISETP.GE.U32.OR P6, PT, R111, R104, P6 ;  /* 0x000000686f00720c */ /* 0x000fca00037c6470 */
[----:B------:R-:W-:Y:S02]  /*13050*/  @P4 LOP3.LUT R72, R72, 0x2, RZ, 0xfc, !PT ;  /* 0x0000000248484812 */ /* 0x000fe400078efcff */
[CC--:B------:R-:W-:Y:S02]  /*13060*/  ISETP.GE.U32.OR P4, PT, R111.reuse, R104.reuse, P3 ;  /* 0x000000686f00720c */ /* 0x0c0fe40001f86470 */
[----:B------:R-:W-:Y:S02]  /*13070*/  LOP3.LUT R72, R72, 0xfffffffe, RZ, 0xc0, !PT ;  /* 0xfffffffe48487812 */ /* 0x000fe400078ec0ff */
[----:B------:R-:W-:Y:S02]  /*13080*/  ISETP.GE.U32.OR P3, PT, R111, R104, P2 ;  /* 0x000000686f00720c */ /* 0x000fe40001766470 */
[----:B------:R-:W-:Y:S02]  /*13090*/  @P0 LOP3.LUT R72, R72, 0x1, RZ, 0xfc, !PT ;  /* 0x0000000148480812 */ /* 0x000fe400078efcff */
[----:B------:R-:W-:-:S03]  /*130a0*/  ISETP.GE.AND P0, PT, R109, UR8, PT ;  /* 0x000000086d007c0c */ /* 0x000fc6000bf06270 */
[----:B------:R1:W-:Y:S01]  /*130b0*/  STL [R1+0x4], R72 ;  /* 0x0000044801007387 */ /* 0x0003e20000100800 */
[----:B------:R-:W-:Y:S01]  /*130c0*/  ISETP.GE.U32.OR P2, PT, R111, R104, P0 ;  /* 0x000000686f00720c */ /* 0x000fe20000746470 */
        /* <DEDUP_REMOVED lines=32> */
.L_x_2664:
[----:B------:R-:W-:Y:S05]  /*132d0*/  BSYNC.RECONVERGENT B0 ;  /* 0x0000000000007941 */ /* 0x000fea0003800200 */
.L_x_2663:
        /* <DEDUP_REMOVED lines=46> */
.L_x_2666:
[----:B------:R-:W-:Y:S05]  /*135c0*/  BSYNC.RECONVERGENT B0 ;  /* 0x0000000000007941 */ /* 0x000fea0003800200 */
.L_x_2665:
        /* <DEDUP_REMOVED lines=34> */
.L_x_2668:
[----:B------:R-:W-:Y:S05]  /*137f0*/  BSYNC.RECONVERGENT B0 ;  /* 0x0000000000007941 */ /* 0x000fea0003800200 */
.L_x_2667:
        /* <DEDUP_REMOVED lines=33> */
.L_x_2670:
[----:B------:R-:W-:Y:S05]  /*13a10*/  BSYNC.RECONVERGENT B0 ;  /* 0x0000000000007941 */ /* 0x000fea0003800200 */
.L_x_2669:
        /* <DEDUP_REMOVED lines=33> */
.L_x_2672:
[----:B------:R-:W-:Y:S05]  /*13c30*/  BSYNC.RECONVERGENT B0 ;  /* 0x0000000000007941 */ /* 0x000fea0003800200 */
.L_x_2671:
        /* <DEDUP_REMOVED lines=33> */
.L_x_2674:
[----:B------:R-:W-:Y:S05]  /*13e50*/  BSYNC.RECONVERGENT B0 ;  /* 0x0000000000007941 */ /* 0x000fea0003800200 */
.L_x_2673:
        /* <DEDUP_REMOVED lines=33> */
.L_x_2676:
[----:B------:R-:W-:Y:S05]  /*14070*/  BSYNC.RECONVERGENT B0 ;  /* 0x0000000000007941 */ /* 0x000fea0003800200 */
.L_x_2675:
        /* <DEDUP_REMOVED lines=25> */
.L_x_2678:
[----:B------:R-:W-:Y:S05]  /*14210*/  BSYNC.RECONVERGENT B0 ;  /* 0x0000000000007941 */ /* 0x000fea0003800200 */
.L_x_2677:
[----:B------:R-:W-:Y:S01]  /*14220*/  NOP ;  /* 0x0000000000007918 */ /* 0x000fe20000000000 */
[----:B------:R-:W-:Y:S05]  /*14230*/  @!P1 BRA `(.L_x_2679) ;  /* 0x0000000000089947 */ /* 0x000fea0003800000 */
[----:B------:R-:W-:Y:S05]  /*14240*/  BPT.TRAP 0x1 ;  /* 0x000000040000795c */ /* 0x000fea0000300000 */
[----:B------:R-:W-:Y:S05]  /*14250*/  BPT.TRAP 0x1 ;  /* 0x000000040000795c */ /* 0x000fea0000300000 */
.L_x_2679:
        /* <DEDUP_REMOVED lines=44> */
.L_x_2681:
[----:B------:R-:W-:Y:S02]  /*14520*/  MOV R2, 0x14540 ;  /* 0x0001454000027802 */ /* 0x000fe40000000f00 */
[----:B--234-:R-:W-:Y:S05]  /*14530*/  CALL.REL.NOINC `($__internal_29_$__cuda_sm10x_tcgen05_guardrail_trap_col_being_dealloced_not_returned_by_alloc) ;  /* 0x0000000c00b07944 */ /* 0x01cfea0003c00000 */
[----:B------:R-:W-:Y:S05]  /*14540*/  BRA `(.L_x_2682) ;  /* 0x0000000000087947 */ /* 0x000fea0003800000 */
.L_x_2680:
[----:B------:R-:W-:Y:S02]  /*14550*/  MOV R2, 0x14570 ;  /* 0x0001457000027802 */ /* 0x000fe40000000f00 */
[----:B--234-:R-:W-:Y:S05]  /*14560*/  CALL.REL.NOINC `($__internal_31_$__cuda_sm10x_tcgen05_guardrail_trap_unallocated_columns_being_dealloced) ;  /* 0x0000000c00bc7944 */ /* 0x01cfea0003c00000 */
.L_x_2682:
[----:B------:R-:W-:Y:S01]  /*14570*/  NOP ;  /* 0x0000000000007918 */ /* 0x000fe20000000000 */
[----:B------:R-:W-:Y:S05]  /*14580*/  EXIT ;  /* 0x000000000000794d */ /* 0x000fea0003800000 */
.L_x_2422:
[----:B------:R-:W-:-:S07]  /*14590*/  MOV R0, UR32 ;  /* 0x0000002000007c02 */ /* 0x000fce0008000f00 */
.L_x_2683:
[----:B-1----:R1:W2:Y:S02]  /*145a0*/  SYNCS.PHASECHK.TRANS64.TRYWAIT P0, [R0+URZ+0x30810], R5 ;  /* 0x03081005000075a7 */ /* 0x0022a400080011ff */
[----:B--2---:R-:W-:Y:S05]  /*145b0*/  @!P0 NANOSLEEP.SYNCS 0x989680 ;  /* 0x009896800000895d */ /* 0x004fea0003900000 */
[----:B------:R-:W2:Y:S02]  /*145c0*/  @!P0 SYNCS.PHASECHK.TRANS64 P0, [R0+URZ+0x30810], R5 ;  /* 0x03081005000085a7 */ /* 0x000ea400080010ff */
[----:B--2---:R-:W-:Y:S05]  /*145d0*/  @!P0 BRA `(.L_x_2683) ;  /* 0xfffffffc00f08947 */ /* 0x004fea000383ffff */
[----:B------:R-:W-:Y:S05]  /*145e0*/  BRA `(.L_x_2684) ;  /* 0xfffffee000547947 */ /* 0x000fea000383ffff */
.L_x_2430:
[----:B-1----:R-:W-:-:S07]  /*145f0*/  MOV R0, UR32 ;  /* 0x0000002000007c02 */ /* 0x002fce0008000f00 */
.L_x_2685:
[----:B-1----:R1:W2:Y:S02]  /*14600*/  SYNCS.PHASECHK.TRANS64.TRYWAIT P0, [R0+URZ+0x30838], R5 ;  /* 0x03083805000075a7 */ /* 0x0022a400080011ff */
[----:B--2---:R-:W-:Y:S05]  /*14610*/  @!P0 NANOSLEEP.SYNCS 0x989680 ;  /* 0x009896800000895d */ /* 0x004fea0003900000 */
[----:B------:R-:W2:Y:S02]  /*14620*/  @!P0 SYNCS.PHASECHK.TRANS64 P0, [R0+URZ+0x30838], R5 ;  /* 0x03083805000085a7 */ /* 0x000ea400080010ff */
[----:B--2---:R-:W-:Y:S05]  /*14630*/  @!P0 BRA `(.L_x_2685) ;  /* 0xfffffffc00f08947 */ /* 0x004fea000383ffff */
[----:B------:R-:W-:Y:S05]  /*14640*/  BRA `(.L_x_2686) ;  /* 0xfffffee400687947 */ /* 0x000fea000383ffff */
.L_x_2433:
[----:B-1----:R-:W-:-:S07]  /*14650*/  MOV R10, UR32 ;  /* 0x00000020000a7c02 */ /* 0x002fce0008000f00 */
.L_x_2687:
[----:B-1----:R1:W2:Y:S02]  /*14660*/  SYNCS.PHASECHK.TRANS64.TRYWAIT P0, [R10+URZ+0x30828], R5 ;  /* 0x030828050a0075a7 */ /* 0x0022a400080011ff */
[----:B--2---:R-:W-:Y:S05]  /*14670*/  @!P0 NANOSLEEP.SYNCS 0x989680 ;  /* 0x009896800000895d */ /* 0x004fea0003900000 */
[----:B------:R-:W2:Y:S02]  /*14680*/  @!P0 SYNCS.PHASECHK.TRANS64 P0, [R10+URZ+0x30828], R5 ;  /* 0x030828050a0085a7 */ /* 0x000ea400080010ff */
[----:B--2---:R-:W-:Y:S05]  /*14690*/  @!P0 BRA `(.L_x_2687) ;  /* 0xfffffffc00f08947 */ /* 0x004fea000383ffff */
[----:B------:R-:W-:Y:S05]  /*146a0*/  BRA `(.L_x_2688) ;  /* 0xfffffee400e07947 */ /* 0x000fea000383ffff */
.L_x_2439:
[----:B---3--:R-:W-:-:S07]  /*146b0*/  MOV R2, UR32 ;  /* 0x0000002000027c02 */ /* 0x008fce0008000f00 */
.L_x_2689:
[----:B---3--:R3:W4:Y:S02]  /*146c0*/  SYNCS.PHASECHK.TRANS64.TRYWAIT P0, [R2+URZ+0x30848], R5 ;  /* 0x03084805020075a7 */ /* 0x00872400080011ff */
[----:B----4-:R-:W-:Y:S05]  /*146d0*/  @!P0 NANOSLEEP.SYNCS 0x989680 ;  /* 0x009896800000895d */ /* 0x010fea0003900000 */
[----:B------:R-:W4:Y:S02]  /*146e0*/  @!P0 SYNCS.PHASECHK.TRANS64 P0, [R2+URZ+0x30848], R5 ;  /* 0x03084805020085a7 */ /* 0x000f2400080010ff */
[----:B----4-:R-:W-:Y:S05]  /*146f0*/  @!P0 BRA `(.L_x_2689) ;  /* 0xfffffffc00f08947 */ /* 0x010fea000383ffff */
[----:B------:R-:W-:Y:S05]  /*14700*/  BRA `(.L_x_2690) ;  /* 0xfffffee800a47947 */ /* 0x000fea000383ffff */
.L_x_2444:
[----:B------:R-:W-:-:S07]  /*14710*/  MOV R7, UR32 ;  /* 0x0000002000077c02 */ /* 0x000fce0008000f00 */
.L_x_2691:
[----:B--2---:R2:W3:Y:S02]  /*14720*/  SYNCS.PHASECHK.TRANS64.TRYWAIT P0, [R7+URZ+0x30818], R18 ;  /* 0x03081812070075a7 */ /* 0x0044e400080011ff */
[----:B---3--:R-:W-:Y:S05]  /*14730*/  @!P0 NANOSLEEP.SYNCS 0x989680 ;  /* 0x009896800000895d */ /* 0x008fea0003900000 */
[----:B------:R-:W3:Y:S02]  /*14740*/  @!P0 SYNCS.PHASECHK.TRANS64 P0, [R7+URZ+0x30818], R18 ;  /* 0x03081812070085a7 */ /* 0x000ee400080010ff */
[----:B---3--:R-:W-:Y:S05]  /*14750*/  @!P0 BRA `(.L_x_2691) ;  /* 0xfffffffc00f08947 */ /* 0x008fea000383ffff */
[----:B------:R-:W-:Y:S05]  /*14760*/  BRA `(.L_x_2692) ;  /* 0xfffffeec00747947 */ /* 0x000fea000383ffff */
.L_x_2450:
[----:B------:R-:W-:-:S07]  /*14770*/  MOV R7, UR32 ;  /* 0x0000002000077c02 */ /* 0x000fce0008000f00 */
.L_x_2693:
[----:B-1----:R1:W2:Y:S02]  /*14780*/  SYNCS.PHASECHK.TRANS64.TRYWAIT P0, [R7+URZ+0x30838], R18 ;  /* 0x03083812070075a7 */ /* 0x0022a400080011ff */
[----:B--2---:R-:W-:Y:S05]  /*14790*/  @!P0 NANOSLEEP.SYNCS 0x989680 ;  /* 0x009896800000895d */ /* 0x004fea0003900000 */
[----:B------:R-:W2:Y:S02]  /*147a0*/  @!P0 SYNCS.PHASECHK.TRANS64 P0, [R7+URZ+0x30838], R18 ;  /* 0x03083812070085a7 */ /* 0x000ea400080010ff */
[----:B--2---:R-:W-:Y:S05]  /*147b0*/  @!P0 BRA `(.L_x_2693) ;  /* 0xfffffffc00f08947 */ /* 0x004fea000383ffff */
[----:B------:R-:W-:Y:S05]  /*147c0*/  BRA `(.L_x_2694) ;  /* 0xfffffef000087947 */ /* 0x000fea000383ffff */
.L_x_2453:
[----:B------:R-:W-:-:S07]  /*147d0*/  MOV R7, UR32 ;  /* 0x0000002000077c02 */ /* 0x000fce0008000f00 */
.L_x_2695:
[----:B-1----:R1:W2:Y:S02]  /*147e0*/  SYNCS.PHASECHK.TRANS64.TRYWAIT P0, [R7+URZ+0x30828], R18 ;  /* 0x03082812070075a7 */ /* 0x0022a400080011ff */
[----:B--2---:R-:W-:Y:S05]  /*147f0*/  @!P0 NANOSLEEP.SYNCS 0x989680 ;  /* 0x009896800000895d */ /* 0x004fea0003900000 */
[----:B------:R-:W2:Y:S02]  /*14800*/  @!P0 SYNCS.PHASECHK.TRANS64 P0, [R7+URZ+0x30828], R18 ;  /* 0x03082812070085a7 */ /* 0x000ea400080010ff */
[----:B--2---:R-:W-:Y:S05]  /*14810*/  @!P0 BRA `(.L_x_2695) ;  /* 0xfffffffc00f08947 */ /* 0x004fea000383ffff */
[----:B------:R-:W-:Y:S05]  /*14820*/  BRA `(.L_x_2696) ;  /* 0xfffffef000647947 */ /* 0x000fea000383ffff */
.L_x_2458:
[----:B-1----:R-:W-:-:S07]  /*14830*/  MOV R7, UR32 ;  /* 0x0000002000077c02 */ /* 0x002fce0008000f00 */
.L_x_2697:
[----:B-1----:R1:W3:Y:S02]  /*14840*/  SYNCS.PHASECHK.TRANS64.TRYWAIT P0, [R7+URZ+0x30848], R18 ;  /* 0x03084812070075a7 */ /* 0x0022e400080011ff */
[----:B---3--:R-:W-:Y:S05]  /*14850*/  @!P0 NANOSLEEP.SYNCS 0x989680 ;  /* 0x009896800000895d */ /* 0x008fea0003900000 */
[----:B------:R-:W3:Y:S02]  /*14860*/  @!P0 SYNCS.PHASECHK.TRANS64 P0, [R7+URZ+0x30848], R18 ;  /* 0x03084812070085a7 */ /* 0x000ee400080010ff */
[----:B---3--:R-:W-:Y:S05]  /*14870*/  @!P0 BRA `(.L_x_2697) ;  /* 0xfffffffc00f08947 */ /* 0x008fea000383ffff */
[----:B------:R-:W-:Y:S05]  /*14880*/  BRA `(.L_x_2698) ;  /* 0xfffffef000c07947 */ /* 0x000fea000383ffff */
.L_x_2462:
[----:B------:R-:W-:-:S07]  /*14890*/  MOV R7, UR32 ;  /* 0x0000002000077c02 */ /* 0x000fce0008000f00 */
.L_x_2699:
[----:B-1----:R1:W2:Y:S02]  /*148a0*/  SYNCS.PHASECHK.TRANS64.TRYWAIT P0, [R7+URZ+0x30810], R18 ;  /* 0x03081012070075a7 */ /* 0x0022a400080011ff */
[----:B--2---:R-:W-:Y:S05]  /*148b0*/  @!P0 NANOSLEEP.SYNCS 0x989680 ;  /* 0x009896800000895d */ /* 0x004fea0003900000 */
[----:B------:R-:W2:Y:S02]  /*148c0*/  @!P0 SYNCS.PHASECHK.TRANS64 P0, [R7+URZ+0x30810], R18 ;  /* 0x03081012070085a7 */ /* 0x000ea400080010ff */
[----:B--2---:R-:W-:Y:S05]  /*148d0*/  @!P0 BRA `(.L_x_2699) ;  /* 0xfffffffc00f08947 */ /* 0x004fea000383ffff */
[----:B------:R-:W-:Y:S05]  /*148e0*/  BRA `(.L_x_2700) ;  /* 0xfffffef400207947 */ /* 0x000fea000383ffff */
.L_x_2468:
[----:B-1----:R-:W-:-:S07]  /*148f0*/  MOV R7, UR32 ;  /* 0x0000002000077c02 */ /* 0x002fce0008000f00 */
.L_x_2701:
[----:B-1----:R1:W2:Y:S02]  /*14900*/  SYNCS.PHASECHK.TRANS64.TRYWAIT P0, [R7+URZ+0x30838], R10 ;  /* 0x0308380a070075a7 */ /* 0x0022a400080011ff */
[----:B--2---:R-:W-:Y:S05]  /*14910*/  @!P0 NANOSLEEP.SYNCS 0x989680 ;  /* 0x009896800000895d */ /* 0x004fea0003900000 */
[----:B------:R-:W2:Y:S02]  /*14920*/  @!P0 SYNCS.PHASECHK.TRANS64 P0, [R7+URZ+0x30838], R10 ;  /* 0x0308380a070085a7 */ /* 0x000ea400080010ff */
[----:B--2---:R-:W-:Y:S05]  /*14930*/  @!P0 BRA `(.L_x_2701) ;  /* 0xfffffffc00f08947 */ /* 0x004fea000383ffff */
[----:B------:R-:W-:Y:S05]  /*14940*/  BRA `(.L_x_2702) ;  /* 0xfffffef400a87947 */ /* 0x000fea000383ffff */
.L_x_2471:
[----:B------:R-:W-:-:S07]  /*14950*/  MOV R5, UR32 ;  /* 0x0000002000057c02 */ /* 0x000fce0008000f00 */
.L_x_2703:
[----:B--2---:R2:W3:Y:S02]  /*14960*/  SYNCS.PHASECHK.TRANS64.TRYWAIT P0, [R5+URZ+0x30828], R10 ;  /* 0x0308280a050075a7 */ /* 0x0044e400080011ff */
[----:B---3--:R-:W-:Y:S05]  /*14970*/  @!P0 NANOSLEEP.SYNCS 0x989680 ;  /* 0x009896800000895d */ /* 0x008fea0003900000 */
[----:B------:R-:W3:Y:S02]  /*14980*/  @!P0 SYNCS.PHASECHK.TRANS64 P0, [R5+URZ+0x30828], R10 ;  /* 0x0308280a050085a7 */ /* 0x000ee400080010ff */
[----:B---3--:R-:W-:Y:S05]  /*14990*/  @!P0 BRA `(.L_x_2703) ;  /* 0xfffffffc00f08947 */ /* 0x008fea000383ffff */
[----:B------:R-:W-:Y:S05]  /*149a0*/  BRA `(.L_x_2704) ;  /* 0xfffffef800047947 */ /* 0x000fea000383ffff */
.L_x_2476:
[----:B--2---:R-:W-:-:S07]  /*149b0*/  MOV R5, UR32 ;  /* 0x0000002000057c02 */ /* 0x004fce0008000f00 */
.L_x_2705:
[----:B--2---:R2:W4:Y:S02]  /*149c0*/  SYNCS.PHASECHK.TRANS64.TRYWAIT P0, [R5+URZ+0x30848], R10 ;  /* 0x0308480a050075a7 */ /* 0x00452400080011ff */
[----:B----4-:R-:W-:Y:S05]  /*149d0*/  @!P0 NANOSLEEP.SYNCS 0x989680 ;  /* 0x009896800000895d */ /* 0x010fea0003900000 */
[----:B------:R-:W4:Y:S02]  /*149e0*/  @!P0 SYNCS.PHASECHK.TRANS64 P0, [R5+URZ+0x30848], R10 ;  /* 0x0308480a050085a7 */ /* 0x000f2400080010ff */
[----:B----4-:R-:W-:Y:S05]  /*149f0*/  @!P0 BRA `(.L_x_2705) ;  /* 0xfffffffc00f08947 */ /* 0x010fea000383ffff */
[----:B------:R-:W-:Y:S05]  /*14a00*/  BRA `(.L_x_2706) ;  /* 0xfffffef800607947 */ /* 0x000fea000383ffff */
.L_x_2481:
[----:B------:R-:W-:-:S07]  /*14a10*/  MOV R5, UR32 ;  /* 0x0000002000057c02 */ /* 0x000fce0008000f00 */
.L_x_2707:
[----:B-1----:R1:W2:Y:S02]  /*14a20*/  SYNCS.PHASECHK.TRANS64.TRYWAIT P0, [R5+URZ+0x30818], R10 ;  /* 0x0308180a050075a7 */ /* 0x0022a400080011ff */
[----:B--2---:R-:W-:Y:S05]  /*14a30*/  @!P0 NANOSLEEP.SYNCS 0x989680 ;  /* 0x009896800000895d */ /* 0x004fea0003900000 */
[----:B------:R-:W2:Y:S02]  /*14a40*/  @!P0 SYNCS.PHASECHK.TRANS64 P0, [R5+URZ+0x30818], R10 ;  /* 0x0308180a050085a7 */ /* 0x000ea400080010ff */
[----:B--2---:R-:W-:Y:S05]  /*14a50*/  @!P0 BRA `(.L_x_2707) ;  /* 0xfffffffc00f08947 */ /* 0x004fea000383ffff */
[----:B------:R-:W-:Y:S05]  /*14a60*/  BRA `(.L_x_2708) ;  /* 0xfffffef800ec7947 */ /* 0x000fea000383ffff */
.L_x_2487:
[----:B------:R-:W-:-:S07]  /*14a70*/  MOV R5, UR32 ;  /* 0x0000002000057c02 */ /* 0x000fce0008000f00 */
.L_x_2709:
[----:B-1----:R1:W3:Y:S02]  /*14a80*/  SYNCS.PHASECHK.TRANS64.TRYWAIT P0, [R5+URZ+0x30838], R10 ;  /* 0x0308380a050075a7 */ /* 0x0022e400080011ff */
[----:B---3--:R-:W-:Y:S05]  /*14a90*/  @!P0 NANOSLEEP.SYNCS 0x989680 ;  /* 0x009896800000895d */ /* 0x008fea0003900000 */
[----:B------:R-:W3:Y:S02]  /*14aa0*/  @!P0 SYNCS.PHASECHK.TRANS64 P0, [R5+URZ+0x30838], R10 ;  /* 0x0308380a050085a7 */ /* 0x000ee400080010ff */
[----:B---3--:R-:W-:Y:S05]  /*14ab0*/  @!P0 BRA `(.L_x_2709) ;  /* 0xfffffffc00f08947 */ /* 0x008fea000383ffff */
[----:B------:R-:W-:Y:S05]  /*14ac0*/  BRA `(.L_x_2710) ;  /* 0xfffffefc00707947 */ /* 0x000fea000383ffff */
.L_x_2490:
[----:B-1----:R-:W-:-:S07]  /*14ad0*/  MOV R5, UR32 ;  /* 0x0000002000057c02 */ /* 0x002fce0008000f00 */
.L_x_2711:
[----:B-1----:R1:W2:Y:S02]  /*14ae0*/  SYNCS.PHASECHK.TRANS64.TRYWAIT P0, [R5+URZ+0x30828], R10 ;  /* 0x0308280a050075a7 */ /* 0x0022a400080011ff */
[----:B--2---:R-:W-:Y:S05]  /*14af0*/  @!P0 NANOSLEEP.SYNCS 0x989680 ;  /* 0x009896800000895d */ /* 0x004fea0003900000 */
[----:B------:R-:W2:Y:S02]  /*14b00*/  @!P0 SYNCS.PHASECHK.TRANS64 P0, [R5+URZ+0x30828], R10 ;  /* 0x0308280a050085a7 */ /* 0x000ea400080010ff */
[----:B--2---:R-:W-:Y:S05]  /*14b10*/  @!P0 BRA `(.L_x_2711) ;  /* 0xfffffffc00f08947 */ /* 0x004fea000383ffff */
[----:B------:R-:W-:Y:S05]  /*14b20*/  BRA `(.L_x_2712) ;  /* 0xfffffefc00cc7947 */ /* 0x000fea000383ffff */
.L_x_2495:
[----:B-1----:R-:W-:-:S07]  /*14b30*/  MOV R5, UR32 ;  /* 0x0000002000057c02 */ /* 0x002fce0008000f00 */
.L_x_2713:
[----:B-1----:R1:W3:Y:S02]  /*14b40*/  SYNCS.PHASECHK.TRANS64.TRYWAIT P0, [R5+URZ+0x30848], R10 ;  /* 0x0308480a050075a7 */ /* 0x0022e400080011ff */
[----:B---3--:R-:W-:Y:S05]  /*14b50*/  @!P0 NANOSLEEP.SYNCS 0x989680 ;  /* 0x009896800000895d */ /* 0x008fea0003900000 */
[----:B------:R-:W3:Y:S02]  /*14b60*/  @!P0 SYNCS.PHASECHK.TRANS64 P0, [R5+URZ+0x30848], R10 ;  /* 0x0308480a050085a7 */ /* 0x000ee400080010ff */
[----:B---3--:R-:W-:Y:S05]  /*14b70*/  @!P0 BRA `(.L_x_2713) ;  /* 0xfffffffc00f08947 */ /* 0x008fea000383ffff */
[----:B------:R-:W-:Y:S05]  /*14b80*/  BRA `(.L_x_2714) ;  /* 0xffffff0000287947 */ /* 0x000fea000383ffff */
.L_x_2503:
[----:B-1----:R1:W2:Y:S02]  /*14b90*/  SYNCS.PHASECHK.TRANS64.TRYWAIT P0, [R4+URZ+0x30800], R23 ;  /* 0x03080017040075a7 */ /* 0x0022a400080011ff */
[----:B--2---:R-:W-:Y:S05]  /*14ba0*/  @!P0 NANOSLEEP.SYNCS 0x989680 ;  /* 0x009896800000895d */ /* 0x004fea0003900000 */
[----:B------:R-:W2:Y:S02]  /*14bb0*/  @!P0 SYNCS.PHASECHK.TRANS64 P0, [R4+URZ+0x30800], R23 ;  /* 0x03080017040085a7 */ /* 0x000ea400080010ff */
[----:B--2---:R-:W-:Y:S05]  /*14bc0*/  @!P0 BRA `(.L_x_2503) ;  /* 0xfffffffc00f08947 */ /* 0x004fea000383ffff */
[----:B------:R-:W-:Y:S05]  /*14bd0*/  BRA `(.L_x_2715) ;  /* 0xffffff0400fc7947 */ /* 0x000fea000383ffff */
.L_x_2504:
[----:B--2---:R2:W3:Y:S02]  /*14be0*/  SYNCS.PHASECHK.TRANS64.TRYWAIT P0, [R4+URZ+0x30858], R7 ;  /* 0x03085807040075a7 */ /* 0x0044e400080011ff */
[----:B---3--:R-:W-:Y:S05]  /*14bf0*/  @!P0 NANOSLEEP.SYNCS 0x989680 ;  /* 0x009896800000895d */ /* 0x008fea0003900000 */
[----:B------:R-:W3:Y:S02]  /*14c00*/  @!P0 SYNCS.PHASECHK.TRANS64 P0, [R4+URZ+0x30858], R7 ;  /* 0x03085807040085a7 */ /* 0x000ee400080010ff */
[----:B---3--:R-:W-:Y:S05]  /*14c10*/  @!P0 BRA `(.L_x_2504) ;  /* 0xfffffffc00f08947 */ /* 0x008fea000383ffff */
[----:B------:R-:W-:Y:S05]  /*14c20*/  BRA `(.L_x_2716) ;  /* 0xffffff0800007947 */ /* 0x000fea000383ffff */
.L_x_2507:
[----:B---3--:R3:W4:Y:S02]  /*14c30*/  SYNCS.PHASECHK.TRANS64.TRYWAIT P0, [R4+URZ+0x30820], R23 ;  /* 0x03082017040075a7 */ /* 0x00872400080011ff */
[----:B----4-:R-:W-:Y:S05]  /*14c40*/  @!P0 NANOSLEEP.SYNCS 0x989680 ;  /* 0x009896800000895d */ /* 0x010fea0003900000 */
[----:B------:R-:W4:Y:S02]  /*14c50*/  @!P0 SYNCS.PHASECHK.TRANS64 P0, [R4+URZ+0x30820], R23 ;  /* 0x03082017040085a7 */ /* 0x000f2400080010ff */
[----:B----4-:R-:W-:Y:S05]  /*14c60*/  @!P0 BRA `(.L_x_2507) ;  /* 0xfffffffc00f08947 */ /* 0x010fea000383ffff */
[----:B------:R-:W-:Y:S05]  /*14c70*/  BRA `(.L_x_2717) ;  /* 0xffffff1400207947 */ /* 0x000fea000383ffff */
.L_x_2509:
[----:B----4-:R4:W1:Y:S02]  /*14c80*/  SYNCS.PHASECHK.TRANS64.TRYWAIT P0, [R4+URZ+0x30868], R7 ;  /* 0x03086807040075a7 */ /* 0x01086400080011ff */
[----:B-1----:R-:W-:Y:S05]  /*14c90*/  @!P0 NANOSLEEP.SYNCS 0x989680 ;  /* 0x009896800000895d */ /* 0x002fea0003900000 */
[----:B------:R-:W1:Y:S02]  /*14ca0*/  @!P0 SYNCS.PHASECHK.TRANS64 P0, [R4+URZ+0x30868], R7 ;  /* 0x03086807040085a7 */ /* 0x000e6400080010ff */
[----:B-1----:R-:W-:Y:S05]  /*14cb0*/  @!P0 BRA `(.L_x_2509) ;  /* 0xfffffffc00f08947 */ /* 0x002fea000383ffff */
[----:B------:R-:W-:Y:S05]  /*14cc0*/  BRA `(.L_x_2718) ;  /* 0xffffff14001c7947 */ /* 0x000fea000383ffff */
.L_x_2511:
[----:B------:R1:W1:Y:S02]  /*14cd0*/  SYNCS.PHASECHK.TRANS64.TRYWAIT P0, [R4+URZ+0x30878], R7 ;  /* 0x03087807040075a7 */ /* 0x00026400080011ff */
[----:B-1----:R-:W-:Y:S05]  /*14ce0*/  @!P0 NANOSLEEP.SYNCS 0x989680 ;  /* 0x009896800000895d */ /* 0x002fea0003900000 */
[----:B------:R-:W1:Y:S02]  /*14cf0*/  @!P0 SYNCS.PHASECHK.TRANS64 P0, [R4+URZ+0x30878], R7 ;  /* 0x03087807040085a7 */ /* 0x000e6400080010ff */
[----:B-1----:R-:W-:Y:S05]  /*14d00*/  @!P0 BRA `(.L_x_2511) ;  /* 0xfffffffc00f08947 */ /* 0x002fea000383ffff */
[----:B------:R-:W-:Y:S05]  /*14d10*/  BRA `(.L_x_2719) ;  /* 0xffffff1400247947 */ /* 0x000fea000383ffff */
.L_x_2514:
[----:B--2---:R2:W4:Y:S02]  /*14d20*/  SYNCS.PHASECHK.TRANS64.TRYWAIT P0, [R4+URZ+0x30880], R23 ;  /* 0x03088017040075a7 */ /* 0x00452400080011ff */
[----:B----4-:R-:W-:Y:S05]  /*14d30*/  @!P0 NANOSLEEP.SYNCS 0x989680 ;  /* 0x009896800000895d */ /* 0x010fea0003900000 */
[----:B------:R-:W4:Y:S02]  /*14d40*/  @!P0 SYNCS.PHASECHK.TRANS64 P0, [R4+URZ+0x30880], R23 ;  /* 0x03088017040085a7 */ /* 0x000f2400080010ff */
[----:B----4-:R-:W-:Y:S05]  /*14d50*/  @!P0 BRA `(.L_x_2514) ;  /* 0xfffffffc00f08947 */ /* 0x010fea000383ffff */
[----:B------:R-:W-:Y:S05]  /*14d60*/  BRA `(.L_x_2720) ;  /* 0xffffff1c00307947 */ /* 0x000fea000383ffff */
.L_x_2520:
[----:B-1----:R1:W2:Y:S02]  /*14d70*/  SYNCS.PHASECHK.TRANS64.TRYWAIT P0, [R3+URZ+0x30800], R28 ;  /* 0x0308001c030075a7 */ /* 0x0022a400080011ff */
[----:B--2---:R-:W-:Y:S05]  /*14d80*/  @!P0 NANOSLEEP.SYNCS 0x989680 ;  /* 0x009896800000895d */ /* 0x004fea0003900000 */
[----:B------:R-:W2:Y:S02]  /*14d90*/  @!P0 SYNCS.PHASECHK.TRANS64 P0, [R3+URZ+0x30800], R28 ;  /* 0x0308001c030085a7 */ /* 0x000ea400080010ff */
[----:B--2---:R-:W-:Y:S05]  /*14da0*/  @!P0 BRA `(.L_x_2520) ;  /* 0xfffffffc00f08947 */ /* 0x004fea000383ffff */
[----:B------:R-:W-:Y:S05]  /*14db0*/  BRA `(.L_x_2721) ;  /* 0xffffff2400407947 */ /* 0x000fea000383ffff */
.L_x_2522:
[----:B-1----:R1:W2:Y:S02]  /*14dc0*/  SYNCS.PHASECHK.TRANS64.TRYWAIT P0, [R4+URZ+0x30858], R3 ;  /* 0x03085803040075a7 */ /* 0x0022a400080011ff */
[----:B--2---:R-:W-:Y:S05]  /*14dd0*/  @!P0 NANOSLEEP.SYNCS 0x989680 ;  /* 0x009896800000895d */ /* 0x004fea0003900000 */
[----:B------:R-:W2:Y:S02]  /*14de0*/  @!P0 SYNCS.PHASECHK.TRANS64 P0, [R4+URZ+0x30858], R3 ;  /* 0x03085803040085a7 */ /* 0x000ea400080010ff */
[----:B--2---:R-:W-:Y:S05]  /*14df0*/  @!P0 BRA `(.L_x_2522) ;  /* 0xfffffffc00f08947 */ /* 0x004fea000383ffff */
[----:B------:R-:W-:Y:S05]  /*14e00*/  BRA `(.L_x_2722) ;  /* 0xffffff2400407947 */ /* 0x000fea000383ffff */
.L_x_2525:
[----:B--2---:R2:W3:Y:S02]  /*14e10*/  SYNCS.PHASECHK.TRANS64.TRYWAIT P0, [R4+URZ+0x30890], R3 ;  /* 0x03089003040075a7 */ /* 0x0044e400080011ff */
[----:B---3--:R-:W-:Y:S05]  /*14e20*/  @!P0 NANOSLEEP.SYNCS 0x989680 ;  /* 0x009896800000895d */ /* 0x008fea0003900000 */
[----:B------:R-:W3:Y:S02]  /*14e30*/  @!P0 SYNCS.PHASECHK.TRANS64 P0, [R4+URZ+0x30890], R3 ;  /* 0x03089003040085a7 */ /* 0x000ee400080010ff */
[----:B---3--:R-:W-:Y:S05]  /*14e40*/  @!P0 BRA `(.L_x_2525) ;  /* 0xfffffffc00f08947 */ /* 0x008fea000383ffff */
[----:B------:R-:W-:Y:S05]  /*14e50*/  BRA `(.L_x_2723) ;  /* 0xffffff30003c7947 */ /* 0x000fea000383ffff */
.L_x_2527:
[----:B--2---:R2:W3:Y:S02]  /*14e60*/  SYNCS.PHASECHK.TRANS64.TRYWAIT P0, [R4+URZ+0x30868], R3 ;  /* 0x03086803040075a7 */ /* 0x0044e400080011ff */
[----:B---3--:R-:W-:Y:S05]  /*14e70*/  @!P0 NANOSLEEP.SYNCS 0x989680 ;  /* 0x009896800000895d */ /* 0x008fea0003900000 */
[----:B------:R-:W3:Y:S02]  /*14e80*/  @!P0 SYNCS.PHASECHK.TRANS64 P0, [R4+URZ+0x30868], R3 ;  /* 0x03086803040085a7 */ /* 0x000ee400080010ff */
[----:B---3--:R-:W-:Y:S05]  /*14e90*/  @!P0 BRA `(.L_x_2527) ;  /* 0xfffffffc00f08947 */ /* 0x008fea000383ffff */
[----:B------:R-:W-:Y:S05]  /*14ea0*/  BRA `(.L_x_2724) ;  /* 0xffffff30003c7947 */ /* 0x000fea000383ffff */
.L_x_2533:
[----:B--2---:R2:W3:Y:S02]  /*14eb0*/  SYNCS.PHASECHK.TRANS64.TRYWAIT P0, [R4+URZ+0x30878], R3 ;  /* 0x03087803040075a7 */ /* 0x0044e400080011ff */
[----:B---3--:R-:W-:Y:S05]  /*14ec0*/  @!P0 NANOSLEEP.SYNCS 0x989680 ;  /* 0x009896800000895d */ /* 0x008fea0003900000 */
[----:B------:R-:W3:Y:S02]  /*14ed0*/  @!P0 SYNCS.PHASECHK.TRANS64 P0, [R4+URZ+0x30878], R3 ;  /* 0x03087803040085a7 */ /* 0x000ee400080010ff */
[----:B---3--:R-:W-:Y:S05]  /*14ee0*/  @!P0 BRA `(.L_x_2533) ;  /* 0xfffffffc00f08947 */ /* 0x008fea000383ffff */
[----:B------:R-:W-:Y:S05]  /*14ef0*/  BRA `(.L_x_2725) ;  /* 0xffffff3c00d47947 */ /* 0x000fea000383ffff */
.L_x_2535:
[----:B--2---:R2:W3:Y:S02]  /*14f00*/  SYNCS.PHASECHK.TRANS64.TRYWAIT P0, [R4+URZ+0x30820], R3 ;  /* 0x03082003040075a7 */ /* 0x0044e400080011ff */
[----:B---3--:R-:W-:Y:S05]  /*14f10*/  @!P0 NANOSLEEP.SYNCS 0x989680 ;  /* 0x009896800000895d */ /* 0x008fea0003900000 */
[----:B------:R-:W3:Y:S02]  /*14f20*/  @!P0 SYNCS.PHASECHK.TRANS64 P0, [R4+URZ+0x30820], R3 ;  /* 0x03082003040085a7 */ /* 0x000ee400080010ff */
[----:B---3--:R-:W-:Y:S05]  /*14f30*/  @!P0 BRA `(.L_x_2535) ;  /* 0xfffffffc00f08947 */ /* 0x008fea000383ffff */
[----:B------:R-:W-:Y:S05]  /*14f40*/  BRA `(.L_x_2726) ;  /* 0xffffff3c00d47947 */ /* 0x000fea000383ffff */
.L_x_2538:
[----:B--2---:R2:W3:Y:S02]  /*14f50*/  SYNCS.PHASECHK.TRANS64.TRYWAIT P0, [R4+URZ+0x30880], R3 ;  /* 0x03088003040075a7 */ /* 0x0044e400080011ff */
[----:B---3--:R-:W-:Y:S05]  /*14f60*/  @!P0 NANOSLEEP.SYNCS 0x989680 ;  /* 0x009896800000895d */ /* 0x008fea0003900000 */
[----:B------:R-:W3:Y:S02]  /*14f70*/  @!P0 SYNCS.PHASECHK.TRANS64 P0, [R4+URZ+0x30880], R3 ;  /* 0x03088003040085a7 */ /* 0x000ee400080010ff */
[----:B---3--:R-:W-:Y:S05]  /*14f80*/  @!P0 BRA `(.L_x_2538) ;  /* 0xfffffffc00f08947 */ /* 0x008fea000383ffff */
[----:B------:R-:W-:Y:S05]  /*14f90*/  BRA `(.L_x_2727) ;  /* 0xffffff4000f87947 */ /* 0x000fea000383ffff */
.L_x_2543:
[----:B---3--:R3:W4:Y:S02]  /*14fa0*/  SYNCS.PHASECHK.TRANS64.TRYWAIT P0, [R4+URZ+0x308b0], R3 ;  /* 0x0308b003040075a7 */ /* 0x00872400080011ff */
[----:B----4-:R-:W-:Y:S05]  /*14fb0*/  @!P0 NANOSLEEP.SYNCS 0x989680 ;  /* 0x009896800000895d */ /* 0x010fea0003900000 */
[----:B------:R-:W4:Y:S02]  /*14fc0*/  @!P0 SYNCS.PHASECHK.TRANS64 P0, [R4+URZ+0x308b0], R3 ;  /* 0x0308b003040085a7 */ /* 0x000f2400080010ff */
[----:B----4-:R-:W-:Y:S05]  /*14fd0*/  @!P0 BRA `(.L_x_2543) ;  /* 0xfffffffc00f08947 */ /* 0x010fea000383ffff */
[----:B------:R-:W-:Y:S05]  /*14fe0*/  BRA `(.L_x_2728) ;  /* 0xffffff4400ac7947 */ /* 0x000fea000383ffff */
.L_x_2546:
[----:B--2---:R2:W4:Y:S02]  /*14ff0*/  SYNCS.PHASECHK.TRANS64.TRYWAIT P0, [R4+URZ+0x308b8], R3 ;  /* 0x0308b803040075a7 */ /* 0x00452400080011ff */
[----:B----4-:R-:W-:Y:S05]  /*15000*/  @!P0 NANOSLEEP.SYNCS 0x989680 ;  /* 0x009896800000895d */ /* 0x010fea0003900000 */
[----:B------:R-:W4:Y:S02]  /*15010*/  @!P0 SYNCS.PHASECHK.TRANS64 P0, [R4+URZ+0x308b8], R3 ;  /* 0x0308b803040085a7 */ /* 0x000f2400080010ff */
[----:B----4-:R-:W-:Y:S05]  /*15020*/  @!P0 BRA `(.L_x_2546) ;  /* 0xfffffffc00f08947 */ /* 0x010fea000383ffff */
[----:B------:R-:W-:Y:S05]  /*15030*/  BRA `(.L_x_2729) ;  /* 0xffffff4400c07947 */ /* 0x000fea000383ffff */
.L_x_2548:
[----:B----4-:R4:W1:Y:S02]  /*15040*/  SYNCS.PHASECHK.TRANS64.TRYWAIT P0, [R4+URZ+0x30890], R17 ;  /* 0x03089011040075a7 */ /* 0x01086400080011ff */
[----:B-1----:R-:W-:Y:S05]  /*15050*/  @!P0 NANOSLEEP.SYNCS 0x989680 ;  /* 0x009896800000895d */ /* 0x002fea0003900000 */
[----:B------:R-:W1:Y:S02]  /*15060*/  @!P0 SYNCS.PHASECHK.TRANS64 P0, [R4+URZ+0x30890], R17 ;  /* 0x03089011040085a7 */ /* 0x000e6400080010ff */
[----:B-1----:R-:W-:Y:S05]  /*15070*/  @!P0 BRA `(.L_x_2548) ;  /* 0xfffffffc00f08947 */ /* 0x002fea000383ffff */
[----:B------:R-:W-:Y:S05]  /*15080*/  BRA `(.L_x_2730) ;  /* 0xffffff4400c47947 */ /* 0x000fea000383ffff */
.L_x_2556:
[----:B------:R-:W-:-:S07]  /*15090*/  MOV R0, UR36 ;  /* 0x0000002400007c02 */ /* 0x000fce0008000f00 */
.L_x_2731:
[----:B--2---:R2:W3:Y:S02]  /*150a0*/  SYNCS.PHASECHK.TRANS64.TRYWAIT P1, [R0+URZ+0x30870], R3 ;  /* 0x03087003000075a7 */ /* 0x0044e400080211ff */
[----:B---3--:R-:W-:Y:S05]  /*150b0*/  @!P1 NANOSLEEP.SYNCS 0x989680 ;  /* 0x009896800000995d */ /* 0x008fea0003900000 */
[----:B------:R-:W3:Y:S02]  /*150c0*/  @!P1 SYNCS.PHASECHK.TRANS64 P1, [R0+URZ+0x30870], R3 ;  /* 0x03087003000095a7 */ /* 0x000ee400080210ff */
[----:B---3--:R-:W-:Y:S05]  /*150d0*/  @!P1 BRA `(.L_x_2731) ;  /* 0xfffffffc00f09947 */ /* 0x008fea000383ffff */
[----:B------:R-:W-:Y:S05]  /*150e0*/  BRA `(.L_x_2732) ;  /* 0xffffff5800087947 */ /* 0x000fea000383ffff */
.L_x_2590:
[----:B-1----:R1:W2:Y:S02]  /*150f0*/  SYNCS.PHASECHK.TRANS64.TRYWAIT P1, [R0+URZ+0x30850], R3 ;  /* 0x03085003000075a7 */ /* 0x0022a400080211ff */
[----:B--2---:R-:W-:Y:S05]  /*15100*/  @!P1 NANOSLEEP.SYNCS 0x989680 ;  /* 0x009896800000995d */ /* 0x004fea0003900000 */
[----:B------:R-:W2:Y:S02]  /*15110*/  @!P1 SYNCS.PHASECHK.TRANS64 P1, [R0+URZ+0x30850], R3 ;  /* 0x03085003000095a7 */ /* 0x000ea400080210ff */
[----:B--2---:R-:W-:Y:S05]  /*15120*/  @!P1 BRA `(.L_x_2590) ;  /* 0xfffffffc00f09947 */ /* 0x004fea000383ffff */
[----:B------:R-:W-:Y:S05]  /*15130*/  BRA `(.L_x_2733) ;  /* 0xffffff7400947947 */ /* 0x000fea000383ffff */
.L_x_2593:
[----:B-1----:R1:W2:Y:S02]  /*15140*/  SYNCS.PHASECHK.TRANS64.TRYWAIT P1, [R0+URZ+0x30888], R3 ;  /* 0x03088803000075a7 */ /* 0x0022a400080211ff */
[----:B--2---:R-:W-:Y:S05]  /*15150*/  @!P1 NANOSLEEP.SYNCS 0x989680 ;  /* 0x009896800000995d */ /* 0x004fea0003900000 */
[----:B------:R-:W2:Y:S02]  /*15160*/  @!P1 SYNCS.PHASECHK.TRANS64 P1, [R0+URZ+0x30888], R3 ;  /* 0x03088803000095a7 */ /* 0x000ea400080210ff */
[----:B--2---:R-:W-:Y:S05]  /*15170*/  @!P1 BRA `(.L_x_2593) ;  /* 0xfffffffc00f09947 */ /* 0x004fea000383ffff */
[----:B------:R-:W-:Y:S05]  /*15180*/  BRA `(.L_x_2734) ;  /* 0xffffff74009c7947 */ /* 0x000fea000383ffff */
.L_x_2596:
[----:B-1----:R1:W2:Y:S02]  /*15190*/  SYNCS.PHASECHK.TRANS64.TRYWAIT P1, [R0+URZ+0x30830], R3 ;  /* 0x03083003000075a7 */ /* 0x0022a400080211ff */
[----:B--2---:R-:W-:Y:S05]  /*151a0*/  @!P1 NANOSLEEP.SYNCS 0x989680 ;  /* 0x009896800000995d */ /* 0x004fea0003900000 */
[----:B------:R-:W2:Y:S02]  /*151b0*/  @!P1 SYNCS.PHASECHK.TRANS64 P1, [R0+URZ+0x30830], R3 ;  /* 0x03083003000095a7 */ /* 0x000ea400080210ff */
[----:B--2---:R-:W-:Y:S05]  /*151c0*/  @!P1 BRA `(.L_x_2596) ;  /* 0xfffffffc00f09947 */ /* 0x004fea000383ffff */
[----:B------:R-:W-:Y:S05]  /*151d0*/  BRA `(.L_x_2735) ;  /* 0xffffff7400b47947 */ /* 0x000fea000383ffff */
.L_x_2597:
[----:B------:R-:W-:Y:S01]  /*151e0*/  HFMA2 R12, -RZ, RZ, 0, 0 ;  /* 0x00000000ff0c7431 */ /* 0x000fe200000001ff */
[----:B------:R-:W-:Y:S01]  /*151f0*/  BSSY B0, `(.L_x_2736) ;  /* 0x0000006000007945 */ /* 0x000fe20003800000 */
[----:B------:R-:W-:Y:S02]  /*15200*/  MOV R11, 0x1f ;  /* 0x0000001f000b7802 */ /* 0x000fe40000000f00 */
[----:B------:R-:W-:-:S07]  /*15210*/  MOV R15, 0xffffffff ;  /* 0xffffffff000f7802 */ /* 0x000fce0000000f00 */
[----:B-1----:R-:W-:Y:S05]  /*15220*/  WARPSYNC.COLLECTIVE R15, `(.L_x_2737) ;  /* 0x000000000f087348 */ /* 0x002fea0003c00000 */
[----:B------:R2:W3:Y:S02]  /*15230*/  SHFL.IDX P6, R14, R13, R12, R11 ;  /* 0x0000000c0d0e7389 */ /* 0x0004e400000c000b */
[----:B-123--:R-:W-:Y:S05]  /*15240*/  ENDCOLLECTIVE ;  /* 0x000000000000791b */ /* 0x00efea0003800000 */
.L_x_2737:
[----:B------:R-:W-:Y:S05]  /*15250*/  BSYNC B0 ;  /* 0x0000000000007941 */ /* 0x000fea0003800000 */
.L_x_2736:
[----:B------:R-:W-:Y:S05]  /*15260*/  BRA `(.L_x_2738) ;  /* 0xffffff7400a47947 */ /* 0x000fea000383ffff */
.L_x_2610:
[----:B--2---:R2:W3:Y:S02]  /*15270*/  SYNCS.PHASECHK.TRANS64.TRYWAIT P1, [R107+URZ+0x30840], R0 ;  /* 0x030840006b0075a7 */ /* 0x0044e400080211ff */
[----:B---3--:R-:W-:Y:S05]  /*15280*/  @!P1 NANOSLEEP.SYNCS 0x989680 ;  /* 0x009896800000995d */ /* 0x008fea0003900000 */
[----:B------:R-:W3:Y:S02]  /*15290*/  @!P1 SYNCS.PHASECHK.TRANS64 P1, [R107+URZ+0x30840], R0 ;  /* 0x030840006b0095a7 */ /* 0x000ee400080210ff */
[----:B---3--:R-:W-:Y:S05]  /*152a0*/  @!P1 BRA `(.L_x_2610) ;  /* 0xfffffffc00f09947 */ /* 0x008fea000383ffff */
[----:B------:R-:W-:Y:S05]  /*152b0*/  BRA `(.L_x_2739) ;  /* 0xffffffa000f07947 */ /* 0x000fea000383ffff */
.L_x_2613:
[----:B--2---:R2:W3:Y:S02]  /*152c0*/  SYNCS.PHASECHK.TRANS64.TRYWAIT P1, [R107+URZ+0x30860], R0 ;  /* 0x030860006b0075a7 */ /* 0x0044e400080211ff */
[----:B---3--:R-:W-:Y:S05]  /*152d0*/  @!P1 NANOSLEEP.SYNCS 0x989680 ;  /* 0x009896800000995d */ /* 0x008fea0003900000 */
[----:B------:R-:W3:Y:S02]  /*152e0*/  @!P1 SYNCS.PHASECHK.TRANS64 P1, [R107+URZ+0x30860], R0 ;  /* 0x030860006b0095a7 */ /* 0x000ee400080210ff */
[----:B---3--:R-:W-:Y:S05]  /*152f0*/  @!P1 BRA `(.L_x_2613) ;  /* 0xfffffffc00f09947 */ /* 0x008fea000383ffff */
[----:B------:R-:W-:Y:S05]  /*15300*/  BRA `(.L_x_2740) ;  /* 0xffffffa000f87947 */ /* 0x000fea000383ffff */
.L_x_2616:
[----:B--2---:R2:W3:Y:S02]  /*15310*/  SYNCS.PHASECHK.TRANS64.TRYWAIT P1, [R107+URZ+0x30898], R4 ;  /* 0x030898046b0075a7 */ /* 0x0044e400080211ff */
[----:B---3--:R-:W-:Y:S05]  /*15320*/  @!P1 NANOSLEEP.SYNCS 0x989680 ;  /* 0x009896800000995d */ /* 0x008fea0003900000 */
[----:B------:R-:W3:Y:S02]  /*15330*/  @!P1 SYNCS.PHASECHK.TRANS64 P1, [R107+URZ+0x30898], R4 ;  /* 0x030898046b0095a7 */ /* 0x000ee400080210ff */
[----:B---3--:R-:W-:Y:S05]  /*15340*/  @!P1 BRA `(.L_x_2616) ;  /* 0xfffffffc00f09947 */ /* 0x008fea000383ffff */
[----:B------:R-:W-:Y:S05]  /*15350*/  BRA `(.L_x_2741) ;  /* 0xffffffa400147947 */ /* 0x000fea000383ffff */
.L_x_2625:
[----:B-1----:R1:W2:Y:S02]  /*15360*/  SYNCS.PHASECHK.TRANS64.TRYWAIT P1, [R107+URZ+0x308a0], R0 ;  /* 0x0308a0006b0075a7 */ /* 0x0022a400080211ff */
[----:B--2---:R-:W-:Y:S05]  /*15370*/  @!P1 NANOSLEEP.SYNCS 0x989680 ;  /* 0x009896800000995d */ /* 0x004fea0003900000 */
[----:B------:R-:W2:Y:S02]  /*15380*/  @!P1 SYNCS.PHASECHK.TRANS64 P1, [R107+URZ+0x308a0], R0 ;  /* 0x0308a0006b0095a7 */ /* 0x000ea400080210ff */
[----:B--2---:R-:W-:Y:S05]  /*15390*/  @!P1 BRA `(.L_x_2625) ;  /* 0xfffffffc00f09947 */ /* 0x004fea000383ffff */
[----:B------:R-:W-:Y:S05]  /*153a0*/  BRA `(.L_x_2742) ;  /* 0xffffffb000287947 */ /* 0x000fea000383ffff */
.L_x_2648:
[----:B------:R1:W1:Y:S02]  /*153b0*/  SYNCS.PHASECHK.TRANS64.TRYWAIT P1, [R107+URZ+0x308a8], R0 ;  /* 0x0308a8006b0075a7 */ /* 0x00026400080211ff */
[----:B-1----:R-:W-:Y:S05]  /*153c0*/  @!P1 NANOSLEEP.SYNCS 0x989680 ;  /* 0x009896800000995d */ /* 0x002fea0003900000 */
[----:B------:R-:W1:Y:S02]  /*153d0*/  @!P1 SYNCS.PHASECHK.TRANS64 P1, [R107+URZ+0x308a8], R0 ;  /* 0x0308a8006b0095a7 */ /* 0x000e6400080210ff */
[----:B-1----:R-:W-:Y:S05]  /*153e0*/  @!P1 BRA `(.L_x_2648) ;  /* 0xfffffffc00f09947 */ /* 0x002fea000383ffff */
[----:B------:R-:W-:Y:S05]  /*153f0*/  BRA `(.L_x_2743) ;  /* 0xffffffc400e47947 */ /* 0x000fea000383ffff */
        .weak           $__internal_29_$__cuda_sm10x_tcgen05_guardrail_trap_col_being_dealloced_not_returned_by_alloc
        .type           $__internal_29_$__cuda_sm10x_tcgen05_guardrail_trap_col_being_dealloced_not_returned_by_alloc,@function
        .size           $__internal_29_$__cuda_sm10x_tcgen05_guardrail_trap_col_being_dealloced_not_returned_by_alloc,($__internal_30_$__cuda_sm10x_tcgen05_guardrail_trap_phase_invalid_during_alloc - $__internal_29_$__cuda_sm10x_tcgen05_guardrail_trap_col_being_dealloced_not_returned_by_alloc)
$__internal_29_$__cuda_sm10x_tcgen05_guardrail_trap_col_being_dealloced_not_returned_by_alloc:
[----:B------:R-:W-:Y:S05]  /*15400*/  BPT.TRAP 0x1 ;  /* 0x000000040000795c */ /* 0x000fea0000300000 */
[----:B------:R-:W-:-:S04]  /*15410*/  HFMA2 R3, -RZ, RZ, 0, 0 ;  /* 0x00000000ff037431 */ /* 0x000fc800000001ff */
[----:B------:R-:W-:Y:S05]  /*15420*/  RET.REL.NODEC R2 `(_ZN7cutlass13device_kernelINS_4fmha6kernel39Sm100FmhaBwdMlaKernelTmaWarpSpecializedIN4cute5tupleIJNS1_10collective14VariableLengthES7_iiNS5_IJiiEEEEEENS_6half_tEfNS5_IJNS4_1CILi64EEENSB_ILi128EEENSB_ILi192EEESD_EEENS6_23ResidualMaskForBackwardEEEEEvNT_6ParamsE) ;  /* 0xfffffea802f47950 */ /* 0x000fea0003c3ffff */
        .weak           $__internal_30_$__cuda_sm10x_tcgen05_guardrail_trap_phase_invalid_during_alloc
        .type           $__internal_30_$__cuda_sm10x_tcgen05_guardrail_trap_phase_invalid_during_alloc,@function
        .size           $__internal_30_$__cuda_sm10x_tcgen05_guardrail_trap_phase_invalid_during_alloc,($__internal_31_$__cuda_sm10x_tcgen05_guardrail_trap_unallocated_columns_being_dealloced - $__internal_30_$__cuda_sm10x_tcgen05_guardrail_trap_phase_invalid_during_alloc)
$__internal_30_$__cuda_sm10x_tcgen05_guardrail_trap_phase_invalid_during_alloc:
[----:B------:R-:W-:Y:S05]  /*15430*/  BPT.TRAP 0x1 ;  /* 0x000000040000795c */ /* 0x000fea0000300000 */
[----:B------:R-:W-:-:S04]  /*15440*/  MOV R3, 0x0 ;  /* 0x0000000000037802 */ /* 0x000fc80000000f00 */
[----:B------:R-:W-:Y:S05]  /*15450*/  RET.REL.NODEC R2 `(_ZN7cutlass13device_kernelINS_4fmha6kernel39Sm100FmhaBwdMlaKernelTmaWarpSpecializedIN4cute5tupleIJNS1_10collective14VariableLengthES7_iiNS5_IJiiEEEEEENS_6half_tEfNS5_IJNS4_1CILi64EEENSB_ILi128EEENSB_ILi192EEESD_EEENS6_23ResidualMaskForBackwardEEEEEvNT_6ParamsE) ;  /* 0xfffffea802e87950 */ /* 0x000fea0003c3ffff */
        .weak           $__internal_31_$__cuda_sm10x_tcgen05_guardrail_trap_unallocated_columns_being_dealloced
        .type           $__internal_31_$__cuda_sm10x_tcgen05_guardrail_trap_unallocated_columns_being_dealloced,@function
        .size           $__internal_31_$__cuda_sm10x_tcgen05_guardrail_trap_unallocated_columns_being_dealloced,($__internal_32_$__cuda_sm20_div_u16 - $__internal_31_$__cuda_sm10x_tcgen05_guardrail_trap_unallocated_columns_being_dealloced)
$__internal_31_$__cuda_sm10x_tcgen05_guardrail_trap_unallocated_columns_being_dealloced:
[----:B------:R-:W-:Y:S05]  /*15460*/  BPT.TRAP 0x1 ;  /* 0x000000040000795c */ /* 0x000fea0000300000 */
[----:B------:R-:W-:-:S04]  /*15470*/  HFMA2 R3, -RZ, RZ, 0, 0 ;  /* 0x00000000ff037431 */ /* 0x000fc800000001ff */
[----:B------:R-:W-:Y:S05]  /*15480*/  RET.REL.NODEC R2 `(_ZN7cutlass13device_kernelINS_4fmha6kernel39Sm100FmhaBwdMlaKernelTmaWarpSpecializedIN4cute5tupleIJNS1_10collective14VariableLengthES7_iiNS5_IJiiEEEEEENS_6half_tEfNS5_IJNS4_1CILi64EEENSB_ILi128EEENSB_ILi192EEESD_EEENS6_23ResidualMaskForBackwardEEEEEvNT_6ParamsE) ;  /* 0xfffffea802dc7950 */ /* 0x000fea0003c3ffff */
        .weak           $__internal_32_$__cuda_sm20_div_u16
        .type           $__internal_32_$__cuda_sm20_div_u16,@function
        .size           $__internal_32_$__cuda_sm20_div_u16,(.L_x_7278 - $__internal_32_$__cuda_sm20_div_u16)
$__internal_32_$__cuda_sm20_div_u16:
        /* <DEDUP_REMOVED lines=19> */
[----:B------:R-:W-:Y:S06]  /*155c0*/  RET.REL.NODEC R6 `(_ZN7cutlass13device_kernelINS_4fmha6kernel39Sm100FmhaBwdMlaKernelTmaWarpSpecializedIN4cute5tupleIJNS1_10collective14VariableLengthES7_iiNS5_IJiiEEEEEENS_6half_tEfNS5_IJNS4_1CILi64EEENSB_ILi128EEENSB_ILi192EEESD_EEENS6_23ResidualMaskForBackwardEEEEEvNT_6ParamsE) ;  /* 0xfffffea8068c7950 */ /* 0x000fec0003c3ffff */
.L_x_2744:
        /* <DEDUP_REMOVED lines=11> */
.L_x_7278:


//--------------------- .text._ZN7cutlass13device_kernelINS_4fmha6kernel36Sm100FmhaBwdKernelTmaWarpSpecializedIN4cute5tupleIJiiiiNS5_IJNS5_IJiiEEEiEEEEEENS_6half_tEfNS5_IJNS4_1CILi128EEESB_SB_SB_EEENS1_10collective23ResidualMaskForBackwardEEEEEvNT_6ParamsE --------------------------
	.section	.text._ZN7cutlass13device_kernelINS_4fmha6kernel36Sm100FmhaBwdKernelTmaWarpSpecializedIN4cute5tupleIJiiiiNS5_IJNS5_IJiiEEEiEEEEEENS_6half_tEfNS5_IJNS4_1CILi128EEESB_SB_SB_EEENS1_10collective23ResidualMaskForBackwardEEEEEvNT_6ParamsE,"ax",@progbits
	.align	128
.text._ZN7cutlass13device_kernelINS_4fmha6kernel36Sm100FmhaBwdKernelTmaWarpSpecializedIN4cute5tupleIJiiiiNS5_IJNS5_IJiiEEEiEEEEEENS_6half_tEfNS5_IJNS4_1CILi128EEESB_SB_SB_EEENS1_10collective23ResidualMaskForBackwardEEEEEvNT_6ParamsE:
        .type           _ZN7cutlass13device_kernelINS_4fmha6kernel36Sm100FmhaBwdKernelTmaWarpSpecializedIN4cute5tupleIJiiiiNS5_IJNS5_IJiiEEEiEEEEEENS_6half_tEfNS5_IJNS4_1CILi128EEESB_SB_SB_EEENS1_10collective23ResidualMaskForBackwardEEEEEvNT_6ParamsE,@function
        .size           _ZN7cutlass13device_kernelINS_4fmha6kernel36Sm100FmhaBwdKernelTmaWarpSpecializedIN4cute5tupleIJiiiiNS5_IJNS5_IJiiEEEiEEEEEENS_6half_tEfNS5_IJNS4_1CILi128EEESB_SB_SB_EEENS1_10collective23ResidualMaskForBackwardEEEEEvNT_6ParamsE,(.L_x_7283 - _ZN7cutlass13device_kernelINS_4fmha6kernel36Sm100FmhaBwdKernelTmaWarpSpecializedIN4cute5tupleIJiiiiNS5_IJNS5_IJiiEEEiEEEEEENS_6half_tEfNS5_IJNS4_1CILi128EEESB_SB_SB_EEENS1_10collective23ResidualMaskForBackwardEEEEEvNT_6ParamsE)
        .other          _ZN7cutlass13device_kernelINS_4fmha6kernel36Sm100FmhaBwdKernelTmaWarpSpecializedIN4cute5tupleIJiiiiNS5_IJNS5_IJiiEEEiEEEEEENS_6half_tEfNS5_IJNS4_1CILi128EEESB_SB_SB_EEENS1_10collective23ResidualMaskForBackwardEEEEEvNT_6ParamsE,@"STO_CUDA_ENTRY STV_DEFAULT"
_ZN7cutlass13device_kernelINS_4fmha6kernel36Sm100FmhaBwdKernelTmaWarpSpecializedIN4cute5tupleIJiiiiNS5_IJNS5_IJiiEEEiEEEEEENS_6half_tEfNS5_IJNS4_1CILi128EEESB_SB_SB_EEENS1_10collective23ResidualMaskForBackwardEEEEEvNT_6ParamsE:
        /* <DEDUP_REMOVED lines=29> */
[----:B--2---:R-:W-:Y:S05]  /*01d0*/  BRA `(.L_x_2747) ;  /* 0x0000000000307947 */ /* 0x004fea0003800000 */
.L_x_2746:
[----:B------:R-:W-:-:S09]  /*01e0*/  UISETP.NE.AND UP0, UPT, UR46, 0x2, UPT ;  /* 0x000000022e00788c */ /* 0x000fd2000bf05270 */
[----:B------:R-:W-:Y:S05]  /*01f0*/  BRA.U !UP0, `(.L_x_2748) ;  /* 0x00000001084c7547 */ /* 0x000fea000b800000 */
[----:B------:R-:W2:Y:S01]  /*0200*/  LDL.LU R0, [R1+0x4] ;  /* 0x0000040001007983 */ /* 0x000ea20000300800 */
[----:B------:R-:W-:Y:S01]  /*0210*/  PLOP3.LUT P0, PT, PT, PT, PT, 0x80, 0x8 ;  /* 0x000000000008781c */ /* 0x000fe20003f0f070 */
[----:B------:R-:W-:Y:S01]  /*0220*/  UISETP.NE.AND UP0, UPT, UR46, 0x1, UPT ;  /* 0x000000012e00788c */ /* 0x000fe2000bf05270 */
[----:B------:R-:W-:Y:S02]  /*0230*/  PLOP3.LUT P5, PT, PT, PT, PT, 0x80, 0x8 ;  /* 0x000000000008781c */ /* 0x000fe40003faf070 */
[----:B------:R-:W-:Y:S02]  /*0240*/  PLOP3.LUT P2, PT, PT, PT, PT, 0x8, 0x80 ;  /* 0x000000000080781c */ /* 0x000fe40003f4e170 */
[----:B------:R-:W-:Y:S02]  /*0250*/  PLOP3.LUT P1, PT, PT, PT, PT, 0x80, 0x8 ;  /* 0x000000000008781c */ /* 0x000fe40003f2f070 */
[----:B--2---:R-:W-:-:S05]  /*0260*/  LOP3.LUT R0, R0, 0xfffffffd, RZ, 0xc0, !PT ;  /* 0xfffffffd00007812 */ /* 0x004fca00078ec0ff */
[----:B------:R-:W-:-:S05]  /*0270*/  @P0 LOP3.LUT R0, R0, 0x2, RZ, 0xfc, !PT ;  /* 0x0000000200000812 */ /* 0x000fca00078efcff */
[----:B------:R1:W-:Y:S01]  /*0280*/  STL [R1+0x4], R0 ;  /* 0x0000040001007387 */ /* 0x0003e20000100800 */
[----:B------:R-:W-:Y:S05]  /*0290*/  BRA.U UP0, `(.L_x_2749) ;  /* 0x0000000100447547 */ /* 0x000fea000b800000 */
.L_x_2747:
[----:B-1----:R-:W2:Y:S01]  /*02a0*/  LDL.LU R0, [R1+0x4] ;  /* 0x0000040001007983 */ /* 0x002ea20000300800 */
[----:B------:R-:W-:Y:S02]  /*02b0*/  PLOP3.LUT P0, PT, PT, PT, PT, 0x8, 0x80 ;  /* 0x000000000080781c */ /* 0x000fe40003f0e170 */
[----:B------:R-:W-:Y:S02]  /*02c0*/  PLOP3.LUT P5, PT, PT, PT, PT, 0x80, 0x8 ;  /* 0x000000000008781c */ /* 0x000fe40003faf070 */
[----:B------:R-:W-:Y:S02]  /*02d0*/  PLOP3.LUT P2, PT, PT, PT, PT, 0x8, 0x80 ;  /* 0x000000000080781c */ /* 0x000fe40003f4e170 */
[----:B------:R-:W-:Y:S02]  /*02e0*/  PLOP3.LUT P1, PT, PT, PT, PT, 0x8, 0x80 ;  /* 0x000000000080781c */ /* 0x000fe40003f2e170 */
[----:B--2---:R-:W-:-:S05]  /*02f0*/  LOP3.LUT R0, R0, 0xfffffffd, RZ, 0xc0, !PT ;  /* 0xfffffffd00007812 */ /* 0x004fca00078ec0ff */
[----:B------:R-:W-:-:S05]  /*0300*/  @P0 LOP3.LUT R0, R0, 0x2, RZ, 0xfc, !PT ;  /* 0x0000000200000812 */ /* 0x000fca00078efcff */
[----:B------:R3:W-:Y:S01]  /*0310*/  STL [R1+0x4], R0 ;  /* 0x0000040001007387 */ /* 0x0007e20000100800 */
[----:B------:R-:W-:Y:S05]  /*0320*/  BRA `(.L_x_2749) ;  /* 0x0000000000207947 */ /* 0x000fea0003800000 */
.L_x_2748:
[----:B------:R-:W2:Y:S01]  /*0330*/  LDL.LU R0, [R1+0x4] ;  /* 0x0000040001007983 */ /* 0x000ea20000300800 */
[----:B------:R-:W-:Y:S02]  /*0340*/  PLOP3.LUT P0, PT, PT, PT, PT, 0x80, 0x8 ;  /* 0x000000000008781c */ /* 0x000fe40003f0f070 */
[----:B------:R-:W-:Y:S02]  /*0350*/  PLOP3.LUT P5, PT, PT, PT, PT, 0x8, 0x80 ;  /* 0x000000000080781c */ /* 0x000fe40003fae170 */
[----:B------:R-:W-:Y:S02]  /*0360*/  PLOP3.LUT P2, PT, PT, PT, PT, 0x80, 0x8 ;  /* 0x000000000008781c */ /* 0x000fe40003f4f070 */
[----:B------:R-:W-:Y:S02]  /*0370*/  PLOP3.LUT P1, PT, PT, PT, PT, 0x8, 0x80 ;  /* 0x000000000080781c */ /* 0x000fe40003f2e170 */
[----:B--2---:R-:W-:-:S05]  /*0380*/  LOP3.LUT R0, R0, 0xfffffffd, RZ, 0xc0, !PT ;  /* 0xfffffffd00007812 */ /* 0x004fca00078ec0ff */
[----:B------:R-:W-:-:S05]  /*0390*/  @P0 LOP3.LUT R0, R0, 0x2, RZ, 0xfc, !PT ;  /* 0x0000000200000812 */ /* 0x000fca00078efcff */
[----:B------:R2:W-:Y:S02]  /*03a0*/  STL [R1+0x4], R0 ;  /* 0x0000040001007387 */ /* 0x0005e40000100800 */
.L_x_2749:
[----:B------:R-:W-:Y:S05]  /*03b0*/  BSYNC.RECONVERGENT B0 ;  /* 0x0000000000007941 */ /* 0x000fea0003800200 */
.L_x_2745:
[----:B-123--:R-:W1:Y:S01]  /*03c0*/  SHFL.IDX PT, R0, R3, RZ, 0x1f ;  /* 0x00001fff03007589 */ /* 0x00ee6200000e0000 */
        /* <DEDUP_REMOVED lines=17> */
.L_x_2750:
        /* <DEDUP_REMOVED lines=12> */
.L_x_2751:
[----:B------:R-:W-:Y:S02]  /*05a0*/  UPLOP3.LUT UP4, UPT, UPT, UPT, UPT, 0x40, 0x4 ;  /* 0x000000000004789c */ /* 0x000fe40003f8e870 */
[----:B------:R-:W-:Y:S02]  /*05b0*/  UPLOP3.LUT UP3, UPT, UPT, UPT, UPT, 0x80, 0x8 ;  /* 0x000000000008789c */ /* 0x000fe40003f6f070 */
[----:B------:R-:W-:Y:S02]  /*05c0*/  UPLOP3.LUT UP2, UPT, UPT, UPT, UPT, 0x40, 0x4 ;  /* 0x000000000004789c */ /* 0x000fe40003f4e870 */
[----:B------:R-:W-:Y:S02]  /*05d0*/  UPLOP3.LUT UP1, UPT, UPT, UPT, UPT, 0x80, 0x8 ;  /* 0x000000000008789c */ /* 0x000fe40003f2f070 */
.L_x_2752:
        /* <DEDUP_REMOVED lines=15> */
.L_x_2753:
        /* <DEDUP_REMOVED lines=20> */
.L_x_2754:
        /* <DEDUP_REMOVED lines=20> */
.L_x_2755:
        /* <DEDUP_REMOVED lines=20> */
.L_x_2756:
        /* <DEDUP_REMOVED lines=20> */
.L_x_2757:
        /* <DEDUP_REMOVED lines=20> */
.L_x_2758:
        /* <DEDUP_REMOVED lines=20> */
.L_x_2759:
        /* <DEDUP_REMOVED lines=20> */
.L_x_2760:
        /* <DEDUP_REMOVED lines=22> */
.L_x_2761:
        /* <DEDUP_REMOVED lines=38> */
[----:B------:R-:W-:Y:S05]  /*1350*/  CALL.REL.NOINC `($__internal_36_$__cuda_sm20_div_u16) ;  /* 0x0000012c001c7944 */ /* 0x000fea0003c00000 */
        /* <DEDUP_REMOVED lines=9> */
.L_x_2767:
        /* <DEDUP_REMOVED lines=19> */
.L_x_2766:
[----:B-1----:R-:W-:Y:S05]  /*1520*/  BSYNC.RECONVERGENT B0 ;  /* 0x0000000000007941 */ /* 0x002fea0003800200 */
.L_x_2765:
[----:B------:R-:W-:Y:S01]  /*1530*/  IADD3 R6, PT, PT, R14, R6, RZ ;  /* 0x000000060e067210 */ /* 0x000fe20007ffe0ff */
[----:B------:R-:W-:Y:S06]  /*1540*/  @P2 BRA `(.L_x_2767) ;  /* 0xfffffffc00a82947 */ /* 0x000fec000383ffff */
.L_x_2764:
[----:B-1----:R-:W-:Y:S05]  /*1550*/  BSYNC.RECONVERGENT B1 ;  /* 0x0000000000017941 */ /* 0x002fea0003800200 */
.L_x_2763:
[----:B------:R-:W1:Y:S01]  /*1560*/  LDC R17, c[0x0][0x384] ;  /* 0x0000e100ff117b82 */ /* 0x000e620000000800 */
[----:B------:R-:W-:Y:S01]  /*1570*/  BSSY.RECONVERGENT B1, `(.L_x_2768) ;  /* 0x0000052000017945 */ /* 0x000fe20003800200 */
[C---:B------:R-:W-:Y:S01]  /*1580*/  LEA R5, R14.reuse, R6, 0x1 ;  /* 0x000000060e057211 */ /* 0x040fe200078e08ff */
[C---:B------:R-:W-:Y:S01]  /*1590*/  IMAD R4, R14.reuse, 0x3, R6 ;  /* 0x000000030e047824 */ /* 0x040fe200078e0206 */
[----:B------:R-:W-:Y:S01]  /*15a0*/  SHF.L.U32 R15, R14, 0x2, RZ ;  /* 0x000000020e0f7819 */ /* 0x000fe200000006ff */
[----:B------:R-:W3:Y:S01]  /*15b0*/  LDCU UR4, c[0x0][0x388] ;  /* 0x00007100ff0477ac */ /* 0x000ee20008000800 */
[----:B------:R-:W-:-:S07]  /*15c0*/  IADD3 R3, PT, PT, R6, R14, RZ ;  /* 0x0000000e06037210 */ /* 0x000fce0007ffe0ff */
.L_x_2777:
        /* <DEDUP_REMOVED lines=25> */
.L_x_2770:
[----:B---3--:R-:W-:Y:S05]  /*1760*/  BSYNC.RECONVERGENT B0 ;  /* 0x0000000000007941 */ /* 0x008fea0003800200 */
.L_x_2769:
        /* <DEDUP_REMOVED lines=13> */
.L_x_2772:
[----:B------:R-:W-:Y:S05]  /*1840*/  BSYNC.RECONVERGENT B0 ;  /* 0x0000000000007941 */ /* 0x000fea0003800200 */
.L_x_2771:
        /* <DEDUP_REMOVED lines=13> */
.L_x_2774:
[----:B------:R-:W-:Y:S05]  /*1920*/  BSYNC.RECONVERGENT B0 ;  /* 0x0000000000007941 */ /* 0x000fea0003800200 */
.L_x_2773:
        /* <DEDUP_REMOVED lines=14> */
.L_x_2776:
[----:B------:R-:W-:Y:S05]  /*1a10*/  BSYNC.RECONVERGENT B0 ;  /* 0x0000000000007941 */ /* 0x000fea0003800200 */
.L_x_2775:
        /* <DEDUP_REMOVED lines=8> */
.L_x_2768:
[----:B------:R-:W-:Y:S01]  /*1aa0*/  ISETP.NE.AND P0, PT, R16, 0x2, PT ;  /* 0x000000021000780c */ /* 0x000fe20003f05270 */
[----:B------:R-:W1:Y:S01]  /*1ab0*/  LDCU UR4, c[0x0][0x38c] ;  /* 0x00007180ff0477ac */ /* 0x000e620008000800 */
[----:B------:R-:W-:Y:S11]  /*1ac0*/  BSSY.RECONVERGENT B1, `(.L_x_2778) ;  /* 0x000001a000017945 */ /* 0x000ff60003800200 */
[----:B------:R-:W-:Y:S05]  /*1ad0*/  @!P0 BRA `(.L_x_2779) ;  /* 0x0000000000608947 */ /* 0x000fea0003800000 */
[----:B------:R-:W1:Y:S01]  /*1ae0*/  LDC R5, c[0x0][0x384] ;  /* 0x0000e100ff057b82 */ /* 0x000e620000000800 */
[----:B---34-:R-:W-:-:S07]  /*1af0*/  HFMA2 R8, -RZ, RZ, 0, 0 ;  /* 0x00000000ff087431 */ /* 0x018fce00000001ff */
.L_x_2782:
        /* <DEDUP_REMOVED lines=19> */
.L_x_2781:
[----:B------:R-:W-:Y:S05]  /*1c30*/  BSYNC.RECONVERGENT B0 ;  /* 0x0000000000007941 */ /* 0x000fea0003800200 */
.L_x_2780:
[----:B------:R-:W-:Y:S01]  /*1c40*/  IADD3 R2, PT, PT, R14, R2, RZ ;  /* 0x000000020e027210 */ /* 0x000fe20007ffe0ff */
[----:B------:R-:W-:Y:S06]  /*1c50*/  @P2 BRA `(.L_x_2782) ;  /* 0xfffffffc00a82947 */ /* 0x000fec000383ffff */
.L_x_2779:
[----:B-1----:R-:W-:Y:S05]  /*1c60*/  BSYNC.RECONVERGENT B1 ;  /* 0x0000000000017941 */ /* 0x002fea0003800200 */
.L_x_2778:
[----:B------:R-:W1:Y:S01]  /*1c70*/  LDC R11, c[0x0][0x384] ;  /* 0x0000e100ff0b7b82 */ /* 0x000e620000000800 */
[----:B------:R-:W-:Y:S01]  /*1c80*/  BSSY.RECONVERGENT B1, `(.L_x_2783) ;  /* 0x0000051000017945 */ /* 0x000fe20003800200 */
[C---:B------:R-:W-:Y:S01]  /*1c90*/  LEA R5, R14.reuse, R2, 0x1 ;  /* 0x000000020e057211 */ /* 0x040fe200078e08ff */
[----:B------:R-:W-:Y:S01]  /*1ca0*/  IMAD R4, R14, 0x3, R2 ;  /* 0x000000030e047824 */ /* 0x000fe200078e0202 */
[----:B------:R-:W-:Y:S01]  /*1cb0*/  IADD3 R3, PT, PT, R2, R14, RZ ;  /* 0x0000000e02037210 */ /* 0x000fe20007ffe0ff */
[----:B------:R-:W1:Y:S06]  /*1cc0*/  LDCU UR4, c[0x0][0x38c] ;  /* 0x00007180ff0477ac */ /* 0x000e6c0008000800 */
.L_x_2792:
        /* <DEDUP_REMOVED lines=25> */
.L_x_2785:
[----:B------:R-:W-:Y:S05]  /*1e60*/  BSYNC.RECONVERGENT B0 ;  /* 0x0000000000007941 */ /* 0x000fea0003800200 */
.L_x_2784:
        /* <DEDUP_REMOVED lines=13> */
.L_x_2787:
[----:B------:R-:W-:Y:S05]  /*1f40*/  BSYNC.RECONVERGENT B0 ;  /* 0x0000000000007941 */ /* 0x000fea0003800200 */
.L_x_2786:
        /* <DEDUP_REMOVED lines=13> */
.L_x_2789:
[----:B------:R-:W-:Y:S05]  /*2020*/  BSYNC.RECONVERGENT B0 ;  /* 0x0000000000007941 */ /* 0x000fea0003800200 */
.L_x_2788:
        /* <DEDUP_REMOVED lines=14> */
.L_x_2791:
[----:B------:R-:W-:Y:S05]  /*2110*/  BSYNC.RECONVERGENT B0 ;  /* 0x0000000000007941 */ /* 0x000fea0003800200 */
.L_x_2790:
        /* <DEDUP_REMOVED lines=8> */
.L_x_2783:
[----:B------:R-:W-:Y:S05]  /*21a0*/  EXIT ;  /* 0x000000000000794d */ /* 0x000fea0003800000 */
.L_x_2762:
        /* <DEDUP_REMOVED lines=8> */
.L_x_7162:
[----:B------:R-:W-:Y:S05]  /*2230*/  BRX R4 -0x2240                                                                                                                                                                                                                                                                                                                                                                                                                                                           (*"BRANCH_TARGETS .L_x_7163,.L_x_7164,.L_x_7165"*) ;  /* 0xffffffdc04707949 */ /* 0x000fea000383ffff */
.L_x_7163:
[----:B------:R-:W-:-:S08]  /*2240*/  NOP ;  /* 0x0000000000007918 */ /* 0x000fd00000000000 */
[----:B------:R-:W1:-:S00]  /*2250*/  USETMAXREG.DEALLOC.CTAPOOL 0x60 ;  /* 0x00000060000079c8 */ /* 0x000e4000080e0500 */
[----:B-1----:R-:W2:Y:S01]  /*2260*/  LDL R6, [R1+0x4] ;  /* 0x0000040001067983 */ /* 0x002ea20000100800 */
[----:B------:R-:W-:Y:S01]  /*2270*/  BSSY.RECONVERGENT B0, `(.L_x_2794) ;  /* 0x0000004000007945 */ /* 0x000fe20003800200 */
[----:B--2---:R-:W-:-:S13]  /*2280*/  LOP3.LUT P0, RZ, R6, 0x2, RZ, 0xc0, !PT ;  /* 0x0000000206ff7812 */ /* 0x004fda000780c0ff */
[----:B------:R-:W-:Y:S05]  /*2290*/  @!P0 BRA `(.L_x_2795) ;  /* 0x0000000000048947 */ /* 0x000fea0003800000 */
[----:B------:R-:W-:Y:S05]  /*22a0*/  BPT.TRAP 0x1 ;  /* 0x000000040000795c */ /* 0x000fea0000300000 */
.L_x_2795:
[----:B------:R-:W-:Y:S05]  /*22b0*/  BSYNC.RECONVERGENT B0 ;  /* 0x0000000000007941 */ /* 0x000fea0003800200 */
.L_x_2794:
        /* <DEDUP_REMOVED lines=8> */
.L_x_3000:
[----:B------:R-:W2:Y:S01]  /*2340*/  LDL.LU R5, [R1+0x4] ;  /* 0x0000040001057983 */ /* 0x000ea20000300800 */
[----:B------:R-:W-:Y:S01]  /*2350*/  PLOP3.LUT P0, PT, P2, P1, PT, 0xf8, 0x8f ;  /* 0x00000000008f781c */ /* 0x000fe20001703f70 */
[----:B------:R3:W-:Y:S01]  /*2360*/  @!P6 SYNCS.ARRIVE.TRANS64 RZ, [UR40+0x38800], R4 ;  /* 0x03880004ffffe9a7 */ /* 0x0007e20008000028 */
[----:B------:R-:W-:Y:S01]  /*2370*/  BSSY.RECONVERGENT B0, `(.L_x_2797) ;  /* 0x0000006000007945 */ /* 0x000fe20003800200 */
[----:B--2---:R-:W-:-:S10]  /*2380*/  LOP3.LUT R5, R5, 0xfffffffe, RZ, 0xc0, !PT ;  /* 0xfffffffe05057812 */ /* 0x004fd400078ec0ff */
[----:B------:R-:W-:-:S05]  /*2390*/  @P0 LOP3.LUT R5, R5, 0x1, RZ, 0xfc, !PT ;  /* 0x0000000105050812 */ /* 0x000fca00078efcff */
[----:B------:R3:W-:Y:S01]  /*23a0*/  STL [R1+0x4], R5 ;  /* 0x0000040501007387 */ /* 0x0007e20000100800 */
[----:B------:R-:W-:Y:S05]  /*23b0*/  @!P0 BRA `(.L_x_2798) ;  /* 0x0000000000048947 */ /* 0x000fea0003800000 */
[----:B------:R-:W-:Y:S05]  /*23c0*/  BPT.TRAP 0x1 ;  /* 0x000000040000795c */ /* 0x000fea0000300000 */
.L_x_2798:
[----:B------:R-:W-:Y:S05]  /*23d0*/  BSYNC.RECONVERGENT B0 ;  /* 0x0000000000007941 */ /* 0x000fea0003800200 */
.L_x_2797:
[----:B------:R-:W-:Y:S01]  /*23e0*/  LOP3.LUT P0, R2, R2, 0x1f, RZ, 0xc0, !PT ;  /* 0x0000001f02027812 */ /* 0x000fe2000780c0ff */
[----:B------:R-:W-:Y:S03]  /*23f0*/  BSSY.RECONVERGENT B0, `(.L_x_2799) ;  /* 0x0000004000007945 */ /* 0x000fe60003800200 */
[----:B------:R-:W-:-:S13]  /*2400*/  PLOP3.LUT P0, PT, P0, P6, PT, 0x8f, 0xf8 ;  /* 0x0000000000f8781c */ /* 0x000fda000070d177 */
[----:B------:R-:W-:Y:S05]  /*2410*/  @P0 BRA `(.L_x_2800) ;  /* 0x0000000000040947 */ /* 0x000fea0003800000 */
[----:B------:R-:W-:Y:S05]  /*2420*/  BPT.TRAP 0x1 ;  /* 0x000000040000795c */ /* 0x000fea0000300000 */
.L_x_2800:
[----:B------:R-:W-:Y:S05]  /*2430*/  BSYNC.RECONVERGENT B0 ;  /* 0x0000000000007941 */ /* 0x000fea0003800200 */
.L_x_2799:
[----:B------:R-:W-:Y:S01]  /*2440*/  LOP3.LUT P0, RZ, R5, 0x2, RZ, 0xc0, !PT ;  /* 0x0000000205ff7812 */ /* 0x000fe2000780c0ff */
[----:B------:R-:W-:-:S12]  /*2450*/  BSSY.RECONVERGENT B0, `(.L_x_2801) ;  /* 0x0000003000007945 */ /* 0x000fd80003800200 */
[----:B------:R-:W-:Y:S05]  /*2460*/  @!P0 BRA `(.L_x_2802) ;  /* 0x0000000000048947 */ /* 0x000fea0003800000 */
[----:B------:R-:W-:Y:S05]  /*2470*/  BPT.TRAP 0x1 ;  /* 0x000000040000795c */ /* 0x000fea0000300000 */
.L_x_2802:
[----:B------:R-:W-:Y:S05]  /*2480*/  BSYNC.RECONVERGENT B0 ;  /* 0x0000000000007941 */ /* 0x000fea0003800200 */
.L_x_2801:
[----:B------:R-:W2:Y:S01]  /*2490*/  LDCU.64 UR4, c[0x0][0x348] ;  /* 0x00006900ff0477ac */ /* 0x000ea20008000a00 */
        /* <DEDUP_REMOVED lines=8> */
[----:B--2---:R-:W-:Y:S01]  /*2520*/  UIADD3 UR4, UP0, UPT, UR4, 0x100, URZ ;  /* 0x0000010004047890 */ /* 0x004fe2000ff1e0ff */
        /* <DEDUP_REMOVED lines=29> */
.L_x_2803:
[----:B------:R-:W1:Y:S02]  /*2700*/  SYNCS.PHASECHK.TRANS64.TRYWAIT P0, [UR40+0x38838], R0 ;  /* 0x03883800ff0075a7 */ /* 0x000e640008001128 */
[----:B-1----:R-:W-:Y:S05]  /*2710*/  @!P0 BRA `(.L_x_2804) ;  /* 0x0000010800fc8947 */ /* 0x002fea0003800000 */
.L_x_3002:
[----:B------:R-:W2:Y:S01]  /*2720*/  LDCU UR4, c[0x0][0x40c] ;  /* 0x00008180ff0477ac */ /* 0x000ea20008000800 */
[----:B------:R-:W4:Y:S01]  /*2730*/  LDC.64 R8, c[0x0][0x400] ;  /* 0x00010000ff087b82 */ /* 0x000f220000000a00 */
[C---:B-1----:R-:W-:Y:S01]  /*2740*/  IMAD.SHL.U32 R3, R2.reuse, 0x4, RZ ;  /* 0x0000000402037824 */ /* 0x042fe200078e00ff */
[----:B------:R-:W-:Y:S01]  /*2750*/  LEA R2, R2, UR40, 0x4 ;  /* 0x0000002802027c11 */ /* 0x000fe2000f8e20ff */
[----:B------:R-:W1:Y:S02]  /*2760*/  LDCU UR5, c[0x0][0x410] ;  /* 0x00008200ff0577ac */ /* 0x000e640008000800 */
[C---:B------:R-:W-:Y:S01]  /*2770*/  VIADD R6, R3.reuse, 0x1 ;  /* 0x0000000103067836 */ /* 0x040fe20000000000 */
[C---:B---3--:R-:W-:Y:S01]  /*2780*/  IADD3 R5, PT, PT, R3.reuse, 0x2, RZ ;  /* 0x0000000203057810 */ /* 0x048fe20007ffe0ff */
[C---:B------:R-:W-:Y:S01]  /*2790*/  VIADD R4, R3.reuse, 0x3 ;  /* 0x0000000303047836 */ /* 0x040fe20000000000 */
[----:B------:R-:W-:Y:S02]  /*27a0*/  ISETP.GE.AND P4, PT, R3, UR6, PT ;  /* 0x0000000603007c0c */ /* 0x000fe4000bf86270 */
[----:B------:R-:W-:-:S02]  /*27b0*/  ISETP.GE.AND P3, PT, R6, UR6, PT ;  /* 0x0000000606007c0c */ /* 0x000fc4000bf66270 */
[----:B------:R-:W-:Y:S02]  /*27c0*/  ISETP.GE.AND P2, PT, R5, UR6, PT ;  /* 0x0000000605007c0c */ /* 0x000fe4000bf46270 */
[----:B------:R-:W-:Y:S01]  /*27d0*/  ISETP.GE.AND P1, PT, R4, UR6, PT ;  /* 0x0000000604007c0c */ /* 0x000fe2000bf26270 */
[----:B--2---:R-:W-:-:S04]  /*27e0*/  UIMAD UR4, UR21, UR4, URZ ;  /* 0x00000004150472a4 */ /* 0x004fc8000f8e02ff */
        /* <DEDUP_REMOVED lines=22> */
.L_x_2805:
[----:B------:R-:W-:Y:S01]  /*2950*/  SYNCS.ARRIVE.TRANS64.A1T0 RZ, [UR40+0x38830], RZ ;  /* 0x038830ffffff79a7 */ /* 0x000fe20008100028 */
[----:B------:R-:W-:Y:S05]  /*2960*/  BRA.U !UP1, `(.L_x_2806) ;  /* 0x0000000109047547 */ /* 0x000fea000b800000 */
[----:B------:R-:W-:Y:S05]  /*2970*/  BPT.TRAP 0x1 ;  /* 0x000000040000795c */ /* 0x000fea0000300000 */
.L_x_2806:
[----:B------:R-:W2:Y:S01]  /*2980*/  SYNCS.PHASECHK.TRANS64.TRYWAIT P0, [UR40+0x38828], R0 ;  /* 0x03882800ff0075a7 */ /* 0x000ea20008001128 */
[----:B-1----:R-:W-:Y:S01]  /*2990*/  @!P6 MOV R5, 0x8000 ;  /* 0x000080000005e802 */ /* 0x002fe20000000f00 */
[----:B--2---:R-:W-:Y:S06]  /*29a0*/  @!P0 BRA `(.L_x_2807) ;  /* 0x0000010800708947 */ /* 0x004fec0003800000 */
.L_x_3004:
[----:B------:R2:W-:Y:S01]  /*29b0*/  @!P6 SYNCS.ARRIVE.TRANS64 RZ, [UR40+0x38820], R5 ;  /* 0x03882005ffffe9a7 */ /* 0x0005e20008000028 */
[----:B------:R-:W-:-:S09]  /*29c0*/  UPLOP3.LUT UP2, UPT, UP3, UP2, UPT, 0xf8, 0x8f ;  /* 0x00000000008f789c */ /* 0x000fd20001f45f70 */
[----:B------:R-:W-:Y:S05]  /*29d0*/  BRA.U !UP2, `(.L_x_2808) ;  /* 0x000000010a047547 */ /* 0x000fea000b800000 */
[----:B------:R-:W-:Y:S05]  /*29e0*/  BPT.TRAP 0x1 ;  /* 0x000000040000795c */ /* 0x000fea0000300000 */
.L_x_2808:
[----:B------:R-:W-:Y:S01]  /*29f0*/  LOP3.LUT P0, R11, R11, 0x1f, RZ, 0xc0, !PT ;  /* 0x0000001f0b0b7812 */ /* 0x000fe2000780c0ff */
[----:B------:R-:W-:Y:S03]  /*2a00*/  BSSY.RECONVERGENT B0, `(.L_x_2809) ;  /* 0x0000004000007945 */ /* 0x000fe60003800200 */
[----:B------:R-:W-:-:S13]  /*2a10*/  PLOP3.LUT P0, PT, P0, P6, PT, 0x8f, 0xf8 ;  /* 0x0000000000f8781c */ /* 0x000fda000070d177 */
[----:B------:R-:W-:Y:S05]  /*2a20*/  @P0 BRA `(.L_x_2810) ;  /* 0x0000000000040947 */ /* 0x000fea0003800000 */
[----:B------:R-:W-:Y:S05]  /*2a30*/  BPT.TRAP 0x1 ;  /* 0x000000040000795c */ /* 0x000fea0000300000 */
.L_x_2810:
[----:B------:R-:W-:Y:S05]  /*2a40*/  BSYNC.RECONVERGENT B0 ;  /* 0x0000000000007941 */ /* 0x000fea0003800200 */
.L_x_2809:
[----:B------:R-:W-:Y:S05]  /*2a50*/  BRA.U !UP1, `(.L_x_2811) ;  /* 0x0000000109047547 */ /* 0x000fea000b800000 */
[----:B------:R-:W-:Y:S05]  /*2a60*/  BPT.TRAP 0x1 ;  /* 0x000000040000795c */ /* 0x000fea0000300000 */
.L_x_2811:
        /* <DEDUP_REMOVED lines=40> */
.L_x_2812:
[----:B------:R-:W1:Y:S02]  /*2cf0*/  SYNCS.PHASECHK.TRANS64.TRYWAIT P0, [UR40+0x38848], R0 ;  /* 0x03884800ff0075a7 */ /* 0x000e640008001128 */
[----:B-1----:R-:W-:Y:S05]  /*2d00*/  @!P0 BRA `(.L_x_2813) ;  /* 0x0000010400b08947 */ /* 0x002fea0003800000 */
.L_x_3006:
        /* <DEDUP_REMOVED lines=26> */
.L_x_2814:
        /* <DEDUP_REMOVED lines=16> */
.L_x_2833:
[----:B------:R-:W-:Y:S01]  /*2fb0*/  UIADD3 UR8, UPT, UPT, UR26, 0x1, URZ ;  /* 0x000000011a087890 */ /* 0x000fe2000fffe0ff */
[----:B--2---:R-:W5:Y:S01]  /*2fc0*/  LDL R0, [R1+0x4] ;  /* 0x0000040001007983 */ /* 0x004f620000100800 */
[----:B------:R-:W-:Y:S01]  /*2fd0*/  UIADD3 UR6, UPT, UPT, UR20, 0x1, URZ ;  /* 0x0000000114067890 */ /* 0x000fe2000fffe0ff */
[----:B------:R-:W-:Y:S01]  /*2fe0*/  BSSY.RECONVERGENT B0, `(.L_x_2815) ;  /* 0x0000009000007945 */ /* 0x000fe20003800200 */
[----:B------:R-:W-:Y:S04]  /*2ff0*/  UISETP.NE.AND UP0, UPT, UR8, UR47, UPT ;  /* 0x0000002f0800728c */ /* 0x000fe8000bf05270 */
[----:B------:R-:W-:Y:S07]  /*3000*/  USEL UR26, UR8, URZ, UP0 ;  /* 0x000000ff081a7287 */ /* 0x000fee0008000000 */
[----:B------:R-:W-:Y:S07]  /*3010*/  @UP0 UIADD3 UR6, UPT, UPT, UR20, URZ, URZ ;  /* 0x000000ff14060290 */ /* 0x000fee000fffe0ff */
[----:B------:R-:W-:Y:S01]  /*3020*/  UMOV UR20, UR6 ;  /* 0x0000000600147c82 */ /* 0x000fe20008000000 */
[----:B-----5:R-:W-:Y:S11]  /*3030*/  LOP3.LUT P0, RZ, R0, 0x2, RZ, 0xc0, !PT ;  /* 0x0000000200ff7812 */ /* 0x020ff6000780c0ff */
[----:B------:R-:W-:Y:S02]  /*3040*/  @!UPT UIADD3 URZ, UPT, UPT, URZ, URZ, URZ ;  /* 0x000000fffffff290 */ /* 0x000fe4000fffe0ff */
[----:B-1----:R-:W-:Y:S05]  /*3050*/  @!P0 BRA `(.L_x_2816) ;  /* 0x0000000000048947 */ /* 0x002fea0003800000 */
[----:B-1--4-:R-:W-:Y:S05]  /*3060*/  BPT.TRAP 0x1 ;  /* 0x000000040000795c */ /* 0x012fea0000300000 */
.L_x_2816:
[----:B-1--4-:R-:W-:Y:S05]  /*3070*/  BSYNC.RECONVERGENT B0 ;  /* 0x0000000000007941 */ /* 0x012fea0003800200 */
.L_x_2815:
[----:B------:R-:W-:Y:S01]  /*3080*/  ULEA UR17, UR23, UR40, 0x3 ;  /* 0x0000002817117291 */ /* 0x000fe2000f8e18ff */
[----:B------:R-:W-:Y:S02]  /*3090*/  SHF.L.U32 R5, R7, 0x1f, RZ ;  /* 0x0000001f07057819 */ /* 0x000fe400000006ff */
[----:B------:R-:W-:Y:S06]  /*30a0*/  @!P6 MOV R4, 0x8000 ;  /* 0x000080000004e802 */ /* 0x000fec0000000f00 */
[----:B------:R-:W1:Y:S02]  /*30b0*/  SYNCS.PHASECHK.TRANS64.TRYWAIT P0, [UR17+0x38810], R5 ;  /* 0x03881005ff0075a7 */ /* 0x000e640008001111 */
[----:B-1----:R-:W-:Y:S05]  /*30c0*/  @!P0 BRA `(.L_x_2817) ;  /* 0x0000010000d88947 */ /* 0x002fea0003800000 */
.L_x_3008:
[----:B------:R4:W-:Y:S01]  /*30d0*/  @!P6 SYNCS.ARRIVE.TRANS64 RZ, [UR17+0x38800], R4 ;  /* 0x03880004ffffe9a7 */ /* 0x0009e20008000011 */
[----:B------:R-:W5:Y:S01]  /*30e0*/  LDL R6, [R1+0x4] ;  /* 0x0000040001067983 */ /* 0x000f620000100800 */
[----:B------:R-:W-:Y:S01]  /*30f0*/  BSSY.RECONVERGENT B0, `(.L_x_2818) ;  /* 0x0000005000007945 */ /* 0x000fe20003800200 */
[----:B-----5:R-:W-:Y:S11]  /*3100*/  LOP3.LUT P0, RZ, R6, 0x1, RZ, 0xc0, !PT ;  /* 0x0000000106ff7812 */ /* 0x020ff6000780c0ff */
[----:B------:R-:W-:Y:S02]  /*3110*/  @!UPT UIADD3 URZ, UPT, UPT, URZ, URZ, URZ ;  /* 0x000000fffffff290 */ /* 0x000fe4000fffe0ff */
[----:B----4-:R-:W-:Y:S05]  /*3120*/  @!P0 BRA `(.L_x_2819) ;  /* 0x0000000000048947 */ /* 0x010fea0003800000 */
[----:B------:R-:W-:Y:S05]  /*3130*/  BPT.TRAP 0x1 ;  /* 0x000000040000795c */ /* 0x000fea0000300000 */
.L_x_2819:
[----:B------:R-:W-:Y:S05]  /*3140*/  BSYNC.RECONVERGENT B0 ;  /* 0x0000000000007941 */ /* 0x000fea0003800200 */
.L_x_2818:
[----:B------:R-:W-:Y:S01]  /*3150*/  ISETP.EQ.OR P2, PT, R11, RZ, P6 ;  /* 0x000000ff0b00720c */ /* 0x000fe20003742670 */
[----:B------:R-:W-:Y:S11]  /*3160*/  BSSY.RECONVERGENT B0, `(.L_x_2820) ;  /* 0x0000004000007945 */ /* 0x000ff60003800200 */
[----:B------:R-:W-:Y:S01]  /*3170*/  @!UPT UIADD3 URZ, UPT, UPT, URZ, URZ, URZ ;  /* 0x000000fffffff290 */ /* 0x000fe2000fffe0ff */
[----:B------:R-:W-:Y:S05]  /*3180*/  @P2 BRA `(.L_x_2821) ;  /* 0x0000000000042947 */ /* 0x000fea0003800000 */
[----:B------:R-:W-:Y:S05]  /*3190*/  BPT.TRAP 0x1 ;  /* 0x000000040000795c */ /* 0x000fea0000300000 */
.L_x_2821:
[----:B------:R-:W-:Y:S05]  /*31a0*/  BSYNC.RECONVERGENT B0 ;  /* 0x0000000000007941 */ /* 0x000fea0003800200 */
.L_x_2820:
        /* <DEDUP_REMOVED lines=20> */
[----:B----4-:R-:W-:Y:S05]  /*32f0*/  BRA.U !UP3, `(.L_x_2822) ;  /* 0x000000010b047547 */ /* 0x010fea000b800000 */
[----:B------:R-:W-:Y:S05]  /*3300*/  BPT.TRAP 0x1 ;  /* 0x000000040000795c */ /* 0x000fea0000300000 */
.L_x_2822:
[----:B------:R-:W-:Y:S04]  /*3310*/  SHF.L.U32 R4, R9, 0x1f, RZ ;  /* 0x0000001f09047819 */ /* 0x000fe800000006ff */
[----:B------:R-:W4:Y:S02]  /*3320*/  SYNCS.PHASECHK.TRANS64.TRYWAIT P0, [UR40+0x38838], R4 ;  /* 0x03883804ff0075a7 */ /* 0x000f240008001128 */
[----:B----4-:R-:W-:Y:S05]  /*3330*/  @!P0 BRA `(.L_x_2823) ;  /* 0x0000010000548947 */ /* 0x010fea0003800000 */
.L_x_3010:
        /* <DEDUP_REMOVED lines=35> */
.L_x_2824:
[----:B------:R-:W-:Y:S01]  /*3570*/  SYNCS.ARRIVE.TRANS64.A1T0 RZ, [UR40+0x38830], RZ ;  /* 0x038830ffffff79a7 */ /* 0x000fe20008100028 */
[----:B------:R-:W-:Y:S05]  /*3580*/  BRA.U !UP1, `(.L_x_2825) ;  /* 0x0000000109047547 */ /* 0x000fea000b800000 */
[----:B------:R-:W-:Y:S05]  /*3590*/  BPT.TRAP 0x1 ;  /* 0x000000040000795c */ /* 0x000fea0000300000 */
.L_x_2825:
[----:B------:R-:W-:Y:S02]  /*35a0*/  SHF.L.U32 R6, R8, 0x1f, RZ ;  /* 0x0000001f08067819 */ /* 0x000fe400000006ff */
[----:B------:R-:W-:Y:S02]  /*35b0*/  @!P6 MOV R5, 0x8000 ;  /* 0x000080000005e802 */ /* 0x000fe40000000f00 */
[----:B------:R-:W2:Y:S02]  /*35c0*/  SYNCS.PHASECHK.TRANS64.TRYWAIT P0, [UR40+0x38828], R6 ;  /* 0x03882806ff0075a7 */ /* 0x000ea40008001128 */
[----:B--2---:R-:W-:Y:S05]  /*35d0*/  @!P0 BRA `(.L_x_2826) ;  /* 0x000000fc00c48947 */ /* 0x004fea0003800000 */
.L_x_3012:
[----:B------:R4:W-:Y:S01]  /*35e0*/  @!P6 SYNCS.ARRIVE.TRANS64 RZ, [UR40+0x38820], R5 ;  /* 0x03882005ffffe9a7 */ /* 0x0009e20008000028 */
[----:B------:R-:W-:Y:S05]  /*35f0*/  BRA.U !UP2, `(.L_x_2827) ;  /* 0x000000010a047547 */ /* 0x000fea000b800000 */
[----:B------:R-:W-:Y:S05]  /*3600*/  BPT.TRAP 0x1 ;  /* 0x000000040000795c */ /* 0x000fea0000300000 */
.L_x_2827:
[----:B------:R-:W-:Y:S04]  /*3610*/  BSSY.RECONVERGENT B0, `(.L_x_2828) ;  /* 0x0000003000007945 */ /* 0x000fe80003800200 */
[----:B------:R-:W-:Y:S05]  /*3620*/  @P2 BRA `(.L_x_2829) ;  /* 0x0000000000042947 */ /* 0x000fea0003800000 */
[----:B------:R-:W-:Y:S05]  /*3630*/  BPT.TRAP 0x1 ;  /* 0x000000040000795c */ /* 0x000fea0000300000 */
.L_x_2829:
[----:B------:R-:W-:Y:S05]  /*3640*/  BSYNC.RECONVERGENT B0 ;  /* 0x0000000000007941 */ /* 0x000fea0003800200 */
.L_x_2828:
        /* <DEDUP_REMOVED lines=18> */
.L_x_2830:
[----:B----4-:R-:W-:Y:S04]  /*3770*/  SHF.L.U32 R5, R10, 0x1f, RZ ;  /* 0x0000001f0a057819 */ /* 0x010fe800000006ff */
[----:B------:R-:W1:Y:S02]  /*3780*/  SYNCS.PHASECHK.TRANS64.TRYWAIT P0, [UR40+0x38848], R5 ;  /* 0x03884805ff0075a7 */ /* 0x000e640008001128 */
[----:B-1----:R-:W-:Y:S05]  /*3790*/  @!P0 BRA `(.L_x_2831) ;  /* 0x000000fc006c8947 */ /* 0x002fea0003800000 */
.L_x_3014:
        /* <DEDUP_REMOVED lines=26> */
.L_x_2832:
        /* <DEDUP_REMOVED lines=14> */
.L_x_7164:
        /* <DEDUP_REMOVED lines=20> */
.L_x_2837:
[----:B------:R-:W-:Y:S05]  /*3b60*/  NANOSLEEP 0x64 ;  /* 0x000000640000795d */ /* 0x000fea0003800000 */
[----:B------:R-:W-:-:S05]  /*3b70*/  UMOV UR4, 0x10 ;  /* 0x0000001000047882 */ /* 0x000fca0000000000 */
[----:B------:R-:W-:Y:S04]  /*3b80*/  DEPBAR.LE SB1, 0x36 ;  /* 0x00009d800000791a */ /* 0x000fe80000000000 */
[----:B------:R-:W1:Y:S02]  /*3b90*/  UTCATOMSWS.FIND_AND_SET.ALIGN UP0, UR4, UR4 ;  /* 0x00000004000475e3 */ /* 0x000e640008000800 */
[----:B-1----:R-:W-:Y:S01]  /*3ba0*/  MOV R3, UR4 ;  /* 0x0000000400037c02 */ /* 0x002fe20008000f00 */
[----:B------:R-:W-:Y:S05]  /*3bb0*/  BRA.U !UP0, `(.L_x_2837) ;  /* 0xfffffffd08e87547 */ /* 0x000fea000b83ffff */
.L_x_2836:
[-C--:B------:R-:W-:Y:S02]  /*3bc0*/  SHF.L.U32 R2, R2, R3.reuse, RZ ;  /* 0x0000000302027219 */ /* 0x080fe400000006ff */
[----:B------:R-:W-:Y:S01]  /*3bd0*/  SHF.L.U32 R0, R0, R3, RZ ;  /* 0x0000000300007219 */ /* 0x000fe200000006ff */
[----:B------:R-:W-:Y:S02]  /*3be0*/  IMAD.SHL.U32 R3, R3, 0x20, RZ ;  /* 0x0000002003037824 */ /* 0x000fe400078e00ff */
[----:B------:R1:W-:Y:S04]  /*3bf0*/  ATOMS.OR RZ, [UR5+0x14], R2 ;  /* 0x00001402ffff798c */ /* 0x0003e8000b000005 */
[----:B------:R1:W-:Y:S04]  /*3c00*/  ATOMS.OR RZ, [UR5+0x18], R0 ;  /* 0x00001800ffff798c */ /* 0x0003e8000b000005 */
[----:B------:R1:W-:Y:S01]  /*3c10*/  STS [UR22+0x388c0], R3 ;  /* 0x0388c003ff007988 */ /* 0x0003e20008000816 */
[----:B------:R-:W-:Y:S05]  /*3c20*/  BRA `(.L_x_2835) ;  /* 0x00000000000c7947 */ /* 0x000fea0003800000 */
.L_x_2834:
[----:B------:R1:W-:Y:S01]  /*3c30*/  STS [UR22+0x388c0], R0 ;  /* 0x0388c000ff007988 */ /* 0x0003e20008000816 */
[----:B------:R-:W-:-:S03]  /*3c40*/  MOV R2, 0x3c60 ;  /* 0x00003c6000027802 */ /* 0x000fc60000000f00 */
[----:B-1----:R-:W-:Y:S05]  /*3c50*/  CALL.REL.NOINC `($__internal_34_$__cuda_sm10x_tcgen05_guardrail_trap_phase_invalid_during_alloc) ;  /* 0x0000010000c47944 */ /* 0x002fea0003c00000 */
.L_x_2835:
        /* <DEDUP_REMOVED lines=23> */
[----:B------:R-:W-:Y:S01]  /*3dd0*/  ULOP3.LUT UR5, UR5, 0x3fff, URZ, 0xc0, !UPT ;  /* 0x00003fff05057892 */ /* 0x000fe2000f8ec0ff */
[----:B------:R-:W-:Y:S01]  /*3de0*/  IMAD.U32 R5, RZ, RZ, UR9 ;  /* 0x00000009ff057e24 */ /* 0x000fe2000f8e00ff */
[----:B------:R-:W-:Y:S01]  /*3df0*/  ULOP3.LUT UR47, UR8, 0x10000, URZ, 0xfc, !UPT ;  /* 0x00010000082f7892 */ /* 0x000fe2000f8efcff */
[----:B------:R-:W-:Y:S01]  /*3e00*/  MOV R6, UR4 ;  /* 0x0000000400067c02 */ /* 0x000fe20008000f00 */
[----:B------:R-:W-:Y:S01]  /*3e10*/  ULOP3.LUT UR26, UR5, 0x10000, URZ, 0xfc, !UPT ;  /* 0x00010000051a7892 */ /* 0x000fe2000f8efcff */
[----:B------:R-:W-:Y:S01]  /*3e20*/  IMAD.U32 R14, RZ, RZ, UR7 ;  /* 0x00000007ff0e7e24 */ /* 0x000fe2000f8e00ff */
[----:B------:R-:W-:Y:S01]  /*3e30*/  ULOP3.LUT UR36, UR5, 0x4000000, URZ, 0xfc, !UPT ;  /* 0x0400000005247892 */ /* 0x000fe2000f8efcff */
[----:B------:R-:W-:Y:S01]  /*3e40*/  UMOV UR41, 0x40004040 ;  /* 0x4000404000297882 */ /* 0x000fe20000000000 */
[----:B------:R-:W-:Y:S01]  /*3e50*/  UMOV UR25, 0x40004040 ;  /* 0x4000404000197882 */ /* 0x000fe20000000000 */
[----:B------:R-:W-:Y:S01]  /*3e60*/  UMOV UR27, 0x40004040 ;  /* 0x40004040001b7882 */ /* 0x000fe20000000000 */
[----:B------:R-:W-:Y:S01]  /*3e70*/  UMOV UR37, 0x40004040 ;  /* 0x4000404000257882 */ /* 0x000fe20000000000 */
[----:B------:R-:W-:Y:S06]  /*3e80*/  @!P5 BRA `(.L_x_2839) ;  /* 0x000000000004d947 */ /* 0x000fec0003800000 */
[----:B------:R-:W-:Y:S05]  /*3e90*/  BPT.TRAP 0x1 ;  /* 0x000000040000795c */ /* 0x000fea0000300000 */
.L_x_2839:
[----:B------:R-:W-:Y:S05]  /*3ea0*/  BSYNC.RECONVERGENT B0 ;  /* 0x0000000000007941 */ /* 0x000fea0003800200 */
.L_x_2838:
[----:B------:R-:W-:Y:S01]  /*3eb0*/  SHF.L.U32 R9, RZ, 0x1f, RZ ;  /* 0x0000001fff097819 */ /* 0x000fe200000006ff */
[----:B------:R-:W-:-:S03]  /*3ec0*/  IMAD.MOV.U32 R8, RZ, RZ, 0x1 ;  /* 0x00000001ff087424 */ /* 0x000fc600078e00ff */
[----:B------:R-:W2:Y:S02]  /*3ed0*/  SYNCS.PHASECHK.TRANS64.TRYWAIT P0, [UR22+0x38800], R9 ;  /* 0x03880009ff0075a7 */ /* 0x000ea40008001116 */
[----:B------:R-:W-:Y:S01]  /*3ee0*/  SHF.L.U32 R8, R8, 0x1f, RZ ;  /* 0x0000001f08087819 */ /* 0x000fe200000006ff */
[----:B--2---:R-:W-:Y:S06]  /*3ef0*/  @!P0 BRA `(.L_x_2840) ;  /* 0x000000f400ac8947 */ /* 0x004fec0003800000 */
.L_x_3016:
[----:B------:R-:W2:Y:S01]  /*3f00*/  SYNCS.PHASECHK.TRANS64.TRYWAIT P0, [UR22+0x38858], R8 ;  /* 0x03885808ff0075a7 */ /* 0x000ea20008001116 */
[----:B-1----:R-:W-:Y:S01]  /*3f10*/  HFMA2 R3, -RZ, RZ, 0, 2.288818359375e-05 ;  /* 0x00000180ff037431 */ /* 0x002fe200000001ff */
[----:B------:R-:W-:Y:S01]  /*3f20*/  MOV R2, 0x180 ;  /* 0x0000018000027802 */ /* 0x000fe20000000f00 */
[----:B------:R-:W-:Y:S01]  /*3f30*/  HFMA2 R0, -RZ, RZ, 0, 2.288818359375e-05 ;  /* 0x00000180ff007431 */ /* 0x000fe200000001ff */
[----:B--2---:R-:W-:Y:S06]  /*3f40*/  @!P0 BRA `(.L_x_2841) ;  /* 0x000000f400b08947 */ /* 0x004fec0003800000 */
.L_x_3018:
        /* <DEDUP_REMOVED lines=68> */
.L_x_2842:
[----:B--2---:R-:W-:-:S09]  /*4390*/  UIADD3 UR4, UPT, UPT, UR22, 0x38850, URZ ;  /* 0x0003885016047890 */ /* 0x004fd2000fffe0ff */
[----:B------:R2:W-:Y:S01]  /*43a0*/  UTCBAR [UR4], URZ ;  /* 0x000000ff040073e9 */ /* 0x0005e200080000ff */
[----:B------:R-:W-:Y:S05]  /*43b0*/  BRA.U !UP4, `(.L_x_2843) ;  /* 0x000000010c047547 */ /* 0x000fea000b800000 */
[----:B--2---:R-:W-:Y:S05]  /*43c0*/  BPT.TRAP 0x1 ;  /* 0x000000040000795c */ /* 0x004fea0000300000 */
.L_x_2843:
[----:B------:R-:W3:Y:S02]  /*43d0*/  SYNCS.PHASECHK.TRANS64.TRYWAIT P0, [UR22+0x38820], R9 ;  /* 0x03882009ff0075a7 */ /* 0x000ee40008001116 */
[----:B---3--:R-:W-:Y:S05]  /*43e0*/  @!P0 BRA `(.L_x_2844) ;  /* 0x000000f000a08947 */ /* 0x008fea0003800000 */
.L_x_3020:
[----:B------:R-:W-:Y:S05]  /*43f0*/  BRA.U !UP0, `(.L_x_2845) ;  /* 0x0000000108047547 */ /* 0x000fea000b800000 */
[----:B--2---:R-:W-:Y:S05]  /*4400*/  BPT.TRAP 0x1 ;  /* 0x000000040000795c */ /* 0x004fea0000300000 */
.L_x_2845:
[----:B------:R-:W4:Y:S02]  /*4410*/  SYNCS.PHASECHK.TRANS64.TRYWAIT P0, [UR22+0x38868], R8 ;  /* 0x03886808ff0075a7 */ /* 0x000f240008001116 */
[----:B----4-:R-:W-:Y:S05]  /*4420*/  @!P0 BRA `(.L_x_2846) ;  /* 0x000000f000a88947 */ /* 0x010fea0003800000 */
.L_x_3022:
[----:B------:R-:W-:Y:S05]  /*4430*/  BRA.U !UP0, `(.L_x_2847) ;  /* 0x0000000108047547 */ /* 0x000fea000b800000 */
[----:B--2---:R-:W-:Y:S05]  /*4440*/  BPT.TRAP 0x1 ;  /* 0x000000040000795c */ /* 0x004fea0000300000 */
.L_x_2847:
[----:B------:R-:W4:Y:S01]  /*4450*/  SYNCS.PHASECHK.TRANS64.TRYWAIT P0, [UR22+0x38878], R8 ;  /* 0x03887808ff0075a7 */ /* 0x000f220008001116 */
[----:B---3--:R-:W-:Y:S01]  /*4460*/  HFMA2 R0, -RZ, RZ, 0, 1.52587890625e-05 ;  /* 0x00000100ff007431 */ /* 0x008fe200000001ff */
[----:B------:R-:W-:Y:S01]  /*4470*/  MOV R2, 0x100 ;  /* 0x0000010000027802 */ /* 0x000fe20000000f00 */
[----:B----4-:R-:W-:Y:S06]  /*4480*/  @!P0 BRA `(.L_x_2848) ;  /* 0x000000f000a88947 */ /* 0x010fec0003800000 */
.L_x_3024:
[----:B------:R-:W-:Y:S01]  /*4490*/  R2UR UR64, R2 ;  /* 0x00000000024072ca */ /* 0x000fe200000e0000 */
[----:B------:R-:W-:Y:S01]  /*44a0*/  IMAD.MOV.U32 R2, RZ, RZ, 0x100 ;  /* 0x00000100ff027424 */ /* 0x000fe200078e00ff */
[----:B------:R-:W-:Y:S01]  /*44b0*/  R2UR UR63, R0 ;  /* 0x00000000003f72ca */ /* 0x000fe200000e0000 */
[----:B------:R-:W-:Y:S01]  /*44c0*/  IMAD.MOV.U32 R0, RZ, RZ, 0x100 ;  /* 0x00000100ff007424 */ /* 0x000fe200078e00ff */
[----:B------:R-:W-:Y:S01]  /*44d0*/  UIADD3 UR38, UPT, UPT, UR26, 0x2, URZ ;  /* 0x000000021a267890 */ /* 0x000fe2000fffe0ff */
[----:B-1----:R-:W-:Y:S01]  /*44e0*/  MOV.SPILL R7, UR37 ;  /* 0x0000002500077c02 */ /* 0x002fe20009000f00 */
        /* <DEDUP_REMOVED lines=13> */
[----:B---3--:R-:W-:Y:S01]  /*45c0*/  MOV.SPILL R3, UR36 ;  /* 0x0000002400037c02 */ /* 0x008fe20009000f00 */
[----:B------:R-:W-:Y:S01]  /*45d0*/  UMOV UR36, 0x0 ;  /* 0x0000000000247882 */ /* 0x000fe20000000000 */
[----:B------:R-:W-:Y:S01]  /*45e0*/  UMOV UR37, 0x8200010 ;  /* 0x0820001000257882 */ /* 0x000fe20000000000 */
[----:B------:R-:W-:Y:S01]  /*45f0*/  UIADD3 UR10, UPT, UPT, UR24, 0x402, URZ ;  /* 0x00000402180a7890 */ /* 0x000fe2000fffe0ff */
[----:B------:R1:W-:Y:S01]  /*4600*/  UTCHMMA gdesc[UR24], gdesc[UR26], tmem[UR64], tmem[UR36], idesc[UR37], !UPT ;  /* 0x00ff241a180075ea */ /* 0x0003e2000f800040 */
[----:B------:R-:W-:-:S02]  /*4610*/  UIADD3 UR12, UPT, UPT, UR26, 0x402, URZ ;  /* 0x000004021a0c7890 */ /* 0x000fc4000fffe0ff */
[----:B------:R-:W-:Y:S02]  /*4620*/  UIADD3 UR6, UPT, UPT, UR24, 0x404, URZ ;  /* 0x0000040418067890 */ /* 0x000fe4000fffe0ff */
[----:B------:R-:W-:Y:S02]  /*4630*/  UIADD3 UR8, UPT, UPT, UR26, 0x404, URZ ;  /* 0x000004041a087890 */ /* 0x000fe4000fffe0ff */
        /* <DEDUP_REMOVED lines=18> */
[----:B------:R1:W-:Y:S01]  /*4760*/  UTCHMMA gdesc[UR32], gdesc[UR38], tmem[UR63], tmem[UR64], idesc[UR65], UPT ;  /* 0x00ff4026200075ea */ /* 0x0003e2000b80003f */
        /* <DEDUP_REMOVED lines=18> */
[----:B------:R-:W-:-:S02]  /*4890*/  R2UR.FILL UR37, R7 ;  /* 0x00000000072572ca */ /* 0x000fc400004e0000 */
[----:B------:R-:W-:Y:S01]  /*48a0*/  R2UR.FILL UR36, R3 ;  /* 0x00000000032472ca */ /* 0x000fe200004e0000 */
[----:B------:R-:W-:-:S14]  /*48b0*/  BRA.U !UP0, `(.L_x_2849) ;  /* 0x0000000108047547 */ /* 0x000fdc000b800000 */
[----:B-1----:R-:W-:Y:S05]  /*48c0*/  BPT.TRAP 0x1 ;  /* 0x000000040000795c */ /* 0x002fea0000300000 */
.L_x_2849:
[----:B-1----:R-:W-:-:S09]  /*48d0*/  UIADD3 UR4, UPT, UPT, UR22, 0x38860, URZ ;  /* 0x0003886016047890 */ /* 0x002fd2000fffe0ff */
[----:B------:R1:W-:Y:S01]  /*48e0*/  UTCBAR [UR4], URZ ;  /* 0x000000ff040073e9 */ /* 0x0003e200080000ff */
[----:B------:R-:W-:Y:S05]  /*48f0*/  BRA.U !UP0, `(.L_x_2850) ;  /* 0x0000000108047547 */ /* 0x000fea000b800000 */
[----:B-1----:R-:W-:Y:S05]  /*4900*/  BPT.TRAP 0x1 ;  /* 0x000000040000795c */ /* 0x002fea0000300000 */
.L_x_2850:
[----:B------:R-:W2:Y:S01]  /*4910*/  SYNCS.PHASECHK.TRANS64.TRYWAIT P0, [UR22+0x38880], R9 ;  /* 0x03888009ff0075a7 */ /* 0x000ea20008001116 */
[----:B------:R-:W-:Y:S01]  /*4920*/  HFMA2 R0, -RZ, RZ, 0, 7.62939453125e-06 ;  /* 0x00000080ff007431 */ /* 0x000fe200000001ff */
[----:B------:R-:W-:Y:S01]  /*4930*/  MOV R2, 0x180 ;  /* 0x0000018000027802 */ /* 0x000fe20000000f00 */
[----:B--2---:R-:W-:Y:S06]  /*4940*/  @!P0 BRA `(.L_x_2851) ;  /* 0x000000ec00908947 */ /* 0x004fec0003800000 */
.L_x_3026:
        /* <DEDUP_REMOVED lines=64> */
[----:B------:R-:W-:Y:S05]  /*4d50*/  BRA.U !UP0, `(.L_x_2852) ;  /* 0x0000000108047547 */ /* 0x000fea000b800000 */
[----:B-1----:R-:W-:Y:S05]  /*4d60*/  BPT.TRAP 0x1 ;  /* 0x000000040000795c */ /* 0x002fea0000300000 */
.L_x_2852:
[----:B-1----:R-:W-:-:S09]  /*4d70*/  UIADD3 UR16, UPT, UPT, UR22, 0x38888, URZ ;  /* 0x0003888816107890 */ /* 0x002fd2000fffe0ff */
[----:B------:R1:W-:Y:S01]  /*4d80*/  UTCBAR [UR16], URZ ;  /* 0x000000ff100073e9 */ /* 0x0003e200080000ff */
[----:B------:R-:W-:Y:S05]  /*4d90*/  BRA.U !UP4, `(.L_x_2853) ;  /* 0x000000010c047547 */ /* 0x000fea000b800000 */
[----:B-1----:R-:W-:Y:S05]  /*4da0*/  BPT.TRAP 0x1 ;  /* 0x000000040000795c */ /* 0x002fea0000300000 */
.L_x_2853:
        /* <DEDUP_REMOVED lines=10> */
[----:B------:R-:W-:Y:S01]  /*4e50*/  R2UR UR35, R5 ;  /* 0x00000000052372ca */ /* 0x000fe200000e0000 */
[----:B------:R-:W-:Y:S01]  /*4e60*/  UMOV UR20, UR54 ;  /* 0x0000003600147c82 */ /* 0x000fe20008000000 */
[----:B------:R-:W-:Y:S01]  /*4e70*/  UMOV UR21, 0x40004040 ;  /* 0x4000404000157882 */ /* 0x000fe20000000000 */
[----:B------:R-:W-:Y:S01]  /*4e80*/  UMOV UR17, 0x40004040 ;  /* 0x4000404000117882 */ /* 0x000fe20000000000 */
[----:B------:R-:W-:Y:S01]  /*4e90*/  HFMA2 R11, -RZ, RZ, 0, 5.9604644775390625e-08 ;  /* 0x00000001ff0b7431 */ /* 0x000fe200000001ff */
[----:B------:R-:W-:Y:S01]  /*4ea0*/  UMOV UR29, 0x40004040 ;  /* 0x40004040001d7882 */ /* 0x000fe20000000000 */
[----:B------:R-:W-:Y:S01]  /*4eb0*/  HFMA2 R7, -RZ, RZ, 0, 0 ;  /* 0x00000000ff077431 */ /* 0x000fe200000001ff */
[----:B------:R-:W-:Y:S01]  /*4ec0*/  UMOV UR16, UR52 ;  /* 0x0000003400107c82 */ /* 0x000fe20008000000 */
[----:B------:R-:W-:Y:S01]  /*4ed0*/  IMAD.U32 R24, RZ, RZ, UR28 ;  /* 0x0000001cff187e24 */ /* 0x000fe2000f8e00ff */
[----:B------:R-:W-:Y:S01]  /*4ee0*/  MOV R22, UR20 ;  /* 0x0000001400167c02 */ /* 0x000fe20008000f00 */
[----:B------:R-:W-:Y:S01]  /*4ef0*/  IMAD.U32 R23, RZ, RZ, UR21 ;  /* 0x00000015ff177e24 */ /* 0x000fe2000f8e00ff */
[----:B------:R-:W-:Y:S01]  /*4f00*/  CS2R R12, SRZ ;  /* 0x00000000000c7805 */ /* 0x000fe2000001ff00 */
[----:B------:R-:W-:Y:S01]  /*4f10*/  IMAD.U32 R21, RZ, RZ, UR17 ;  /* 0x00000011ff157e24 */ /* 0x000fe2000f8e00ff */
[----:B------:R-:W-:Y:S01]  /*4f20*/  MOV R9, 0x1 ;  /* 0x0000000100097802 */ /* 0x000fe20000000f00 */
[----:B------:R-:W-:Y:S01]  /*4f30*/  IMAD.MOV.U32 R10, RZ, RZ, RZ ;  /* 0x000000ffff0a7224 */ /* 0x000fe200078e00ff */
[----:B------:R-:W-:Y:S01]  /*4f40*/  UMOV UR76, UR50 ;  /* 0x00000032004c7c82 */ /* 0x000fe20008000000 */
[----:B------:R-:W-:Y:S01]  /*4f50*/  IMAD.MOV.U32 R8, RZ, RZ, 0x1 ;  /* 0x00000001ff087424 */ /* 0x000fe200078e00ff */
[----:B------:R-:W-:Y:S01]  /*4f60*/  UMOV UR74, UR48 ;  /* 0x00000030004a7c82 */ /* 0x000fe20008000000 */
[----:B------:R-:W-:Y:S01]  /*4f70*/  UMOV UR72, UR44 ;  /* 0x0000002c00487c82 */ /* 0x000fe20008000000 */
[----:B------:R-:W-:Y:S01]  /*4f80*/  UMOV UR70, UR42 ;  /* 0x0000002a00467c82 */ /* 0x000fe20008000000 */
[----:B------:R-:W-:Y:S01]  /*4f90*/  UMOV UR68, UR34 ;  /* 0x0000002200447c82 */ /* 0x000fe20008000000 */
[----:B------:R-:W-:Y:S01]  /*4fa0*/  IMAD.U32 R25, RZ, RZ, UR29 ;  /* 0x0000001dff197e24 */ /* 0x000fe2000f8e00ff */
[----:B------:R-:W-:Y:S01]  /*4fb0*/  MOV R20, UR16 ;  /* 0x0000001000147c02 */ /* 0x000fe20008000f00 */
[----:B------:R-:W-:-:S02]  /*4fc0*/  UIADD3 UR52, UPT, UPT, UR51, 0x80, URZ ;  /* 0x0000008033347890 */ /* 0x000fc4000fffe0ff */
[----:B------:R-:W-:Y:S02]  /*4fd0*/  UIADD3 UR50, UPT, UPT, UR51, 0x280, URZ ;  /* 0x0000028033327890 */ /* 0x000fe4000fffe0ff */
[----:B------:R-:W-:Y:S02]  /*4fe0*/  UIADD3 UR48, UPT, UPT, UR35, 0x80, URZ ;  /* 0x0000008023307890 */ /* 0x000fe4000fffe0ff */
[----:B------:R-:W-:Y:S02]  /*4ff0*/  UIADD3 UR44, UPT, UPT, UR35, 0x180, URZ ;  /* 0x00000180232c7890 */ /* 0x000fe4000fffe0ff */
[----:B------:R-:W-:Y:S02]  /*5000*/  UIADD3 UR42, UPT, UPT, UR35, 0x200, URZ ;  /* 0x00000200232a7890 */ /* 0x000fe4000fffe0ff */
[----:B------:R-:W-:Y:S01]  /*5010*/  UIADD3 UR34, UPT, UPT, UR35, 0x280, URZ ;  /* 0x0000028023227890 */ /* 0x000fe2000fffe0ff */
[----:B------:R-:W-:Y:S01]  /*5020*/  UMOV UR77, 0x40004040 ;  /* 0x40004040004d7882 */ /* 0x000fe20000000000 */
        /* <DEDUP_REMOVED lines=27> */
.L_x_2878:
[----:B------:R-:W-:Y:S04]  /*51e0*/  BSSY.RECONVERGENT B0, `(.L_x_2855) ;  /* 0x0000003000007945 */ /* 0x000fe80003800200 */
[----:B-1----:R-:W-:Y:S05]  /*51f0*/  @!P5 BRA `(.L_x_2856) ;  /* 0x000000000004d947 */ /* 0x002fea0003800000 */
[----:B------:R-:W-:Y:S05]  /*5200*/  BPT.TRAP 0x1 ;  /* 0x000000040000795c */ /* 0x000fea0000300000 */
.L_x_2856:
[----:B------:R-:W-:Y:S05]  /*5210*/  BSYNC.RECONVERGENT B0 ;  /* 0x0000000000007941 */ /* 0x000fea0003800200 */
.L_x_2855:
[----:B------:R-:W-:Y:S01]  /*5220*/  ULEA UR4, UR16, UR22, 0x3 ;  /* 0x0000001610047291 */ /* 0x000fe2000f8e18ff */
[----:B------:R-:W-:Y:S01]  /*5230*/  SHF.L.U32 R2, R7, 0x1f, RZ ;  /* 0x0000001f07027819 */ /* 0x000fe200000006ff */
[----:B------:R-:W-:Y:S07]  /*5240*/  UISETP.NE.AND UP0, UPT, UR46, 0x2, UPT ;  /* 0x000000022e00788c */ /* 0x000fee000bf05270 */
[----:B------:R-:W1:Y:S02]  /*5250*/  SYNCS.PHASECHK.TRANS64.TRYWAIT P0, [UR4+0x38800], R2 ;  /* 0x03880002ff0075a7 */ /* 0x000e640008001104 */
[----:B-1----:R-:W-:Y:S05]  /*5260*/  @!P0 BRA `(.L_x_2857) ;  /* 0x000000e400608947 */ /* 0x002fea0003800000 */
.L_x_3028:
[----:B------:R-:W-:Y:S05]  /*5270*/  BRA.U !UP0, `(.L_x_2858) ;  /* 0x0000000108047547 */ /* 0x000fea000b800000 */
[----:B------:R-:W-:Y:S05]  /*5280*/  BPT.TRAP 0x1 ;  /* 0x000000040000795c */ /* 0x000fea0000300000 */
.L_x_2858:
[----:B------:R-:W-:Y:S01]  /*5290*/  SHF.L.U32 R15, R10, 0x1f, RZ ;  /* 0x0000001f0a0f7819 */ /* 0x000fe200000006ff */
[----:B------:R-:W-:Y:S02]  /*52a0*/  HFMA2 R3, -RZ, RZ, 0, 2.288818359375e-05 ;  /* 0x00000180ff037431 */ /* 0x000fe400000001ff */
[----:B-1----:R-:W-:Y:S01]  /*52b0*/  IMAD.MOV.U32 R0, RZ, RZ, 0x180 ;  /* 0x00000180ff007424 */ /* 0x002fe200078e00ff */
[----:B------:R-:W1:Y:S02]  /*52c0*/  SYNCS.PHASECHK.TRANS64.TRYWAIT P0, [UR22+0x38858], R15 ;  /* 0x0388580fff0075a7 */ /* 0x000e640008001116 */
[----:B-1----:R-:W-:Y:S05]  /*52d0*/  @!P0 BRA `(.L_x_2859) ;  /* 0x000000e4005c8947 */ /* 0x002fea0003800000 */
.L_x_3030:
[----:B------:R-:W-:Y:S01]  /*52e0*/  MOV.SPILL R19, UR29 ;  /* 0x0000001d00137c02 */ /* 0x000fe20009000f00 */
[----:B-1----:R-:W-:Y:S01]  /*52f0*/  IMAD.MOV.U32 R2, RZ, RZ, 0x180 ;  /* 0x00000180ff027424 */ /* 0x002fe200078e00ff */
[----:B------:R-:W-:Y:S01]  /*5300*/  R2UR UR10, R0 ;  /* 0x00000000000a72ca */ /* 0x000fe200000e0000 */
[----:B------:R-:W-:Y:S01]  /*5310*/  ULEA UR4, UR16, UR47, 0xb ;  /* 0x0000002f10047291 */ /* 0x000fe2000f8e58ff */
[----:B------:R-:W-:Y:S01]  /*5320*/  R2UR UR28, R24 ;  /* 0x00000000181c72ca */ /* 0x000fe200000e0000 */
[----:B------:R-:W-:Y:S01]  /*5330*/  UMOV UR14, 0x0 ;  /* 0x00000000000e7882 */ /* 0x000fe20000000000 */
[----:B------:R-:W-:Y:S01]  /*5340*/  R2UR UR29, R25 ;  /* 0x00000000191d72ca */ /* 0x000fe200000e0000 */
[----:B------:R-:W-:Y:S01]  /*5350*/  UIADD3 UR8, UPT, UPT, UR4, 0x2, URZ ;  /* 0x0000000204087890 */ /* 0x000fe2000fffe0ff */
[----:B------:R-:W-:Y:S01]  /*5360*/  MOV.SPILL R18, UR27 ;  /* 0x0000001b00127c02 */ /* 0x000fe20009000f00 */
[----:B------:R-:W-:Y:S01]  /*5370*/  UIADD3 UR12, UPT, UPT, UR4, 0x4, URZ ;  /* 0x00000004040c7890 */ /* 0x000fe2000fffe0ff */
[----:B------:R-:W-:Y:S01]  /*5380*/  MOV.SPILL R17, UR26 ;  /* 0x0000001a00117c02 */ /* 0x000fe20009000f00 */
[----:B------:R-:W-:Y:S01]  /*5390*/  UMOV UR15, 0x8200010 ;  /* 0x08200010000f7882 */ /* 0x000fe20000000000 */
[----:B------:R-:W-:Y:S01]  /*53a0*/  R2UR UR11, R3 ;  /* 0x00000000030b72ca */ /* 0x000fe200000e0000 */
[----:B------:R-:W-:Y:S01]  /*53b0*/  UMOV UR5, 0x40004040 ;  /* 0x4000404000057882 */ /* 0x000fe20000000000 */
[----:B------:R-:W-:Y:S01]  /*53c0*/  R2UR UR26, R22 ;  /* 0x00000000161a72ca */ /* 0x000fe200000e0000 */
[----:B------:R1:W-:Y:S01]  /*53d0*/  UTCHMMA gdesc[UR40], gdesc[UR4], tmem[UR10], tmem[UR14], idesc[UR15], !UPT ;  /* 0x00ff0e04280075ea */ /* 0x0003e2000f80000a */
[----:B------:R-:W-:Y:S01]  /*53e0*/  R2UR UR27, R23 ;  /* 0x00000000171b72ca */ /* 0x000fe200000e0000 */
[----:B------:R-:W-:Y:S01]  /*53f0*/  UMOV UR30, 0x0 ;  /* 0x00000000001e7882 */ /* 0x000fe20000000000 */
[----:B------:R-:W-:Y:S01]  /*5400*/  R2UR UR18, R2 ;  /* 0x00000000021272ca */ /* 0x000fe200000e0000 */
[----:B------:R-:W-:Y:S01]  /*5410*/  IMAD.MOV.U32 R0, RZ, RZ, 0x180 ;  /* 0x00000180ff007424 */ /* 0x000fe200078e00ff */
[----:B------:R-:W-:Y:S01]  /*5420*/  MOV.SPILL R16, UR25 ;  /* 0x0000001900107c02 */ /* 0x000fe20009000f00 */
[----:B------:R-:W-:Y:S01]  /*5430*/  UMOV UR31, 0x8200010 ;  /* 0x08200010001f7882 */ /* 0x000fe20000000000 */
[----:B------:R-:W-:Y:S01]  /*5440*/  MOV.SPILL R15, UR24 ;  /* 0x00000018000f7c02 */ /* 0x000fe20009000f00 */
[----:B------:R-:W-:Y:S01]  /*5450*/  UMOV UR9, 0x40004040 ;  /* 0x4000404000097882 */ /* 0x000fe20000000000 */
[----:B------:R-:W-:Y:S01]  /*5460*/  R2UR UR24, R20 ;  /* 0x00000000141872ca */ /* 0x000fe200000e0000 */
[----:B------:R2:W-:Y:S01]  /*5470*/  UTCHMMA gdesc[UR28], gdesc[UR8], tmem[UR11], tmem[UR30], idesc[UR31], UPT ;  /* 0x00ff1e081c0075ea */ /* 0x0005e2000b80000b */
[----:B------:R-:W-:Y:S01]  /*5480*/  R2UR UR25, R21 ;  /* 0x00000000151972ca */ /* 0x000fe200000e0000 */
[----:B------:R-:W-:Y:S01]  /*5490*/  UIADD3 UR6, UPT, UPT, UR4, 0x6, URZ ;  /* 0x0000000604067890 */ /* 0x000fe2000fffe0ff */
[----:B------:R-:W-:Y:S01]  /*54a0*/  R2UR UR19, R0 ;  /* 0x00000000001372ca */ /* 0x000fe200000e0000 */
[----:B------:R-:W-:Y:S01]  /*54b0*/  UIADD3 UR32, UPT, UPT, UR16, 0x1, URZ ;  /* 0x0000000110207890 */ /* 0x000fe2000fffe0ff */
[----:B------:R-:W-:Y:S01]  /*54c0*/  R2UR UR23, R2 ;  /* 0x00000000021772ca */ /* 0x000fe200000e0000 */
[----:B------:R-:W-:Y:S01]  /*54d0*/  UMOV UR13, 0x40004040 ;  /* 0x40004040000d7882 */ /* 0x000fe20000000000 */
[C---:B------:R-:W-:Y:S01]  /*54e0*/  R2UR UR21, R0.reuse ;  /* 0x00000000001572ca */ /* 0x040fe200000e0000 */
[----:B------:R3:W-:Y:S01]  /*54f0*/  UTCHMMA gdesc[UR26], gdesc[UR12], tmem[UR18], tmem[UR14], idesc[UR15], UPT ;  /* 0x00ff0e0c1a0075ea */ /* 0x0007e2000b800012 */
[----:B------:R-:W-:Y:S01]  /*5500*/  UMOV UR7, 0x40004040 ;  /* 0x4000404000077882 */ /* 0x000fe20000000000 */
[C---:B------:R-:W-:Y:S02]  /*5510*/  R2UR UR20, R0.reuse ;  /* 0x00000000001472ca */ /* 0x040fe400000e0000 */
[----:B------:R-:W-:Y:S01]  /*5520*/  R2UR UR17, R0 ;  /* 0x00000000001172ca */ /* 0x000fe200000e0000 */
[----:B-1----:R-:W-:Y:S03]  /*5530*/  UIADD3 UR10, UPT, UPT, UR4, 0x402, URZ ;  /* 0x00000402040a7890 */ /* 0x002fe6000fffe0ff */
[----:B------:R1:W-:Y:S01]  /*5540*/  UTCHMMA gdesc[UR24], gdesc[UR6], tmem[UR19], tmem[UR30], idesc[UR31], UPT ;  /* 0x00ff1e06180075ea */ /* 0x0003e2000b800013 */
[----:B--2---:R-:W-:Y:S01]  /*5550*/  UIADD3 UR8, UPT, UPT, UR4, 0x404, URZ ;  /* 0x0000040404087890 */ /* 0x004fe2000fffe0ff */
[----:B------:R-:W-:Y:S01]  /*5560*/  R2UR.FILL UR29, R19 ;  /* 0x00000000131d72ca */ /* 0x000fe200004e0000 */
[----:B------:R-:W-:Y:S01]  /*5570*/  UMOV UR11, 0x40004040 ;  /* 0x40004040000b7882 */ /* 0x000fe20000000000 */
[----:B---3--:R-:W-:Y:S01]  /*5580*/  UIADD3 UR14, UPT, UPT, UR4, 0x400, URZ ;  /* 0x00000400040e7890 */ /* 0x008fe2000fffe0ff */
[----:B------:R-:W-:Y:S01]  /*5590*/  R2UR.FILL UR27, R18 ;  /* 0x00000000121b72ca */ /* 0x000fe200004e0000 */
[----:B------:R-:W-:Y:S01]  /*55a0*/  UIADD3 UR4, UPT, UPT, UR4, 0x406, URZ ;  /* 0x0000040604047890 */ /* 0x000fe2000fffe0ff */
[----:B------:R-:W-:Y:S01]  /*55b0*/  R2UR.FILL UR26, R17 ;  /* 0x00000000111a72ca */ /* 0x000fe200004e0000 */
[----:B------:R-:W-:Y:S01]  /*55c0*/  UMOV UR12, 0x0 ;  /* 0x00000000000c7882 */ /* 0x000fe20000000000 */
[----:B------:R-:W-:Y:S01]  /*55d0*/  UMOV UR13, 0x8200010 ;  /* 0x08200010000d7882 */ /* 0x000fe20000000000 */
[----:B------:R-:W-:Y:S01]  /*55e0*/  UMOV UR15, 0x40004040 ;  /* 0x40004040000f7882 */ /* 0x000fe20000000000 */
[----:B------:R-:W-:Y:S01]  /*55f0*/  UMOV UR18, 0x0 ;  /* 0x0000000000127882 */ /* 0x000fe20000000000 */
[----:B-1----:R-:W-:Y:S01]  /*5600*/  UMOV UR19, 0x8200010 ;  /* 0x0820001000137882 */ /* 0x002fe20000000000 */
[----:B------:R1:W-:Y:S01]  /*5610*/  UTCHMMA gdesc[UR76], gdesc[UR14], tmem[UR23], tmem[UR12], idesc[UR13], UPT ;  /* 0x00ff0c0e4c0075ea */ /* 0x0003e2000b800017 */
[----:B------:R-:W-:Y:S01]  /*5620*/  R2UR.FILL UR25, R16 ;  /* 0x00000000101972ca */ /* 0x000fe200004e0000 */
[----:B------:R1:W-:Y:S01]  /*5630*/  UTCHMMA gdesc[UR74], gdesc[UR10], tmem[UR21], tmem[UR18], idesc[UR19], UPT ;  /* 0x00ff120a4a0075ea */ /* 0x0003e2000b800015 */
[----:B------:R1:W-:Y:S01]  /*5640*/  UTCHMMA gdesc[UR72], gdesc[UR8], tmem[UR20], tmem[UR30], idesc[UR31], UPT ;  /* 0x00ff1e08480075ea */ /* 0x0003e2000b800014 */
[----:B------:R-:W-:Y:S01]  /*5650*/  R2UR.FILL UR24, R15 ;  /* 0x000000000f1872ca */ /* 0x000fe200004e0000 */
[----:B------:R1:W-:Y:S01]  /*5660*/  UTCHMMA gdesc[UR70], gdesc[UR4], tmem[UR17], tmem[UR12], idesc[UR13], UPT ;  /* 0x00ff0c04460075ea */ /* 0x0003e2000b800011 */
[----:B------:R-:W-:Y:S02]  /*5670*/  @!UPT UIADD3 URZ, UPT, UPT, URZ, URZ, URZ ;  /* 0x000000fffffff290 */ /* 0x000fe4000fffe0ff */
[----:B------:R-:W-:Y:S11]  /*5680*/  BRA.U !UP0, `(.L_x_2860) ;  /* 0x0000000108047547 */ /* 0x000ff6000b800000 */
[----:B-1----:R-:W-:Y:S05]  /*5690*/  BPT.TRAP 0x1 ;  /* 0x000000040000795c */ /* 0x002fea0000300000 */
.L_x_2860:
[----:B-1----:R-:W-:Y:S09]  /*56a0*/  UIADD3 UR4, UPT, UPT, UR22, 0x38850, URZ ;  /* 0x0003885016047890 */ /* 0x002ff2000fffe0ff */
[----:B------:R1:W-:Y:S01]  /*56b0*/  UTCBAR [UR4], URZ ;  /* 0x000000ff040073e9 */ /* 0x0003e200080000ff */
[----:B------:R-:W-:Y:S05]  /*56c0*/  BRA.U !UP0, `(.L_x_2861) ;  /* 0x0000000108047547 */ /* 0x000fea000b800000 */
[----:B-1----:R-:W-:Y:S05]  /*56d0*/  BPT.TRAP 0x1 ;  /* 0x000000040000795c */ /* 0x002fea0000300000 */
.L_x_2861:
[----:B------:R-:W-:Y:S04]  /*56e0*/  SHF.L.U32 R2, R13, 0x1f, RZ ;  /* 0x0000001f0d027819 */ /* 0x000fe800000006ff */
[----:B------:R-:W2:Y:S02]  /*56f0*/  SYNCS.PHASECHK.TRANS64.TRYWAIT P0, [UR22+0x38890], R2 ;  /* 0x03889002ff0075a7 */ /* 0x000ea40008001116 */
[----:B--2---:R-:W-:Y:S05]  /*5700*/  @!P0 BRA `(.L_x_2862) ;  /* 0x000000e000688947 */ /* 0x004fea0003800000 */
.L_x_3032:
[----:B------:R-:W-:Y:S05]  /*5710*/  BRA.U !UP0, `(.L_x_2863) ;  /* 0x0000000108047547 */ /* 0x000fea000b800000 */
[----:B-1----:R-:W-:Y:S05]  /*5720*/  BPT.TRAP 0x1 ;  /* 0x000000040000795c */ /* 0x002fea0000300000 */
.L_x_2863:
[----:B--2---:R-:W-:Y:S04]  /*5730*/  SHF.L.U32 R2, R12, 0x1f, RZ ;  /* 0x0000001f0c027819 */ /* 0x004fe800000006ff */
[----:B------:R-:W2:Y:S02]  /*5740*/  SYNCS.PHASECHK.TRANS64.TRYWAIT P0, [UR22+0x38868], R2 ;  /* 0x03886802ff0075a7 */ /* 0x000ea40008001116 */
[----:B--2---:R-:W-:Y:S05]  /*5750*/  @!P0 BRA `(.L_x_2864) ;  /* 0x000000e0006c8947 */ /* 0x004fea0003800000 */
.L_x_3034:
[----:B------:R-:W-:Y:S01]  /*5760*/  ELECT P0, URZ, PT ;  /* 0x0000000000ff782f */ /* 0x000fe20003800000 */
[----:B--2---:R-:W-:Y:S01]  /*5770*/  IMAD.MOV.U32 R2, RZ, RZ, 0x100 ;  /* 0x00000100ff027424 */ /* 0x004fe200078e00ff */
[----:B------:R-:W-:Y:S01]  /*5780*/  UMOV UR30, 0x0 ;  /* 0x00000000001e7882 */ /* 0x000fe20000000000 */
[----:B------:R-:W-:Y:S01]  /*5790*/  UMOV UR31, 0x8218010 ;  /* 0x08218010001f7882 */ /* 0x000fe20000000000 */
[----:B------:R-:W-:Y:S01]  /*57a0*/  UMOV UR11, 0x40004040 ;  /* 0x40004040000b7882 */ /* 0x000fe20000000000 */
[----:B------:R-:W-:Y:S01]  /*57b0*/  IMAD.MOV.U32 R0, RZ, RZ, 0x100 ;  /* 0x00000100ff007424 */ /* 0x000fe200078e00ff */
[C---:B------:R-:W-:Y:S02]  /*57c0*/  R2UR UR9, R2.reuse ;  /* 0x00000000020972ca */ /* 0x040fe400000e0000 */
[----:B------:R-:W-:Y:S02]  /*57d0*/  ELECT P2, URZ, PT ;  /* 0x0000000000ff782f */ /* 0x000fe40003840000 */
[----:B------:R-:W-:Y:S01]  /*57e0*/  R2UR UR18, R2 ;  /* 0x00000000021272ca */ /* 0x000fe200000e0000 */
[----:B------:R-:W-:Y:S01]  /*57f0*/  IMAD.MOV.U32 R3, RZ, RZ, 0x100 ;  /* 0x00000100ff037424 */ /* 0x000fe200078e00ff */
[----:B------:R-:W-:Y:S02]  /*5800*/  R2UR UR15, R0 ;  /* 0x00000000000f72ca */ /* 0x000fe400000e0000 */
[----:B------:R-:W-:Y:S02]  /*5810*/  ELECT P1, URZ, PT ;  /* 0x0000000000ff782f */ /* 0x000fe40003820000 */
[----:B------:R-:W-:Y:S01]  /*5820*/  R2UR UR21, R2 ;  /* 0x00000000021572ca */ /* 0x000fe200000e0000 */
[----:B------:R-:W-:Y:S01]  /*5830*/  @P0 IMAD.MOV.U32 R19, RZ, RZ, 0x40004040 ;  /* 0x40004040ff130424 */ /* 0x000fe200078e00ff */
[C---:B------:R-:W-:Y:S01]  /*5840*/  @P0 R2UR UR5, R4.reuse ;  /* 0x00000000040502ca */ /* 0x040fe200000e0000 */
[----:B------:R-:W-:Y:S01]  /*5850*/  @P0 IMAD.MOV.U32 R17, RZ, RZ, 0x40004040 ;  /* 0x40004040ff110424 */ /* 0x000fe200078e00ff */
[----:B-1----:R-:W-:Y:S02]  /*5860*/  @P0 R2UR UR4, R5 ;  /* 0x00000000050402ca */ /* 0x002fe400000e0000 */
[----:B------:R-:W-:Y:S02]  /*5870*/  ELECT P4, URZ, PT ;  /* 0x0000000000ff782f */ /* 0x000fe40003880000 */
[----:B------:R-:W-:Y:S02]  /*5880*/  @P0 R2UR UR7, R19 ;  /* 0x00000000130702ca */ /* 0x000fe400000e0000 */
[----:B------:R-:W-:Y:S02]  /*5890*/  ELECT P3, URZ, PT ;  /* 0x0000000000ff782f */ /* 0x000fe40003860000 */
[----:B------:R-:W-:Y:S01]  /*58a0*/  R2UR UR20, R3 ;  /* 0x00000000031472ca */ /* 0x000fe200000e0000 */
[----:B------:R-:W-:Y:S01]  /*58b0*/  @P2 VIADD R15, R4, 0x100 ;  /* 0x00000100040f2836 */ /* 0x000fe20000000000 */
[C---:B------:R-:W-:Y:S01]  /*58c0*/  R2UR UR19, R0.reuse ;  /* 0x00000000001372ca */ /* 0x040fe200000e0000 */
[----:B------:R-:W-:Y:S01]  /*58d0*/  @P2 VIADD R2, R5, 0x100 ;  /* 0x0000010005022836 */ /* 0x000fe20000000000 */
[----:B------:R-:W-:Y:S02]  /*58e0*/  R2UR UR28, R0 ;  /* 0x00000000001c72ca */ /* 0x000fe400000e0000 */
[----:B------:R-:W-:Y:S01]  /*58f0*/  @P2 R2UR UR10, R15 ;  /* 0x000000000f0a22ca */ /* 0x000fe200000e0000 */
[----:B------:R-:W-:Y:S01]  /*5900*/  IMAD.U32 R18, RZ, RZ, UR5 ;  /* 0x00000005ff127e24 */ /* 0x000fe2000f8e00ff */
[----:B------:R-:W-:Y:S01]  /*5910*/  @P0 R2UR UR5, R17 ;  /* 0x00000000110502ca */ /* 0x000fe200000e0000 */
[----:B------:R-:W-:Y:S01]  /*5920*/  IMAD.U32 R16, RZ, RZ, UR4 ;  /* 0x00000004ff107e24 */ /* 0x000fe2000f8e00ff */
[----:B------:R-:W-:Y:S01]  /*5930*/  @P2 R2UR UR8, R2 ;  /* 0x00000000020822ca */ /* 0x000fe200000e0000 */
[----:B------:R-:W-:Y:S01]  /*5940*/  @P4 VIADD R3, R4, 0x180 ;  /* 0x0000018004034836 */ /* 0x000fe20000000000 */
[----:B------:R-:W-:Y:S01]  /*5950*/  @P0 R2UR UR6, R18 ;  /* 0x00000000120602ca */ /* 0x000fe200000e0000 */
[----:B------:R-:W-:Y:S01]  /*5960*/  @P3 VIADD R2, R4, 0x200 ;  /* 0x0000020004023836 */ /* 0x000fe20000000000 */
[----:B------:R-:W-:Y:S02]  /*5970*/  @P0 R2UR UR4, R16 ;  /* 0x00000000100402ca */ /* 0x000fe400000e0000 */
[----:B------:R-:W-:Y:S02]  /*5980*/  ELECT P0, URZ, PT ;  /* 0x0000000000ff782f */ /* 0x000fe40003800000 */
[----:B------:R-:W-:Y:S01]  /*5990*/  @P4 R2UR UR13, R3 ;  /* 0x00000000030d42ca */ /* 0x000fe200000e0000 */
[----:B------:R-:W-:Y:S01]  /*59a0*/  @P1 VIADD R3, R5, 0x300 ;  /* 0x0000030005031836 */ /* 0x000fe20000000000 */
[----:B------:R-:W-:Y:S01]  /*59b0*/  @P3 R2UR UR16, R2 ;  /* 0x00000000021032ca */ /* 0x000fe200000e0000 */
[----:B------:R-:W-:Y:S01]  /*59c0*/  @P1 VIADD R15, R4, 0x300 ;  /* 0x00000300040f1836 */ /* 0x000fe20000000000 */
[----:B------:R-:W-:Y:S02]  /*59d0*/  R2UR UR23, R0 ;  /* 0x00000000001772ca */ /* 0x000fe400000e0000 */
[----:B------:R-:W-:Y:S02]  /*59e0*/  @P1 R2UR UR14, R3 ;  /* 0x00000000030e12ca */ /* 0x000fe400000e0000 */
[----:B------:R-:W-:Y:S01]  /*59f0*/  @P1 R2UR UR12, R15 ;  /* 0x000000000f0c12ca */ /* 0x000fe200000e0000 */
[----:B------:R1:W-:Y:S02]  /*5a00*/  UTCHMMA gdesc[UR6], gdesc[UR4], tmem[UR9], tmem[UR30], idesc[UR31], !UPT ;  /* 0x00ff1e04060075ea */ /* 0x0003e4000f800009 */
[----:B------:R-:W-:Y:S02]  /*5a10*/  @P0 VIADD R2, R4, 0x380 ;  /* 0x0000038004020836 */ /* 0x000fe40000000000 */
[----:B------:R-:W-:Y:S05]  /*5a20*/  @P0 VIADD R0, R5, 0x380 ;  /* 0x0000038005000836 */ /* 0x000fea0000000000 */
[----:B------:R-:W-:Y:S01]  /*5a30*/  @P0 R2UR UR17, R0 ;  /* 0x00000000001102ca */ /* 0x000fe200000e0000 */
[----:B-1----:R-:W-:Y:S01]  /*5a40*/  UMOV UR4, 0x0 ;  /* 0x0000000000047882 */ /* 0x002fe20000000000 */
[----:B------:R-:W-:Y:S01]  /*5a50*/  UMOV UR5, 0x8218010 ;  /* 0x0821801000057882 */ /* 0x000fe20000000000 */
[----:B------:R-:W-:Y:S01]  /*5a60*/  UMOV UR9, 0x40004040 ;  /* 0x4000404000097882 */ /* 0x000fe20000000000 */
[----:B------:R1:W-:Y:S01]  /*5a70*/  UTCHMMA gdesc[UR52], gdesc[UR48], tmem[UR15], tmem[UR4], idesc[UR5], UPT ;  /* 0x00ff0430340075ea */ /* 0x0003e2000b80000f */
[----:B------:R2:W-:Y:S01]  /*5a80*/  UTCHMMA gdesc[UR10], gdesc[UR8], tmem[UR18], tmem[UR30], idesc[UR31], UPT ;  /* 0x00ff1e080a0075ea */ /* 0x0005e2000b800012 */
[----:B------:R-:W-:Y:S01]  /*5a90*/  UMOV UR6, 0x0 ;  /* 0x0000000000067882 */ /* 0x000fe20000000000 */
[----:B------:R-:W-:Y:S01]  /*5aa0*/  UMOV UR7, 0x8218010 ;  /* 0x0821801000077882 */ /* 0x000fe20000000000 */
[----:B-1----:R-:W-:Y:S01]  /*5ab0*/  UMOV UR4, UR13 ;  /* 0x0000000d00047c82 */ /* 0x002fe20008000000 */
[----:B------:R-:W-:Y:S01]  /*5ac0*/  UMOV UR5, 0x40004040 ;  /* 0x4000404000057882 */ /* 0x000fe20000000000 */
[----:B--2---:R-:W-:Y:S01]  /*5ad0*/  UMOV UR8, 0x0 ;  /* 0x0000000000087882 */ /* 0x004fe20000000000 */
[----:B------:R1:W-:Y:S01]  /*5ae0*/  UTCHMMA gdesc[UR4], gdesc[UR44], tmem[UR19], tmem[UR6], idesc[UR7], UPT ;  /* 0x00ff062c040075ea */ /* 0x0003e2000b800013 */
[----:B------:R-:W-:Y:S01]  /*5af0*/  UMOV UR9, 0x8218010 ;  /* 0x0821801000097882 */ /* 0x000fe20000000000 */
[----:B------:R-:W-:Y:S01]  /*5b00*/  UMOV UR13, 0x40004040 ;  /* 0x40004040000d7882 */ /* 0x000fe20000000000 */
[----:B------:R-:W-:Y:S01]  /*5b10*/  UMOV UR10, UR14 ;  /* 0x0000000e000a7c82 */ /* 0x000fe20008000000 */
[----:B------:R-:W-:Y:S01]  /*5b20*/  UMOV UR18, 0x0 ;  /* 0x0000000000127882 */ /* 0x000fe20000000000 */
[----:B------:R-:W-:Y:S01]  /*5b30*/  @P0 R2UR UR15, R2 ;  /* 0x00000000020f02ca */ /* 0x000fe200000e0000 */
[----:B-1----:R-:W-:Y:S01]  /*5b40*/  UMOV UR6, UR16 ;  /* 0x0000001000067c82 */ /* 0x002fe20008000000 */
[----:B------:R-:W-:Y:S01]  /*5b50*/  UMOV UR7, 0x40004040 ;  /* 0x4000404000077882 */ /* 0x000fe20000000000 */
[----:B------:R-:W-:Y:S01]  /*5b60*/  UMOV UR19, 0x8218010 ;  /* 0x0821801000137882 */ /* 0x000fe20000000000 */
[----:B------:R-:W-:Y:S01]  /*5b70*/  UTCHMMA gdesc[UR6], gdesc[UR42], tmem[UR20], tmem[UR30], idesc[UR31], UPT ;  /* 0x00ff1e2a060075ea */ /* 0x000fe2000b800014 */
[----:B------:R1:W-:Y:S01]  /*5b80*/  UTCHMMA gdesc[UR50], gdesc[UR34], tmem[UR21], tmem[UR8], idesc[UR9], UPT ;  /* 0x00ff0822320075ea */ /* 0x0003e2000b800015 */
[----:B------:R2:W-:Y:S01]  /*5b90*/  UTCHMMA gdesc[UR12], gdesc[UR10], tmem[UR28], tmem[UR30], idesc[UR31], UPT ;  /* 0x00ff1e0a0c0075ea */ /* 0x0005e2000b80001c */
[----:B------:R-:W-:Y:S06]  /*5ba0*/  UMOV UR4, UR17 ;  /* 0x0000001100047c82 */ /* 0x000fec0008000000 */
[----:B-1----:R-:W-:Y:S01]  /*5bb0*/  UMOV UR8, UR15 ;  /* 0x0000000f00087c82 */ /* 0x002fe20008000000 */
[----:B------:R-:W-:Y:S02]  /*5bc0*/  UMOV UR9, 0x40004040 ;  /* 0x4000404000097882 */ /* 0x000fe40000000000 */
[----:B------:R2:W-:Y:S01]  /*5bd0*/  UTCHMMA gdesc[UR8], gdesc[UR4], tmem[UR23], tmem[UR18], idesc[UR19], UPT ;  /* 0x00ff1204080075ea */ /* 0x0005e2000b800017 */
[----:B------:R-:W-:Y:S05]  /*5be0*/  BRA.U !UP0, `(.L_x_2865) ;  /* 0x0000000108047547 */ /* 0x000fea000b800000 */
[----:B--2---:R-:W-:Y:S05]  /*5bf0*/  BPT.TRAP 0x1 ;  /* 0x000000040000795c */ /* 0x004fea0000300000 */
.L_x_2865:
[----:B------:R-:W-:Y:S02]  /*5c00*/  ELECT P0, URZ, PT ;  /* 0x0000000000ff782f */ /* 0x000fe40003800000 */
[----:B--2---:R-:W-:Y:S01]  /*5c10*/  R2UR UR5, R14 ;  /* 0x000000000e0572ca */ /* 0x004fe200000e0000 */
[----:B------:R-:W-:Y:S01]  /*5c20*/  UISETP.NE.U32.AND UP1, UPT, UR29, URZ, UPT ;  /* 0x000000ff1d00728c */ /* 0x000fe2000bf25070 */
[----:B------:R-:W-:Y:S01]  /*5c30*/  IMAD.MOV.U32 R0, RZ, RZ, RZ ;  /* 0x000000ffff007224 */ /* 0x000fe200078e00ff */
[----:B------:R-:W-:Y:S01]  /*5c40*/  UIADD3 UR12, UPT, UPT, UR22, 0x38870, URZ ;  /* 0x00038870160c7890 */ /* 0x000fe2000fffe0ff */
[----:B------:R-:W-:Y:S01]  /*5c50*/  IMAD.MOV.U32 R2, RZ, RZ, RZ ;  /* 0x000000ffff027224 */ /* 0x000fe200078e00ff */
[----:B------:R-:W-:Y:S01]  /*5c60*/  ELECT P1, URZ, PT ;  /* 0x0000000000ff782f */ /* 0x000fe20003820000 */
[----:B------:R-:W-:Y:S01]  /*5c70*/  BSSY.RECONVERGENT B0, `(.L_x_2866) ;  /* 0x0000051000007945 */ /* 0x000fe20003800200 */
[----:B------:R-:W-:Y:S02]  /*5c80*/  ELECT P4, URZ, PT ;  /* 0x0000000000ff782f */ /* 0x000fe40003880000 */
[----:B------:R-:W-:Y:S02]  /*5c90*/  R2UR UR13, R0 ;  /* 0x00000000000d72ca */ /* 0x000fe400000e0000 */
[----:B------:R-:W-:Y:S02]  /*5ca0*/  ELECT P3, URZ, PT ;  /* 0x0000000000ff782f */ /* 0x000fe40003860000 */
[----:B------:R-:W-:Y:S02]  /*5cb0*/  R2UR UR18, R2 ;  /* 0x00000000021272ca */ /* 0x000fe400000e0000 */
[----:B------:R-:W-:Y:S02]  /*5cc0*/  ELECT P2, URZ, PT ;  /* 0x0000000000ff782f */ /* 0x000fe40003840000 */
[----:B------:R-:W-:Y:S01]  /*5cd0*/  @P0 R2UR UR4, R6 ;  /* 0x00000000060402ca */ /* 0x000fe200000e0000 */
[----:B------:R-:W-:Y:S01]  /*5ce0*/  ULEA UR10, UR33, UR5, 0xb ;  /* 0x00000005210a7291 */ /* 0x000fe2000f8e58ff */
[----:B------:R-:W-:Y:S01]  /*5cf0*/  @P0 IMAD.MOV.U32 R17, RZ, RZ, 0x40004040 ;  /* 0x40004040ff110424 */ /* 0x000fe200078e00ff */
[----:B------:R1:W-:Y:S01]  /*5d00*/  UTCBAR [UR12], URZ ;  /* 0x000000ff0c0073e9 */ /* 0x0003e200080000ff */
[----:B------:R-:W-:Y:S01]  /*5d10*/  UMOV UR6, 0x0 ;  /* 0x0000000000067882 */ /* 0x000fe20000000000 */
[----:B------:R-:W-:Y:S01]  /*5d20*/  UIADD3 UR8, UPT, UPT, UR10, 0x100, URZ ;  /* 0x000001000a087890 */ /* 0x000fe2000fffe0ff */
[----:B------:R-:W-:Y:S01]  /*5d30*/  R2UR UR21, R2 ;  /* 0x00000000021572ca */ /* 0x000fe200000e0000 */
[----:B------:R-:W-:Y:S01]  /*5d40*/  UMOV UR7, 0x8210010 ;  /* 0x0821001000077882 */ /* 0x000fe20000000000 */
[----:B------:R-:W-:Y:S01]  /*5d50*/  @P0 R2UR UR5, R17 ;  /* 0x00000000110502ca */ /* 0x000fe200000e0000 */
[----:B------:R-:W-:Y:S01]  /*5d60*/  UMOV UR11, 0x40004040 ;  /* 0x40004040000b7882 */ /* 0x000fe20000000000 */
[----:B------:R-:W-:Y:S01]  /*5d70*/  @P1 VIADD R2, R6, 0x2 ;  /* 0x0000000206021836 */ /* 0x000fe20000000000 */
[----:B------:R-:W-:Y:S01]  /*5d80*/  UMOV UR15, 0x40004040 ;  /* 0x40004040000f7882 */ /* 0x000fe20000000000 */
[----:B------:R-:W-:Y:S01]  /*5d90*/  R2UR UR20, R0 ;  /* 0x00000000001472ca */ /* 0x000fe200000e0000 */
[----:B------:R-:W-:Y:S01]  /*5da0*/  IMAD.U32 R16, RZ, RZ, UR4 ;  /* 0x00000004ff107e24 */ /* 0x000fe2000f8e00ff */
[----:B------:R-:W-:Y:S01]  /*5db0*/  UMOV UR9, 0x40004040 ;  /* 0x4000404000097882 */ /* 0x000fe20000000000 */
[----:B------:R-:W-:Y:S02]  /*5dc0*/  @P1 R2UR UR14, R2 ;  /* 0x00000000020e12ca */ /* 0x000fe400000e0000 */
[----:B------:R-:W-:Y:S02]  /*5dd0*/  ELECT P1, URZ, PT ;  /* 0x0000000000ff782f */ /* 0x000fe40003820000 */
[----:B------:R-:W-:Y:S01]  /*5de0*/  R2UR UR28, R0 ;  /* 0x00000000001c72ca */ /* 0x000fe200000e0000 */
[----:B------:R-:W-:Y:S01]  /*5df0*/  @P4 VIADD R3, R6, 0x6 ;  /* 0x0000000606034836 */ /* 0x000fe20000000000 */
[----:B------:R-:W-:Y:S02]  /*5e00*/  @P0 R2UR UR4, R16 ;  /* 0x00000000100402ca */ /* 0x000fe400000e0000 */
[----:B------:R-:W-:Y:S02]  /*5e10*/  ELECT P0, URZ, PT ;  /* 0x0000000000ff782f */ /* 0x000fe40003800000 */
[C---:B------:R-:W-:Y:S02]  /*5e20*/  R2UR UR30, R0.reuse ;  /* 0x00000000001e72ca */ /* 0x040fe400000e0000 */
[C---:B------:R-:W-:Y:S02]  /*5e30*/  R2UR UR29, R0.reuse ;  /* 0x00000000001d72ca */ /* 0x040fe400000e0000 */
[----:B------:R-:W-:Y:S01]  /*5e40*/  R2UR UR23, R0 ;  /* 0x00000000001772ca */ /* 0x000fe200000e0000 */
[----:B------:R-:W-:Y:S01]  /*5e50*/  @P2 VIADD R0, R6, 0x402 ;  /* 0x0000040206002836 */ /* 0x000fe20000000000 */
[----:B-1----:R-:W-:Y:S01]  /*5e60*/  UMOV UR12, 0x0 ;  /* 0x00000000000c7882 */ /* 0x002fe20000000000 */
[----:B------:R-:W-:Y:S03]  /*5e70*/  LOP3.LUT R11, R11, 0x1, RZ, 0x3c, !PT ;  /* 0x000000010b0b7812 */ /* 0x000fe600078e3cff */
[----:B------:R-:W-:Y:S01]  /*5e80*/  @P2 R2UR UR19, R0 ;  /* 0x00000000001322ca */ /* 0x000fe200000e0000 */
[----:B------:R1:W-:Y:S01]  /*5e90*/  UTCHMMA gdesc[UR4], gdesc[UR10], tmem[UR13], tmem[UR6], idesc[UR7], UP1 ;  /* 0x00ff060a040075ea */ /* 0x0003e2000880000d */
[----:B------:R-:W-:Y:S05]  /*5ea0*/  @P0 VIADD R2, R6, 0x4 ;  /* 0x0000000406020836 */ /* 0x000fea0000000000 */
[----:B------:R-:W-:Y:S02]  /*5eb0*/  @P0 R2UR UR16, R2 ;  /* 0x00000000021002ca */ /* 0x000fe400000e0000 */
[----:B------:R-:W-:Y:S01]  /*5ec0*/  ELECT P0, URZ, PT ;  /* 0x0000000000ff782f */ /* 0x000fe20003800000 */
[----:B------:R-:W-:Y:S05]  /*5ed0*/  @P3 VIADD R2, R6, 0x400 ;  /* 0x0000040006023836 */ /* 0x000fea0000000000 */
[----:B------:R-:W-:Y:S01]  /*5ee0*/  @P3 R2UR UR17, R2 ;  /* 0x00000000021132ca */ /* 0x000fe200000e0000 */
[C---:B------:R-:W-:Y:S06]  /*5ef0*/  @P1 VIADD R2, R6.reuse, 0x404 ;  /* 0x0000040406021836 */ /* 0x040fec0000000000 */
[----:B------:R-:W-:Y:S01]  /*5f00*/  @P0 VIADD R0, R6, 0x406 ;  /* 0x0000040606000836 */ /* 0x000fe20000000000 */
[----:B-1----:R-:W-:Y:S01]  /*5f10*/  UIADD3 UR6, UPT, UPT, UR10, 0x80, URZ ;  /* 0x000000800a067890 */ /* 0x002fe2000fffe0ff */
[----:B------:R-:W-:Y:S01]  /*5f20*/  @P4 R2UR UR11, R3 ;  /* 0x00000000030b42ca */ /* 0x000fe200000e0000 */
[----:B------:R-:W-:Y:S01]  /*5f30*/  UMOV UR13, 0x8210010 ;  /* 0x08210010000d7882 */ /* 0x000fe20000000000 */
[----:B------:R-:W-:Y:S01]  /*5f40*/  UMOV UR7, 0x40004040 ;  /* 0x4000404000077882 */ /* 0x000fe20000000000 */
[----:B------:R-:W-:Y:S01]  /*5f50*/  UMOV UR4, 0x0 ;  /* 0x0000000000047882 */ /* 0x000fe20000000000 */
[----:B------:R-:W-:Y:S04]  /*5f60*/  UMOV UR5, 0x8210010 ;  /* 0x0821001000057882 */ /* 0x000fe80000000000 */
[----:B------:R1:W-:Y:S02]  /*5f70*/  UTCHMMA gdesc[UR14], gdesc[UR6], tmem[UR18], tmem[UR12], idesc[UR13], UPT ;  /* 0x00ff0c060e0075ea */ /* 0x0003e4000b800012 */
[----:B-1----:R-:W-:Y:S01]  /*5f80*/  UIADD3 UR6, UPT, UPT, UR10, 0x200, URZ ;  /* 0x000002000a067890 */ /* 0x002fe2000fffe0ff */
[----:B------:R-:W-:Y:S01]  /*5f90*/  @P0 R2UR UR18, R0 ;  /* 0x00000000001202ca */ /* 0x000fe200000e0000 */
[----:B------:R-:W-:Y:S01]  /*5fa0*/  UMOV UR12, UR16 ;  /* 0x00000010000c7c82 */ /* 0x000fe20008000000 */
[----:B------:R-:W-:Y:S01]  /*5fb0*/  UMOV UR13, 0x40004040 ;  /* 0x40004040000d7882 */ /* 0x000fe20000000000 */
[----:B------:R-:W-:Y:S01]  /*5fc0*/  UMOV UR14, UR11 ;  /* 0x0000000b000e7c82 */ /* 0x000fe20008000000 */
[----:B------:R1:W-:Y:S01]  /*5fd0*/  UTCHMMA gdesc[UR12], gdesc[UR8], tmem[UR20], tmem[UR4], idesc[UR5], UPT ;  /* 0x00ff04080c0075ea */ /* 0x0003e2000b800014 */
[----:B------:R-:W-:Y:S01]  /*5fe0*/  UMOV UR16, UR17 ;  /* 0x0000001100107c82 */ /* 0x000fe20008000000 */
[----:B------:R-:W-:Y:S01]  /*5ff0*/  UMOV UR17, 0x40004040 ;  /* 0x4000404000117882 */ /* 0x000fe20000000000 */
[----:B------:R-:W-:Y:S01]  /*6000*/  @P1 R2UR UR11, R2 ;  /* 0x00000000020b12ca */ /* 0x000fe200000e0000 */
[----:B-1----:R-:W-:Y:S02]  /*6010*/  UIADD3 UR4, UPT, UPT, UR10, 0x180, URZ ;  /* 0x000001800a047890 */ /* 0x002fe4000fffe0ff */
[----:B------:R-:W-:Y:S01]  /*6020*/  UIADD3 UR12, UPT, UPT, UR10, 0x280, URZ ;  /* 0x000002800a0c7890 */ /* 0x000fe2000fffe0ff */
[----:B------:R-:W-:Y:S01]  /*6030*/  UMOV UR8, 0x0 ;  /* 0x0000000000087882 */ /* 0x000fe20000000000 */
[----:B------:R-:W-:Y:S01]  /*6040*/  UMOV UR9, 0x8210010 ;  /* 0x0821001000097882 */ /* 0x000fe20000000000 */
[----:B------:R-:W-:Y:S01]  /*6050*/  UMOV UR5, 0x40004040 ;  /* 0x4000404000057882 */ /* 0x000fe20000000000 */
[----:B------:R-:W-:Y:S03]  /*6060*/  UMOV UR20, 0x0 ;  /* 0x0000000000147882 */ /* 0x000fe60000000000 */
[----:B------:R1:W-:Y:S01]  /*6070*/  UTCHMMA gdesc[UR14], gdesc[UR4], tmem[UR21], tmem[UR8], idesc[UR9], UPT ;  /* 0x00ff08040e0075ea */ /* 0x0003e2000b800015 */
[----:B------:R2:W-:Y:S01]  /*6080*/  UTCHMMA gdesc[UR16], gdesc[UR6], tmem[UR28], tmem[UR8], idesc[UR9], UPT ;  /* 0x00ff0806100075ea */ /* 0x0005e2000b80001c */
[----:B-1----:R-:W-:Y:S02]  /*6090*/  UIADD3 UR4, UPT, UPT, UR10, 0x380, URZ ;  /* 0x000003800a047890 */ /* 0x002fe4000fffe0ff */
[----:B--2---:R-:W-:Y:S01]  /*60a0*/  UIADD3 UR8, UPT, UPT, UR10, 0x300, URZ ;  /* 0x000003000a087890 */ /* 0x004fe2000fffe0ff */
[----:B------:R-:W-:Y:S01]  /*60b0*/  UMOV UR16, 0x0 ;  /* 0x0000000000107882 */ /* 0x000fe20000000000 */
[----:B------:R-:W-:Y:S01]  /*60c0*/  UMOV UR17, 0x8210010 ;  /* 0x0821001000117882 */ /* 0x000fe20000000000 */
[----:B------:R-:W-:Y:S01]  /*60d0*/  UMOV UR14, UR19 ;  /* 0x00000013000e7c82 */ /* 0x000fe20008000000 */
[----:B------:R-:W-:Y:S01]  /*60e0*/  UMOV UR10, UR11 ;  /* 0x0000000b000a7c82 */ /* 0x000fe20008000000 */
[----:B------:R1:W-:Y:S01]  /*60f0*/  UTCHMMA gdesc[UR14], gdesc[UR12], tmem[UR30], tmem[UR16], idesc[UR17], UPT ;  /* 0x00ff100c0e0075ea */ /* 0x0003e2000b80001e */
[----:B------:R-:W-:Y:S01]  /*6100*/  UMOV UR9, 0x40004040 ;  /* 0x4000404000097882 */ /* 0x000fe20000000000 */
[----:B------:R-:W-:Y:S01]  /*6110*/  UMOV UR11, 0x40004040 ;  /* 0x40004040000b7882 */ /* 0x000fe20000000000 */
[----:B------:R-:W-:Y:S01]  /*6120*/  UMOV UR21, 0x8210010 ;  /* 0x0821001000157882 */ /* 0x000fe20000000000 */
[----:B------:R-:W-:Y:S01]  /*6130*/  UMOV UR6, UR18 ;  /* 0x0000001200067c82 */ /* 0x000fe20008000000 */
[----:B------:R1:W-:Y:S01]  /*6140*/  UTCHMMA gdesc[UR10], gdesc[UR8], tmem[UR29], tmem[UR16], idesc[UR17], UPT ;  /* 0x00ff10080a0075ea */ /* 0x0003e2000b80001d */
[----:B------:R1:W-:Y:S01]  /*6150*/  UTCHMMA gdesc[UR6], gdesc[UR4], tmem[UR23], tmem[UR20], idesc[UR21], UPT ;  /* 0x00ff1404060075ea */ /* 0x0003e2000b800017 */
[----:B------:R-:W-:Y:S05]  /*6160*/  @!P5 BRA `(.L_x_2867) ;  /* 0x000000000004d947 */ /* 0x000fea0003800000 */
[----:B-1----:R-:W-:Y:S05]  /*6170*/  BPT.TRAP 0x1 ;  /* 0x000000040000795c */ /* 0x002fea0000300000 */
.L_x_2867:
[----:B-1----:R-:W-:Y:S05]  /*6180*/  BSYNC.RECONVERGENT B0 ;  /* 0x0000000000007941 */ /* 0x002fea0003800200 */
.L_x_2866:
        /* <DEDUP_REMOVED lines=8> */
.L_x_2868:
[----:B------:R-:W-:Y:S01]  /*6210*/  LOP3.LUT R13, R13, 0x1, RZ, 0x3c, !PT ;  /* 0x000000010d0d7812 */ /* 0x000fe200078e3cff */
[----:B------:R-:W-:Y:S09]  /*6220*/  UIADD3 UR4, UPT, UPT, UR22, 0x38898, URZ ;  /* 0x0003889816047890 */ /* 0x000ff2000fffe0ff */
[----:B------:R2:W-:Y:S01]  /*6230*/  UTCBAR [UR4], URZ ;  /* 0x000000ff040073e9 */ /* 0x0005e200080000ff */
[----:B------:R-:W-:Y:S05]  /*6240*/  BRA.U !UP0, `(.L_x_2869) ;  /* 0x0000000108047547 */ /* 0x000fea000b800000 */
[----:B-12---:R-:W-:Y:S05]  /*6250*/  BPT.TRAP 0x1 ;  /* 0x000000040000795c */ /* 0x006fea0000300000 */
.L_x_2869:
[----:B------:R-:W-:Y:S04]  /*6260*/  SHF.L.U32 R2, R11, 0x1f, RZ ;  /* 0x0000001f0b027819 */ /* 0x000fe800000006ff */
[----:B------:R-:W3:Y:S02]  /*6270*/  SYNCS.PHASECHK.TRANS64.TRYWAIT P0, [UR22+0x38878], R2 ;  /* 0x03887802ff0075a7 */ /* 0x000ee40008001116 */
[----:B---3--:R-:W-:Y:S05]  /*6280*/  @!P0 BRA `(.L_x_2870) ;  /* 0x000000d400b88947 */ /* 0x008fea0003800000 */
.L_x_3036:
[----:B------:R-:W-:Y:S05]  /*6290*/  BRA.U !UP4, `(.L_x_2871) ;  /* 0x000000010c047547 */ /* 0x000fea000b800000 */
[----:B-12---:R-:W-:Y:S05]  /*62a0*/  BPT.TRAP 0x1 ;  /* 0x000000040000795c */ /* 0x006fea0000300000 */
.L_x_2871:
[----:B------:R-:W-:Y:S01]  /*62b0*/  SHF.L.U32 R15, R8, 0x1f, RZ ;  /* 0x0000001f080f7819 */ /* 0x000fe200000006ff */
[----:B---3--:R-:W-:Y:S02]  /*62c0*/  HFMA2 R2, -RZ, RZ, 0, 1.52587890625e-05 ;  /* 0x00000100ff027431 */ /* 0x008fe400000001ff */
[----:B------:R-:W-:Y:S01]  /*62d0*/  IMAD.MOV.U32 R3, RZ, RZ, 0x100 ;  /* 0x00000100ff037424 */ /* 0x000fe200078e00ff */
[----:B------:R-:W3:Y:S02]  /*62e0*/  SYNCS.PHASECHK.TRANS64.TRYWAIT P0, [UR22+0x38820], R15 ;  /* 0x0388200fff0075a7 */ /* 0x000ee40008001116 */
[----:B---3--:R-:W-:Y:S05]  /*62f0*/  @!P0 BRA `(.L_x_2872) ;  /* 0x000000d400b48947 */ /* 0x008fea0003800000 */
.L_x_3038:
[----:B--2---:R-:W-:Y:S01]  /*6300*/  UIADD3 UR4, UPT, UPT, UR24, 0x2, URZ ;  /* 0x0000000218047890 */ /* 0x004fe2000fffe0ff */
[----:B------:R-:W-:Y:S01]  /*6310*/  R2UR UR6, R3 ;  /* 0x00000000030672ca */ /* 0x000fe200000e0000 */
[----:B------:R-:W-:Y:S01]  /*6320*/  UIADD3 UR12, UPT, UPT, UR26, 0x4, URZ ;  /* 0x000000041a0c7890 */ /* 0x000fe2000fffe0ff */
[----:B------:R-:W-:Y:S01]  /*6330*/  R2UR UR18, R2 ;  /* 0x00000000021272ca */ /* 0x000fe200000e0000 */
[----:B------:R-:W-:Y:S01]  /*6340*/  UIADD3 UR8, UPT, UPT, UR24, 0x4, URZ ;  /* 0x0000000418087890 */ /* 0x000fe2000fffe0ff */
[----:B---3--:R-:W-:Y:S01]  /*6350*/  IMAD.MOV.U32 R0, RZ, RZ, 0x100 ;  /* 0x00000100ff007424 */ /* 0x008fe200078e00ff */
[----:B------:R-:W-:Y:S01]  /*6360*/  UIADD3 UR16, UPT, UPT, UR26, 0x6, URZ ;  /* 0x000000061a107890 */ /* 0x000fe2000fffe0ff */
[----:B------:R-:W-:Y:S01]  /*6370*/  MOV.SPILL R16, UR33 ;  /* 0x0000002100107c02 */ /* 0x000fe20009000f00 */
[----:B------:R-:W-:Y:S01]  /*6380*/  UMOV UR10, 0x0 ;  /* 0x00000000000a7882 */ /* 0x000fe20000000000 */
[----:B------:R-:W-:Y:S01]  /*6390*/  UMOV UR11, 0x8200010 ;  /* 0x08200010000b7882 */ /* 0x000fe20000000000 */
[C---:B------:R-:W-:Y:S01]  /*63a0*/  R2UR UR23, R0.reuse ;  /* 0x00000000001772ca */ /* 0x040fe200000e0000 */
[----:B------:R-:W-:Y:S01]  /*63b0*/  UMOV UR20, 0x0 ;  /* 0x0000000000147882 */ /* 0x000fe20000000000 */
[----:B------:R-:W-:Y:S01]  /*63c0*/  UMOV UR21, 0x8200010 ;  /* 0x0820001000157882 */ /* 0x000fe20000000000 */
[----:B------:R-:W-:Y:S01]  /*63d0*/  UMOV UR14, UR38 ;  /* 0x00000026000e7c82 */ /* 0x000fe20008000000 */
[----:B------:R2:W-:Y:S01]  /*63e0*/  UTCHMMA gdesc[UR24], gdesc[UR26], tmem[UR6], tmem[UR10], idesc[UR11], !UPT ;  /* 0x00ff0a1a180075ea */ /* 0x0005e2000f800006 */
[----:B------:R-:W-:Y:S01]  /*63f0*/  UMOV UR15, 0x40004040 ;  /* 0x40004040000f7882 */ /* 0x000fe20000000000 */
[----:B-1----:R-:W-:Y:S01]  /*6400*/  UMOV UR5, 0x40004040 ;  /* 0x4000404000057882 */ /* 0x002fe20000000000 */
[----:B------:R-:W-:Y:S01]  /*6410*/  MOV.SPILL R15, UR32 ;  /* 0x00000020000f7c02 */ /* 0x000fe20009000f00 */
[----:B------:R1:W-:Y:S01]  /*6420*/  UTCHMMA gdesc[UR4], gdesc[UR14], tmem[UR18], tmem[UR20], idesc[UR21], UPT ;  /* 0x00ff140e040075ea */ /* 0x0003e2000b800012 */
[----:B------:R-:W-:Y:S01]  /*6430*/  UMOV UR32, 0x0 ;  /* 0x0000000000207882 */ /* 0x000fe20000000000 */
[----:B------:R-:W-:Y:S01]  /*6440*/  UMOV UR33, 0x8200010 ;  /* 0x0820001000217882 */ /* 0x000fe20000000000 */
[----:B------:R-:W-:Y:S01]  /*6450*/  UMOV UR13, 0x40004040 ;  /* 0x40004040000d7882 */ /* 0x000fe20000000000 */
[----:B------:R-:W-:Y:S01]  /*6460*/  UMOV UR9, 0x40004040 ;  /* 0x4000404000097882 */ /* 0x000fe20000000000 */
[----:B------:R-:W-:Y:S01]  /*6470*/  IMAD.MOV.U32 R2, RZ, RZ, 0x100 ;  /* 0x00000100ff027424 */ /* 0x000fe200078e00ff */
[----:B------:R3:W-:Y:S01]  /*6480*/  UTCHMMA gdesc[UR8], gdesc[UR12], tmem[UR23], tmem[UR32], idesc[UR33], UPT ;  /* 0x00ff200c080075ea */ /* 0x0007e2000b800017 */
[----:B------:R-:W-:Y:S01]  /*6490*/  R2UR UR31, R0 ;  /* 0x00000000001f72ca */ /* 0x000fe200000e0000 */
[----:B------:R-:W-:Y:S01]  /*64a0*/  UMOV UR17, 0x40004040 ;  /* 0x4000404000117882 */ /* 0x000fe20000000000 */
[----:B------:R-:W-:Y:S01]  /*64b0*/  UMOV UR7, 0x40004040 ;  /* 0x4000404000077882 */ /* 0x000fe20000000000 */
[----:B------:R-:W-:Y:S01]  /*64c0*/  R2UR UR29, R2 ;  /* 0x00000000021d72ca */ /* 0x000fe200000e0000 */
[----:B------:R-:W-:Y:S01]  /*64d0*/  UMOV UR19, 0x40004040 ;  /* 0x4000404000137882 */ /* 0x000fe20000000000 */
[C---:B------:R-:W-:Y:S02]  /*64e0*/  R2UR UR30, R0.reuse ;  /* 0x00000000001e72ca */ /* 0x040fe400000e0000 */
[----:B------:R-:W-:Y:S01]  /*64f0*/  R2UR UR28, R0 ;  /* 0x00000000001c72ca */ /* 0x000fe200000e0000 */
[----:B--2---:R-:W-:Y:S02]  /*6500*/  UIADD3 UR10, UPT, UPT, UR24, 0x6, URZ ;  /* 0x00000006180a7890 */ /* 0x004fe4000fffe0ff */
[----:B------:R-:W-:Y:S02]  /*6510*/  UIADD3 UR6, UPT, UPT, UR26, 0x400, URZ ;  /* 0x000004001a067890 */ /* 0x000fe4000fffe0ff */
[----:B-1----:R-:W-:Y:S02]  /*6520*/  UIADD3 UR20, UPT, UPT, UR24, 0x400, URZ ;  /* 0x0000040018147890 */ /* 0x002fe4000fffe0ff */
[----:B------:R-:W-:Y:S02]  /*6530*/  UIADD3 UR18, UPT, UPT, UR26, 0x402, URZ ;  /* 0x000004021a127890 */ /* 0x000fe4000fffe0ff */
[----:B------:R-:W-:Y:S02]  /*6540*/  UIADD3 UR14, UPT, UPT, UR24, 0x402, URZ ;  /* 0x00000402180e7890 */ /* 0x000fe4000fffe0ff */
[----:B---3--:R-:W-:Y:S01]  /*6550*/  UIADD3 UR12, UPT, UPT, UR26, 0x404, URZ ;  /* 0x000004041a0c7890 */ /* 0x008fe2000fffe0ff */
[----:B------:R-:W-:Y:S01]  /*6560*/  R2UR.FILL UR33, R16 ;  /* 0x00000000102172ca */ /* 0x000fe200004e0000 */
[----:B------:R-:W-:Y:S01]  /*6570*/  UMOV UR4, 0x0 ;  /* 0x0000000000047882 */ /* 0x000fe20000000000 */
[----:B------:R-:W-:Y:S01]  /*6580*/  UMOV UR5, 0x8200010 ;  /* 0x0820001000057882 */ /* 0x000fe20000000000 */
[----:B------:R-:W-:Y:S01]  /*6590*/  UMOV UR11, 0x40004040 ;  /* 0x40004040000b7882 */ /* 0x000fe20000000000 */
[----:B------:R-:W-:Y:S01]  /*65a0*/  UMOV UR8, 0x0 ;  /* 0x0000000000087882 */ /* 0x000fe20000000000 */
[----:B------:R1:W-:Y:S01]  /*65b0*/  UTCHMMA gdesc[UR10], gdesc[UR16], tmem[UR29], tmem[UR4], idesc[UR5], UPT ;  /* 0x00ff04100a0075ea */ /* 0x0003e2000b80001d */
[----:B------:R-:W-:Y:S01]  /*65c0*/  UMOV UR9, 0x8200010 ;  /* 0x0820001000097882 */ /* 0x000fe20000000000 */
[----:B------:R-:W-:Y:S01]  /*65d0*/  UMOV UR21, 0x40004040 ;  /* 0x4000404000157882 */ /* 0x000fe20000000000 */
[----:B------:R-:W-:Y:S01]  /*65e0*/  R2UR.FILL UR32, R15 ;  /* 0x000000000f2072ca */ /* 0x000fe200004e0000 */
[----:B------:R2:W-:Y:S01]  /*65f0*/  UTCHMMA gdesc[UR20], gdesc[UR6], tmem[UR31], tmem[UR8], idesc[UR9], UPT ;  /* 0x00ff0806140075ea */ /* 0x0005e2000b80001f */
[----:B-1----:R-:W-:Y:S01]  /*6600*/  UIADD3 UR4, UPT, UPT, UR24, 0x406, URZ ;  /* 0x0000040618047890 */ /* 0x002fe2000fffe0ff */
[----:B------:R-:W-:Y:S01]  /*6610*/  UMOV UR16, 0x0 ;  /* 0x0000000000107882 */ /* 0x000fe20000000000 */
[----:B------:R-:W-:Y:S01]  /*6620*/  UMOV UR17, 0x8200010 ;  /* 0x0820001000117882 */ /* 0x000fe20000000000 */
[----:B--2---:R-:W-:Y:S01]  /*6630*/  UIADD3 UR8, UPT, UPT, UR24, 0x404, URZ ;  /* 0x0000040418087890 */ /* 0x004fe2000fffe0ff */
[----:B------:R1:W-:Y:S01]  /*6640*/  UTCHMMA gdesc[UR14], gdesc[UR18], tmem[UR30], tmem[UR16], idesc[UR17], UPT ;  /* 0x00ff10120e0075ea */ /* 0x0003e2000b80001e */
[----:B------:R-:W-:Y:S01]  /*6650*/  UMOV UR6, 0x0 ;  /* 0x0000000000067882 */ /* 0x000fe20000000000 */
[----:B------:R-:W-:Y:S01]  /*6660*/  UMOV UR7, 0x8200010 ;  /* 0x0820001000077882 */ /* 0x000fe20000000000 */
[----:B------:R-:W-:Y:S01]  /*6670*/  UMOV UR9, 0x40004040 ;  /* 0x4000404000097882 */ /* 0x000fe20000000000 */
[----:B------:R-:W-:Y:S01]  /*6680*/  UMOV UR10, 0x0 ;  /* 0x00000000000a7882 */ /* 0x000fe20000000000 */
[----:B------:R-:W-:Y:S01]  /*6690*/  UMOV UR11, 0x8200010 ;  /* 0x08200010000b7882 */ /* 0x000fe20000000000 */
[----:B------:R-:W-:Y:S02]  /*66a0*/  UMOV UR5, 0x40004040 ;  /* 0x4000404000057882 */ /* 0x000fe40000000000 */
[----:B------:R1:W-:Y:S01]  /*66b0*/  UTCHMMA gdesc[UR8], gdesc[UR12], tmem[UR28], tmem[UR6], idesc[UR7], UPT ;  /* 0x00ff060c080075ea */ /* 0x0003e2000b80001c */
[----:B------:R1:W-:Y:S01]  /*66c0*/  UTCHMMA gdesc[UR4], gdesc[UR68], tmem[UR23], tmem[UR10], idesc[UR11], UPT ;  /* 0x00ff0a44040075ea */ /* 0x0003e2000b800017 */
[----:B------:R-:W-:Y:S05]  /*66d0*/  BRA.U !UP0, `(.L_x_2873) ;  /* 0x0000000108047547 */ /* 0x000fea000b800000 */
[----:B-1----:R-:W-:Y:S05]  /*66e0*/  BPT.TRAP 0x1 ;  /* 0x000000040000795c */ /* 0x002fea0000300000 */
.L_x_2873:
[----:B-1----:R-:W-:Y:S09]  /*66f0*/  UIADD3 UR4, UPT, UPT, UR22, 0x38860, URZ ;  /* 0x0003886016047890 */ /* 0x002ff2000fffe0ff */
[----:B------:R1:W-:Y:S01]  /*6700*/  UTCBAR [UR4], URZ ;  /* 0x000000ff040073e9 */ /* 0x0003e200080000ff */
[----:B------:R-:W-:Y:S05]  /*6710*/  BRA.U !UP0, `(.L_x_2874) ;  /* 0x0000000108047547 */ /* 0x000fea000b800000 */
[----:B-1----:R-:W-:Y:S05]  /*6720*/  BPT.TRAP 0x1 ;  /* 0x000000040000795c */ /* 0x002fea0000300000 */
.L_x_2874:
[----:B------:R-:W-:Y:S01]  /*6730*/  SHF.L.U32 R3, R9, 0x1f, RZ ;  /* 0x0000001f09037819 */ /* 0x000fe200000006ff */
[----:B------:R-:W-:Y:S01]  /*6740*/  IMAD.MOV.U32 R0, RZ, RZ, 0x180 ;  /* 0x00000180ff007424 */ /* 0x000fe200078e00ff */
[----:B------:R-:W-:Y:S02]  /*6750*/  MOV R15, 0x80 ;  /* 0x00000080000f7802 */ /* 0x000fe40000000f00 */
[----:B------:R-:W2:Y:S02]  /*6760*/  SYNCS.PHASECHK.TRANS64.TRYWAIT P0, [UR22+0x38880], R3 ;  /* 0x03888003ff0075a7 */ /* 0x000ea40008001116 */
[----:B--2---:R-:W-:Y:S05]  /*6770*/  @!P0 BRA `(.L_x_2875) ;  /* 0x000000d000ac8947 */ /* 0x004fea0003800000 */
.L_x_3040:
[----:B------:R-:W-:Y:S01]  /*6780*/  R2UR UR5, R0 ;  /* 0x00000000000572ca */ /* 0x000fe200000e0000 */
[----:B------:R-:W-:Y:S01]  /*6790*/  UMOV UR30, 0x0 ;  /* 0x00000000001e7882 */ /* 0x000fe20000000000 */
[----:B------:R-:W-:Y:S01]  /*67a0*/  R2UR UR7, R15 ;  /* 0x000000000f0772ca */ /* 0x000fe200000e0000 */
[----:B--2---:R-:W-:Y:S01]  /*67b0*/  IMAD.MOV.U32 R3, RZ, RZ, 0x188 ;  /* 0x00000188ff037424 */ /* 0x004fe200078e00ff */
[----:B------:R-:W-:Y:S01]  /*67c0*/  UMOV UR31, 0x8210010 ;  /* 0x08210010001f7882 */ /* 0x000fe20000000000 */
[----:B------:R-:W-:Y:S01]  /*67d0*/  IMAD.MOV.U32 R2, RZ, RZ, 0x80 ;  /* 0x00000080ff027424 */ /* 0x000fe200078e00ff */
[----:B------:R-:W-:Y:S01]  /*67e0*/  UMOV UR28, 0x0 ;  /* 0x00000000001c7882 */ /* 0x000fe20000000000 */
[----:B------:R-:W-:Y:S01]  /*67f0*/  IMAD.MOV.U32 R0, RZ, RZ, 0x190 ;  /* 0x00000190ff007424 */ /* 0x000fe200078e00ff */
[----:B------:R-:W-:Y:S01]  /*6800*/  R2UR UR9, R3 ;  /* 0x00000000030972ca */ /* 0x000fe200000e0000 */
[----:B------:R-:W-:Y:S01]  /*6810*/  IMAD.MOV.U32 R15, RZ, RZ, 0x80 ;  /* 0x00000080ff0f7424 */ /* 0x000fe200078e00ff */
[----:B------:R-:W-:Y:S01]  /*6820*/  R2UR UR10, R2 ;  /* 0x00000000020a72ca */ /* 0x000fe200000e0000 */
[----:B------:R-:W-:Y:S01]  /*6830*/  UMOV UR29, 0x8210010 ;  /* 0x08210010001d7882 */ /* 0x000fe20000000000 */
[----:B------:R-:W-:Y:S01]  /*6840*/  R2UR UR18, R0 ;  /* 0x00000000001272ca */ /* 0x000fe200000e0000 */
[----:B------:R-:W-:Y:S01]  /*6850*/  UMOV UR20, 0x0 ;  /* 0x0000000000147882 */ /* 0x000fe20000000000 */
[C---:B------:R-:W-:Y:S01]  /*6860*/  R2UR UR19, R15.reuse ;  /* 0x000000000f1372ca */ /* 0x040fe200000e0000 */
[----:B------:R-:W-:Y:S01]  /*6870*/  UTCHMMA tmem[UR5], gdesc[UR36], tmem[UR7], tmem[UR30], idesc[UR31], UPT ;  /* 0x00ff1e24050079ea */ /* 0x000fe2000b800007 */
[C---:B------:R-:W-:Y:S01]  /*6880*/  R2UR UR17, R2.reuse ;  /* 0x00000000021172ca */ /* 0x040fe200000e0000 */
[----:B------:R-:W-:Y:S01]  /*6890*/  UMOV UR21, 0x8210010 ;  /* 0x0821001000157882 */ /* 0x000fe20000000000 */
[----:B------:R-:W-:Y:S01]  /*68a0*/  R2UR UR13, R2 ;  /* 0x00000000020d72ca */ /* 0x000fe200000e0000 */
[----:B------:R-:W-:Y:S01]  /*68b0*/  IMAD.MOV.U32 R0, RZ, RZ, 0x1a0 ;  /* 0x000001a0ff007424 */ /* 0x000fe200078e00ff */
[----:B------:R-:W-:Y:S01]  /*68c0*/  R2UR UR15, R15 ;  /* 0x000000000f0f72ca */ /* 0x000fe200000e0000 */
[----:B------:R-:W-:Y:S02]  /*68d0*/  IMAD.MOV.U32 R3, RZ, RZ, 0x198 ;  /* 0x00000198ff037424 */ /* 0x000fe400078e00ff */
[----:B------:R-:W-:Y:S01]  /*68e0*/  UTCHMMA tmem[UR9], gdesc[UR66], tmem[UR10], tmem[UR28], idesc[UR29], UPT ;  /* 0x00ff1c42090079ea */ /* 0x000fe2000b80000a */
[----:B------:R-:W-:Y:S01]  /*68f0*/  R2UR UR14, R0 ;  /* 0x00000000000e72ca */ /* 0x000fe200000e0000 */
[----:B------:R-:W-:Y:S01]  /*6900*/  IMAD.MOV.U32 R0, RZ, RZ, 0x1b0 ;  /* 0x000001b0ff007424 */ /* 0x000fe200078e00ff */
[----:B------:R-:W-:Y:S01]  /*6910*/  R2UR UR16, R3 ;  /* 0x00000000031072ca */ /* 0x000fe200000e0000 */
[----:B------:R2:W-:Y:S01]  /*6920*/  UTCHMMA tmem[UR18], gdesc[UR64], tmem[UR19], tmem[UR20], idesc[UR21], UPT ;  /* 0x00ff1440120079ea */ /* 0x0005e2000b800013 */
[----:B------:R-:W-:Y:S02]  /*6930*/  IMAD.MOV.U32 R3, RZ, RZ, 0x1a8 ;  /* 0x000001a8ff037424 */ /* 0x000fe400078e00ff */
[----:B------:R-:W-:Y:S01]  /*6940*/  R2UR UR11, R0 ;  /* 0x00000000000b72ca */ /* 0x000fe200000e0000 */
[----:B------:R-:W-:Y:S02]  /*6950*/  IMAD.MOV.U32 R0, RZ, RZ, 0x80 ;  /* 0x00000080ff007424 */ /* 0x000fe400078e00ff */
[----:B------:R-:W-:Y:S01]  /*6960*/  R2UR UR12, R3 ;  /* 0x00000000030c72ca */ /* 0x000fe200000e0000 */
[----:B------:R-:W-:Y:S02]  /*6970*/  IMAD.MOV.U32 R2, RZ, RZ, 0x1b8 ;  /* 0x000001b8ff027424 */ /* 0x000fe400078e00ff */
[C---:B------:R-:W-:Y:S02]  /*6980*/  R2UR UR8, R0.reuse ;  /* 0x00000000000872ca */ /* 0x040fe400000e0000 */
[----:B------:R-:W-:Y:S02]  /*6990*/  R2UR UR6, R0 ;  /* 0x00000000000672ca */ /* 0x000fe400000e0000 */
[----:B-1----:R-:W-:Y:S01]  /*69a0*/  R2UR UR4, R2 ;  /* 0x00000000020472ca */ /* 0x002fe200000e0000 */
[----:B--2---:R-:W-:Y:S01]  /*69b0*/  UMOV UR18, 0x0 ;  /* 0x0000000000127882 */ /* 0x004fe20000000000 */
[----:B------:R-:W-:Y:S02]  /*69c0*/  UMOV UR19, 0x8210010 ;  /* 0x0821001000137882 */ /* 0x000fe40000000000 */
[----:B------:R1:W-:Y:S01]  /*69d0*/  UTCHMMA tmem[UR16], gdesc[UR62], tmem[UR17], tmem[UR18], idesc[UR19], UPT ;  /* 0x00ff123e100079ea */ /* 0x0003e2000b800011 */
[----:B------:R1:W-:Y:S01]  /*69e0*/  UTCHMMA tmem[UR14], gdesc[UR60], tmem[UR15], tmem[UR20], idesc[UR21], UPT ;  /* 0x00ff143c0e0079ea */ /* 0x0003e2000b80000f */
[----:B------:R1:W-:Y:S03]  /*69f0*/  UTCHMMA tmem[UR12], gdesc[UR58], tmem[UR13], tmem[UR30], idesc[UR31], UPT ;  /* 0x00ff1e3a0c0079ea */ /* 0x0003e6000b80000d */
[----:B------:R1:W-:Y:S04]  /*6a00*/  UTCHMMA tmem[UR11], gdesc[UR56], tmem[UR8], tmem[UR28], idesc[UR29], UPT ;  /* 0x00ff1c380b0079ea */ /* 0x0003e8000b800008 */
[----:B------:R1:W-:Y:S01]  /*6a10*/  UTCHMMA tmem[UR4], gdesc[UR54], tmem[UR6], tmem[UR20], idesc[UR21], UPT ;  /* 0x00ff1436040079ea */ /* 0x0003e2000b800006 */
[----:B------:R-:W-:Y:S05]  /*6a20*/  BRA.U !UP0, `(.L_x_2876) ;  /* 0x0000000108047547 */ /* 0x000fea000b800000 */
[----:B-1----:R-:W-:Y:S05]  /*6a30*/  BPT.TRAP 0x1 ;  /* 0x000000040000795c */ /* 0x002fea0000300000 */
.L_x_2876:
[----:B-1----:R-:W-:Y:S09]  /*6a40*/  UIADD3 UR4, UPT, UPT, UR22, 0x38888, URZ ;  /* 0x0003888816047890 */ /* 0x002ff2000fffe0ff */
[----:B------:R1:W-:Y:S01]  /*6a50*/  UTCBAR [UR4], URZ ;  /* 0x000000ff040073e9 */ /* 0x0003e200080000ff */
[----:B------:R-:W-:Y:S05]  /*6a60*/  BRA.U !UP4, `(.L_x_2877) ;  /* 0x000000010c047547 */ /* 0x000fea000b800000 */
[----:B-1----:R-:W-:Y:S05]  /*6a70*/  BPT.TRAP 0x1 ;  /* 0x000000040000795c */ /* 0x002fea0000300000 */
.L_x_2877:
        /* <DEDUP_REMOVED lines=16> */
.L_x_2854:
[----:B------:R-:W-:Y:S05]  /*6b80*/  BRA.U !UP0, `(.L_x_2879) ;  /* 0x0000000108047547 */ /* 0x000fea000b800000 */
[----:B-1----:R-:W-:Y:S05]  /*6b90*/  BPT.TRAP 0x1 ;  /* 0x000000040000795c */ /* 0x002fea0000300000 */
.L_x_2879:
[----:B------:R-:W-:-:S05]  /*6ba0*/  HFMA2 R2, -RZ, RZ, 0, 5.9604644775390625e-08 ;  /* 0x00000001ff027431 */ /* 0x000fca00000001ff */
[----:B------:R-:W-:-:S04]  /*6bb0*/  SHF.L.U32 R2, R2, 0x1f, RZ ;  /* 0x0000001f02027819 */ /* 0x000fc800000006ff */
[----:B------:R-:W2:Y:S02]  /*6bc0*/  SYNCS.PHASECHK.TRANS64.TRYWAIT P0, [UR22+0x388b0], R2 ;  /* 0x0388b002ff0075a7 */ /* 0x000ea40008001116 */
[----:B--2---:R-:W-:Y:S05]  /*6bd0*/  @!P0 BRA `(.L_x_2880) ;  /* 0x000000cc00ac8947 */ /* 0x004fea0003800000 */
.L_x_3042:
[----:B------:R-:W-:Y:S05]  /*6be0*/  BRA.U !UP0, `(.L_x_2881) ;  /* 0x0000000108047547 */ /* 0x000fea000b800000 */
[----:B-1----:R-:W-:Y:S05]  /*6bf0*/  BPT.TRAP 0x1 ;  /* 0x000000040000795c */ /* 0x002fea0000300000 */
.L_x_2881:
[----:B-1----:R-:W-:-:S09]  /*6c00*/  UIADD3 UR4, UPT, UPT, UR22, 0x388a0, URZ ;  /* 0x000388a016047890 */ /* 0x002fd2000fffe0ff */
[----:B------:R1:W-:Y:S01]  /*6c10*/  UTCBAR [UR4], URZ ;  /* 0x000000ff040073e9 */ /* 0x0003e200080000ff */
[----:B------:R-:W-:Y:S05]  /*6c20*/  BRA.U !UP0, `(.L_x_2882) ;  /* 0x0000000108047547 */ /* 0x000fea000b800000 */
[----:B-1----:R-:W-:Y:S05]  /*6c30*/  BPT.TRAP 0x1 ;  /* 0x000000040000795c */ /* 0x002fea0000300000 */
.L_x_2882:
[----:B------:R-:W2:Y:S02]  /*6c40*/  SYNCS.PHASECHK.TRANS64.TRYWAIT P0, [UR22+0x388b8], R2 ;  /* 0x0388b802ff0075a7 */ /* 0x000ea40008001116 */
[----:B--2---:R-:W-:Y:S05]  /*6c50*/  @!P0 BRA `(.L_x_2883) ;  /* 0x000000cc00a48947 */ /* 0x004fea0003800000 */
.L_x_3044:
[----:B------:R-:W-:Y:S05]  /*6c60*/  BRA.U !UP0, `(.L_x_2884) ;  /* 0x0000000108047547 */ /* 0x000fea000b800000 */
[----:B-1----:R-:W-:Y:S05]  /*6c70*/  BPT.TRAP 0x1 ;  /* 0x000000040000795c */ /* 0x002fea0000300000 */
.L_x_2884:
[----:B------:R-:W-:-:S04]  /*6c80*/  SHF.L.U32 R13, R13, 0x1f, RZ ;  /* 0x0000001f0d0d7819 */ /* 0x000fc800000006ff */
[----:B------:R-:W3:Y:S02]  /*6c90*/  SYNCS.PHASECHK.TRANS64.TRYWAIT P0, [UR22+0x38890], R13 ;  /* 0x0388900dff0075a7 */ /* 0x000ee40008001116 */
[----:B---3--:R-:W-:Y:S05]  /*6ca0*/  @!P0 BRA `(.L_x_2885) ;  /* 0x000000cc00a88947 */ /* 0x008fea0003800000 */
.L_x_3046:
[----:B-1----:R-:W-:Y:S01]  /*6cb0*/  UIADD3 UR4, UPT, UPT, UR22, 0x28000, URZ ;  /* 0x0002800016047890 */ /* 0x002fe2000fffe0ff */
[----:B------:R-:W-:Y:S02]  /*6cc0*/  R2UR UR6, R14 ;  /* 0x000000000e0672ca */ /* 0x000fe400000e0000 */
[----:B------:R-:W-:Y:S01]  /*6cd0*/  ELECT P0, URZ, PT ;  /* 0x0000000000ff782f */ /* 0x000fe20003800000 */
[----:B--2---:R-:W-:Y:S01]  /*6ce0*/  IMAD.MOV.U32 R0, RZ, RZ, RZ ;  /* 0x000000ffff007224 */ /* 0x004fe200078e00ff */
[----:B------:R-:W-:Y:S02]  /*6cf0*/  USHF.R.U32.HI UR4, URZ, 0x4, UR4 ;  /* 0x00000004ff047899 */ /* 0x000fe40008011604 */
[----:B------:R-:W-:Y:S02]  /*6d00*/  UISETP.NE.U32.AND UP1, UPT, UR29, URZ, UPT ;  /* 0x000000ff1d00728c */ /* 0x000fe4000bf25070 */
[----:B------:R-:W-:Y:S01]  /*6d10*/  ULOP3.LUT UR4, UR4, 0x3fff, URZ, 0xc0, !UPT ;  /* 0x00003fff04047892 */ /* 0x000fe2000f8ec0ff */
[----:B------:R-:W-:Y:S01]  /*6d20*/  UMOV UR16, 0x0 ;  /* 0x0000000000107882 */ /* 0x000fe20000000000 */
[----:B------:R-:W-:-:S02]  /*6d30*/  UMOV UR17, 0x8210010 ;  /* 0x0821001000117882 */ /* 0x000fc40000000000 */
[----:B------:R-:W-:Y:S02]  /*6d40*/  ULOP3.LUT UR4, UR4, 0x10000, URZ, 0xfc, !UPT ;  /* 0x0001000004047892 */ /* 0x000fe4000f8efcff */
[----:B------:R-:W-:Y:S01]  /*6d50*/  ULEA UR8, UR33, UR6, 0xb ;  /* 0x0000000621087291 */ /* 0x000fe2000f8e58ff */
[----:B------:R-:W-:Y:S01]  /*6d60*/  @P0 IMAD.MOV.U32 R3, RZ, RZ, 0x40004040 ;  /* 0x40004040ff030424 */ /* 0x000fe200078e00ff */
[----:B------:R-:W-:Y:S01]  /*6d70*/  @P0 R2UR UR10, R0 ;  /* 0x00000000000a02ca */ /* 0x000fe200000e0000 */
[----:B------:R-:W-:Y:S01]  /*6d80*/  UMOV UR9, 0x40004040 ;  /* 0x4000404000097882 */ /* 0x000fe20000000000 */
[----:B------:R-:W-:Y:S01]  /*6d90*/  @P0 IMAD.U32 R6, RZ, RZ, UR4 ;  /* 0x00000004ff060e24 */ /* 0x000fe2000f8e00ff */
[----:B------:R-:W-:Y:S01]  /*6da0*/  UIADD3 UR4, UPT, UPT, UR8, 0x80, URZ ;  /* 0x0000008008047890 */ /* 0x000fe2000fffe0ff */
[----:B------:R-:W-:Y:S01]  /*6db0*/  @P0 R2UR.BROADCAST UR7, R3 ;  /* 0x00000000030702ca */ /* 0x000fe200008e0000 */
[----:B------:R-:W-:Y:S01]  /*6dc0*/  UMOV UR20, 0x0 ;  /* 0x0000000000147882 */ /* 0x000fe20000000000 */
[----:B------:R-:W-:Y:S01]  /*6dd0*/  @P0 IMAD.MOV.U32 R2, RZ, RZ, R6 ;  /* 0x000000ffff020224 */ /* 0x000fe200078e0006 */
[----:B------:R-:W-:Y:S01]  /*6de0*/  UMOV UR21, 0x8210010 ;  /* 0x0821001000157882 */ /* 0x000fe20000000000 */
[----:B------:R-:W-:Y:S01]  /*6df0*/  UMOV UR5, 0x40004040 ;  /* 0x4000404000057882 */ /* 0x000fe20000000000 */
[----:B------:R-:W-:Y:S01]  /*6e00*/  UMOV UR18, 0x0 ;  /* 0x0000000000127882 */ /* 0x000fe20000000000 */
[----:B------:R-:W-:Y:S01]  /*6e10*/  UMOV UR19, 0x8210010 ;  /* 0x0821001000137882 */ /* 0x000fe20000000000 */
[----:B------:R-:W-:-:S02]  /*6e20*/  @P0 R2UR.BROADCAST UR6, R2 ;  /* 0x00000000020602ca */ /* 0x000fc400008e0000 */
[----:B------:R-:W-:-:S11]  /*6e30*/  ELECT P0, URZ, PT ;  /* 0x0000000000ff782f */ /* 0x000fd60003800000 */
[----:B------:R1:W-:Y:S02]  /*6e40*/  UTCHMMA gdesc[UR6], gdesc[UR8], tmem[UR10], tmem[UR16], idesc[UR17], UP1 ;  /* 0x00ff1008060075ea */ /* 0x0003e4000880000a */
        /* <DEDUP_REMOVED lines=16> */
[----:B------:R-:W-:Y:S01]  /*6f50*/  @P0 VIADD R2, R6, 0x6 ;  /* 0x0000000606020836 */ /* 0x000fe20000000000 */
[----:B------:R-:W-:Y:S01]  /*6f60*/  @P0 R2UR UR9, R0 ;  /* 0x00000000000902ca */ /* 0x000fe200000e0000 */
[----:B------:R-:W-:Y:S01]  /*6f70*/  @P0 IMAD.MOV.U32 R3, RZ, RZ, 0x40004040 ;  /* 0x40004040ff030424 */ /* 0x000fe200078e00ff */
[----:B--2---:R-:W-:Y:S02]  /*6f80*/  UIADD3 UR4, UPT, UPT, UR8, 0x180, URZ ;  /* 0x0000018008047890 */ /* 0x004fe4000fffe0ff */
        /* <DEDUP_REMOVED lines=23> */
[----:B------:R-:W-:Y:S01]  /*7100*/  VIADD R6, R6, 0x406 ;  /* 0x0000040606067836 */ /* 0x000fe20000000000 */
[----:B------:R-:W-:Y:S01]  /*7110*/  @P0 R2UR.BROADCAST UR10, R2 ;  /* 0x00000000020a02ca */ /* 0x000fe200008e0000 */
[----:B------:R-:W-:Y:S01]  /*7120*/  UIADD3 UR6, UPT, UPT, UR8, 0x300, URZ ;  /* 0x0000030008067890 */ /* 0x000fe2000fffe0ff */
[----:B------:R-:W-:Y:S02]  /*7130*/  @P0 R2UR.BROADCAST UR11, R3 ;  /* 0x00000000030b02ca */ /* 0x000fe400008e0000 */
[----:B------:R-:W-:-:S11]  /*7140*/  ELECT P0, URZ, PT ;  /* 0x0000000000ff782f */ /* 0x000fd60003800000 */
[----:B------:R1:W-:Y:S02]  /*7150*/  UTCHMMA gdesc[UR10], gdesc[UR6], tmem[UR14], tmem[UR18], idesc[UR19], UPT ;  /* 0x00ff12060a0075ea */ /* 0x0003e4000b80000e */
[----:B------:R-:W-:Y:S01]  /*7160*/  @P0 IMAD.MOV.U32 R7, RZ, RZ, 0x40004040 ;  /* 0x40004040ff070424 */ /* 0x000fe200078e00ff */
[----:B--2---:R-:W-:Y:S01]  /*7170*/  UIADD3 UR4, UPT, UPT, UR8, 0x380, URZ ;  /* 0x0000038008047890 */ /* 0x004fe2000fffe0ff */
[----:B------:R-:W-:Y:S02]  /*7180*/  @P0 R2UR UR12, R0 ;  /* 0x00000000000c02ca */ /* 0x000fe400000e0000 */
[----:B------:R-:W-:Y:S02]  /*7190*/  @P0 R2UR.BROADCAST UR8, R6 ;  /* 0x00000000060802ca */ /* 0x000fe400008e0000 */
[----:B------:R-:W-:-:S13]  /*71a0*/  @P0 R2UR.BROADCAST UR9, R7 ;  /* 0x00000000070902ca */ /* 0x000fda00008e0000 */
[----:B------:R1:W-:Y:S01]  /*71b0*/  UTCHMMA gdesc[UR8], gdesc[UR4], tmem[UR12], tmem[UR16], idesc[UR17], UPT ;  /* 0x00ff1004080075ea */ /* 0x0003e2000b80000c */
[----:B------:R-:W-:Y:S05]  /*71c0*/  BRA.U !UP0, `(.L_x_2886) ;  /* 0x0000000108047547 */ /* 0x000fea000b800000 */
[----:B-1----:R-:W-:Y:S05]  /*71d0*/  BPT.TRAP 0x1 ;  /* 0x000000040000795c */ /* 0x002fea0000300000 */
.L_x_2886:
        /* <DEDUP_REMOVED lines=105> */
.L_x_2887:
[----:B-1----:R-:W-:Y:S01]  /*7870*/  UIADD3 UR4, UPT, UPT, UR22, 0x38870, URZ ;  /* 0x0003887016047890 */ /* 0x002fe2000fffe0ff */
[----:B------:R-:W-:Y:S08]  /*7880*/  BSSY.RECONVERGENT B0, `(.L_x_2888) ;  /* 0x0000004000007945 */ /* 0x000ff00003800200 */
[----:B------:R1:W-:Y:S01]  /*7890*/  UTCBAR [UR4], URZ ;  /* 0x000000ff040073e9 */ /* 0x0003e200080000ff */
[----:B------:R-:W-:Y:S05]  /*78a0*/  @!P5 BRA `(.L_x_2889) ;  /* 0x000000000004d947 */ /* 0x000fea0003800000 */
[----:B-1----:R-:W-:Y:S05]  /*78b0*/  BPT.TRAP 0x1 ;  /* 0x000000040000795c */ /* 0x002fea0000300000 */
.L_x_2889:
[----:B-1----:R-:W-:Y:S05]  /*78c0*/  BSYNC.RECONVERGENT B0 ;  /* 0x0000000000007941 */ /* 0x002fea0003800200 */
.L_x_2888:
[----:B------:R-:W-:-:S04]  /*78d0*/  ULEA UR4, UR33, UR22, 0x3 ;  /* 0x0000001621047291 */ /* 0x000fc8000f8e18ff */
[----:B------:R-:W-:-:S09]  /*78e0*/  UIADD3 UR4, UPT, UPT, UR4, 0x38810, URZ ;  /* 0x0003881004047890 */ /* 0x000fd2000fffe0ff */
[----:B------:R1:W-:Y:S01]  /*78f0*/  UTCBAR [UR4], URZ ;  /* 0x000000ff040073e9 */ /* 0x0003e200080000ff */
[----:B------:R-:W-:Y:S05]  /*7900*/  BRA.U !UP0, `(.L_x_2890) ;  /* 0x0000000108047547 */ /* 0x000fea000b800000 */
[----:B-1----:R-:W-:Y:S05]  /*7910*/  BPT.TRAP 0x1 ;  /* 0x000000040000795c */ /* 0x002fea0000300000 */
.L_x_2890:
[----:B------:R-:W-:-:S13]  /*7920*/  ELECT P0, URZ, PT ;  /* 0x0000000000ff782f */ /* 0x000fda0003800000 */
[----:B-1----:R-:W-:Y:S05]  /*7930*/  @!P0 EXIT ;  /* 0x000000000000894d */ /* 0x002fea0003800000 */
[----:B------:R-:W-:-:S09]  /*7940*/  UIADD3 UR4, UPT, UPT, UR22, 0x38898, URZ ;  /* 0x0003889816047890 */ /* 0x000fd2000fffe0ff */
[----:B------:R1:W-:Y:S01]  /*7950*/  UTCBAR [UR4], URZ ;  /* 0x000000ff040073e9 */ /* 0x0003e200080000ff */
[----:B------:R-:W-:Y:S01]  /*7960*/  NOP ;  /* 0x0000000000007918 */ /* 0x000fe20000000000 */
[----:B-1----:R-:W-:Y:S05]  /*7970*/  EXIT ;  /* 0x000000000000794d */ /* 0x002fea0003800000 */
.L_x_2793:
[----:B------:R-:W-:Y:S01]  /*7980*/  IMAD.MOV.U32 R2, RZ, RZ, -0x3 ;  /* 0xfffffffdff027424 */ /* 0x000fe200078e00ff */
[----:B-1----:R-:W-:-:S04]  /*7990*/  MOV R0, UR46 ;  /* 0x0000002e00007c02 */ /* 0x002fc80008000f00 */
[----:B------:R-:W-:-:S05]  /*79a0*/  VIADDMNMX.U32 R2, R2, R0, 0x2, PT ;  /* 0x0000000202027446 */ /* 0x000fca0003800000 */
[----:B------:R-:W-:-:S06]  /*79b0*/  IMAD.SHL.U32 R2, R2, 0x4, RZ ;  /* 0x0000000402027824 */ /* 0x000fcc00078e00ff */
[----:B------:R-:W1:Y:S02]  /*79c0*/  LDC R2, c[0x2][R2+0xc] ;  /* 0x0080030002027b82 */ /* 0x000e640000000800 */
[----:B-1----:R-:W-:-:S04]  /*79d0*/  SHF.R.S32.HI R3, RZ, 0x1f, R2 ;  /* 0x0000001fff037819 */ /* 0x002fc80000011402 */
.L_x_7166:
[----:B------:R-:W-:Y:S05]  /*79e0*/  BRX R2 -0x79f0                                                                                                                                                                                                                                                                                                                                                                                                                                                           (*"BRANCH_TARGETS .L_x_2912,.L_x_2891,.L_x_7165"*) ;  /* 0xffffff8402847949 */ /* 0x000fea000383ffff */
.L_x_2891:
[----:B------:R-:W-:-:S08]  /*79f0*/  NOP ;  /* 0x0000000000007918 */ /* 0x000fd00000000000 */
[----:B------:R-:W1:Y:S02]  /*7a00*/  USETMAXREG.TRY_ALLOC.CTAPOOL UP0, 0x98 ;  /* 0x00000098000079c8 */ /* 0x000e640008000600 */
[----:B-1----:R-:W-:Y:S05]  /*7a10*/  BRA.U !UP0, `(.L_x_2891) ;  /* 0xfffffffd08f47547 */ /* 0x002fea000b83ffff */
[----:B------:R-:W-:Y:S01]  /*7a20*/  HFMA2 R133, -RZ, RZ, 0, 0 ;  /* 0x00000000ff857431 */ /* 0x000fe200000001ff */
[----:B------:R-:W-:Y:S01]  /*7a30*/  UMOV UR16, 0xfffffffc ;  /* 0xfffffffc00107882 */ /* 0x000fe20000000000 */
[----:B------:R-:W-:Y:S01]  /*7a40*/  UMOV UR15, URZ ;  /* 0x000000ff000f7c82 */ /* 0x000fe20008000000 */
[----:B------:R-:W-:Y:S01]  /*7a50*/  UMOV UR11, URZ ;  /* 0x000000ff000b7c82 */ /* 0x000fe20008000000 */
.L_x_2911:
[----:B------:R-:W-:-:S09]  /*7a60*/  UISETP.NE.AND UP0, UPT, UR46, 0x4, UPT ;  /* 0x000000042e00788c */ /* 0x000fd2000bf05270 */
[----:B-1234-:R-:W-:Y:S05]  /*7a70*/  BRA.U !UP0, `(.L_x_2892) ;  /* 0x0000000108047547 */ /* 0x01efea000b800000 */
[----:B------:R-:W-:Y:S05]  /*7a80*/  BPT.TRAP 0x1 ;  /* 0x000000040000795c */ /* 0x000fea0000300000 */
.L_x_2892:
        /* <DEDUP_REMOVED lines=11> */
.L_x_3048:
        /* <DEDUP_REMOVED lines=14> */
.L_x_2894:
        /* <DEDUP_REMOVED lines=10> */
.L_x_2896:
[----:B------:R-:W-:Y:S05]  /*7cc0*/  BSYNC.RECONVERGENT B0 ;  /* 0x0000000000007941 */ /* 0x000fea0003800200 */
.L_x_2895:
[----:B------:R-:W4:Y:S01]  /*7cd0*/  S2UR UR6, SR_SWINHI ;  /* 0x00000000000679c3 */ /* 0x000f220000002f00 */
[----:B------:R-:W-:-:S07]  /*7ce0*/  IMAD.SHL.U32 R138, R0, 0x20, RZ ;  /* 0x00000020008a7824 */ /* 0x000fce00078e00ff */
[----:B------:R-:W-:Y:S01]  /*7cf0*/  BAR.SYNC.DEFER_BLOCKING 0x2, 0x80 ;  /* 0x0082000000007b1d */ /* 0x000fe20000010000 */
[----:B------:R-:W-:-:S07]  /*7d00*/  LOP3.LUT R138, R138, 0x1fe0, RZ, 0xc0, !PT ;  /* 0x00001fe08a8a7812 */ /* 0x000fce00078ec0ff */
[----:B------:R-:W1:Y:S01]  /*7d10*/  S2UR UR13, SR_CTAID.Z ;  /* 0x00000000000d79c3 */ /* 0x000e620000002700 */
[----:B------:R-:W-:Y:S07]  /*7d20*/  BSSY.RECONVERGENT B0, `(.L_x_2897) ;  /* 0x0000045000007945 */ /* 0x000fee0003800200 */
[----:B------:R-:W1:Y:S01]  /*7d30*/  S2UR UR12, SR_CTAID.Y ;  /* 0x00000000000c79c3 */ /* 0x000e620000002600 */
        /* <DEDUP_REMOVED lines=61> */
.L_x_2899:
[----:B------:R-:W-:Y:S01]  /*8110*/  @P0 ELECT P1, URZ, PT ;  /* 0x0000000000ff082f */ /* 0x000fe20003820000 */
[----:B------:R1:W-:-:S12]  /*8120*/  UTMAREDG.5D.ADD [UR8], [UR4] ;  /* 0x00000008040073b6 */ /* 0x0003d80008020000 */
[----:B------:R-:W-:Y:S02]  /*8130*/  @P1 PLOP3.LUT P0, PT, P1, PT, PT, 0x8, 0x80 ;  /* 0x000000000080181c */ /* 0x000fe40000f0e170 */
[----:B------:R-:W-:-:S11]  /*8140*/  PLOP3.LUT P1, PT, PT, PT, PT, 0x8, 0x80 ;  /* 0x000000000080781c */ /* 0x000fd60003f2e170 */
[----:B-1----:R-:W-:Y:S05]  /*8150*/  @P0 BRA.U.ANY `(.L_x_2899) ;  /* 0xfffffffd00ec0947 */ /* 0x002fea000393ffff */
[----:B------:R0:W-:Y:S02]  /*8160*/  UTMACMDFLUSH ;  /* 0x00000000000079b7 */ /* 0x0001e40000000000 */
.L_x_2898:
[----:B------:R-:W-:Y:S05]  /*8170*/  BSYNC.RECONVERGENT B0 ;  /* 0x0000000000007941 */ /* 0x000fea0003800200 */
.L_x_2897:
        /* <DEDUP_REMOVED lines=36> */
.L_x_2901:
[----:B------:R-:W-:Y:S05]  /*83c0*/  BSYNC.RECONVERGENT B0 ;  /* 0x0000000000007941 */ /* 0x000fea0003800200 */
.L_x_2900:
        /* <DEDUP_REMOVED lines=24> */
.L_x_2904:
[----:B------:R-:W-:Y:S01]  /*8550*/  @P0 ELECT P1, URZ, PT ;  /* 0x0000000000ff082f */ /* 0x000fe20003820000 */
[----:B------:R2:W-:-:S12]  /*8560*/  UTMAREDG.5D.ADD [UR8], [UR4] ;  /* 0x00000008040073b6 */ /* 0x0005d80008020000 */
[----:B------:R-:W-:Y:S02]  /*8570*/  @P1 PLOP3.LUT P0, PT, P1, PT, PT, 0x8, 0x80 ;  /* 0x000000000080181c */ /* 0x000fe40000f0e170 */
[----:B------:R-:W-:-:S11]  /*8580*/  PLOP3.LUT P1, PT, PT, PT, PT, 0x8, 0x80 ;  /* 0x000000000080781c */ /* 0x000fd60003f2e170 */
[----:B--2---:R-:W-:Y:S05]  /*8590*/  @P0 BRA.U.ANY `(.L_x_2904) ;  /* 0xfffffffd00ec0947 */ /* 0x004fea000393ffff */
[----:B------:R0:W-:Y:S01]  /*85a0*/  UTMACMDFLUSH ;  /* 0x00000000000079b7 */ /* 0x0001e20000000000 */
[----:B------:R-:W-:-:S04]  /*85b0*/  DEPBAR.LE SB0, 0x1 ;  /* 0x000080400000791a */ /* 0x000fc80000000000 */
.L_x_2903:
[----:B------:R-:W-:Y:S05]  /*85c0*/  BSYNC.RECONVERGENT B0 ;  /* 0x0000000000007941 */ /* 0x000fea0003800200 */
.L_x_2902:
        /* <DEDUP_REMOVED lines=24> */
.L_x_2907:
[----:B------:R-:W-:Y:S01]  /*8750*/  @P0 ELECT P1, URZ, PT ;  /* 0x0000000000ff082f */ /* 0x000fe20003820000 */
[----:B------:R3:W-:-:S12]  /*8760*/  UTMAREDG.5D.ADD [UR8], [UR4] ;  /* 0x00000008040073b6 */ /* 0x0007d80008020000 */
[----:B------:R-:W-:Y:S02]  /*8770*/  @P1 PLOP3.LUT P0, PT, P1, PT, PT, 0x8, 0x80 ;  /* 0x000000000080181c */ /* 0x000fe40000f0e170 */
[----:B------:R-:W-:-:S11]  /*8780*/  PLOP3.LUT P1, PT, PT, PT, PT, 0x8, 0x80 ;  /* 0x000000000080781c */ /* 0x000fd60003f2e170 */
[----:B---3--:R-:W-:Y:S05]  /*8790*/  @P0 BRA.U.ANY `(.L_x_2907) ;  /* 0xfffffffd00ec0947 */ /* 0x008fea000393ffff */
[----:B------:R0:W-:Y:S01]  /*87a0*/  UTMACMDFLUSH ;  /* 0x00000000000079b7 */ /* 0x0001e20000000000 */
[----:B------:R-:W-:-:S04]  /*87b0*/  DEPBAR.LE SB0, 0x1 ;  /* 0x000080400000791a */ /* 0x000fc80000000000 */
.L_x_2906:
[----:B------:R-:W-:Y:S05]  /*87c0*/  BSYNC.RECONVERGENT B0 ;  /* 0x0000000000007941 */ /* 0x000fea0003800200 */
.L_x_2905:
        /* <DEDUP_REMOVED lines=23> */
.L_x_2910:
[----:B------:R-:W-:Y:S01]  /*8940*/  @P0 ELECT P1, URZ, PT ;  /* 0x0000000000ff082f */ /* 0x000fe20003820000 */
[----:B------:R4:W-:-:S12]  /*8950*/  UTMAREDG.5D.ADD [UR8], [UR4] ;  /* 0x00000008040073b6 */ /* 0x0009d80008020000 */
[----:B------:R-:W-:Y:S02]  /*8960*/  @P1 PLOP3.LUT P0, PT, P1, PT, PT, 0x8, 0x80 ;  /* 0x000000000080181c */ /* 0x000fe40000f0e170 */
[----:B------:R-:W-:-:S11]  /*8970*/  PLOP3.LUT P1, PT, PT, PT, PT, 0x8, 0x80 ;  /* 0x000000000080781c */ /* 0x000fd60003f2e170 */
[----:B----4-:R-:W-:Y:S05]  /*8980*/  @P0 BRA.U.ANY `(.L_x_2910) ;  /* 0xfffffffd00ec0947 */ /* 0x010fea000393ffff */
[----:B------:R0:W-:Y:S02]  /*8990*/  UTMACMDFLUSH ;  /* 0x00000000000079b7 */ /* 0x0001e40000000000 */
.L_x_2909:
[----:B------:R-:W-:Y:S05]  /*89a0*/  BSYNC.RECONVERGENT B0 ;  /* 0x0000000000007941 */ /* 0x000fea0003800200 */
.L_x_2908:
        /* <DEDUP_REMOVED lines=14> */
.L_x_7165:
[----:B------:R-:W-:-:S08]  /*8a90*/  NOP ;  /* 0x0000000000007918 */ /* 0x000fd00000000000 */
[----:B------:R-:W-:-:S00]  /*8aa0*/  USETMAXREG.DEALLOC.CTAPOOL 0x60 ;  /* 0x00000060000079c8 */ /* 0x000fc000080e0500 */
[----:B------:R-:W-:Y:S05]  /*8ab0*/  EXIT ;  /* 0x000000000000794d */ /* 0x000fea0003800000 */
.L_x_2912:
[----:B------:R-:W-:-:S08]  /*8ac0*/  NOP ;  /* 0x0000000000007918 */ /* 0x000fd00000000000 */
[----:B------:R-:W1:Y:S02]  /*8ad0*/  USETMAXREG.TRY_ALLOC.CTAPOOL UP0, 0x80 ;  /* 0x00000080000079c8 */ /* 0x000e640008000600 */
[----:B-1----:R-:W-:Y:S05]  /*8ae0*/  BRA.U !UP0, `(.L_x_2912) ;  /* 0xfffffffd08f47547 */ /* 0x002fea000b83ffff */
[----:B------:R-:W-:Y:S02]  /*8af0*/  HFMA2 R109, -RZ, RZ, 0, 5.9604644775390625e-08 ;  /* 0x00000001ff6d7431 */ /* 0x000fe400000001ff */
[----:B------:R-:W-:Y:S01]  /*8b00*/  IMAD.MOV.U32 R110, RZ, RZ, RZ ;  /* 0x000000ffff6e7224 */ /* 0x000fe200078e00ff */
[----:B------:R-:W-:Y:S01]  /*8b10*/  CS2R R106, SRZ ;  /* 0x00000000006a7805 */ /* 0x000fe2000001ff00 */
[----:B------:R-:W-:Y:S01]  /*8b20*/  IMAD.MOV.U32 R108, RZ, RZ, 0x1 ;  /* 0x00000001ff6c7424 */ /* 0x000fe200078e00ff */
[----:B------:R-:W-:Y:S01]  /*8b30*/  MOV R76, RZ ;  /* 0x000000ff004c7202 */ /* 0x000fe20000000f00 */
[----:B------:R-:W-:Y:S01]  /*8b40*/  IMAD.MOV.U32 R105, RZ, RZ, RZ ;  /* 0x000000ffff697224 */ /* 0x000fe200078e00ff */
[----:B------:R-:W1:Y:S04]  /*8b50*/  LDCU UR36, c[0x0][0x380] ;  /* 0x00007000ff2477ac */ /* 0x000e680008000800 */
.L_x_2949:
[----:B---3--:R-:W-:Y:S01]  /*8b60*/  MOV R0, UR46 ;  /* 0x0000002e00007c02 */ /* 0x008fe20008000f00 */
[----:B------:R-:W-:Y:S05]  /*8b70*/  YIELD ;  /* 0x0000000000007946 */ /* 0x000fea0003800000 */
[----:B------:R-:W-:Y:S11]  /*8b80*/  ISETP.NE.AND P0, PT, R0, 0x3, PT ;  /* 0x000000030000780c */ /* 0x000ff60003f05270 */
[----:B------:R-:W-:Y:S02]  /*8b90*/  @!UPT UIADD3 URZ, UPT, UPT, URZ, URZ, URZ ;  /* 0x000000fffffff290 */ /* 0x000fe4000fffe0ff */
[----:B--2---:R-:W-:Y:S05]  /*8ba0*/  @!P0 BRA `(.L_x_2913) ;  /* 0x0000000000048947 */ /* 0x004fea0003800000 */
[----:B-1----:R-:W-:Y:S05]  /*8bb0*/  BPT.TRAP 0x1 ;  /* 0x000000040000795c */ /* 0x002fea0000300000 */
.L_x_2913:
[----:B------:R-:W2:Y:S01]  /*8bc0*/  S2R R57, SR_CgaCtaId ;  /* 0x0000000000397919 */ /* 0x000ea20000008800 */
[----:B------:R-:W-:Y:S01]  /*8bd0*/  MOV R56, 0x400 ;  /* 0x0000040000387802 */ /* 0x000fe20000000f00 */
[----:B------:R-:W-:Y:S01]  /*8be0*/  BSSY B0, `(.L_x_2914) ;  /* 0x0000005000007945 */ /* 0x000fe20003800000 */
[----:B------:R-:W-:Y:S02]  /*8bf0*/  SHF.L.U32 R0, R107, 0x1f, RZ ;  /* 0x0000001f6b007819 */ /* 0x000fe400000006ff */
[----:B--2---:R-:W-:Y:S04]  /*8c00*/  LEA R56, R57, R56, 0x18 ;  /* 0x0000003839387211 */ /* 0x004fe800078ec0ff */
[----:B------:R-:W2:Y:S02]  /*8c10*/  SYNCS.PHASECHK.TRANS64.TRYWAIT P1, [R56+URZ+0x38850], R0 ;  /* 0x03885000380075a7 */ /* 0x000ea400080211ff */
[----:B--2---:R-:W-:Y:S05]  /*8c20*/  @!P1 BRA `(.L_x_2915) ;  /* 0x000000ac00f89947 */ /* 0x004fea0003800000 */
.L_x_3049:
[----:B-1----:R-:W-:Y:S05]  /*8c30*/  BSYNC B0 ;  /* 0x0000000000007941 */ /* 0x002fea0003800000 */
.L_x_2914:
[----:B------:R-:W-:Y:S05]  /*8c40*/  @!P0 BRA `(.L_x_2916) ;  /* 0x0000000000048947 */ /* 0x000fea0003800000 */
[----:B------:R-:W-:Y:S05]  /*8c50*/  BPT.TRAP 0x1 ;  /* 0x000000040000795c */ /* 0x000fea0000300000 */
.L_x_2916:
[----:B--2---:R-:W-:Y:S01]  /*8c60*/  SHF.L.U32 R0, R108, 0x1f, RZ ;  /* 0x0000001f6c007819 */ /* 0x004fe200000006ff */
[----:B------:R-:W-:Y:S03]  /*8c70*/  BSSY B0, `(.L_x_2917) ;  /* 0x0000003000007945 */ /* 0x000fe60003800000 */
[----:B------:R-:W1:Y:S02]  /*8c80*/  SYNCS.PHASECHK.TRANS64.TRYWAIT P1, [R56+URZ+0x38888], R0 ;  /* 0x03888800380075a7 */ /* 0x000e6400080211ff */
[----:B-1----:R-:W-:Y:S05]  /*8c90*/  @!P1 BRA `(.L_x_2918) ;  /* 0x000000ac00f09947 */ /* 0x002fea0003800000 */
.L_x_3050:
[----:B------:R-:W-:Y:S05]  /*8ca0*/  BSYNC B0 ;  /* 0x0000000000007941 */ /* 0x000fea0003800000 */
.L_x_2917:
[----:B------:R-:W-:Y:S05]  /*8cb0*/  @!P0 BRA `(.L_x_2919) ;  /* 0x0000000000048947 */ /* 0x000fea0003800000 */
[----:B------:R-:W-:Y:S05]  /*8cc0*/  BPT.TRAP 0x1 ;  /* 0x000000040000795c */ /* 0x000fea0000300000 */
.L_x_2919:
[----:B-1----:R-:W1:Y:S01]  /*8cd0*/  LDC R0, c[0x0][0x384] ;  /* 0x0000e100ff007b82 */ /* 0x002e620000000800 */
[----:B------:R-:W-:Y:S01]  /*8ce0*/  SHF.L.U32 R4, R105, 0x1f, RZ ;  /* 0x0000001f69047819 */ /* 0x000fe200000006ff */
[----:B------:R-:W2:Y:S01]  /*8cf0*/  S2R R2, SR_TID.X ;  /* 0x0000000000027919 */ /* 0x000ea20000002100 */
[----:B------:R-:W-:Y:S02]  /*8d00*/  BSSY B0, `(.L_x_2920) ;  /* 0x0000004000007945 */ /* 0x000fe40003800000 */
[----:B------:R-:W3:Y:S01]  /*8d10*/  SYNCS.PHASECHK.TRANS64.TRYWAIT P0, [R56+URZ+0x38830], R4 ;  /* 0x03883004380075a7 */ /* 0x000ee200080011ff */
[----:B------:R-:W4:Y:S02]  /*8d20*/  S2R R3, SR_CTAID.X ;  /* 0x0000000000037919 */ /* 0x000f240000002500 */
[----:B-1234-:R-:W-:Y:S05]  /*8d30*/  @!P0 BRA `(.L_x_2921) ;  /* 0x000000ac00dc8947 */ /* 0x01efea0003800000 */
.L_x_3051:
[----:B------:R-:W-:Y:S05]  /*8d40*/  BSYNC B0 ;  /* 0x0000000000007941 */ /* 0x000fea0003800000 */
.L_x_2920:
[--C-:B------:R-:W-:Y:S01]  /*8d50*/  SHF.R.U32.HI R79, RZ, 0x3, R2.reuse ;  /* 0x00000003ff4f7819 */ /* 0x100fe20000011602 */
[----:B------:R-:W-:Y:S01]  /*8d60*/  UIADD3 UR4, UPT, UPT, UR47, -0x1, URZ ;  /* 0xffffffff2f047890 */ /* 0x000fe2000fffe0ff */
[----:B------:R-:W-:Y:S01]  /*8d70*/  SHF.R.U32.HI R111, RZ, 0x5, R2 ;  /* 0x00000005ff6f7819 */ /* 0x000fe20000011602 */
[----:B-1----:R-:W-:Y:S02]  /*8d80*/  IMAD.U32 R4, RZ, RZ, UR43 ;  /* 0x0000002bff047e24 */ /* 0x002fe4000f8e00ff */
[----:B------:R-:W-:Y:S01]  /*8d90*/  IMAD.U32 R77, R2, 0x10000, RZ ;  /* 0x00010000024d7824 */ /* 0x000fe200078e00ff */
[----:B------:R-:W-:Y:S01]  /*8da0*/  LOP3.LUT R111, R111, 0x3, RZ, 0xc0, !PT ;  /* 0x000000036f6f7812 */ /* 0x000fe200078ec0ff */
[----:B------:R-:W-:Y:S01]  /*8db0*/  VIADD R4, R4, 0x80 ;  /* 0x0000008004047836 */ /* 0x000fe20000000000 */
[----:B------:R-:W-:Y:S01]  /*8dc0*/  ISETP.NE.AND P0, PT, R76, UR4, PT ;  /* 0x000000044c007c0c */ /* 0x000fe2000bf05270 */
[----:B------:R-:W-:Y:S01]  /*8dd0*/  UMOV UR4, 0xffffffff ;  /* 0xffffffff00047882 */ /* 0x000fe20000000000 */
[----:B------:R-:W-:Y:S02]  /*8de0*/  LOP3.LUT R36, R77, 0x600010, R79, 0xc8, !PT ;  /* 0x006000104d247812 */ /* 0x000fe400078ec84f */
[----:B------:R-:W-:Y:S02]  /*8df0*/  ISETP.GT.U32.OR P0, PT, R4, R0, !P0 ;  /* 0x000000000400720c */ /* 0x000fe40004704470 */
[C---:B------:R-:W-:Y:S02]  /*8e00*/  LOP3.LUT R78, R36.reuse, 0x180, RZ, 0xfc, !PT ;  /* 0x00000180244e7812 */ /* 0x040fe400078efcff */
[C---:B------:R-:W-:Y:S02]  /*8e10*/  LOP3.LUT R34, R36.reuse, 0x1a0, RZ, 0xfc, !PT ;  /* 0x000001a024227812 */ /* 0x040fe400078efcff */
[----:B------:R-:W-:Y:S02]  /*8e20*/  LOP3.LUT R37, R36, 0x1c0, RZ, 0xfc, !PT ;  /* 0x000001c024257812 */ /* 0x000fe400078efcff */
[----:B------:R-:W-:Y:S01]  /*8e30*/  SEL R13, RZ, 0x1, !P0 ;  /* 0x00000001ff0d7807 */ /* 0x000fe20004000000 */
[----:B------:R-:W-:Y:S06]  /*8e40*/  BRA.DIV UR4, `(.L_x_2922) ;  /* 0x000000ae04ac7947 */ /* 0x000fec000b800000 */
[----:B------:R1:W2:Y:S02]  /*8e50*/  SHFL.IDX PT, R14, R13, RZ, 0x1f ;  /* 0x00001fff0d0e7589 */ /* 0x0002a400000e0000 */
.L_x_3054:
[----:B--2---:R-:W-:Y:S11]  /*8e60*/  ISETP.NE.AND P0, PT, R14, RZ, PT ;  /* 0x000000ff0e00720c */ /* 0x004ff60003f05270 */
[----:B------:R-:W-:Y:S02]  /*8e70*/  @!UPT UIADD3 URZ, UPT, UPT, URZ, URZ, URZ ;  /* 0x000000fffffff290 */ /* 0x000fe4000fffe0ff */
[----:B------:R-:W-:Y:S05]  /*8e80*/  @!P0 BRA `(.L_x_2923) ;  /* 0x0000003000708947 */ /* 0x000fea0003800000 */
[----:B------:R-:W-:Y:S01]  /*8e90*/  LOP3.LUT R21, R77, 0x600000, RZ, 0xc0, !PT ;  /* 0x006000004d157812 */ /* 0x000fe200078ec0ff */
[----:B------:R-:W-:Y:S05]  /*8ea0*/  WARPSYNC.ALL ;  /* 0x0000000000007948 */ /* 0x000fea0003800000 */
[----:B------:R-:W-:Y:S02]  /*8eb0*/  R2UR UR4, R78 ;  /* 0x000000004e0472ca */ /* 0x000fe400000e0000 */
[----:B------:R-:W-:Y:S02]  /*8ec0*/  LOP3.LUT R20, R2, 0x7f, RZ, 0xc0, !PT ;  /* 0x0000007f02147812 */ /* 0x000fe400078ec0ff */
[----:B------:R-:W-:Y:S02]  /*8ed0*/  LOP3.LUT R74, R79, 0x10, RZ, 0xc0, !PT ;  /* 0x000000104f4a7812 */ /* 0x000fe400078ec0ff */
[----:B------:R-:W-:Y:S01]  /*8ee0*/  LOP3.LUT R79, R21, 0x10, R79, 0xf8, !PT ;  /* 0x00000010154f7812 */ /* 0x000fe200078ef84f */
[----:B------:R-:W-:Y:S01]  /*8ef0*/  IMAD.U32 R21, R3, 0x80, R20 ;  /* 0x0000008003157824 */ /* 0x000fe200078e0014 */
[----:B------:R-:W-:Y:S01]  /*8f00*/  R2UR UR6, R34 ;  /* 0x00000000220672ca */ /* 0x000fe200000e0000 */
[----:B------:R-:W-:Y:S01]  /*8f10*/  IMAD R74, R76, 0x80, R74 ;  /* 0x000000804c4a7824 */ /* 0x000fe200078e024a */
[----:B------:R-:W-:Y:S02]  /*8f20*/  LOP3.LUT R20, R79, 0x1e0, RZ, 0xfc, !PT ;  /* 0x000001e04f147812 */ /* 0x000fe400078efcff */
[----:B------:R-:W-:Y:S01]  /*8f30*/  R2UR UR5, R37 ;  /* 0x00000000250572ca */ /* 0x000fe200000e0000 */
[----:B-1----:R-:W1:Y:S01]  /*8f40*/  LDTM.x16 R4, tmem[UR4] ;  /* 0x00000004000479ee */ /* 0x002e620008240000 */
[----:B------:R-:W-:Y:S01]  /*8f50*/  R2UR UR4, R20 ;  /* 0x00000000140472ca */ /* 0x000fe200000e0000 */
[C---:B------:R-:W-:Y:S01]  /*8f60*/  VIADD R20, R74.reuse, 0x2 ;  /* 0x000000024a147836 */ /* 0x040fe20000000000 */
[----:B------:R-:W-:Y:S01]  /*8f70*/  ISETP.GE.U32.AND P0, PT, R21, R0, PT ;  /* 0x000000001500720c */ /* 0x000fe20003f06070 */
[C---:B------:R-:W-:Y:S02]  /*8f80*/  VIADD R21, R74.reuse, 0x5 ;  /* 0x000000054a157836 */ /* 0x040fe40000000000 */
[----:B------:R-:W-:Y:S01]  /*8f90*/  VIADD R3, R74, 0x1 ;  /* 0x000000014a037836 */ /* 0x000fe20000000000 */
[----:B------:R-:W-:Y:S01]  /*8fa0*/  ISETP.GE.AND P3, PT, R20, UR36, PT ;  /* 0x0000002414007c0c */ /* 0x000fe2000bf66270 */
[----:B------:R-:W2:Y:S01]  /*8fb0*/  LDTM.x16 R36, tmem[UR6] ;  /* 0x00000006002479ee */ /* 0x000ea20008240000 */
[----:B------:R-:W-:Y:S01]  /*8fc0*/  ISETP.GE.AND P1, PT, R21, UR36, PT ;  /* 0x0000002415007c0c */ /* 0x000fe2000bf26270 */
[C---:B------:R-:W-:Y:S01]  /*8fd0*/  VIADD R0, R74.reuse, 0x4 ;  /* 0x000000044a007836 */ /* 0x040fe20000000000 */
[----:B------:R-:W-:Y:S01]  /*8fe0*/  ISETP.GE.AND P2, PT, R3, UR36, PT ;  /* 0x0000002403007c0c */ /* 0x000fe2000bf46270 */
[----:B------:R-:W-:Y:S01]  /*8ff0*/  LDTM.x16 R20, tmem[UR5] ;  /* 0x00000005001479ee */ /* 0x000fe20008240000 */
[----:B------:R-:W-:Y:S01]  /*9000*/  P2R R112, PR, RZ, 0x2 ;  /* 0x00000002ff707803 */ /* 0x000fe20000000000 */
[----:B------:R-:W-:Y:S01]  /*9010*/  VIADD R3, R74, 0x3 ;  /* 0x000000034a037836 */ /* 0x000fe20000000000 */
[----:B------:R-:W-:Y:S04]  /*9020*/  ISETP.GE.AND P6, PT, R0, UR36, PT ;  /* 0x0000002400007c0c */ /* 0x000fe8000bfc6270 */
[----:B------:R-:W-:Y:S02]  /*9030*/  ISETP.GE.AND P5, PT, R3, UR36, PT ;  /* 0x0000002403007c0c */ /* 0x000fe4000bfa6270 */
[----:B-1----:R-:W-:Y:S02]  /*9040*/  SEL R104, R4, 0xff800000, !P0 ;  /* 0xff80000004687807 */ /* 0x002fe40004000000 */
[----:B------:R-:W-:Y:S02]  /*9050*/  SEL R103, R5, 0xff800000, !P0 ;  /* 0xff80000005677807 */ /* 0x000fe40004000000 */
        /* <DEDUP_REMOVED lines=14> */
[----:B--2---:R-:W-:Y:S01]  /*9140*/  SEL R88, R36, 0xff800000, !P0 ;  /* 0xff80000024587807 */ /* 0x004fe20004000000 */
[----:B------:R-:W1:Y:S01]  /*9150*/  LDTM.x16 R4, tmem[UR4] ;  /* 0x00000004000479ee */ /* 0x000e620008240000 */
        /* <DEDUP_REMOVED lines=12> */
[----:B-1----:R-:W-:Y:S02]  /*9220*/  SEL R73, R15, 0xff800000, !P0 ;  /* 0xff8000000f497807 */ /* 0x002fe40004000000 */
[----:B------:R-:W-:Y:S02]  /*9230*/  SEL R15, R101, 0xff800000, !P5 ;  /* 0xff800000650f7807 */ /* 0x000fe40006800000 */
[----:B------:R-:W-:Y:S01]  /*9240*/  SEL R41, R49, 0xff800000, !P0 ;  /* 0xff80000031297807 */ /* 0x000fe20004000000 */
[----:B------:R-:W2:Y:S01]  /*9250*/  LDL.LU R101, [R1+0x4] ;  /* 0x0000040001657983 */ /* 0x000ea20000300800 */
[----:B------:R-:W-:Y:S02]  /*9260*/  SEL R42, R50, 0xff800000, !P0 ;  /* 0xff800000322a7807 */ /* 0x000fe40004000000 */
[----:B------:R-:W-:Y:S02]  /*9270*/  SEL R43, R51, 0xff800000, !P0 ;  /* 0xff800000332b7807 */ /* 0x000fe40004000000 */
[----:B------:R-:W-:Y:S01]  /*9280*/  SEL R44, R20, 0xff800000, !P0 ;  /* 0xff800000142c7807 */ /* 0x000fe20004000000 */
[----:B------:R-:W-:Y:S01]  /*9290*/  VIADD R20, R74, 0x6 ;  /* 0x000000064a147836 */ /* 0x000fe20000000000 */
        /* <DEDUP_REMOVED lines=15> */
[----:B------:R-:W-:Y:S01]  /*9390*/  SEL R62, R4, 0xff800000, !P0 ;  /* 0xff800000043e7807 */ /* 0x000fe20004000000 */
[C---:B------:R-:W-:Y:S01]  /*93a0*/  VIADD R4, R74.reuse, 0x7 ;  /* 0x000000074a047836 */ /* 0x040fe20000000000 */
[----:B------:R-:W-:Y:S01]  /*93b0*/  SEL R63, R5, 0xff800000, !P0 ;  /* 0xff800000053f7807 */ /* 0x000fe20004000000 */
[----:B------:R-:W-:Y:S01]  /*93c0*/  VIADD R5, R74, 0x8 ;  /* 0x000000084a057836 */ /* 0x000fe20000000000 */
[----:B------:R-:W-:Y:S01]  /*93d0*/  SEL R64, R6, 0xff800000, !P0 ;  /* 0xff80000006407807 */ /* 0x000fe20004000000 */
[----:B------:R-:W-:Y:S01]  /*93e0*/  VIADD R6, R74, 0xc ;  /* 0x0000000c4a067836 */ /* 0x000fe20000000000 */
[----:B------:R-:W-:Y:S02]  /*93f0*/  SEL R65, R7, 0xff800000, !P0 ;  /* 0xff80000007417807 */ /* 0x000fe40004000000 */
[----:B------:R-:W-:Y:S01]  /*9400*/  SEL R66, R8, 0xff800000, !P0 ;  /* 0xff80000008427807 */ /* 0x000fe20004000000 */
[C---:B------:R-:W-:Y:S01]  /*9410*/  VIADD R8, R74.reuse, 0x4b ;  /* 0x0000004b4a087836 */ /* 0x040fe20000000000 */
        /* <DEDUP_REMOVED lines=11> */
[----:B------:R-:W-:Y:S02]  /*94d0*/  ISETP.GE.AND P0, PT, R74, UR36, PT ;  /* 0x000000244a007c0c */ /* 0x000fe4000bf06270 */
[----:B------:R-:W-:Y:S02]  /*94e0*/  SEL R16, R100, 0xff800000, !P6 ;  /* 0xff80000064107807 */ /* 0x000fe40007000000 */
[----:B------:R-:W-:Y:S02]  /*94f0*/  SEL R12, R104, 0xff800000, !P0 ;  /* 0xff800000680c7807 */ /* 0x000fe40004000000 */
[----:B------:R-:W-:Y:S01]  /*9500*/  ISETP.GE.AND P0, PT, R4, UR36, PT ;  /* 0x0000002404007c0c */ /* 0x000fe2000bf06270 */
[C---:B------:R-:W-:Y:S01]  /*9510*/  VIADD R4, R74.reuse, 0x9 ;  /* 0x000000094a047836 */ /* 0x040fe20000000000 */
[----:B------:R-:W-:Y:S02]  /*9520*/  SEL R13, R103, 0xff800000, !P2 ;  /* 0xff800000670d7807 */ /* 0x000fe40005000000 */
[----:B------:R-:W-:Y:S01]  /*9530*/  ISETP.GE.AND P2, PT, R5, UR36, PT ;  /* 0x0000002405007c0c */ /* 0x000fe2000bf46270 */
[----:B------:R-:W-:Y:S01]  /*9540*/  VIADD R5, R74, 0xa ;  /* 0x0000000a4a057836 */ /* 0x000fe20000000000 */
[----:B------:R-:W-:Y:S01]  /*9550*/  ISETP.GE.AND P4, PT, R4, UR36, PT ;  /* 0x0000002404007c0c */ /* 0x000fe2000bf86270 */
[----:B------:R-:W-:Y:S01]  /*9560*/  VIADD R4, R74, 0xb ;  /* 0x0000000b4a047836 */ /* 0x000fe20000000000 */
[----:B------:R-:W-:Y:S02]  /*9570*/  SEL R19, R97, 0xff800000, !P0 ;  /* 0xff80000061137807 */ /* 0x000fe40004000000 */
[----:B------:R-:W-:Y:S02]  /*9580*/  SEL R14, R102, 0xff800000, !P3 ;  /* 0xff800000660e7807 */ /* 0x000fe40005800000 */
[----:B------:R-:W-:Y:S01]  /*9590*/  ISETP.GE.AND P6, PT, R4, UR36, PT ;  /* 0x0000002404007c0c */ /* 0x000fe2000bfc6270 */
[----:B------:R-:W-:Y:S01]  /*95a0*/  VIADD R4, R74, 0xe ;  /* 0x0000000e4a047836 */ /* 0x000fe20000000000 */
[----:B------:R-:W-:Y:S02]  /*95b0*/  ISETP.NE.AND P3, PT, R112, RZ, PT ;  /* 0x000000ff7000720c */ /* 0x000fe40003f65270 */
[----:B------:R-:W-:Y:S01]  /*95c0*/  ISETP.GE.AND P5, PT, R5, UR36, PT ;  /* 0x0000002405007c0c */ /* 0x000fe2000bfa6270 */
[----:B------:R-:W-:Y:S01]  /*95d0*/  VIADD R5, R74, 0xd ;  /* 0x0000000d4a057836 */ /* 0x000fe20000000000 */
[----:B------:R-:W-:Y:S01]  /*95e0*/  ISETP.GE.AND P0, PT, R4, UR36, PT ;  /* 0x0000002404007c0c */ /* 0x000fe2000bf06270 */
[----:B------:R-:W-:Y:S01]  /*95f0*/  VIADD R4, R74, 0x20 ;  /* 0x000000204a047836 */ /* 0x000fe20000000000 */
[----:B------:R-:W-:Y:S02]  /*9600*/  ISETP.GE.AND P1, PT, R20, UR36, PT ;  /* 0x0000002414007c0c */ /* 0x000fe4000bf26270 */
[----:B------:R-:W-:Y:S02]  /*9610*/  SEL R21, R95, 0xff800000, !P4 ;  /* 0xff8000005f157807 */ /* 0x000fe40006000000 */
[----:B------:R-:W-:Y:S02]  /*9620*/  SEL R17, R99, 0xff800000, !P3 ;  /* 0xff80000063117807 */ /* 0x000fe40005800000 */
[----:B------:R-:W-:Y:S01]  /*9630*/  ISETP.GE.AND P4, PT, R4, UR36, PT ;  /* 0x0000002404007c0c */ /* 0x000fe2000bf86270 */
[----:B------:R-:W-:Y:S01]  /*9640*/  VIADD R4, R74, 0x22 ;  /* 0x000000224a047836 */ /* 0x000fe20000000000 */
[----:B------:R-:W-:Y:S02]  /*9650*/  ISETP.GE.AND P3, PT, R6, UR36, PT ;  /* 0x0000002406007c0c */ /* 0x000fe4000bf66270 */
[----:B------:R-:W-:Y:S02]  /*9660*/  SEL R18, R98, 0xff800000, !P1 ;  /* 0xff80000062127807 */ /* 0x000fe40004800000 */
[----:B------:R-:W-:Y:S01]  /*9670*/  ISETP.GE.AND P1, PT, R5, UR36, PT ;  /* 0x0000002405007c0c */ /* 0x000fe2000bf26270 */
[----:B------:R-:W-:Y:S01]  /*9680*/  VIADD R5, R74, 0xf ;  /* 0x0000000f4a057836 */ /* 0x000fe20000000000 */
[----:B------:R-:W-:Y:S02]  /*9690*/  P2R R6, PR, RZ, 0x8 ;  /* 0x00000008ff067803 */ /* 0x000fe40000000000 */
[----:B------:R-:W-:Y:S02]  /*96a0*/  SEL R23, R93, 0xff800000, !P6 ;  /* 0xff8000005d177807 */ /* 0x000fe40007000000 */
[----:B------:R-:W-:Y:S01]  /*96b0*/  ISETP.GE.AND P6, PT, R4, UR36, PT ;  /* 0x0000002404007c0c */ /* 0x000fe2000bfc6270 */
[----:B------:R-:W-:Y:S01]  /*96c0*/  VIADD R4, R74, 0x25 ;  /* 0x000000254a047836 */ /* 0x000fe20000000000 */
[----:B------:R-:W-:Y:S02]  /*96d0*/  SEL R20, R96, 0xff800000, !P2 ;  /* 0xff80000060147807 */ /* 0x000fe40005000000 */
[----:B------:R-:W-:Y:S01]  /*96e0*/  ISETP.NE.AND P2, PT, R6, RZ, PT ;  /* 0x000000ff0600720c */ /* 0x000fe20003f45270 */
[C---:B------:R-:W-:Y:S01]  /*96f0*/  VIADD R6, R74.reuse, 0x23 ;  /* 0x000000234a067836 */ /* 0x040fe20000000000 */
[----:B------:R-:W-:Y:S01]  /*9700*/  ISETP.GE.AND P3, PT, R5, UR36, PT ;  /* 0x0000002405007c0c */ /* 0x000fe2000bf66270 */
[----:B------:R-:W-:Y:S01]  /*9710*/  VIADD R5, R74, 0x21 ;  /* 0x000000214a057836 */ /* 0x000fe20000000000 */
[----:B------:R-:W-:Y:S02]  /*9720*/  SEL R25, R91, 0xff800000, !P1 ;  /* 0xff8000005b197807 */ /* 0x000fe40004800000 */
[----:B------:R-:W-:Y:S01]  /*9730*/  ISETP.GE.AND P1, PT, R4, UR36, PT ;  /* 0x0000002404007c0c */ /* 0x000fe2000bf26270 */
[----:B------:R-:W-:Y:S01]  /*9740*/  VIADD R4, R74, 0x27 ;  /* 0x000000274a047836 */ /* 0x000fe20000000000 */
[----:B------:R-:W-:Y:S02]  /*9750*/  SEL R22, R94, 0xff800000, !P5 ;  /* 0xff8000005e167807 */ /* 0x000fe40006800000 */
[----:B------:R-:W-:Y:S02]  /*9760*/  SEL R24, R92, 0xff800000, !P2 ;  /* 0xff8000005c187807 */ /* 0x000fe40005000000 */
[----:B------:R-:W-:Y:S01]  /*9770*/  ISETP.GE.AND P5, PT, R5, UR36, PT ;  /* 0x0000002405007c0c */ /* 0x000fe2000bfa6270 */
[----:B------:R-:W-:Y:S01]  /*9780*/  VIADD R5, R74, 0x24 ;  /* 0x000000244a057836 */ /* 0x000fe20000000000 */
[----:B------:R-:W-:Y:S02]  /*9790*/  ISETP.GE.AND P2, PT, R6, UR36, PT ;  /* 0x0000002406007c0c */ /* 0x000fe4000bf46270 */
[----:B------:R-:W-:Y:S02]  /*97a0*/  SEL R28, R88, 0xff800000, !P4 ;  /* 0xff800000581c7807 */ /* 0x000fe40006000000 */
[----:B------:R-:W-:Y:S01]  /*97b0*/  ISETP.GE.AND P4, PT, R4, UR36, PT ;  /* 0x0000002404007c0c */ /* 0x000fe2000bf86270 */
[C---:B------:R-:W-:Y:S01]  /*97c0*/  VIADD R4, R74.reuse, 0x29 ;  /* 0x000000294a047836 */ /* 0x040fe20000000000 */
[----:B------:R-:W-:Y:S02]  /*97d0*/  P2R R6, PR, RZ, 0x4 ;  /* 0x00000004ff067803 */ /* 0x000fe40000000000 */
[----:B------:R-:W-:Y:S01]  /*97e0*/  ISETP.GE.AND P2, PT, R5, UR36, PT ;  /* 0x0000002405007c0c */ /* 0x000fe2000bf46270 */
[----:B------:R-:W-:Y:S01]  /*97f0*/  VIADD R5, R74, 0x26 ;  /* 0x000000264a057836 */ /* 0x000fe20000000000 */
[----:B------:R-:W-:Y:S02]  /*9800*/  SEL R27, R89, 0xff800000, !P3 ;  /* 0xff800000591b7807 */ /* 0x000fe40005800000 */
[----:B------:R-:W-:Y:S02]  /*9810*/  SEL R30, R86, 0xff800000, !P6 ;  /* 0xff800000561e7807 */ /* 0x000fe40007000000 */
[----:B------:R-:W-:Y:S01]  /*9820*/  ISETP.NE.AND P3, PT, R6, RZ, PT ;  /* 0x000000ff0600720c */ /* 0x000fe20003f65270 */
[----:B------:R-:W-:Y:S01]  /*9830*/  VIADD R6, R74, 0x2a ;  /* 0x0000002a4a067836 */ /* 0x000fe20000000000 */
[----:B------:R-:W-:Y:S01]  /*9840*/  ISETP.GE.AND P6, PT, R4, UR36, PT ;  /* 0x0000002404007c0c */ /* 0x000fe2000bfc6270 */
[----:B------:R-:W-:Y:S01]  /*9850*/  VIADD R4, R74, 0x2c ;  /* 0x0000002c4a047836 */ /* 0x000fe20000000000 */
[----:B------:R-:W-:Y:S02]  /*9860*/  SEL R26, R90, 0xff800000, !P0 ;  /* 0xff8000005a1a7807 */ /* 0x000fe40004000000 */
[----:B------:R-:W-:Y:S01]  /*9870*/  ISETP.GE.AND P0, PT, R5, UR36, PT ;  /* 0x0000002405007c0c */ /* 0x000fe2000bf06270 */
[----:B------:R-:W-:Y:S01]  /*9880*/  VIADD R5, R74, 0x28 ;  /* 0x000000284a057836 */ /* 0x000fe20000000000 */
[----:B------:R-:W-:Y:S02]  /*9890*/  SEL R31, R85, 0xff800000, !P3 ;  /* 0xff800000551f7807 */ /* 0x000fe40005800000 */
[----:B------:R-:W-:Y:S02]  /*98a0*/  ISETP.GE.AND P3, PT, R6, UR36, PT ;  /* 0x0000002406007c0c */ /* 0x000fe4000bf66270 */
[----:B------:R-:W-:Y:S01]  /*98b0*/  SEL R32, R84, 0xff800000, !P2 ;  /* 0xff80000054207807 */ /* 0x000fe20005000000 */
[----:B------:R-:W-:Y:S01]  /*98c0*/  VIADD R84, R74, 0x65 ;  /* 0x000000654a547836 */ /* 0x000fe20000000000 */
[----:B------:R-:W-:Y:S01]  /*98d0*/  ISETP.GE.AND P2, PT, R4, UR36, PT ;  /* 0x0000002404007c0c */ /* 0x000fe2000bf46270 */
[C---:B------:R-:W-:Y:S01]  /*98e0*/  VIADD R4, R74.reuse, 0x2e ;  /* 0x0000002e4a047836 */ /* 0x040fe20000000000 */
[----:B------:R-:W-:Y:S02]  /*98f0*/  SEL R29, R87, 0xff800000, !P5 ;  /* 0xff800000571d7807 */ /* 0x000fe40006800000 */
[----:B------:R-:W-:Y:S02]  /*9900*/  P2R R6, PR, RZ, 0x8 ;  /* 0x00000008ff067803 */ /* 0x000fe40000000000 */
[----:B------:R-:W-:Y:S01]  /*9910*/  ISETP.GE.AND P5, PT, R5, UR36, PT ;  /* 0x0000002405007c0c */ /* 0x000fe2000bfa6270 */
[----:B------:R-:W-:Y:S01]  /*9920*/  VIADD R5, R74, 0x2b ;  /* 0x0000002b4a057836 */ /* 0x000fe20000000000 */
[----:B------:R-:W-:Y:S01]  /*9930*/  SEL R35, R0, 0xff800000, !P4 ;  /* 0xff80000000237807 */ /* 0x000fe20006000000 */
[C---:B------:R-:W-:Y:S01]  /*9940*/  VIADD R0, R74.reuse, 0x40 ;  /* 0x000000404a007836 */ /* 0x040fe20000000000 */
[----:B------:R-:W-:Y:S01]  /*9950*/  SEL R34, R3, 0xff800000, !P0 ;  /* 0xff80000003227807 */ /* 0x000fe20004000000 */
[----:B------:R-:W-:Y:S01]  /*9960*/  VIADD R3, R74, 0x2f ;  /* 0x0000002f4a037836 */ /* 0x000fe20000000000 */
[----:B------:R-:W-:Y:S01]  /*9970*/  ISETP.GE.AND P0, PT, R4, UR36, PT ;  /* 0x0000002404007c0c */ /* 0x000fe2000bf06270 */
[----:B------:R-:W-:Y:S01]  /*9980*/  VIADD R4, R74, 0x41 ;  /* 0x000000414a047836 */ /* 0x000fe20000000000 */
[----:B------:R-:W-:Y:S02]  /*9990*/  ISETP.NE.AND P4, PT, R6, RZ, PT ;  /* 0x000000ff0600720c */ /* 0x000fe40003f85270 */
[----:B------:R-:W-:Y:S01]  /*99a0*/  ISETP.GE.AND P3, PT, R5, UR36, PT ;  /* 0x0000002405007c0c */ /* 0x000fe2000bf66270 */
[----:B------:R-:W-:Y:S01]  /*99b0*/  VIADD R5, R74, 0x2d ;  /* 0x0000002d4a057836 */ /* 0x000fe20000000000 */
[----:B------:R-:W-:Y:S02]  /*99c0*/  SEL R37, R37, 0xff800000, !P6 ;  /* 0xff80000025257807 */ /* 0x000fe40007000000 */
[----:B------:R-:W-:Y:S02]  /*99d0*/  SEL R36, R36, 0xff800000, !P5 ;  /* 0xff80000024247807 */ /* 0x000fe40006800000 */
[----:B------:R-:W-:Y:S01]  /*99e0*/  ISETP.GE.AND P6, PT, R0, UR36, PT ;  /* 0x0000002400007c0c */ /* 0x000fe2000bfc6270 */
[C---:B------:R-:W-:Y:S01]  /*99f0*/  VIADD R0, R74.reuse, 0x43 ;  /* 0x000000434a007836 */ /* 0x040fe20000000000 */
[----:B------:R-:W-:Y:S01]  /*9a00*/  ISETP.GE.AND P5, PT, R3, UR36, PT ;  /* 0x0000002403007c0c */ /* 0x000fe2000bfa6270 */
[----:B------:R-:W-:Y:S01]  /*9a10*/  VIADD R3, R74, 0x42 ;  /* 0x000000424a037836 */ /* 0x000fe20000000000 */
[----:B------:R-:W-:Y:S02]  /*9a20*/  SEL R38, R38, 0xff800000, !P4 ;  /* 0xff80000026267807 */ /* 0x000fe40006000000 */
[----:B------:R-:W-:Y:S01]  /*9a30*/  ISETP.GE.AND P4, PT, R4, UR36, PT ;  /* 0x0000002404007c0c */ /* 0x000fe2000bf86270 */
[C---:B------:R-:W-:Y:S01]  /*9a40*/  VIADD R4, R74.reuse, 0x46 ;  /* 0x000000464a047836 */ /* 0x040fe20000000000 */
[----:B------:R-:W-:Y:S01]  /*9a50*/  SEL R33, R83, 0xff800000, !P1 ;  /* 0xff80000053217807 */ /* 0x000fe20004800000 */
[----:B------:R-:W-:Y:S01]  /*9a60*/  VIADD R83, R74, 0x66 ;  /* 0x000000664a537836 */ /* 0x000fe20000000000 */
[----:B------:R-:W-:Y:S02]  /*9a70*/  ISETP.GE.AND P1, PT, R5, UR36, PT ;  /* 0x0000002405007c0c */ /* 0x000fe4000bf26270 */
[----:B------:R-:W-:Y:S02]  /*9a80*/  SEL R39, R39, 0xff800000, !P3 ;  /* 0xff80000027277807 */ /* 0x000fe40005800000 */
[----:B------:R-:W-:Y:S02]  /*9a90*/  P2R R5, PR, RZ, 0x10 ;  /* 0x00000010ff057803 */ /* 0x000fe40000000000 */
[----:B------:R-:W-:Y:S01]  /*9aa0*/  ISETP.GE.AND P3, PT, R0, UR36, PT ;  /* 0x0000002400007c0c */ /* 0x000fe2000bf66270 */
[C---:B------:R-:W-:Y:S01]  /*9ab0*/  VIADD R0, R74.reuse, 0x45 ;  /* 0x000000454a007836 */ /* 0x040fe20000000000 */
[----:B------:R-:W-:Y:S01]  /*9ac0*/  ISETP.GE.AND P4, PT, R3, UR36, PT ;  /* 0x0000002403007c0c */ /* 0x000fe2000bf86270 */
[----:B------:R-:W-:Y:S01]  /*9ad0*/  VIADD R3, R74, 0x44 ;  /* 0x000000444a037836 */ /* 0x000fe20000000000 */
[----:B------:R-:W-:Y:S02]  /*9ae0*/  SEL R41, R41, 0xff800000, !P1 ;  /* 0xff80000029297807 */ /* 0x000fe40004800000 */
[----:B------:R-:W-:Y:S02]  /*9af0*/  SEL R40, R40, 0xff800000, !P2 ;  /* 0xff80000028287807 */ /* 0x000fe40005000000 */
[----:B------:R-:W-:Y:S02]  /*9b00*/  ISETP.GE.AND P1, PT, R0, UR36, PT ;  /* 0x0000002400007c0c */ /* 0x000fe4000bf26270 */
[----:B------:R-:W-:Y:S01]  /*9b10*/  ISETP.GE.AND P2, PT, R3, UR36, PT ;  /* 0x0000002403007c0c */ /* 0x000fe2000bf46270 */
[----:B------:R-:W-:Y:S01]  /*9b20*/  VIADD R3, R74, 0x47 ;  /* 0x000000474a037836 */ /* 0x000fe20000000000 */
[----:B------:R-:W-:Y:S02]  /*9b30*/  SEL R42, R42, 0xff800000, !P0 ;  /* 0xff8000002a2a7807 */ /* 0x000fe40004000000 */
[----:B------:R-:W-:Y:S02]  /*9b40*/  SHF.R.U32.HI R0, RZ, 0x1, R2 ;  /* 0x00000001ff007819 */ /* 0x000fe40000011602 */
[----:B------:R-:W-:Y:S02]  /*9b50*/  SEL R43, R43, 0xff800000, !P5 ;  /* 0xff8000002b2b7807 */ /* 0x000fe40006800000 */
[----:B------:R-:W-:Y:S01]  /*9b60*/  ISETP.GE.AND P0, PT, R4, UR36, PT ;  /* 0x0000002404007c0c */ /* 0x000fe2000bf06270 */
[----:B------:R-:W-:Y:S01]  /*9b70*/  VIADD R4, R74, 0x48 ;  /* 0x000000484a047836 */ /* 0x000fe20000000000 */
[----:B------:R-:W-:Y:S02]  /*9b80*/  ISETP.NE.AND P5, PT, R5, RZ, PT ;  /* 0x000000ff0500720c */ /* 0x000fe40003fa5270 */
[----:B------:R-:W-:Y:S02]  /*9b90*/  LOP3.LUT R0, R0, 0x40, RZ, 0xc0, !PT ;  /* 0x0000004000007812 */ /* 0x000fe400078ec0ff */
[----:B------:R-:W-:Y:S02]  /*9ba0*/  SEL R44, R44, 0xff800000, !P6 ;  /* 0xff8000002c2c7807 */ /* 0x000fe40007000000 */
[----:B------:R-:W-:Y:S01]  /*9bb0*/  ISETP.GE.AND P6, PT, R3, UR36, PT ;  /* 0x0000002403007c0c */ /* 0x000fe2000bfc6270 */
[----:B------:R-:W-:Y:S01]  /*9bc0*/  VIADD R3, R74, 0x49 ;  /* 0x000000494a037836 */ /* 0x000fe20000000000 */
[----:B------:R-:W-:Y:S01]  /*9bd0*/  SEL R45, R45, 0xff800000, !P5 ;  /* 0xff8000002d2d7807 */ /* 0x000fe20006800000 */
[----:B------:R-:W-:Y:S01]  /*9be0*/  IMAD.IADD R0, R56, 0x1, R0 ;  /* 0x0000000138007824 */ /* 0x000fe200078e0200 */
[----:B------:R-:W-:Y:S02]  /*9bf0*/  ISETP.GE.AND P5, PT, R4, UR36, PT ;  /* 0x0000002404007c0c */ /* 0x000fe4000bfa6270 */
[----:B------:R-:W-:Y:S02]  /*9c00*/  SEL R46, R46, 0xff800000, !P4 ;  /* 0xff8000002e2e7807 */ /* 0x000fe40006000000 */
[----:B------:R-:W-:Y:S01]  /*9c10*/  P2R R10, PR, RZ, 0x20 ;  /* 0x00000020ff0a7803 */ /* 0x000fe20000000000 */
[----:B------:R-:W1:Y:S01]  /*9c20*/  LDS.128 R4, [R0+0x38000] ;  /* 0x0380000000047984 */ /* 0x000e620000000c00 */
[----:B------:R-:W-:Y:S01]  /*9c30*/  ISETP.GE.AND P5, PT, R3, UR36, PT ;  /* 0x0000002403007c0c */ /* 0x000fe2000bfa6270 */
[----:B------:R-:W-:Y:S01]  /*9c40*/  VIADD R3, R74, 0x4a ;  /* 0x0000004a4a037836 */ /* 0x000fe20000000000 */
[----:B------:R-:W-:Y:S02]  /*9c50*/  SEL R49, R49, 0xff800000, !P1 ;  /* 0xff80000031317807 */ /* 0x000fe40004800000 */
[----:B------:R-:W-:Y:S02]  /*9c60*/  SEL R48, R48, 0xff800000, !P2 ;  /* 0xff80000030307807 */ /* 0x000fe40005000000 */
[----:B------:R-:W-:Y:S01]  /*9c70*/  ISETP.GE.AND P4, PT, R3, UR36, PT ;  /* 0x0000002403007c0c */ /* 0x000fe2000bf86270 */
[C---:B------:R-:W-:Y:S01]  /*9c80*/  VIADD R3, R74.reuse, 0x4c ;  /* 0x0000004c4a037836 */ /* 0x040fe20000000000 */
[----:B------:R-:W-:Y:S02]  /*9c90*/  SEL R51, R51, 0xff800000, !P6 ;  /* 0xff80000033337807 */ /* 0x000fe40007000000 */
[----:B------:R-:W-:Y:S01]  /*9ca0*/  ISETP.GE.AND P1, PT, R9, UR36, PT ;  /* 0x0000002409007c0c */ /* 0x000fe2000bf26270 */
[----:B------:R-:W-:Y:S01]  /*9cb0*/  VIADD R9, R74, 0x4f ;  /* 0x0000004f4a097836 */ /* 0x000fe20000000000 */
[----:B------:R-:W-:Y:S02]  /*9cc0*/  ISETP.GE.AND P2, PT, R3, UR36, PT ;  /* 0x0000002403007c0c */ /* 0x000fe4000bf46270 */
[----:B------:R-:W-:Y:S01]  /*9cd0*/  ISETP.NE.AND P6, PT, R10, RZ, PT ;  /* 0x000000ff0a00720c */ /* 0x000fe20003fc5270 */
[----:B------:R-:W3:Y:S01]  /*9ce0*/  LDC R3, c[0x0][0x448] ;  /* 0x00011200ff037b82 */ /* 0x000ee20000000800 */
[----:B------:R-:W-:Y:S02]  /*9cf0*/  SEL R47, R47, 0xff800000, !P3 ;  /* 0xff8000002f2f7807 */ /* 0x000fe40005800000 */
[----:B------:R-:W-:Y:S01]  /*9d00*/  ISETP.GE.AND P3, PT, R8, UR36, PT ;  /* 0x0000002408007c0c */ /* 0x000fe2000bf66270 */
[----:B------:R-:W-:Y:S01]  /*9d10*/  VIADD R8, R74, 0x4e ;  /* 0x0000004e4a087836 */ /* 0x000fe20000000000 */
[----:B------:R-:W-:Y:S02]  /*9d20*/  SEL R52, R52, 0xff800000, !P6 ;  /* 0xff80000034347807 */ /* 0x000fe40007000000 */
        /* <DEDUP_REMOVED lines=9> */
[----:B------:R-:W-:Y:S02]  /*9dc0*/  SEL R59, R59, 0xff800000, !P1 ;  /* 0xff8000003b3b7807 */ /* 0x000fe40004800000 */
[----:B------:R-:W-:Y:S02]  /*9dd0*/  SEL R54, R54, 0xff800000, !P4 ;  /* 0xff80000036367807 */ /* 0x000fe40006000000 */
[----:B------:R-:W-:Y:S01]  /*9de0*/  SEL R55, R55, 0xff800000, !P3 ;  /* 0xff80000037377807 */ /* 0x000fe20005800000 */
[----:B---3--:R-:W-:Y:S01]  /*9df0*/  FMUL R3, R3, 1.4426950216293334961 ;  /* 0x3fb8aa3b03037820 */ /* 0x008fe20000400000 */
[----:B------:R-:W-:Y:S02]  /*9e00*/  SEL R58, R58, 0xff800000, !P2 ;  /* 0xff8000003a3a7807 */ /* 0x000fe40005000000 */
[----:B------:R-:W-:Y:S01]  /*9e10*/  ISETP.GE.AND P2, PT, R84, UR36, PT ;  /* 0x0000002454007c0c */ /* 0x000fe2000bf46270 */
[C---:B-1----:R-:W-:Y:S02]  /*9e20*/  FFMA2 R4, R3.reuse.F32, R12.F32x2.HI_LO, R4.F32x2.HI_LO ;  /* 0x0000000c03047249 */ /* 0x042fe40000040004 */
[C---:B------:R-:W-:Y:S02]  /*9e30*/  VIADD R13, R74.reuse, 0x67 ;  /* 0x000000674a0d7836 */ /* 0x040fe40000000000 */
[----:B------:R-:W-:Y:S02]  /*9e40*/  FFMA2 R6, R3.F32, R14.F32x2.HI_LO, R6.F32x2.HI_LO ;  /* 0x0000000e03067249 */ /* 0x000fe40000040006 */
[C---:B------:R-:W-:Y:S01]  /*9e50*/  VIADD R12, R74.reuse, 0x68 ;  /* 0x000000684a0c7836 */ /* 0x040fe20000000000 */
[----:B------:R-:W-:Y:S01]  /*9e60*/  SEL R67, R67, 0xff800000, !P2 ;  /* 0xff80000043437807 */ /* 0x000fe20005000000 */
[C---:B------:R-:W-:Y:S01]  /*9e70*/  VIADD R84, R74.reuse, 0x6b ;  /* 0x0000006b4a547836 */ /* 0x040fe20000000000 */
[----:B--2---:R-:W-:Y:S04]  /*9e80*/  LOP3.LUT R101, R101, 0xfffffffd, RZ, 0xc0, !PT ;  /* 0xfffffffd65657812 */ /* 0x004fe800078ec0ff */
[----:B------:R-:W-:Y:S02]  /*9e90*/  @P6 LOP3.LUT R101, R101, 0x2, RZ, 0xfc, !PT ;  /* 0x0000000265656812 */ /* 0x000fe400078efcff */
[----:B------:R-:W-:Y:S01]  /*9ea0*/  ISETP.GE.AND P6, PT, R9, UR36, PT ;  /* 0x0000002409007c0c */ /* 0x000fe2000bfc6270 */
[----:B------:R-:W-:Y:S01]  /*9eb0*/  VIADD R9, R74, 0x63 ;  /* 0x000000634a097836 */ /* 0x000fe20000000000 */
[----:B------:R-:W-:Y:S02]  /*9ec0*/  LOP3.LUT R101, R101, 0xfffffffe, RZ, 0xc0, !PT ;  /* 0xfffffffe65657812 */ /* 0x000fe400078ec0ff */
[----:B------:R-:W-:Y:S02]  /*9ed0*/  SEL R63, R63, 0xff800000, !P6 ;  /* 0xff8000003f3f7807 */ /* 0x000fe40007000000 */
[----:B------:R-:W-:Y:S02]  /*9ee0*/  @P5 LOP3.LUT R101, R101, 0x1, RZ, 0xfc, !PT ;  /* 0x0000000165655812 */ /* 0x000fe400078efcff */
[----:B------:R-:W-:Y:S01]  /*9ef0*/  ISETP.GE.AND P5, PT, R8, UR36, PT ;  /* 0x0000002408007c0c */ /* 0x000fe2000bfa6270 */
[----:B------:R-:W-:Y:S01]  /*9f00*/  VIADD R8, R74, 0x64 ;  /* 0x000000644a087836 */ /* 0x000fe20000000000 */
[C---:B------:R-:W-:Y:S02]  /*9f10*/  LOP3.LUT P0, RZ, R101.reuse, 0x1, RZ, 0xc0, !PT ;  /* 0x0000000165ff7812 */ /* 0x040fe4000780c0ff */
[C---:B------:R-:W-:Y:S02]  /*9f20*/  LOP3.LUT P1, RZ, R101.reuse, 0x2, RZ, 0xc0, !PT ;  /* 0x0000000265ff7812 */ /* 0x040fe4000782c0ff */
[----:B------:R-:W-:Y:S02]  /*9f30*/  SEL R62, R62, 0xff800000, !P0 ;  /* 0xff8000003e3e7807 */ /* 0x000fe40004000000 */
[----:B------:R-:W-:Y:S02]  /*9f40*/  FSETP.GEU.AND P0, PT, R4, -126, PT ;  /* 0xc2fc00000400780b */ /* 0x000fe40003f0e000 */
[----:B------:R-:W-:Y:S02]  /*9f50*/  LOP3.LUT R101, R101, 0xfffffffd, RZ, 0xc0, !PT ;  /* 0xfffffffd65657812 */ /* 0x000fe400078ec0ff */
[----:B------:R-:W-:Y:S02]  /*9f60*/  ISETP.GE.AND P4, PT, R9, UR36, PT ;  /* 0x0000002409007c0c */ /* 0x000fe4000bf86270 */
[----:B------:R-:W-:Y:S02]  /*9f70*/  ISETP.GE.AND P3, PT, R8, UR36, PT ;  /* 0x0000002408007c0c */ /* 0x000fe4000bf66270 */
[----:B------:R-:W1:Y:S01]  /*9f80*/  LDS.128 R8, [R0+0x38010] ;  /* 0x0380100000087984 */ /* 0x000e620000000c00 */
[----:B------:R-:W-:Y:S02]  /*9f90*/  SEL R64, R64, 0xff800000, !P5 ;  /* 0xff80000040407807 */ /* 0x000fe40006800000 */
[----:B------:R-:W-:Y:S01]  /*9fa0*/  ISETP.GE.AND P5, PT, R12, UR36, PT ;  /* 0x000000240c007c0c */ /* 0x000fe2000bfa6270 */
[C---:B------:R-:W-:Y:S01]  /*9fb0*/  VIADD R12, R74.reuse, 0x6a ;  /* 0x0000006a4a0c7836 */ /* 0x040fe20000000000 */
[----:B------:R-:W-:Y:S02]  /*9fc0*/  @P0 LOP3.LUT R101, R101, 0x2, RZ, 0xfc, !PT ;  /* 0x0000000265650812 */ /* 0x000fe400078efcff */
[----:B------:R-:W-:Y:S01]  /*9fd0*/  ISETP.GE.AND P0, PT, R13, UR36, PT ;  /* 0x000000240d007c0c */ /* 0x000fe2000bf06270 */
[----:B------:R-:W-:Y:S01]  /*9fe0*/  VIADD R13, R74, 0x69 ;  /* 0x000000694a0d7836 */ /* 0x000fe20000000000 */
[----:B------:R-:W-:Y:S02]  /*9ff0*/  LOP3.LUT P6, RZ, R101, 0x2, RZ, 0xc0, !PT ;  /* 0x0000000265ff7812 */ /* 0x000fe400078cc0ff */
[----:B------:R-:W-:Y:S02]  /*a000*/  SEL R69, R69, 0xff800000, !P0 ;  /* 0xff80000045457807 */ /* 0x000fe40004000000 */
[----:B------:R-:W-:Y:S02]  /*a010*/  FSETP.GEU.AND P0, PT, R6, -126, PT ;  /* 0xc2fc00000600780b */ /* 0x000fe40003f0e000 */
[----:B------:R-:W-:Y:S02]  /*a020*/  LOP3.LUT R101, R101, 0xfffffffe, RZ, 0xc0, !PT ;  /* 0xfffffffe65657812 */ /* 0x000fe400078ec0ff */
[----:B------:R-:W-:Y:S02]  /*a030*/  ISETP.GE.AND P2, PT, R12, UR36, PT ;  /* 0x000000240c007c0c */ /* 0x000fe4000bf46270 */
[----:B------:R-:W-:Y:S02]  /*a040*/  SEL R66, R66, 0xff800000, !P3 ;  /* 0xff80000042427807 */ /* 0x000fe40005800000 */
[----:B------:R-:W-:Y:S01]  /*a050*/  ISETP.GE.AND P3, PT, R13, UR36, PT ;  /* 0x000000240d007c0c */ /* 0x000fe2000bf66270 */
[----:B------:R-:W-:Y:S01]  /*a060*/  @!P6 FMUL R4, R4, 0.5 ;  /* 0x3f0000000404e820 */ /* 0x000fe20000400000 */
[----:B------:R-:W2:Y:S01]  /*a070*/  LDS.128 R12, [R0+0x38020] ;  /* 0x03802000000c7984 */ /* 0x000ea20000000c00 */
[----:B------:R-:W-:Y:S02]  /*a080*/  FSETP.GEU.AND P6, PT, R7, -126, PT ;  /* 0xc2fc00000700780b */ /* 0x000fe40003fce000 */
[----:B------:R3:W-:Y:S01]  /*a090*/  MUFU.EX2 R104, R4 ;  /* 0x0000000400687308 */ /* 0x0007e20000000800 */
[----:B------:R-:W-:Y:S02]  /*a0a0*/  @P0 LOP3.LUT R101, R101, 0x1, RZ, 0xfc, !PT ;  /* 0x0000000165650812 */ /* 0x000fe400078efcff */
[----:B------:R-:W-:Y:S02]  /*a0b0*/  SEL R65, R65, 0xff800000, !P4 ;  /* 0xff80000041417807 */ /* 0x000fe40006000000 */
[----:B------:R-:W-:Y:S02]  /*a0c0*/  SEL R70, R70, 0xff800000, !P5 ;  /* 0xff80000046467807 */ /* 0x000fe40006800000 */
[----:B------:R-:W-:Y:S02]  /*a0d0*/  FSETP.GEU.AND P4, PT, R5, -126, PT ;  /* 0xc2fc00000500780b */ /* 0x000fe40003f8e000 */
[----:B------:R-:W-:Y:S02]  /*a0e0*/  LOP3.LUT P5, RZ, R101, 0x1, RZ, 0xc0, !PT ;  /* 0x0000000165ff7812 */ /* 0x000fe400078ac0ff */
[----:B------:R-:W-:Y:S01]  /*a0f0*/  @!P6 FMUL R7, R7, 0.5 ;  /* 0x3f0000000707e820 */ /* 0x000fe20000400000 */
[----:B------:R-:W-:Y:S01]  /*a100*/  SEL R61, R61, 0xff800000, !P1 ;  /* 0xff8000003d3d7807 */ /* 0x000fe20004800000 */
[C---:B-1----:R-:W-:Y:S02]  /*a110*/  FFMA2 R8, R3.reuse.F32, R16.F32x2.HI_LO, R8.F32x2.HI_LO ;  /* 0x0000001003087249 */ /* 0x042fe40000040008 */
[----:B------:R-:W-:Y:S01]  /*a120*/  MUFU.EX2 R125, R7 ;  /* 0x00000007007d7308 */ /* 0x000fe20000000800 */
[----:B------:R-:W-:Y:S02]  /*a130*/  FFMA2 R10, R3.F32, R18.F32x2.HI_LO, R10.F32x2.HI_LO ;  /* 0x00000012030a7249 */ /* 0x000fe4000004000a */
[----:B---3--:R-:W-:Y:S01]  /*a140*/  VIADD R4, R74, 0x6d ;  /* 0x0000006d4a047836 */ /* 0x008fe20000000000 */
[----:B------:R-:W-:Y:S01]  /*a150*/  SEL R71, R71, 0xff800000, !P3 ;  /* 0xff80000047477807 */ /* 0x000fe20005800000 */
[----:B------:R-:W-:Y:S01]  /*a160*/  @!P4 FMUL R5, R5, 0.5 ;  /* 0x3f0000000505c820 */ /* 0x000fe20000400000 */
[----:B------:R-:W-:Y:S01]  /*a170*/  FSETP.GEU.AND P3, PT, R8, -126, PT ;  /* 0xc2fc00000800780b */ /* 0x000fe20003f6e000 */
[----:B------:R-:W-:Y:S01]  /*a180*/  @!P5 FMUL R6, R6, 0.5 ;  /* 0x3f0000000606d820 */ /* 0x000fe20000400000 */
[----:B------:R-:W-:Y:S02]  /*a190*/  ISETP.GE.AND P1, PT, R83, UR36, PT ;  /* 0x0000002453007c0c */ /* 0x000fe4000bf26270 */
[----:B------:R-:W1:Y:S01]  /*a1a0*/  MUFU.EX2 R85, R5 ;  /* 0x0000000500557308 */ /* 0x000e620000000800 */
[----:B------:R-:W-:Y:S01]  /*a1b0*/  VIADD R83, R74, 0x6c ;  /* 0x0000006c4a537836 */ /* 0x000fe20000000000 */
[----:B------:R-:W-:Y:S02]  /*a1c0*/  SEL R72, R72, 0xff800000, !P2 ;  /* 0xff80000048487807 */ /* 0x000fe40005000000 */
[----:B------:R-:W-:Y:S02]  /*a1d0*/  SEL R68, R68, 0xff800000, !P1 ;  /* 0xff80000044447807 */ /* 0x000fe40004800000 */
[----:B------:R-:W-:Y:S04]  /*a1e0*/  ISETP.GE.AND P1, PT, R84, UR36, PT ;  /* 0x0000002454007c0c */ /* 0x000fe8000bf26270 */
[----:B------:R-:W3:Y:S01]  /*a1f0*/  MUFU.EX2 R124, R6 ;  /* 0x00000006007c7308 */ /* 0x000ee20000000800 */
[----:B------:R-:W-:Y:S01]  /*a200*/  ISETP.GE.AND P2, PT, R4, UR36, PT ;  /* 0x0000002404007c0c */ /* 0x000fe2000bf46270 */
[----:B------:R-:W-:Y:S01]  /*a210*/  VIADD R4, R74, 0x6e ;  /* 0x0000006e4a047836 */ /* 0x000fe20000000000 */
[----:B------:R-:W-:Y:S01]  /*a220*/  ISETP.GE.AND P0, PT, R83, UR36, PT ;  /* 0x0000002453007c0c */ /* 0x000fe2000bf06270 */
[----:B------:R-:W-:Y:S01]  /*a230*/  @!P3 FMUL R8, R8, 0.5 ;  /* 0x3f0000000808b820 */ /* 0x000fe20000400000 */
[----:B------:R-:W-:Y:S01]  /*a240*/  SEL R73, R73, 0xff800000, !P1 ;  /* 0xff80000049497807 */ /* 0x000fe20004800000 */
[----:B--2---:R-:W-:Y:S01]  /*a250*/  FFMA2 R12, R3.F32, R20.F32x2.HI_LO, R12.F32x2.HI_LO ;  /* 0x00000014030c7249 */ /* 0x004fe2000004000c */
[----:B------:R-:W-:Y:S03]  /*a260*/  LOP3.LUT P1, RZ, R101, 0x2, RZ, 0xc0, !PT ;  /* 0x0000000265ff7812 */ /* 0x000fe6000782c0ff */
[----:B------:R-:W2:Y:S01]  /*a270*/  MUFU.EX2 R122, R8 ;  /* 0x00000008007a7308 */ /* 0x000ea20000000800 */
[----:B------:R-:W-:Y:S01]  /*a280*/  SEL R16, R82, 0xff800000, !P0 ;  /* 0xff80000052107807 */ /* 0x000fe20004000000 */
[----:B------:R-:W-:Y:S01]  /*a290*/  FFMA2 R14, R3.F32, R22.F32x2.HI_LO, R14.F32x2.HI_LO ;  /* 0x00000016030e7249 */ /* 0x000fe2000004000e */
[----:B------:R-:W-:Y:S01]  /*a2a0*/  ISETP.GE.AND P0, PT, R4, UR36, PT ;  /* 0x0000002404007c0c */ /* 0x000fe2000bf06270 */
[----:B------:R-:W-:Y:S01]  /*a2b0*/  VIADD R4, R74, 0x6f ;  /* 0x0000006f4a047836 */ /* 0x000fe20000000000 */
[----:B------:R-:W-:Y:S01]  /*a2c0*/  SEL R17, R81, 0xff800000, !P2 ;  /* 0xff80000051117807 */ /* 0x000fe20005000000 */
[----:B-1----:R-:W-:Y:S01]  /*a2d0*/  @!P4 FMUL R85, R85, R85 ;  /* 0x000000555555c220 */ /* 0x002fe20000400000 */
[----:B------:R-:W-:Y:S01]  /*a2e0*/  SEL R74, R80, 0xff800000, !P0 ;  /* 0xff800000504a7807 */ /* 0x000fe20004000000 */
[----:B------:R-:W-:Y:S01]  /*a2f0*/  @!P6 FMUL R125, R125, R125 ;  /* 0x0000007d7d7de220 */ /* 0x000fe20000400000 */
[----:B------:R-:W-:Y:S01]  /*a300*/  ISETP.GE.AND P0, PT, R4, UR36, PT ;  /* 0x0000002404007c0c */ /* 0x000fe2000bf06270 */
[----:B---3--:R-:W-:Y:S01]  /*a310*/  @!P5 FMUL R124, R124, R124 ;  /* 0x0000007c7c7cd220 */ /* 0x008fe20000400000 */
[----:B------:R-:W1:Y:S01]  /*a320*/  LDS.128 R4, [R0+0x38030] ;  /* 0x0380300000047984 */ /* 0x000e620000000c00 */
[----:B------:R-:W-:Y:S01]  /*a330*/  @!P1 FMUL R104, R104, R104 ;  /* 0x0000006868689220 */ /* 0x000fe20000400000 */
[----:B------:R-:W-:Y:S02]  /*a340*/  FSETP.GEU.AND P2, PT, R9, -126, PT ;  /* 0xc2fc00000900780b */ /* 0x000fe40003f4e000 */
[----:B------:R-:W-:Y:S02]  /*a350*/  FSETP.GEU.AND P1, PT, R11, -126, PT ;  /* 0xc2fc00000b00780b */ /* 0x000fe40003f2e000 */
[----:B------:R-:W-:Y:S01]  /*a360*/  FSETP.GEU.AND P4, PT, R12, -126, PT ;  /* 0xc2fc00000c00780b */ /* 0x000fe20003f8e000 */
[----:B--2---:R-:W-:Y:S01]  /*a370*/  @!P3 FMUL R122, R122, R122 ;  /* 0x0000007a7a7ab220 */ /* 0x004fe20000400000 */
[----:B------:R-:W-:Y:S01]  /*a380*/  STL [R1+0x8], R104 ;  /* 0x0000086801007387 */ /* 0x000fe20000100800 */
[----:B------:R-:W-:Y:S02]  /*a390*/  FSETP.GEU.AND P5, PT, R13, -126, PT ;  /* 0xc2fc00000d00780b */ /* 0x000fe40003fae000 */
[----:B------:R-:W-:Y:S02]  /*a3a0*/  FSETP.GEU.AND P6, PT, R14, -126, PT ;  /* 0xc2fc00000e00780b */ /* 0x000fe40003fce000 */
[----:B------:R-:W-:Y:S02]  /*a3b0*/  FSETP.GEU.AND P3, PT, R15, -126, PT ;  /* 0xc2fc00000f00780b */ /* 0x000fe40003f6e000 */
[----:B------:R-:W-:Y:S01]  /*a3c0*/  @!P2 FMUL R9, R9, 0.5 ;  /* 0x3f0000000909a820 */ /* 0x000fe20000400000 */
[----:B------:R-:W-:Y:S01]  /*a3d0*/  SEL R75, R75, 0xff800000, !P0 ;  /* 0xff8000004b4b7807 */ /* 0x000fe20004000000 */
[----:B------:R-:W-:Y:S01]  /*a3e0*/  @!P1 FMUL R11, R11, 0.5 ;  /* 0x3f0000000b0b9820 */ /* 0x000fe20000400000 */
[----:B------:R-:W-:Y:S01]  /*a3f0*/  FSETP.GEU.AND P0, PT, R10, -126, PT ;  /* 0xc2fc00000a00780b */ /* 0x000fe20003f0e000 */
[----:B------:R-:W2:Y:S01]  /*a400*/  MUFU.EX2 R123, R9 ;  /* 0x00000009007b7308 */ /* 0x000ea20000000800 */
[----:B------:R-:W-:Y:S01]  /*a410*/  @!P4 FMUL R12, R12, 0.5 ;  /* 0x3f0000000c0cc820 */ /* 0x000fe20000400000 */
[----:B------:R-:W-:Y:S01]  /*a420*/  P2R R18, PR, RZ, 0x40 ;  /* 0x00000040ff127803 */ /* 0x000fe20000000000 */
[----:B------:R-:W-:Y:S02]  /*a430*/  @!P5 FMUL R13, R13, 0.5 ;  /* 0x3f0000000d0dd820 */ /* 0x000fe40000400000 */
[----:B------:R-:W-:Y:S02]  /*a440*/  @!P6 FMUL R14, R14, 0.5 ;  /* 0x3f0000000e0ee820 */ /* 0x000fe40000400000 */
[----:B------:R-:W-:Y:S03]  /*a450*/  @!P3 FMUL R15, R15, 0.5 ;  /* 0x3f0000000f0fb820 */ /* 0x000fe60000400000 */
[----:B------:R-:W3:Y:S02]  /*a460*/  MUFU.EX2 R20, R11 ;  /* 0x0000000b00147308 */ /* 0x000ee40000000800 */
[----:B------:R-:W-:Y:S08]  /*a470*/  @!P0 FMUL R10, R10, 0.5 ;  /* 0x3f0000000a0a8820 */ /* 0x000ff00000400000 */
[----:B------:R4:W5:Y:S01]  /*a480*/  MUFU.EX2 R21, R10 ;  /* 0x0000000a00157308 */ /* 0x0009620000000800 */
[----:B--2---:R-:W-:Y:S01]  /*a490*/  @!P2 FMUL R123, R123, R123 ;  /* 0x0000007b7b7ba220 */ /* 0x004fe20000400000 */
[C---:B-1----:R-:W-:Y:S02]  /*a4a0*/  FFMA2 R4, R3.reuse.F32, R24.F32x2.HI_LO, R4.F32x2.HI_LO ;  /* 0x0000001803047249 */ /* 0x042fe40000040004 */
[----:B------:R-:W-:Y:S06]  /*a4b0*/  FFMA2 R6, R3.F32, R26.F32x2.HI_LO, R6.F32x2.HI_LO ;  /* 0x0000001a03067249 */ /* 0x000fec0000040006 */
[----:B------:R-:W1:Y:S01]  /*a4c0*/  MUFU.EX2 R120, R12 ;  /* 0x0000000c00787308 */ /* 0x000e620000000800 */
[----:B---3--:R-:W-:Y:S01]  /*a4d0*/  @!P1 FMUL R20, R20, R20 ;  /* 0x0000001414149220 */ /* 0x008fe20000400000 */
[----:B------:R-:W-:Y:S02]  /*a4e0*/  FSETP.GEU.AND P2, PT, R4, -126, PT ;  /* 0xc2fc00000400780b */ /* 0x000fe40003f4e000 */
[----:B------:R-:W-:Y:S06]  /*a4f0*/  FSETP.GEU.AND P1, PT, R6, -126, PT ;  /* 0xc2fc00000600780b */ /* 0x000fec0003f2e000 */
[----:B------:R-:W2:Y:S01]  /*a500*/  MUFU.EX2 R121, R13 ;  /* 0x0000000d00797308 */ /* 0x000ea20000000800 */
[----:B----4-:R-:W3:Y:S01]  /*a510*/  LDS.128 R8, [R0+0x38080] ;  /* 0x0380800000087984 */ /* 0x010ee20000000c00 */
[----:B-----5:R-:W-:Y:S01]  /*a520*/  @!P0 FMUL R21, R21, R21 ;  /* 0x0000001515158220 */ /* 0x020fe20000400000 */
[----:B------:R-:W-:Y:S02]  /*a530*/  FSETP.GEU.AND P0, PT, R5, -126, PT ;  /* 0xc2fc00000500780b */ /* 0x000fe40003f0e000 */
[----:B------:R-:W-:Y:S05]  /*a540*/  @!P2 FMUL R4, R4, 0.5 ;  /* 0x3f0000000404a820 */ /* 0x000fea0000400000 */
[----:B------:R-:W4:Y:S01]  /*a550*/  MUFU.EX2 R118, R14 ;  /* 0x0000000e00767308 */ /* 0x000f220000000800 */
[----:B-1----:R-:W-:Y:S01]  /*a560*/  @!P4 FMUL R120, R120, R120 ;  /* 0x000000787878c220 */ /* 0x002fe20000400000 */
[----:B------:R-:W-:Y:S01]  /*a570*/  FSETP.GEU.AND P4, PT, R7, -126, PT ;  /* 0xc2fc00000700780b */ /* 0x000fe20003f8e000 */
[----:B------:R-:W-:Y:S07]  /*a580*/  @!P1 FMUL R6, R6, 0.5 ;  /* 0x3f00000006069820 */ /* 0x000fee0000400000 */
[----:B------:R1:W5:Y:S01]  /*a590*/  MUFU.EX2 R119, R15 ;  /* 0x0000000f00777308 */ /* 0x0003620000000800 */
[----:B------:R-:W-:Y:S01]  /*a5a0*/  @!P0 FMUL R5, R5, 0.5 ;  /* 0x3f00000005058820 */ /* 0x000fe20000400000 */
[----:B--2---:R-:W-:Y:S01]  /*a5b0*/  @!P5 FMUL R121, R121, R121 ;  /* 0x000000797979d220 */ /* 0x004fe20000400000 */
[----:B------:R-:W-:Y:S02]  /*a5c0*/  ISETP.NE.AND P5, PT, R18, RZ, PT ;  /* 0x000000ff1200720c */ /* 0x000fe40003fa5270 */
[----:B------:R-:W-:Y:S05]  /*a5d0*/  @!P4 FMUL R7, R7, 0.5 ;  /* 0x3f0000000707c820 */ /* 0x000fea0000400000 */
[----:B------:R-:W2:Y:S10]  /*a5e0*/  MUFU.EX2 R116, R4 ;  /* 0x0000000400747308 */ /* 0x000eb40000000800 */
[----:B------:R-:W2:Y:S01]  /*a5f0*/  MUFU.EX2 R117, R5 ;  /* 0x0000000500757308 */ /* 0x000ea20000000800 */
[----:B-1----:R-:W1:Y:S01]  /*a600*/  LDS.128 R12, [R0+0x38090] ;  /* 0x03809000000c7984 */ /* 0x002e620000000c00 */
[----:B----4-:R-:W-:Y:S01]  /*a610*/  @!P5 FMUL R118, R118, R118 ;  /* 0x000000767676d220 */ /* 0x010fe20000400000 */
[----:B-----5:R-:W-:Y:S07]  /*a620*/  @!P3 FMUL R119, R119, R119 ;  /* 0x000000777777b220 */ /* 0x020fee0000400000 */
[----:B------:R-:W4:Y:S01]  /*a630*/  MUFU.EX2 R114, R6 ;  /* 0x0000000600727308 */ /* 0x000f220000000800 */
[C---:B---3--:R-:W-:Y:S02]  /*a640*/  FFMA2 R8, R3.reuse.F32, R28.F32x2.HI_LO, R8.F32x2.HI_LO ;  /* 0x0000001c03087249 */ /* 0x048fe40000040008 */
[----:B------:R-:W-:Y:S02]  /*a650*/  FFMA2 R10, R3.F32, R30.F32x2.HI_LO, R10.F32x2.HI_LO ;  /* 0x0000001e030a7249 */ /* 0x000fe4000004000a */
[----:B--2---:R-:W-:Y:S01]  /*a660*/  @!P2 FMUL R116, R116, R116 ;  /* 0x000000747474a220 */ /* 0x004fe20000400000 */
[----:B------:R-:W-:Y:S04]  /*a670*/  FSETP.GEU.AND P6, PT, R8, -126, PT ;  /* 0xc2fc00000800780b */ /* 0x000fe80003fce000 */
[----:B------:R2:W3:Y:S01]  /*a680*/  MUFU.EX2 R115, R7 ;  /* 0x0000000700737308 */ /* 0x0004e20000000800 */
[----:B------:R-:W-:Y:S01]  /*a690*/  FSETP.GEU.AND P5, PT, R9, -126, PT ;  /* 0xc2fc00000900780b */ /* 0x000fe20003fae000 */
[----:B------:R-:W-:Y:S01]  /*a6a0*/  @!P0 FMUL R117, R117, R117 ;  /* 0x0000007575758220 */ /* 0x000fe20000400000 */
[----:B------:R-:W-:Y:S02]  /*a6b0*/  FSETP.GEU.AND P3, PT, R10, -126, PT ;  /* 0xc2fc00000a00780b */ /* 0x000fe40003f6e000 */
[----:B------:R-:W-:Y:S02]  /*a6c0*/  FSETP.GEU.AND P2, PT, R11, -126, PT ;  /* 0xc2fc00000b00780b */ /* 0x000fe40003f4e000 */
[----:B------:R-:W-:Y:S01]  /*a6d0*/  P2R R18, PR, RZ, 0x20 ;  /* 0x00000020ff127803 */ /* 0x000fe20000000000 */
[----:B----4-:R-:W-:Y:S01]  /*a6e0*/  @!P1 FMUL R114, R114, R114 ;  /* 0x0000007272729220 */ /* 0x010fe20000400000 */
[----:B------:R-:W-:Y:S05]  /*a6f0*/  @!P6 FMUL R8, R8, 0.5 ;  /* 0x3f0000000808e820 */ /* 0x000fea0000400000 */
[----:B------:R-:W-:Y:S01]  /*a700*/  @!P5 FMUL R9, R9, 0.5 ;  /* 0x3f0000000909d820 */ /* 0x000fe20000400000 */
[----:B------:R-:W4:Y:S01]  /*a710*/  MUFU.EX2 R112, R8 ;  /* 0x0000000800707308 */ /* 0x000f220000000800 */
[----:B------:R-:W-:Y:S01]  /*a720*/  @!P3 FMUL R10, R10, 0.5 ;  /* 0x3f0000000a0ab820 */ /* 0x000fe20000400000 */
[----:B--2---:R-:W2:Y:S01]  /*a730*/  LDS.128 R4, [R0+0x380a0] ;  /* 0x0380a00000047984 */ /* 0x004ea20000000c00 */
[----:B------:R-:W-:Y:S01]  /*a740*/  @!P2 FMUL R11, R11, 0.5 ;  /* 0x3f0000000b0ba820 */ /* 0x000fe20000400000 */
[----:B---3--:R-:W-:Y:S01]  /*a750*/  @!P4 FMUL R115, R115, R115 ;  /* 0x000000737373c220 */ /* 0x008fe20000400000 */
[----:B------:R-:W-:Y:S05]  /*a760*/  ISETP.NE.AND P4, PT, R18, RZ, PT ;  /* 0x000000ff1200720c */ /* 0x000fea0003f85270 */
[----:B------:R-:W3:Y:S01]  /*a770*/  MUFU.EX2 R113, R9 ;  /* 0x0000000900717308 */ /* 0x000ee20000000800 */
[C---:B-1----:R-:W-:Y:S02]  /*a780*/  FFMA2 R12, R3.reuse.F32, R32.F32x2.HI_LO, R12.F32x2.HI_LO ;  /* 0x00000020030c7249 */ /* 0x042fe4000004000c */
[----:B------:R-:W-:Y:S03]  /*a790*/  FFMA2 R14, R3.F32, R34.F32x2.HI_LO, R14.F32x2.HI_LO ;  /* 0x00000022030e7249 */ /* 0x000fe6000004000e */
[----:B------:R-:W-:Y:S04]  /*a7a0*/  FSETP.GEU.AND P0, PT, R12, -126, PT ;  /* 0xc2fc00000c00780b */ /* 0x000fe80003f0e000 */
[----:B------:R-:W1:Y:S01]  /*a7b0*/  MUFU.EX2 R102, R10 ;  /* 0x0000000a00667308 */ /* 0x000e620000000800 */
[----:B------:R-:W-:Y:S01]  /*a7c0*/  FSETP.GEU.AND P1, PT, R13, -126, PT ;  /* 0xc2fc00000d00780b */ /* 0x000fe20003f2e000 */
[----:B----4-:R-:W-:Y:S01]  /*a7d0*/  @!P6 FMUL R112, R112, R112 ;  /* 0x000000707070e220 */ /* 0x010fe20000400000 */
[----:B------:R-:W-:Y:S02]  /*a7e0*/  FSETP.GEU.AND P5, PT, R14, -126, PT ;  /* 0xc2fc00000e00780b */ /* 0x000fe40003fae000 */
[----:B------:R-:W-:Y:S05]  /*a7f0*/  FSETP.GEU.AND P6, PT, R15, -126, PT ;  /* 0xc2fc00000f00780b */ /* 0x000fea0003fce000 */
[----:B------:R4:W5:Y:S01]  /*a800*/  MUFU.EX2 R103, R11 ;  /* 0x0000000b00677308 */ /* 0x0009620000000800 */
[----:B---3--:R-:W-:Y:S01]  /*a810*/  @!P4 FMUL R113, R113, R113 ;  /* 0x000000717171c220 */ /* 0x008fe20000400000 */
[----:B------:R-:W-:Y:S02]  /*a820*/  @!P0 FMUL R12, R12, 0.5 ;  /* 0x3f0000000c0c8820 */ /* 0x000fe40000400000 */
[----:B------:R-:W-:Y:S06]  /*a830*/  @!P1 FMUL R13, R13, 0.5 ;  /* 0x3f0000000d0d9820 */ /* 0x000fec0000400000 */
[----:B------:R-:W3:Y:S01]  /*a840*/  MUFU.EX2 R18, R12 ;  /* 0x0000000c00127308 */ /* 0x000ee20000000800 */
[----:B------:R-:W-:Y:S01]  /*a850*/  @!P5 FMUL R14, R14, 0.5 ;  /* 0x3f0000000e0ed820 */ /* 0x000fe20000400000 */
[----:B------:R-:W-:Y:S01]  /*a860*/  @!P6 FMUL R15, R15, 0.5 ;  /* 0x3f0000000f0fe820 */ /* 0x000fe20000400000 */
[----:B-1----:R-:W-:Y:S07]  /*a870*/  @!P3 FMUL R102, R102, R102 ;  /* 0x000000666666b220 */ /* 0x002fee0000400000 */
[----:B------:R-:W1:Y:S01]  /*a880*/  MUFU.EX2 R19, R13 ;  /* 0x0000000d00137308 */ /* 0x000e620000000800 */
[----:B----4-:R-:W4:Y:S01]  /*a890*/  LDS.128 R8, [R0+0x380b0] ;  /* 0x0380b00000087984 */ /* 0x010f220000000c00 */
[C---:B--2---:R-:W-:Y:S02]  /*a8a0*/  FFMA2 R4, R3.reuse.F32, R36.F32x2.HI_LO, R4.F32x2.HI_LO ;  /* 0x0000002403047249 */ /* 0x044fe40000040004 */
[----:B------:R-:W-:Y:S02]  /*a8b0*/  FFMA2 R6, R3.F32, R38.F32x2.HI_LO, R6.F32x2.HI_LO ;  /* 0x0000002603067249 */ /* 0x000fe40000040006 */
[----:B------:R-:W-:Y:S02]  /*a8c0*/  IMAD.MOV.U32 R39, RZ, RZ, R101 ;  /* 0x000000ffff277224 */ /* 0x000fe400078e0065 */
[----:B-----5:R-:W-:Y:S01]  /*a8d0*/  @!P2 FMUL R103, R103, R103 ;  /* 0x000000676767a220 */ /* 0x020fe20000400000 */
[----:B------:R-:W-:Y:S01]  /*a8e0*/  FSETP.GEU.AND P4, PT, R4, -126, PT ;  /* 0xc2fc00000400780b */ /* 0x000fe20003f8e000 */
[----:B------:R-:W2:Y:S01]  /*a8f0*/  MUFU.EX2 R25, R14 ;  /* 0x0000000e00197308 */ /* 0x000ea20000000800 */
[----:B---3--:R-:W-:Y:S01]  /*a900*/  @!P0 FMUL R18, R18, R18 ;  /* 0x0000001212128220 */ /* 0x008fe20000400000 */
[----:B------:R-:W-:Y:S02]  /*a910*/  FSETP.GEU.AND P0, PT, R7, -126, PT ;  /* 0xc2fc00000700780b */ /* 0x000fe40003f0e000 */
[----:B------:R-:W-:Y:S02]  /*a920*/  P2R R22, PR, RZ, 0x10 ;  /* 0x00000010ff167803 */ /* 0x000fe40000000000 */
[----:B------:R-:W-:Y:S04]  /*a930*/  FSETP.GEU.AND P4, PT, R5, -126, PT ;  /* 0xc2fc00000500780b */ /* 0x000fe80003f8e000 */
[----:B------:R3:W5:Y:S01]  /*a940*/  MUFU.EX2 R24, R15 ;  /* 0x0000000f00187308 */ /* 0x0007620000000800 */
[C---:B------:R-:W-:Y:S01]  /*a950*/  ISETP.NE.AND P3, PT, R22.reuse, RZ, PT ;  /* 0x000000ff1600720c */ /* 0x040fe20003f65270 */
[----:B-1----:R-:W-:Y:S01]  /*a960*/  @!P1 FMUL R19, R19, R19 ;  /* 0x0000001313139220 */ /* 0x002fe20000400000 */
[----:B------:R-:W-:Y:S02]  /*a970*/  ISETP.NE.AND P1, PT, R22, RZ, PT ;  /* 0x000000ff1600720c */ /* 0x000fe40003f25270 */
[----:B------:R-:W-:Y:S01]  /*a980*/  LOP3.LUT R39, R39, 0xffffffef, RZ, 0xc0, !PT ;  /* 0xffffffef27277812 */ /* 0x000fe200078ec0ff */
[----:B------:R-:W-:Y:S01]  /*a990*/  @!P0 FMUL R7, R7, 0.5 ;  /* 0x3f00000007078820 */ /* 0x000fe20000400000 */
[----:B--2---:R-:W-:Y:S03]  /*a9a0*/  @!P5 FMUL R25, R25, R25 ;  /* 0x000000191919d220 */ /* 0x004fe60000400000 */
[----:B------:R-:W1:Y:S01]  /*a9b0*/  MUFU.EX2 R99, R7 ;  /* 0x0000000700637308 */ /* 0x000e620000000800 */
[----:B------:R-:W-:Y:S03]  /*a9c0*/  @!P4 FMUL R5, R5, 0.5 ;  /* 0x3f0000000505c820 */ /* 0x000fe60000400000 */
[----:B------:R-:W-:Y:S01]  /*a9d0*/  @!P3 FMUL R4, R4, 0.5 ;  /* 0x3f0000000404b820 */ /* 0x000fe20000400000 */
[----:B------:R-:W-:Y:S01]  /*a9e0*/  FSETP.GEU.AND P3, PT, R6, -126, PT ;  /* 0xc2fc00000600780b */ /* 0x000fe20003f6e000 */
[----:B---3--:R-:W2:Y:S01]  /*a9f0*/  LDS.128 R12, [R0+0x38100] ;  /* 0x03810000000c7984 */ /* 0x008ea20000000c00 */
[----:B-----5:R-:W-:Y:S03]  /*aa00*/  @!P6 FMUL R24, R24, R24 ;  /* 0x000000181818e220 */ /* 0x020fe60000400000 */
[----:B------:R-:W3:Y:S01]  /*aa10*/  MUFU.EX2 R100, R4 ;  /* 0x0000000400647308 */ /* 0x000ee20000000800 */
[----:B----4-:R-:W-:Y:S01]  /*aa20*/  FFMA2 R8, R3.F32, R40.F32x2.HI_LO, R8.F32x2.HI_LO ;  /* 0x0000002803087249 */ /* 0x010fe20000040008 */
[----:B------:R-:W-:Y:S08]  /*aa30*/  F2FP.F16.F32.PACK_AB R40, R113, R112 ;  /* 0x000000707128723e */ /* 0x000ff000000000ff */
[----:B------:R-:W4:Y:S01]  /*aa40*/  MUFU.EX2 R101, R5 ;  /* 0x0000000500657308 */ /* 0x000f220000000800 */
[----:B------:R-:W-:Y:S01]  /*aa50*/  @!P3 FMUL R6, R6, 0.5 ;  /* 0x3f0000000606b820 */ /* 0x000fe20000400000 */
[----:B------:R-:W-:Y:S01]  /*aa60*/  FFMA2 R10, R3.F32, R42.F32x2.HI_LO, R10.F32x2.HI_LO ;  /* 0x0000002a030a7249 */ /* 0x000fe2000004000a */
[----:B------:R-:W-:Y:S01]  /*aa70*/  FSETP.GEU.AND P2, PT, R8, -126, PT ;  /* 0xc2fc00000800780b */ /* 0x000fe20003f4e000 */
[----:B-1----:R-:W-:Y:S01]  /*aa80*/  @!P0 FMUL R99, R99, R99 ;  /* 0x0000006363638220 */ /* 0x002fe20000400000 */
[----:B------:R-:W-:Y:S02]  /*aa90*/  FSETP.GEU.AND P5, PT, R9, -126, PT ;  /* 0xc2fc00000900780b */ /* 0x000fe40003fae000 */
[----:B------:R-:W-:Y:S03]  /*aaa0*/  FSETP.GEU.AND P6, PT, R10, -126, PT ;  /* 0xc2fc00000a00780b */ /* 0x000fe60003fce000 */
[----:B------:R1:W5:Y:S01]  /*aab0*/  MUFU.EX2 R98, R6 ;  /* 0x0000000600627308 */ /* 0x0003620000000800 */
[----:B---3--:R-:W-:Y:S01]  /*aac0*/  @!P1 FMUL R100, R100, R100 ;  /* 0x0000006464649220 */ /* 0x008fe20000400000 */
[----:B------:R-:W-:Y:S02]  /*aad0*/  FSETP.GEU.AND P1, PT, R11, -126, PT ;  /* 0xc2fc00000b00780b */ /* 0x000fe40003f2e000 */
[----:B------:R-:W-:Y:S02]  /*aae0*/  F2FP.F16.F32.PACK_AB R43, R24, R25 ;  /* 0x00000019182b723e */ /* 0x000fe400000000ff */
[----:B------:R-:W-:Y:S01]  /*aaf0*/  P2R R22, PR, RZ, 0x2 ;  /* 0x00000002ff167803 */ /* 0x000fe20000000000 */
[----:B------:R-:W-:Y:S01]  /*ab00*/  @!P2 FMUL R8, R8, 0.5 ;  /* 0x3f0000000808a820 */ /* 0x000fe20000400000 */
[----:B----4-:R-:W-:Y:S01]  /*ab10*/  @!P4 FMUL R101, R101, R101 ;  /* 0x000000656565c220 */ /* 0x010fe20000400000 */
[----:B------:R-:W-:Y:S01]  /*ab20*/  @!P5 FMUL R9, R9, 0.5 ;  /* 0x3f0000000909d820 */ /* 0x000fe20000400000 */
[----:B------:R-:W-:Y:S01]  /*ab30*/  F2FP.F16.F32.PACK_AB R41, R103, R102 ;  /* 0x000000666729723e */ /* 0x000fe200000000ff */
[----:B------:R-:W3:Y:S01]  /*ab40*/  MUFU.EX2 R96, R8 ;  /* 0x0000000800607308 */ /* 0x000ee20000000800 */
[----:B------:R-:W-:Y:S01]  /*ab50*/  @!P6 FMUL R10, R10, 0.5 ;  /* 0x3f0000000a0ae820 */ /* 0x000fe20000400000 */
[----:B------:R-:W-:Y:S02]  /*ab60*/  F2FP.F16.F32.PACK_AB R42, R19, R18 ;  /* 0x00000012132a723e */ /* 0x000fe400000000ff */
[----:B------:R-:W-:Y:S01]  /*ab70*/  @!P1 FMUL R11, R11, 0.5 ;  /* 0x3f0000000b0b9820 */ /* 0x000fe20000400000 */
[----:B-1----:R-:W1:Y:S01]  /*ab80*/  LDS.128 R4, [R0+0x38110] ;  /* 0x0381100000047984 */ /* 0x002e620000000c00 */
[----:B-----5:R-:W-:Y:S04]  /*ab90*/  @!P3 FMUL R98, R98, R98 ;  /* 0x000000626262b220 */ /* 0x020fe80000400000 */
[----:B------:R-:W4:Y:S01]  /*aba0*/  MUFU.EX2 R97, R9 ;  /* 0x0000000900617308 */ /* 0x000f220000000800 */
[----:B--2---:R-:W-:Y:S01]  /*abb0*/  FFMA2 R12, R3.F32, R44.F32x2.HI_LO, R12.F32x2.HI_LO ;  /* 0x0000002c030c7249 */ /* 0x004fe2000004000c */
[----:B------:R-:W-:Y:S01]  /*abc0*/  F2FP.F16.F32.PACK_AB R44, R101, R100 ;  /* 0x00000064652c723e */ /* 0x000fe200000000ff */
[----:B------:R-:W-:Y:S01]  /*abd0*/  FFMA2 R14, R3.F32, R46.F32x2.HI_LO, R14.F32x2.HI_LO ;  /* 0x0000002e030e7249 */ /* 0x000fe2000004000e */
[----:B------:R-:W-:Y:S02]  /*abe0*/  F2FP.F16.F32.PACK_AB R45, R99, R98 ;  /* 0x00000062632d723e */ /* 0x000fe400000000ff */
[----:B------:R-:W-:Y:S04]  /*abf0*/  FSETP.GEU.AND P4, PT, R12, -126, PT ;  /* 0xc2fc00000c00780b */ /* 0x000fe80003f8e000 */
[----:B------:R-:W2:Y:S01]  /*ac00*/  MUFU.EX2 R94, R10 ;  /* 0x0000000a005e7308 */ /* 0x000ea20000000800 */
[----:B------:R-:W-:Y:S01]  /*ac10*/  FSETP.GEU.AND P3, PT, R13, -126, PT ;  /* 0xc2fc00000d00780b */ /* 0x000fe20003f6e000 */
[----:B---3--:R-:W-:Y:S01]  /*ac20*/  @!P2 FMUL R96, R96, R96 ;  /* 0x000000606060a220 */ /* 0x008fe20000400000 */
[----:B------:R-:W-:Y:S02]  /*ac30*/  FSETP.GEU.AND P1, PT, R14, -126, PT ;  /* 0xc2fc00000e00780b */ /* 0x000fe40003f2e000 */
[----:B------:R-:W-:Y:S02]  /*ac40*/  FSETP.GEU.AND P0, PT, R15, -126, PT ;  /* 0xc2fc00000f00780b */ /* 0x000fe40003f0e000 */
[----:B------:R-:W-:Y:S03]  /*ac50*/  ISETP.NE.AND P2, PT, R22, RZ, PT ;  /* 0x000000ff1600720c */ /* 0x000fe60003f45270 */
[----:B------:R3:W5:Y:S01]  /*ac60*/  MUFU.EX2 R95, R11 ;  /* 0x0000000b005f7308 */ /* 0x0007620000000800 */
[----:B----4-:R-:W-:Y:S01]  /*ac70*/  @!P5 FMUL R97, R97, R97 ;  /* 0x000000616161d220 */ /* 0x010fe20000400000 */
[----:B------:R-:W-:Y:S02]  /*ac80*/  @!P4 FMUL R12, R12, 0.5 ;  /* 0x3f0000000c0cc820 */ /* 0x000fe40000400000 */
[----:B------:R-:W-:Y:S02]  /*ac90*/  @!P3 FMUL R13, R13, 0.5 ;  /* 0x3f0000000d0db820 */ /* 0x000fe40000400000 */
[----:B------:R-:W-:Y:S04]  /*aca0*/  F2FP.F16.F32.PACK_AB R46, R97, R96 ;  /* 0x00000060612e723e */ /* 0x000fe800000000ff */
[----:B------:R-:W4:Y:S01]  /*acb0*/  MUFU.EX2 R92, R12 ;  /* 0x0000000c005c7308 */ /* 0x000f220000000800 */
[----:B------:R-:W-:Y:S01]  /*acc0*/  @!P1 FMUL R14, R14, 0.5 ;  /* 0x3f0000000e0e9820 */ /* 0x000fe20000400000 */
[----:B------:R-:W-:Y:S01]  /*acd0*/  @!P0 FMUL R15, R15, 0.5 ;  /* 0x3f0000000f0f8820 */ /* 0x000fe20000400000 */
[----:B--2---:R-:W-:Y:S07]  /*ace0*/  @!P6 FMUL R94, R94, R94 ;  /* 0x0000005e5e5ee220 */ /* 0x004fee0000400000 */
[----:B------:R-:W2:Y:S01]  /*acf0*/  MUFU.EX2 R93, R13 ;  /* 0x0000000d005d7308 */ /* 0x000ea20000000800 */
[----:B---3--:R-:W3:Y:S01]  /*ad00*/  LDS.128 R8, [R0+0x38120] ;  /* 0x0381200000087984 */ /* 0x008ee20000000c00 */
[----:B-----5:R-:W-:Y:S01]  /*ad10*/  @!P2 FMUL R95, R95, R95 ;  /* 0x0000005f5f5fa220 */ /* 0x020fe20000400000 */
[----:B-1----:R-:W-:Y:S01]  /*ad20*/  FFMA2 R4, R3.F32, R48.F32x2.HI_LO, R4.F32x2.HI_LO ;  /* 0x0000003003047249 */ /* 0x002fe20000040004 */
[----:B------:R-:W-:Y:S01]  /*ad30*/  F2FP.F16.F32.PACK_AB R49, R125, R124 ;  /* 0x0000007c7d31723e */ /* 0x000fe200000000ff */
[----:B------:R-:W-:Y:S05]  /*ad40*/  FFMA2 R6, R3.F32, R50.F32x2.HI_LO, R6.F32x2.HI_LO ;  /* 0x0000003203067249 */ /* 0x000fea0000040006 */
[----:B------:R-:W1:Y:S01]  /*ad50*/  MUFU.EX2 R90, R14 ;  /* 0x0000000e005a7308 */ /* 0x000e620000000800 */
[----:B----4-:R-:W-:Y:S01]  /*ad60*/  @!P4 FMUL R92, R92, R92 ;  /* 0x0000005c5c5cc220 */ /* 0x010fe20000400000 */
[----:B------:R-:W-:Y:S02]  /*ad70*/  FSETP.GEU.AND P5, PT, R4, -126, PT ;  /* 0xc2fc00000400780b */ /* 0x000fe40003fae000 */
[----:B------:R-:W-:Y:S02]  /*ad80*/  FSETP.GEU.AND P2, PT, R6, -126, PT ;  /* 0xc2fc00000600780b */ /* 0x000fe40003f4e000 */
[----:B------:R-:W-:Y:S04]  /*ad90*/  FSETP.GEU.AND P6, PT, R5, -126, PT ;  /* 0xc2fc00000500780b */ /* 0x000fe80003fce000 */
[----:B------:R4:W5:Y:S01]  /*ada0*/  MUFU.EX2 R91, R15 ;  /* 0x0000000f005b7308 */ /* 0x0009620000000800 */
[----:B------:R-:W-:Y:S01]  /*adb0*/  FSETP.GEU.AND P4, PT, R7, -126, PT ;  /* 0xc2fc00000700780b */ /* 0x000fe20003f8e000 */
[----:B--2---:R-:W-:Y:S01]  /*adc0*/  @!P3 FMUL R93, R93, R93 ;  /* 0x0000005d5d5db220 */ /* 0x004fe20000400000 */
[----:B------:R-:W-:Y:S02]  /*add0*/  P2R R22, PR, RZ, 0x4 ;  /* 0x00000004ff167803 */ /* 0x000fe40000000000 */
[----:B------:R-:W-:Y:S01]  /*ade0*/  F2FP.F16.F32.PACK_AB R50, R123, R122 ;  /* 0x0000007a7b32723e */ /* 0x000fe200000000ff */
[----:B------:R-:W-:Y:S01]  /*adf0*/  @!P5 FMUL R4, R4, 0.5 ;  /* 0x3f0000000404d820 */ /* 0x000fe20000400000 */
[----:B------:R-:W-:Y:S01]  /*ae00*/  F2FP.F16.F32.PACK_AB R51, R20, R21 ;  /* 0x000000151433723e */ /* 0x000fe200000000ff */
[----:B------:R-:W-:Y:S01]  /*ae10*/  @!P2 FMUL R6, R6, 0.5 ;  /* 0x3f0000000606a820 */ /* 0x000fe20000400000 */
[----:B-1----:R-:W-:Y:S01]  /*ae20*/  @!P1 FMUL R90, R90, R90 ;  /* 0x0000005a5a5a9220 */ /* 0x002fe20000400000 */
[----:B------:R-:W1:Y:S01]  /*ae30*/  MUFU.EX2 R88, R4 ;  /* 0x0000000400587308 */ /* 0x000e620000000800 */
[----:B------:R-:W-:Y:S01]  /*ae40*/  @!P6 FMUL R5, R5, 0.5 ;  /* 0x3f0000000505e820 */ /* 0x000fe20000400000 */
[----:B------:R-:W-:Y:S02]  /*ae50*/  F2FP.F16.F32.PACK_AB R47, R95, R94 ;  /* 0x0000005e5f2f723e */ /* 0x000fe400000000ff */
[----:B------:R-:W-:Y:S01]  /*ae60*/  @!P4 FMUL R7, R7, 0.5 ;  /* 0x3f0000000707c820 */ /* 0x000fe20000400000 */
[----:B----4-:R-:W2:Y:S01]  /*ae70*/  LDS.128 R12, [R0+0x38130] ;  /* 0x03813000000c7984 */ /* 0x010ea20000000c00 */
[----:B-----5:R-:W-:Y:S04]  /*ae80*/  @!P0 FMUL R91, R91, R91 ;  /* 0x0000005b5b5b8220 */ /* 0x020fe80000400000 */
[----:B------:R-:W-:Y:S01]  /*ae90*/  MUFU.EX2 R86, R6 ;  /* 0x0000000600567308 */ /* 0x000fe20000000800 */
[----:B------:R-:W-:Y:S01]  /*aea0*/  F2FP.F16.F32.PACK_AB R33, R91, R90 ;  /* 0x0000005a5b21723e */ /* 0x000fe200000000ff */
[----:B---3--:R-:W-:Y:S01]  /*aeb0*/  FFMA2 R8, R3.F32, R52.F32x2.HI_LO, R8.F32x2.HI_LO ;  /* 0x0000003403087249 */ /* 0x008fe20000040008 */
[----:B------:R-:W-:Y:S07]  /*aec0*/  F2FP.F16.F32.PACK_AB R52, R121, R120 ;  /* 0x000000787934723e */ /* 0x000fee00000000ff */
[----:B------:R-:W3:Y:S01]  /*aed0*/  MUFU.EX2 R89, R5 ;  /* 0x0000000500597308 */ /* 0x000ee20000000800 */
[----:B------:R-:W-:Y:S01]  /*aee0*/  FFMA2 R10, R3.F32, R54.F32x2.HI_LO, R10.F32x2.HI_LO ;  /* 0x00000036030a7249 */ /* 0x000fe2000004000a */
[----:B------:R-:W-:Y:S01]  /*aef0*/  F2FP.F16.F32.PACK_AB R53, R119, R118 ;  /* 0x000000767735723e */ /* 0x000fe200000000ff */
[----:B-1----:R-:W-:Y:S01]  /*af00*/  @!P5 FMUL R88, R88, R88 ;  /* 0x000000585858d220 */ /* 0x002fe20000400000 */
[----:B------:R-:W-:Y:S02]  /*af10*/  FSETP.GEU.AND P3, PT, R8, -126, PT ;  /* 0xc2fc00000800780b */ /* 0x000fe40003f6e000 */
[----:B------:R-:W-:Y:S04]  /*af20*/  FSETP.GEU.AND P2, PT, R9, -126, PT ;  /* 0xc2fc00000900780b */ /* 0x000fe80003f4e000 */
[----:B------:R1:W4:Y:S01]  /*af30*/  MUFU.EX2 R87, R7 ;  /* 0x0000000700577308 */ /* 0x0003220000000800 */
[----:B------:R-:W-:Y:S02]  /*af40*/  FSETP.GEU.AND P1, PT, R10, -126, PT ;  /* 0xc2fc00000a00780b */ /* 0x000fe40003f2e000 */
[----:B------:R-:W-:Y:S02]  /*af50*/  FSETP.GEU.AND P0, PT, R11, -126, PT ;  /* 0xc2fc00000b00780b */ /* 0x000fe40003f0e000 */
[----:B------:R-:W-:Y:S02]  /*af60*/  ISETP.NE.AND P5, PT, R22, RZ, PT ;  /* 0x000000ff1600720c */ /* 0x000fe40003fa5270 */
[----:B------:R-:W-:Y:S01]  /*af70*/  F2FP.F16.F32.PACK_AB R54, R117, R116 ;  /* 0x000000747536723e */ /* 0x000fe200000000ff */
[----:B------:R-:W-:Y:S01]  /*af80*/  @!P3 FMUL R8, R8, 0.5 ;  /* 0x3f0000000808b820 */ /* 0x000fe20000400000 */
[----:B---3--:R-:W-:Y:S01]  /*af90*/  @!P6 FMUL R89, R89, R89 ;  /* 0x000000595959e220 */ /* 0x008fe20000400000 */
[----:B------:R-:W-:Y:S01]  /*afa0*/  @!P2 FMUL R9, R9, 0.5 ;  /* 0x3f0000000909a820 */ /* 0x000fe20000400000 */
[----:B------:R-:W-:Y:S01]  /*afb0*/  F2FP.F16.F32.PACK_AB R55, R115, R114 ;  /* 0x000000727337723e */ /* 0x000fe200000000ff */
[----:B------:R-:W3:Y:S02]  /*afc0*/  MUFU.EX2 R27, R8 ;  /* 0x00000008001b7308 */ /* 0x000ee40000000800 */
[----:B------:R-:W-:Y:S01]  /*afd0*/  @!P1 FMUL R10, R10, 0.5 ;  /* 0x3f0000000a0a9820 */ /* 0x000fe20000400000 */
[----:B------:R-:W-:Y:S01]  /*afe0*/  F2FP.F16.F32.PACK_AB R34, R89, R88 ;  /* 0x000000585922723e */ /* 0x000fe200000000ff */
[----:B------:R-:W-:Y:S01]  /*aff0*/  @!P0 FMUL R11, R11, 0.5 ;  /* 0x3f0000000b0b8820 */ /* 0x000fe20000400000 */
[----:B-1----:R-:W1:Y:S01]  /*b000*/  LDS.128 R4, [R0+0x38180] ;  /* 0x0381800000047984 */ /* 0x002e620000000c00 */
[----:B------:R-:W-:Y:S01]  /*b010*/  @!P5 FMUL R86, R86, R86 ;  /* 0x000000565656d220 */ /* 0x000fe20000400000 */
[----:B----4-:R-:W-:Y:S03]  /*b020*/  @!P4 FMUL R87, R87, R87 ;  /* 0x000000575757c220 */ /* 0x010fe60000400000 */
[----:B------:R-:W4:Y:S01]  /*b030*/  MUFU.EX2 R26, R9 ;  /* 0x00000009001a7308 */ /* 0x000f220000000800 */
[C---:B--2---:R-:W-:Y:S02]  /*b040*/  FFMA2 R12, R3.reuse.F32, R58.F32x2.HI_LO, R12.F32x2.HI_LO ;  /* 0x0000003a030c7249 */ /* 0x044fe4000004000c */
[----:B------:R-:W-:Y:S01]  /*b050*/  FFMA2 R14, R3.F32, R60.F32x2.HI_LO, R14.F32x2.HI_LO ;  /* 0x0000003c030e7249 */ /* 0x000fe2000004000e */
[----:B------:R-:W-:Y:S02]  /*b060*/  F2FP.F16.F32.PACK_AB R35, R87, R86 ;  /* 0x000000565723723e */ /* 0x000fe400000000ff */
[----:B------:R-:W-:Y:S04]  /*b070*/  FSETP.GEU.AND P5, PT, R13, -126, PT ;  /* 0xc2fc00000d00780b */ /* 0x000fe80003fae000 */
[----:B------:R-:W2:Y:S01]  /*b080*/  MUFU.EX2 R29, R10 ;  /* 0x0000000a001d7308 */ /* 0x000ea20000000800 */
[----:B------:R-:W-:Y:S01]  /*b090*/  FSETP.GEU.AND P6, PT, R12, -126, PT ;  /* 0xc2fc00000c00780b */ /* 0x000fe20003fce000 */
[----:B---3--:R-:W-:Y:S01]  /*b0a0*/  @!P3 FMUL R27, R27, R27 ;  /* 0x0000001b1b1bb220 */ /* 0x008fe20000400000 */
[----:B------:R-:W-:Y:S02]  /*b0b0*/  P2R R22, PR, RZ, 0x20 ;  /* 0x00000020ff167803 */ /* 0x000fe40000000000 */
[----:B------:R-:W-:Y:S02]  /*b0c0*/  FSETP.GEU.AND P5, PT, R14, -126, PT ;  /* 0xc2fc00000e00780b */ /* 0x000fe40003fae000 */
[----:B------:R-:W-:Y:S03]  /*b0d0*/  ISETP.NE.AND P4, PT, R22, RZ, PT ;  /* 0x000000ff1600720c */ /* 0x000fe60003f85270 */
[----:B------:R3:W5:Y:S01]  /*b0e0*/  MUFU.EX2 R28, R11 ;  /* 0x0000000b001c7308 */ /* 0x0007620000000800 */
[----:B----4-:R-:W-:Y:S03]  /*b0f0*/  @!P2 FMUL R26, R26, R26 ;  /* 0x0000001a1a1aa220 */ /* 0x010fe60000400000 */
[----:B------:R-:W-:Y:S02]  /*b100*/  @!P6 FMUL R12, R12, 0.5 ;  /* 0x3f0000000c0ce820 */ /* 0x000fe40000400000 */
[----:B------:R-:W-:Y:S01]  /*b110*/  F2FP.F16.F32.PACK_AB R36, R26, R27 ;  /* 0x0000001b1a24723e */ /* 0x000fe200000000ff */
[----:B--2---:R-:W-:Y:S03]  /*b120*/  @!P1 FMUL R29, R29, R29 ;  /* 0x0000001d1d1d9220 */ /* 0x004fe60000400000 */
[----:B------:R-:W2:Y:S01]  /*b130*/  MUFU.EX2 R60, R12 ;  /* 0x0000000c003c7308 */ /* 0x000ea20000000800 */
[----:B------:R-:W-:Y:S01]  /*b140*/  @!P5 FMUL R14, R14, 0.5 ;  /* 0x3f0000000e0ed820 */ /* 0x000fe20000400000 */
[----:B------:R-:W-:Y:S01]  /*b150*/  @!P4 FMUL R13, R13, 0.5 ;  /* 0x3f0000000d0dc820 */ /* 0x000fe20000400000 */
[----:B------:R-:W-:Y:S01]  /*b160*/  FSETP.GEU.AND P4, PT, R15, -126, PT ;  /* 0xc2fc00000f00780b */ /* 0x000fe20003f8e000 */
[----:B---3--:R-:W3:Y:S06]  /*b170*/  LDS.128 R8, [R0+0x38190] ;  /* 0x0381900000087984 */ /* 0x008eec0000000c00 */
[----:B------:R-:W-:Y:S01]  /*b180*/  MUFU.EX2 R61, R13 ;  /* 0x0000000d003d7308 */ /* 0x000fe20000000800 */
[----:B-----5:R-:W-:Y:S01]  /*b190*/  @!P0 FMUL R28, R28, R28 ;  /* 0x0000001c1c1c8220 */ /* 0x020fe20000400000 */
[C---:B-1----:R-:W-:Y:S02]  /*b1a0*/  FFMA2 R4, R3.reuse.F32, R62.F32x2.HI_LO, R4.F32x2.HI_LO ;  /* 0x0000003e03047249 */ /* 0x042fe40000040004 */
[----:B------:R-:W-:Y:S02]  /*b1b0*/  IMAD.MOV.U32 R62, RZ, RZ, R29 ;  /* 0x000000ffff3e7224 */ /* 0x000fe400078e001d */
[----:B------:R-:W-:Y:S02]  /*b1c0*/  FFMA2 R6, R3.F32, R64.F32x2.HI_LO, R6.F32x2.HI_LO ;  /* 0x0000004003067249 */ /* 0x000fe40000040006 */
[----:B------:R-:W-:Y:S01]  /*b1d0*/  IMAD.MOV.U32 R64, RZ, RZ, R27 ;  /* 0x000000ffff407224 */ /* 0x000fe200078e001b */
[----:B------:R-:W-:Y:S01]  /*b1e0*/  F2FP.F16.F32.PACK_AB R37, R28, R29 ;  /* 0x0000001d1c25723e */ /* 0x000fe200000000ff */
[----:B------:R-:W-:Y:S01]  /*b1f0*/  IMAD.MOV.U32 R65, RZ, RZ, R26 ;  /* 0x000000ffff417224 */ /* 0x000fe200078e001a */
[----:B------:R-:W1:Y:S01]  /*b200*/  MUFU.EX2 R58, R14 ;  /* 0x0000000e003a7308 */ /* 0x000e620000000800 */
[----:B------:R-:W-:Y:S01]  /*b210*/  @!P4 FMUL R15, R15, 0.5 ;  /* 0x3f0000000f0fc820 */ /* 0x000fe20000400000 */
[----:B------:R-:W-:Y:S01]  /*b220*/  FSETP.GEU.AND P3, PT, R4, -126, PT ;  /* 0xc2fc00000400780b */ /* 0x000fe20003f6e000 */
[----:B--2---:R-:W-:Y:S01]  /*b230*/  @!P6 FMUL R60, R60, R60 ;  /* 0x0000003c3c3ce220 */ /* 0x004fe20000400000 */
[----:B------:R-:W-:Y:S01]  /*b240*/  FSETP.GEU.AND P2, PT, R5, -126, PT ;  /* 0xc2fc00000500780b */ /* 0x000fe20003f4e000 */
[----:B------:R-:W-:Y:S01]  /*b250*/  IMAD.MOV.U32 R63, RZ, RZ, R28 ;  /* 0x000000ffff3f7224 */ /* 0x000fe200078e001c */
[----:B------:R-:W-:Y:S04]  /*b260*/  FSETP.GEU.AND P1, PT, R6, -126, PT ;  /* 0xc2fc00000600780b */ /* 0x000fe80003f2e000 */
[----:B------:R2:W4:Y:S01]  /*b270*/  MUFU.EX2 R59, R15 ;  /* 0x0000000f003b7308 */ /* 0x0005220000000800 */
[----:B------:R-:W-:Y:S01]  /*b280*/  ISETP.NE.AND P6, PT, R22, RZ, PT ;  /* 0x000000ff1600720c */ /* 0x000fe20003fc5270 */
[----:B------:R-:W-:Y:S01]  /*b290*/  IMAD.MOV.U32 R22, RZ, RZ, R21 ;  /* 0x000000ffff167224 */ /* 0x000fe200078e0015 */
[----:B------:R-:W-:Y:S02]  /*b2a0*/  FSETP.GEU.AND P0, PT, R7, -126, PT ;  /* 0xc2fc00000700780b */ /* 0x000fe40003f0e000 */
[----:B------:R-:W-:Y:S02]  /*b2b0*/  @!P3 FMUL R4, R4, 0.5 ;  /* 0x3f0000000404b820 */ /* 0x000fe40000400000 */
[----:B------:R-:W-:Y:S01]  /*b2c0*/  @!P2 FMUL R5, R5, 0.5 ;  /* 0x3f0000000505a820 */ /* 0x000fe20000400000 */
[----:B-1----:R-:W-:Y:S02]  /*b2d0*/  @!P5 FMUL R58, R58, R58 ;  /* 0x0000003a3a3ad220 */ /* 0x002fe40000400000 */
[----:B------:R-:W1:Y:S01]  /*b2e0*/  MUFU.EX2 R31, R4 ;  /* 0x00000004001f7308 */ /* 0x000e620000000800 */
[----:B------:R-:W-:Y:S03]  /*b2f0*/  @!P1 FMUL R6, R6, 0.5 ;  /* 0x3f00000006069820 */ /* 0x000fe60000400000 */
[----:B------:R-:W-:Y:S02]  /*b300*/  @!P6 FMUL R61, R61, R61 ;  /* 0x0000003d3d3de220 */ /* 0x000fe40000400000 */
[----:B------:R-:W-:Y:S01]  /*b310*/  @!P0 FMUL R7, R7, 0.5 ;  /* 0x3f00000007078820 */ /* 0x000fe20000400000 */
[----:B--2---:R-:W2:Y:S01]  /*b320*/  LDS.128 R12, [R0+0x381a0] ;  /* 0x0381a000000c7984 */ /* 0x004ea20000000c00 */
[----:B----4-:R-:W-:Y:S02]  /*b330*/  @!P4 FMUL R59, R59, R59 ;  /* 0x0000003b3b3bc220 */ /* 0x010fe40000400000 */
[----:B------:R-:W4:Y:S01]  /*b340*/  MUFU.EX2 R30, R5 ;  /* 0x00000005001e7308 */ /* 0x000f220000000800 */
[----:B------:R-:W-:Y:S01]  /*b350*/  F2FP.F16.F32.PACK_AB R38, R61, R60 ;  /* 0x0000003c3d26723e */ /* 0x000fe200000000ff */
[C---:B---3--:R-:W-:Y:S02]  /*b360*/  FFMA2 R8, R3.reuse.F32, R66.F32x2.HI_LO, R8.F32x2.HI_LO ;  /* 0x0000004203087249 */ /* 0x048fe40000040008 */
[----:B------:R-:W-:Y:S06]  /*b370*/  FFMA2 R10, R3.F32, R68.F32x2.HI_LO, R10.F32x2.HI_LO ;  /* 0x00000044030a7249 */ /* 0x000fec000004000a */
[----:B------:R-:W-:Y:S01]  /*b380*/  MUFU.EX2 R23, R6 ;  /* 0x0000000600177308 */ /* 0x000fe20000000800 */
[----:B------:R-:W-:Y:S01]  /*b390*/  FSETP.GEU.AND P6, PT, R8, -126, PT ;  /* 0xc2fc00000800780b */ /* 0x000fe20003fce000 */
[----:B-1----:R-:W-:Y:S01]  /*b3a0*/  @!P3 FMUL R31, R31, R31 ;  /* 0x0000001f1f1fb220 */ /* 0x002fe20000400000 */
[----:B------:R-:W-:Y:S03]  /*b3b0*/  FSETP.GEU.AND P5, PT, R10, -126, PT ;  /* 0xc2fc00000a00780b */ /* 0x000fe60003fae000 */
[----:B------:R-:W-:Y:S04]  /*b3c0*/  IMAD.MOV.U32 R66, RZ, RZ, R31 ;  /* 0x000000ffff427224 */ /* 0x000fe800078e001f */
[----:B------:R1:W3:Y:S01]  /*b3d0*/  MUFU.EX2 R32, R7 ;  /* 0x0000000700207308 */ /* 0x0002e20000000800 */
[----:B----4-:R-:W-:Y:S04]  /*b3e0*/  @!P2 FMUL R30, R30, R30 ;  /* 0x0000001e1e1ea220 */ /* 0x010fe80000400000 */
[----:B------:R-:W-:Y:S01]  /*b3f0*/  IMAD.MOV.U32 R67, RZ, RZ, R30 ;  /* 0x000000ffff437224 */ /* 0x000fe200078e001e */
[----:B------:R-:W-:Y:S02]  /*b400*/  @P6 LOP3.LUT R39, R39, 0x10, RZ, 0xfc, !PT ;  /* 0x0000001027276812 */ /* 0x000fe400078efcff */
[----:B------:R-:W-:Y:S02]  /*b410*/  FSETP.GEU.AND P6, PT, R9, -126, PT ;  /* 0xc2fc00000900780b */ /* 0x000fe40003fce000 */
[----:B------:R-:W-:Y:S01]  /*b420*/  LOP3.LUT R39, R39, 0xfffffff7, RZ, 0xc0, !PT ;  /* 0xfffffff727277812 */ /* 0x000fe200078ec0ff */
[----:B-1----:R1:W4:Y:S01]  /*b430*/  LDS.128 R4, [R0+0x381b0] ;  /* 0x0381b00000047984 */ /* 0x0023220000000c00 */
[----:B------:R-:W-:Y:S01]  /*b440*/  NOP ;  /* 0x0000000000007918 */ /* 0x000fe20000000000 */
[----:B---3--:R-:W-:Y:S01]  /*b450*/  IMAD.MOV.U32 R69, RZ, RZ, R32 ;  /* 0x000000ffff457224 */ /* 0x008fe200078e0020 */
[----:B------:R-:W-:Y:S07]  /*b460*/  F2FP.F16.F32.PACK_AB R32, R93, R92 ;  /* 0x0000005c5d20723e */ /* 0x000fee00000000ff */
[----:B------:R-:W-:Y:S01]  /*b470*/  @!P6 FMUL R9, R9, 0.5 ;  /* 0x3f0000000909e820 */ /* 0x000fe20000400000 */
[----:B------:R-:W-:Y:S01]  /*b480*/  @P6 LOP3.LUT R39, R39, 0x8, RZ, 0xfc, !PT ;  /* 0x0000000827276812 */ /* 0x000fe200078efcff */
[----:B--2---:R-:W-:Y:S02]  /*b490*/  FFMA2 R12, R3.F32, R70.F32x2.HI_LO, R12.F32x2.HI_LO ;  /* 0x00000046030c7249 */ /* 0x004fe4000004000c */
[----:B------:R-:W-:Y:S01]  /*b4a0*/  IMAD.MOV.U32 R71, RZ, RZ, R23 ;  /* 0x000000ffff477224 */ /* 0x000fe200078e0017 */
[----:B------:R-:W-:Y:S01]  /*b4b0*/  BAR.SYNC.DEFER_BLOCKING 0x3, 0x100 ;  /* 0x00c4000000007b1d */ /* 0x000fe20000010000 */
[C---:B------:R-:W-:Y:S01]  /*b4c0*/  LOP3.LUT P4, RZ, R39.reuse, 0x10, RZ, 0xc0, !PT ;  /* 0x0000001027ff7812 */ /* 0x040fe2000788c0ff */
[----:B------:R-:W-:Y:S01]  /*b4d0*/  IMAD.MOV.U32 R23, RZ, RZ, R85 ;  /* 0x000000ffff177224 */ /* 0x000fe200078e0055 */
[----:B------:R-:W-:Y:S01]  /*b4e0*/  LOP3.LUT R39, R39, 0xfffffffb, RZ, 0xc0, !PT ;  /* 0xfffffffb27277812 */ /* 0x000fe200078ec0ff */
[----:B------:R-:W-:Y:S01]  /*b4f0*/  @!P1 FMUL R71, R71, R71 ;  /* 0x0000004747479220 */ /* 0x000fe20000400000 */
[----:B------:R-:W-:Y:S01]  /*b500*/  FSETP.GEU.AND P6, PT, R12, -126, PT ;  /* 0xc2fc00000c00780b */ /* 0x000fe20003fce000 */
[----:B------:R-:W2:Y:S01]  /*b510*/  MUFU.EX2 R9, R9 ;  /* 0x0000000900097308 */ /* 0x000ea20000000800 */
[----:B------:R-:W-:Y:S01]  /*b520*/  @P5 LOP3.LUT R39, R39, 0x4, RZ, 0xfc, !PT ;  /* 0x0000000427275812 */ /* 0x000fe200078efcff */
[----:B------:R-:W-:Y:S01]  /*b530*/  @!P0 FMUL R69, R69, R69 ;  /* 0x0000004545458220 */ /* 0x000fe20000400000 */
[----:B------:R-:W-:Y:S01]  /*b540*/  FSETP.GEU.AND P5, PT, R11, -126, PT ;  /* 0xc2fc00000b00780b */ /* 0x000fe20003fae000 */
[----:B------:R-:W-:Y:S01]  /*b550*/  FFMA2 R14, R3.F32, R72.F32x2.HI_LO, R14.F32x2.HI_LO ;  /* 0x00000048030e7249 */ /* 0x000fe2000004000e */
[C---:B------:R-:W-:Y:S01]  /*b560*/  LOP3.LUT P3, RZ, R39.reuse, 0x8, RZ, 0xc0, !PT ;  /* 0x0000000827ff7812 */ /* 0x040fe2000786c0ff */
[----:B------:R-:W-:Y:S01]  /*b570*/  IMAD.MOV.U32 R68, RZ, RZ, R71 ;  /* 0x000000ffff447224 */ /* 0x000fe200078e0047 */
[----:B------:R-:W-:Y:S01]  /*b580*/  LOP3.LUT R39, R39, 0xfffffffd, RZ, 0xc0, !PT ;  /* 0xfffffffd27277812 */ /* 0x000fe200078ec0ff */
[----:B------:R-:W-:Y:S01]  /*b590*/  @!P4 FMUL R8, R8, 0.5 ;  /* 0x3f0000000808c820 */ /* 0x000fe20000400000 */
[----:B-1----:R-:W-:Y:S02]  /*b5a0*/  LOP3.LUT R0, R79, 0x180, RZ, 0xfc, !PT ;  /* 0x000001804f007812 */ /* 0x002fe400078efcff */
[----:B------:R-:W-:Y:S02]  /*b5b0*/  SHF.R.U32.HI R79, RZ, 0x4, R2 ;  /* 0x00000004ff4f7819 */ /* 0x000fe40000011602 */
[----:B------:R-:W-:Y:S01]  /*b5c0*/  F2FP.F16.F32.PACK_AB R48, R23, R104 ;  /* 0x000000681730723e */ /* 0x000fe200000000ff */
[----:B------:R-:W1:Y:S01]  /*b5d0*/  MUFU.EX2 R8, R8 ;  /* 0x0000000800087308 */ /* 0x000e620000000800 */
[----:B------:R-:W-:Y:S01]  /*b5e0*/  LOP3.LUT R79, R79, 0x8, RZ, 0xc0, !PT ;  /* 0x000000084f4f7812 */ /* 0x000fe200078ec0ff */
[----:B------:R-:W-:Y:S01]  /*b5f0*/  @!P5 FMUL R11, R11, 0.5 ;  /* 0x3f0000000b0bd820 */ /* 0x000fe20000400000 */
[----:B------:R-:W-:Y:S01]  /*b600*/  @P5 LOP3.LUT R39, R39, 0x2, RZ, 0xfc, !PT ;  /* 0x0000000227275812 */ /* 0x000fe200078efcff */
[----:B--2---:R-:W-:Y:S01]  /*b610*/  @!P3 FMUL R9, R9, R9 ;  /* 0x000000090909b220 */ /* 0x004fe20000400000 */
[----:B------:R-:W-:Y:S01]  /*b620*/  FSETP.GEU.AND P5, PT, R14, -126, PT ;  /* 0xc2fc00000e00780b */ /* 0x000fe20003fae000 */
[----:B------:R-:W-:Y:S01]  /*b630*/  IMAD.IADD R0, R0, 0x1, -R79 ;  /* 0x0000000100007824 */ /* 0x000fe200078e0a4f */
[C---:B------:R-:W-:Y:S03]  /*b640*/  LOP3.LUT P2, RZ, R39.reuse, 0x4, RZ, 0xc0, !PT ;  /* 0x0000000427ff7812 */ /* 0x040fe6000784c0ff */
[----:B------:R-:W2:Y:S01]  /*b650*/  MUFU.EX2 R85, R11 ;  /* 0x0000000b00557308 */ /* 0x000ea20000000800 */
[----:B------:R-:W-:Y:S02]  /*b660*/  LOP3.LUT R39, R39, 0xfffffffe, RZ, 0xc0, !PT ;  /* 0xfffffffe27277812 */ /* 0x000fe400078ec0ff */
[----:B------:R-:W-:Y:S01]  /*b670*/  SHF.R.U32.HI R0, RZ, 0x15, R0 ;  /* 0x00000015ff007819 */ /* 0x000fe20000011600 */
[----:B----4-:R-:W-:Y:S01]  /*b680*/  FFMA2 R4, R3.F32, R16.F32x2.HI_LO, R4.F32x2.HI_LO ;  /* 0x0000001003047249 */ /* 0x010fe20000040004 */
[----:B------:R-:W-:Y:S01]  /*b690*/  @P6 LOP3.LUT R39, R39, 0x1, RZ, 0xfc, !PT ;  /* 0x0000000127276812 */ /* 0x000fe200078efcff */
[----:B------:R-:W-:Y:S01]  /*b6a0*/  FFMA2 R6, R3.F32, R74.F32x2.HI_LO, R6.F32x2.HI_LO ;  /* 0x0000004a03067249 */ /* 0x000fe20000040006 */
[----:B------:R-:W-:Y:S01]  /*b6b0*/  FSETP.GEU.AND P6, PT, R13, -126, PT ;  /* 0xc2fc00000d00780b */ /* 0x000fe20003fce000 */
[----:B------:R-:W-:Y:S01]  /*b6c0*/  IMAD.MOV.U32 R16, RZ, RZ, R25 ;  /* 0x000000ffff107224 */ /* 0x000fe200078e0019 */
[C---:B------:R-:W-:Y:S01]  /*b6d0*/  LOP3.LUT P1, RZ, R39.reuse, 0x1, RZ, 0xc0, !PT ;  /* 0x0000000127ff7812 */ /* 0x040fe2000782c0ff */
[----:B-1----:R-:W-:Y:S01]  /*b6e0*/  @!P4 FMUL R8, R8, R8 ;  /* 0x000000080808c220 */ /* 0x002fe20000400000 */
[C---:B------:R-:W-:Y:S01]  /*b6f0*/  LOP3.LUT P0, RZ, R39.reuse, 0x2, RZ, 0xc0, !PT ;  /* 0x0000000227ff7812 */ /* 0x040fe2000780c0ff */
[----:B------:R-:W-:Y:S01]  /*b700*/  @!P2 FMUL R10, R10, 0.5 ;  /* 0x3f0000000a0aa820 */ /* 0x000fe20000400000 */
[----:B------:R-:W-:Y:S01]  /*b710*/  LOP3.LUT R39, R39, 0xfffffffd, RZ, 0xc0, !PT ;  /* 0xfffffffd27277812 */ /* 0x000fe200078ec0ff */
[----:B------:R-:W-:Y:S01]  /*b720*/  @!P5 FMUL R14, R14, 0.5 ;  /* 0x3f0000000e0ed820 */ /* 0x000fe20000400000 */
[----:B------:R-:W-:Y:S01]  /*b730*/  FSETP.GEU.AND P3, PT, R4, -126, PT ;  /* 0xc2fc00000400780b */ /* 0x000fe20003f6e000 */
[----:B------:R-:W1:Y:S01]  /*b740*/  MUFU.EX2 R84, R10 ;  /* 0x0000000a00547308 */ /* 0x000e620000000800 */
[----:B------:R-:W-:Y:S01]  /*b750*/  FSETP.GEU.AND P4, PT, R15, -126, PT ;  /* 0xc2fc00000f00780b */ /* 0x000fe20003f8e000 */
[----:B------:R-:W-:Y:S01]  /*b760*/  IMAD.MOV.U32 R17, RZ, RZ, R24 ;  /* 0x000000ffff117224 */ /* 0x000fe200078e0018 */
[----:B------:R-:W-:Y:S01]  /*b770*/  F2FP.F16.F32.PACK_AB R24, R30, R31 ;  /* 0x0000001f1e18723e */ /* 0x000fe200000000ff */
[----:B------:R-:W-:Y:S01]  /*b780*/  @!P6 FMUL R13, R13, 0.5 ;  /* 0x3f0000000d0de820 */ /* 0x000fe20000400000 */
[----:B------:R-:W-:Y:S01]  /*b790*/  F2FP.F16.F32.PACK_AB R25, R69, R71 ;  /* 0x000000474519723e */ /* 0x000fe200000000ff */
[----:B------:R-:W-:Y:S01]  /*b7a0*/  @!P1 FMUL R12, R12, 0.5 ;  /* 0x3f0000000c0c9820 */ /* 0x000fe20000400000 */
[----:B------:R-:W-:Y:S03]  /*b7b0*/  IMAD.MOV.U32 R70, RZ, RZ, R8 ;  /* 0x000000ffff467224 */ /* 0x000fe600078e0008 */
[----:B------:R-:W3:Y:S01]  /*b7c0*/  MUFU.EX2 R83, R13 ;  /* 0x0000000d00537308 */ /* 0x000ee20000000800 */
[----:B--2---:R-:W-:Y:S01]  /*b7d0*/  @!P0 FMUL R85, R85, R85 ;  /* 0x0000005555558220 */ /* 0x004fe20000400000 */
[----:B------:R-:W-:Y:S01]  /*b7e0*/  ISETP.NE.AND P0, PT, R111, R0, PT ;  /* 0x000000006f00720c */ /* 0x000fe20003f05270 */
[----:B------:R-:W-:Y:S02]  /*b7f0*/  IMAD.MOV.U32 R0, RZ, RZ, R23 ;  /* 0x000000ffff007224 */ /* 0x000fe400078e0017 */
[----:B------:R-:W-:Y:S01]  /*b800*/  @!P3 FMUL R4, R4, 0.5 ;  /* 0x3f0000000404b820 */ /* 0x000fe20000400000 */
[----:B------:R-:W-:Y:S02]  /*b810*/  IMAD.MOV.U32 R23, RZ, RZ, R20 ;  /* 0x000000ffff177224 */ /* 0x000fe400078e0014 */
[----:B------:R-:W-:Y:S01]  /*b820*/  @!P4 FMUL R15, R15, 0.5 ;  /* 0x3f0000000f0fc820 */ /* 0x000fe20000400000 */
[----:B------:R-:W-:Y:S01]  /*b830*/  F2FP.F16.F32.PACK_AB R26, R9, R8 ;  /* 0x00000008091a723e */ /* 0x000fe200000000ff */
[----:B------:R-:W2:Y:S01]  /*b840*/  MUFU.EX2 R82, R12 ;  /* 0x0000000c00527308 */ /* 0x000ea20000000800 */
[----:B-1----:R-:W-:Y:S01]  /*b850*/  @!P2 FMUL R84, R84, R84 ;  /* 0x000000545454a220 */ /* 0x002fe20000400000 */
[----:B------:R-:W-:Y:S01]  /*b860*/  FSETP.GEU.AND P2, PT, R5, -126, PT ;  /* 0xc2fc00000500780b */ /* 0x000fe20003f4e000 */
[----:B------:R-:W-:Y:S03]  /*b870*/  IMAD.MOV.U32 R71, RZ, RZ, R9 ;  /* 0x000000ffff477224 */ /* 0x000fe600078e0009 */
[----:B------:R-:W-:Y:S04]  /*b880*/  F2FP.F16.F32.PACK_AB R27, R85, R84 ;  /* 0x00000054551b723e */ /* 0x000fe800000000ff */
[----:B------:R-:W1:Y:S01]  /*b890*/  MUFU.EX2 R80, R14 ;  /* 0x0000000e00507308 */ /* 0x000e620000000800 */
[----:B------:R-:W-:Y:S01]  /*b8a0*/  @P0 LOP3.LUT R39, R39, 0x2, RZ, 0xfc, !PT ;  /* 0x0000000227270812 */ /* 0x000fe200078efcff */
[----:B---3--:R-:W-:Y:S01]  /*b8b0*/  @!P6 FMUL R83, R83, R83 ;  /* 0x000000535353e220 */ /* 0x008fe20000400000 */
[----:B------:R-:W-:Y:S02]  /*b8c0*/  FSETP.GEU.AND P0, PT, R7, -126, PT ;  /* 0xc2fc00000700780b */ /* 0x000fe40003f0e000 */
[----:B------:R-:W-:Y:S01]  /*b8d0*/  LOP3.LUT P6, RZ, R39, 0x2, RZ, 0xc0, !PT ;  /* 0x0000000227ff7812 */ /* 0x000fe200078cc0ff */
[----:B------:R3:W-:Y:S01]  /*b8e0*/  STL [R1+0x4], R39 ;  /* 0x0000042701007387 */ /* 0x0007e20000100800 */
[----:B------:R-:W-:Y:S03]  /*b8f0*/  @!P2 FMUL R5, R5, 0.5 ;  /* 0x3f0000000505a820 */ /* 0x000fe60000400000 */
[----:B------:R-:W4:Y:S01]  /*b900*/  MUFU.EX2 R81, R15 ;  /* 0x0000000f00517308 */ /* 0x000f220000000800 */
[----:B--2---:R-:W-:Y:S01]  /*b910*/  @!P1 FMUL R82, R82, R82 ;  /* 0x0000005252529220 */ /* 0x004fe20000400000 */
[----:B------:R-:W-:Y:S01]  /*b920*/  FSETP.GEU.AND P1, PT, R6, -126, PT ;  /* 0xc2fc00000600780b */ /* 0x000fe20003f2e000 */
[----:B------:R2:W-:Y:S03]  /*b930*/  STL [R1+0xc], R0 ;  /* 0x00000c0001007387 */ /* 0x0005e60000100800 */
[----:B------:R-:W-:Y:S04]  /*b940*/  F2FP.F16.F32.PACK_AB R28, R83, R82 ;  /* 0x00000052531c723e */ /* 0x000fe800000000ff */
[----:B------:R-:W5:Y:S01]  /*b950*/  MUFU.EX2 R4, R4 ;  /* 0x0000000400047308 */ /* 0x000f620000000800 */
[----:B------:R-:W-:Y:S01]  /*b960*/  @!P0 FMUL R7, R7, 0.5 ;  /* 0x3f00000007078820 */ /* 0x000fe20000400000 */
[----:B-1----:R-:W-:Y:S03]  /*b970*/  @!P5 FMUL R80, R80, R80 ;  /* 0x000000505050d220 */ /* 0x002fe60000400000 */
[----:B------:R-:W-:Y:S05]  /*b980*/  @!P1 FMUL R6, R6, 0.5 ;  /* 0x3f00000006069820 */ /* 0x000fea0000400000 */
[----:B------:R-:W1:Y:S01]  /*b990*/  MUFU.EX2 R75, R5 ;  /* 0x00000005004b7308 */ /* 0x000e620000000800 */
[----:B----4-:R-:W-:Y:S05]  /*b9a0*/  @!P4 FMUL R81, R81, R81 ;  /* 0x000000515151c220 */ /* 0x010fea0000400000 */
[----:B------:R-:W-:Y:S04]  /*b9b0*/  F2FP.F16.F32.PACK_AB R29, R81, R80 ;  /* 0x00000050511d723e */ /* 0x000fe800000000ff */
[----:B------:R-:W4:Y:S01]  /*b9c0*/  MUFU.EX2 R72, R6 ;  /* 0x0000000600487308 */ /* 0x000f220000000800 */
[----:B-----5:R-:W-:Y:S01]  /*b9d0*/  @!P3 FMUL R4, R4, R4 ;  /* 0x000000040404b220 */ /* 0x020fe20000400000 */
[----:B---3--:R-:W-:Y:S03]  /*b9e0*/  F2FP.F16.F32.PACK_AB R39, R59, R58 ;  /* 0x0000003a3b27723e */ /* 0x008fe600000000ff */
[----:B------:R-:W-:Y:S05]  /*b9f0*/  IMAD.MOV.U32 R74, RZ, RZ, R4 ;  /* 0x000000ffff4a7224 */ /* 0x000fea00078e0004 */
[----:B------:R-:W3:Y:S01]  /*ba00*/  MUFU.EX2 R73, R7 ;  /* 0x0000000700497308 */ /* 0x000ee20000000800 */
[----:B-1----:R-:W-:Y:S05]  /*ba10*/  @!P2 FMUL R75, R75, R75 ;  /* 0x0000004b4b4ba220 */ /* 0x002fea0000400000 */
[----:B------:R-:W-:Y:S01]  /*ba20*/  F2FP.F16.F32.PACK_AB R30, R75, R4 ;  /* 0x000000044b1e723e */ /* 0x000fe200000000ff */
[----:B----4-:R-:W-:Y:S01]  /*ba30*/  @!P1 FMUL R72, R72, R72 ;  /* 0x0000004848489220 */ /* 0x010fe20000400000 */
[----:B---3--:R-:W-:Y:S05]  /*ba40*/  @!P0 FMUL R73, R73, R73 ;  /* 0x0000004949498220 */ /* 0x008fea0000400000 */
[----:B------:R-:W-:Y:S01]  /*ba50*/  F2FP.F16.F32.PACK_AB R31, R73, R72 ;  /* 0x00000048491f723e */ /* 0x000fe200000000ff */
[----:B--2---:R-:W-:Y:S06]  /*ba60*/  @!P6 BRA `(.L_x_2924) ;  /* 0x000000000040e947 */ /* 0x004fec0003800000 */
        /* <DEDUP_REMOVED lines=16> */
.L_x_2924:
[----:B------:R-:W-:Y:S01]  /*bb70*/  IMAD.IADD R78, R78, 0x1, -R79 ;  /* 0x000000014e4e7824 */ /* 0x000fe200078e0a4f */
[----:B------:R-:W-:Y:S05]  /*bb80*/  WARPSYNC.ALL ;  /* 0x0000000000007948 */ /* 0x000fea0003800000 */
[C---:B------:R-:W-:Y:S01]  /*bb90*/  R2UR UR4, R78.reuse ;  /* 0x000000004e0472ca */ /* 0x040fe200000e0000 */
[----:B------:R-:W-:Y:S05]  /*bba0*/  VIADD R0, R78, 0x10 ;  /* 0x000000104e007836 */ /* 0x000fea0000000000 */
[----:B------:R-:W-:Y:S07]  /*bbb0*/  SHF.R.U32.HI R0, RZ, 0x15, R0 ;  /* 0x00000015ff007819 */ /* 0x000fee0000011600 */
[----:B------:R1:W-:Y:S02]  /*bbc0*/  STTM.x8 tmem[UR4], R48 ;  /* 0x00000030000079ed */ /* 0x0003e400081c0004 */
[----:B-1----:R-:W-:Y:S04]  /*bbd0*/  SHF.R.U32.HI R48, RZ, 0x5, R2 ;  /* 0x00000005ff307819 */ /* 0x002fe80000011602 */
[----:B------:R-:W-:Y:S04]  /*bbe0*/  LOP3.LUT R48, R48, 0x3, RZ, 0xc0, !PT ;  /* 0x0000000330307812 */ /* 0x000fe800078ec0ff */
[----:B------:R-:W-:Y:S11]  /*bbf0*/  ISETP.NE.AND P0, PT, R48, R0, PT ;  /* 0x000000003000720c */ /* 0x000ff60003f05270 */
[----:B------:R-:W-:Y:S02]  /*bc00*/  @!UPT UIADD3 URZ, UPT, UPT, URZ, URZ, URZ ;  /* 0x000000fffffff290 */ /* 0x000fe4000fffe0ff */
[----:B------:R-:W-:Y:S05]  /*bc10*/  @!P0 BRA `(.L_x_2925) ;  /* 0x0000000000408947 */ /* 0x000fea0003800000 */
        /* <DEDUP_REMOVED lines=16> */
.L_x_2925:
[----:B------:R-:W-:Y:S05]  /*bd20*/  WARPSYNC.ALL ;  /* 0x0000000000007948 */ /* 0x000fea0003800000 */
[C---:B------:R-:W-:Y:S01]  /*bd30*/  R2UR UR4, R78.reuse ;  /* 0x000000004e0472ca */ /* 0x040fe200000e0000 */
[----:B------:R-:W-:Y:S05]  /*bd40*/  VIADD R0, R78, 0x20 ;  /* 0x000000204e007836 */ /* 0x000fea0000000000 */
[----:B------:R-:W-:Y:S04]  /*bd50*/  SHF.R.U32.HI R0, RZ, 0x15, R0 ;  /* 0x00000015ff007819 */ /* 0x000fe80000011600 */
[----:B------:R-:W-:Y:S03]  /*bd60*/  ISETP.NE.AND P0, PT, R48, R0, PT ;  /* 0x000000003000720c */ /* 0x000fe60003f05270 */
[----:B------:R1:W-:Y:S10]  /*bd70*/  STTM.x8 tmem[UR4+0x10], R40 ;  /* 0x00001028000079ed */ /* 0x0003f400081c0004 */
        /* <DEDUP_REMOVED lines=17> */
.L_x_2926:
        /* <DEDUP_REMOVED lines=23> */
.L_x_2927:
[----:B------:R-:W-:Y:S05]  /*c000*/  WARPSYNC.ALL ;  /* 0x0000000000007948 */ /* 0x000fea0003800000 */
[----:B------:R-:W-:Y:S11]  /*c010*/  R2UR UR4, R78 ;  /* 0x000000004e0472ca */ /* 0x000ff600000e0000 */
[----:B------:R-:W-:Y:S02]  /*c020*/  @!UPT UIADD3 URZ, UPT, UPT, URZ, URZ, URZ ;  /* 0x000000fffffff290 */ /* 0x000fe4000fffe0ff */
[----:B------:R4:W-:Y:S01]  /*c030*/  STTM.x8 tmem[UR4+0x30], R24 ;  /* 0x00003018000079ed */ /* 0x0009e200081c0004 */
[----:B------:R-:W-:Y:S05]  /*c040*/  BRA `(.L_x_2928) ;  /* 0x0000001c00bc7947 */ /* 0x000fea0003800000 */
.L_x_2923:
[--C-:B------:R-:W-:Y:S01]  /*c050*/  SHF.R.U32.HI R0, RZ, 0x1, R2.reuse ;  /* 0x00000001ff007819 */ /* 0x100fe20000011602 */
[----:B------:R-:W-:Y:S05]  /*c060*/  WARPSYNC.ALL ;  /* 0x0000000000007948 */ /* 0x000fea0003800000 */
[----:B------:R-:W-:Y:S01]  /*c070*/  LOP3.LUT R0, R0, 0x40, RZ, 0xc0, !PT ;  /* 0x0000004000007812 */ /* 0x000fe200078ec0ff */
[----:B------:R-:W2:Y:S01]  /*c080*/  LDC R3, c[0x0][0x448] ;  /* 0x00011200ff037b82 */ /* 0x000ea20000000800 */
[----:B------:R-:W-:Y:S01]  /*c090*/  R2UR UR4, R78 ;  /* 0x000000004e0472ca */ /* 0x000fe200000e0000 */
[----:B------:R-:W3:Y:S01]  /*c0a0*/  LDL.LU R104, [R1+0x4] ;  /* 0x0000040001687983 */ /* 0x000ee20000300800 */
[----:B------:R-:W-:Y:S02]  /*c0b0*/  IADD3 R0, PT, PT, R56, R0, RZ ;  /* 0x0000000038007210 */ /* 0x000fe40007ffe0ff */
[----:B------:R-:W-:Y:S02]  /*c0c0*/  LOP3.LUT R36, R36, 0x1e0, RZ, 0xfc, !PT ;  /* 0x000001e024247812 */ /* 0x000fe400078efcff */
[----:B------:R-:W-:Y:S01]  /*c0d0*/  SHF.R.U32.HI R79, RZ, 0x4, R2 ;  /* 0x00000004ff4f7819 */ /* 0x000fe20000011602 */
[----:B------:R-:W4:Y:S03]  /*c0e0*/  LDS.128 R4, [R0+0x38000] ;  /* 0x0380000000047984 */ /* 0x000f260000000c00 */
[----:B------:R-:W-:Y:S04]  /*c0f0*/  LOP3.LUT R79, R79, 0x8, RZ, 0xc0, !PT ;  /* 0x000000084f4f7812 */ /* 0x000fe800078ec0ff */
[----:B------:R-:W-:Y:S01]  /*c100*/  IADD3 R78, PT, PT, R78, -R79, RZ ;  /* 0x8000004f4e4e7210 */ /* 0x000fe20007ffe0ff */
[----:B------:R-:W4:Y:S01]  /*c110*/  LDTM.x16 R16, tmem[UR4] ;  /* 0x00000004001079ee */ /* 0x000f220008240000 */
[----:B------:R-:W5:Y:S01]  /*c120*/  LDS.128 R8, [R0+0x38010] ;  /* 0x0380100000087984 */ /* 0x000f620000000c00 */
[----:B------:R-:W-:Y:S02]  /*c130*/  R2UR UR4, R34 ;  /* 0x00000000220472ca */ /* 0x000fe400000e0000 */
[----:B------:R-:W-:Y:S05]  /*c140*/  SHF.R.U32.HI R78, RZ, 0x15, R78 ;  /* 0x00000015ff4e7819 */ /* 0x000fea000001164e */
[----:B-1----:R-:W1:Y:S01]  /*c150*/  LDS.128 R12, [R0+0x38020] ;  /* 0x03802000000c7984 */ /* 0x002e620000000c00 */
[----:B---3--:R-:W-:Y:S01]  /*c160*/  LOP3.LUT R104, R104, 0xfffffffe, RZ, 0xc0, !PT ;  /* 0xfffffffe68687812 */ /* 0x008fe200078ec0ff */
[----:B--2---:R-:W-:Y:S04]  /*c170*/  FMUL R3, R3, 1.4426950216293334961 ;  /* 0x3fb8aa3b03037820 */ /* 0x004fe80000400000 */
[C---:B----4-:R-:W-:Y:S02]  /*c180*/  FFMA2 R4, R3.reuse.F32, R16.F32x2.HI_LO, R4.F32x2.HI_LO ;  /* 0x0000001003047249 */ /* 0x050fe40000040004 */
[C---:B------:R-:W-:Y:S02]  /*c190*/  FFMA2 R6, R3.reuse.F32, R18.F32x2.HI_LO, R6.F32x2.HI_LO ;  /* 0x0000001203067249 */ /* 0x040fe40000040006 */
[C---:B-----5:R-:W-:Y:S01]  /*c1a0*/  FFMA2 R8, R3.reuse.F32, R20.F32x2.HI_LO, R8.F32x2.HI_LO ;  /* 0x0000001403087249 */ /* 0x060fe20000040008 */
[----:B------:R-:W-:Y:S01]  /*c1b0*/  FSETP.GEU.AND P0, PT, R4, -126, PT ;  /* 0xc2fc00000400780b */ /* 0x000fe20003f0e000 */
[----:B------:R-:W-:Y:S01]  /*c1c0*/  FFMA2 R10, R3.F32, R22.F32x2.HI_LO, R10.F32x2.HI_LO ;  /* 0x00000016030a7249 */ /* 0x000fe2000004000a */
[----:B------:R-:W-:Y:S01]  /*c1d0*/  FSETP.GEU.AND P1, PT, R5, -126, PT ;  /* 0xc2fc00000500780b */ /* 0x000fe20003f2e000 */
[C---:B-1----:R-:W-:Y:S01]  /*c1e0*/  FFMA2 R12, R3.reuse.F32, R24.F32x2.HI_LO, R12.F32x2.HI_LO ;  /* 0x00000018030c7249 */ /* 0x042fe2000004000c */
[----:B------:R-:W-:Y:S01]  /*c1f0*/  FSETP.GEU.AND P2, PT, R6, -126, PT ;  /* 0xc2fc00000600780b */ /* 0x000fe20003f4e000 */
[----:B------:R-:W-:Y:S01]  /*c200*/  FFMA2 R32, R3.F32, R26.F32x2.HI_LO, R14.F32x2.HI_LO ;  /* 0x0000001a03207249 */ /* 0x000fe2000004000e */
[----:B------:R-:W-:Y:S02]  /*c210*/  FSETP.GEU.AND P3, PT, R7, -126, PT ;  /* 0xc2fc00000700780b */ /* 0x000fe40003f6e000 */
[----:B------:R-:W-:Y:S02]  /*c220*/  FSETP.GEU.AND P5, PT, R8, -126, PT ;  /* 0xc2fc00000800780b */ /* 0x000fe40003fae000 */
[----:B------:R-:W-:Y:S02]  /*c230*/  FSETP.GEU.AND P6, PT, R9, -126, PT ;  /* 0xc2fc00000900780b */ /* 0x000fe40003fce000 */
[----:B------:R-:W-:Y:S01]  /*c240*/  FSETP.GEU.AND P4, PT, R10, -126, PT ;  /* 0xc2fc00000a00780b */ /* 0x000fe20003f8e000 */
[----:B------:R-:W-:Y:S02]  /*c250*/  @!P0 FMUL R4, R4, 0.5 ;  /* 0x3f00000004048820 */ /* 0x000fe40000400000 */
[----:B------:R-:W-:Y:S01]  /*c260*/  @!P1 FMUL R5, R5, 0.5 ;  /* 0x3f00000005059820 */ /* 0x000fe20000400000 */
[----:B------:R-:W-:Y:S01]  /*c270*/  P2R R16, PR, RZ, 0x10 ;  /* 0x00000010ff107803 */ /* 0x000fe20000000000 */
[----:B------:R-:W1:Y:S01]  /*c280*/  MUFU.EX2 R39, R4 ;  /* 0x0000000400277308 */ /* 0x000e620000000800 */
[----:B------:R-:W-:Y:S01]  /*c290*/  @!P2 FMUL R6, R6, 0.5 ;  /* 0x3f0000000606a820 */ /* 0x000fe20000400000 */
[----:B------:R-:W-:Y:S02]  /*c2a0*/  @!P3 FMUL R7, R7, 0.5 ;  /* 0x3f0000000707b820 */ /* 0x000fe40000400000 */
[----:B------:R-:W-:Y:S02]  /*c2b0*/  @!P5 FMUL R8, R8, 0.5 ;  /* 0x3f0000000808d820 */ /* 0x000fe40000400000 */
[----:B------:R-:W-:Y:S04]  /*c2c0*/  @!P6 FMUL R9, R9, 0.5 ;  /* 0x3f0000000909e820 */ /* 0x000fe80000400000 */
[----:B------:R-:W2:Y:S01]  /*c2d0*/  MUFU.EX2 R38, R5 ;  /* 0x0000000500267308 */ /* 0x000ea20000000800 */
[----:B------:R-:W-:Y:S01]  /*c2e0*/  @!P4 FMUL R10, R10, 0.5 ;  /* 0x3f0000000a0ac820 */ /* 0x000fe20000400000 */
[C---:B------:R-:W-:Y:S08]  /*c2f0*/  FSETP.GEU.AND P4, PT, R32.reuse, -126, PT ;  /* 0xc2fc00002000780b */ /* 0x040ff00003f8e000 */
[----:B------:R-:W3:Y:S01]  /*c300*/  MUFU.EX2 R124, R6 ;  /* 0x00000006007c7308 */ /* 0x000ee20000000800 */
[----:B-1----:R-:W-:Y:S01]  /*c310*/  @!P0 FMUL R39, R39, R39 ;  /* 0x0000002727278220 */ /* 0x002fe20000400000 */
[C---:B------:R-:W-:Y:S03]  /*c320*/  FSETP.GEU.AND P0, PT, R11.reuse, -126, PT ;  /* 0xc2fc00000b00780b */ /* 0x040fe60003f0e000 */
[----:B------:R-:W-:Y:S05]  /*c330*/  @!P4 FMUL R32, R32, 0.5 ;  /* 0x3f0000002020c820 */ /* 0x000fea0000400000 */
[----:B------:R1:W4:Y:S01]  /*c340*/  MUFU.EX2 R125, R7 ;  /* 0x00000007007d7308 */ /* 0x0003220000000800 */
[----:B--2---:R-:W-:Y:S01]  /*c350*/  @!P1 FMUL R38, R38, R38 ;  /* 0x0000002626269220 */ /* 0x004fe20000400000 */
[----:B------:R-:W-:Y:S04]  /*c360*/  FSETP.GEU.AND P1, PT, R12, -126, PT ;  /* 0xc2fc00000c00780b */ /* 0x000fe80003f2e000 */
[----:B------:R-:W-:Y:S01]  /*c370*/  F2FP.F16.F32.PACK_AB R48, R38, R39 ;  /* 0x000000272630723e */ /* 0x000fe200000000ff */
[----:B------:R-:W-:Y:S03]  /*c380*/  @!P0 FMUL R11, R11, 0.5 ;  /* 0x3f0000000b0b8820 */ /* 0x000fe60000400000 */
[----:B------:R-:W2:Y:S01]  /*c390*/  MUFU.EX2 R122, R8 ;  /* 0x00000008007a7308 */ /* 0x000ea20000000800 */
[----:B---3--:R-:W-:Y:S01]  /*c3a0*/  @!P2 FMUL R124, R124, R124 ;  /* 0x0000007c7c7ca220 */ /* 0x008fe20000400000 */
[----:B------:R-:W-:Y:S03]  /*c3b0*/  FSETP.GEU.AND P2, PT, R13, -126, PT ;  /* 0xc2fc00000d00780b */ /* 0x000fe60003f4e000 */
[----:B------:R-:W-:Y:S05]  /*c3c0*/  @!P1 FMUL R12, R12, 0.5 ;  /* 0x3f0000000c0c9820 */ /* 0x000fea0000400000 */
[----:B------:R-:W3:Y:S01]  /*c3d0*/  MUFU.EX2 R123, R9 ;  /* 0x00000009007b7308 */ /* 0x000ee20000000800 */
[----:B-1----:R-:W1:Y:S01]  /*c3e0*/  LDS.128 R4, [R0+0x38030] ;  /* 0x0380300000047984 */ /* 0x002e620000000c00 */
[----:B----4-:R-:W-:Y:S01]  /*c3f0*/  @!P3 FMUL R125, R125, R125 ;  /* 0x0000007d7d7db220 */ /* 0x010fe20000400000 */
[----:B------:R-:W-:Y:S02]  /*c400*/  ISETP.NE.AND P3, PT, R16, RZ, PT ;  /* 0x000000ff1000720c */ /* 0x000fe40003f65270 */
[----:B------:R-:W-:Y:S05]  /*c410*/  @!P2 FMUL R13, R13, 0.5 ;  /* 0x3f0000000d0da820 */ /* 0x000fea0000400000 */
[----:B------:R-:W4:Y:S01]  /*c420*/  MUFU.EX2 R41, R10 ;  /* 0x0000000a00297308 */ /* 0x000f220000000800 */
[----:B--2---:R-:W-:Y:S01]  /*c430*/  @!P5 FMUL R122, R122, R122 ;  /* 0x0000007a7a7ad220 */ /* 0x004fe20000400000 */
[----:B------:R-:W-:Y:S02]  /*c440*/  FSETP.GEU.AND P5, PT, R33, -126, PT ;  /* 0xc2fc00002100780b */ /* 0x000fe40003fae000 */
[----:B------:R-:W-:Y:S06]  /*c450*/  F2FP.F16.F32.PACK_AB R49, R125, R124 ;  /* 0x0000007c7d31723e */ /* 0x000fec00000000ff */
[----:B------:R2:W5:Y:S01]  /*c460*/  MUFU.EX2 R40, R11 ;  /* 0x0000000b00287308 */ /* 0x0005620000000800 */
[----:B---3--:R-:W-:Y:S05]  /*c470*/  @!P6 FMUL R123, R123, R123 ;  /* 0x0000007b7b7be220 */ /* 0x008fea0000400000 */
[----:B------:R-:W-:Y:S01]  /*c480*/  F2FP.F16.F32.PACK_AB R50, R123, R122 ;  /* 0x0000007a7b32723e */ /* 0x000fe200000000ff */
[----:B------:R-:W-:Y:S03]  /*c490*/  @!P5 FMUL R33, R33, 0.5 ;  /* 0x3f0000002121d820 */ /* 0x000fe60000400000 */
[----:B------:R-:W3:Y:S01]  /*c4a0*/  MUFU.EX2 R120, R12 ;  /* 0x0000000c00787308 */ /* 0x000ee20000000800 */
[----:B----4-:R-:W-:Y:S09]  /*c4b0*/  @!P3 FMUL R41, R41, R41 ;  /* 0x000000292929b220 */ /* 0x010ff20000400000 */
[----:B------:R-:W4:Y:S01]  /*c4c0*/  MUFU.EX2 R121, R13 ;  /* 0x0000000d00797308 */ /* 0x000f220000000800 */
[----:B--2---:R-:W2:Y:S01]  /*c4d0*/  LDS.128 R8, [R0+0x38080] ;  /* 0x0380800000087984 */ /* 0x004ea20000000c00 */
[----:B-----5:R-:W-:Y:S05]  /*c4e0*/  @!P0 FMUL R40, R40, R40 ;  /* 0x0000002828288220 */ /* 0x020fea0000400000 */
[----:B------:R-:W-:Y:S03]  /*c4f0*/  F2FP.F16.F32.PACK_AB R51, R40, R41 ;  /* 0x000000292833723e */ /* 0x000fe600000000ff */
[----:B------:R5:W5:Y:S01]  /*c500*/  MUFU.EX2 R118, R32 ;  /* 0x0000002000767308 */ /* 0x000b620000000800 */
[C---:B-1----:R-:W-:Y:S02]  /*c510*/  FFMA2 R4, R3.reuse.F32, R28.F32x2.HI_LO, R4.F32x2.HI_LO ;  /* 0x0000001c03047249 */ /* 0x042fe40000040004 */
[----:B------:R-:W-:Y:S02]  /*c520*/  FFMA2 R6, R3.F32, R30.F32x2.HI_LO, R6.F32x2.HI_LO ;  /* 0x0000001e03067249 */ /* 0x000fe40000040006 */
[----:B------:R-:W1:Y:S01]  /*c530*/  LDS.128 R28, [R0+0x38090] ;  /* 0x03809000001c7984 */ /* 0x000e620000000c00 */
[----:B------:R-:W-:Y:S01]  /*c540*/  FSETP.GEU.AND P6, PT, R4, -126, PT ;  /* 0xc2fc00000400780b */ /* 0x000fe20003fce000 */
[----:B---3--:R-:W-:Y:S03]  /*c550*/  @!P1 FMUL R120, R120, R120 ;  /* 0x0000007878789220 */ /* 0x008fe60000400000 */
[----:B------:R3:W3:Y:S01]  /*c560*/  MUFU.EX2 R119, R33 ;  /* 0x0000002100777308 */ /* 0x0006e20000000800 */
[----:B------:R-:W-:Y:S01]  /*c570*/  FSETP.GEU.AND P3, PT, R5, -126, PT ;  /* 0xc2fc00000500780b */ /* 0x000fe20003f6e000 */
[----:B----4-:R-:W-:Y:S01]  /*c580*/  @!P2 FMUL R121, R121, R121 ;  /* 0x000000797979a220 */ /* 0x010fe20000400000 */
[----:B------:R-:W-:Y:S02]  /*c590*/  FSETP.GEU.AND P0, PT, R6, -126, PT ;  /* 0xc2fc00000600780b */ /* 0x000fe40003f0e000 */
[----:B------:R-:W-:Y:S01]  /*c5a0*/  FSETP.GEU.AND P1, PT, R7, -126, PT ;  /* 0xc2fc00000700780b */ /* 0x000fe20003f2e000 */
[----:B------:R-:W2:Y:S01]  /*c5b0*/  LDTM.x16 R12, tmem[UR4] ;  /* 0x00000004000c79ee */ /* 0x000ea20008240000 */
[----:B------:R-:W-:Y:S02]  /*c5c0*/  R2UR UR4, R37 ;  /* 0x00000000250472ca */ /* 0x000fe400000e0000 */
[----:B-----5:R-:W-:Y:S01]  /*c5d0*/  P2R R32, PR, RZ, 0x8 ;  /* 0x00000008ff207803 */ /* 0x020fe20000000000 */
[----:B------:R-:W-:Y:S01]  /*c5e0*/  @!P4 FMUL R118, R118, R118 ;  /* 0x000000767676c220 */ /* 0x000fe20000400000 */
[----:B------:R-:W-:Y:S01]  /*c5f0*/  @!P6 FMUL R4, R4, 0.5 ;  /* 0x3f0000000404e820 */ /* 0x000fe20000400000 */
[----:B------:R-:W-:Y:S02]  /*c600*/  F2FP.F16.F32.PACK_AB R52, R121, R120 ;  /* 0x000000787934723e */ /* 0x000fe400000000ff */
[----:B------:R-:W-:Y:S01]  /*c610*/  ISETP.NE.AND P2, PT, R32, RZ, PT ;  /* 0x000000ff2000720c */ /* 0x000fe20003f45270 */
[----:B------:R-:W4:Y:S01]  /*c620*/  MUFU.EX2 R116, R4 ;  /* 0x0000000400747308 */ /* 0x000f220000000800 */
[----:B------:R-:W-:Y:S01]  /*c630*/  @!P3 FMUL R5, R5, 0.5 ;  /* 0x3f0000000505b820 */ /* 0x000fe20000400000 */
[----:B---3--:R-:W-:Y:S01]  /*c640*/  LDS.128 R32, [R0+0x380b0] ;  /* 0x0380b00000207984 */ /* 0x008fe20000000c00 */
[----:B------:R-:W-:Y:S01]  /*c650*/  @!P0 FMUL R6, R6, 0.5 ;  /* 0x3f00000006068820 */ /* 0x000fe20000400000 */
[----:B------:R-:W-:Y:S01]  /*c660*/  @!P1 FMUL R7, R7, 0.5 ;  /* 0x3f00000007079820 */ /* 0x000fe20000400000 */
[----:B------:R-:W-:Y:S05]  /*c670*/  @!P5 FMUL R119, R119, R119 ;  /* 0x000000777777d220 */ /* 0x000fea0000400000 */
[----:B------:R-:W3:Y:S01]  /*c680*/  MUFU.EX2 R117, R5 ;  /* 0x0000000500757308 */ /* 0x000ee20000000800 */
[----:B------:R-:W-:Y:S01]  /*c690*/  F2FP.F16.F32.PACK_AB R53, R119, R118 ;  /* 0x000000767735723e */ /* 0x000fe200000000ff */
[C---:B--2---:R-:W-:Y:S08]  /*c6a0*/  FFMA2 R8, R3.reuse.F32, R12.F32x2.HI_LO, R8.F32x2.HI_LO ;  /* 0x0000000c03087249 */ /* 0x044ff00000040008 */
[----:B------:R-:W2:Y:S01]  /*c6b0*/  MUFU.EX2 R114, R6 ;  /* 0x0000000600727308 */ /* 0x000ea20000000800 */
[----:B------:R-:W-:Y:S02]  /*c6c0*/  FFMA2 R10, R3.F32, R14.F32x2.HI_LO, R10.F32x2.HI_LO ;  /* 0x0000000e030a7249 */ /* 0x000fe4000004000a */
[----:B----4-:R-:W-:Y:S01]  /*c6d0*/  @!P6 FMUL R116, R116, R116 ;  /* 0x000000747474e220 */ /* 0x010fe20000400000 */
[----:B------:R-:W-:Y:S01]  /*c6e0*/  FSETP.GEU.AND P4, PT, R9, -126, PT ;  /* 0xc2fc00000900780b */ /* 0x000fe20003f8e000 */
[C---:B-1----:R-:W-:Y:S01]  /*c6f0*/  FFMA2 R28, R3.reuse.F32, R16.F32x2.HI_LO, R28.F32x2.HI_LO ;  /* 0x00000010031c7249 */ /* 0x042fe2000004001c */
[----:B------:R-:W-:Y:S04]  /*c700*/  FSETP.GEU.AND P5, PT, R10, -126, PT ;  /* 0xc2fc00000a00780b */ /* 0x000fe80003fae000 */
[----:B------:R1:W4:Y:S01]  /*c710*/  MUFU.EX2 R115, R7 ;  /* 0x0000000700737308 */ /* 0x0003220000000800 */
[----:B------:R-:W-:Y:S01]  /*c720*/  FFMA2 R30, R3.F32, R18.F32x2.HI_LO, R30.F32x2.HI_LO ;  /* 0x00000012031e7249 */ /* 0x000fe2000004001e */
[----:B------:R-:W-:Y:S01]  /*c730*/  FSETP.GEU.AND P6, PT, R11, -126, PT ;  /* 0xc2fc00000b00780b */ /* 0x000fe20003fce000 */
[----:B---3--:R-:W-:Y:S01]  /*c740*/  @!P2 FMUL R117, R117, R117 ;  /* 0x000000757575a220 */ /* 0x008fe20000400000 */
[----:B------:R-:W-:Y:S02]  /*c750*/  FSETP.GEU.AND P2, PT, R28, -126, PT ;  /* 0xc2fc00001c00780b */ /* 0x000fe40003f4e000 */
[----:B------:R-:W-:Y:S02]  /*c760*/  FSETP.GEU.AND P3, PT, R8, -126, PT ;  /* 0xc2fc00000800780b */ /* 0x000fe40003f6e000 */
[----:B------:R-:W-:Y:S01]  /*c770*/  F2FP.F16.F32.PACK_AB R54, R117, R116 ;  /* 0x000000747536723e */ /* 0x000fe200000000ff */
[----:B------:R-:W-:Y:S01]  /*c780*/  @!P4 FMUL R9, R9, 0.5 ;  /* 0x3f0000000909c820 */ /* 0x000fe20000400000 */
[----:B--2---:R-:W-:Y:S01]  /*c790*/  @!P0 FMUL R114, R114, R114 ;  /* 0x0000007272728220 */ /* 0x004fe20000400000 */
[----:B------:R-:W-:Y:S01]  /*c7a0*/  FSETP.GEU.AND P0, PT, R29, -126, PT ;  /* 0xc2fc00001d00780b */ /* 0x000fe20003f0e000 */
[----:B------:R-:W-:Y:S01]  /*c7b0*/  @!P5 FMUL R10, R10, 0.5 ;  /* 0x3f0000000a0ad820 */ /* 0x000fe20000400000 */
[----:B------:R-:W2:Y:S02]  /*c7c0*/  MUFU.EX2 R113, R9 ;  /* 0x0000000900717308 */ /* 0x000ea40000000800 */
[----:B------:R-:W-:Y:S01]  /*c7d0*/  @!P6 FMUL R11, R11, 0.5 ;  /* 0x3f0000000b0be820 */ /* 0x000fe20000400000 */
[----:B-1----:R-:W1:Y:S01]  /*c7e0*/  LDS.128 R4, [R0+0x380a0] ;  /* 0x0380a00000047984 */ /* 0x002e620000000c00 */
[----:B------:R-:W-:Y:S02]  /*c7f0*/  @!P2 FMUL R28, R28, 0.5 ;  /* 0x3f0000001c1ca820 */ /* 0x000fe40000400000 */
[----:B------:R-:W-:Y:S01]  /*c800*/  @!P3 FMUL R8, R8, 0.5 ;  /* 0x3f0000000808b820 */ /* 0x000fe20000400000 */
[----:B----4-:R-:W-:Y:S03]  /*c810*/  @!P1 FMUL R115, R115, R115 ;  /* 0x0000007373739220 */ /* 0x010fe60000400000 */
[----:B------:R-:W3:Y:S01]  /*c820*/  MUFU.EX2 R102, R10 ;  /* 0x0000000a00667308 */ /* 0x000ee20000000800 */
[----:B------:R-:W-:Y:S01]  /*c830*/  @!P0 FMUL R29, R29, 0.5 ;  /* 0x3f0000001d1d8820 */ /* 0x000fe20000400000 */
[----:B------:R-:W-:Y:S08]  /*c840*/  F2FP.F16.F32.PACK_AB R55, R115, R114 ;  /* 0x000000727337723e */ /* 0x000ff000000000ff */
[----:B------:R4:W5:Y:S01]  /*c850*/  MUFU.EX2 R112, R8 ;  /* 0x0000000800707308 */ /* 0x0009620000000800 */
[----:B--2---:R-:W-:Y:S09]  /*c860*/  @!P4 FMUL R113, R113, R113 ;  /* 0x000000717171c220 */ /* 0x004ff20000400000 */
[----:B------:R-:W2:Y:S01]  /*c870*/  MUFU.EX2 R42, R28 ;  /* 0x0000001c002a7308 */ /* 0x000ea20000000800 */
[----:B---3--:R-:W-:Y:S09]  /*c880*/  @!P5 FMUL R102, R102, R102 ;  /* 0x000000666666d220 */ /* 0x008ff20000400000 */
[----:B------:R-:W-:Y:S01]  /*c890*/  MUFU.EX2 R43, R29 ;  /* 0x0000001d002b7308 */ /* 0x000fe20000000800 */
[----:B----4-:R-:W-:Y:S01]  /*c8a0*/  P2R R8, PR, RZ, 0x4 ;  /* 0x00000004ff087803 */ /* 0x010fe20000000000 */
[----:B-----5:R-:W-:Y:S01]  /*c8b0*/  @!P3 FMUL R112, R112, R112 ;  /* 0x000000707070b220 */ /* 0x020fe20000400000 */
[----:B------:R-:W-:Y:S02]  /*c8c0*/  FSETP.GEU.AND P2, PT, R30, -126, PT ;  /* 0xc2fc00001e00780b */ /* 0x000fe40003f4e000 */
[----:B------:R-:W-:Y:S02]  /*c8d0*/  ISETP.NE.AND P1, PT, R8, RZ, PT ;  /* 0x000000ff0800720c */ /* 0x000fe40003f25270 */
[----:B------:R-:W-:Y:S03]  /*c8e0*/  FSETP.GEU.AND P3, PT, R31, -126, PT ;  /* 0xc2fc00001f00780b */ /* 0x000fe60003f6e000 */
[----:B------:R3:W4:Y:S01]  /*c8f0*/  MUFU.EX2 R103, R11 ;  /* 0x0000000b00677308 */ /* 0x0007220000000800 */
[C---:B-1----:R-:W-:Y:S02]  /*c900*/  FFMA2 R4, R3.reuse.F32, R20.F32x2.HI_LO, R4.F32x2.HI_LO ;  /* 0x0000001403047249 */ /* 0x042fe40000040004 */
[C---:B------:R-:W-:Y:S03]  /*c910*/  FFMA2 R6, R3.reuse.F32, R22.F32x2.HI_LO, R6.F32x2.HI_LO ;  /* 0x0000001603067249 */ /* 0x040fe60000040006 */
[----:B------:R-:W-:Y:S01]  /*c920*/  @!P2 FMUL R30, R30, 0.5 ;  /* 0x3f0000001e1ea820 */ /* 0x000fe20000400000 */
[----:B------:R-:W-:Y:S01]  /*c930*/  FSETP.GEU.AND P4, PT, R4, -126, PT ;  /* 0xc2fc00000400780b */ /* 0x000fe20003f8e000 */
[----:B------:R-:W-:Y:S01]  /*c940*/  FFMA2 R32, R3.F32, R24.F32x2.HI_LO, R32.F32x2.HI_LO ;  /* 0x0000001803207249 */ /* 0x000fe20000040020 */
[----:B------:R-:W-:Y:S01]  /*c950*/  FSETP.GEU.AND P5, PT, R5, -126, PT ;  /* 0xc2fc00000500780b */ /* 0x000fe20003fae000 */
[----:B------:R-:W1:Y:S01]  /*c960*/  MUFU.EX2 R45, R30 ;  /* 0x0000001e002d7308 */ /* 0x000e620000000800 */
[----:B------:R-:W-:Y:S01]  /*c970*/  @!P3 FMUL R31, R31, 0.5 ;  /* 0x3f0000001f1fb820 */ /* 0x000fe20000400000 */
[----:B------:R-:W-:Y:S02]  /*c980*/  FFMA2 R34, R3.F32, R26.F32x2.HI_LO, R34.F32x2.HI_LO ;  /* 0x0000001a03227249 */ /* 0x000fe40000040022 */
[----:B--2---:R-:W-:Y:S01]  /*c990*/  @!P1 FMUL R42, R42, R42 ;  /* 0x0000002a2a2a9220 */ /* 0x004fe20000400000 */
[----:B---3--:R-:W2:Y:S01]  /*c9a0*/  LDTM.x16 R8, tmem[UR4] ;  /* 0x00000004000879ee */ /* 0x008ea20008240000 */
[----:B------:R-:W-:Y:S01]  /*c9b0*/  R2UR UR4, R36 ;  /* 0x00000000240472ca */ /* 0x000fe200000e0000 */
[----:B----4-:R-:W-:Y:S03]  /*c9c0*/  @!P6 FMUL R103, R103, R103 ;  /* 0x000000676767e220 */ /* 0x010fe60000400000 */
[----:B------:R3:W4:Y:S01]  /*c9d0*/  MUFU.EX2 R44, R31 ;  /* 0x0000001f002c7308 */ /* 0x0007220000000800 */
[----:B------:R-:W-:Y:S01]  /*c9e0*/  FSETP.GEU.AND P1, PT, R7, -126, PT ;  /* 0xc2fc00000700780b */ /* 0x000fe20003f2e000 */
[----:B------:R-:W-:Y:S01]  /*c9f0*/  @!P4 FMUL R4, R4, 0.5 ;  /* 0x3f0000000404c820 */ /* 0x000fe20000400000 */
[C---:B------:R-:W-:Y:S01]  /*ca00*/  FSETP.GEU.AND P6, PT, R6.reuse, -126, PT ;  /* 0xc2fc00000600780b */ /* 0x040fe20003fce000 */
[----:B------:R-:W-:Y:S01]  /*ca10*/  @!P5 FMUL R5, R5, 0.5 ;  /* 0x3f0000000505d820 */ /* 0x000fe20000400000 */
[----:B------:R-:W-:Y:S01]  /*ca20*/  @!P0 FMUL R43, R43, R43 ;  /* 0x0000002b2b2b8220 */ /* 0x000fe20000400000 */
[----:B------:R-:W-:Y:S04]  /*ca30*/  FSETP.GEU.AND P0, PT, R33, -126, PT ;  /* 0xc2fc00002100780b */ /* 0x000fe80003f0e000 */
[----:B------:R5:W2:Y:S01]  /*ca40*/  MUFU.EX2 R100, R4 ;  /* 0x0000000400647308 */ /* 0x000aa20000000800 */
[----:B-1----:R-:W-:Y:S09]  /*ca50*/  @!P2 FMUL R45, R45, R45 ;  /* 0x0000002d2d2da220 */ /* 0x002ff20000400000 */
[----:B------:R-:W1:Y:S01]  /*ca60*/  MUFU.EX2 R101, R5 ;  /* 0x0000000500657308 */ /* 0x000e620000000800 */
[----:B---3--:R-:W3:Y:S01]  /*ca70*/  LDS.128 R28, [R0+0x38100] ;  /* 0x03810000001c7984 */ /* 0x008ee20000000c00 */
[----:B------:R-:W-:Y:S01]  /*ca80*/  @!P6 FMUL R6, R6, 0.5 ;  /* 0x3f0000000606e820 */ /* 0x000fe20000400000 */
[----:B------:R-:W-:Y:S01]  /*ca90*/  @!P0 FMUL R33, R33, 0.5 ;  /* 0x3f00000021218820 */ /* 0x000fe20000400000 */
[----:B----4-:R-:W-:Y:S01]  /*caa0*/  @!P3 FMUL R44, R44, R44 ;  /* 0x0000002c2c2cb220 */ /* 0x010fe20000400000 */
[----:B------:R-:W-:Y:S05]  /*cab0*/  FSETP.GEU.AND P3, PT, R34, -126, PT ;  /* 0xc2fc00002200780b */ /* 0x000fea0003f6e000 */
[----:B------:R-:W4:Y:S01]  /*cac0*/  MUFU.EX2 R98, R6 ;  /* 0x0000000600627308 */ /* 0x000f220000000800 */
[----:B-----5:R-:W-:Y:S01]  /*cad0*/  P2R R4, PR, RZ, 0x2 ;  /* 0x00000002ff047803 */ /* 0x020fe20000000000 */
[----:B--2---:R-:W-:Y:S01]  /*cae0*/  @!P4 FMUL R100, R100, R100 ;  /* 0x000000646464c220 */ /* 0x004fe20000400000 */
[----:B------:R-:W-:Y:S02]  /*caf0*/  FSETP.GEU.AND P1, PT, R32, -126, PT ;  /* 0xc2fc00002000780b */ /* 0x000fe40003f2e000 */
[----:B------:R-:W-:Y:S02]  /*cb00*/  ISETP.NE.AND P2, PT, R4, RZ, PT ;  /* 0x000000ff0400720c */ /* 0x000fe40003f45270 */
[----:B------:R-:W-:Y:S03]  /*cb10*/  FSETP.GEU.AND P4, PT, R35, -126, PT ;  /* 0xc2fc00002300780b */ /* 0x000fe60003f8e000 */
[----:B------:R-:W2:Y:S01]  /*cb20*/  MUFU.EX2 R97, R33 ;  /* 0x0000002100617308 */ /* 0x000ea20000000800 */
[----:B-1----:R-:W-:Y:S01]  /*cb30*/  @!P5 FMUL R101, R101, R101 ;  /* 0x000000656565d220 */ /* 0x002fe20000400000 */
[----:B------:R-:W-:Y:S08]  /*cb40*/  @!P3 FMUL R34, R34, 0.5 ;  /* 0x3f0000002222b820 */ /* 0x000ff00000400000 */
[----:B------:R-:W1:Y:S01]  /*cb50*/  MUFU.EX2 R94, R34 ;  /* 0x00000022005e7308 */ /* 0x000e620000000800 */
[----:B------:R-:W-:Y:S01]  /*cb60*/  @!P1 FMUL R32, R32, 0.5 ;  /* 0x3f00000020209820 */ /* 0x000fe20000400000 */
[----:B------:R-:W-:Y:S01]  /*cb70*/  @!P2 FMUL R7, R7, 0.5 ;  /* 0x3f0000000707a820 */ /* 0x000fe20000400000 */
[----:B----4-:R-:W-:Y:S01]  /*cb80*/  @!P6 FMUL R98, R98, R98 ;  /* 0x000000626262e220 */ /* 0x010fe20000400000 */
[----:B------:R-:W-:Y:S06]  /*cb90*/  @!P4 FMUL R35, R35, 0.5 ;  /* 0x3f0000002323c820 */ /* 0x000fec0000400000 */
[----:B------:R-:W4:Y:S01]  /*cba0*/  MUFU.EX2 R99, R7 ;  /* 0x0000000700637308 */ /* 0x000f220000000800 */
[----:B--2---:R-:W-:Y:S09]  /*cbb0*/  @!P0 FMUL R97, R97, R97 ;  /* 0x0000006161618220 */ /* 0x004ff20000400000 */
[----:B------:R-:W2:Y:S01]  /*cbc0*/  MUFU.EX2 R96, R32 ;  /* 0x0000002000607308 */ /* 0x000ea20000000800 */
[C---:B---3--:R-:W-:Y:S02]  /*cbd0*/  FFMA2 R28, R3.reuse.F32, R8.F32x2.HI_LO, R28.F32x2.HI_LO ;  /* 0x00000008031c7249 */ /* 0x048fe4000004001c */
[----:B------:R-:W-:Y:S02]  /*cbe0*/  FFMA2 R30, R3.F32, R10.F32x2.HI_LO, R30.F32x2.HI_LO ;  /* 0x0000000a031e7249 */ /* 0x000fe4000004001e */
[----:B------:R-:W-:Y:S01]  /*cbf0*/  LDS.128 R8, [R0+0x38120] ;  /* 0x0381200000087984 */ /* 0x000fe20000000c00 */
[----:B------:R-:W-:Y:S01]  /*cc00*/  FSETP.GEU.AND P5, PT, R28, -126, PT ;  /* 0xc2fc00001c00780b */ /* 0x000fe20003fae000 */
[----:B-1----:R-:W-:Y:S03]  /*cc10*/  @!P3 FMUL R94, R94, R94 ;  /* 0x0000005e5e5eb220 */ /* 0x002fe60000400000 */
[----:B------:R-:W1:Y:S01]  /*cc20*/  MUFU.EX2 R95, R35 ;  /* 0x00000023005f7308 */ /* 0x000e620000000800 */
[----:B----4-:R-:W-:Y:S01]  /*cc30*/  @!P2 FMUL R99, R99, R99 ;  /* 0x000000636363a220 */ /* 0x010fe20000400000 */
[----:B------:R-:W-:Y:S02]  /*cc40*/  FSETP.GEU.AND P2, PT, R30, -126, PT ;  /* 0xc2fc00001e00780b */ /* 0x000fe40003f4e000 */
[----:B------:R-:W-:Y:S01]  /*cc50*/  FSETP.GEU.AND P6, PT, R29, -126, PT ;  /* 0xc2fc00001d00780b */ /* 0x000fe20003fce000 */
[----:B------:R-:W3:Y:S01]  /*cc60*/  LDS.128 R4, [R0+0x38110] ;  /* 0x0381100000047984 */ /* 0x000ee20000000c00 */
[----:B------:R-:W-:Y:S02]  /*cc70*/  P2R R24, PR, RZ, 0x4 ;  /* 0x00000004ff187803 */ /* 0x000fe40000000000 */
[----:B------:R-:W-:Y:S01]  /*cc80*/  FSETP.GEU.AND P2, PT, R31, -126, PT ;  /* 0xc2fc00001f00780b */ /* 0x000fe20003f4e000 */
[----:B--2---:R-:W-:Y:S01]  /*cc90*/  @!P1 FMUL R96, R96, R96 ;  /* 0x0000006060609220 */ /* 0x004fe20000400000 */
[----:B------:R-:W-:Y:S01]  /*cca0*/  ISETP.NE.AND P1, PT, R24, RZ, PT ;  /* 0x000000ff1800720c */ /* 0x000fe20003f25270 */
[----:B------:R-:W-:Y:S01]  /*ccb0*/  @!P5 FMUL R28, R28, 0.5 ;  /* 0x3f0000001c1cd820 */ /* 0x000fe20000400000 */
[----:B------:R-:W-:Y:S02]  /*ccc0*/  ISETP.NE.AND P3, PT, R24, RZ, PT ;  /* 0x000000ff1800720c */ /* 0x000fe40003f65270 */
[----:B------:R-:W2:Y:S01]  /*ccd0*/  LDS.128 R24, [R0+0x38130] ;  /* 0x0381300000187984 */ /* 0x000ea20000000c00 */
[----:B------:R-:W4:Y:S01]  /*cce0*/  MUFU.EX2 R92, R28 ;  /* 0x0000001c005c7308 */ /* 0x000f220000000800 */
[----:B------:R-:W-:Y:S01]  /*ccf0*/  F2FP.F16.F32.PACK_AB R46, R97, R96 ;  /* 0x00000060612e723e */ /* 0x000fe200000000ff */
[----:B------:R-:W-:Y:S01]  /*cd00*/  @!P6 FMUL R29, R29, 0.5 ;  /* 0x3f0000001d1de820 */ /* 0x000fe20000400000 */
[----:B-1----:R-:W-:Y:S03]  /*cd10*/  @!P4 FMUL R95, R95, R95 ;  /* 0x0000005f5f5fc220 */ /* 0x002fe60000400000 */
[----:B------:R-:W-:Y:S04]  /*cd20*/  @!P2 FMUL R31, R31, 0.5 ;  /* 0x3f0000001f1fa820 */ /* 0x000fe80000400000 */
[----:B------:R-:W1:Y:S01]  /*cd30*/  MUFU.EX2 R93, R29 ;  /* 0x0000001d005d7308 */ /* 0x000e620000000800 */
[----:B------:R-:W-:Y:S01]  /*cd40*/  @!P1 FMUL R30, R30, 0.5 ;  /* 0x3f0000001e1e9820 */ /* 0x000fe20000400000 */
[----:B------:R-:W-:Y:S08]  /*cd50*/  F2FP.F16.F32.PACK_AB R47, R95, R94 ;  /* 0x0000005e5f2f723e */ /* 0x000ff000000000ff */
[----:B------:R-:W5:Y:S01]  /*cd60*/  MUFU.EX2 R90, R30 ;  /* 0x0000001e005a7308 */ /* 0x000f620000000800 */
[----:B----4-:R-:W-:Y:S09]  /*cd70*/  @!P5 FMUL R92, R92, R92 ;  /* 0x0000005c5c5cd220 */ /* 0x010ff20000400000 */
[----:B------:R4:W4:Y:S01]  /*cd80*/  MUFU.EX2 R91, R31 ;  /* 0x0000001f005b7308 */ /* 0x0009220000000800 */
[----:B-1----:R-:W-:Y:S01]  /*cd90*/  @!P6 FMUL R93, R93, R93 ;  /* 0x0000005d5d5de220 */ /* 0x002fe20000400000 */
[C---:B---3--:R-:W-:Y:S02]  /*cda0*/  FFMA2 R4, R3.reuse.F32, R12.F32x2.HI_LO, R4.F32x2.HI_LO ;  /* 0x0000000c03047249 */ /* 0x048fe40000040004 */
[C---:B------:R-:W-:Y:S02]  /*cdb0*/  FFMA2 R6, R3.reuse.F32, R14.F32x2.HI_LO, R6.F32x2.HI_LO ;  /* 0x0000000e03067249 */ /* 0x040fe40000040006 */
[C---:B------:R-:W-:Y:S01]  /*cdc0*/  FFMA2 R8, R3.reuse.F32, R16.F32x2.HI_LO, R8.F32x2.HI_LO ;  /* 0x0000001003087249 */ /* 0x040fe20000040008 */
[----:B------:R-:W-:Y:S01]  /*cdd0*/  FSETP.GEU.AND P1, PT, R4, -126, PT ;  /* 0xc2fc00000400780b */ /* 0x000fe20003f2e000 */
[----:B------:R-:W-:Y:S01]  /*cde0*/  FFMA2 R32, R3.F32, R18.F32x2.HI_LO, R10.F32x2.HI_LO ;  /* 0x0000001203207249 */ /* 0x000fe2000004000a */
[----:B------:R-:W-:Y:S01]  /*cdf0*/  FSETP.GEU.AND P0, PT, R5, -126, PT ;  /* 0xc2fc00000500780b */ /* 0x000fe20003f0e000 */
[----:B-----5:R-:W-:Y:S01]  /*ce00*/  @!P3 FMUL R90, R90, R90 ;  /* 0x0000005a5a5ab220 */ /* 0x020fe20000400000 */
[----:B--2---:R-:W-:Y:S01]  /*ce10*/  FFMA2 R24, R3.F32, R20.F32x2.HI_LO, R24.F32x2.HI_LO ;  /* 0x0000001403187249 */ /* 0x004fe20000040018 */
[----:B------:R-:W-:Y:S01]  /*ce20*/  FSETP.GEU.AND P3, PT, R9, -126, PT ;  /* 0xc2fc00000900780b */ /* 0x000fe20003f6e000 */
[----:B----4-:R-:W1:Y:S01]  /*ce30*/  LDS.128 R28, [R0+0x38180] ;  /* 0x03818000001c7984 */ /* 0x010e620000000c00 */
[----:B------:R-:W-:Y:S01]  /*ce40*/  FFMA2 R26, R3.F32, R22.F32x2.HI_LO, R26.F32x2.HI_LO ;  /* 0x00000016031a7249 */ /* 0x000fe2000004001a */
[----:B------:R-:W-:Y:S01]  /*ce50*/  FSETP.GEU.AND P4, PT, R6, -126, PT ;  /* 0xc2fc00000600780b */ /* 0x000fe20003f8e000 */
[----:B------:R-:W-:Y:S01]  /*ce60*/  @!P2 FMUL R91, R91, R91 ;  /* 0x0000005b5b5ba220 */ /* 0x000fe20000400000 */
[----:B------:R-:W-:Y:S02]  /*ce70*/  FSETP.GEU.AND P5, PT, R7, -126, PT ;  /* 0xc2fc00000700780b */ /* 0x000fe40003fae000 */
[----:B------:R-:W-:Y:S01]  /*ce80*/  FSETP.GEU.AND P6, PT, R8, -126, PT ;  /* 0xc2fc00000800780b */ /* 0x000fe20003fce000 */
[----:B------:R-:W-:Y:S01]  /*ce90*/  @!P1 FMUL R4, R4, 0.5 ;  /* 0x3f00000004049820 */ /* 0x000fe20000400000 */
[----:B------:R-:W2:Y:S01]  /*cea0*/  LDS.128 R20, [R0+0x38190] ;  /* 0x0381900000147984 */ /* 0x000ea20000000c00 */
[----:B------:R-:W-:Y:S01]  /*ceb0*/  @!P0 FMUL R5, R5, 0.5 ;  /* 0x3f00000005058820 */ /* 0x000fe20000400000 */
[----:B------:R-:W-:Y:S01]  /*cec0*/  P2R R34, PR, RZ, 0x8 ;  /* 0x00000008ff227803 */ /* 0x000fe20000000000 */
[----:B------:R-:W3:Y:S01]  /*ced0*/  MUFU.EX2 R88, R4 ;  /* 0x0000000400587308 */ /* 0x000ee20000000800 */
[----:B------:R-:W-:Y:S02]  /*cee0*/  FSETP.GEU.AND P3, PT, R32, -126, PT ;  /* 0xc2fc00002000780b */ /* 0x000fe40003f6e000 */
[----:B------:R-:W-:Y:S01]  /*cef0*/  ISETP.NE.AND P2, PT, R34, RZ, PT ;  /* 0x000000ff2200720c */ /* 0x000fe20003f45270 */
[----:B------:R-:W-:Y:S02]  /*cf00*/  @!P4 FMUL R6, R6, 0.5 ;  /* 0x3f0000000606c820 */ /* 0x000fe40000400000 */
[----:B------:R-:W-:Y:S04]  /*cf10*/  @!P5 FMUL R7, R7, 0.5 ;  /* 0x3f0000000707d820 */ /* 0x000fe80000400000 */
[----:B------:R-:W4:Y:S01]  /*cf20*/  MUFU.EX2 R89, R5 ;  /* 0x0000000500597308 */ /* 0x000f220000000800 */
[----:B------:R-:W-:Y:S03]  /*cf30*/  @!P6 FMUL R8, R8, 0.5 ;  /* 0x3f0000000808e820 */ /* 0x000fe60000400000 */
[----:B------:R-:W-:Y:S06]  /*cf40*/  @!P3 FMUL R32, R32, 0.5 ;  /* 0x3f0000002020b820 */ /* 0x000fec0000400000 */
[----:B------:R-:W5:Y:S01]  /*cf50*/  MUFU.EX2 R86, R6 ;  /* 0x0000000600567308 */ /* 0x000f620000000800 */
[----:B------:R-:W-:Y:S01]  /*cf60*/  @!P2 FMUL R9, R9, 0.5 ;  /* 0x3f0000000909a820 */ /* 0x000fe20000400000 */
[----:B------:R-:W-:Y:S01]  /*cf70*/  FSETP.GEU.AND P2, PT, R33, -126, PT ;  /* 0xc2fc00002100780b */ /* 0x000fe20003f4e000 */
[----:B---3--:R-:W-:Y:S01]  /*cf80*/  @!P1 FMUL R88, R88, R88 ;  /* 0x0000005858589220 */ /* 0x008fe20000400000 */
[C---:B------:R-:W-:Y:S06]  /*cf90*/  FSETP.GEU.AND P1, PT, R24.reuse, -126, PT ;  /* 0xc2fc00001800780b */ /* 0x040fec0003f2e000 */
[----:B------:R-:W3:Y:S01]  /*cfa0*/  MUFU.EX2 R87, R7 ;  /* 0x0000000700577308 */ /* 0x000ee20000000800 */
[----:B----4-:R-:W-:Y:S01]  /*cfb0*/  @!P0 FMUL R89, R89, R89 ;  /* 0x0000005959598220 */ /* 0x010fe20000400000 */
[----:B------:R-:W-:Y:S03]  /*cfc0*/  FSETP.GEU.AND P0, PT, R25, -126, PT ;  /* 0xc2fc00001900780b */ /* 0x000fe60003f0e000 */
[----:B------:R-:W-:Y:S05]  /*cfd0*/  @!P2 FMUL R33, R33, 0.5 ;  /* 0x3f0000002121a820 */ /* 0x000fea0000400000 */
[----:B------:R-:W4:Y:S01]  /*cfe0*/  MUFU.EX2 R64, R8 ;  /* 0x0000000800407308 */ /* 0x000f220000000800 */
[----:B------:R-:W-:Y:S01]  /*cff0*/  @!P1 FMUL R24, R24, 0.5 ;  /* 0x3f00000018189820 */ /* 0x000fe20000400000 */
[----:B-----5:R-:W-:Y:S01]  /*d000*/  @!P4 FMUL R86, R86, R86 ;  /* 0x000000565656c220 */ /* 0x020fe20000400000 */
[----:B------:R-:W-:Y:S02]  /*d010*/  ISETP.NE.AND P4, PT, R34, RZ, PT ;  /* 0x000000ff2200720c */ /* 0x000fe40003f85270 */
[----:B------:R-:W-:Y:S01]  /*d020*/  F2FP.F16.F32.PACK_AB R34, R89, R88 ;  /* 0x000000585922723e */ /* 0x000fe200000000ff */
[----:B------:R-:W-:Y:S04]  /*d030*/  @!P0 FMUL R25, R25, 0.5 ;  /* 0x3f00000019198820 */ /* 0x000fe80000400000 */
[----:B------:R5:W1:Y:S01]  /*d040*/  MUFU.EX2 R65, R9 ;  /* 0x0000000900417308 */ /* 0x000a620000000800 */
[----:B---3--:R-:W-:Y:S01]  /*d050*/  @!P5 FMUL R87, R87, R87 ;  /* 0x000000575757d220 */ /* 0x008fe20000400000 */
[----:B------:R-:W-:Y:S04]  /*d060*/  FSETP.GEU.AND P5, PT, R26, -126, PT ;  /* 0xc2fc00001a00780b */ /* 0x000fe80003fae000 */
[----:B------:R-:W-:Y:S04]  /*d070*/  F2FP.F16.F32.PACK_AB R35, R87, R86 ;  /* 0x000000565723723e */ /* 0x000fe800000000ff */
[----:B------:R-:W3:Y:S01]  /*d080*/  MUFU.EX2 R62, R32 ;  /* 0x00000020003e7308 */ /* 0x000ee20000000800 */
[----:B----4-:R-:W-:Y:S01]  /*d090*/  @!P6 FMUL R64, R64, R64 ;  /* 0x000000404040e220 */ /* 0x010fe20000400000 */
[----:B------:R-:W-:Y:S03]  /*d0a0*/  FSETP.GEU.AND P6, PT, R27, -126, PT ;  /* 0xc2fc00001b00780b */ /* 0x000fe60003fce000 */
[----:B------:R-:W-:Y:S05]  /*d0b0*/  @!P5 FMUL R26, R26, 0.5 ;  /* 0x3f0000001a1ad820 */ /* 0x000fea0000400000 */
[----:B------:R-:W4:Y:S01]  /*d0c0*/  MUFU.EX2 R60, R24 ;  /* 0x00000018003c7308 */ /* 0x000f220000000800 */
[----:B-----5:R-:W5:Y:S01]  /*d0d0*/  LDTM.x16 R4, tmem[UR4] ;  /* 0x00000004000479ee */ /* 0x020f620008240000 */
[----:B-1----:R-:W-:Y:S03]  /*d0e0*/  @!P4 FMUL R65, R65, R65 ;  /* 0x000000414141c220 */ /* 0x002fe60000400000 */
[----:B------:R-:W-:Y:S05]  /*d0f0*/  @!P6 FMUL R27, R27, 0.5 ;  /* 0x3f0000001b1be820 */ /* 0x000fea0000400000 */
[----:B------:R-:W1:Y:S01]  /*d100*/  MUFU.EX2 R58, R26 ;  /* 0x0000001a003a7308 */ /* 0x000e620000000800 */
[----:B---3--:R-:W-:Y:S01]  /*d110*/  @!P3 FMUL R62, R62, R62 ;  /* 0x0000003e3e3eb220 */ /* 0x008fe20000400000 */
[----:B------:R-:W-:Y:S02]  /*d120*/  F2FP.F16.F32.PACK_AB R32, R93, R92 ;  /* 0x0000005c5d20723e */ /* 0x000fe400000000ff */
[----:B------:R-:W-:Y:S06]  /*d130*/  F2FP.F16.F32.PACK_AB R36, R65, R64 ;  /* 0x000000404124723e */ /* 0x000fec00000000ff */
[----:B------:R-:W3:Y:S01]  /*d140*/  MUFU.EX2 R59, R27 ;  /* 0x0000001b003b7308 */ /* 0x000ee20000000800 */
[----:B----4-:R-:W-:Y:S09]  /*d150*/  @!P1 FMUL R60, R60, R60 ;  /* 0x0000003c3c3c9220 */ /* 0x010ff20000400000 */
[----:B------:R-:W4:Y:S01]  /*d160*/  MUFU.EX2 R63, R33 ;  /* 0x00000021003f7308 */ /* 0x000f220000000800 */
[C---:B-----5:R-:W-:Y:S02]  /*d170*/  FFMA2 R28, R3.reuse.F32, R4.F32x2.HI_LO, R28.F32x2.HI_LO ;  /* 0x00000004031c7249 */ /* 0x060fe4000004001c */
[C---:B------:R-:W-:Y:S02]  /*d180*/  FFMA2 R30, R3.reuse.F32, R6.F32x2.HI_LO, R30.F32x2.HI_LO ;  /* 0x00000006031e7249 */ /* 0x040fe4000004001e */
[----:B------:R-:W5:Y:S01]  /*d190*/  LDS.128 R4, [R0+0x381a0] ;  /* 0x0381a00000047984 */ /* 0x000f620000000c00 */
[----:B------:R-:W-:Y:S01]  /*d1a0*/  FSETP.GEU.AND P4, PT, R28, -126, PT ;  /* 0xc2fc00001c00780b */ /* 0x000fe20003f8e000 */
[C---:B--2---:R-:W-:Y:S03]  /*d1b0*/  FFMA2 R20, R3.reuse.F32, R8.F32x2.HI_LO, R20.F32x2.HI_LO ;  /* 0x0000000803147249 */ /* 0x044fe60000040014 */
[----:B------:R-:W2:Y:S01]  /*d1c0*/  MUFU.EX2 R61, R25 ;  /* 0x00000019003d7308 */ /* 0x000ea20000000800 */
[----:B------:R-:W-:Y:S02]  /*d1d0*/  FFMA2 R22, R3.F32, R10.F32x2.HI_LO, R22.F32x2.HI_LO ;  /* 0x0000000a03167249 */ /* 0x000fe40000040016 */
[----:B-1----:R-:W-:Y:S01]  /*d1e0*/  @!P5 FMUL R58, R58, R58 ;  /* 0x0000003a3a3ad220 */ /* 0x002fe20000400000 */
[----:B------:R-:W-:Y:S01]  /*d1f0*/  FSETP.GEU.AND P1, PT, R20, -126, PT ;  /* 0xc2fc00001400780b */ /* 0x000fe20003f2e000 */
[----:B------:R-:W1:Y:S01]  /*d200*/  LDS.128 R8, [R0+0x381b0] ;  /* 0x0381b00000087984 */ /* 0x000e620000000c00 */
[----:B------:R-:W-:Y:S01]  /*d210*/  NOP ;  /* 0x0000000000007918 */ /* 0x000fe20000000000 */
[----:B------:R-:W-:Y:S01]  /*d220*/  FSETP.GEU.AND P5, PT, R22, -126, PT ;  /* 0xc2fc00001600780b */ /* 0x000fe20003fae000 */
[----:B---3--:R-:W-:Y:S01]  /*d230*/  @!P6 FMUL R59, R59, R59 ;  /* 0x0000003b3b3be220 */ /* 0x008fe20000400000 */
[----:B----4-:R-:W-:Y:S01]  /*d240*/  @!P2 FMUL R63, R63, R63 ;  /* 0x0000003f3f3fa220 */ /* 0x010fe20000400000 */
[----:B------:R-:W-:Y:S02]  /*d250*/  FSETP.GEU.AND P2, PT, R31, -126, PT ;  /* 0xc2fc00001f00780b */ /* 0x000fe40003f4e000 */
[----:B------:R-:W-:Y:S01]  /*d260*/  @P4 LOP3.LUT R104, R104, 0x1, RZ, 0xfc, !PT ;  /* 0x0000000168684812 */ /* 0x000fe200078efcff */
[----:B------:R-:W-:Y:S01]  /*d270*/  BAR.SYNC.DEFER_BLOCKING 0x3, 0x100 ;  /* 0x00c4000000007b1d */ /* 0x000fe20000010000 */
[----:B------:R-:W-:Y:S02]  /*d280*/  FSETP.GEU.AND P4, PT, R29, -126, PT ;  /* 0xc2fc00001d00780b */ /* 0x000fe40003f8e000 */
[----:B------:R-:W-:Y:S01]  /*d290*/  LOP3.LUT P3, RZ, R104, 0x1, RZ, 0xc0, !PT ;  /* 0x0000000168ff7812 */ /* 0x000fe2000786c0ff */
[----:B--2---:R-:W-:Y:S01]  /*d2a0*/  @!P0 FMUL R61, R61, R61 ;  /* 0x0000003d3d3d8220 */ /* 0x004fe20000400000 */
[----:B------:R-:W-:Y:S01]  /*d2b0*/  FSETP.GEU.AND P0, PT, R21, -126, PT ;  /* 0xc2fc00001500780b */ /* 0x000fe20003f0e000 */
[----:B------:R-:W-:Y:S01]  /*d2c0*/  @!P1 FMUL R20, R20, 0.5 ;  /* 0x3f00000014149820 */ /* 0x000fe20000400000 */
[----:B------:R-:W-:Y:S01]  /*d2d0*/  @!P5 FMUL R22, R22, 0.5 ;  /* 0x3f0000001616d820 */ /* 0x000fe20000400000 */
[C---:B------:R-:W-:Y:S02]  /*d2e0*/  LOP3.LUT P6, RZ, R104.reuse, 0x1, RZ, 0xc0, !PT ;  /* 0x0000000168ff7812 */ /* 0x040fe400078cc0ff */
[----:B------:R-:W2:Y:S01]  /*d2f0*/  MUFU.EX2 R70, R20 ;  /* 0x0000001400467308 */ /* 0x000ea20000000800 */
[----:B------:R-:W-:Y:S01]  /*d300*/  @!P2 FMUL R31, R31, 0.5 ;  /* 0x3f0000001f1fa820 */ /* 0x000fe20000400000 */
[----:B------:R-:W-:Y:S02]  /*d310*/  LOP3.LUT R104, R104, 0xfffffffd, RZ, 0xc0, !PT ;  /* 0xfffffffd68687812 */ /* 0x000fe400078ec0ff */
[----:B------:R-:W-:Y:S01]  /*d320*/  @!P4 FMUL R29, R29, 0.5 ;  /* 0x3f0000001d1dc820 */ /* 0x000fe20000400000 */
[----:B------:R-:W-:Y:S01]  /*d330*/  F2FP.F16.F32.PACK_AB R33, R91, R90 ;  /* 0x0000005a5b21723e */ /* 0x000fe200000000ff */
[----:B------:R-:W-:Y:S01]  /*d340*/  @!P3 FMUL R28, R28, 0.5 ;  /* 0x3f0000001c1cb820 */ /* 0x000fe20000400000 */
[----:B------:R-:W-:Y:S03]  /*d350*/  @P5 LOP3.LUT R104, R104, 0x2, RZ, 0xfc, !PT ;  /* 0x0000000268685812 */ /* 0x000fe600078efcff */
[----:B------:R-:W3:Y:S01]  /*d360*/  MUFU.EX2 R69, R31 ;  /* 0x0000001f00457308 */ /* 0x000ee20000000800 */
[----:B------:R-:W-:Y:S01]  /*d370*/  @!P0 FMUL R21, R21, 0.5 ;  /* 0x3f00000015158820 */ /* 0x000fe20000400000 */
[----:B------:R-:W-:Y:S02]  /*d380*/  FSETP.GEU.AND P3, PT, R30, -126, PT ;  /* 0xc2fc00001e00780b */ /* 0x000fe40003f6e000 */
[----:B------:R-:W-:Y:S01]  /*d390*/  LOP3.LUT R104, R104, 0xfffffffb, RZ, 0xc0, !PT ;  /* 0xfffffffb68687812 */ /* 0x000fe200078ec0ff */
[----:B-----5:R-:W-:Y:S01]  /*d3a0*/  FFMA2 R4, R3.F32, R12.F32x2.HI_LO, R4.F32x2.HI_LO ;  /* 0x0000000c03047249 */ /* 0x020fe20000040004 */
[----:B------:R-:W-:Y:S04]  /*d3b0*/  F2FP.F16.F32.PACK_AB R37, R63, R62 ;  /* 0x0000003e3f25723e */ /* 0x000fe800000000ff */
[----:B------:R-:W4:Y:S01]  /*d3c0*/  MUFU.EX2 R66, R28 ;  /* 0x0000001c00427308 */ /* 0x000f220000000800 */
[----:B--2---:R-:W-:Y:S01]  /*d3d0*/  @!P1 FMUL R70, R70, R70 ;  /* 0x0000004646469220 */ /* 0x004fe20000400000 */
[C---:B------:R-:W-:Y:S01]  /*d3e0*/  FFMA2 R6, R3.reuse.F32, R14.F32x2.HI_LO, R6.F32x2.HI_LO ;  /* 0x0000000e03067249 */ /* 0x040fe20000040006 */
[----:B------:R-:W-:Y:S01]  /*d3f0*/  FSETP.GEU.AND P5, PT, R4, -126, PT ;  /* 0xc2fc00000400780b */ /* 0x000fe20003fae000 */
[----:B-1----:R-:W-:Y:S01]  /*d400*/  FFMA2 R8, R3.F32, R16.F32x2.HI_LO, R8.F32x2.HI_LO ;  /* 0x0000001003087249 */ /* 0x002fe20000040008 */
[----:B------:R-:W-:Y:S05]  /*d410*/  MOV R16, R45 ;  /* 0x0000002d00107202 */ /* 0x000fea0000000f00 */
[----:B------:R-:W1:Y:S01]  /*d420*/  MUFU.EX2 R71, R21 ;  /* 0x0000001500477308 */ /* 0x000e620000000800 */
[----:B---3--:R-:W-:Y:S01]  /*d430*/  @!P2 FMUL R69, R69, R69 ;  /* 0x000000454545a220 */ /* 0x008fe20000400000 */
[----:B------:R-:W-:Y:S01]  /*d440*/  @!P3 FMUL R30, R30, 0.5 ;  /* 0x3f0000001e1eb820 */ /* 0x000fe20000400000 */
[----:B------:R-:W-:Y:S01]  /*d450*/  FFMA2 R10, R3.F32, R18.F32x2.HI_LO, R10.F32x2.HI_LO ;  /* 0x00000012030a7249 */ /* 0x000fe2000004000a */
[-C--:B------:R-:W-:Y:S02]  /*d460*/  MOV R18, R42.reuse ;  /* 0x0000002a00127202 */ /* 0x080fe40000000f00 */
[----:B------:R-:W-:Y:S04]  /*d470*/  F2FP.F16.F32.PACK_AB R42, R43, R42 ;  /* 0x0000002a2b2a723e */ /* 0x000fe800000000ff */
[----:B------:R-:W2:Y:S01]  /*d480*/  MUFU.EX2 R67, R29 ;  /* 0x0000001d00437308 */ /* 0x000ea20000000800 */
[----:B----4-:R-:W-:Y:S01]  /*d490*/  @!P6 FMUL R66, R66, R66 ;  /* 0x000000424242e220 */ /* 0x010fe20000400000 */
[----:B------:R-:W-:Y:S01]  /*d4a0*/  FSETP.GEU.AND P6, PT, R23, -126, PT ;  /* 0xc2fc00001700780b */ /* 0x000fe20003fce000 */
[----:B------:R-:W-:Y:S01]  /*d4b0*/  @!P5 FMUL R4, R4, 0.5 ;  /* 0x3f0000000404d820 */ /* 0x000fe20000400000 */
[----:B------:R-:W-:Y:S02]  /*d4c0*/  MOV R19, R43 ;  /* 0x0000002b00137202 */ /* 0x000fe40000000f00 */
[----:B------:R-:W-:Y:S04]  /*d4d0*/  F2FP.F16.F32.PACK_AB R43, R44, R45 ;  /* 0x0000002d2c2b723e */ /* 0x000fe800000000ff */
[----:B------:R-:W3:Y:S01]  /*d4e0*/  MUFU.EX2 R68, R30 ;  /* 0x0000001e00447308 */ /* 0x000ee20000000800 */
[----:B-1----:R-:W-:Y:S01]  /*d4f0*/  @!P0 FMUL R71, R71, R71 ;  /* 0x0000004747478220 */ /* 0x002fe20000400000 */
[----:B------:R-:W-:Y:S02]  /*d500*/  ISETP.NE.AND P0, PT, R111, R78, PT ;  /* 0x0000004e6f00720c */ /* 0x000fe40003f05270 */
[----:B------:R-:W-:Y:S02]  /*d510*/  MOV R17, R44 ;  /* 0x0000002c00117202 */ /* 0x000fe40000000f00 */
[----:B------:R-:W-:Y:S01]  /*d520*/  F2FP.F16.F32.PACK_AB R44, R101, R100 ;  /* 0x00000064652c723e */ /* 0x000fe200000000ff */
[----:B------:R-:W-:Y:S03]  /*d530*/  @!P6 FMUL R23, R23, 0.5 ;  /* 0x3f0000001717e820 */ /* 0x000fe60000400000 */
[----:B------:R1:W-:Y:S01]  /*d540*/  MUFU.EX2 R84, R22 ;  /* 0x0000001600547308 */ /* 0x0003e20000000800 */
[----:B------:R-:W-:Y:S01]  /*d550*/  @P6 LOP3.LUT R104, R104, 0x4, RZ, 0xfc, !PT ;  /* 0x0000000468686812 */ /* 0x000fe200078efcff */
[----:B--2---:R-:W-:Y:S01]  /*d560*/  @!P4 FMUL R67, R67, R67 ;  /* 0x000000434343c220 */ /* 0x004fe20000400000 */
[----:B------:R-:W-:Y:S02]  /*d570*/  FSETP.GEU.AND P6, PT, R5, -126, PT ;  /* 0xc2fc00000500780b */ /* 0x000fe40003fce000 */
[----:B------:R-:W-:Y:S02]  /*d580*/  LOP3.LUT R104, R104, 0xfffffffe, RZ, 0xc0, !PT ;  /* 0xfffffffe68687812 */ /* 0x000fe400078ec0ff */
[----:B------:R-:W-:Y:S03]  /*d590*/  FSETP.GEU.AND P4, PT, R7, -126, PT ;  /* 0xc2fc00000700780b */ /* 0x000fe60003f8e000 */
[----:B------:R-:W2:Y:S01]  /*d5a0*/  MUFU.EX2 R85, R23 ;  /* 0x0000001700557308 */ /* 0x000ea20000000800 */
[----:B------:R-:W-:Y:S01]  /*d5b0*/  @P5 LOP3.LUT R104, R104, 0x1, RZ, 0xfc, !PT ;  /* 0x0000000168685812 */ /* 0x000fe200078efcff */
[----:B---3--:R-:W-:Y:S01]  /*d5c0*/  @!P3 FMUL R68, R68, R68 ;  /* 0x000000444444b220 */ /* 0x008fe20000400000 */
[----:B------:R-:W-:Y:S02]  /*d5d0*/  FSETP.GEU.AND P5, PT, R6, -126, PT ;  /* 0xc2fc00000600780b */ /* 0x000fe40003fae000 */
[C---:B------:R-:W-:Y:S02]  /*d5e0*/  LOP3.LUT P1, RZ, R104.reuse, 0x4, RZ, 0xc0, !PT ;  /* 0x0000000468ff7812 */ /* 0x040fe4000782c0ff */
[----:B------:R-:W-:Y:S03]  /*d5f0*/  LOP3.LUT P2, RZ, R104, 0x2, RZ, 0xc0, !PT ;  /* 0x0000000268ff7812 */ /* 0x000fe6000784c0ff */
[----:B------:R-:W3:Y:S01]  /*d600*/  MUFU.EX2 R82, R4 ;  /* 0x0000000400527308 */ /* 0x000ee20000000800 */
[----:B------:R-:W-:Y:S01]  /*d610*/  FSETP.GEU.AND P3, PT, R8, -126, PT ;  /* 0xc2fc00000800780b */ /* 0x000fe20003f6e000 */
[----:B------:R-:W-:Y:S01]  /*d620*/  @!P6 FMUL R5, R5, 0.5 ;  /* 0x3f0000000505e820 */ /* 0x000fe20000400000 */
[----:B-1----:R-:W-:Y:S01]  /*d630*/  MOV R22, R41 ;  /* 0x0000002900167202 */ /* 0x002fe20000000f00 */
[----:B------:R-:W-:Y:S01]  /*d640*/  @!P4 FMUL R7, R7, 0.5 ;  /* 0x3f0000000707c820 */ /* 0x000fe20000400000 */
[----:B------:R-:W-:Y:S02]  /*d650*/  F2FP.F16.F32.PACK_AB R41, R103, R102 ;  /* 0x000000666729723e */ /* 0x000fe400000000ff */
[----:B------:R-:W-:Y:S03]  /*d660*/  F2FP.F16.F32.PACK_AB R45, R99, R98 ;  /* 0x00000062632d723e */ /* 0x000fe600000000ff */
[----:B------:R-:W1:Y:S01]  /*d670*/  MUFU.EX2 R83, R5 ;  /* 0x0000000500537308 */ /* 0x000e620000000800 */
[----:B------:R-:W-:Y:S01]  /*d680*/  @!P5 FMUL R6, R6, 0.5 ;  /* 0x3f0000000606d820 */ /* 0x000fe20000400000 */
[----:B--2---:R-:W-:Y:S01]  /*d690*/  @!P1 FMUL R85, R85, R85 ;  /* 0x0000005555559220 */ /* 0x004fe20000400000 */
[----:B------:R-:W-:Y:S01]  /*d6a0*/  LOP3.LUT P1, RZ, R104, 0x1, RZ, 0xc0, !PT ;  /* 0x0000000168ff7812 */ /* 0x000fe2000782c0ff */
[----:B------:R-:W-:Y:S01]  /*d6b0*/  @!P2 FMUL R84, R84, R84 ;  /* 0x000000545454a220 */ /* 0x000fe20000400000 */
[----:B------:R-:W-:Y:S01]  /*d6c0*/  LOP3.LUT R104, R104, 0xfffffffd, RZ, 0xc0, !PT ;  /* 0xfffffffd68687812 */ /* 0x000fe200078ec0ff */
[----:B------:R-:W-:Y:S01]  /*d6d0*/  @!P3 FMUL R8, R8, 0.5 ;  /* 0x3f0000000808b820 */ /* 0x000fe20000400000 */
[----:B------:R-:W-:Y:S03]  /*d6e0*/  FSETP.GEU.AND P2, PT, R9, -126, PT ;  /* 0xc2fc00000900780b */ /* 0x000fe60003f4e000 */
[----:B------:R-:W2:Y:S01]  /*d6f0*/  MUFU.EX2 R80, R6 ;  /* 0x0000000600507308 */ /* 0x000ea20000000800 */
[----:B------:R-:W-:Y:S02]  /*d700*/  @P0 LOP3.LUT R104, R104, 0x2, RZ, 0xfc, !PT ;  /* 0x0000000268680812 */ /* 0x000fe400078efcff */
[----:B------:R-:W-:Y:S02]  /*d710*/  FSETP.GEU.AND P0, PT, R11, -126, PT ;  /* 0xc2fc00000b00780b */ /* 0x000fe40003f0e000 */
[----:B------:R-:W-:Y:S01]  /*d720*/  MOV R23, R40 ;  /* 0x0000002800177202 */ /* 0x000fe20000000f00 */
[----:B------:R-:W-:Y:S01]  /*d730*/  STL [R1+0x4], R104 ;  /* 0x0000046801007387 */ /* 0x000fe20000100800 */
[----:B------:R-:W-:Y:S03]  /*d740*/  F2FP.F16.F32.PACK_AB R40, R113, R112 ;  /* 0x000000707128723e */ /* 0x000fe600000000ff */
[----:B------:R-:W4:Y:S01]  /*d750*/  MUFU.EX2 R81, R7 ;  /* 0x0000000700517308 */ /* 0x000f220000000800 */
[----:B---3--:R-:W-:Y:S01]  /*d760*/  @!P1 FMUL R82, R82, R82 ;  /* 0x0000005252529220 */ /* 0x008fe20000400000 */
[----:B------:R-:W-:Y:S01]  /*d770*/  FSETP.GEU.AND P1, PT, R10, -126, PT ;  /* 0xc2fc00000a00780b */ /* 0x000fe20003f2e000 */
[----:B------:R3:W-:Y:S01]  /*d780*/  STL [R1+0x8], R39 ;  /* 0x0000082701007387 */ /* 0x0007e20000100800 */
[----:B------:R-:W-:Y:S01]  /*d790*/  @!P2 FMUL R9, R9, 0.5 ;  /* 0x3f0000000909a820 */ /* 0x000fe20000400000 */
[----:B-1----:R-:W-:Y:S01]  /*d7a0*/  @!P6 FMUL R83, R83, R83 ;  /* 0x000000535353e220 */ /* 0x002fe20000400000 */
[----:B------:R-:W-:Y:S01]  /*d7b0*/  LOP3.LUT P6, RZ, R104, 0x2, RZ, 0xc0, !PT ;  /* 0x0000000268ff7812 */ /* 0x000fe200078cc0ff */
[----:B------:R1:W-:Y:S03]  /*d7c0*/  STL [R1+0xc], R38 ;  /* 0x00000c2601007387 */ /* 0x0003e60000100800 */
[----:B------:R-:W5:Y:S01]  /*d7d0*/  MUFU.EX2 R74, R8 ;  /* 0x00000008004a7308 */ /* 0x000f620000000800 */
[----:B------:R-:W-:Y:S01]  /*d7e0*/  @!P0 FMUL R11, R11, 0.5 ;  /* 0x3f0000000b0b8820 */ /* 0x000fe20000400000 */
[----:B--2---:R-:W-:Y:S01]  /*d7f0*/  @!P5 FMUL R80, R80, R80 ;  /* 0x000000505050d220 */ /* 0x004fe20000400000 */
[----:B------:R-:W-:Y:S02]  /*d800*/  F2FP.F16.F32.PACK_AB R24, R67, R66 ;  /* 0x000000424318723e */ /* 0x000fe400000000ff */
[----:B------:R-:W-:Y:S01]  /*d810*/  F2FP.F16.F32.PACK_AB R25, R69, R68 ;  /* 0x000000444519723e */ /* 0x000fe200000000ff */
[----:B------:R-:W-:Y:S04]  /*d820*/  @!P1 FMUL R10, R10, 0.5 ;  /* 0x3f0000000a0a9820 */ /* 0x000fe80000400000 */
[----:B------:R-:W2:Y:S01]  /*d830*/  MUFU.EX2 R75, R9 ;  /* 0x00000009004b7308 */ /* 0x000ea20000000800 */
[----:B----4-:R-:W-:Y:S01]  /*d840*/  @!P4 FMUL R81, R81, R81 ;  /* 0x000000515151c220 */ /* 0x010fe20000400000 */
[----:B------:R-:W-:Y:S02]  /*d850*/  F2FP.F16.F32.PACK_AB R26, R71, R70 ;  /* 0x00000046471a723e */ /* 0x000fe400000000ff */
[----:B------:R-:W-:Y:S02]  /*d860*/  F2FP.F16.F32.PACK_AB R27, R85, R84 ;  /* 0x00000054551b723e */ /* 0x000fe400000000ff */
[----:B------:R-:W-:Y:S04]  /*d870*/  F2FP.F16.F32.PACK_AB R28, R83, R82 ;  /* 0x00000052531c723e */ /* 0x000fe800000000ff */
[----:B------:R-:W4:Y:S01]  /*d880*/  MUFU.EX2 R72, R10 ;  /* 0x0000000a00487308 */ /* 0x000f220000000800 */
[----:B------:R-:W-:Y:S01]  /*d890*/  F2FP.F16.F32.PACK_AB R29, R81, R80 ;  /* 0x00000050511d723e */ /* 0x000fe200000000ff */
[----:B-----5:R-:W-:Y:S01]  /*d8a0*/  @!P3 FMUL R74, R74, R74 ;  /* 0x0000004a4a4ab220 */ /* 0x020fe20000400000 */
[----:B---3--:R-:W-:Y:S07]  /*d8b0*/  F2FP.F16.F32.PACK_AB R39, R59, R58 ;  /* 0x0000003a3b27723e */ /* 0x008fee00000000ff */
[----:B------:R-:W3:Y:S01]  /*d8c0*/  MUFU.EX2 R73, R11 ;  /* 0x0000000b00497308 */ /* 0x000ee20000000800 */
[----:B-1----:R-:W-:Y:S01]  /*d8d0*/  F2FP.F16.F32.PACK_AB R38, R61, R60 ;  /* 0x0000003c3d26723e */ /* 0x002fe200000000ff */
[----:B--2---:R-:W-:Y:S05]  /*d8e0*/  @!P2 FMUL R75, R75, R75 ;  /* 0x0000004b4b4ba220 */ /* 0x004fea0000400000 */
[----:B------:R-:W-:Y:S01]  /*d8f0*/  F2FP.F16.F32.PACK_AB R30, R75, R74 ;  /* 0x0000004a4b1e723e */ /* 0x000fe200000000ff */
[----:B----4-:R-:W-:Y:S01]  /*d900*/  @!P1 FMUL R72, R72, R72 ;  /* 0x0000004848489220 */ /* 0x010fe20000400000 */
[----:B---3--:R-:W-:Y:S05]  /*d910*/  @!P0 FMUL R73, R73, R73 ;  /* 0x0000004949498220 */ /* 0x008fea0000400000 */
        /* <DEDUP_REMOVED lines=18> */
.L_x_2929:
[----:B------:R-:W-:Y:S01]  /*da40*/  SHF.R.U32.HI R0, RZ, 0x3, R2 ;  /* 0x00000003ff007819 */ /* 0x000fe20000011602 */
[----:B------:R-:W-:Y:S05]  /*da50*/  WARPSYNC.ALL ;  /* 0x0000000000007948 */ /* 0x000fea0003800000 */
[----:B------:R-:W-:Y:S04]  /*da60*/  LOP3.LUT R0, R77, 0x600010, R0, 0xc8, !PT ;  /* 0x006000104d007812 */ /* 0x000fe800078ec800 */
[----:B------:R-:W-:Y:S05]  /*da70*/  LOP3.LUT R0, R0, 0x180, RZ, 0xfc, !PT ;  /* 0x0000018000007812 */ /* 0x000fea00078efcff */
[----:B------:R-:W-:Y:S04]  /*da80*/  IMAD.IADD R79, R0, 0x1, -R79 ;  /* 0x00000001004f7824 */ /* 0x000fe800078e0a4f */
[C---:B------:R-:W-:Y:S01]  /*da90*/  VIADD R0, R79.reuse, 0x10 ;  /* 0x000000104f007836 */ /* 0x040fe20000000000 */
[----:B------:R-:W-:Y:S04]  /*daa0*/  R2UR UR4, R79 ;  /* 0x000000004f0472ca */ /* 0x000fe800000e0000 */
[----:B------:R-:W-:Y:S09]  /*dab0*/  SHF.R.U32.HI R0, RZ, 0x15, R0 ;  /* 0x00000015ff007819 */ /* 0x000ff20000011600 */
        /* <DEDUP_REMOVED lines=22> */
.L_x_2930:
        /* <DEDUP_REMOVED lines=23> */
.L_x_2931:
        /* <DEDUP_REMOVED lines=23> */
.L_x_2932:
[----:B------:R-:W-:Y:S05]  /*df00*/  WARPSYNC.ALL ;  /* 0x0000000000007948 */ /* 0x000fea0003800000 */
[----:B------:R-:W-:Y:S11]  /*df10*/  R2UR UR4, R79 ;  /* 0x000000004f0472ca */ /* 0x000ff600000e0000 */
[----:B------:R-:W-:Y:S02]  /*df20*/  @!UPT UIADD3 URZ, UPT, UPT, URZ, URZ, URZ ;  /* 0x000000fffffff290 */ /* 0x000fe4000fffe0ff */
[----:B------:R3:W-:Y:S02]  /*df30*/  STTM.x8 tmem[UR4+0x30], R24 ;  /* 0x00003018000079ed */ /* 0x0007e400081c0004 */
.L_x_2928:
[----:B------:R-:W-:Y:S01]  /*df40*/  UISETP.NE.AND UP0, UPT, UR46, 0x3, UPT ;  /* 0x000000032e00788c */ /* 0x000fe2000bf05270 */
[----:B------:R-:W1:Y:S03]  /*df50*/  FENCE.VIEW.ASYNC.T ;  /* 0x00000000000073c6 */ /* 0x000e660000000200 */
[----:B------:R-:W-:Y:S05]  /*df60*/  UP2UR UR37, UPR, URZ, 0x1 ;  /* 0x00000001ff257883 */ /* 0x000fea0008000000 */
[----:B------:R-:W-:Y:S07]  /*df70*/  BRA.U !UP0, `(.L_x_2933) ;  /* 0x0000000108047547 */ /* 0x000fee000b800000 */
[----:B------:R-:W-:Y:S05]  /*df80*/  BPT.TRAP 0x1 ;  /* 0x000000040000795c */ /* 0x000fea0000300000 */
.L_x_2933:
[----:B-1----:R1:W-:Y:S01]  /*df90*/  SYNCS.ARRIVE.TRANS64.A1T0 RZ, [R56+URZ+0x38880], RZ ;  /* 0x038880ff38ff79a7 */ /* 0x0023e200081000ff */
[----:B------:R-:W-:Y:S09]  /*dfa0*/  UISETP.NE.AND UP0, UPT, UR46, 0x3, UPT ;  /* 0x000000032e00788c */ /* 0x000ff2000bf05270 */
[----:B------:R-:W-:Y:S05]  /*dfb0*/  BRA.U !UP0, `(.L_x_2934) ;  /* 0x0000000108087547 */ /* 0x000fea000b800000 */
[----:B------:R-:W-:Y:S05]  /*dfc0*/  BPT.TRAP 0x1 ;  /* 0x000000040000795c */ /* 0x000fea0000300000 */
[----:B------:R-:W-:Y:S05]  /*dfd0*/  BPT.TRAP 0x1 ;  /* 0x000000040000795c */ /* 0x000fea0000300000 */
.L_x_2934:
[----:B------:R-:W-:Y:S01]  /*dfe0*/  IADD3 R0, PT, PT, R56, 0x38858, RZ ;  /* 0x0003885838007810 */ /* 0x000fe20007ffe0ff */
[----:B------:R-:W-:Y:S03]  /*dff0*/  UISETP.NE.AND UP0, UPT, UR46, 0x3, UPT ;  /* 0x000000032e00788c */ /* 0x000fe6000bf05270 */
[----:B------:R-:W-:Y:S04]  /*e000*/  PRMT R0, R57, 0x654, R0 ;  /* 0x0000065439007816 */ /* 0x000fe80000000000 */
[----:B------:R1:W-:Y:S02]  /*e010*/  SYNCS.ARRIVE.TRANS64.RED.A1T0 RZ, [R0+URZ], RZ ;  /* 0x000000ff00ff79a7 */ /* 0x0003e400081004ff */
[----:B------:R-:W-:Y:S05]  /*e020*/  BRA.U !UP0, `(.L_x_2935) ;  /* 0x0000000108047547 */ /* 0x000fea000b800000 */
[----:B------:R-:W-:Y:S05]  /*e030*/  BPT.TRAP 0x1 ;  /* 0x000000040000795c */ /* 0x000fea0000300000 */
.L_x_2935:
[----:B-1----:R-:W-:Y:S01]  /*e040*/  IADD3 R0, PT, PT, R56, 0x38838, RZ ;  /* 0x0003883838007810 */ /* 0x002fe20007ffe0ff */
[----:B------:R-:W-:Y:S03]  /*e050*/  UISETP.NE.AND UP0, UPT, UR46, 0x3, UPT ;  /* 0x000000032e00788c */ /* 0x000fe6000bf05270 */
[----:B------:R-:W-:Y:S04]  /*e060*/  PRMT R0, R57, 0x654, R0 ;  /* 0x0000065439007816 */ /* 0x000fe80000000000 */
[----:B------:R1:W-:Y:S02]  /*e070*/  SYNCS.ARRIVE.TRANS64.RED.A1T0 RZ, [R0+URZ], RZ ;  /* 0x000000ff00ff79a7 */ /* 0x0003e400081004ff */
[----:B------:R-:W-:Y:S05]  /*e080*/  BRA.U !UP0, `(.L_x_2936) ;  /* 0x0000000108047547 */ /* 0x000fea000b800000 */
[----:B------:R-:W-:Y:S05]  /*e090*/  BPT.TRAP 0x1 ;  /* 0x000000040000795c */ /* 0x000fea0000300000 */
.L_x_2936:
[----:B-1----:R-:W-:Y:S01]  /*e0a0*/  SHF.L.U32 R0, R106, 0x1f, RZ ;  /* 0x0000001f6a007819 */ /* 0x002fe200000006ff */
[----:B------:R-:W-:Y:S03]  /*e0b0*/  BSSY B0, `(.L_x_2937) ;  /* 0x0000003000007945 */ /* 0x000fe60003800000 */
[----:B------:R-:W1:Y:S02]  /*e0c0*/  SYNCS.PHASECHK.TRANS64.TRYWAIT P0, [R56+URZ+0x38840], R0 ;  /* 0x03884000380075a7 */ /* 0x000e6400080011ff */
[----:B-1----:R-:W-:Y:S05]  /*e0d0*/  @!P0 BRA `(.L_x_2938) ;  /* 0x0000005c002c8947 */ /* 0x002fea0003800000 */
.L_x_3055:
[----:B------:R-:W-:Y:S05]  /*e0e0*/  BSYNC B0 ;  /* 0x0000000000007941 */ /* 0x000fea0003800000 */
.L_x_2937:
[----:B------:R-:W-:Y:S09]  /*e0f0*/  UISETP.NE.AND UP0, UPT, UR46, 0x3, UPT ;  /* 0x000000032e00788c */ /* 0x000ff2000bf05270 */
[----:B------:R-:W-:Y:S05]  /*e100*/  BRA.U !UP0, `(.L_x_2939) ;  /* 0x0000000108047547 */ /* 0x000fea000b800000 */
[----:B------:R-:W-:Y:S05]  /*e110*/  BPT.TRAP 0x1 ;  /* 0x000000040000795c */ /* 0x000fea0000300000 */
.L_x_2939:
[----:B------:R-:W-:Y:S01]  /*e120*/  SHF.L.U32 R0, R110, 0x1f, RZ ;  /* 0x0000001f6e007819 */ /* 0x000fe200000006ff */
[----:B------:R-:W-:Y:S03]  /*e130*/  BSSY B0, `(.L_x_2940) ;  /* 0x0000003000007945 */ /* 0x000fe60003800000 */
[----:B------:R-:W1:Y:S02]  /*e140*/  SYNCS.PHASECHK.TRANS64.TRYWAIT P0, [R56+URZ+0x38860], R0 ;  /* 0x03886000380075a7 */ /* 0x000e6400080011ff */
[----:B-1----:R-:W-:Y:S05]  /*e150*/  @!P0 BRA `(.L_x_2941) ;  /* 0x0000005c00208947 */ /* 0x002fea0003800000 */
.L_x_3056:
[----:B------:R-:W-:Y:S05]  /*e160*/  BSYNC B0 ;  /* 0x0000000000007941 */ /* 0x000fea0003800000 */
.L_x_2940:
[----:B------:R-:W-:Y:S09]  /*e170*/  UISETP.NE.AND UP0, UPT, UR46, 0x3, UPT ;  /* 0x000000032e00788c */ /* 0x000ff2000bf05270 */
[----:B------:R-:W-:Y:S05]  /*e180*/  BRA.U !UP0, `(.L_x_2942) ;  /* 0x0000000108047547 */ /* 0x000fea000b800000 */
[----:B------:R-:W-:Y:S05]  /*e190*/  BPT.TRAP 0x1 ;  /* 0x000000040000795c */ /* 0x000fea0000300000 */
.L_x_2942:
[----:B------:R-:W-:Y:S02]  /*e1a0*/  SHF.L.U32 R3, R109, 0x1f, RZ ;  /* 0x0000001f6d037819 */ /* 0x000fe400000006ff */
[----:B------:R-:W-:Y:S02]  /*e1b0*/  SHF.R.U32.HI R44, RZ, 0x3, R2 ;  /* 0x00000003ff2c7819 */ /* 0x000fe40000011602 */
[----:B------:R-:W1:Y:S02]  /*e1c0*/  SYNCS.PHASECHK.TRANS64.TRYWAIT P0, [R56+URZ+0x38898], R3 ;  /* 0x03889803380075a7 */ /* 0x000e6400080011ff */
[----:B------:R-:W-:Y:S04]  /*e1d0*/  LOP3.LUT R44, R77, 0x600010, R44, 0xc8, !PT ;  /* 0x006000104d2c7812 */ /* 0x000fe800078ec82c */
[----:B------:R-:W-:Y:S01]  /*e1e0*/  LOP3.LUT R0, R44, 0x180, RZ, 0xfc, !PT ;  /* 0x000001802c007812 */ /* 0x000fe200078efcff */
[----:B-1----:R-:W-:Y:S06]  /*e1f0*/  @!P0 BRA `(.L_x_2943) ;  /* 0x0000005c000c8947 */ /* 0x002fec0003800000 */
.L_x_3057:
[----:B------:R-:W-:Y:S01]  /*e200*/  SHF.R.U32.HI R2, RZ, 0x5, R2 ;  /* 0x00000005ff027819 */ /* 0x000fe20000011602 */
[----:B------:R-:W-:Y:S05]  /*e210*/  WARPSYNC.ALL ;  /* 0x0000000000007948 */ /* 0x000fea0003800000 */
[C---:B------:R-:W-:Y:S01]  /*e220*/  R2UR UR4, R0.reuse ;  /* 0x00000000000472ca */ /* 0x040fe200000e0000 */
[----:B------:R-:W-:Y:S01]  /*e230*/  VIADD R0, R0, 0xffffffa0 ;  /* 0xffffffa000007836 */ /* 0x000fe20000000000 */
[----:B------:R-:W-:Y:S04]  /*e240*/  LOP3.LUT R2, R2, 0x3, RZ, 0xc0, !PT ;  /* 0x0000000302027812 */ /* 0x000fe800078ec0ff */
[----:B------:R-:W-:Y:S04]  /*e250*/  SHF.R.U32.HI R0, RZ, 0x15, R0 ;  /* 0x00000015ff007819 */ /* 0x000fe80000011600 */
[----:B------:R-:W-:Y:S03]  /*e260*/  ISETP.NE.AND P0, PT, R2, R0, PT ;  /* 0x000000000200720c */ /* 0x000fe60003f05270 */
[----:B--234-:R-:W1:Y:S10]  /*e270*/  LDTM.x16 R28, tmem[UR4+-0x80] ;  /* 0xffff8004001c79ee */ /* 0x01ce74000824ff00 */
        /* <DEDUP_REMOVED lines=17> */
.L_x_2944:
[----:B------:R-:W-:Y:S01]  /*e390*/  LOP3.LUT R0, R44, 0x120, RZ, 0xfc, !PT ;  /* 0x000001202c007812 */ /* 0x000fe200078efcff */
[----:B------:R-:W-:Y:S05]  /*e3a0*/  WARPSYNC.ALL ;  /* 0x0000000000007948 */ /* 0x000fea0003800000 */
[----:B------:R-:W-:Y:S01]  /*e3b0*/  R2UR UR6, R0 ;  /* 0x00000000000672ca */ /* 0x000fe200000e0000 */
[----:B------:R-:W2:Y:S01]  /*e3c0*/  LDL.LU.64 R48, [R1+0x8] ;  /* 0x0000080001307983 */ /* 0x000ea20000300a00 */
[----:B------:R-:W-:Y:S01]  /*e3d0*/  LOP3.LUT R44, R44, 0x140, RZ, 0xfc, !PT ;  /* 0x000001402c2c7812 */ /* 0x000fe200078efcff */
[----:B------:R-:W1:Y:S01]  /*e3e0*/  S2UR UR40, SR_CgaCtaId ;  /* 0x00000000002879c3 */ /* 0x000e620000008800 */
[----:B------:R-:W-:Y:S01]  /*e3f0*/  UMOV UR37, 0x400 ;  /* 0x0000040000257882 */ /* 0x000fe20000000000 */
[----:B------:R-:W-:Y:S01]  /*e400*/  UISETP.NE.AND UP0, UPT, UR46, 0x3, UPT ;  /* 0x000000032e00788c */ /* 0x000fe2000bf05270 */
[----:B------:R-:W-:Y:S01]  /*e410*/  R2UR UR5, R44 ;  /* 0x000000002c0572ca */ /* 0x000fe200000e0000 */
[----:B------:R-:W3:Y:S02]  /*e420*/  S2R R77, SR_TID.X ;  /* 0x00000000004d7919 */ /* 0x000ee40000002100 */
[--C-:B---3--:R-:W-:Y:S01]  /*e430*/  SHF.R.U32.HI R52, RZ, 0x1, R77.reuse ;  /* 0x00000001ff347819 */ /* 0x108fe2000001164d */
[----:B-1----:R-:W-:Y:S01]  /*e440*/  ULEA UR37, UR40, UR37, 0x18 ;  /* 0x0000002528257291 */ /* 0x002fe2000f8ec0ff */
[----:B------:R-:W-:Y:S01]  /*e450*/  SHF.R.U32.HI R46, RZ, 0x3, R77 ;  /* 0x00000003ff2e7819 */ /* 0x000fe2000001164d */
[----:B------:R-:W-:Y:S01]  /*e460*/  IMAD.U32 R47, R77, 0x10000, RZ ;  /* 0x000100004d2f7824 */ /* 0x000fe200078e00ff */
[----:B------:R-:W-:Y:S04]  /*e470*/  LOP3.LUT R52, R52, 0x40, RZ, 0xc0, !PT ;  /* 0x0000004034347812 */ /* 0x000fe800078ec0ff */
[----:B------:R-:W-:Y:S02]  /*e480*/  LOP3.LUT R0, R47, 0x600010, R46, 0xc8, !PT ;  /* 0x006000102f007812 */ /* 0x000fe400078ec82e */
[----:B------:R-:W1:Y:S02]  /*e490*/  LDS.128 R12, [R52+UR37+0x38200] ;  /* 0x03820025340c7984 */ /* 0x000e640008000c00 */
[----:B------:R-:W-:Y:S04]  /*e4a0*/  LOP3.LUT R0, R0, 0x160, RZ, 0xfc, !PT ;  /* 0x0000016000007812 */ /* 0x000fe800078efcff */
[----:B------:R-:W-:Y:S02]  /*e4b0*/  R2UR UR4, R0 ;  /* 0x00000000000472ca */ /* 0x000fe400000e0000 */
[----:B------:R-:W3:Y:S08]  /*e4c0*/  LDS.128 R8, [R52+UR37+0x38220] ;  /* 0x0382202534087984 */ /* 0x000ef00008000c00 */
[----:B------:R-:W4:Y:S08]  /*e4d0*/  LDS.128 R24, [R52+UR37+0x38210] ;  /* 0x0382102534187984 */ /* 0x000f300008000c00 */
[----:B------:R-:W5:Y:S01]  /*e4e0*/  LDS.128 R4, [R52+UR37+0x38230] ;  /* 0x0382302534047984 */ /* 0x000f620008000c00 */
[----:B-1----:R-:W-:Y:S02]  /*e4f0*/  FADD2 R2, R28.F32x2.HI_LO, R12.F32x2.HI_LO ;  /* 0x0000000c1c02724b */ /* 0x002fe40000000000 */
[----:B------:R-:W-:Y:S05]  /*e500*/  FADD2 R20, R30.F32x2.HI_LO, R14.F32x2.HI_LO ;  /* 0x0000000e1e14724b */ /* 0x000fea0000000000 */
[----:B------:R-:W1:Y:S01]  /*e510*/  LDS.128 R12, [R52+UR37+0x38280] ;  /* 0x03828025340c7984 */ /* 0x000e620008000c00 */
[----:B------:R-:W-:Y:S02]  /*e520*/  FMUL2 R124, R20.F32x2.HI_LO, R124.F32x2.HI_LO ;  /* 0x0000007c147c724a */ /* 0x000fe40000000000 */
[----:B---3--:R-:W-:Y:S02]  /*e530*/  FADD2 R36, R36.F32x2.HI_LO, R8.F32x2.HI_LO ;  /* 0x000000082424724b */ /* 0x008fe40000000000 */
[----:B------:R-:W-:Y:S01]  /*e540*/  FADD2 R38, R38.F32x2.HI_LO, R10.F32x2.HI_LO ;  /* 0x0000000a2626724b */ /* 0x000fe20000000000 */
[----:B------:R-:W-:Y:S02]  /*e550*/  F2FP.F16.F32.PACK_AB R0, R125, R124 ;  /* 0x0000007c7d00723e */ /* 0x000fe400000000ff */
[----:B------:R-:W3:Y:S01]  /*e560*/  LDS.128 R8, [R52+UR37+0x382a0] ;  /* 0x0382a02534087984 */ /* 0x000ee20008000c00 */
[----:B------:R-:W-:Y:S01]  /*e570*/  FMUL2 R36, R36.F32x2.HI_LO, R120.F32x2.HI_LO ;  /* 0x000000782424724a */ /* 0x000fe20000000000 */
[----:B------:R-:W-:Y:S01]  /*e580*/  PRMT R55, R0, 0x7632, R55 ;  /* 0x0000763200377816 */ /* 0x000fe20000000037 */
[----:B----4-:R-:W-:Y:S01]  /*e590*/  FADD2 R32, R32.F32x2.HI_LO, R24.F32x2.HI_LO ;  /* 0x000000182020724b */ /* 0x010fe20000000000 */
[----:B------:R-:W-:Y:S01]  /*e5a0*/  PRMT R56, R0, 0x7610, R56 ;  /* 0x0000761000387816 */ /* 0x000fe20000000038 */
[----:B------:R-:W-:Y:S01]  /*e5b0*/  FADD2 R34, R34.F32x2.HI_LO, R26.F32x2.HI_LO ;  /* 0x0000001a2222724b */ /* 0x000fe20000000000 */
[----:B------:R-:W-:Y:S01]  /*e5c0*/  F2FP.F16.F32.PACK_AB R0, R37, R36 ;  /* 0x000000242500723e */ /* 0x000fe200000000ff */
[----:B------:R-:W-:Y:S02]  /*e5d0*/  FMUL2 R38, R38.F32x2.HI_LO, R118.F32x2.HI_LO ;  /* 0x000000762626724a */ /* 0x000fe40000000000 */
[----:B------:R-:W-:Y:S01]  /*e5e0*/  FMUL2 R44, R34.F32x2.HI_LO, R22.F32x2.HI_LO ;  /* 0x00000016222c724a */ /* 0x000fe20000000000 */
[----:B------:R-:W-:Y:S01]  /*e5f0*/  PRMT R78, R0, 0x7610, R78 ;  /* 0x00007610004e7816 */ /* 0x000fe2000000004e */
[----:B-----5:R-:W-:Y:S01]  /*e600*/  FADD2 R40, R40.F32x2.HI_LO, R4.F32x2.HI_LO ;  /* 0x000000042828724b */ /* 0x020fe20000000000 */
[----:B------:R-:W-:Y:S01]  /*e610*/  F2FP.F16.F32.PACK_AB R38, R39, R38 ;  /* 0x000000262726723e */ /* 0x000fe200000000ff */
[----:B------:R-:W-:Y:S01]  /*e620*/  FADD2 R42, R42.F32x2.HI_LO, R6.F32x2.HI_LO ;  /* 0x000000062a2a724b */ /* 0x000fe20000000000 */
[----:B------:R-:W-:Y:S01]  /*e630*/  PRMT R39, R0, 0x7632, R39 ;  /* 0x0000763200277816 */ /* 0x000fe20000000027 */
[----:B------:R-:W-:Y:S01]  /*e640*/  LDS.128 R4, [R52+UR37+0x382b0] ;  /* 0x0382b02534047984 */ /* 0x000fe20008000c00 */
[----:B------:R-:W-:Y:S01]  /*e650*/  F2FP.F16.F32.PACK_AB R44, R45, R44 ;  /* 0x0000002c2d2c723e */ /* 0x000fe200000000ff */
[----:B------:R-:W-:Y:S01]  /*e660*/  FMUL2 R40, R40.F32x2.HI_LO, R116.F32x2.HI_LO ;  /* 0x000000742828724a */ /* 0x000fe20000000000 */
[----:B------:R-:W-:Y:S01]  /*e670*/  PRMT R79, R38, 0x7632, R79 ;  /* 0x00007632264f7816 */ /* 0x000fe2000000004f */
[----:B------:R-:W-:Y:S01]  /*e680*/  FMUL2 R42, R42.F32x2.HI_LO, R114.F32x2.HI_LO ;  /* 0x000000722a2a724a */ /* 0x000fe20000000000 */
[----:B------:R-:W-:Y:S02]  /*e690*/  PRMT R57, R44, 0x7632, R57 ;  /* 0x000076322c397816 */ /* 0x000fe40000000039 */
[----:B------:R-:W-:Y:S04]  /*e6a0*/  F2FP.F16.F32.PACK_AB R0, R41, R40 ;  /* 0x000000282900723e */ /* 0x000fe800000000ff */
[C---:B------:R-:W-:Y:S02]  /*e6b0*/  PRMT R104, R0.reuse, 0x7632, R104 ;  /* 0x0000763200687816 */ /* 0x040fe40000000068 */
[----:B------:R-:W-:Y:S01]  /*e6c0*/  PRMT R111, R0, 0x7610, R111 ;  /* 0x00007610006f7816 */ /* 0x000fe2000000006f */
[----:B--2---:R-:W-:Y:S02]  /*e6d0*/  FMUL2 R2, R2.F32x2.HI_LO, R48.F32x2.HI_LO ;  /* 0x000000300202724a */ /* 0x004fe40000000000 */
[----:B------:R-:W2:Y:S03]  /*e6e0*/  LDS.128 R48, [R52+UR37+0x38290] ;  /* 0x0382902534307984 */ /* 0x000ea60008000c00 */
[----:B------:R-:W-:Y:S01]  /*e6f0*/  F2FP.F16.F32.PACK_AB R20, R3, R2 ;  /* 0x000000020314723e */ /* 0x000fe200000000ff */
[----:B------:R-:W-:Y:S03]  /*e700*/  FMUL2 R2, R32.F32x2.HI_LO, R122.F32x2.HI_LO ;  /* 0x0000007a2002724a */ /* 0x000fe60000000000 */
[C---:B------:R-:W-:Y:S02]  /*e710*/  PRMT R53, R20.reuse, 0x7632, R53 ;  /* 0x0000763214357816 */ /* 0x040fe40000000035 */
[----:B------:R-:W-:Y:S02]  /*e720*/  PRMT R54, R20, 0x7610, R54 ;  /* 0x0000761014367816 */ /* 0x000fe40000000036 */
[----:B------:R-:W-:Y:S01]  /*e730*/  F2FP.F16.F32.PACK_AB R2, R3, R2 ;  /* 0x000000020302723e */ /* 0x000fe200000000ff */
[----:B------:R-:W1:Y:S01]  /*e740*/  LDTM.x16 R20, tmem[UR6] ;  /* 0x00000006001479ee */ /* 0x000e620008240000 */
[----:B------:R-:W-:Y:S02]  /*e750*/  F2FP.F16.F32.PACK_AB R3, R43, R42 ;  /* 0x0000002a2b03723e */ /* 0x000fe400000000ff */
[----:B------:R-:W-:Y:S01]  /*e760*/  PRMT R45, R2, 0x7632, R45 ;  /* 0x00007632022d7816 */ /* 0x000fe2000000002d */
[----:B------:R-:W-:Y:S01]  /*e770*/  LDS.128 R40, [R52+UR37+0x38300] ;  /* 0x0383002534287984 */ /* 0x000fe20008000c00 */
[----:B-1----:R-:W-:Y:S02]  /*e780*/  FADD2 R20, R20.F32x2.HI_LO, R12.F32x2.HI_LO ;  /* 0x0000000c1414724b */ /* 0x002fe40000000000 */
[----:B------:R-:W-:Y:S02]  /*e790*/  FADD2 R22, R22.F32x2.HI_LO, R14.F32x2.HI_LO ;  /* 0x0000000e1616724b */ /* 0x000fe40000000000 */
[----:B------:R-:W-:Y:S03]  /*e7a0*/  FMUL2 R20, R20.F32x2.HI_LO, R112.F32x2.HI_LO ;  /* 0x000000701414724a */ /* 0x000fe60000000000 */
[----:B------:R-:W1:Y:S01]  /*e7b0*/  LDS.128 R112, [R52+UR37+0x38310] ;  /* 0x0383102534707984 */ /* 0x000e620008000c00 */
[----:B---3--:R-:W-:Y:S01]  /*e7c0*/  FADD2 R8, R28.F32x2.HI_LO, R8.F32x2.HI_LO ;  /* 0x000000081c08724b */ /* 0x008fe20000000000 */
[----:B------:R-:W-:Y:S01]  /*e7d0*/  F2FP.F16.F32.PACK_AB R20, R21, R20 ;  /* 0x000000141514723e */ /* 0x000fe200000000ff */
[----:B------:R-:W-:Y:S02]  /*e7e0*/  FADD2 R10, R30.F32x2.HI_LO, R10.F32x2.HI_LO ;  /* 0x0000000a1e0a724b */ /* 0x000fe40000000000 */
[----:B------:R-:W-:Y:S01]  /*e7f0*/  FMUL2 R8, R8.F32x2.HI_LO, R100.F32x2.HI_LO ;  /* 0x000000640808724a */ /* 0x000fe20000000000 */
[C---:B------:R-:W-:Y:S02]  /*e800*/  PRMT R116, R20.reuse, 0x7632, R116 ;  /* 0x0000763214747816 */ /* 0x040fe40000000074 */
[----:B------:R-:W3:Y:S01]  /*e810*/  LDS.128 R28, [R52+UR37+0x38320] ;  /* 0x03832025341c7984 */ /* 0x000ee20008000c00 */
[----:B------:R-:W-:Y:S01]  /*e820*/  PRMT R117, R20, 0x7610, R117 ;  /* 0x0000761014757816 */ /* 0x000fe20000000075 */
[----:B------:R-:W-:Y:S01]  /*e830*/  FMUL2 R22, R22.F32x2.HI_LO, R102.F32x2.HI_LO ;  /* 0x000000661616724a */ /* 0x000fe20000000000 */
[----:B------:R-:W-:Y:S01]  /*e840*/  F2FP.F16.F32.PACK_AB R8, R9, R8 ;  /* 0x000000080908723e */ /* 0x000fe200000000ff */
[----:B------:R-:W-:Y:S01]  /*e850*/  FMUL2 R10, R10.F32x2.HI_LO, R98.F32x2.HI_LO ;  /* 0x000000620a0a724a */ /* 0x000fe20000000000 */
[----:B------:R-:W-:Y:S01]  /*e860*/  PRMT R102, R3, 0x7632, R102 ;  /* 0x0000763203667816 */ /* 0x000fe20000000066 */
[----:B--2---:R-:W-:Y:S01]  /*e870*/  FADD2 R48, R24.F32x2.HI_LO, R48.F32x2.HI_LO ;  /* 0x000000301830724b */ /* 0x004fe20000000000 */
[----:B------:R-:W-:Y:S01]  /*e880*/  F2FP.F16.F32.PACK_AB R0, R23, R22 ;  /* 0x000000161700723e */ /* 0x000fe200000000ff */
[----:B------:R-:W-:Y:S01]  /*e890*/  FADD2 R26, R26.F32x2.HI_LO, R50.F32x2.HI_LO ;  /* 0x000000321a1a724b */ /* 0x000fe20000000000 */
[----:B------:R-:W-:Y:S01]  /*e8a0*/  F2FP.F16.F32.PACK_AB R10, R11, R10 ;  /* 0x0000000a0b0a723e */ /* 0x000fe200000000ff */
[----:B------:R-:W-:Y:S01]  /*e8b0*/  FMUL2 R48, R48.F32x2.HI_LO, R18.F32x2.HI_LO ;  /* 0x000000123030724a */ /* 0x000fe20000000000 */
[----:B------:R-:W-:Y:S01]  /*e8c0*/  PRMT R103, R3, 0x7610, R103 ;  /* 0x0000761003677816 */ /* 0x000fe20000000067 */
[----:B------:R-:W-:Y:S01]  /*e8d0*/  FMUL2 R36, R26.F32x2.HI_LO, R16.F32x2.HI_LO ;  /* 0x000000101a24724a */ /* 0x000fe20000000000 */
[C---:B------:R-:W-:Y:S01]  /*e8e0*/  PRMT R118, R0.reuse, 0x7632, R118 ;  /* 0x0000763200767816 */ /* 0x040fe20000000076 */
[----:B------:R-:W1:Y:S01]  /*e8f0*/  LDTM.x16 R12, tmem[UR5] ;  /* 0x00000005000c79ee */ /* 0x000e620008240000 */
[----:B------:R-:W-:Y:S01]  /*e900*/  PRMT R119, R0, 0x7610, R119 ;  /* 0x0000761000777816 */ /* 0x000fe20000000077 */
[----:B------:R-:W-:Y:S01]  /*e910*/  FADD2 R6, R34.F32x2.HI_LO, R6.F32x2.HI_LO ;  /* 0x000000062206724b */ /* 0x000fe20000000000 */
[----:B------:R-:W-:Y:S01]  /*e920*/  PRMT R98, R10, 0x7632, R98 ;  /* 0x000076320a627816 */ /* 0x000fe20000000062 */
[----:B------:R-:W-:Y:S01]  /*e930*/  FADD2 R4, R32.F32x2.HI_LO, R4.F32x2.HI_LO ;  /* 0x000000042004724b */ /* 0x000fe20000000000 */
[----:B------:R-:W-:Y:S01]  /*e940*/  PRMT R99, R10, 0x7610, R99 ;  /* 0x000076100a637816 */ /* 0x000fe20000000063 */
[----:B------:R-:W2:Y:S01]  /*e950*/  LDS.128 R32, [R52+UR37+0x38330] ;  /* 0x0383302534207984 */ /* 0x000ea20008000c00 */
[----:B------:R-:W-:Y:S01]  /*e960*/  F2FP.F16.F32.PACK_AB R48, R49, R48 ;  /* 0x000000303130723e */ /* 0x000fe200000000ff */
[----:B------:R-:W-:Y:S01]  /*e970*/  FMUL2 R4, R4.F32x2.HI_LO, R96.F32x2.HI_LO ;  /* 0x000000600404724a */ /* 0x000fe20000000000 */
[----:B------:R-:W-:Y:S01]  /*e980*/  PRMT R96, R8, 0x7632, R96 ;  /* 0x0000763208607816 */ /* 0x000fe20000000060 */
[----:B------:R-:W-:Y:S01]  /*e990*/  FMUL2 R6, R6.F32x2.HI_LO, R94.F32x2.HI_LO ;  /* 0x0000005e0606724a */ /* 0x000fe20000000000 */
[----:B------:R-:W-:Y:S02]  /*e9a0*/  PRMT R97, R8, 0x7610, R97 ;  /* 0x0000761008617816 */ /* 0x000fe40000000061 */
[----:B------:R-:W-:Y:S02]  /*e9b0*/  F2FP.F16.F32.PACK_AB R4, R5, R4 ;  /* 0x000000040504723e */ /* 0x000fe400000000ff */
[----:B------:R-:W-:Y:S02]  /*e9c0*/  F2FP.F16.F32.PACK_AB R6, R7, R6 ;  /* 0x000000060706723e */ /* 0x000fe400000000ff */
[C---:B------:R-:W-:Y:S02]  /*e9d0*/  PRMT R100, R4.reuse, 0x7632, R100 ;  /* 0x0000763204647816 */ /* 0x040fe40000000064 */
[----:B------:R-:W-:Y:S02]  /*e9e0*/  PRMT R101, R4, 0x7610, R101 ;  /* 0x0000761004657816 */ /* 0x000fe40000000065 */
[----:B------:R-:W-:Y:S02]  /*e9f0*/  F2FP.F16.F32.PACK_AB R36, R37, R36 ;  /* 0x000000242524723e */ /* 0x000fe400000000ff */
[----:B------:R-:W-:Y:S01]  /*ea00*/  PRMT R37, R48, 0x7632, R37 ;  /* 0x0000763230257816 */ /* 0x000fe20000000025 */
[----:B-1----:R-:W-:Y:S01]  /*ea10*/  FADD2 R18, R18.F32x2.HI_LO, R114.F32x2.HI_LO ;  /* 0x000000721212724b */ /* 0x002fe20000000000 */
[----:B------:R-:W-:Y:S01]  /*ea20*/  PRMT R49, R36, 0x7632, R49 ;  /* 0x0000763224317816 */ /* 0x000fe20000000031 */
[----:B------:R-:W-:Y:S02]  /*ea30*/  FADD2 R14, R14.F32x2.HI_LO, R42.F32x2.HI_LO ;  /* 0x0000002a0e0e724b */ /* 0x000fe40000000000 */
[----:B------:R-:W-:Y:S02]  /*ea40*/  FMUL2 R86, R18.F32x2.HI_LO, R86.F32x2.HI_LO ;  /* 0x000000561256724a */ /* 0x000fe40000000000 */
[----:B------:R-:W-:Y:S02]  /*ea50*/  FMUL2 R90, R14.F32x2.HI_LO, R90.F32x2.HI_LO ;  /* 0x0000005a0e5a724a */ /* 0x000fe40000000000 */
[----:B------:R-:W-:Y:S02]  /*ea60*/  FADD2 R12, R12.F32x2.HI_LO, R40.F32x2.HI_LO ;  /* 0x000000280c0c724b */ /* 0x000fe40000000000 */
[----:B------:R-:W1:Y:S01]  /*ea70*/  LDS.128 R40, [R52+UR37+0x38380] ;  /* 0x0383802534287984 */ /* 0x000e620008000c00 */
[----:B------:R-:W-:Y:S01]  /*ea80*/  F2FP.F16.F32.PACK_AB R3, R91, R90 ;  /* 0x0000005a5b03723e */ /* 0x000fe200000000ff */
[--C-:B------:R-:W-:Y:S01]  /*ea90*/  FADD2 R16, R16.F32x2.HI_LO, R112.reuse.F32x2.HI_LO ;  /* 0x000000701010724b */ /* 0x100fe20000000000 */
[----:B------:R-:W-:Y:S01]  /*eaa0*/  PRMT R112, R6, 0x7632, R112 ;  /* 0x0000763206707816 */ /* 0x000fe20000000070 */
[----:B------:R-:W-:Y:S01]  /*eab0*/  FMUL2 R12, R12.F32x2.HI_LO, R92.F32x2.HI_LO ;  /* 0x0000005c0c0c724a */ /* 0x000fe20000000000 */
[----:B------:R-:W-:Y:S01]  /*eac0*/  PRMT R113, R6, 0x7610, R113 ;  /* 0x0000761006717816 */ /* 0x000fe20000000071 */
[----:B------:R-:W-:Y:S01]  /*ead0*/  FMUL2 R50, R16.F32x2.HI_LO, R88.F32x2.HI_LO ;  /* 0x000000581032724a */ /* 0x000fe20000000000 */
[----:B------:R-:W-:Y:S01]  /*eae0*/  PRMT R120, R3, 0x7632, R120 ;  /* 0x0000763203787816 */ /* 0x000fe20000000078 */
[----:B------:R-:W4:Y:S01]  /*eaf0*/  LDS.128 R92, [R52+UR37+0x38390] ;  /* 0x03839025345c7984 */ /* 0x000f220008000c00 */
[----:B------:R-:W-:Y:S01]  /*eb00*/  F2FP.F16.F32.PACK_AB R0, R13, R12 ;  /* 0x0000000c0d00723e */ /* 0x000fe200000000ff */
[----:B---3--:R-:W-:Y:S01]  /*eb10*/  FADD2 R20, R20.F32x2.HI_LO, R28.F32x2.HI_LO ;  /* 0x0000001c1414724b */ /* 0x008fe20000000000 */
[----:B------:R-:W-:Y:S01]  /*eb20*/  PRMT R121, R3, 0x7610, R121 ;  /* 0x0000761003797816 */ /* 0x000fe20000000079 */
[----:B------:R-:W-:Y:S01]  /*eb30*/  FADD2 R22, R22.F32x2.HI_LO, R30.F32x2.HI_LO ;  /* 0x0000001e1616724b */ /* 0x000fe20000000000 */
[----:B------:R-:W-:Y:S01]  /*eb40*/  PRMT R114, R0, 0x7632, R114 ;  /* 0x0000763200727816 */ /* 0x000fe20000000072 */
[----:B--2---:R-:W-:Y:S01]  /*eb50*/  FADD2 R24, R24.F32x2.HI_LO, R32.F32x2.HI_LO ;  /* 0x000000201818724b */ /* 0x004fe20000000000 */
[----:B------:R-:W-:Y:S01]  /*eb60*/  PRMT R115, R0, 0x7610, R115 ;  /* 0x0000761000737816 */ /* 0x000fe20000000073 */
[----:B------:R-:W1:Y:S01]  /*eb70*/  LDTM.x16 R4, tmem[UR4] ;  /* 0x00000004000479ee */ /* 0x000e620008240000 */
[----:B------:R-:W-:Y:S01]  /*eb80*/  F2FP.F16.F32.PACK_AB R0, R51, R50 ;  /* 0x000000323300723e */ /* 0x000fe200000000ff */
[----:B------:R-:W2:Y:S01]  /*eb90*/  LDS.128 R88, [R52+UR37+0x383a0] ;  /* 0x0383a02534587984 */ /* 0x000ea20008000c00 */
[----:B------:R-:W-:Y:S01]  /*eba0*/  F2FP.F16.F32.PACK_AB R3, R87, R86 ;  /* 0x000000565703723e */ /* 0x000fe200000000ff */
[----:B------:R-:W-:Y:S01]  /*ebb0*/  FADD2 R26, R26.F32x2.HI_LO, R34.F32x2.HI_LO ;  /* 0x000000221a1a724b */ /* 0x000fe20000000000 */
[----:B------:R-:W-:Y:S01]  /*ebc0*/  PRMT R50, R0, 0x7632, R50 ;  /* 0x0000763200327816 */ /* 0x000fe20000000032 */
[----:B------:R-:W-:Y:S01]  /*ebd0*/  FMUL2 R20, R20.F32x2.HI_LO, R64.F32x2.HI_LO ;  /* 0x000000401414724a */ /* 0x000fe20000000000 */
[----:B------:R-:W-:Y:S01]  /*ebe0*/  PRMT R51, R0, 0x7610, R51 ;  /* 0x0000761000337816 */ /* 0x000fe20000000033 */
[----:B------:R-:W-:Y:S01]  /*ebf0*/  FMUL2 R22, R22.F32x2.HI_LO, R62.F32x2.HI_LO ;  /* 0x0000003e1616724a */ /* 0x000fe20000000000 */
[----:B------:R-:W-:Y:S01]  /*ec00*/  PRMT R32, R3, 0x7632, R32 ;  /* 0x0000763203207816 */ /* 0x000fe20000000020 */
[----:B------:R3:W5:Y:S01]  /*ec10*/  LDS.128 R28, [R52+UR37+0x383b0] ;  /* 0x0383b025341c7984 */ /* 0x0007620008000c00 */
[----:B------:R-:W-:Y:S01]  /*ec20*/  F2FP.F16.F32.PACK_AB R0, R21, R20 ;  /* 0x000000141500723e */ /* 0x000fe200000000ff */
[----:B------:R-:W-:Y:S01]  /*ec30*/  NOP ;  /* 0x0000000000007918 */ /* 0x000fe20000000000 */
[----:B------:R-:W-:Y:S01]  /*ec40*/  F2FP.F16.F32.PACK_AB R22, R23, R22 ;  /* 0x000000161716723e */ /* 0x000fe200000000ff */
[----:B------:R-:W-:Y:S01]  /*ec50*/  FMUL2 R24, R24.F32x2.HI_LO, R60.F32x2.HI_LO ;  /* 0x0000003c1818724a */ /* 0x000fe20000000000 */
[----:B------:R-:W-:Y:S01]  /*ec60*/  PRMT R33, R3, 0x7610, R33 ;  /* 0x0000761003217816 */ /* 0x000fe20000000021 */
[----:B------:R-:W-:Y:S01]  /*ec70*/  FMUL2 R26, R26.F32x2.HI_LO, R58.F32x2.HI_LO ;  /* 0x0000003a1a1a724a */ /* 0x000fe20000000000 */
[C---:B------:R-:W-:Y:S02]  /*ec80*/  PRMT R23, R0.reuse, 0x7632, R23 ;  /* 0x0000763200177816 */ /* 0x040fe40000000017 */
[----:B------:R-:W-:Y:S02]  /*ec90*/  F2FP.F16.F32.PACK_AB R24, R25, R24 ;  /* 0x000000181918723e */ /* 0x000fe400000000ff */
[----:B------:R-:W-:Y:S02]  /*eca0*/  F2FP.F16.F32.PACK_AB R26, R27, R26 ;  /* 0x0000001a1b1a723e */ /* 0x000fe400000000ff */
[----:B------:R-:W-:Y:S01]  /*ecb0*/  PRMT R34, R0, 0x7610, R34 ;  /* 0x0000761000227816 */ /* 0x000fe20000000022 */
[----:B-1----:R-:W-:Y:S01]  /*ecc0*/  FADD2 R4, R4.F32x2.HI_LO, R40.F32x2.HI_LO ;  /* 0x000000280404724b */ /* 0x002fe20000000000 */
[----:B------:R-:W-:Y:S01]  /*ecd0*/  PRMT R35, R22, 0x7632, R35 ;  /* 0x0000763216237816 */ /* 0x000fe20000000023 */
[----:B------:R-:W-:Y:S01]  /*ece0*/  FADD2 R6, R6.F32x2.HI_LO, R42.F32x2.HI_LO ;  /* 0x0000002a0606724b */ /* 0x000fe20000000000 */
[----:B------:R-:W-:Y:S01]  /*ecf0*/  PRMT R25, R24, 0x7632, R25 ;  /* 0x0000763218197816 */ /* 0x000fe20000000019 */
[----:B------:R-:W-:Y:S01]  /*ed00*/  FMUL2 R4, R4.F32x2.HI_LO, R66.F32x2.HI_LO ;  /* 0x000000420404724a */ /* 0x000fe20000000000 */
[----:B------:R-:W-:Y:S01]  /*ed10*/  PRMT R27, R26, 0x7632, R27 ;  /* 0x000076321a1b7816 */ /* 0x000fe2000000001b */
[----:B------:R-:W-:Y:S02]  /*ed20*/  FMUL2 R6, R6.F32x2.HI_LO, R68.F32x2.HI_LO ;  /* 0x000000440606724a */ /* 0x000fe40000000000 */
[----:B----4-:R-:W-:Y:S01]  /*ed30*/  FADD2 R8, R8.F32x2.HI_LO, R92.F32x2.HI_LO ;  /* 0x0000005c0808724b */ /* 0x010fe20000000000 */
[----:B------:R-:W-:Y:S01]  /*ed40*/  F2FP.F16.F32.PACK_AB R4, R5, R4 ;  /* 0x000000040504723e */ /* 0x000fe200000000ff */
[----:B------:R-:W-:Y:S01]  /*ed50*/  FADD2 R10, R10.F32x2.HI_LO, R94.F32x2.HI_LO ;  /* 0x0000005e0a0a724b */ /* 0x000fe20000000000 */
[----:B------:R-:W-:Y:S01]  /*ed60*/  F2FP.F16.F32.PACK_AB R6, R7, R6 ;  /* 0x000000060706723e */ /* 0x000fe200000000ff */
[----:B------:R-:W-:Y:S01]  /*ed70*/  FMUL2 R8, R8.F32x2.HI_LO, R70.F32x2.HI_LO ;  /* 0x000000460808724a */ /* 0x000fe20000000000 */
[----:B------:R-:W-:Y:S01]  /*ed80*/  PRMT R40, R4, 0x7632, R40 ;  /* 0x0000763204287816 */ /* 0x000fe20000000028 */
[----:B------:R-:W-:Y:S01]  /*ed90*/  FMUL2 R10, R10.F32x2.HI_LO, R84.F32x2.HI_LO ;  /* 0x000000540a0a724a */ /* 0x000fe20000000000 */
[----:B------:R-:W-:Y:S02]  /*eda0*/  PRMT R41, R4, 0x7610, R41 ;  /* 0x0000761004297816 */ /* 0x000fe40000000029 */
[----:B------:R-:W-:Y:S01]  /*edb0*/  F2FP.F16.F32.PACK_AB R8, R9, R8 ;  /* 0x000000080908723e */ /* 0x000fe200000000ff */
[----:B--2---:R-:W-:Y:S01]  /*edc0*/  FADD2 R12, R12.F32x2.HI_LO, R88.F32x2.HI_LO ;  /* 0x000000580c0c724b */ /* 0x004fe20000000000 */
[----:B------:R-:W-:Y:S01]  /*edd0*/  F2FP.F16.F32.PACK_AB R10, R11, R10 ;  /* 0x0000000a0b0a723e */ /* 0x000fe200000000ff */
[----:B------:R-:W-:Y:S01]  /*ede0*/  FADD2 R14, R14.F32x2.HI_LO, R90.F32x2.HI_LO ;  /* 0x0000005a0e0e724b */ /* 0x000fe20000000000 */
[----:B------:R-:W-:Y:S01]  /*edf0*/  PRMT R42, R6, 0x7632, R42 ;  /* 0x00007632062a7816 */ /* 0x000fe2000000002a */
[----:B------:R-:W-:Y:S01]  /*ee00*/  FMUL2 R12, R12.F32x2.HI_LO, R82.F32x2.HI_LO ;  /* 0x000000520c0c724a */ /* 0x000fe20000000000 */
[----:B------:R-:W-:Y:S01]  /*ee10*/  PRMT R43, R6, 0x7610, R43 ;  /* 0x00007610062b7816 */ /* 0x000fe2000000002b */
[----:B------:R-:W-:Y:S01]  /*ee20*/  FMUL2 R14, R14.F32x2.HI_LO, R80.F32x2.HI_LO ;  /* 0x000000500e0e724a */ /* 0x000fe20000000000 */
[----:B---3--:R-:W-:Y:S01]  /*ee30*/  PRMT R52, R8, 0x7632, R52 ;  /* 0x0000763208347816 */ /* 0x008fe20000000034 */
[----:B-----5:R-:W-:Y:S01]  /*ee40*/  FADD2 R16, R16.F32x2.HI_LO, R28.F32x2.HI_LO ;  /* 0x0000001c1010724b */ /* 0x020fe20000000000 */
[----:B------:R-:W-:Y:S01]  /*ee50*/  F2FP.F16.F32.PACK_AB R12, R13, R12 ;  /* 0x0000000c0d0c723e */ /* 0x000fe200000000ff */
[----:B------:R-:W-:Y:S01]  /*ee60*/  FADD2 R18, R18.F32x2.HI_LO, R30.F32x2.HI_LO ;  /* 0x0000001e1212724b */ /* 0x000fe20000000000 */
[----:B------:R-:W-:Y:S01]  /*ee70*/  F2FP.F16.F32.PACK_AB R14, R15, R14 ;  /* 0x0000000e0f0e723e */ /* 0x000fe200000000ff */
        /* <DEDUP_REMOVED lines=16> */
.L_x_2945:
        /* <DEDUP_REMOVED lines=22> */
.L_x_2946:
        /* <DEDUP_REMOVED lines=40> */
[----:B------:R-:W-:Y:S02]  /*f360*/  LOP3.LUT R2, R4, 0xffff, R2, 0xf8, !PT ;  /* 0x0000ffff04027812 */ /* 0x000fe400078ef802 */
        /* <DEDUP_REMOVED lines=21> */
[----:B------:R-:W-:Y:S02]  /*f4c0*/  LEA.HI.X R15, R114, RZ, RZ, 0x10, P1 ;  /* 0x000000ff720f7211 */ /* 0x000fe400008f84ff */
[----:B------:R-:W-:Y:S02]  /*f4d0*/  LEA R62, P1, R23, RZ, 0x10 ;  /* 0x000000ff173e7211 */ /* 0x000fe400078280ff */
[----:B------:R-:W-:Y:S02]  /*f4e0*/  LEA.HI.X R21, R50, RZ, RZ, 0x10, P0 ;  /* 0x000000ff32157211 */ /* 0x000fe400000f84ff */
[----:B------:R-:W-:Y:S02]  /*f4f0*/  LOP3.LUT R40, R40, 0xffff, RZ, 0xc0, !PT ;  /* 0x0000ffff28287812 */ /* 0x000fe400078ec0ff */
[----:B------:R-:W-:Y:S02]  /*f500*/  LEA R50, P0, R25, RZ, 0x10 ;  /* 0x000000ff19327211 */ /* 0x000fe400078080ff */
[----:B------:R-:W-:Y:S02]  /*f510*/  LOP3.LUT R36, R11, 0xffff, R36, 0xf8, !PT ;  /* 0x0000ffff0b247812 */ /* 0x000fe400078ef824 */
        /* <DEDUP_REMOVED lines=18> */
[C---:B------:R-:W-:Y:S02]  /*f640*/  LEA R50, P0, R19.reuse, RZ, 0x10 ;  /* 0x000000ff13327211 */ /* 0x040fe400078080ff */
[----:B------:R-:W-:Y:S02]  /*f650*/  LOP3.LUT R20, R20, 0xffff, R41, 0xf8, !PT ;  /* 0x0000ffff14147812 */ /* 0x000fe400078ef829 */
[----:B------:R-:W-:Y:S02]  /*f660*/  LEA.HI.X R41, R30, RZ, RZ, 0x10, P1 ;  /* 0x000000ff1e297211 */ /* 0x000fe400008f84ff */
[----:B------:R-:W-:Y:S01]  /*f670*/  LEA.HI.X R51, R19, RZ, RZ, 0x10, P0 ;  /* 0x000000ff13337211 */ /* 0x000fe200000f84ff */
[----:B------:R-:W-:Y:S01]  /*f680*/  IMAD.U32 R19, R57, 0x10000, RZ ;  /* 0x0001000039137824 */ /* 0x000fe200078e00ff */
[----:B------:R-:W-:Y:S01]  /*f690*/  LOP3.LUT R26, R26, R27, RZ, 0xfc, !PT ;  /* 0x0000001b1a1a7212 */ /* 0x000fe200078efcff */
[----:B------:R-:W-:Y:S01]  /*f6a0*/  IMAD.U32 R27, R28, 0x10000, RZ ;  /* 0x000100001c1b7824 */ /* 0x000fe200078e00ff */
[----:B------:R-:W-:Y:S02]  /*f6b0*/  LOP3.LUT R30, R63, 0xffff, R29, 0xf8, !PT ;  /* 0x0000ffff3f1e7812 */ /* 0x000fe400078ef81d */
[----:B------:R-:W-:Y:S02]  /*f6c0*/  LOP3.LUT R29, R50, 0xffff, R16, 0xf8, !PT ;  /* 0x0000ffff321d7812 */ /* 0x000fe400078ef810 */
[----:B------:R-:W-:Y:S02]  /*f6d0*/  LOP3.LUT R16, R56, R55, RZ, 0xfc, !PT ;  /* 0x0000003738107212 */ /* 0x000fe400078efcff */
[----:B------:R-:W-:Y:S02]  /*f6e0*/  LOP3.LUT R59, R41, 0xffff, R59, 0xf8, !PT ;  /* 0x0000ffff293b7812 */ /* 0x000fe400078ef83b */
        /* <DEDUP_REMOVED lines=9> */
[----:B------:R-:W-:Y:S02]  /*f780*/  LOP3.LUT R4, R4, 0xffff, R117, 0xf8, !PT ;  /* 0x0000ffff04047812 */ /* 0x000fe400078ef875 */
[----:B------:R-:W-:Y:S02]  /*f790*/  LOP3.LUT R8, R8, 0xffff, R97, 0xf8, !PT ;  /* 0x0000ffff08087812 */ /* 0x000fe400078ef861 */
[----:B------:R1:W-:Y:S01]  /*f7a0*/  STS.128 [R30+0x28000], R16 ;  /* 0x028000101e007388 */ /* 0x0003e20000000c00 */
[----:B------:R-:W-:Y:S02]  /*f7b0*/  LOP3.LUT R25, R40, 0xffff, R31, 0xf8, !PT ;  /* 0x0000ffff28197812 */ /* 0x000fe400078ef81f */
[----:B------:R-:W-:Y:S02]  /*f7c0*/  LOP3.LUT R6, R6, 0xffff, R78, 0xf8, !PT ;  /* 0x0000ffff06067812 */ /* 0x000fe400078ef84e */
[----:B------:R-:W-:Y:S02]  /*f7d0*/  LOP3.LUT R38, R38, R79, RZ, 0xfc, !PT ;  /* 0x0000004f26267212 */ /* 0x000fe400078efcff */
[----:B------:R-:W-:Y:S02]  /*f7e0*/  LOP3.LUT R103, R103, R102, RZ, 0xfc, !PT ;  /* 0x0000006667677212 */ /* 0x000fe400078efcff */
[----:B------:R-:W-:Y:S02]  /*f7f0*/  LOP3.LUT P0, RZ, R77, 0x4, RZ, 0xc0, !PT ;  /* 0x000000044dff7812 */ /* 0x000fe4000780c0ff */
[----:B------:R-:W-:Y:S01]  /*f800*/  SEL R31, R3, 0xfffffff0, P2 ;  /* 0xfffffff0031f7807 */ /* 0x000fe20001000000 */
[----:B------:R-:W-:Y:S01]  /*f810*/  VIADD R3, R30, 0x28040 ;  /* 0x000280401e037836 */ /* 0x000fe20000000000 */
[----:B------:R-:W-:Y:S01]  /*f820*/  LOP3.LUT R119, R5, 0xffff, R119, 0xf8, !PT ;  /* 0x0000ffff05777812 */ /* 0x000fe200078ef877 */
[----:B------:R-:W-:Y:S01]  /*f830*/  IMAD.U32 R5, R118, 0x10000, RZ ;  /* 0x0001000076057824 */ /* 0x000fe200078e00ff */
[----:B------:R-:W-:Y:S01]  /*f840*/  LOP3.LUT R10, R10, 0xffff, R48, 0xf8, !PT ;  /* 0x0000ffff0a0a7812 */ /* 0x000fe200078ef830 */
[----:B------:R-:W-:Y:S01]  /*f850*/  IMAD.IADD R2, R30, 0x1, R31 ;  /* 0x000000011e027824 */ /* 0x000fe200078e021f */
[----:B------:R-:W-:Y:S02]  /*f860*/  LOP3.LUT R36, R36, R49, RZ, 0xfc, !PT ;  /* 0x0000003124247212 */ /* 0x000fe400078efcff */
[----:B------:R-:W-:Y:S01]  /*f870*/  LOP3.LUT R33, R33, R32, RZ, 0xfc, !PT ;  /* 0x0000002021217212 */ /* 0x000fe200078efcff */
[----:B------:R-:W-:Y:S01]  /*f880*/  VIADD R32, R30, 0x28000 ;  /* 0x000280001e207836 */ /* 0x000fe20000000000 */
[----:B------:R-:W-:Y:S02]  /*f890*/  LOP3.LUT R5, R119, R5, RZ, 0xfc, !PT ;  /* 0x0000000577057212 */ /* 0x000fe400078efcff */
[----:B------:R-:W-:Y:S01]  /*f8a0*/  LOP3.LUT R99, R9, 0xffff, R99, 0xf8, !PT ;  /* 0x0000ffff09637812 */ /* 0x000fe200078ef863 */
[----:B------:R-:W-:Y:S01]  /*f8b0*/  @P0 VIADD R3, R32, 0xffffffc0 ;  /* 0xffffffc020030836 */ /* 0x000fe20000000000 */
[----:B------:R-:W-:Y:S01]  /*f8c0*/  LOP3.LUT R12, R12, 0xffff, R101, 0xf8, !PT ;  /* 0x0000ffff0c0c7812 */ /* 0x000fe200078ef865 */
[----:B------:R-:W-:Y:S01]  /*f8d0*/  IMAD.U32 R9, R98, 0x10000, RZ ;  /* 0x0001000062097824 */ /* 0x000fe200078e00ff */
[----:B------:R-:W-:Y:S02]  /*f8e0*/  LOP3.LUT R11, R11, R112, RZ, 0xfc, !PT ;  /* 0x000000700b0b7212 */ /* 0x000fe400078efcff */
[----:B------:R-:W-:Y:S01]  /*f8f0*/  LOP3.LUT R14, R14, 0xffff, R115, 0xf8, !PT ;  /* 0x0000ffff0e0e7812 */ /* 0x000fe200078ef873 */
[----:B-1----:R-:W-:Y:S01]  /*f900*/  IMAD.MOV.U32 R16, RZ, RZ, R6 ;  /* 0x000000ffff107224 */ /* 0x002fe200078e0006 */
        /* <DEDUP_REMOVED lines=11> */
[----:B------:R-:W-:Y:S01]  /*f9c0*/  IMAD.MOV.U32 R10, RZ, RZ, R12 ;  /* 0x000000ffff0a7224 */ /* 0x000fe200078e000c */
[----:B------:R-:W-:Y:S06]  /*f9d0*/  LOP3.LUT R21, R21, R42, RZ, 0xfc, !PT ;  /* 0x0000002a15157212 */ /* 0x000fec00078efcff */
        /* <DEDUP_REMOVED lines=31> */
.L_x_2947:
[----:B-1----:R-:W-:Y:S01]  /*fbd0*/  SYNCS.ARRIVE.TRANS64.A1T0 RZ, [UR37+0x38890], RZ ;  /* 0x038890ffffff79a7 */ /* 0x002fe20008100025 */
[----:B------:R-:W-:Y:S05]  /*fbe0*/  @!P0 BRA `(.L_x_2948) ;  /* 0x0000000000048947 */ /* 0x000fea0003800000 */
[----:B------:R-:W-:Y:S05]  /*fbf0*/  BPT.TRAP 0x1 ;  /* 0x000000040000795c */ /* 0x000fea0000300000 */
.L_x_2948:
[----:B------:R-:W-:Y:S01]  /*fc00*/  LOP3.LUT R106, R106, 0x1, RZ, 0x3c, !PT ;  /* 0x000000016a6a7812 */ /* 0x000fe200078e3cff */
[----:B------:R-:W3:Y:S01]  /*fc10*/  LDL.LU R0, [R1] ;  /* 0x0000000001007983 */ /* 0x000ee20000300800 */
[----:B------:R-:W-:Y:S01]  /*fc20*/  LOP3.LUT R108, R108, 0x1, RZ, 0x3c, !PT ;  /* 0x000000016c6c7812 */ /* 0x000fe200078e3cff */
[----:B------:R-:W-:Y:S01]  /*fc30*/  UIADD3 UR4, UPT, UPT, UR37, 0x38848, URZ ;  /* 0x0003884825047890 */ /* 0x000fe2000fffe0ff */
[----:B------:R-:W-:Y:S01]  /*fc40*/  LOP3.LUT R107, R107, 0x1, RZ, 0x3c, !PT ;  /* 0x000000016b6b7812 */ /* 0x000fe200078e3cff */
[----:B------:R-:W-:Y:S01]  /*fc50*/  VIADD R76, R76, 0x1 ;  /* 0x000000014c4c7836 */ /* 0x000fe20000000000 */
[----:B------:R-:W-:Y:S01]  /*fc60*/  LOP3.LUT R105, R105, 0x1, RZ, 0x3c, !PT ;  /* 0x0000000169697812 */ /* 0x000fe200078e3cff */
[----:B------:R-:W-:Y:S01]  /*fc70*/  UPRMT UR4, UR40, 0x654, UR4 ;  /* 0x0000065428047896 */ /* 0x000fe20008000004 */
[----:B------:R-:W-:Y:S02]  /*fc80*/  LOP3.LUT R110, R110, 0x1, RZ, 0x3c, !PT ;  /* 0x000000016e6e7812 */ /* 0x000fe400078e3cff */
[C---:B------:R-:W-:Y:S02]  /*fc90*/  ISETP.NE.AND P2, PT, R76.reuse, UR47, PT ;  /* 0x0000002f4c007c0c */ /* 0x040fe4000bf45270 */
[----:B------:R-:W-:Y:S02]  /*fca0*/  LOP3.LUT R109, R109, 0x1, RZ, 0x3c, !PT ;  /* 0x000000016d6d7812 */ /* 0x000fe400078e3cff */
[----:B------:R-:W-:Y:S02]  /*fcb0*/  SEL R76, R76, RZ, P2 ;  /* 0x000000ff4c4c7207 */ /* 0x000fe40001000000 */
[----:B------:R-:W-:Y:S01]  /*fcc0*/  SYNCS.ARRIVE.TRANS64.RED.A1T0 RZ, [UR4], RZ ;  /* 0x000000ffffff79a7 */ /* 0x000fe20008100404 */
[C---:B---3--:R-:W-:Y:S01]  /*fcd0*/  ISETP.GT.U32.AND P1, PT, R0.reuse, 0x1, PT ;  /* 0x000000010000780c */ /* 0x048fe20003f24070 */
[----:B------:R-:W-:Y:S05]  /*fce0*/  VIADD R0, R0, 0xffffffff ;  /* 0xffffffff00007836 */ /* 0x000fea0000000000 */
[----:B------:R3:W-:Y:S07]  /*fcf0*/  STL [R1], R0 ;  /* 0x0000000001007387 */ /* 0x0007ee0000100800 */
[----:B------:R-:W-:Y:S05]  /*fd00*/  @P1 BRA `(.L_x_2949) ;  /* 0xffffff8c00941947 */ /* 0x000fea000383ffff */
[----:B------:R-:W1:Y:S01]  /*fd10*/  S2R R81, SR_TID.X ;  /* 0x0000000000517919 */ /* 0x000e620000002100 */
[----:B------:R-:W3:Y:S01]  /*fd20*/  S2UR UR5, SR_CTAID.Y ;  /* 0x00000000000579c3 */ /* 0x000ee20000002600 */
[----:B------:R-:W-:Y:S01]  /*fd30*/  LOP3.LUT R17, R77, 0x7f, RZ, 0xc0, !PT ;  /* 0x0000007f4d117812 */ /* 0x000fe200078ec0ff */
[----:B------:R-:W4:Y:S01]  /*fd40*/  S2R R18, SR_CTAID.X ;  /* 0x0000000000127919 */ /* 0x000f220000002500 */
[----:B------:R-:W-:-:S05]  /*fd50*/  LOP3.LUT R82, R47, 0x600000, RZ, 0xc0, !PT ;  /* 0x006000002f527812 */ /* 0x000fca00078ec0ff */
[----:B--2---:R-:W3:Y:S01]  /*fd60*/  LDC.64 R2, c[0x0][0x988] ;  /* 0x00026200ff027b82 */ /* 0x004ee20000000a00 */
[----:B------:R-:W-:-:S07]  /*fd70*/  LOP3.LUT R82, R82, 0x10, R46, 0xf8, !PT ;  /* 0x0000001052527812 */ /* 0x000fce00078ef82e */
[----:B------:R-:W2:Y:S08]  /*fd80*/  LDC.64 R4, c[0x0][0x9a0] ;  /* 0x00026800ff047b82 */ /* 0x000eb00000000a00 */
        /* <DEDUP_REMOVED lines=11> */
[----:B------:R-:W-:Y:S02]  /*fe40*/  IMAD R5, R18, R4, R5 ;  /* 0x0000000412057224 */ /* 0x000fe400078e0205 */
[C---:B------:R-:W-:Y:S02]  /*fe50*/  IMAD R2, R17.reuse, R2, RZ ;  /* 0x0000000211027224 */ /* 0x040fe400078e02ff */
[----:B------:R-:W-:Y:S02]  /*fe60*/  IMAD R17, R17, R4, RZ ;  /* 0x0000000411117224 */ /* 0x000fe400078e02ff */
[----:B-----5:R-:W-:Y:S01]  /*fe70*/  IMAD R80, R80, UR4, R0 ;  /* 0x0000000450507c24 */ /* 0x020fe2000f8e0200 */
[----:B------:R-:W-:Y:S01]  /*fe80*/  IADD3 R0, PT, PT, R78, -0x100, RZ ;  /* 0xffffff004e007810 */ /* 0x000fe20007ffe0ff */
[----:B-1----:R-:W-:Y:S01]  /*fe90*/  IMAD R16, R16, UR4, R5 ;  /* 0x0000000410107c24 */ /* 0x002fe2000f8e0205 */
[----:B------:R-:W-:Y:S06]  /*fea0*/  @!P0 BRA `(.L_x_2950) ;  /* 0x0000000000048947 */ /* 0x000fec0003800000 */
[----:B------:R-:W-:Y:S05]  /*feb0*/  BPT.TRAP 0x1 ;  /* 0x000000040000795c */ /* 0x000fea0000300000 */
.L_x_2950:
[----:B------:R-:W-:Y:S02]  /*fec0*/  SHF.L.U32 R3, RZ, 0x1f, RZ ;  /* 0x0000001fff037819 */ /* 0x000fe400000006ff */
[----:B------:R-:W-:Y:S02]  /*fed0*/  SHF.R.U32.HI R79, RZ, 0x5, R77 ;  /* 0x00000005ff4f7819 */ /* 0x000fe4000001164d */
[----:B------:R-:W1:Y:S01]  /*fee0*/  SYNCS.PHASECHK.TRANS64.TRYWAIT P1, [UR37+0x388a0], R3 ;  /* 0x0388a003ff0075a7 */ /* 0x000e620008021125 */
[----:B------:R-:W-:Y:S02]  /*fef0*/  SHF.R.U32.HI R0, RZ, 0x15, R0 ;  /* 0x00000015ff007819 */ /* 0x000fe40000011600 */
[----:B------:R-:W-:-:S04]  /*ff00*/  LOP3.LUT R79, R79, 0x3, RZ, 0xc0, !PT ;  /* 0x000000034f4f7812 */ /* 0x000fc800078ec0ff */
[----:B------:R-:W-:Y:S01]  /*ff10*/  ISETP.NE.AND P0, PT, R79, R0, PT ;  /* 0x000000004f00720c */ /* 0x000fe20003f05270 */
[----:B-1----:R-:W-:-:S12]  /*ff20*/  @!P1 BRA `(.L_x_2951) ;  /* 0x0000003c00d49947 */ /* 0x002fd80003800000 */
.L_x_3058:
        /* <DEDUP_REMOVED lines=17> */
.L_x_2952:
        /* <DEDUP_REMOVED lines=23> */
.L_x_2953:
        /* <DEDUP_REMOVED lines=23> */
.L_x_2954:
        /* <DEDUP_REMOVED lines=23> */
.L_x_2955:
[----:B------:R-:W-:Y:S05]  /*10490*/  WARPSYNC.ALL ;  /* 0x0000000000007948 */ /* 0x000fea0003800000 */
[----:B------:R-:W-:Y:S02]  /*104a0*/  LOP3.LUT R77, R18, 0x7f, R77, 0xf8, !PT ;  /* 0x0000007f124d7812 */ /* 0x000fe400078ef84d */
[----:B------:R-:W-:Y:S01]  /*104b0*/  LOP3.LUT R81, R81, 0x10, RZ, 0xc0, !PT ;  /* 0x0000001051517812 */ /* 0x000fe200078ec0ff */
[----:B------:R-:W2:Y:S01]  /*104c0*/  LDL.LU R83, [R1+0x4] ;  /* 0x0000040001537983 */ /* 0x000ea20000300800 */
[----:B------:R-:W1:Y:S03]  /*104d0*/  LDCU UR7, c[0x0][0x38c] ;  /* 0x00007180ff0777ac */ /* 0x000e660008000800 */
[C---:B------:R-:W-:Y:S01]  /*104e0*/  VIADD R76, R81.reuse, 0x8 ;  /* 0x00000008514c7836 */ /* 0x040fe20000000000 */
[----:B------:R-:W-:Y:S01]  /*104f0*/  IADD3 R16, P1, P0, R16, R17, R81 ;  /* 0x0000001110107210 */ /* 0x000fe2000783e051 */
[C---:B------:R-:W-:Y:S01]  /*10500*/  VIADD R75, R81.reuse, 0x20 ;  /* 0x00000020514b7836 */ /* 0x040fe20000000000 */
[----:B------:R-:W3:Y:S01]  /*10510*/  LDCU UR6, c[0x0][0x384] ;  /* 0x00007080ff0677ac */ /* 0x000ee20008000800 */
[C---:B------:R-:W-:Y:S01]  /*10520*/  VIADD R74, R81.reuse, 0x28 ;  /* 0x00000028514a7836 */ /* 0x040fe20000000000 */
[----:B------:R-:W-:Y:S01]  /*10530*/  SHF.R.S32.HI R0, RZ, 0x1f, R17 ;  /* 0x0000001fff007819 */ /* 0x000fe20000011411 */
[C---:B------:R-:W-:Y:S01]  /*10540*/  VIADD R23, R81.reuse, 0x60 ;  /* 0x0000006051177836 */ /* 0x040fe20000000000 */
[----:B------:R-:W4:Y:S01]  /*10550*/  LDCU.64 UR4, c[0x0][0x998] ;  /* 0x00013300ff0477ac */ /* 0x000f220008000a00 */
[C---:B------:R-:W-:Y:S01]  /*10560*/  VIADD R72, R81.reuse, 0x48 ;  /* 0x0000004851487836 */ /* 0x040fe20000000000 */
[----:B------:R-:W-:Y:S01]  /*10570*/  IADD3.X R0, PT, PT, RZ, R0, RZ, P1, P0 ;  /* 0x00000000ff007210 */ /* 0x000fe20000fe04ff */
[C---:B------:R-:W-:Y:S01]  /*10580*/  VIADD R73, R81.reuse, 0x40 ;  /* 0x0000004051497836 */ /* 0x040fe20000000000 */
[----:B------:R-:W2:Y:S01]  /*10590*/  S2UR UR36, SR_CgaCtaId ;  /* 0x00000000002479c3 */ /* 0x000ea20000008800 */
[C---:B------:R-:W-:Y:S01]  /*105a0*/  VIADD R22, R81.reuse, 0x68 ;  /* 0x0000006851167836 */ /* 0x040fe20000000000 */
[----:B------:R-:W-:Y:S01]  /*105b0*/  UISETP.NE.AND UP0, UPT, UR46, 0x3, UPT ;  /* 0x000000032e00788c */ /* 0x000fe2000bf05270 */
[----:B------:R-:W-:Y:S01]  /*105c0*/  BSSY.RECONVERGENT B0, `(.L_x_2956) ;  /* 0x0000034000007945 */ /* 0x000fe20003800200 */
[----:B-1----:R-:W-:-:S02]  /*105d0*/  ISETP.GE.AND P5, PT, R81, UR7, PT ;  /* 0x0000000751007c0c */ /* 0x002fc4000bfa6270 */
[----:B------:R-:W-:Y:S02]  /*105e0*/  ISETP.GE.AND P4, PT, R76, UR7, PT ;  /* 0x000000074c007c0c */ /* 0x000fe4000bf86270 */
[C---:B---3--:R-:W-:Y:S02]  /*105f0*/  ISETP.GE.U32.OR P5, PT, R77.reuse, UR6, P5 ;  /* 0x000000064d007c0c */ /* 0x048fe4000afa6470 */
[----:B------:R-:W-:Y:S02]  /*10600*/  ISETP.GE.U32.OR P4, PT, R77, UR6, P4 ;  /* 0x000000064d007c0c */ /* 0x000fe4000a786470 */
[----:B------:R-:W-:Y:S02]  /*10610*/  ISETP.GE.AND P3, PT, R75, UR7, PT ;  /* 0x000000074b007c0c */ /* 0x000fe4000bf66270 */
[----:B------:R-:W-:Y:S02]  /*10620*/  ISETP.GE.AND P2, PT, R74, UR7, PT ;  /* 0x000000074a007c0c */ /* 0x000fe4000bf46270 */
[----:B------:R-:W-:-:S02]  /*10630*/  ISETP.GE.U32.OR P3, PT, R77, UR6, P3 ;  /* 0x000000064d007c0c */ /* 0x000fc40009f66470 */
[----:B------:R-:W-:Y:S02]  /*10640*/  ISETP.GE.AND P6, PT, R23, UR7, PT ;  /* 0x0000000717007c0c */ /* 0x000fe4000bfc6270 */
[----:B----4-:R-:W-:Y:S02]  /*10650*/  LEA R20, P0, R16, UR4, 0x1 ;  /* 0x0000000410147c11 */ /* 0x010fe4000f8008ff */
[----:B------:R-:W-:Y:S02]  /*10660*/  R2UR UR4, R78 ;  /* 0x000000004e0472ca */ /* 0x000fe400000e0000 */
[----:B------:R-:W-:Y:S02]  /*10670*/  LEA.HI.X R21, R16, UR5, R0, 0x1, P0 ;  /* 0x0000000510157c11 */ /* 0x000fe400080f0c00 */
[----:B------:R-:W-:Y:S02]  /*10680*/  ISETP.GE.AND P0, PT, R72, UR7, PT ;  /* 0x0000000748007c0c */ /* 0x000fe4000bf06270 */
[----:B------:R-:W-:-:S07]  /*10690*/  ISETP.GE.AND P1, PT, R73, UR7, PT ;  /* 0x0000000749007c0c */ /* 0x000fce000bf26270 */
[----:B------:R-:W1:Y:S01]  /*106a0*/  LDTM.x16 R4, tmem[UR4+-0xa0] ;  /* 0xffff6004000479ee */ /* 0x000e62000824ff00 */
[----:B--2---:R-:W-:-:S04]  /*106b0*/  LOP3.LUT R83, R83, 0xfffffffb, RZ, 0xc0, !PT ;  /* 0xfffffffb53537812 */ /* 0x004fc800078ec0ff */
[----:B------:R-:W-:Y:S02]  /*106c0*/  @P5 LOP3.LUT R83, R83, 0x4, RZ, 0xfc, !PT ;  /* 0x0000000453535812 */ /* 0x000fe400078efcff */
[----:B------:R-:W-:Y:S02]  /*106d0*/  ISETP.GE.U32.OR P5, PT, R77, UR6, P2 ;  /* 0x000000064d007c0c */ /* 0x000fe400097a6470 */
[----:B------:R-:W-:Y:S02]  /*106e0*/  LOP3.LUT R83, R83, 0xfffffffd, RZ, 0xc0, !PT ;  /* 0xfffffffd53537812 */ /* 0x000fe400078ec0ff */
[----:B------:R-:W-:Y:S02]  /*106f0*/  ISETP.GE.U32.OR P2, PT, R77, UR6, P6 ;  /* 0x000000064d007c0c */ /* 0x000fe4000b746470 */
[----:B------:R-:W-:Y:S02]  /*10700*/  @P4 LOP3.LUT R83, R83, 0x2, RZ, 0xfc, !PT ;  /* 0x0000000253534812 */ /* 0x000fe400078efcff */
[----:B------:R-:W-:-:S02]  /*10710*/  ISETP.GE.U32.OR P4, PT, R77, UR6, P1 ;  /* 0x000000064d007c0c */ /* 0x000fc40008f86470 */
[----:B------:R-:W-:-:S04]  /*10720*/  LOP3.LUT R83, R83, 0xfffffffe, RZ, 0xc0, !PT ;  /* 0xfffffffe53537812 */ /* 0x000fc800078ec0ff */
[----:B------:R-:W-:Y:S02]  /*10730*/  @P3 LOP3.LUT R83, R83, 0x1, RZ, 0xfc, !PT ;  /* 0x0000000153533812 */ /* 0x000fe400078efcff */
[----:B------:R-:W-:Y:S02]  /*10740*/  ISETP.GE.U32.OR P3, PT, R77, UR6, P0 ;  /* 0x000000064d007c0c */ /* 0x000fe40008766470 */
[----:B------:R-:W-:Y:S01]  /*10750*/  LOP3.LUT P6, RZ, R83, 0x4, RZ, 0xc0, !PT ;  /* 0x0000000453ff7812 */ /* 0x000fe200078cc0ff */
[----:B------:R2:W-:Y:S01]  /*10760*/  STL [R1+0x4], R83 ;  /* 0x0000045301007387 */ /* 0x0005e20000100800 */
[----:B------:R-:W-:-:S04]  /*10770*/  ISETP.GE.AND P0, PT, R22, UR7, PT ;  /* 0x0000000716007c0c */ /* 0x000fc8000bf06270 */
[----:B------:R-:W-:-:S07]  /*10780*/  ISETP.GE.U32.OR P1, PT, R77, UR6, P0 ;  /* 0x000000064d007c0c */ /* 0x000fce0008726470 */
[----:B-1----:R-:W-:Y:S06]  /*10790*/  @P6 BRA `(.L_x_2957) ;  /* 0x0000000000586947 */ /* 0x002fec0003800000 */
        /* <DEDUP_REMOVED lines=22> */
.L_x_2957:
[----:B------:R-:W-:Y:S05]  /*10900*/  BSYNC.RECONVERGENT B0 ;  /* 0x0000000000007941 */ /* 0x000fea0003800200 */
.L_x_2956:
        /* <DEDUP_REMOVED lines=26> */
.L_x_2959:
[----:B------:R-:W-:Y:S05]  /*10ab0*/  BSYNC.RECONVERGENT B0 ;  /* 0x0000000000007941 */ /* 0x000fea0003800200 */
.L_x_2958:
        /* <DEDUP_REMOVED lines=11> */
[----:B-1-3--:R-:W-:Y:S01]  /*10b70*/  IMAD.WIDE.U32 R56, R0, 0x10000, RZ ;  /* 0x0001000000387825 */ /* 0x00afe200078e00ff */
        /* <DEDUP_REMOVED lines=13> */
.L_x_2961:
[----:B------:R-:W-:Y:S05]  /*10c50*/  BSYNC.RECONVERGENT B0 ;  /* 0x0000000000007941 */ /* 0x000fea0003800200 */
.L_x_2960:
        /* <DEDUP_REMOVED lines=25> */
.L_x_2963:
[----:B------:R-:W-:Y:S05]  /*10df0*/  BSYNC.RECONVERGENT B0 ;  /* 0x0000000000007941 */ /* 0x000fea0003800200 */
.L_x_2962:
        /* <DEDUP_REMOVED lines=24> */
.L_x_2965:
[----:B------:R-:W-:Y:S05]  /*10f80*/  BSYNC.RECONVERGENT B0 ;  /* 0x0000000000007941 */ /* 0x000fea0003800200 */
.L_x_2964:
        /* <DEDUP_REMOVED lines=25> */
.L_x_2967:
[----:B------:R-:W-:Y:S05]  /*11120*/  BSYNC.RECONVERGENT B0 ;  /* 0x0000000000007941 */ /* 0x000fea0003800200 */
.L_x_2966:
        /* <DEDUP_REMOVED lines=24> */
.L_x_2969:
[----:B------:R-:W-:Y:S05]  /*112b0*/  BSYNC.RECONVERGENT B0 ;  /* 0x0000000000007941 */ /* 0x000fea0003800200 */
.L_x_2968:
        /* <DEDUP_REMOVED lines=25> */
.L_x_2971:
[----:B------:R-:W-:Y:S05]  /*11450*/  BSYNC.RECONVERGENT B0 ;  /* 0x0000000000007941 */ /* 0x000fea0003800200 */
.L_x_2970:
[----:B------:R-:W-:Y:S01]  /*11460*/  NOP ;  /* 0x0000000000007918 */ /* 0x000fe20000000000 */
[----:B------:R-:W-:Y:S05]  /*11470*/  BRA.U !UP0, `(.L_x_2972) ;  /* 0x0000000108087547 */ /* 0x000fea000b800000 */
[----:B------:R-:W-:Y:S05]  /*11480*/  BPT.TRAP 0x1 ;  /* 0x000000040000795c */ /* 0x000fea0000300000 */
[----:B------:R-:W-:Y:S05]  /*11490*/  BPT.TRAP 0x1 ;  /* 0x000000040000795c */ /* 0x000fea0000300000 */
.L_x_2972:
[----:B------:R-:W-:-:S04]  /*114a0*/  UIADD3 UR4, UPT, UPT, UR37, 0x388b0, URZ ;  /* 0x000388b025047890 */ /* 0x000fc8000fffe0ff */
[----:B------:R-:W-:-:S09]  /*114b0*/  UPRMT UR4, UR36, 0x654, UR4 ;  /* 0x0000065424047896 */ /* 0x000fd20008000004 */
[----:B------:R-:W-:Y:S01]  /*114c0*/  SYNCS.ARRIVE.TRANS64.RED.A1T0 RZ, [UR4], RZ ;  /* 0x000000ffffff79a7 */ /* 0x000fe20008100404 */
[----:B------:R-:W-:Y:S05]  /*114d0*/  BRA.U !UP0, `(.L_x_2973) ;  /* 0x0000000108047547 */ /* 0x000fea000b800000 */
[----:B------:R-:W-:Y:S05]  /*114e0*/  BPT.TRAP 0x1 ;  /* 0x000000040000795c */ /* 0x000fea0000300000 */
.L_x_2973:
[----:B------:R-:W-:Y:S02]  /*114f0*/  SHF.L.U32 R3, RZ, 0x1f, RZ ;  /* 0x0000001fff037819 */ /* 0x000fe400000006ff */
[----:B------:R-:W-:Y:S02]  /*11500*/  SHF.R.U32.HI R0, RZ, 0x15, R82 ;  /* 0x00000015ff007819 */ /* 0x000fe40000011652 */
[----:B------:R-:W5:Y:S02]  /*11510*/  SYNCS.PHASECHK.TRANS64.TRYWAIT P1, [UR37+0x388a8], R3 ;  /* 0x0388a803ff0075a7 */ /* 0x000f640008021125 */
[----:B------:R-:W-:Y:S01]  /*11520*/  ISETP.NE.AND P0, PT, R79, R0, PT ;  /* 0x000000004f00720c */ /* 0x000fe20003f05270 */
[----:B-----5:R-:W-:-:S12]  /*11530*/  @!P1 BRA `(.L_x_2974) ;  /* 0x0000002800689947 */ /* 0x020fd80003800000 */
.L_x_3060:
        /* <DEDUP_REMOVED lines=15> */
[----:B-1-3--:R-:W-:-:S07]  /*11630*/  LEPC R20, `(.L_x_2975) ;  /* 0x000000001014794e */ /* 0x00afce0000000000 */
[----:B------:R-:W-:Y:S05]  /*11640*/  CALL.ABS.NOINC R14 ;  /* 0x000000000e007343 */ /* 0x000fea0003c00000 */
.L_x_2975:
[----:B------:R-:W-:Y:S01]  /*11650*/  VIADD R0, R78, 0xfffffea0 ;  /* 0xfffffea04e007836 */ /* 0x000fe20000000000 */
[----:B------:R-:W-:Y:S05]  /*11660*/  WARPSYNC.ALL ;  /* 0x0000000000007948 */ /* 0x000fea0003800000 */
[----:B------:R-:W-:Y:S02]  /*11670*/  SHF.R.U32.HI R0, RZ, 0x15, R0 ;  /* 0x00000015ff007819 */ /* 0x000fe40000011600 */
[----:B------:R-:W-:Y:S02]  /*11680*/  R2UR UR4, R82 ;  /* 0x00000000520472ca */ /* 0x000fe400000e0000 */
[----:B------:R-:W-:-:S11]  /*11690*/  ISETP.NE.AND P0, PT, R79, R0, PT ;  /* 0x000000004f00720c */ /* 0x000fd60003f05270 */
[----:B-1-3--:R-:W1:Y:S02]  /*116a0*/  LDTM.x16 R56, tmem[UR4] ;  /* 0x00000004003879ee */ /* 0x00ae640008240000 */
[----:B-1----:R-:W-:Y:S05]  /*116b0*/  @!P0 BRA `(.L_x_2976) ;  /* 0x0000000000408947 */ /* 0x002fea0003800000 */
[----:B------:R-:W-:Y:S01]  /*116c0*/  MOV R14, 0xf8 ;  /* 0x000000f8000e7802 */ /* 0x000fe20000000f00 */
[----:B------:R-:W4:Y:S01]  /*116d0*/  LDCU.64 UR8, c[0x4][0xd8] ;  /* 0x01001b00ff0877ac */ /* 0x000f220008000a00 */
[----:B------:R-:W-:Y:S02]  /*116e0*/  HFMA2 R12, -RZ, RZ, 0, 5.9604644775390625e-08 ;  /* 0x00000001ff0c7431 */ /* 0x000fe400000001ff */
[----:B------:R-:W-:Y:S01]  /*116f0*/  IMAD.MOV.U32 R8, RZ, RZ, 0x192 ;  /* 0x00000192ff087424 */ /* 0x000fe200078e00ff */
[----:B------:R-:W1:Y:S01]  /*11700*/  LDCU.64 UR6, c[0x4][0xe0] ;  /* 0x01001c00ff0677ac */ /* 0x000e620008000a00 */
[----:B------:R-:W3:Y:S01]  /*11710*/  LDC.64 R14, c[0x4][R14] ;  /* 0x010000000e0e7b82 */ /* 0x000ee20000000a00 */
        /* <DEDUP_REMOVED lines=10> */
.L_x_2976:
[C---:B------:R-:W-:Y:S01]  /*117c0*/  VIADD R0, R78.reuse, 0xfffffec0 ;  /* 0xfffffec04e007836 */ /* 0x040fe20000000000 */
[----:B------:R-:W-:Y:S05]  /*117d0*/  WARPSYNC.ALL ;  /* 0x0000000000007948 */ /* 0x000fea0003800000 */
[----:B------:R-:W-:Y:S02]  /*117e0*/  SHF.R.U32.HI R0, RZ, 0x15, R0 ;  /* 0x00000015ff007819 */ /* 0x000fe40000011600 */
[----:B------:R-:W-:Y:S02]  /*117f0*/  R2UR UR4, R78 ;  /* 0x000000004e0472ca */ /* 0x000fe400000e0000 */
[----:B------:R-:W-:-:S11]  /*11800*/  ISETP.NE.AND P0, PT, R79, R0, PT ;  /* 0x000000004f00720c */ /* 0x000fd60003f05270 */
[----:B----4-:R-:W1:Y:S02]  /*11810*/  LDTM.x16 R40, tmem[UR4+-0x160] ;  /* 0xfffea004002879ee */ /* 0x010e64000824ff00 */
[----:B-1----:R-:W-:Y:S05]  /*11820*/  @!P0 BRA `(.L_x_2977) ;  /* 0x0000000000408947 */ /* 0x002fea0003800000 */
        /* <DEDUP_REMOVED lines=8> */
[----:B-1----:R-:W-:Y:S01]  /*118b0*/  IMAD.U32 R4, RZ, RZ, UR8 ;  /* 0x00000008ff047e24 */ /* 0x002fe2000f8e00ff */
[----:B------:R-:W-:Y:S01]  /*118c0*/  MOV R5, UR9 ;  /* 0x0000000900057c02 */ /* 0x000fe20008000f00 */
[----:B---3--:R-:W-:Y:S01]  /*118d0*/  IMAD.U32 R6, RZ, RZ, UR6 ;  /* 0x00000006ff067e24 */ /* 0x008fe2000f8e00ff */
[----:B------:R-:W-:Y:S01]  /*118e0*/  MOV R7, UR7 ;  /* 0x0000000700077c02 */ /* 0x000fe20008000f00 */
[----:B-----5:R-:W-:Y:S01]  /*118f0*/  IMAD.U32 R10, RZ, RZ, UR4 ;  /* 0x00000004ff0a7e24 */ /* 0x020fe2000f8e00ff */
[----:B------:R-:W-:-:S02]  /*11900*/  MOV R11, UR5 ;  /* 0x00000005000b7c02 */ /* 0x000fc40008000f00 */
[----:B------:R-:W-:-:S07]  /*11910*/  LEPC R20, `(.L_x_2977) ;  /* 0x000000001014794e */ /* 0x000fce0000000000 */
[----:B--2-4-:R-:W-:Y:S05]  /*11920*/  CALL.ABS.NOINC R14 ;  /* 0x000000000e007343 */ /* 0x014fea0003c00000 */
.L_x_2977:
        /* <DEDUP_REMOVED lines=23> */
.L_x_2978:
[----:B------:R-:W-:Y:S05]  /*11aa0*/  WARPSYNC.ALL ;  /* 0x0000000000007948 */ /* 0x000fea0003800000 */
[----:B------:R-:W3:Y:S01]  /*11ab0*/  LDL.LU R79, [R1+0x4] ;  /* 0x00000400014f7983 */ /* 0x000ee20000300800 */
[----:B------:R-:W1:Y:S01]  /*11ac0*/  LDCU UR8, c[0x0][0x388] ;  /* 0x00007100ff0877ac */ /* 0x000e620008000800 */
[----:B------:R-:W-:Y:S01]  /*11ad0*/  R2UR UR4, R78 ;  /* 0x000000004e0472ca */ /* 0x000fe200000e0000 */
[----:B------:R-:W-:Y:S01]  /*11ae0*/  BSSY.RECONVERGENT B0, `(.L_x_2979) ;  /* 0x000004b000007945 */ /* 0x000fe20003800200 */
[----:B------:R-:W-:Y:S01]  /*11af0*/  IADD3 R80, P1, P0, R80, R2, R81 ;  /* 0x0000000250507210 */ /* 0x000fe2000783e051 */
[----:B------:R-:W4:Y:S01]  /*11b00*/  LDCU UR5, c[0x0][0x384] ;  /* 0x00007080ff0577ac */ /* 0x000f220008000800 */
[----:B------:R-:W-:Y:S01]  /*11b10*/  SHF.R.S32.HI R0, RZ, 0x1f, R2 ;  /* 0x0000001fff007819 */ /* 0x000fe20000011402 */
[----:B------:R-:W5:Y:S03]  /*11b20*/  LDCU.64 UR6, c[0x0][0x980] ;  /* 0x00013000ff0677ac */ /* 0x000f660008000a00 */
[----:B------:R-:W-:-:S05]  /*11b30*/  IADD3.X R0, PT, PT, RZ, R0, RZ, P1, P0 ;  /* 0x00000000ff007210 */ /* 0x000fca0000fe04ff */
[----:B------:R-:W2:Y:S01]  /*11b40*/  LDTM.x16 R4, tmem[UR4+-0x120] ;  /* 0xfffee004000479ee */ /* 0x000ea2000824ff00 */
[----:B------:R-:W2:Y:S01]  /*11b50*/  LDCU UR4, c[0x0][0x448] ;  /* 0x00008900ff0477ac */ /* 0x000ea20008000800 */
[----:B-1----:R-:W-:Y:S02]  /*11b60*/  ISETP.GE.AND P6, PT, R81, UR8, PT ;  /* 0x0000000851007c0c */ /* 0x002fe4000bfc6270 */
[----:B------:R-:W-:Y:S02]  /*11b70*/  ISETP.GE.AND P5, PT, R76, UR8, PT ;  /* 0x000000084c007c0c */ /* 0x000fe4000bfa6270 */
[C---:B----4-:R-:W-:Y:S02]  /*11b80*/  ISETP.GE.U32.OR P6, PT, R77.reuse, UR5, P6 ;  /* 0x000000054d007c0c */ /* 0x050fe4000b7c6470 */
[----:B------:R-:W-:Y:S02]  /*11b90*/  ISETP.GE.U32.OR P5, PT, R77, UR5, P5 ;  /* 0x000000054d007c0c */ /* 0x000fe4000afa6470 */
[----:B-----5:R-:W-:-:S02]  /*11ba0*/  LEA R20, P0, R80, UR6, 0x1 ;  /* 0x0000000650147c11 */ /* 0x020fc4000f8008ff */
[----:B------:R-:W-:Y:S02]  /*11bb0*/  ISETP.GE.AND P4, PT, R75, UR8, PT ;  /* 0x000000084b007c0c */ /* 0x000fe4000bf86270 */
[----:B------:R-:W-:Y:S02]  /*11bc0*/  ISETP.GE.AND P2, PT, R73, UR8, PT ;  /* 0x0000000849007c0c */ /* 0x000fe4000bf46270 */
[----:B------:R-:W-:Y:S02]  /*11bd0*/  LEA.HI.X R21, R80, UR7, R0, 0x1, P0 ;  /* 0x0000000750157c11 */ /* 0x000fe400080f0c00 */
[----:B------:R-:W-:Y:S02]  /*11be0*/  ISETP.GE.AND P0, PT, R23, UR8, PT ;  /* 0x0000000817007c0c */ /* 0x000fe4000bf06270 */
[----:B------:R-:W-:Y:S02]  /*11bf0*/  ISETP.GE.AND P3, PT, R74, UR8, PT ;  /* 0x000000084a007c0c */ /* 0x000fe4000bf66270 */
[----:B------:R-:W-:Y:S01]  /*11c00*/  ISETP.GE.AND P1, PT, R72, UR8, PT ;  /* 0x0000000848007c0c */ /* 0x000fe2000bf26270 */
[----:B--2---:R-:W-:Y:S01]  /*11c10*/  FMUL R23, R15, UR4 ;  /* 0x000000040f177c20 */ /* 0x004fe20008400000 */
[----:B------:R-:W-:Y:S01]  /*11c20*/  FMUL R16, R16, UR4 ;  /* 0x0000000410107c20 */ /* 0x000fe20008400000 */
[----:B------:R-:W-:Y:S01]  /*11c30*/  FMUL R17, R17, UR4 ;  /* 0x0000000411117c20 */ /* 0x000fe20008400000 */
[----:B------:R-:W-:Y:S01]  /*11c40*/  FMUL R18, R18, UR4 ;  /* 0x0000000412127c20 */ /* 0x000fe20008400000 */
[----:B------:R-:W-:Y:S01]  /*11c50*/  FMUL R19, R19, UR4 ;  /* 0x0000000413137c20 */ /* 0x000fe20008400000 */
[----:B------:R-:W-:Y:S01]  /*11c60*/  FMUL R72, R12, UR4 ;  /* 0x000000040c487c20 */ /* 0x000fe20008400000 */
[----:B------:R-:W-:Y:S01]  /*11c70*/  FMUL R73, R13, UR4 ;  /* 0x000000040d497c20 */ /* 0x000fe20008400000 */
[----:B---3--:R-:W-:-:S04]  /*11c80*/  LOP3.LUT R79, R79, 0xfffffffd, RZ, 0xc0, !PT ;  /* 0xfffffffd4f4f7812 */ /* 0x008fc800078ec0ff */
[----:B------:R-:W-:Y:S02]  /*11c90*/  @P6 LOP3.LUT R79, R79, 0x2, RZ, 0xfc, !PT ;  /* 0x000000024f4f6812 */ /* 0x000fe400078efcff */
[----:B------:R-:W-:Y:S02]  /*11ca0*/  ISETP.GE.U32.OR P6, PT, R77, UR5, P4 ;  /* 0x000000054d007c0c */ /* 0x000fe4000a7c6470 */
[----:B------:R-:W-:Y:S02]  /*11cb0*/  LOP3.LUT R79, R79, 0xfffffffe, RZ, 0xc0, !PT ;  /* 0xfffffffe4f4f7812 */ /* 0x000fe400078ec0ff */
[----:B------:R-:W-:Y:S02]  /*11cc0*/  ISETP.GE.U32.OR P4, PT, R77, UR5, P2 ;  /* 0x000000054d007c0c */ /* 0x000fe40009786470 */
[----:B------:R-:W-:Y:S02]  /*11cd0*/  @P5 LOP3.LUT R79, R79, 0x1, RZ, 0xfc, !PT ;  /* 0x000000014f4f5812 */ /* 0x000fe400078efcff */
[----:B------:R-:W-:-:S02]  /*11ce0*/  ISETP.GE.U32.OR P2, PT, R77, UR5, P0 ;  /* 0x000000054d007c0c */ /* 0x000fc40008746470 */
[----:B------:R-:W-:Y:S01]  /*11cf0*/  ISETP.GE.AND P0, PT, R22, UR8, PT ;  /* 0x0000000816007c0c */ /* 0x000fe2000bf06270 */
[----:B------:R1:W-:Y:S01]  /*11d00*/  STL [R1+0x4], R79 ;  /* 0x0000044f01007387 */ /* 0x0003e20000100800 */
[C---:B------:R-:W-:Y:S01]  /*11d10*/  ISETP.GE.U32.OR P5, PT, R77.reuse, UR5, P3 ;  /* 0x000000054d007c0c */ /* 0x040fe20009fa6470 */
[----:B------:R-:W-:Y:S01]  /*11d20*/  FMUL R22, R14, UR4 ;  /* 0x000000040e167c20 */ /* 0x000fe20008400000 */
[C---:B------:R-:W-:Y:S02]  /*11d30*/  ISETP.GE.U32.OR P3, PT, R77.reuse, UR5, P1 ;  /* 0x000000054d007c0c */ /* 0x040fe40008f66470 */
        /* <DEDUP_REMOVED lines=37> */
.L_x_2980:
[----:B------:R-:W-:Y:S05]  /*11f90*/  BSYNC.RECONVERGENT B0 ;  /* 0x0000000000007941 */ /* 0x000fea0003800200 */
.L_x_2979:
        /* <DEDUP_REMOVED lines=13> */
[----:B--2---:R-:W-:-:S02]  /*12070*/  PRMT R12, R0, 0x7632, R12 ;  /* 0x00007632000c7816 */ /* 0x004fc4000000000c */
        /* <DEDUP_REMOVED lines=23> */
.L_x_2982:
[----:B------:R-:W-:Y:S05]  /*121f0*/  BSYNC.RECONVERGENT B0 ;  /* 0x0000000000007941 */ /* 0x000fea0003800200 */
.L_x_2981:
        /* <DEDUP_REMOVED lines=12> */
[----:B--23--:R-:W-:-:S02]  /*122c0*/  PRMT R12, R2, 0x7632, R12 ;  /* 0x00007632020c7816 */ /* 0x00cfc4000000000c */
        /* <DEDUP_REMOVED lines=23> */
.L_x_2984:
[----:B------:R-:W-:Y:S05]  /*12440*/  BSYNC.RECONVERGENT B0 ;  /* 0x0000000000007941 */ /* 0x000fea0003800200 */
.L_x_2983:
        /* <DEDUP_REMOVED lines=12> */
[----:B--234-:R-:W-:-:S02]  /*12510*/  PRMT R12, R0, 0x7632, R12 ;  /* 0x00007632000c7816 */ /* 0x01cfc4000000000c */
        /* <DEDUP_REMOVED lines=23> */
.L_x_2986:
[----:B------:R-:W-:Y:S05]  /*12690*/  BSYNC.RECONVERGENT B0 ;  /* 0x0000000000007941 */ /* 0x000fea0003800200 */
.L_x_2985:
        /* <DEDUP_REMOVED lines=36> */
.L_x_2988:
[----:B------:R-:W-:Y:S05]  /*128e0*/  BSYNC.RECONVERGENT B0 ;  /* 0x0000000000007941 */ /* 0x000fea0003800200 */
.L_x_2987:
        /* <DEDUP_REMOVED lines=36> */
.L_x_2990:
[----:B------:R-:W-:Y:S05]  /*12b30*/  BSYNC.RECONVERGENT B0 ;  /* 0x0000000000007941 */ /* 0x000fea0003800200 */
.L_x_2989:
        /* <DEDUP_REMOVED lines=22> */
[----:B--234-:R-:W-:Y:S01]  /*12ca0*/  IMAD.WIDE.U32 R12, R6, 0x10000, RZ ;  /* 0x00010000060c7825 */ /* 0x01cfe200078e00ff */
        /* <DEDUP_REMOVED lines=13> */
.L_x_2992:
[----:B------:R-:W-:Y:S05]  /*12d80*/  BSYNC.RECONVERGENT B0 ;  /* 0x0000000000007941 */ /* 0x000fea0003800200 */
.L_x_2991:
        /* <DEDUP_REMOVED lines=10> */
[----:B--2---:R-:W-:Y:S01]  /*12e30*/  IMAD.WIDE.U32 R6, R0, 0x10000, RZ ;  /* 0x0001000000067825 */ /* 0x004fe200078e00ff */
        /* <DEDUP_REMOVED lines=14> */
.L_x_2994:
[----:B------:R-:W-:Y:S05]  /*12f20*/  BSYNC.RECONVERGENT B0 ;  /* 0x0000000000007941 */ /* 0x000fea0003800200 */
.L_x_2993:
[----:B------:R-:W-:Y:S01]  /*12f30*/  UISETP.NE.AND UP0, UPT, UR46, 0x3, UPT ;  /* 0x000000032e00788c */ /* 0x000fe2000bf05270 */
[----:B------:R-:W-:-:S08]  /*12f40*/  NOP ;  /* 0x0000000000007918 */ /* 0x000fd00000000000 */
[----:B------:R-:W-:Y:S05]  /*12f50*/  BRA.U !UP0, `(.L_x_2995) ;  /* 0x0000000108087547 */ /* 0x000fea000b800000 */
[----:B------:R-:W-:Y:S05]  /*12f60*/  BPT.TRAP 0x1 ;  /* 0x000000040000795c */ /* 0x000fea0000300000 */
[----:B------:R-:W-:Y:S05]  /*12f70*/  BPT.TRAP 0x1 ;  /* 0x000000040000795c */ /* 0x000fea0000300000 */
.L_x_2995:
        /* <DEDUP_REMOVED lines=44> */
.L_x_2997:
[----:B------:R-:W-:Y:S02]  /*13240*/  MOV R2, 0x13260 ;  /* 0x0001326000027802 */ /* 0x000fe40000000f00 */
[----:B--234-:R-:W-:Y:S05]  /*13250*/  CALL.REL.NOINC `($__internal_33_$__cuda_sm10x_tcgen05_guardrail_trap_col_being_dealloced_not_returned_by_alloc) ;  /* 0x0000000c00387944 */ /* 0x01cfea0003c00000 */
[----:B------:R-:W-:Y:S05]  /*13260*/  BRA `(.L_x_2998) ;  /* 0x0000000000087947 */ /* 0x000fea0003800000 */
.L_x_2996:
[----:B------:R-:W-:Y:S02]  /*13270*/  MOV R2, 0x13290 ;  /* 0x0001329000027802 */ /* 0x000fe40000000f00 */
[----:B--234-:R-:W-:Y:S05]  /*13280*/  CALL.REL.NOINC `($__internal_35_$__cuda_sm10x_tcgen05_guardrail_trap_unallocated_columns_being_dealloced) ;  /* 0x0000000c00447944 */ /* 0x01cfea0003c00000 */
.L_x_2998:
[----:B------:R-:W-:Y:S01]  /*13290*/  NOP ;  /* 0x0000000000007918 */ /* 0x000fe20000000000 */
[----:B------:R-:W-:Y:S05]  /*132a0*/  EXIT ;  /* 0x000000000000794d */ /* 0x000fea0003800000 */
.L_x_2796:
[----:B------:R-:W-:-:S07]  /*132b0*/  MOV R3, UR40 ;  /* 0x0000002800037c02 */ /* 0x000fce0008000f00 */
.L_x_2999:
[----:B-1----:R1:W2:Y:S02]  /*132c0*/  SYNCS.PHASECHK.TRANS64.TRYWAIT P0, [R3+URZ+0x38810], R0 ;  /* 0x03881000030075a7 */ /* 0x0022a400080011ff */
[----:B--2---:R-:W-:Y:S05]  /*132d0*/  @!P0 NANOSLEEP.SYNCS 0x989680 ;  /* 0x009896800000895d */ /* 0x004fea0003900000 */
[----:B------:R-:W2:Y:S02]  /*132e0*/  @!P0 SYNCS.PHASECHK.TRANS64 P0, [R3+URZ+0x38810], R0 ;  /* 0x03881000030085a7 */ /* 0x000ea400080010ff */
[----:B--2---:R-:W-:Y:S05]  /*132f0*/  @!P0 BRA `(.L_x_2999) ;  /* 0xfffffffc00f08947 */ /* 0x004fea000383ffff */
[----:B------:R-:W-:Y:S05]  /*13300*/  BRA `(.L_x_3000) ;  /* 0xfffffef0000c7947 */ /* 0x000fea000383ffff */
.L_x_2804:
[----:B------:R-:W-:-:S07]  /*13310*/  MOV R3, UR40 ;  /* 0x0000002800037c02 */ /* 0x000fce0008000f00 */
.L_x_3001:
[----:B-1----:R1:W2:Y:S02]  /*13320*/  SYNCS.PHASECHK.TRANS64.TRYWAIT P0, [R3+URZ+0x38838], R0 ;  /* 0x03883800030075a7 */ /* 0x0022a400080011ff */
[----:B--2---:R-:W-:Y:S05]  /*13330*/  @!P0 NANOSLEEP.SYNCS 0x989680 ;  /* 0x009896800000895d */ /* 0x004fea0003900000 */
[----:B------:R-:W2:Y:S02]  /*13340*/  @!P0 SYNCS.PHASECHK.TRANS64 P0, [R3+URZ+0x38838], R0 ;  /* 0x03883800030085a7 */ /* 0x000ea400080010ff */
[----:B--2---:R-:W-:Y:S05]  /*13350*/  @!P0 BRA `(.L_x_3001) ;  /* 0xfffffffc00f08947 */ /* 0x004fea000383ffff */
[----:B------:R-:W-:Y:S05]  /*13360*/  BRA `(.L_x_3002) ;  /* 0xfffffef000ec7947 */ /* 0x000fea000383ffff */
.L_x_2807:
[----:B------:R-:W-:-:S07]  /*13370*/  MOV R4, UR40 ;  /* 0x0000002800047c02 */ /* 0x000fce0008000f00 */
.L_x_3003:
[----:B-1----:R1:W2:Y:S02]  /*13380*/  SYNCS.PHASECHK.TRANS64.TRYWAIT P0, [R4+URZ+0x38828], R0 ;  /* 0x03882800040075a7 */ /* 0x0022a400080011ff */
[----:B--2---:R-:W-:Y:S05]  /*13390*/  @!P0 NANOSLEEP.SYNCS 0x989680 ;  /* 0x009896800000895d */ /* 0x004fea0003900000 */
[----:B------:R-:W2:Y:S02]  /*133a0*/  @!P0 SYNCS.PHASECHK.TRANS64 P0, [R4+URZ+0x38828], R0 ;  /* 0x03882800040085a7 */ /* 0x000ea400080010ff */
[----:B--2---:R-:W-:Y:S05]  /*133b0*/  @!P0 BRA `(.L_x_3003) ;  /* 0xfffffffc00f08947 */ /* 0x004fea000383ffff */
[----:B------:R-:W-:Y:S05]  /*133c0*/  BRA `(.L_x_3004) ;  /* 0xfffffef400787947 */ /* 0x000fea000383ffff */
.L_x_2813:
[----:B------:R-:W-:-:S07]  /*133d0*/  MOV R4, UR40 ;  /* 0x0000002800047c02 */ /* 0x000fce0008000f00 */
.L_x_3005:
[----:B-1----:R1:W3:Y:S02]  /*133e0*/  SYNCS.PHASECHK.TRANS64.TRYWAIT P0, [R4+URZ+0x38848], R0 ;  /* 0x03884800040075a7 */ /* 0x0022e400080011ff */
[----:B---3--:R-:W-:Y:S05]  /*133f0*/  @!P0 NANOSLEEP.SYNCS 0x989680 ;  /* 0x009896800000895d */ /* 0x008fea0003900000 */
[----:B------:R-:W3:Y:S02]  /*13400*/  @!P0 SYNCS.PHASECHK.TRANS64 P0, [R4+URZ+0x38848], R0 ;  /* 0x03884800040085a7 */ /* 0x000ee400080010ff */
[----:B---3--:R-:W-:Y:S05]  /*13410*/  @!P0 BRA `(.L_x_3005) ;  /* 0xfffffffc00f08947 */ /* 0x008fea000383ffff */
[----:B------:R-:W-:Y:S05]  /*13420*/  BRA `(.L_x_3006) ;  /* 0xfffffef800387947 */ /* 0x000fea000383ffff */
.L_x_2817:
[----:B------:R-:W-:Y:S07]  /*13430*/  MOV R0, UR17 ;  /* 0x0000001100007c02 */ /* 0x000fee0008000f00 */
.L_x_3007:
[----:B-1----:R1:W4:Y:S02]  /*13440*/  SYNCS.PHASECHK.TRANS64.TRYWAIT P0, [R0+URZ+0x38810], R5 ;  /* 0x03881005000075a7 */ /* 0x00232400080011ff */
[----:B----4-:R-:W-:Y:S05]  /*13450*/  @!P0 NANOSLEEP.SYNCS 0x989680 ;  /* 0x009896800000895d */ /* 0x010fea0003900000 */
[----:B------:R-:W4:Y:S02]  /*13460*/  @!P0 SYNCS.PHASECHK.TRANS64 P0, [R0+URZ+0x38810], R5 ;  /* 0x03881005000085a7 */ /* 0x000f2400080010ff */
[----:B----4-:R-:W-:Y:S05]  /*13470*/  @!P0 BRA `(.L_x_3007) ;  /* 0xfffffffc00f08947 */ /* 0x010fea000383ffff */
[----:B------:R-:W-:Y:S05]  /*13480*/  BRA `(.L_x_3008) ;  /* 0xfffffefc00107947 */ /* 0x000fea000383ffff */
.L_x_2823:
[----:B-1----:R-:W-:Y:S07]  /*13490*/  MOV R0, UR40 ;  /* 0x0000002800007c02 */ /* 0x002fee0008000f00 */
.L_x_3009:
[----:B-1----:R1:W4:Y:S02]  /*134a0*/  SYNCS.PHASECHK.TRANS64.TRYWAIT P0, [R0+URZ+0x38838], R4 ;  /* 0x03883804000075a7 */ /* 0x00232400080011ff */
[----:B----4-:R-:W-:Y:S05]  /*134b0*/  @!P0 NANOSLEEP.SYNCS 0x989680 ;  /* 0x009896800000895d */ /* 0x010fea0003900000 */
[----:B------:R-:W4:Y:S02]  /*134c0*/  @!P0 SYNCS.PHASECHK.TRANS64 P0, [R0+URZ+0x38838], R4 ;  /* 0x03883804000085a7 */ /* 0x000f2400080010ff */
[----:B----4-:R-:W-:Y:S05]  /*134d0*/  @!P0 BRA `(.L_x_3009) ;  /* 0xfffffffc00f08947 */ /* 0x010fea000383ffff */
[----:B------:R-:W-:Y:S05]  /*134e0*/  BRA `(.L_x_3010) ;  /* 0xfffffefc00947947 */ /* 0x000fea000383ffff */
.L_x_2826:
[----:B------:R-:W-:Y:S07]  /*134f0*/  MOV R4, UR40 ;  /* 0x0000002800047c02 */ /* 0x000fee0008000f00 */
.L_x_3011:
[----:B--2---:R2:W4:Y:S02]  /*13500*/  SYNCS.PHASECHK.TRANS64.TRYWAIT P0, [R4+URZ+0x38828], R6 ;  /* 0x03882806040075a7 */ /* 0x00452400080011ff */
[----:B----4-:R-:W-:Y:S05]  /*13510*/  @!P0 NANOSLEEP.SYNCS 0x989680 ;  /* 0x009896800000895d */ /* 0x010fea0003900000 */
[----:B------:R-:W4:Y:S02]  /*13520*/  @!P0 SYNCS.PHASECHK.TRANS64 P0, [R4+URZ+0x38828], R6 ;  /* 0x03882806040085a7 */ /* 0x000f2400080010ff */
[----:B----4-:R-:W-:Y:S05]  /*13530*/  @!P0 BRA `(.L_x_3011) ;  /* 0xfffffffc00f08947 */ /* 0x010fea000383ffff */
[----:B------:R-:W-:Y:S05]  /*13540*/  BRA `(.L_x_3012) ;  /* 0xffffff0000247947 */ /* 0x000fea000383ffff */
.L_x_2831:
[----:B--2---:R-:W-:Y:S07]  /*13550*/  MOV R4, UR40 ;  /* 0x0000002800047c02 */ /* 0x004fee0008000f00 */
.L_x_3013:
[----:B-1----:R1:W2:Y:S02]  /*13560*/  SYNCS.PHASECHK.TRANS64.TRYWAIT P0, [R4+URZ+0x38848], R5 ;  /* 0x03884805040075a7 */ /* 0x0022a400080011ff */
[----:B--2---:R-:W-:Y:S05]  /*13570*/  @!P0 NANOSLEEP.SYNCS 0x989680 ;  /* 0x009896800000895d */ /* 0x004fea0003900000 */
[----:B------:R-:W2:Y:S02]  /*13580*/  @!P0 SYNCS.PHASECHK.TRANS64 P0, [R4+URZ+0x38848], R5 ;  /* 0x03884805040085a7 */ /* 0x000ea400080010ff */
[----:B--2---:R-:W-:Y:S05]  /*13590*/  @!P0 BRA `(.L_x_3013) ;  /* 0xfffffffc00f08947 */ /* 0x004fea000383ffff */
[----:B------:R-:W-:Y:S05]  /*135a0*/  BRA `(.L_x_3014) ;  /* 0xffffff00007c7947 */ /* 0x000fea000383ffff */
.L_x_2840:
[----:B-1----:R-:W-:-:S07]  /*135b0*/  MOV R0, UR22 ;  /* 0x0000001600007c02 */ /* 0x002fce0008000f00 */
.L_x_3015:
[----:B-1----:R1:W2:Y:S02]  /*135c0*/  SYNCS.PHASECHK.TRANS64.TRYWAIT P0, [R0+URZ+0x38800], R9 ;  /* 0x03880009000075a7 */ /* 0x0022a400080011ff */
[----:B--2---:R-:W-:Y:S05]  /*135d0*/  @!P0 NANOSLEEP.SYNCS 0x989680 ;  /* 0x009896800000895d */ /* 0x004fea0003900000 */
[----:B------:R-:W2:Y:S02]  /*135e0*/  @!P0 SYNCS.PHASECHK.TRANS64 P0, [R0+URZ+0x38800], R9 ;  /* 0x03880009000085a7 */ /* 0x000ea400080010ff */
[----:B--2---:R-:W-:Y:S05]  /*135f0*/  @!P0 BRA `(.L_x_3015) ;  /* 0xfffffffc00f08947 */ /* 0x004fea000383ffff */
[----:B------:R-:W-:Y:S05]  /*13600*/  BRA `(.L_x_3016) ;  /* 0xffffff08003c7947 */ /* 0x000fea000383ffff */
.L_x_2841:
[----:B------:R-:W-:-:S07]  /*13610*/  MOV R7, UR22 ;  /* 0x0000001600077c02 */ /* 0x000fce0008000f00 */
.L_x_3017:
[----:B-1----:R1:W2:Y:S02]  /*13620*/  SYNCS.PHASECHK.TRANS64.TRYWAIT P0, [R7+URZ+0x38858], R8 ;  /* 0x03885808070075a7 */ /* 0x0022a400080011ff */
[----:B--2---:R-:W-:Y:S05]  /*13630*/  @!P0 NANOSLEEP.SYNCS 0x989680 ;  /* 0x009896800000895d */ /* 0x004fea0003900000 */
[----:B------:R-:W2:Y:S02]  /*13640*/  @!P0 SYNCS.PHASECHK.TRANS64 P0, [R7+URZ+0x38858], R8 ;  /* 0x03885808070085a7 */ /* 0x000ea400080010ff */
[----:B--2---:R-:W-:Y:S05]  /*13650*/  @!P0 BRA `(.L_x_3017) ;  /* 0xfffffffc00f08947 */ /* 0x004fea000383ffff */
[----:B------:R-:W-:Y:S05]  /*13660*/  BRA `(.L_x_3018) ;  /* 0xffffff0800387947 */ /* 0x000fea000383ffff */
.L_x_2844:
[----:B------:R-:W-:-:S07]  /*13670*/  MOV R0, UR22 ;  /* 0x0000001600007c02 */ /* 0x000fce0008000f00 */
.L_x_3019:
[----:B---3--:R3:W4:Y:S02]  /*13680*/  SYNCS.PHASECHK.TRANS64.TRYWAIT P0, [R0+URZ+0x38820], R9 ;  /* 0x03882009000075a7 */ /* 0x00872400080011ff */
[----:B----4-:R-:W-:Y:S05]  /*13690*/  @!P0 NANOSLEEP.SYNCS 0x989680 ;  /* 0x009896800000895d */ /* 0x010fea0003900000 */
[----:B------:R-:W4:Y:S02]  /*136a0*/  @!P0 SYNCS.PHASECHK.TRANS64 P0, [R0+URZ+0x38820], R9 ;  /* 0x03882009000085a7 */ /* 0x000f2400080010ff */
[----:B----4-:R-:W-:Y:S05]  /*136b0*/  @!P0 BRA `(.L_x_3019) ;  /* 0xfffffffc00f08947 */ /* 0x010fea000383ffff */
[----:B------:R-:W-:Y:S05]  /*136c0*/  BRA `(.L_x_3020) ;  /* 0xffffff0c00487947 */ /* 0x000fea000383ffff */
.L_x_2846:
[----:B---3--:R-:W-:-:S07]  /*136d0*/  MOV R0, UR22 ;  /* 0x0000001600007c02 */ /* 0x008fce0008000f00 */
.L_x_3021:
[----:B---3--:R3:W4:Y:S02]  /*136e0*/  SYNCS.PHASECHK.TRANS64.TRYWAIT P0, [R0+URZ+0x38868], R8 ;  /* 0x03886808000075a7 */ /* 0x00872400080011ff */
[----:B----4-:R-:W-:Y:S05]  /*136f0*/  @!P0 NANOSLEEP.SYNCS 0x989680 ;  /* 0x009896800000895d */ /* 0x010fea0003900000 */
[----:B------:R-:W4:Y:S02]  /*13700*/  @!P0 SYNCS.PHASECHK.TRANS64 P0, [R0+URZ+0x38868], R8 ;  /* 0x03886808000085a7 */ /* 0x000f2400080010ff */
[----:B----4-:R-:W-:Y:S05]  /*13710*/  @!P0 BRA `(.L_x_3021) ;  /* 0xfffffffc00f08947 */ /* 0x010fea000383ffff */
[----:B------:R-:W-:Y:S05]  /*13720*/  BRA `(.L_x_3022) ;  /* 0xffffff0c00407947 */ /* 0x000fea000383ffff */
.L_x_2848:
[----:B------:R-:W-:-:S07]  /*13730*/  MOV R3, UR22 ;  /* 0x0000001600037c02 */ /* 0x000fce0008000f00 */
.L_x_3023:
[----:B---3--:R3:W4:Y:S02]  /*13740*/  SYNCS.PHASECHK.TRANS64.TRYWAIT P0, [R3+URZ+0x38878], R8 ;  /* 0x03887808030075a7 */ /* 0x00872400080011ff */
[----:B----4-:R-:W-:Y:S05]  /*13750*/  @!P0 NANOSLEEP.SYNCS 0x989680 ;  /* 0x009896800000895d */ /* 0x010fea0003900000 */
[----:B------:R-:W4:Y:S02]  /*13760*/  @!P0 SYNCS.PHASECHK.TRANS64 P0, [R3+URZ+0x38878], R8 ;  /* 0x03887808030085a7 */ /* 0x000f2400080010ff */
[----:B----4-:R-:W-:Y:S05]  /*13770*/  @!P0 BRA `(.L_x_3023) ;  /* 0xfffffffc00f08947 */ /* 0x010fea000383ffff */
[----:B------:R-:W-:Y:S05]  /*13780*/  BRA `(.L_x_3024) ;  /* 0xffffff0c00407947 */ /* 0x000fea000383ffff */
.L_x_2851:
[----:B------:R-:W-:-:S07]  /*13790*/  MOV R3, UR22 ;  /* 0x0000001600037c02 */ /* 0x000fce0008000f00 */
.L_x_3025:
[----:B--2---:R2:W3:Y:S02]  /*137a0*/  SYNCS.PHASECHK.TRANS64.TRYWAIT P0, [R3+URZ+0x38880], R9 ;  /* 0x03888009030075a7 */ /* 0x0044e400080011ff */
[----:B---3--:R-:W-:Y:S05]  /*137b0*/  @!P0 NANOSLEEP.SYNCS 0x989680 ;  /* 0x009896800000895d */ /* 0x008fea0003900000 */
[----:B------:R-:W3:Y:S02]  /*137c0*/  @!P0 SYNCS.PHASECHK.TRANS64 P0, [R3+URZ+0x38880], R9 ;  /* 0x03888009030085a7 */ /* 0x000ee400080010ff */
[----:B---3--:R-:W-:Y:S05]  /*137d0*/  @!P0 BRA `(.L_x_3025) ;  /* 0xfffffffc00f08947 */ /* 0x008fea000383ffff */
[----:B------:R-:W-:Y:S05]  /*137e0*/  BRA `(.L_x_3026) ;  /* 0xffffff1000587947 */ /* 0x000fea000383ffff */
.L_x_2857:
[----:B------:R-:W-:Y:S07]  /*137f0*/  MOV R0, UR4 ;  /* 0x0000000400007c02 */ /* 0x000fee0008000f00 */
.L_x_3027:
[----:B-1----:R1:W2:Y:S02]  /*13800*/  SYNCS.PHASECHK.TRANS64.TRYWAIT P0, [R0+URZ+0x38800], R2 ;  /* 0x03880002000075a7 */ /* 0x0022a400080011ff */
[----:B--2---:R-:W-:Y:S05]  /*13810*/  @!P0 NANOSLEEP.SYNCS 0x989680 ;  /* 0x009896800000895d */ /* 0x004fea0003900000 */
[----:B------:R-:W2:Y:S02]  /*13820*/  @!P0 SYNCS.PHASECHK.TRANS64 P0, [R0+URZ+0x38800], R2 ;  /* 0x03880002000085a7 */ /* 0x000ea400080010ff */
[----:B--2---:R-:W-:Y:S05]  /*13830*/  @!P0 BRA `(.L_x_3027) ;  /* 0xfffffffc00f08947 */ /* 0x004fea000383ffff */
[----:B------:R-:W-:Y:S05]  /*13840*/  BRA `(.L_x_3028) ;  /* 0xffffff1800887947 */ /* 0x000fea000383ffff */
.L_x_2859:
[----:B------:R-:W-:Y:S07]  /*13850*/  MOV R2, UR22 ;  /* 0x0000001600027c02 */ /* 0x000fee0008000f00 */
.L_x_3029:
[----:B-1----:R1:W2:Y:S02]  /*13860*/  SYNCS.PHASECHK.TRANS64.TRYWAIT P0, [R2+URZ+0x38858], R15 ;  /* 0x0388580f020075a7 */ /* 0x0022a400080011ff */
[----:B--2---:R-:W-:Y:S05]  /*13870*/  @!P0 NANOSLEEP.SYNCS 0x989680 ;  /* 0x009896800000895d */ /* 0x004fea0003900000 */
[----:B------:R-:W2:Y:S02]  /*13880*/  @!P0 SYNCS.PHASECHK.TRANS64 P0, [R2+URZ+0x38858], R15 ;  /* 0x0388580f020085a7 */ /* 0x000ea400080010ff */
[----:B--2---:R-:W-:Y:S05]  /*13890*/  @!P0 BRA `(.L_x_3029) ;  /* 0xfffffffc00f08947 */ /* 0x004fea000383ffff */
[----:B------:R-:W-:Y:S05]  /*138a0*/  BRA `(.L_x_3030) ;  /* 0xffffff18008c7947 */ /* 0x000fea000383ffff */
.L_x_2862:
[----:B------:R-:W-:Y:S07]  /*138b0*/  MOV R0, UR22 ;  /* 0x0000001600007c02 */ /* 0x000fee0008000f00 */
.L_x_3031:
[----:B--2---:R2:W3:Y:S02]  /*138c0*/  SYNCS.PHASECHK.TRANS64.TRYWAIT P0, [R0+URZ+0x38890], R2 ;  /* 0x03889002000075a7 */ /* 0x0044e400080011ff */
[----:B---3--:R-:W-:Y:S05]  /*138d0*/  @!P0 NANOSLEEP.SYNCS 0x989680 ;  /* 0x009896800000895d */ /* 0x008fea0003900000 */
[----:B------:R-:W3:Y:S02]  /*138e0*/  @!P0 SYNCS.PHASECHK.TRANS64 P0, [R0+URZ+0x38890], R2 ;  /* 0x03889002000085a7 */ /* 0x000ee400080010ff */
[----:B---3--:R-:W-:Y:S05]  /*138f0*/  @!P0 BRA `(.L_x_3031) ;  /* 0xfffffffc00f08947 */ /* 0x008fea000383ffff */
[----:B------:R-:W-:Y:S05]  /*13900*/  BRA `(.L_x_3032) ;  /* 0xffffff1c00807947 */ /* 0x000fea000383ffff */
.L_x_2864:
[----:B------:R-:W-:Y:S07]  /*13910*/  MOV R0, UR22 ;  /* 0x0000001600007c02 */ /* 0x000fee0008000f00 */
.L_x_3033:
[----:B--2---:R2:W3:Y:S02]  /*13920*/  SYNCS.PHASECHK.TRANS64.TRYWAIT P0, [R0+URZ+0x38868], R2 ;  /* 0x03886802000075a7 */ /* 0x0044e400080011ff */
[----:B---3--:R-:W-:Y:S05]  /*13930*/  @!P0 NANOSLEEP.SYNCS 0x989680 ;  /* 0x009896800000895d */ /* 0x008fea0003900000 */
[----:B------:R-:W3:Y:S02]  /*13940*/  @!P0 SYNCS.PHASECHK.TRANS64 P0, [R0+URZ+0x38868], R2 ;  /* 0x03886802000085a7 */ /* 0x000ee400080010ff */
[----:B---3--:R-:W-:Y:S05]  /*13950*/  @!P0 BRA `(.L_x_3033) ;  /* 0xfffffffc00f08947 */ /* 0x008fea000383ffff */
[----:B------:R-:W-:Y:S05]  /*13960*/  BRA `(.L_x_3034) ;  /* 0xffffff1c007c7947 */ /* 0x000fea000383ffff */
.L_x_2870:
[----:B------:R-:W-:Y:S07]  /*13970*/  MOV R0, UR22 ;  /* 0x0000001600007c02 */ /* 0x000fee0008000f00 */
.L_x_3035:
[----:B---3--:R3:W4:Y:S02]  /*13980*/  SYNCS.PHASECHK.TRANS64.TRYWAIT P0, [R0+URZ+0x38878], R2 ;  /* 0x03887802000075a7 */ /* 0x00872400080011ff */
[----:B----4-:R-:W-:Y:S05]  /*13990*/  @!P0 NANOSLEEP.SYNCS 0x989680 ;  /* 0x009896800000895d */ /* 0x010fea0003900000 */
[----:B------:R-:W4:Y:S02]  /*139a0*/  @!P0 SYNCS.PHASECHK.TRANS64 P0, [R0+URZ+0x38878], R2 ;  /* 0x03887802000085a7 */ /* 0x000f2400080010ff */
[----:B----4-:R-:W-:Y:S05]  /*139b0*/  @!P0 BRA `(.L_x_3035) ;  /* 0xfffffffc00f08947 */ /* 0x010fea000383ffff */
[----:B------:R-:W-:Y:S05]  /*139c0*/  BRA `(.L_x_3036) ;  /* 0xffffff2800307947 */ /* 0x000fea000383ffff */
.L_x_2872:
[----:B------:R-:W-:Y:S07]  /*139d0*/  MOV R0, UR22 ;  /* 0x0000001600007c02 */ /* 0x000fee0008000f00 */
.L_x_3037:
[----:B---3--:R3:W4:Y:S02]  /*139e0*/  SYNCS.PHASECHK.TRANS64.TRYWAIT P0, [R0+URZ+0x38820], R15 ;  /* 0x0388200f000075a7 */ /* 0x00872400080011ff */
[----:B----4-:R-:W-:Y:S05]  /*139f0*/  @!P0 NANOSLEEP.SYNCS 0x989680 ;  /* 0x009896800000895d */ /* 0x010fea0003900000 */
[----:B------:R-:W4:Y:S02]  /*13a00*/  @!P0 SYNCS.PHASECHK.TRANS64 P0, [R0+URZ+0x38820], R15 ;  /* 0x0388200f000085a7 */ /* 0x000f2400080010ff */
[----:B----4-:R-:W-:Y:S05]  /*13a10*/  @!P0 BRA `(.L_x_3037) ;  /* 0xfffffffc00f08947 */ /* 0x010fea000383ffff */
[----:B------:R-:W-:Y:S05]  /*13a20*/  BRA `(.L_x_3038) ;  /* 0xffffff2800347947 */ /* 0x000fea000383ffff */
.L_x_2875:
[----:B------:R-:W-:Y:S07]  /*13a30*/  MOV R2, UR22 ;  /* 0x0000001600027c02 */ /* 0x000fee0008000f00 */
.L_x_3039:
[----:B--2---:R2:W3:Y:S02]  /*13a40*/  SYNCS.PHASECHK.TRANS64.TRYWAIT P0, [R2+URZ+0x38880], R3 ;  /* 0x03888003020075a7 */ /* 0x0044e400080011ff */
[----:B---3--:R-:W-:Y:S05]  /*13a50*/  @!P0 NANOSLEEP.SYNCS 0x989680 ;  /* 0x009896800000895d */ /* 0x008fea0003900000 */
[----:B------:R-:W3:Y:S02]  /*13a60*/  @!P0 SYNCS.PHASECHK.TRANS64 P0, [R2+URZ+0x38880], R3 ;  /* 0x03888003020085a7 */ /* 0x000ee400080010ff */
[----:B---3--:R-:W-:Y:S05]  /*13a70*/  @!P0 BRA `(.L_x_3039) ;  /* 0xfffffffc00f08947 */ /* 0x008fea000383ffff */
[----:B------:R-:W-:Y:S05]  /*13a80*/  BRA `(.L_x_3040) ;  /* 0xffffff2c003c7947 */ /* 0x000fea000383ffff */
.L_x_2880:
[----:B-1----:R-:W-:-:S07]  /*13a90*/  MOV R0, UR22 ;  /* 0x0000001600007c02 */ /* 0x002fce0008000f00 */
.L_x_3041:
[----:B-1----:R1:W2:Y:S02]  /*13aa0*/  SYNCS.PHASECHK.TRANS64.TRYWAIT P0, [R0+URZ+0x388b0], R2 ;  /* 0x0388b002000075a7 */ /* 0x0022a400080011ff */
[----:B--2---:R-:W-:Y:S05]  /*13ab0*/  @!P0 NANOSLEEP.SYNCS 0x989680 ;  /* 0x009896800000895d */ /* 0x004fea0003900000 */
[----:B------:R-:W2:Y:S02]  /*13ac0*/  @!P0 SYNCS.PHASECHK.TRANS64 P0, [R0+URZ+0x388b0], R2 ;  /* 0x0388b002000085a7 */ /* 0x000ea400080010ff */
[----:B--2---:R-:W-:Y:S05]  /*13ad0*/  @!P0 BRA `(.L_x_3041) ;  /* 0xfffffffc00f08947 */ /* 0x004fea000383ffff */
[----:B------:R-:W-:Y:S05]  /*13ae0*/  BRA `(.L_x_3042) ;  /* 0xffffff30003c7947 */ /* 0x000fea000383ffff */
.L_x_2883:
[----:B------:R-:W-:-:S07]  /*13af0*/  MOV R0, UR22 ;  /* 0x0000001600007c02 */ /* 0x000fce0008000f00 */
.L_x_3043:
[----:B--2---:R2:W3:Y:S02]  /*13b00*/  SYNCS.PHASECHK.TRANS64.TRYWAIT P0, [R0+URZ+0x388b8], R2 ;  /* 0x0388b802000075a7 */ /* 0x0044e400080011ff */
[----:B---3--:R-:W-:Y:S05]  /*13b10*/  @!P0 NANOSLEEP.SYNCS 0x989680 ;  /* 0x009896800000895d */ /* 0x008fea0003900000 */
[----:B------:R-:W3:Y:S02]  /*13b20*/  @!P0 SYNCS.PHASECHK.TRANS64 P0, [R0+URZ+0x388b8], R2 ;  /* 0x0388b802000085a7 */ /* 0x000ee400080010ff */
[----:B---3--:R-:W-:Y:S05]  /*13b30*/  @!P0 BRA `(.L_x_3043) ;  /* 0xfffffffc00f08947 */ /* 0x008fea000383ffff */
[----:B------:R-:W-:Y:S05]  /*13b40*/  BRA `(.L_x_3044) ;  /* 0xffffff3000447947 */ /* 0x000fea000383ffff */
.L_x_2885:
[----:B--2---:R-:W-:-:S07]  /*13b50*/  MOV R0, UR22 ;  /* 0x0000001600007c02 */ /* 0x004fce0008000f00 */
.L_x_3045:
[----:B--2---:R2:W3:Y:S02]  /*13b60*/  SYNCS.PHASECHK.TRANS64.TRYWAIT P0, [R0+URZ+0x38890], R13 ;  /* 0x0388900d000075a7 */ /* 0x0044e400080011ff */
[----:B---3--:R-:W-:Y:S05]  /*13b70*/  @!P0 NANOSLEEP.SYNCS 0x989680 ;  /* 0x009896800000895d */ /* 0x008fea0003900000 */
[----:B------:R-:W3:Y:S02]  /*13b80*/  @!P0 SYNCS.PHASECHK.TRANS64 P0, [R0+URZ+0x38890], R13 ;  /* 0x0388900d000085a7 */ /* 0x000ee400080010ff */
[----:B---3--:R-:W-:Y:S05]  /*13b90*/  @!P0 BRA `(.L_x_3045) ;  /* 0xfffffffc00f08947 */ /* 0x008fea000383ffff */
[----:B------:R-:W-:Y:S05]  /*13ba0*/  BRA `(.L_x_3046) ;  /* 0xffffff3000407947 */ /* 0x000fea000383ffff */
.L_x_2893:
[----:B------:R-:W-:-:S07]  /*13bb0*/  MOV R2, UR14 ;  /* 0x0000000e00027c02 */ /* 0x000fce0008000f00 */
.L_x_3047:
[----:B-1----:R1:W2:Y:S02]  /*13bc0*/  SYNCS.PHASECHK.TRANS64.TRYWAIT P0, [R2+URZ+0x38870], R3 ;  /* 0x03887003020075a7 */ /* 0x0022a400080011ff */
[----:B--2---:R-:W-:Y:S05]  /*13bd0*/  @!P0 NANOSLEEP.SYNCS 0x989680 ;  /* 0x009896800000895d */ /* 0x004fea0003900000 */
[----:B------:R-:W2:Y:S02]  /*13be0*/  @!P0 SYNCS.PHASECHK.TRANS64 P0, [R2+URZ+0x38870], R3 ;  /* 0x03887003020085a7 */ /* 0x000ea400080010ff */
[----:B--2---:R-:W-:Y:S05]  /*13bf0*/  @!P0 BRA `(.L_x_3047) ;  /* 0xfffffffc00f08947 */ /* 0x004fea000383ffff */
[----:B------:R-:W-:Y:S05]  /*13c00*/  BRA `(.L_x_3048) ;  /* 0xffffff3c00cc7947 */ /* 0x000fea000383ffff */
.L_x_2915:
[----:B--2---:R2:W3:Y:S02]  /*13c10*/  SYNCS.PHASECHK.TRANS64.TRYWAIT P1, [R56+URZ+0x38850], R0 ;  /* 0x03885000380075a7 */ /* 0x0044e400080211ff */
[----:B---3--:R-:W-:Y:S05]  /*13c20*/  @!P1 NANOSLEEP.SYNCS 0x989680 ;  /* 0x009896800000995d */ /* 0x008fea0003900000 */
[----:B------:R-:W3:Y:S02]  /*13c30*/  @!P1 SYNCS.PHASECHK.TRANS64 P1, [R56+URZ+0x38850], R0 ;  /* 0x03885000380095a7 */ /* 0x000ee400080210ff */
[----:B---3--:R-:W-:Y:S05]  /*13c40*/  @!P1 BRA `(.L_x_2915) ;  /* 0xfffffffc00f09947 */ /* 0x008fea000383ffff */
[----:B------:R-:W-:Y:S05]  /*13c50*/  BRA `(.L_x_3049) ;  /* 0xffffff4c00f47947 */ /* 0x000fea000383ffff */
.L_x_2918:
[----:B-1----:R1:W2:Y:S02]  /*13c60*/  SYNCS.PHASECHK.TRANS64.TRYWAIT P1, [R56+URZ+0x38888], R0 ;  /* 0x03888800380075a7 */ /* 0x0022a400080211ff */
[----:B--2---:R-:W-:Y:S05]  /*13c70*/  @!P1 NANOSLEEP.SYNCS 0x989680 ;  /* 0x009896800000995d */ /* 0x004fea0003900000 */
[----:B------:R-:W2:Y:S02]  /*13c80*/  @!P1 SYNCS.PHASECHK.TRANS64 P1, [R56+URZ+0x38888], R0 ;  /* 0x03888800380095a7 */ /* 0x000ea400080210ff */
[----:B--2---:R-:W-:Y:S05]  /*13c90*/  @!P1 BRA `(.L_x_2918) ;  /* 0xfffffffc00f09947 */ /* 0x004fea000383ffff */
[----:B------:R-:W-:Y:S05]  /*13ca0*/  BRA `(.L_x_3050) ;  /* 0xffffff4c00fc7947 */ /* 0x000fea000383ffff */
.L_x_2921:
[----:B-1----:R1:W2:Y:S02]  /*13cb0*/  SYNCS.PHASECHK.TRANS64.TRYWAIT P0, [R56+URZ+0x38830], R4 ;  /* 0x03883004380075a7 */ /* 0x0022a400080011ff */
[----:B--2---:R-:W-:Y:S05]  /*13cc0*/  @!P0 NANOSLEEP.SYNCS 0x989680 ;  /* 0x009896800000895d */ /* 0x004fea0003900000 */
[----:B------:R-:W2:Y:S02]  /*13cd0*/  @!P0 SYNCS.PHASECHK.TRANS64 P0, [R56+URZ+0x38830], R4 ;  /* 0x03883004380085a7 */ /* 0x000ea400080010ff */
[----:B--2---:R-:W-:Y:S05]  /*13ce0*/  @!P0 BRA `(.L_x_2921) ;  /* 0xfffffffc00f08947 */ /* 0x004fea000383ffff */
[----:B------:R-:W-:Y:S05]  /*13cf0*/  BRA `(.L_x_3051) ;  /* 0xffffff5000107947 */ /* 0x000fea000383ffff */
.L_x_2922:
[----:B------:R-:W-:Y:S01]  /*13d00*/  MOV R12, RZ ;  /* 0x000000ff000c7202 */ /* 0x000fe20000000f00 */
[----:B------:R-:W-:Y:S01]  /*13d10*/  HFMA2 R11, -RZ, RZ, 0, 1.847743988037109375e-06 ;  /* 0x0000001fff0b7431 */ /* 0x000fe200000001ff */
[----:B------:R-:W-:Y:S01]  /*13d20*/  MOV R15, 0xffffffff ;  /* 0xffffffff000f7802 */ /* 0x000fe20000000f00 */
[----:B------:R-:W-:Y:S06]  /*13d30*/  BSSY B0, `(.L_x_3052) ;  /* 0x0000004000007945 */ /* 0x000fec0003800000 */
[----:B------:R-:W-:Y:S05]  /*13d40*/  WARPSYNC.COLLECTIVE R15, `(.L_x_3053) ;  /* 0x000000000f087348 */ /* 0x000fea0003c00000 */
[----:B------:R1:W2:Y:S02]  /*13d50*/  SHFL.IDX P6, R14, R13, R12, R11 ;  /* 0x0000000c0d0e7389 */ /* 0x0002a400000c000b */
[----:B-12---:R-:W-:Y:S05]  /*13d60*/  ENDCOLLECTIVE ;  /* 0x000000000000791b */ /* 0x006fea0003800000 */
.L_x_3053:
[----:B------:R-:W-:Y:S05]  /*13d70*/  BSYNC B0 ;  /* 0x0000000000007941 */ /* 0x000fea0003800000 */
.L_x_3052:
[----:B------:R-:W-:Y:S05]  /*13d80*/  BRA `(.L_x_3054) ;  /* 0xffffff5000347947 */ /* 0x000fea000383ffff */
.L_x_2938:
[----:B------:R1:W1:Y:S02]  /*13d90*/  SYNCS.PHASECHK.TRANS64.TRYWAIT P0, [R56+URZ+0x38840], R0 ;  /* 0x03884000380075a7 */ /* 0x00026400080011ff */
[----:B-1----:R-:W-:Y:S05]  /*13da0*/  @!P0 NANOSLEEP.SYNCS 0x989680 ;  /* 0x009896800000895d */ /* 0x002fea0003900000 */
[----:B------:R-:W1:Y:S02]  /*13db0*/  @!P0 SYNCS.PHASECHK.TRANS64 P0, [R56+URZ+0x38840], R0 ;  /* 0x03884000380085a7 */ /* 0x000e6400080010ff */
[----:B-1----:R-:W-:Y:S05]  /*13dc0*/  @!P0 BRA `(.L_x_2938) ;  /* 0xfffffffc00f08947 */ /* 0x002fea000383ffff */
[----:B------:R-:W-:Y:S05]  /*13dd0*/  BRA `(.L_x_3055) ;  /* 0xffffffa000c07947 */ /* 0x000fea000383ffff */
.L_x_2941:
[----:B------:R1:W1:Y:S02]  /*13de0*/  SYNCS.PHASECHK.TRANS64.TRYWAIT P0, [R56+URZ+0x38860], R0 ;  /* 0x03886000380075a7 */ /* 0x00026400080011ff */
[----:B-1----:R-:W-:Y:S05]  /*13df0*/  @!P0 NANOSLEEP.SYNCS 0x989680 ;  /* 0x009896800000895d */ /* 0x002fea0003900000 */
[----:B------:R-:W1:Y:S02]  /*13e00*/  @!P0 SYNCS.PHASECHK.TRANS64 P0, [R56+URZ+0x38860], R0 ;  /* 0x03886000380085a7 */ /* 0x000e6400080010ff */
[----:B-1----:R-:W-:Y:S05]  /*13e10*/  @!P0 BRA `(.L_x_2941) ;  /* 0xfffffffc00f08947 */ /* 0x002fea000383ffff */
[----:B------:R-:W-:Y:S05]  /*13e20*/  BRA `(.L_x_3056) ;  /* 0xffffffa000cc7947 */ /* 0x000fea000383ffff */
.L_x_2943:
[----:B------:R1:W1:Y:S02]  /*13e30*/  SYNCS.PHASECHK.TRANS64.TRYWAIT P0, [R56+URZ+0x38898], R3 ;  /* 0x03889803380075a7 */ /* 0x00026400080011ff */
[----:B-1----:R-:W-:Y:S05]  /*13e40*/  @!P0 NANOSLEEP.SYNCS 0x989680 ;  /* 0x009896800000895d */ /* 0x002fea0003900000 */
[----:B------:R-:W1:Y:S02]  /*13e50*/  @!P0 SYNCS.PHASECHK.TRANS64 P0, [R56+URZ+0x38898], R3 ;  /* 0x03889803380085a7 */ /* 0x000e6400080010ff */
[----:B-1----:R-:W-:Y:S05]  /*13e60*/  @!P0 BRA `(.L_x_2943) ;  /* 0xfffffffc00f08947 */ /* 0x002fea000383ffff */
[----:B------:R-:W-:Y:S05]  /*13e70*/  BRA `(.L_x_3057) ;  /* 0xffffffa000e07947 */ /* 0x000fea000383ffff */
.L_x_2951:
[----:B-1----:R-:W-:-:S04]  /*13e80*/  MOV R0, UR37 ;  /* 0x0000002500007c02 */ /* 0x002fc80008000f00 */
[----:B------:R1:W2:Y:S03]  /*13e90*/  SYNCS.PHASECHK.TRANS64.TRYWAIT P1, [R0+URZ+0x388a0], R3 ;  /* 0x0388a003000075a7 */ /* 0x0002a600080211ff */
[----:B--2---:R-:W-:Y:S05]  /*13ea0*/  @!P1 NANOSLEEP.SYNCS 0x989680 ;  /* 0x009896800000995d */ /* 0x004fea0003900000 */
[----:B------:R-:W2:Y:S02]  /*13eb0*/  @!P1 SYNCS.PHASECHK.TRANS64 P1, [R0+URZ+0x388a0], R3 ;  /* 0x0388a003000095a7 */ /* 0x000ea400080210ff */
[----:B--2---:R-:W-:Y:S05]  /*13ec0*/  @!P1 BRA `(.L_x_2951) ;  /* 0xfffffffc00ec9947 */ /* 0x004fea000383ffff */
[----:B------:R-:W-:Y:S05]  /*13ed0*/  BRA `(.L_x_3058) ;  /* 0xffffffc000147947 */ /* 0x000fea000383ffff */
.L_x_2974:
[----:B------:R-:W-:-:S07]  /*13ee0*/  MOV R0, UR37 ;  /* 0x0000002500007c02 */ /* 0x000fce0008000f00 */
.L_x_3059:
[----:B------:R1:W1:Y:S02]  /*13ef0*/  SYNCS.PHASECHK.TRANS64.TRYWAIT P1, [R0+URZ+0x388a8], R3 ;  /* 0x0388a803000075a7 */ /* 0x00026400080211ff */
[----:B-1----:R-:W-:Y:S05]  /*13f00*/  @!P1 NANOSLEEP.SYNCS 0x989680 ;  /* 0x009896800000995d */ /* 0x002fea0003900000 */
[----:B------:R-:W1:Y:S02]  /*13f10*/  @!P1 SYNCS.PHASECHK.TRANS64 P1, [R0+URZ+0x388a8], R3 ;  /* 0x0388a803000095a7 */ /* 0x000e6400080210ff */
[----:B-1----:R-:W-:Y:S05]  /*13f20*/  @!P1 BRA `(.L_x_3059) ;  /* 0xfffffffc00f09947 */ /* 0x002fea000383ffff */
[----:B------:R-:W-:Y:S05]  /*13f30*/  BRA `(.L_x_3060) ;  /* 0xffffffd400807947 */ /* 0x000fea000383ffff */
        .weak           $__internal_33_$__cuda_sm10x_tcgen05_guardrail_trap_col_being_dealloced_not_returned_by_alloc
        .type           $__internal_33_$__cuda_sm10x_tcgen05_guardrail_trap_col_being_dealloced_not_returned_by_alloc,@function
        .size           $__internal_33_$__cuda_sm10x_tcgen05_guardrail_trap_col_being_dealloced_not_returned_by_alloc,($__internal_34_$__cuda_sm10x_tcgen05_guardrail_trap_phase_invalid_during_alloc - $__internal_33_$__cuda_sm10x_tcgen05_guardrail_trap_col_being_dealloced_not_returned_by_alloc)
$__internal_33_$__cuda_sm10x_tcgen05_guardrail_trap_col_being_dealloced_not_returned_by_alloc:
[----:B------:R-:W-:Y:S05]  /*13f40*/  BPT.TRAP 0x1 ;  /* 0x000000040000795c */ /* 0x000fea0000300000 */
[----:B------:R-:W-:-:S04]  /*13f50*/  HFMA2 R3, -RZ, RZ, 0, 0 ;  /* 0x00000000ff037431 */ /* 0x000fc800000001ff */
[----:B------:R-:W-:Y:S05]  /*13f60*/  RET.REL.NODEC R2 `(_ZN7cutlass13device_kernelINS_4fmha6kernel36Sm100FmhaBwdKernelTmaWarpSpecializedIN4cute5tupleIJiiiiNS5_IJNS5_IJiiEEEiEEEEEENS_6half_tEfNS5_IJNS4_1CILi128EEESB_SB_SB_EEENS1_10collective23ResidualMaskForBackwardEEEEEvNT_6ParamsE) ;  /* 0xfffffec002247950 */ /* 0x000fea0003c3ffff */
        .weak           $__internal_34_$__cuda_sm10x_tcgen05_guardrail_trap_phase_invalid_during_alloc
        .type           $__internal_34_$__cuda_sm10x_tcgen05_guardrail_trap_phase_invalid_during_alloc,@function
        .size           $__internal_34_$__cuda_sm10x_tcgen05_guardrail_trap_phase_invalid_during_alloc,($__internal_35_$__cuda_sm10x_tcgen05_guardrail_trap_unallocated_columns_being_dealloced - $__internal_34_$__cuda_sm10x_tcgen05_guardrail_trap_phase_invalid_during_alloc)
$__internal_34_$__cuda_sm10x_tcgen05_guardrail_trap_phase_invalid_during_alloc:
[----:B------:R-:W-:Y:S05]  /*13f70*/  BPT.TRAP 0x1 ;  /* 0x000000040000795c */ /* 0x000fea0000300000 */
[----:B------:R-:W-:-:S04]  /*13f80*/  MOV R3, 0x0 ;  /* 0x0000000000037802 */ /* 0x000fc80000000f00 */
[----:B------:R-:W-:Y:S05]  /*13f90*/  RET.REL.NODEC R2 `(_ZN7cutlass13device_kernelINS_4fmha6kernel36Sm100FmhaBwdKernelTmaWarpSpecializedIN4cute5tupleIJiiiiNS5_IJNS5_IJiiEEEiEEEEEENS_6half_tEfNS5_IJNS4_1CILi128EEESB_SB_SB_EEENS1_10collective23ResidualMaskForBackwardEEEEEvNT_6ParamsE) ;  /* 0xfffffec002187950 */ /* 0x000fea0003c3ffff */
        .weak           $__internal_35_$__cuda_sm10x_tcgen05_guardrail_trap_unallocated_columns_being_dealloced
        .type           $__internal_35_$__cuda_sm10x_tcgen05_guardrail_trap_unallocated_columns_being_dealloced,@function
        .size           $__internal_35_$__cuda_sm10x_tcgen05_guardrail_trap_unallocated_columns_being_dealloced,($__internal_36_$__cuda_sm20_div_u16 - $__internal_35_$__cuda_sm10x_tcgen05_guardrail_trap_unallocated_columns_being_dealloced)
$__internal_35_$__cuda_sm10x_tcgen05_guardrail_trap_unallocated_columns_being_dealloced:
[----:B------:R-:W-:Y:S05]  /*13fa0*/  BPT.TRAP 0x1 ;  /* 0x000000040000795c */ /* 0x000fea0000300000 */
[----:B------:R-:W-:-:S04]  /*13fb0*/  HFMA2 R3, -RZ, RZ, 0, 0 ;  /* 0x00000000ff037431 */ /* 0x000fc800000001ff */
[----:B------:R-:W-:Y:S05]  /*13fc0*/  RET.REL.NODEC R2 `(_ZN7cutlass13device_kernelINS_4fmha6kernel36Sm100FmhaBwdKernelTmaWarpSpecializedIN4cute5tupleIJiiiiNS5_IJNS5_IJiiEEEiEEEEEENS_6half_tEfNS5_IJNS4_1CILi128EEESB_SB_SB_EEENS1_10collective23ResidualMaskForBackwardEEEEEvNT_6ParamsE) ;  /* 0xfffffec0020c7950 */ /* 0x000fea0003c3ffff */
        .weak           $__internal_36_$__cuda_sm20_div_u16
        .type           $__internal_36_$__cuda_sm20_div_u16,@function
        .size           $__internal_36_$__cuda_sm20_div_u16,(.L_x_7283 - $__internal_36_$__cuda_sm20_div_u16)
$__internal_36_$__cuda_sm20_div_u16:
        /* <DEDUP_REMOVED lines=18> */
[----:B------:R-:W-:Y:S06]  /*140f0*/  RET.REL.NODEC R4 `(_ZN7cutlass13device_kernelINS_4fmha6kernel36Sm100FmhaBwdKernelTmaWarpSpecializedIN4cute5tupleIJiiiiNS5_IJNS5_IJiiEEEiEEEEEENS_6half_tEfNS5_IJNS4_1CILi128EEESB_SB_SB_EEENS1_10collective23ResidualMaskForBackwardEEEEEvNT_6ParamsE) ;  /* 0xfffffebc04c07950 */ /* 0x000fec0003c3ffff */
.L_x_3061:
        /* <DEDUP_REMOVED lines=16> */
.L_x_7283:


//--------------------- .text._ZN7cutlass13device_kernelINS_4fmha6kernel36Sm100FmhaBwdKernelTmaWarpSpecializedIN4cute5tupleIJNS1_10collective14VariableLengthES7_iiNS5_IJNS5_IJiiEEEiEEEEEENS_6half_tEfNS5_IJNS4_1CILi128EEESD_SD_SD_EEENS6_23ResidualMaskForBackwardEEEEEvNT_6ParamsE --------------------------
	.section	.text._ZN7cutlass13device_kernelINS_4fmha6kernel36Sm100FmhaBwdKernelTmaWarpSpecializedIN4cute5tupleIJNS1_10collective14VariableLengthES7_iiNS5_IJNS5_IJiiEEEiEEEEEENS_6half_tEfNS5_IJNS4_1CILi128EEESD_SD_SD_EEENS6_23ResidualMaskForBackwardEEEEEvNT_6ParamsE,"ax",@progbits
	.align	128
.text._ZN7cutlass13device_kernelINS_4fmha6kernel36Sm100FmhaBwdKernelTmaWarpSpecializedIN4cute5tupleIJNS1_10collective14VariableLengthES7_iiNS5_IJNS5_IJiiEEEiEEEEEENS_6half_tEfNS5_IJNS4_1CILi128EEESD_SD_SD_EEENS6_23ResidualMaskForBackwardEEEEEvNT_6ParamsE:
        .type           _ZN7cutlass13device_kernelINS_4fmha6kernel36Sm100FmhaBwdKernelTmaWarpSpecializedIN4cute5tupleIJNS1_10collective14VariableLengthES7_iiNS5_IJNS5_IJiiEEEiEEEEEENS_6half_tEfNS5_IJNS4_1CILi128EEESD_SD_SD_EEENS6_23ResidualMaskForBackwardEEEEEvNT_6ParamsE,@function
        .size           _ZN7cutlass13device_kernelINS_4fmha6kernel36Sm100FmhaBwdKernelTmaWarpSpecializedIN4cute5tupleIJNS1_10collective14VariableLengthES7_iiNS5_IJNS5_IJiiEEEiEEEEEENS_6half_tEfNS5_IJNS4_1CILi128EEESD_SD_SD_EEENS6_23ResidualMaskForBackwardEEEEEvNT_6ParamsE,(.L_x_7288 - _ZN7cutlass13device_kernelINS_4fmha6kernel36Sm100FmhaBwdKernelTmaWarpSpecializedIN4cute5tupleIJNS1_10collective14VariableLengthES7_iiNS5_IJNS5_IJiiEEEiEEEEEENS_6half_tEfNS5_IJNS4_1CILi128EEESD_SD_SD_EEENS6_23ResidualMaskForBackwardEEEEEvNT_6ParamsE)
        .other          _ZN7cutlass13device_kernelINS_4fmha6kernel36Sm100FmhaBwdKernelTmaWarpSpecializedIN4cute5tupleIJNS1_10collective14VariableLengthES7_iiNS5_IJNS5_IJiiEEEiEEEEEENS_6half_tEfNS5_IJNS4_1CILi128EEESD_SD_SD_EEENS6_23ResidualMaskForBackwardEEEEEvNT_6ParamsE,@"STO_CUDA_ENTRY STV_DEFAULT"
_ZN7cutlass13device_kernelINS_4fmha6kernel36Sm100FmhaBwdKernelTmaWarpSpecializedIN4cute5tupleIJNS1_10collective14VariableLengthES7_iiNS5_IJNS5_IJiiEEEiEEEEEENS_6half_tEfNS5_IJNS4_1CILi128EEESD_SD_SD_EEENS6_23ResidualMaskForBackwardEEEEEvNT_6ParamsE:
        /* <DEDUP_REMOVED lines=30> */
.L_x_3063:
        /* <DEDUP_REMOVED lines=12> */
.L_x_3064:
        /* <DEDUP_REMOVED lines=9> */
.L_x_3065:
        /* <DEDUP_REMOVED lines=8> */
.L_x_3066:
[----:B------:R-:W-:Y:S05]  /*03b0*/  BSYNC.RECONVERGENT B0 ;  /* 0x0000000000007941 */ /* 0x000fea0003800200 */
.L_x_3062:
        /* <DEDUP_REMOVED lines=18> */
.L_x_3067:
        /* <DEDUP_REMOVED lines=12> */
.L_x_3068:
[----:B------:R-:W-:Y:S02]  /*05a0*/  UPLOP3.LUT UP4, UPT, UPT, UPT, UPT, 0x40, 0x4 ;  /* 0x000000000004789c */ /* 0x000fe40003f8e870 */
[----:B------:R-:W-:Y:S02]  /*05b0*/  UPLOP3.LUT UP3, UPT, UPT, UPT, UPT, 0x80, 0x8 ;  /* 0x000000000008789c */ /* 0x000fe40003f6f070 */
[----:B------:R-:W-:Y:S02]  /*05c0*/  UPLOP3.LUT UP2, UPT, UPT, UPT, UPT, 0x40, 0x4 ;  /* 0x000000000004789c */ /* 0x000fe40003f4e870 */
[----:B------:R-:W-:Y:S02]  /*05d0*/  UPLOP3.LUT UP1, UPT, UPT, UPT, UPT, 0x80, 0x8 ;  /* 0x000000000008789c */ /* 0x000fe40003f2f070 */
.L_x_3069:
        /* <DEDUP_REMOVED lines=15> */
.L_x_3070:
        /* <DEDUP_REMOVED lines=20> */
.L_x_3071:
        /* <DEDUP_REMOVED lines=20> */
.L_x_3072:
        /* <DEDUP_REMOVED lines=20> */
.L_x_3073:
        /* <DEDUP_REMOVED lines=20> */
.L_x_3074:
        /* <DEDUP_REMOVED lines=20> */
.L_x_3075:
        /* <DEDUP_REMOVED lines=20> */
.L_x_3076:
        /* <DEDUP_REMOVED lines=20> */
.L_x_3077:
        /* <DEDUP_REMOVED lines=23> */
.L_x_3078:
        /* <DEDUP_REMOVED lines=64> */
[----:B------:R-:W-:Y:S05]  /*1500*/  CALL.REL.NOINC `($__internal_40_$__cuda_sm20_div_u16) ;  /* 0x00000134007c7944 */ /* 0x000fea0003c00000 */
        /* <DEDUP_REMOVED lines=8> */
.L_x_3084:
        /* <DEDUP_REMOVED lines=22> */
.L_x_3083:
[----:B-1----:R-:W-:Y:S05]  /*16f0*/  BSYNC.RECONVERGENT B0 ;  /* 0x0000000000007941 */ /* 0x002fea0003800200 */
.L_x_3082:
[----:B------:R-:W-:Y:S01]  /*1700*/  IADD3 R6, PT, PT, R14, R6, RZ ;  /* 0x000000060e067210 */ /* 0x000fe20007ffe0ff */
[----:B------:R-:W-:Y:S06]  /*1710*/  @P2 BRA `(.L_x_3084) ;  /* 0xfffffffc009c2947 */ /* 0x000fec000383ffff */
.L_x_3081:
[----:B-1----:R-:W-:Y:S05]  /*1720*/  BSYNC.RECONVERGENT B1 ;  /* 0x0000000000017941 */ /* 0x002fea0003800200 */
.L_x_3080:
[----:B------:R-:W-:Y:S01]  /*1730*/  BSSY.RECONVERGENT B1, `(.L_x_3085) ;  /* 0x000005b000017945 */ /* 0x000fe20003800200 */
[C---:B------:R-:W-:Y:S01]  /*1740*/  LEA R5, R14.reuse, R6, 0x1 ;  /* 0x000000060e057211 */ /* 0x040fe200078e08ff */
[C---:B------:R-:W-:Y:S01]  /*1750*/  IMAD R4, R14.reuse, 0x3, R6 ;  /* 0x000000030e047824 */ /* 0x040fe200078e0206 */
[----:B------:R-:W-:Y:S01]  /*1760*/  SHF.L.U32 R15, R14, 0x2, RZ ;  /* 0x000000020e0f7819 */ /* 0x000fe200000006ff */
[----:B------:R-:W1:Y:S01]  /*1770*/  LDCU UR4, c[0x0][0x3b0] ;  /* 0x00007600ff0477ac */ /* 0x000e620008000800 */
[----:B------:R-:W-:-:S07]  /*1780*/  IADD3 R3, PT, PT, R6, R14, RZ ;  /* 0x0000000e06037210 */ /* 0x000fce0007ffe0ff */
.L_x_3094:
        /* <DEDUP_REMOVED lines=28> */
.L_x_3087:
[----:B-1----:R-:W-:Y:S05]  /*1950*/  BSYNC.RECONVERGENT B0 ;  /* 0x0000000000007941 */ /* 0x002fea0003800200 */
.L_x_3086:
        /* <DEDUP_REMOVED lines=15> */
.L_x_3089:
[----:B------:R-:W-:Y:S05]  /*1a50*/  BSYNC.RECONVERGENT B0 ;  /* 0x0000000000007941 */ /* 0x000fea0003800200 */
.L_x_3088:
        /* <DEDUP_REMOVED lines=15> */
.L_x_3091:
[----:B------:R-:W-:Y:S05]  /*1b50*/  BSYNC.RECONVERGENT B0 ;  /* 0x0000000000007941 */ /* 0x000fea0003800200 */
.L_x_3090:
        /* <DEDUP_REMOVED lines=16> */
.L_x_3093:
[----:B------:R-:W-:Y:S05]  /*1c60*/  BSYNC.RECONVERGENT B0 ;  /* 0x0000000000007941 */ /* 0x000fea0003800200 */
.L_x_3092:
        /* <DEDUP_REMOVED lines=8> */
.L_x_3085:
[----:B------:R-:W-:Y:S01]  /*1cf0*/  ISETP.NE.AND P0, PT, R16, 0x2, PT ;  /* 0x000000021000780c */ /* 0x000fe20003f05270 */
[----:B------:R-:W1:Y:S01]  /*1d00*/  LDCU UR4, c[0x0][0x3b4] ;  /* 0x00007680ff0477ac */ /* 0x000e620008000800 */
[----:B------:R-:W-:Y:S11]  /*1d10*/  BSSY.RECONVERGENT B1, `(.L_x_3095) ;  /* 0x000001c000017945 */ /* 0x000ff60003800200 */
[----:B------:R-:W-:Y:S05]  /*1d20*/  @!P0 BRA `(.L_x_3096) ;  /* 0x0000000000688947 */ /* 0x000fea0003800000 */
[----:B------:R-:W-:-:S07]  /*1d30*/  HFMA2 R5, -RZ, RZ, 0, 0 ;  /* 0x00000000ff057431 */ /* 0x000fce00000001ff */
.L_x_3099:
        /* <DEDUP_REMOVED lines=22> */
.L_x_3098:
[----:B-1----:R-:W-:Y:S05]  /*1ea0*/  BSYNC.RECONVERGENT B0 ;  /* 0x0000000000007941 */ /* 0x002fea0003800200 */
.L_x_3097:
[----:B------:R-:W-:Y:S01]  /*1eb0*/  IADD3 R2, PT, PT, R14, R2, RZ ;  /* 0x000000020e027210 */ /* 0x000fe20007ffe0ff */
[----:B------:R-:W-:Y:S06]  /*1ec0*/  @P2 BRA `(.L_x_3099) ;  /* 0xfffffffc009c2947 */ /* 0x000fec000383ffff */
.L_x_3096:
[----:B-1----:R-:W-:Y:S05]  /*1ed0*/  BSYNC.RECONVERGENT B1 ;  /* 0x0000000000017941 */ /* 0x002fea0003800200 */
.L_x_3095:
[----:B------:R-:W-:Y:S01]  /*1ee0*/  BSSY.RECONVERGENT B1, `(.L_x_3100) ;  /* 0x000005a000017945 */ /* 0x000fe20003800200 */
[C---:B------:R-:W-:Y:S01]  /*1ef0*/  LEA R5, R14.reuse, R2, 0x1 ;  /* 0x000000020e057211 */ /* 0x040fe200078e08ff */
[----:B------:R-:W-:Y:S01]  /*1f00*/  IMAD R4, R14, 0x3, R2 ;  /* 0x000000030e047824 */ /* 0x000fe200078e0202 */
[----:B------:R-:W-:Y:S01]  /*1f10*/  IADD3 R3, PT, PT, R2, R14, RZ ;  /* 0x0000000e02037210 */ /* 0x000fe20007ffe0ff */
[----:B------:R-:W1:Y:S06]  /*1f20*/  LDCU UR4, c[0x0][0x3b4] ;  /* 0x00007680ff0477ac */ /* 0x000e6c0008000800 */
.L_x_3109:
        /* <DEDUP_REMOVED lines=28> */
.L_x_3102:
[----:B-1----:R-:W-:Y:S05]  /*20f0*/  BSYNC.RECONVERGENT B0 ;  /* 0x0000000000007941 */ /* 0x002fea0003800200 */
.L_x_3101:
        /* <DEDUP_REMOVED lines=15> */
.L_x_3104:
[----:B------:R-:W-:Y:S05]  /*21f0*/  BSYNC.RECONVERGENT B0 ;  /* 0x0000000000007941 */ /* 0x000fea0003800200 */
.L_x_3103:
        /* <DEDUP_REMOVED lines=15> */
.L_x_3106:
[----:B------:R-:W-:Y:S05]  /*22f0*/  BSYNC.RECONVERGENT B0 ;  /* 0x0000000000007941 */ /* 0x000fea0003800200 */
.L_x_3105:
        /* <DEDUP_REMOVED lines=16> */
.L_x_3108:
[----:B------:R-:W-:Y:S05]  /*2400*/  BSYNC.RECONVERGENT B0 ;  /* 0x0000000000007941 */ /* 0x000fea0003800200 */
.L_x_3107:
        /* <DEDUP_REMOVED lines=8> */
.L_x_3100:
[----:B------:R-:W-:Y:S05]  /*2490*/  EXIT ;  /* 0x000000000000794d */ /* 0x000fea0003800000 */
.L_x_3079:
        /* <DEDUP_REMOVED lines=8> */
.L_x_7170:
[----:B------:R-:W-:Y:S05]  /*2520*/  BRX R4 -0x2530                                                                                                                                                                                                                                                                                                                                                                                                                                                           (*"BRANCH_TARGETS .L_x_7171,.L_x_7172,.L_x_7173"*) ;  /* 0xffffffd804b47949 */ /* 0x000fea000383ffff */
.L_x_7171:
[----:B------:R-:W-:-:S08]  /*2530*/  NOP ;  /* 0x0000000000007918 */ /* 0x000fd00000000000 */
[----:B------:R-:W1:-:S00]  /*2540*/  USETMAXREG.DEALLOC.CTAPOOL 0x60 ;  /* 0x00000060000079c8 */ /* 0x000e4000080e0500 */
[----:B-1----:R-:W2:Y:S01]  /*2550*/  LDL R6, [R1+0x4] ;  /* 0x0000040001067983 */ /* 0x002ea20000100800 */
[----:B------:R-:W-:Y:S01]  /*2560*/  BSSY.RECONVERGENT B0, `(.L_x_3111) ;  /* 0x0000004000007945 */ /* 0x000fe20003800200 */
[----:B--2---:R-:W-:-:S13]  /*2570*/  LOP3.LUT P0, RZ, R6, 0x2, RZ, 0xc0, !PT ;  /* 0x0000000206ff7812 */ /* 0x004fda000780c0ff */
[----:B------:R-:W-:Y:S05]  /*2580*/  @!P0 BRA `(.L_x_3112) ;  /* 0x0000000000048947 */ /* 0x000fea0003800000 */
[----:B------:R-:W-:Y:S05]  /*2590*/  BPT.TRAP 0x1 ;  /* 0x000000040000795c */ /* 0x000fea0000300000 */
.L_x_3112:
[----:B------:R-:W-:Y:S05]  /*25a0*/  BSYNC.RECONVERGENT B0 ;  /* 0x0000000000007941 */ /* 0x000fea0003800200 */
.L_x_3111:
        /* <DEDUP_REMOVED lines=8> */
.L_x_3317:
        /* <DEDUP_REMOVED lines=9> */
.L_x_3115:
[----:B------:R-:W-:Y:S05]  /*26c0*/  BSYNC.RECONVERGENT B0 ;  /* 0x0000000000007941 */ /* 0x000fea0003800200 */
.L_x_3114:
[----:B------:R-:W-:Y:S01]  /*26d0*/  LOP3.LUT P0, R2, R2, 0x1f, RZ, 0xc0, !PT ;  /* 0x0000001f02027812 */ /* 0x000fe2000780c0ff */
[----:B------:R-:W-:Y:S03]  /*26e0*/  BSSY.RECONVERGENT B0, `(.L_x_3116) ;  /* 0x0000004000007945 */ /* 0x000fe60003800200 */
[----:B------:R-:W-:-:S13]  /*26f0*/  PLOP3.LUT P0, PT, P0, P6, PT, 0x8f, 0xf8 ;  /* 0x0000000000f8781c */ /* 0x000fda000070d177 */
[----:B------:R-:W-:Y:S05]  /*2700*/  @P0 BRA `(.L_x_3117) ;  /* 0x0000000000040947 */ /* 0x000fea0003800000 */
[----:B------:R-:W-:Y:S05]  /*2710*/  BPT.TRAP 0x1 ;  /* 0x000000040000795c */ /* 0x000fea0000300000 */
.L_x_3117:
[----:B------:R-:W-:Y:S05]  /*2720*/  BSYNC.RECONVERGENT B0 ;  /* 0x0000000000007941 */ /* 0x000fea0003800200 */
.L_x_3116:
[----:B------:R-:W-:Y:S01]  /*2730*/  LOP3.LUT P0, RZ, R5, 0x2, RZ, 0xc0, !PT ;  /* 0x0000000205ff7812 */ /* 0x000fe2000780c0ff */
[----:B------:R-:W-:-:S12]  /*2740*/  BSSY.RECONVERGENT B0, `(.L_x_3118) ;  /* 0x0000003000007945 */ /* 0x000fd80003800200 */
[----:B------:R-:W-:Y:S05]  /*2750*/  @!P0 BRA `(.L_x_3119) ;  /* 0x0000000000048947 */ /* 0x000fea0003800000 */
[----:B------:R-:W-:Y:S05]  /*2760*/  BPT.TRAP 0x1 ;  /* 0x000000040000795c */ /* 0x000fea0000300000 */
.L_x_3119:
[----:B------:R-:W-:Y:S05]  /*2770*/  BSYNC.RECONVERGENT B0 ;  /* 0x0000000000007941 */ /* 0x000fea0003800200 */
.L_x_3118:
[----:B------:R-:W2:Y:S01]  /*2780*/  LDCU.64 UR4, c[0x0][0x348] ;  /* 0x00006900ff0477ac */ /* 0x000ea20008000a00 */
        /* <DEDUP_REMOVED lines=40> */
.L_x_3120:
[----:B------:R-:W1:Y:S02]  /*2a10*/  SYNCS.PHASECHK.TRANS64.TRYWAIT P0, [UR32+0x38838], R0 ;  /* 0x03883800ff0075a7 */ /* 0x000e640008001120 */
[----:B-1----:R-:W-:Y:S05]  /*2a20*/  @!P0 BRA `(.L_x_3121) ;  /* 0x0000011400048947 */ /* 0x002fea0003800000 */
.L_x_3319:
[----:B------:R-:W2:Y:S01]  /*2a30*/  LDCU UR4, c[0x0][0x434] ;  /* 0x00008680ff0477ac */ /* 0x000ea20008000800 */
[----:B------:R-:W4:Y:S01]  /*2a40*/  LDC.64 R10, c[0x0][0x358] ;  /* 0x0000d600ff0a7b82 */ /* 0x000f220000000a00 */
[C---:B-1----:R-:W-:Y:S01]  /*2a50*/  IMAD.SHL.U32 R3, R2.reuse, 0x4, RZ ;  /* 0x0000000402037824 */ /* 0x042fe200078e00ff */
[----:B------:R-:W-:Y:S01]  /*2a60*/  LEA R2, R2, UR32, 0x4 ;  /* 0x0000002002027c11 */ /* 0x000fe2000f8e20ff */
[----:B------:R-:W1:Y:S02]  /*2a70*/  LDCU UR5, c[0x0][0x438] ;  /* 0x00008700ff0577ac */ /* 0x000e640008000800 */
[C---:B------:R-:W-:Y:S01]  /*2a80*/  VIADD R6, R3.reuse, 0x1 ;  /* 0x0000000103067836 */ /* 0x040fe20000000000 */
[C---:B------:R-:W-:Y:S01]  /*2a90*/  ISETP.GE.AND P4, PT, R3.reuse, UR38, PT ;  /* 0x0000002603007c0c */ /* 0x040fe2000bf86270 */
[C---:B---3--:R-:W-:Y:S01]  /*2aa0*/  VIADD R5, R3.reuse, 0x2 ;  /* 0x0000000203057836 */ /* 0x048fe20000000000 */
[----:B------:R-:W3:Y:S01]  /*2ab0*/  LDC.64 R8, c[0x0][0x428] ;  /* 0x00010a00ff087b82 */ /* 0x000ee20000000a00 */
[----:B------:R-:W-:Y:S01]  /*2ac0*/  VIADD R4, R3, 0x3 ;  /* 0x0000000303047836 */ /* 0x000fe20000000000 */
[----:B------:R-:W-:-:S02]  /*2ad0*/  ISETP.GE.AND P3, PT, R6, UR38, PT ;  /* 0x0000002606007c0c */ /* 0x000fc4000bf66270 */
[----:B------:R-:W-:Y:S02]  /*2ae0*/  ISETP.GE.AND P2, PT, R5, UR38, PT ;  /* 0x0000002605007c0c */ /* 0x000fe4000bf46270 */
[----:B------:R-:W-:Y:S01]  /*2af0*/  ISETP.GE.AND P1, PT, R4, UR38, PT ;  /* 0x0000002604007c0c */ /* 0x000fe2000bf26270 */
[----:B--2---:R-:W-:-:S04]  /*2b00*/  UIMAD UR4, UR21, UR4, URZ ;  /* 0x00000004150472a4 */ /* 0x004fc8000f8e02ff */
        /* <DEDUP_REMOVED lines=12> */
[----:B---3--:R-:W-:Y:S01]  /*2bd0*/  IMAD.WIDE.U32 R14, R5, 0x4, R8 ;  /* 0x00000004050e7825 */ /* 0x008fe200078e0008 */
        /* <DEDUP_REMOVED lines=17> */
.L_x_3122:
[----:B------:R-:W-:Y:S01]  /*2cf0*/  SYNCS.ARRIVE.TRANS64.A1T0 RZ, [UR32+0x38830], RZ ;  /* 0x038830ffffff79a7 */ /* 0x000fe20008100020 */
[----:B------:R-:W-:Y:S05]  /*2d00*/  BRA.U !UP1, `(.L_x_3123) ;  /* 0x0000000109047547 */ /* 0x000fea000b800000 */
[----:B------:R-:W-:Y:S05]  /*2d10*/  BPT.TRAP 0x1 ;  /* 0x000000040000795c */ /* 0x000fea0000300000 */
.L_x_3123:
[----:B------:R-:W2:Y:S01]  /*2d20*/  SYNCS.PHASECHK.TRANS64.TRYWAIT P0, [UR32+0x38828], R0 ;  /* 0x03882800ff0075a7 */ /* 0x000ea20008001120 */
[----:B-1----:R-:W-:Y:S01]  /*2d30*/  @!P6 MOV R5, 0x8000 ;  /* 0x000080000005e802 */ /* 0x002fe20000000f00 */
[----:B--2---:R-:W-:Y:S06]  /*2d40*/  @!P0 BRA `(.L_x_3124) ;  /* 0x0000011000548947 */ /* 0x004fec0003800000 */
.L_x_3321:
[----:B------:R2:W-:Y:S01]  /*2d50*/  @!P6 SYNCS.ARRIVE.TRANS64 RZ, [UR32+0x38820], R5 ;  /* 0x03882005ffffe9a7 */ /* 0x0005e20008000020 */
[----:B------:R-:W-:-:S09]  /*2d60*/  UPLOP3.LUT UP2, UPT, UP3, UP2, UPT, 0xf8, 0x8f ;  /* 0x00000000008f789c */ /* 0x000fd20001f45f70 */
[----:B------:R-:W-:Y:S05]  /*2d70*/  BRA.U !UP2, `(.L_x_3125) ;  /* 0x000000010a047547 */ /* 0x000fea000b800000 */
[----:B------:R-:W-:Y:S05]  /*2d80*/  BPT.TRAP 0x1 ;  /* 0x000000040000795c */ /* 0x000fea0000300000 */
.L_x_3125:
[----:B------:R-:W-:Y:S01]  /*2d90*/  LOP3.LUT P0, R13, R13, 0x1f, RZ, 0xc0, !PT ;  /* 0x0000001f0d0d7812 */ /* 0x000fe2000780c0ff */
[----:B------:R-:W-:Y:S03]  /*2da0*/  BSSY.RECONVERGENT B0, `(.L_x_3126) ;  /* 0x0000004000007945 */ /* 0x000fe60003800200 */
[----:B------:R-:W-:-:S13]  /*2db0*/  PLOP3.LUT P0, PT, P0, P6, PT, 0x8f, 0xf8 ;  /* 0x0000000000f8781c */ /* 0x000fda000070d177 */
[----:B------:R-:W-:Y:S05]  /*2dc0*/  @P0 BRA `(.L_x_3127) ;  /* 0x0000000000040947 */ /* 0x000fea0003800000 */
[----:B------:R-:W-:Y:S05]  /*2dd0*/  BPT.TRAP 0x1 ;  /* 0x000000040000795c */ /* 0x000fea0000300000 */
.L_x_3127:
[----:B------:R-:W-:Y:S05]  /*2de0*/  BSYNC.RECONVERGENT B0 ;  /* 0x0000000000007941 */ /* 0x000fea0003800200 */
.L_x_3126:
[----:B------:R-:W-:Y:S05]  /*2df0*/  BRA.U !UP1, `(.L_x_3128) ;  /* 0x0000000109047547 */ /* 0x000fea000b800000 */
[----:B------:R-:W-:Y:S05]  /*2e00*/  BPT.TRAP 0x1 ;  /* 0x000000040000795c */ /* 0x000fea0000300000 */
.L_x_3128:
        /* <DEDUP_REMOVED lines=40> */
.L_x_3129:
[----:B------:R-:W1:Y:S02]  /*3090*/  SYNCS.PHASECHK.TRANS64.TRYWAIT P0, [UR32+0x38848], R0 ;  /* 0x03884800ff0075a7 */ /* 0x000e640008001120 */
[----:B-1----:R-:W-:Y:S05]  /*30a0*/  @!P0 BRA `(.L_x_3130) ;  /* 0x0000010c00948947 */ /* 0x002fea0003800000 */
.L_x_3323:
        /* <DEDUP_REMOVED lines=35> */
.L_x_3131:
        /* <DEDUP_REMOVED lines=15> */
.L_x_3150:
        /* <DEDUP_REMOVED lines=12> */
.L_x_3133:
[----:B-1--4-:R-:W-:Y:S05]  /*3490*/  BSYNC.RECONVERGENT B0 ;  /* 0x0000000000007941 */ /* 0x012fea0003800200 */
.L_x_3132:
[----:B------:R-:W-:Y:S01]  /*34a0*/  ULEA UR17, UR23, UR32, 0x3 ;  /* 0x0000002017117291 */ /* 0x000fe2000f8e18ff */
[----:B------:R-:W-:Y:S02]  /*34b0*/  SHF.L.U32 R5, R9, 0x1f, RZ ;  /* 0x0000001f09057819 */ /* 0x000fe400000006ff */
[----:B------:R-:W-:Y:S06]  /*34c0*/  @!P6 MOV R4, 0x8000 ;  /* 0x000080000004e802 */ /* 0x000fec0000000f00 */
[----:B------:R-:W1:Y:S02]  /*34d0*/  SYNCS.PHASECHK.TRANS64.TRYWAIT P0, [UR17+0x38810], R5 ;  /* 0x03881005ff0075a7 */ /* 0x000e640008001111 */
[----:B-1----:R-:W-:Y:S05]  /*34e0*/  @!P0 BRA `(.L_x_3134) ;  /* 0x00000108009c8947 */ /* 0x002fea0003800000 */
.L_x_3325:
[----:B------:R4:W-:Y:S01]  /*34f0*/  @!P6 SYNCS.ARRIVE.TRANS64 RZ, [UR17+0x38800], R4 ;  /* 0x03880004ffffe9a7 */ /* 0x0009e20008000011 */
[----:B------:R-:W5:Y:S01]  /*3500*/  LDL R6, [R1+0x4] ;  /* 0x0000040001067983 */ /* 0x000f620000100800 */
[----:B------:R-:W-:Y:S01]  /*3510*/  BSSY.RECONVERGENT B0, `(.L_x_3135) ;  /* 0x0000005000007945 */ /* 0x000fe20003800200 */
[----:B-----5:R-:W-:Y:S11]  /*3520*/  LOP3.LUT P0, RZ, R6, 0x1, RZ, 0xc0, !PT ;  /* 0x0000000106ff7812 */ /* 0x020ff6000780c0ff */
[----:B------:R-:W-:Y:S02]  /*3530*/  @!UPT UIADD3 URZ, UPT, UPT, URZ, URZ, URZ ;  /* 0x000000fffffff290 */ /* 0x000fe4000fffe0ff */
[----:B----4-:R-:W-:Y:S05]  /*3540*/  @!P0 BRA `(.L_x_3136) ;  /* 0x0000000000048947 */ /* 0x010fea0003800000 */
[----:B------:R-:W-:Y:S05]  /*3550*/  BPT.TRAP 0x1 ;  /* 0x000000040000795c */ /* 0x000fea0000300000 */
.L_x_3136:
[----:B------:R-:W-:Y:S05]  /*3560*/  BSYNC.RECONVERGENT B0 ;  /* 0x0000000000007941 */ /* 0x000fea0003800200 */
.L_x_3135:
[----:B------:R-:W-:Y:S01]  /*3570*/  ISETP.EQ.OR P3, PT, R13, RZ, P6 ;  /* 0x000000ff0d00720c */ /* 0x000fe20003762670 */
[----:B------:R-:W-:Y:S11]  /*3580*/  BSSY.RECONVERGENT B0, `(.L_x_3137) ;  /* 0x0000004000007945 */ /* 0x000ff60003800200 */
[----:B------:R-:W-:Y:S01]  /*3590*/  @!UPT UIADD3 URZ, UPT, UPT, URZ, URZ, URZ ;  /* 0x000000fffffff290 */ /* 0x000fe2000fffe0ff */
[----:B------:R-:W-:Y:S05]  /*35a0*/  @P3 BRA `(.L_x_3138) ;  /* 0x0000000000043947 */ /* 0x000fea0003800000 */
[----:B------:R-:W-:Y:S05]  /*35b0*/  BPT.TRAP 0x1 ;  /* 0x000000040000795c */ /* 0x000fea0000300000 */
.L_x_3138:
[----:B------:R-:W-:Y:S05]  /*35c0*/  BSYNC.RECONVERGENT B0 ;  /* 0x0000000000007941 */ /* 0x000fea0003800200 */
.L_x_3137:
        /* <DEDUP_REMOVED lines=22> */
.L_x_3139:
[----:B------:R-:W-:Y:S04]  /*3730*/  SHF.L.U32 R4, R11, 0x1f, RZ ;  /* 0x0000001f0b047819 */ /* 0x000fe800000006ff */
[----:B------:R-:W4:Y:S02]  /*3740*/  SYNCS.PHASECHK.TRANS64.TRYWAIT P0, [UR32+0x38838], R4 ;  /* 0x03883804ff0075a7 */ /* 0x000f240008001120 */
[----:B----4-:R-:W-:Y:S05]  /*3750*/  @!P0 BRA `(.L_x_3140) ;  /* 0x0000010800188947 */ /* 0x010fea0003800000 */
.L_x_3327:
        /* <DEDUP_REMOVED lines=42> */
.L_x_3141:
[----:B------:R-:W-:Y:S01]  /*3a00*/  SYNCS.ARRIVE.TRANS64.A1T0 RZ, [UR32+0x38830], RZ ;  /* 0x038830ffffff79a7 */ /* 0x000fe20008100020 */
[----:B------:R-:W-:Y:S05]  /*3a10*/  BRA.U !UP1, `(.L_x_3142) ;  /* 0x0000000109047547 */ /* 0x000fea000b800000 */
[----:B------:R-:W-:Y:S05]  /*3a20*/  BPT.TRAP 0x1 ;  /* 0x000000040000795c */ /* 0x000fea0000300000 */
.L_x_3142:
[----:B------:R-:W-:Y:S02]  /*3a30*/  SHF.L.U32 R6, R10, 0x1f, RZ ;  /* 0x0000001f0a067819 */ /* 0x000fe400000006ff */
[----:B------:R-:W-:Y:S02]  /*3a40*/  @!P6 MOV R5, 0x8000 ;  /* 0x000080000005e802 */ /* 0x000fe40000000f00 */
[----:B------:R-:W2:Y:S02]  /*3a50*/  SYNCS.PHASECHK.TRANS64.TRYWAIT P0, [UR32+0x38828], R6 ;  /* 0x03882806ff0075a7 */ /* 0x000ea40008001120 */
[----:B--2---:R-:W-:Y:S05]  /*3a60*/  @!P0 BRA `(.L_x_3143) ;  /* 0x00000104006c8947 */ /* 0x004fea0003800000 */
.L_x_3329:
[----:B------:R4:W-:Y:S01]  /*3a70*/  @!P6 SYNCS.ARRIVE.TRANS64 RZ, [UR32+0x38820], R5 ;  /* 0x03882005ffffe9a7 */ /* 0x0009e20008000020 */
[----:B------:R-:W-:Y:S05]  /*3a80*/  BRA.U !UP2, `(.L_x_3144) ;  /* 0x000000010a047547 */ /* 0x000fea000b800000 */
[----:B------:R-:W-:Y:S05]  /*3a90*/  BPT.TRAP 0x1 ;  /* 0x000000040000795c */ /* 0x000fea0000300000 */
.L_x_3144:
[----:B------:R-:W-:Y:S04]  /*3aa0*/  BSSY.RECONVERGENT B0, `(.L_x_3145) ;  /* 0x0000003000007945 */ /* 0x000fe80003800200 */
[----:B------:R-:W-:Y:S05]  /*3ab0*/  @P3 BRA `(.L_x_3146) ;  /* 0x0000000000043947 */ /* 0x000fea0003800000 */
[----:B------:R-:W-:Y:S05]  /*3ac0*/  BPT.TRAP 0x1 ;  /* 0x000000040000795c */ /* 0x000fea0000300000 */
.L_x_3146:
[----:B------:R-:W-:Y:S05]  /*3ad0*/  BSYNC.RECONVERGENT B0 ;  /* 0x0000000000007941 */ /* 0x000fea0003800200 */
.L_x_3145:
        /* <DEDUP_REMOVED lines=19> */
.L_x_3147:
[----:B----4-:R-:W-:Y:S04]  /*3c10*/  SHF.L.U32 R5, R12, 0x1f, RZ ;  /* 0x0000001f0c057819 */ /* 0x010fe800000006ff */
[----:B------:R-:W1:Y:S02]  /*3c20*/  SYNCS.PHASECHK.TRANS64.TRYWAIT P0, [UR32+0x38848], R5 ;  /* 0x03884805ff0075a7 */ /* 0x000e640008001120 */
[----:B-1----:R-:W-:Y:S05]  /*3c30*/  @!P0 BRA `(.L_x_3148) ;  /* 0x0000010400108947 */ /* 0x002fea0003800000 */
.L_x_3331:
        /* <DEDUP_REMOVED lines=35> */
.L_x_3149:
        /* <DEDUP_REMOVED lines=14> */
.L_x_7172:
        /* <DEDUP_REMOVED lines=20> */
.L_x_3154:
[----:B------:R-:W-:Y:S05]  /*4090*/  NANOSLEEP 0x64 ;  /* 0x000000640000795d */ /* 0x000fea0003800000 */
[----:B------:R-:W-:-:S05]  /*40a0*/  UMOV UR4, 0x10 ;  /* 0x0000001000047882 */ /* 0x000fca0000000000 */
[----:B------:R-:W-:Y:S04]  /*40b0*/  DEPBAR.LE SB1, 0x36 ;  /* 0x00009d800000791a */ /* 0x000fe80000000000 */
[----:B------:R-:W1:Y:S02]  /*40c0*/  UTCATOMSWS.FIND_AND_SET.ALIGN UP0, UR4, UR4 ;  /* 0x00000004000475e3 */ /* 0x000e640008000800 */
[----:B-1----:R-:W-:Y:S01]  /*40d0*/  MOV R3, UR4 ;  /* 0x0000000400037c02 */ /* 0x002fe20008000f00 */
[----:B------:R-:W-:Y:S05]  /*40e0*/  BRA.U !UP0, `(.L_x_3154) ;  /* 0xfffffffd08e87547 */ /* 0x000fea000b83ffff */
.L_x_3153:
[-C--:B------:R-:W-:Y:S02]  /*40f0*/  SHF.L.U32 R2, R2, R3.reuse, RZ ;  /* 0x0000000302027219 */ /* 0x080fe400000006ff */
[----:B------:R-:W-:Y:S01]  /*4100*/  SHF.L.U32 R0, R0, R3, RZ ;  /* 0x0000000300007219 */ /* 0x000fe200000006ff */
[----:B------:R-:W-:Y:S02]  /*4110*/  IMAD.SHL.U32 R3, R3, 0x20, RZ ;  /* 0x0000002003037824 */ /* 0x000fe400078e00ff */
[----:B------:R1:W-:Y:S04]  /*4120*/  ATOMS.OR RZ, [UR5+0x14], R2 ;  /* 0x00001402ffff798c */ /* 0x0003e8000b000005 */
[----:B------:R1:W-:Y:S04]  /*4130*/  ATOMS.OR RZ, [UR5+0x18], R0 ;  /* 0x00001800ffff798c */ /* 0x0003e8000b000005 */
[----:B------:R1:W-:Y:S01]  /*4140*/  STS [UR22+0x388c0], R3 ;  /* 0x0388c003ff007988 */ /* 0x0003e20008000816 */
[----:B------:R-:W-:Y:S05]  /*4150*/  BRA `(.L_x_3152) ;  /* 0x00000000000c7947 */ /* 0x000fea0003800000 */
.L_x_3151:
[----:B------:R1:W-:Y:S01]  /*4160*/  STS [UR22+0x388c0], R0 ;  /* 0x0388c000ff007988 */ /* 0x0003e20008000816 */
[----:B------:R-:W-:-:S03]  /*4170*/  MOV R2, 0x4190 ;  /* 0x0000419000027802 */ /* 0x000fc60000000f00 */
[----:B-1----:R-:W-:Y:S05]  /*4180*/  CALL.REL.NOINC `($__internal_38_$__cuda_sm10x_tcgen05_guardrail_trap_phase_invalid_during_alloc) ;  /* 0x0000010800447944 */ /* 0x002fea0003c00000 */
.L_x_3152:
        /* <DEDUP_REMOVED lines=36> */
.L_x_3156:
[----:B------:R-:W-:Y:S05]  /*43d0*/  BSYNC.RECONVERGENT B0 ;  /* 0x0000000000007941 */ /* 0x000fea0003800200 */
.L_x_3155:
[----:B------:R-:W-:Y:S01]  /*43e0*/  SHF.L.U32 R9, RZ, 0x1f, RZ ;  /* 0x0000001fff097819 */ /* 0x000fe200000006ff */
[----:B------:R-:W-:-:S03]  /*43f0*/  IMAD.MOV.U32 R8, RZ, RZ, 0x1 ;  /* 0x00000001ff087424 */ /* 0x000fc600078e00ff */
[----:B------:R-:W2:Y:S02]  /*4400*/  SYNCS.PHASECHK.TRANS64.TRYWAIT P0, [UR22+0x38800], R9 ;  /* 0x03880009ff0075a7 */ /* 0x000ea40008001116 */
[----:B------:R-:W-:Y:S01]  /*4410*/  SHF.L.U32 R8, R8, 0x1f, RZ ;  /* 0x0000001f08087819 */ /* 0x000fe200000006ff */
[----:B--2---:R-:W-:Y:S06]  /*4420*/  @!P0 BRA `(.L_x_3157) ;  /* 0x000000fc002c8947 */ /* 0x004fec0003800000 */
.L_x_3333:
[----:B------:R-:W2:Y:S01]  /*4430*/  SYNCS.PHASECHK.TRANS64.TRYWAIT P0, [UR22+0x38858], R8 ;  /* 0x03885808ff0075a7 */ /* 0x000ea20008001116 */
[----:B-1----:R-:W-:Y:S01]  /*4440*/  HFMA2 R3, -RZ, RZ, 0, 2.288818359375e-05 ;  /* 0x00000180ff037431 */ /* 0x002fe200000001ff */
[----:B------:R-:W-:Y:S01]  /*4450*/  MOV R2, 0x180 ;  /* 0x0000018000027802 */ /* 0x000fe20000000f00 */
[----:B------:R-:W-:Y:S01]  /*4460*/  HFMA2 R0, -RZ, RZ, 0, 2.288818359375e-05 ;  /* 0x00000180ff007431 */ /* 0x000fe200000001ff */
[----:B--2---:R-:W-:Y:S06]  /*4470*/  @!P0 BRA `(.L_x_3158) ;  /* 0x000000fc00308947 */ /* 0x004fec0003800000 */
.L_x_3335:
        /* <DEDUP_REMOVED lines=68> */
.L_x_3159:
[----:B--2---:R-:W-:-:S09]  /*48c0*/  UIADD3 UR4, UPT, UPT, UR22, 0x38850, URZ ;  /* 0x0003885016047890 */ /* 0x004fd2000fffe0ff */
[----:B------:R2:W-:Y:S01]  /*48d0*/  UTCBAR [UR4], URZ ;  /* 0x000000ff040073e9 */ /* 0x0005e200080000ff */
[----:B------:R-:W-:Y:S05]  /*48e0*/  BRA.U !UP4, `(.L_x_3160) ;  /* 0x000000010c047547 */ /* 0x000fea000b800000 */
[----:B--2---:R-:W-:Y:S05]  /*48f0*/  BPT.TRAP 0x1 ;  /* 0x000000040000795c */ /* 0x004fea0000300000 */
.L_x_3160:
[----:B------:R-:W3:Y:S02]  /*4900*/  SYNCS.PHASECHK.TRANS64.TRYWAIT P0, [UR22+0x38820], R9 ;  /* 0x03882009ff0075a7 */ /* 0x000ee40008001116 */
[----:B---3--:R-:W-:Y:S05]  /*4910*/  @!P0 BRA `(.L_x_3161) ;  /* 0x000000f800208947 */ /* 0x008fea0003800000 */
.L_x_3337:
[----:B------:R-:W-:Y:S05]  /*4920*/  BRA.U !UP0, `(.L_x_3162) ;  /* 0x0000000108047547 */ /* 0x000fea000b800000 */
[----:B--2---:R-:W-:Y:S05]  /*4930*/  BPT.TRAP 0x1 ;  /* 0x000000040000795c */ /* 0x004fea0000300000 */
.L_x_3162:
[----:B------:R-:W4:Y:S02]  /*4940*/  SYNCS.PHASECHK.TRANS64.TRYWAIT P0, [UR22+0x38868], R8 ;  /* 0x03886808ff0075a7 */ /* 0x000f240008001116 */
[----:B----4-:R-:W-:Y:S05]  /*4950*/  @!P0 BRA `(.L_x_3163) ;  /* 0x000000f800288947 */ /* 0x010fea0003800000 */
.L_x_3339:
[----:B------:R-:W-:Y:S05]  /*4960*/  BRA.U !UP0, `(.L_x_3164) ;  /* 0x0000000108047547 */ /* 0x000fea000b800000 */
[----:B--2---:R-:W-:Y:S05]  /*4970*/  BPT.TRAP 0x1 ;  /* 0x000000040000795c */ /* 0x004fea0000300000 */
.L_x_3164:
[----:B------:R-:W4:Y:S01]  /*4980*/  SYNCS.PHASECHK.TRANS64.TRYWAIT P0, [UR22+0x38878], R8 ;  /* 0x03887808ff0075a7 */ /* 0x000f220008001116 */
[----:B---3--:R-:W-:Y:S01]  /*4990*/  HFMA2 R0, -RZ, RZ, 0, 1.52587890625e-05 ;  /* 0x00000100ff007431 */ /* 0x008fe200000001ff */
[----:B------:R-:W-:Y:S01]  /*49a0*/  MOV R2, 0x100 ;  /* 0x0000010000027802 */ /* 0x000fe20000000f00 */
[----:B----4-:R-:W-:Y:S06]  /*49b0*/  @!P0 BRA `(.L_x_3165) ;  /* 0x000000f800288947 */ /* 0x010fec0003800000 */
.L_x_3341:
        /* <DEDUP_REMOVED lines=68> */
.L_x_3166:
[----:B-1----:R-:W-:-:S09]  /*4e00*/  UIADD3 UR4, UPT, UPT, UR22, 0x38860, URZ ;  /* 0x0003886016047890 */ /* 0x002fd2000fffe0ff */
[----:B------:R1:W-:Y:S01]  /*4e10*/  UTCBAR [UR4], URZ ;  /* 0x000000ff040073e9 */ /* 0x0003e200080000ff */
[----:B------:R-:W-:Y:S05]  /*4e20*/  BRA.U !UP0, `(.L_x_3167) ;  /* 0x0000000108047547 */ /* 0x000fea000b800000 */
[----:B-1----:R-:W-:Y:S05]  /*4e30*/  BPT.TRAP 0x1 ;  /* 0x000000040000795c */ /* 0x002fea0000300000 */
.L_x_3167:
[----:B------:R-:W2:Y:S01]  /*4e40*/  SYNCS.PHASECHK.TRANS64.TRYWAIT P0, [UR22+0x38880], R9 ;  /* 0x03888009ff0075a7 */ /* 0x000ea20008001116 */
[----:B------:R-:W-:Y:S01]  /*4e50*/  HFMA2 R0, -RZ, RZ, 0, 7.62939453125e-06 ;  /* 0x00000080ff007431 */ /* 0x000fe200000001ff */
[----:B------:R-:W-:Y:S01]  /*4e60*/  MOV R2, 0x180 ;  /* 0x0000018000027802 */ /* 0x000fe20000000f00 */
[----:B--2---:R-:W-:Y:S06]  /*4e70*/  @!P0 BRA `(.L_x_3168) ;  /* 0x000000f400108947 */ /* 0x004fec0003800000 */
.L_x_3343:
        /* <DEDUP_REMOVED lines=66> */
.L_x_3169:
[----:B-1----:R-:W-:-:S09]  /*52a0*/  UIADD3 UR16, UPT, UPT, UR22, 0x38888, URZ ;  /* 0x0003888816107890 */ /* 0x002fd2000fffe0ff */
[----:B------:R1:W-:Y:S01]  /*52b0*/  UTCBAR [UR16], URZ ;  /* 0x000000ff100073e9 */ /* 0x0003e200080000ff */
[----:B------:R-:W-:Y:S05]  /*52c0*/  BRA.U !UP4, `(.L_x_3170) ;  /* 0x000000010c047547 */ /* 0x000fea000b800000 */
[----:B-1----:R-:W-:Y:S05]  /*52d0*/  BPT.TRAP 0x1 ;  /* 0x000000040000795c */ /* 0x002fea0000300000 */
.L_x_3170:
        /* <DEDUP_REMOVED lines=67> */
.L_x_3195:
[----:B------:R-:W-:Y:S04]  /*5710*/  BSSY.RECONVERGENT B0, `(.L_x_3172) ;  /* 0x0000003000007945 */ /* 0x000fe80003800200 */
[----:B-1----:R-:W-:Y:S05]  /*5720*/  @!P5 BRA `(.L_x_3173) ;  /* 0x000000000004d947 */ /* 0x002fea0003800000 */
[----:B------:R-:W-:Y:S05]  /*5730*/  BPT.TRAP 0x1 ;  /* 0x000000040000795c */ /* 0x000fea0000300000 */
.L_x_3173:
[----:B------:R-:W-:Y:S05]  /*5740*/  BSYNC.RECONVERGENT B0 ;  /* 0x0000000000007941 */ /* 0x000fea0003800200 */
.L_x_3172:
[----:B------:R-:W-:Y:S01]  /*5750*/  ULEA UR4, UR16, UR22, 0x3 ;  /* 0x0000001610047291 */ /* 0x000fe2000f8e18ff */
[----:B------:R-:W-:Y:S01]  /*5760*/  SHF.L.U32 R2, R7, 0x1f, RZ ;  /* 0x0000001f07027819 */ /* 0x000fe200000006ff */
[----:B------:R-:W-:Y:S07]  /*5770*/  UISETP.NE.AND UP0, UPT, UR39, 0x2, UPT ;  /* 0x000000022700788c */ /* 0x000fee000bf05270 */
[----:B------:R-:W1:Y:S02]  /*5780*/  SYNCS.PHASECHK.TRANS64.TRYWAIT P0, [UR4+0x38800], R2 ;  /* 0x03880002ff0075a7 */ /* 0x000e640008001104 */
[----:B-1----:R-:W-:Y:S05]  /*5790*/  @!P0 BRA `(.L_x_3174) ;  /* 0x000000e800e08947 */ /* 0x002fea0003800000 */
.L_x_3345:
[----:B------:R-:W-:Y:S05]  /*57a0*/  BRA.U !UP0, `(.L_x_3175) ;  /* 0x0000000108047547 */ /* 0x000fea000b800000 */
[----:B------:R-:W-:Y:S05]  /*57b0*/  BPT.TRAP 0x1 ;  /* 0x000000040000795c */ /* 0x000fea0000300000 */
.L_x_3175:
[----:B------:R-:W-:Y:S01]  /*57c0*/  SHF.L.U32 R15, R10, 0x1f, RZ ;  /* 0x0000001f0a0f7819 */ /* 0x000fe200000006ff */
[----:B------:R-:W-:Y:S02]  /*57d0*/  HFMA2 R3, -RZ, RZ, 0, 2.288818359375e-05 ;  /* 0x00000180ff037431 */ /* 0x000fe400000001ff */
[----:B-1----:R-:W-:Y:S01]  /*57e0*/  IMAD.MOV.U32 R0, RZ, RZ, 0x180 ;  /* 0x00000180ff007424 */ /* 0x002fe200078e00ff */
[----:B------:R-:W1:Y:S02]  /*57f0*/  SYNCS.PHASECHK.TRANS64.TRYWAIT P0, [UR22+0x38858], R15 ;  /* 0x0388580fff0075a7 */ /* 0x000e640008001116 */
[----:B-1----:R-:W-:Y:S05]  /*5800*/  @!P0 BRA `(.L_x_3176) ;  /* 0x000000e800dc8947 */ /* 0x002fea0003800000 */
.L_x_3347:
        /* <DEDUP_REMOVED lines=60> */
.L_x_3177:
[----:B-1----:R-:W-:Y:S09]  /*5bd0*/  UIADD3 UR4, UPT, UPT, UR22, 0x38850, URZ ;  /* 0x0003885016047890 */ /* 0x002ff2000fffe0ff */
[----:B------:R1:W-:Y:S01]  /*5be0*/  UTCBAR [UR4], URZ ;  /* 0x000000ff040073e9 */ /* 0x0003e200080000ff */
[----:B------:R-:W-:Y:S05]  /*5bf0*/  BRA.U !UP0, `(.L_x_3178) ;  /* 0x0000000108047547 */ /* 0x000fea000b800000 */
[----:B-1----:R-:W-:Y:S05]  /*5c00*/  BPT.TRAP 0x1 ;  /* 0x000000040000795c */ /* 0x002fea0000300000 */
.L_x_3178:
[----:B------:R-:W-:Y:S04]  /*5c10*/  SHF.L.U32 R2, R13, 0x1f, RZ ;  /* 0x0000001f0d027819 */ /* 0x000fe800000006ff */
[----:B------:R-:W2:Y:S02]  /*5c20*/  SYNCS.PHASECHK.TRANS64.TRYWAIT P0, [UR22+0x38890], R2 ;  /* 0x03889002ff0075a7 */ /* 0x000ea40008001116 */
[----:B--2---:R-:W-:Y:S05]  /*5c30*/  @!P0 BRA `(.L_x_3179) ;  /* 0x000000e400e88947 */ /* 0x004fea0003800000 */
.L_x_3349:
[----:B------:R-:W-:Y:S05]  /*5c40*/  BRA.U !UP0, `(.L_x_3180) ;  /* 0x0000000108047547 */ /* 0x000fea000b800000 */
[----:B-1----:R-:W-:Y:S05]  /*5c50*/  BPT.TRAP 0x1 ;  /* 0x000000040000795c */ /* 0x002fea0000300000 */
.L_x_3180:
[----:B--2---:R-:W-:Y:S04]  /*5c60*/  SHF.L.U32 R2, R12, 0x1f, RZ ;  /* 0x0000001f0c027819 */ /* 0x004fe800000006ff */
[----:B------:R-:W2:Y:S02]  /*5c70*/  SYNCS.PHASECHK.TRANS64.TRYWAIT P0, [UR22+0x38868], R2 ;  /* 0x03886802ff0075a7 */ /* 0x000ea40008001116 */
[----:B--2---:R-:W-:Y:S05]  /*5c80*/  @!P0 BRA `(.L_x_3181) ;  /* 0x000000e400ec8947 */ /* 0x004fea0003800000 */
.L_x_3351:
        /* <DEDUP_REMOVED lines=74> */
.L_x_3182:
        /* <DEDUP_REMOVED lines=88> */
.L_x_3184:
[----:B-1----:R-:W-:Y:S05]  /*66b0*/  BSYNC.RECONVERGENT B0 ;  /* 0x0000000000007941 */ /* 0x002fea0003800200 */
.L_x_3183:
        /* <DEDUP_REMOVED lines=8> */
.L_x_3185:
[----:B------:R-:W-:Y:S01]  /*6740*/  LOP3.LUT R13, R13, 0x1, RZ, 0x3c, !PT ;  /* 0x000000010d0d7812 */ /* 0x000fe200078e3cff */
[----:B------:R-:W-:Y:S09]  /*6750*/  UIADD3 UR4, UPT, UPT, UR22, 0x38898, URZ ;  /* 0x0003889816047890 */ /* 0x000ff2000fffe0ff */
[----:B------:R2:W-:Y:S01]  /*6760*/  UTCBAR [UR4], URZ ;  /* 0x000000ff040073e9 */ /* 0x0005e200080000ff */
[----:B------:R-:W-:Y:S05]  /*6770*/  BRA.U !UP0, `(.L_x_3186) ;  /* 0x0000000108047547 */ /* 0x000fea000b800000 */
[----:B-12---:R-:W-:Y:S05]  /*6780*/  BPT.TRAP 0x1 ;  /* 0x000000040000795c */ /* 0x006fea0000300000 */
.L_x_3186:
[----:B------:R-:W-:Y:S04]  /*6790*/  SHF.L.U32 R2, R11, 0x1f, RZ ;  /* 0x0000001f0b027819 */ /* 0x000fe800000006ff */
[----:B------:R-:W3:Y:S02]  /*67a0*/  SYNCS.PHASECHK.TRANS64.TRYWAIT P0, [UR22+0x38878], R2 ;  /* 0x03887802ff0075a7 */ /* 0x000ee40008001116 */
[----:B---3--:R-:W-:Y:S05]  /*67b0*/  @!P0 BRA `(.L_x_3187) ;  /* 0x000000dc00388947 */ /* 0x008fea0003800000 */
.L_x_3353:
[----:B------:R-:W-:Y:S05]  /*67c0*/  BRA.U !UP4, `(.L_x_3188) ;  /* 0x000000010c047547 */ /* 0x000fea000b800000 */
[----:B-12---:R-:W-:Y:S05]  /*67d0*/  BPT.TRAP 0x1 ;  /* 0x000000040000795c */ /* 0x006fea0000300000 */
.L_x_3188:
[----:B------:R-:W-:Y:S01]  /*67e0*/  SHF.L.U32 R15, R8, 0x1f, RZ ;  /* 0x0000001f080f7819 */ /* 0x000fe200000006ff */
[----:B---3--:R-:W-:Y:S02]  /*67f0*/  HFMA2 R2, -RZ, RZ, 0, 1.52587890625e-05 ;  /* 0x00000100ff027431 */ /* 0x008fe400000001ff */
[----:B------:R-:W-:Y:S01]  /*6800*/  IMAD.MOV.U32 R3, RZ, RZ, 0x100 ;  /* 0x00000100ff037424 */ /* 0x000fe200078e00ff */
[----:B------:R-:W3:Y:S02]  /*6810*/  SYNCS.PHASECHK.TRANS64.TRYWAIT P0, [UR22+0x38820], R15 ;  /* 0x0388200fff0075a7 */ /* 0x000ee40008001116 */
[----:B---3--:R-:W-:Y:S05]  /*6820*/  @!P0 BRA `(.L_x_3189) ;  /* 0x000000dc00348947 */ /* 0x008fea0003800000 */
.L_x_3355:
        /* <DEDUP_REMOVED lines=63> */
.L_x_3190:
[----:B-1----:R-:W-:Y:S09]  /*6c20*/  UIADD3 UR4, UPT, UPT, UR22, 0x38860, URZ ;  /* 0x0003886016047890 */ /* 0x002ff2000fffe0ff */
[----:B------:R1:W-:Y:S01]  /*6c30*/  UTCBAR [UR4], URZ ;  /* 0x000000ff040073e9 */ /* 0x0003e200080000ff */
[----:B------:R-:W-:Y:S05]  /*6c40*/  BRA.U !UP0, `(.L_x_3191) ;  /* 0x0000000108047547 */ /* 0x000fea000b800000 */
[----:B-1----:R-:W-:Y:S05]  /*6c50*/  BPT.TRAP 0x1 ;  /* 0x000000040000795c */ /* 0x002fea0000300000 */
.L_x_3191:
[----:B------:R-:W-:Y:S01]  /*6c60*/  SHF.L.U32 R3, R9, 0x1f, RZ ;  /* 0x0000001f09037819 */ /* 0x000fe200000006ff */
[----:B------:R-:W-:Y:S01]  /*6c70*/  IMAD.MOV.U32 R0, RZ, RZ, 0x180 ;  /* 0x00000180ff007424 */ /* 0x000fe200078e00ff */
[----:B------:R-:W-:Y:S02]  /*6c80*/  MOV R15, 0x80 ;  /* 0x00000080000f7802 */ /* 0x000fe40000000f00 */
[----:B------:R-:W2:Y:S02]  /*6c90*/  SYNCS.PHASECHK.TRANS64.TRYWAIT P0, [UR22+0x38880], R3 ;  /* 0x03888003ff0075a7 */ /* 0x000ea40008001116 */
[----:B--2---:R-:W-:Y:S05]  /*6ca0*/  @!P0 BRA `(.L_x_3192) ;  /* 0x000000d8002c8947 */ /* 0x004fea0003800000 */
.L_x_3357:
        /* <DEDUP_REMOVED lines=44> */
.L_x_3193:
[----:B-1----:R-:W-:Y:S09]  /*6f70*/  UIADD3 UR4, UPT, UPT, UR22, 0x38888, URZ ;  /* 0x0003888816047890 */ /* 0x002ff2000fffe0ff */
[----:B------:R1:W-:Y:S01]  /*6f80*/  UTCBAR [UR4], URZ ;  /* 0x000000ff040073e9 */ /* 0x0003e200080000ff */
[----:B------:R-:W-:Y:S05]  /*6f90*/  BRA.U !UP4, `(.L_x_3194) ;  /* 0x000000010c047547 */ /* 0x000fea000b800000 */
[----:B-1----:R-:W-:Y:S05]  /*6fa0*/  BPT.TRAP 0x1 ;  /* 0x000000040000795c */ /* 0x002fea0000300000 */
.L_x_3194:
        /* <DEDUP_REMOVED lines=16> */
.L_x_3171:
[----:B------:R-:W-:Y:S05]  /*70b0*/  BRA.U !UP0, `(.L_x_3196) ;  /* 0x0000000108047547 */ /* 0x000fea000b800000 */
[----:B-1----:R-:W-:Y:S05]  /*70c0*/  BPT.TRAP 0x1 ;  /* 0x000000040000795c */ /* 0x002fea0000300000 */
.L_x_3196:
[----:B------:R-:W-:-:S05]  /*70d0*/  HFMA2 R2, -RZ, RZ, 0, 5.9604644775390625e-08 ;  /* 0x00000001ff027431 */ /* 0x000fca00000001ff */
[----:B------:R-:W-:-:S04]  /*70e0*/  SHF.L.U32 R2, R2, 0x1f, RZ ;  /* 0x0000001f02027819 */ /* 0x000fc800000006ff */
[----:B------:R-:W2:Y:S02]  /*70f0*/  SYNCS.PHASECHK.TRANS64.TRYWAIT P0, [UR22+0x388b0], R2 ;  /* 0x0388b002ff0075a7 */ /* 0x000ea40008001116 */
[----:B--2---:R-:W-:Y:S05]  /*7100*/  @!P0 BRA `(.L_x_3197) ;  /* 0x000000d4002c8947 */ /* 0x004fea0003800000 */
.L_x_3359:
[----:B------:R-:W-:Y:S05]  /*7110*/  BRA.U !UP0, `(.L_x_3198) ;  /* 0x0000000108047547 */ /* 0x000fea000b800000 */
[----:B-1----:R-:W-:Y:S05]  /*7120*/  BPT.TRAP 0x1 ;  /* 0x000000040000795c */ /* 0x002fea0000300000 */
.L_x_3198:
[----:B-1----:R-:W-:-:S09]  /*7130*/  UIADD3 UR4, UPT, UPT, UR22, 0x388a0, URZ ;  /* 0x000388a016047890 */ /* 0x002fd2000fffe0ff */
[----:B------:R1:W-:Y:S01]  /*7140*/  UTCBAR [UR4], URZ ;  /* 0x000000ff040073e9 */ /* 0x0003e200080000ff */
[----:B------:R-:W-:Y:S05]  /*7150*/  BRA.U !UP0, `(.L_x_3199) ;  /* 0x0000000108047547 */ /* 0x000fea000b800000 */
[----:B-1----:R-:W-:Y:S05]  /*7160*/  BPT.TRAP 0x1 ;  /* 0x000000040000795c */ /* 0x002fea0000300000 */
.L_x_3199:
[----:B------:R-:W2:Y:S02]  /*7170*/  SYNCS.PHASECHK.TRANS64.TRYWAIT P0, [UR22+0x388b8], R2 ;  /* 0x0388b802ff0075a7 */ /* 0x000ea40008001116 */
[----:B--2---:R-:W-:Y:S05]  /*7180*/  @!P0 BRA `(.L_x_3200) ;  /* 0x000000d400248947 */ /* 0x004fea0003800000 */
.L_x_3361:
[----:B------:R-:W-:Y:S05]  /*7190*/  BRA.U !UP0, `(.L_x_3201) ;  /* 0x0000000108047547 */ /* 0x000fea000b800000 */
[----:B-1----:R-:W-:Y:S05]  /*71a0*/  BPT.TRAP 0x1 ;  /* 0x000000040000795c */ /* 0x002fea0000300000 */
.L_x_3201:
[----:B------:R-:W-:-:S04]  /*71b0*/  SHF.L.U32 R13, R13, 0x1f, RZ ;  /* 0x0000001f0d0d7819 */ /* 0x000fc800000006ff */
[----:B------:R-:W3:Y:S02]  /*71c0*/  SYNCS.PHASECHK.TRANS64.TRYWAIT P0, [UR22+0x38890], R13 ;  /* 0x0388900dff0075a7 */ /* 0x000ee40008001116 */
[----:B---3--:R-:W-:Y:S05]  /*71d0*/  @!P0 BRA `(.L_x_3202) ;  /* 0x000000d400288947 */ /* 0x008fea0003800000 */
.L_x_3363:
        /* <DEDUP_REMOVED lines=83> */
.L_x_3203:
        /* <DEDUP_REMOVED lines=105> */
.L_x_3204:
[----:B-1----:R-:W-:Y:S01]  /*7da0*/  UIADD3 UR4, UPT, UPT, UR22, 0x38870, URZ ;  /* 0x0003887016047890 */ /* 0x002fe2000fffe0ff */
[----:B------:R-:W-:Y:S08]  /*7db0*/  BSSY.RECONVERGENT B0, `(.L_x_3205) ;  /* 0x0000004000007945 */ /* 0x000ff00003800200 */
[----:B------:R1:W-:Y:S01]  /*7dc0*/  UTCBAR [UR4], URZ ;  /* 0x000000ff040073e9 */ /* 0x0003e200080000ff */
[----:B------:R-:W-:Y:S05]  /*7dd0*/  @!P5 BRA `(.L_x_3206) ;  /* 0x000000000004d947 */ /* 0x000fea0003800000 */
[----:B-1----:R-:W-:Y:S05]  /*7de0*/  BPT.TRAP 0x1 ;  /* 0x000000040000795c */ /* 0x002fea0000300000 */
.L_x_3206:
[----:B-1----:R-:W-:Y:S05]  /*7df0*/  BSYNC.RECONVERGENT B0 ;  /* 0x0000000000007941 */ /* 0x002fea0003800200 */
.L_x_3205:
[----:B------:R-:W-:-:S04]  /*7e00*/  ULEA UR4, UR33, UR22, 0x3 ;  /* 0x0000001621047291 */ /* 0x000fc8000f8e18ff */
[----:B------:R-:W-:-:S09]  /*7e10*/  UIADD3 UR4, UPT, UPT, UR4, 0x38810, URZ ;  /* 0x0003881004047890 */ /* 0x000fd2000fffe0ff */
[----:B------:R1:W-:Y:S01]  /*7e20*/  UTCBAR [UR4], URZ ;  /* 0x000000ff040073e9 */ /* 0x0003e200080000ff */
[----:B------:R-:W-:Y:S05]  /*7e30*/  BRA.U !UP0, `(.L_x_3207) ;  /* 0x0000000108047547 */ /* 0x000fea000b800000 */
[----:B-1----:R-:W-:Y:S05]  /*7e40*/  BPT.TRAP 0x1 ;  /* 0x000000040000795c */ /* 0x002fea0000300000 */
.L_x_3207:
[----:B------:R-:W-:-:S13]  /*7e50*/  ELECT P0, URZ, PT ;  /* 0x0000000000ff782f */ /* 0x000fda0003800000 */
[----:B-1----:R-:W-:Y:S05]  /*7e60*/  @!P0 EXIT ;  /* 0x000000000000894d */ /* 0x002fea0003800000 */
[----:B------:R-:W-:-:S09]  /*7e70*/  UIADD3 UR4, UPT, UPT, UR22, 0x38898, URZ ;  /* 0x0003889816047890 */ /* 0x000fd2000fffe0ff */
[----:B------:R1:W-:Y:S01]  /*7e80*/  UTCBAR [UR4], URZ ;  /* 0x000000ff040073e9 */ /* 0x0003e200080000ff */
[----:B------:R-:W-:Y:S01]  /*7e90*/  NOP ;  /* 0x0000000000007918 */ /* 0x000fe20000000000 */
[----:B-1----:R-:W-:Y:S05]  /*7ea0*/  EXIT ;  /* 0x000000000000794d */ /* 0x002fea0003800000 */
.L_x_3110:
[----:B------:R-:W-:Y:S01]  /*7eb0*/  IMAD.MOV.U32 R2, RZ, RZ, -0x3 ;  /* 0xfffffffdff027424 */ /* 0x000fe200078e00ff */
[----:B-1----:R-:W-:-:S04]  /*7ec0*/  MOV R0, UR39 ;  /* 0x0000002700007c02 */ /* 0x002fc80008000f00 */
[----:B------:R-:W-:-:S05]  /*7ed0*/  VIADDMNMX.U32 R0, R2, R0, 0x2, PT ;  /* 0x0000000202007446 */ /* 0x000fca0003800000 */
[----:B------:R-:W-:-:S04]  /*7ee0*/  IMAD.SHL.U32 R0, R0, 0x4, RZ ;  /* 0x0000000400007824 */ /* 0x000fc800078e00ff */
[----:B------:R-:W1:Y:S02]  /*7ef0*/  LDC R2, c[0x2][R0+0xc] ;  /* 0x0080030000027b82 */ /* 0x000e640000000800 */
[----:B-1----:R-:W-:-:S04]  /*7f00*/  SHF.R.S32.HI R3, RZ, 0x1f, R2 ;  /* 0x0000001fff037819 */ /* 0x002fc80000011402 */
.L_x_7174:
[----:B------:R-:W-:Y:S05]  /*7f10*/  BRX R2 -0x7f20                                                                                                                                                                                                                                                                                                                                                                                                                                                           (*"BRANCH_TARGETS .L_x_3229,.L_x_3208,.L_x_7173"*) ;  /* 0xffffff8002387949 */ /* 0x000fea000383ffff */
.L_x_3208:
[----:B------:R-:W-:-:S08]  /*7f20*/  NOP ;  /* 0x0000000000007918 */ /* 0x000fd00000000000 */
[----:B------:R-:W1:Y:S02]  /*7f30*/  USETMAXREG.TRY_ALLOC.CTAPOOL UP0, 0x98 ;  /* 0x00000098000079c8 */ /* 0x000e640008000600 */
[----:B-1----:R-:W-:Y:S05]  /*7f40*/  BRA.U !UP0, `(.L_x_3208) ;  /* 0xfffffffd08f47547 */ /* 0x002fea000b83ffff */
[----:B------:R-:W-:Y:S01]  /*7f50*/  HFMA2 R132, -RZ, RZ, 0, 0 ;  /* 0x00000000ff847431 */ /* 0x000fe200000001ff */
[----:B------:R-:W-:Y:S01]  /*7f60*/  UMOV UR28, 0xfffffffc ;  /* 0xfffffffc001c7882 */ /* 0x000fe20000000000 */
[----:B------:R-:W-:Y:S01]  /*7f70*/  UMOV UR25, URZ ;  /* 0x000000ff00197c82 */ /* 0x000fe20008000000 */
[----:B------:R-:W-:Y:S01]  /*7f80*/  UMOV UR11, URZ ;  /* 0x000000ff000b7c82 */ /* 0x000fe20008000000 */
.L_x_3228:
[----:B------:R-:W-:-:S09]  /*7f90*/  UISETP.NE.AND UP0, UPT, UR39, 0x4, UPT ;  /* 0x000000042700788c */ /* 0x000fd2000bf05270 */
[----:B-1234-:R-:W-:Y:S05]  /*7fa0*/  BRA.U !UP0, `(.L_x_3209) ;  /* 0x0000000108047547 */ /* 0x01efea000b800000 */
[----:B------:R-:W-:Y:S05]  /*7fb0*/  BPT.TRAP 0x1 ;  /* 0x000000040000795c */ /* 0x000fea0000300000 */
.L_x_3209:
        /* <DEDUP_REMOVED lines=11> */
.L_x_3365:
        /* <DEDUP_REMOVED lines=14> */
.L_x_3211:
        /* <DEDUP_REMOVED lines=10> */
.L_x_3213:
[----:B------:R-:W-:Y:S05]  /*81f0*/  BSYNC.RECONVERGENT B0 ;  /* 0x0000000000007941 */ /* 0x000fea0003800200 */
.L_x_3212:
        /* <DEDUP_REMOVED lines=77> */
.L_x_3216:
[----:B------:R-:W-:Y:S01]  /*86d0*/  @P0 ELECT P1, URZ, PT ;  /* 0x0000000000ff082f */ /* 0x000fe20003820000 */
[----:B------:R4:W-:-:S12]  /*86e0*/  UTMAREDG.5D.ADD [UR8], [UR4] ;  /* 0x00000008040073b6 */ /* 0x0009d80008020000 */
[----:B------:R-:W-:Y:S02]  /*86f0*/  @P1 PLOP3.LUT P0, PT, P1, PT, PT, 0x8, 0x80 ;  /* 0x000000000080181c */ /* 0x000fe40000f0e170 */
[----:B------:R-:W-:-:S11]  /*8700*/  PLOP3.LUT P1, PT, PT, PT, PT, 0x8, 0x80 ;  /* 0x000000000080781c */ /* 0x000fd60003f2e170 */
[----:B----4-:R-:W-:Y:S05]  /*8710*/  @P0 BRA.U.ANY `(.L_x_3216) ;  /* 0xfffffffd00ec0947 */ /* 0x010fea000393ffff */
[----:B------:R0:W-:Y:S02]  /*8720*/  UTMACMDFLUSH ;  /* 0x00000000000079b7 */ /* 0x0001e40000000000 */
.L_x_3215:
[----:B------:R-:W-:Y:S05]  /*8730*/  BSYNC.RECONVERGENT B0 ;  /* 0x0000000000007941 */ /* 0x000fea0003800200 */
.L_x_3214:
        /* <DEDUP_REMOVED lines=31> */
.L_x_3218:
[----:B------:R-:W-:Y:S05]  /*8930*/  BSYNC.RECONVERGENT B0 ;  /* 0x0000000000007941 */ /* 0x000fea0003800200 */
.L_x_3217:
        /* <DEDUP_REMOVED lines=44> */
.L_x_3221:
[----:B------:R-:W-:Y:S01]  /*8c00*/  @P0 ELECT P1, URZ, PT ;  /* 0x0000000000ff082f */ /* 0x000fe20003820000 */
[----:B------:R2:W-:-:S12]  /*8c10*/  UTMAREDG.5D.ADD [UR8], [UR4] ;  /* 0x00000008040073b6 */ /* 0x0005d80008020000 */
[----:B------:R-:W-:Y:S02]  /*8c20*/  @P1 PLOP3.LUT P0, PT, P1, PT, PT, 0x8, 0x80 ;  /* 0x000000000080181c */ /* 0x000fe40000f0e170 */
[----:B------:R-:W-:-:S11]  /*8c30*/  PLOP3.LUT P1, PT, PT, PT, PT, 0x8, 0x80 ;  /* 0x000000000080781c */ /* 0x000fd60003f2e170 */
[----:B--2---:R-:W-:Y:S05]  /*8c40*/  @P0 BRA.U.ANY `(.L_x_3221) ;  /* 0xfffffffd00ec0947 */ /* 0x004fea000393ffff */
[----:B------:R0:W-:Y:S01]  /*8c50*/  UTMACMDFLUSH ;  /* 0x00000000000079b7 */ /* 0x0001e20000000000 */
[----:B------:R-:W-:-:S04]  /*8c60*/  DEPBAR.LE SB0, 0x1 ;  /* 0x000080400000791a */ /* 0x000fc80000000000 */
.L_x_3220:
[----:B------:R-:W-:Y:S05]  /*8c70*/  BSYNC.RECONVERGENT B0 ;  /* 0x0000000000007941 */ /* 0x000fea0003800200 */
.L_x_3219:
        /* <DEDUP_REMOVED lines=41> */
.L_x_3224:
[----:B------:R-:W-:Y:S01]  /*8f10*/  @P0 ELECT P1, URZ, PT ;  /* 0x0000000000ff082f */ /* 0x000fe20003820000 */
[----:B------:R3:W-:-:S12]  /*8f20*/  UTMAREDG.5D.ADD [UR8], [UR4] ;  /* 0x00000008040073b6 */ /* 0x0007d80008020000 */
[----:B------:R-:W-:Y:S02]  /*8f30*/  @P1 PLOP3.LUT P0, PT, P1, PT, PT, 0x8, 0x80 ;  /* 0x000000000080181c */ /* 0x000fe40000f0e170 */
[----:B------:R-:W-:-:S11]  /*8f40*/  PLOP3.LUT P1, PT, PT, PT, PT, 0x8, 0x80 ;  /* 0x000000000080781c */ /* 0x000fd60003f2e170 */
[----:B---3--:R-:W-:Y:S05]  /*8f50*/  @P0 BRA.U.ANY `(.L_x_3224) ;  /* 0xfffffffd00ec0947 */ /* 0x008fea000393ffff */
[----:B------:R0:W-:Y:S01]  /*8f60*/  UTMACMDFLUSH ;  /* 0x00000000000079b7 */ /* 0x0001e20000000000 */
[----:B------:R-:W-:-:S04]  /*8f70*/  DEPBAR.LE SB0, 0x1 ;  /* 0x000080400000791a */ /* 0x000fc80000000000 */
.L_x_3223:
[----:B------:R-:W-:Y:S05]  /*8f80*/  BSYNC.RECONVERGENT B0 ;  /* 0x0000000000007941 */ /* 0x000fea0003800200 */
.L_x_3222:
        /* <DEDUP_REMOVED lines=40> */
.L_x_3227:
[----:B------:R-:W-:Y:S01]  /*9210*/  @P0 ELECT P1, URZ, PT ;  /* 0x0000000000ff082f */ /* 0x000fe20003820000 */
[----:B------:R4:W-:-:S12]  /*9220*/  UTMAREDG.5D.ADD [UR8], [UR4] ;  /* 0x00000008040073b6 */ /* 0x0009d80008020000 */
[----:B------:R-:W-:Y:S02]  /*9230*/  @P1 PLOP3.LUT P0, PT, P1, PT, PT, 0x8, 0x80 ;  /* 0x000000000080181c */ /* 0x000fe40000f0e170 */
[----:B------:R-:W-:-:S11]  /*9240*/  PLOP3.LUT P1, PT, PT, PT, PT, 0x8, 0x80 ;  /* 0x000000000080781c */ /* 0x000fd60003f2e170 */
[----:B----4-:R-:W-:Y:S05]  /*9250*/  @P0 BRA.U.ANY `(.L_x_3227) ;  /* 0xfffffffd00ec0947 */ /* 0x010fea000393ffff */
[----:B------:R0:W-:Y:S02]  /*9260*/  UTMACMDFLUSH ;  /* 0x00000000000079b7 */ /* 0x0001e40000000000 */
.L_x_3226:
[----:B------:R-:W-:Y:S05]  /*9270*/  BSYNC.RECONVERGENT B0 ;  /* 0x0000000000007941 */ /* 0x000fea0003800200 */
.L_x_3225:
        /* <DEDUP_REMOVED lines=14> */
.L_x_7173:
[----:B------:R-:W-:-:S08]  /*9360*/  NOP ;  /* 0x0000000000007918 */ /* 0x000fd00000000000 */
[----:B------:R-:W-:-:S00]  /*9370*/  USETMAXREG.DEALLOC.CTAPOOL 0x60 ;  /* 0x00000060000079c8 */ /* 0x000fc000080e0500 */
[----:B------:R-:W-:Y:S05]  /*9380*/  EXIT ;  /* 0x000000000000794d */ /* 0x000fea0003800000 */
.L_x_3229:
        /* <DEDUP_REMOVED lines=8> */
[----:B------:R-:W-:Y:S02]  /*9410*/  IMAD.MOV.U32 R103, RZ, RZ, RZ ;  /* 0x000000ffff677224 */ /* 0x000fe400078e00ff */
.L_x_3266:
[----:B-1----:R-:W-:Y:S01]  /*9420*/  MOV R0, UR39 ;  /* 0x0000002700007c02 */ /* 0x002fe20008000f00 */
[----:B------:R-:W-:Y:S05]  /*9430*/  YIELD ;  /* 0x0000000000007946 */ /* 0x000fea0003800000 */
[----:B------:R-:W-:Y:S11]  /*9440*/  ISETP.NE.AND P0, PT, R0, 0x3, PT ;  /* 0x000000030000780c */ /* 0x000ff60003f05270 */
[----:B------:R-:W-:Y:S02]  /*9450*/  @!UPT UIADD3 URZ, UPT, UPT, URZ, URZ, URZ ;  /* 0x000000fffffff290 */ /* 0x000fe4000fffe0ff */
[----:B--2---:R-:W-:Y:S05]  /*9460*/  @!P0 BRA `(.L_x_3230) ;  /* 0x0000000000048947 */ /* 0x004fea0003800000 */
[----:B------:R-:W-:Y:S05]  /*9470*/  BPT.TRAP 0x1 ;  /* 0x000000040000795c */ /* 0x000fea0000300000 */
.L_x_3230:
[----:B------:R-:W1:Y:S01]  /*9480*/  S2R R0, SR_CgaCtaId ;  /* 0x0000000000007919 */ /* 0x000e620000008800 */
[----:B------:R-:W-:Y:S01]  /*9490*/  MOV R2, 0x400 ;  /* 0x0000040000027802 */ /* 0x000fe20000000f00 */
[----:B------:R-:W-:Y:S01]  /*94a0*/  BSSY B0, `(.L_x_3231) ;  /* 0x0000005000007945 */ /* 0x000fe20003800000 */
[----:B------:R-:W-:Y:S02]  /*94b0*/  SHF.L.U32 R3, R105, 0x1f, RZ ;  /* 0x0000001f69037819 */ /* 0x000fe400000006ff */
[----:B-1----:R-:W-:Y:S04]  /*94c0*/  LEA R0, R0, R2, 0x18 ;  /* 0x0000000200007211 */ /* 0x002fe800078ec0ff */
[----:B------:R-:W1:Y:S02]  /*94d0*/  SYNCS.PHASECHK.TRANS64.TRYWAIT P1, [R0+URZ+0x38850], R3 ;  /* 0x03885003000075a7 */ /* 0x000e6400080211ff */
[----:B-1----:R-:W-:Y:S05]  /*94e0*/  @!P1 BRA `(.L_x_3232) ;  /* 0x000000b000949947 */ /* 0x002fea0003800000 */
.L_x_3366:
[----:B------:R-:W-:Y:S05]  /*94f0*/  BSYNC B0 ;  /* 0x0000000000007941 */ /* 0x000fea0003800000 */
.L_x_3231:
[----:B------:R-:W-:Y:S05]  /*9500*/  @!P0 BRA `(.L_x_3233) ;  /* 0x0000000000048947 */ /* 0x000fea0003800000 */
[----:B------:R-:W-:Y:S05]  /*9510*/  BPT.TRAP 0x1 ;  /* 0x000000040000795c */ /* 0x000fea0000300000 */
.L_x_3233:
[----:B------:R-:W-:Y:S01]  /*9520*/  SHF.L.U32 R2, R106, 0x1f, RZ ;  /* 0x0000001f6a027819 */ /* 0x000fe200000006ff */
[----:B------:R-:W-:Y:S03]  /*9530*/  BSSY B0, `(.L_x_3234) ;  /* 0x0000003000007945 */ /* 0x000fe60003800000 */
[----:B------:R-:W2:Y:S02]  /*9540*/  SYNCS.PHASECHK.TRANS64.TRYWAIT P1, [R0+URZ+0x38888], R2 ;  /* 0x03888802000075a7 */ /* 0x000ea400080211ff */
[----:B--2---:R-:W-:Y:S05]  /*9550*/  @!P1 BRA `(.L_x_3235) ;  /* 0x000000b0008c9947 */ /* 0x004fea0003800000 */
.L_x_3367:
[----:B------:R-:W-:Y:S05]  /*9560*/  BSYNC B0 ;  /* 0x0000000000007941 */ /* 0x000fea0003800000 */
.L_x_3234:
[----:B------:R-:W-:Y:S05]  /*9570*/  @!P0 BRA `(.L_x_3236) ;  /* 0x0000000000048947 */ /* 0x000fea0003800000 */
[----:B------:R-:W-:Y:S05]  /*9580*/  BPT.TRAP 0x1 ;  /* 0x000000040000795c */ /* 0x000fea0000300000 */
.L_x_3236:
[----:B------:R-:W-:Y:S01]  /*9590*/  SHF.L.U32 R4, R103, 0x1f, RZ ;  /* 0x0000001f67047819 */ /* 0x000fe200000006ff */
[----:B-1----:R-:W1:Y:S01]  /*95a0*/  S2R R3, SR_CTAID.X ;  /* 0x0000000000037919 */ /* 0x002e620000002500 */
[----:B------:R-:W-:Y:S02]  /*95b0*/  BSSY B0, `(.L_x_3237) ;  /* 0x0000004000007945 */ /* 0x000fe40003800000 */
[----:B------:R-:W3:Y:S01]  /*95c0*/  SYNCS.PHASECHK.TRANS64.TRYWAIT P0, [R0+URZ+0x38830], R4 ;  /* 0x03883004000075a7 */ /* 0x000ee200080011ff */
[----:B--2---:R-:W2:Y:S02]  /*95d0*/  S2R R2, SR_TID.X ;  /* 0x0000000000027919 */ /* 0x004ea40000002100 */
[----:B-123--:R-:W-:Y:S05]  /*95e0*/  @!P0 BRA `(.L_x_3238) ;  /* 0x000000b0007c8947 */ /* 0x00efea0003800000 */
.L_x_3368:
[----:B------:R-:W-:Y:S05]  /*95f0*/  BSYNC B0 ;  /* 0x0000000000007941 */ /* 0x000fea0003800000 */
.L_x_3237:
[--C-:B------:R-:W-:Y:S01]  /*9600*/  SHF.R.U32.HI R20, RZ, 0x3, R2.reuse ;  /* 0x00000003ff147819 */ /* 0x100fe20000011602 */
[----:B------:R-:W-:Y:S01]  /*9610*/  UIADD3 UR4, UPT, UPT, UR46, -0x1, URZ ;  /* 0xffffffff2e047890 */ /* 0x000fe2000fffe0ff */
[----:B------:R-:W-:Y:S01]  /*9620*/  SHF.R.U32.HI R109, RZ, 0x5, R2 ;  /* 0x00000005ff6d7819 */ /* 0x000fe20000011602 */
[----:B------:R-:W-:Y:S02]  /*9630*/  IMAD.SHL.U32 R3, R3, 0x80, RZ ;  /* 0x0000008003037824 */ /* 0x000fe400078e00ff */
[----:B------:R-:W-:Y:S01]  /*9640*/  IMAD.U32 R76, R2, 0x10000, RZ ;  /* 0x00010000024c7824 */ /* 0x000fe200078e00ff */
[----:B------:R-:W-:Y:S01]  /*9650*/  LOP3.LUT R109, R109, 0x3, RZ, 0xc0, !PT ;  /* 0x000000036d6d7812 */ /* 0x000fe200078ec0ff */
[----:B-1----:R-:W-:Y:S01]  /*9660*/  VIADD R4, R3, 0x80 ;  /* 0x0000008003047836 */ /* 0x002fe20000000000 */
[----:B------:R-:W-:Y:S01]  /*9670*/  ISETP.NE.AND P0, PT, R74, UR4, PT ;  /* 0x000000044a007c0c */ /* 0x000fe2000bf05270 */
[----:B------:R-:W-:Y:S01]  /*9680*/  UMOV UR4, 0xffffffff ;  /* 0xffffffff00047882 */ /* 0x000fe20000000000 */
[----:B------:R-:W-:Y:S02]  /*9690*/  LOP3.LUT R36, R76, 0x600010, R20, 0xc8, !PT ;  /* 0x006000104c247812 */ /* 0x000fe400078ec814 */
[----:B------:R-:W-:Y:S02]  /*96a0*/  ISETP.GT.U32.OR P0, PT, R4, UR36, !P0 ;  /* 0x0000002404007c0c */ /* 0x000fe4000c704470 */
[C---:B------:R-:W-:Y:S02]  /*96b0*/  LOP3.LUT R75, R36.reuse, 0x180, RZ, 0xfc, !PT ;  /* 0x00000180244b7812 */ /* 0x040fe400078efcff */
[C---:B------:R-:W-:Y:S02]  /*96c0*/  LOP3.LUT R34, R36.reuse, 0x1a0, RZ, 0xfc, !PT ;  /* 0x000001a024227812 */ /* 0x040fe400078efcff */
[----:B------:R-:W-:Y:S02]  /*96d0*/  LOP3.LUT R37, R36, 0x1c0, RZ, 0xfc, !PT ;  /* 0x000001c024257812 */ /* 0x000fe400078efcff */
[----:B------:R-:W-:Y:S01]  /*96e0*/  SEL R13, RZ, 0x1, !P0 ;  /* 0x00000001ff0d7807 */ /* 0x000fe20004000000 */
[----:B------:R-:W-:Y:S06]  /*96f0*/  BRA.DIV UR4, `(.L_x_3239) ;  /* 0x000000b2044c7947 */ /* 0x000fec000b800000 */
[----:B------:R1:W2:Y:S02]  /*9700*/  SHFL.IDX PT, R14, R13, RZ, 0x1f ;  /* 0x00001fff0d0e7589 */ /* 0x0002a400000e0000 */
.L_x_3371:
[----:B--2---:R-:W-:Y:S11]  /*9710*/  ISETP.NE.AND P0, PT, R14, RZ, PT ;  /* 0x000000ff0e00720c */ /* 0x004ff60003f05270 */
[----:B------:R-:W-:Y:S02]  /*9720*/  @!UPT UIADD3 URZ, UPT, UPT, URZ, URZ, URZ ;  /* 0x000000fffffff290 */ /* 0x000fe4000fffe0ff */
[----:B------:R-:W-:Y:S05]  /*9730*/  @!P0 BRA `(.L_x_3240) ;  /* 0x0000003000688947 */ /* 0x000fea0003800000 */
[----:B------:R-:W-:Y:S01]  /*9740*/  LOP3.LUT R72, R20, 0x10, RZ, 0xc0, !PT ;  /* 0x0000001014487812 */ /* 0x000fe200078ec0ff */
[----:B------:R-:W-:Y:S05]  /*9750*/  WARPSYNC.ALL ;  /* 0x0000000000007948 */ /* 0x000fea0003800000 */
[----:B------:R-:W-:Y:S01]  /*9760*/  R2UR UR4, R75 ;  /* 0x000000004b0472ca */ /* 0x000fe200000e0000 */
[----:B------:R-:W-:Y:S01]  /*9770*/  IMAD R72, R74, 0x80, R72 ;  /* 0x000000804a487824 */ /* 0x000fe200078e0248 */
[--C-:B------:R-:W-:Y:S02]  /*9780*/  LOP3.LUT R20, R3, 0x7f, R2.reuse, 0xf8, !PT ;  /* 0x0000007f03147812 */ /* 0x100fe400078ef802 */
[----:B------:R-:W-:Y:S01]  /*9790*/  LOP3.LUT R36, R36, 0x1e0, RZ, 0xfc, !PT ;  /* 0x000001e024247812 */ /* 0x000fe200078efcff */
[----:B------:R-:W-:Y:S01]  /*97a0*/  VIADD R21, R72, 0x2 ;  /* 0x0000000248157836 */ /* 0x000fe20000000000 */
[----:B------:R-:W-:Y:S01]  /*97b0*/  R2UR UR6, R34 ;  /* 0x00000000220672ca */ /* 0x000fe200000e0000 */
[----:B------:R-:W-:Y:S01]  /*97c0*/  VIADD R22, R72, 0x5 ;  /* 0x0000000548167836 */ /* 0x000fe20000000000 */
[----:B------:R-:W-:Y:S01]  /*97d0*/  ISETP.GE.U32.AND P0, PT, R20, UR36, PT ;  /* 0x0000002414007c0c */ /* 0x000fe2000bf06070 */
[----:B------:R-:W-:Y:S01]  /*97e0*/  VIADD R20, R72, 0x1 ;  /* 0x0000000148147836 */ /* 0x000fe20000000000 */
[----:B------:R-:W-:Y:S02]  /*97f0*/  R2UR UR5, R37 ;  /* 0x00000000250572ca */ /* 0x000fe400000e0000 */
[----:B------:R-:W-:Y:S01]  /*9800*/  ISETP.GE.AND P3, PT, R21, UR38, PT ;  /* 0x0000002615007c0c */ /* 0x000fe2000bf66270 */
[----:B-1----:R-:W1:Y:S01]  /*9810*/  LDTM.x16 R4, tmem[UR4] ;  /* 0x00000004000479ee */ /* 0x002e620008240000 */
[----:B------:R-:W-:Y:S02]  /*9820*/  R2UR UR4, R36 ;  /* 0x00000000240472ca */ /* 0x000fe400000e0000 */
[----:B------:R-:W-:Y:S01]  /*9830*/  ISETP.GE.AND P2, PT, R20, UR38, PT ;  /* 0x0000002614007c0c */ /* 0x000fe2000bf46270 */
[----:B------:R-:W-:Y:S01]  /*9840*/  VIADD R20, R72, 0x3 ;  /* 0x0000000348147836 */ /* 0x000fe20000000000 */
[----:B------:R-:W-:Y:S01]  /*9850*/  ISETP.GE.AND P1, PT, R22, UR38, PT ;  /* 0x0000002616007c0c */ /* 0x000fe2000bf26270 */
[----:B------:R-:W2:Y:S01]  /*9860*/  LDTM.x16 R36, tmem[UR6] ;  /* 0x00000006002479ee */ /* 0x000ea20008240000 */
[----:B------:R-:W-:Y:S02]  /*9870*/  SHF.R.U32.HI R3, RZ, 0x1, R2 ;  /* 0x00000001ff037819 */ /* 0x000fe40000011602 */
[----:B------:R-:W-:Y:S02]  /*9880*/  ISETP.GE.AND P5, PT, R20, UR38, PT ;  /* 0x0000002614007c0c */ /* 0x000fe4000bfa6270 */
[----:B------:R-:W-:Y:S01]  /*9890*/  LOP3.LUT R3, R3, 0x40, RZ, 0xc0, !PT ;  /* 0x0000004003037812 */ /* 0x000fe200078ec0ff */
[----:B------:R-:W3:Y:S01]  /*98a0*/  LDTM.x16 R20, tmem[UR5] ;  /* 0x00000005001479ee */ /* 0x000ee20008240000 */
[----:B------:R-:W-:Y:S03]  /*98b0*/  P2R R110, PR, RZ, 0x2 ;  /* 0x00000002ff6e7803 */ /* 0x000fe60000000000 */
[----:B------:R-:W-:Y:S02]  /*98c0*/  IMAD.IADD R0, R0, 0x1, R3 ;  /* 0x0000000100007824 */ /* 0x000fe400078e0203 */
[----:B------:R-:W-:Y:S05]  /*98d0*/  VIADD R3, R72, 0x4 ;  /* 0x0000000448037836 */ /* 0x000fea0000000000 */
        /* <DEDUP_REMOVED lines=34> */
[----:B---3--:R-:W-:Y:S01]  /*9b00*/  SEL R44, R20, 0xff800000, !P0 ;  /* 0xff800000142c7807 */ /* 0x008fe20004000000 */
        /* <DEDUP_REMOVED lines=16> */
[----:B-1----:R-:W-:Y:S01]  /*9c10*/  SEL R60, R4, 0xff800000, !P0 ;  /* 0xff800000043c7807 */ /* 0x002fe20004000000 */
        /* <DEDUP_REMOVED lines=24> */
[----:B------:R-:W2:Y:S01]  /*9da0*/  LDL.LU R102, [R1+0x4] ;  /* 0x0000040001667983 */ /* 0x000ea20000300800 */
[----:B------:R-:W-:Y:S01]  /*9db0*/  ISETP.GE.AND P2, PT, R5, UR38, PT ;  /* 0x0000002605007c0c */ /* 0x000fe2000bf46270 */
[----:B------:R-:W-:Y:S01]  /*9dc0*/  VIADD R4, R72, 0x9 ;  /* 0x0000000948047836 */ /* 0x000fe20000000000 */
[----:B------:R-:W-:Y:S01]  /*9dd0*/  SEL R14, R100, 0xff800000, !P3 ;  /* 0xff800000640e7807 */ /* 0x000fe20005800000 */
[----:B------:R-:W-:Y:S01]  /*9de0*/  VIADD R5, R72, 0xa ;  /* 0x0000000a48057836 */ /* 0x000fe20000000000 */
[----:B------:R-:W-:Y:S02]  /*9df0*/  SEL R15, R99, 0xff800000, !P5 ;  /* 0xff800000630f7807 */ /* 0x000fe40006800000 */
[----:B------:R-:W-:Y:S01]  /*9e00*/  ISETP.GE.AND P4, PT, R4, UR38, PT ;  /* 0x0000002604007c0c */ /* 0x000fe2000bf86270 */
[----:B------:R-:W-:Y:S01]  /*9e10*/  VIADD R4, R72, 0xb ;  /* 0x0000000b48047836 */ /* 0x000fe20000000000 */
[----:B------:R-:W-:Y:S02]  /*9e20*/  ISETP.NE.AND P3, PT, R110, RZ, PT ;  /* 0x000000ff6e00720c */ /* 0x000fe40003f65270 */
        /* <DEDUP_REMOVED lines=16> */
[----:B------:R-:W-:Y:S01]  /*9f30*/  ISETP.GE.AND P3, PT, R5, UR38, PT ;  /* 0x0000002605007c0c */ /* 0x000fe2000bf66270 */
[----:B------:R-:W-:Y:S01]  /*9f40*/  VIADD R5, R72, 0x21 ;  /* 0x0000002148057836 */ /* 0x000fe20000000000 */
[----:B------:R-:W-:Y:S01]  /*9f50*/  ISETP.NE.AND P2, PT, R6, RZ, PT ;  /* 0x000000ff0600720c */ /* 0x000fe20003f45270 */
[----:B------:R-:W-:Y:S01]  /*9f60*/  VIADD R6, R72, 0x23 ;  /* 0x0000002348067836 */ /* 0x000fe20000000000 */
[----:B------:R-:W-:Y:S02]  /*9f70*/  SEL R21, R93, 0xff800000, !P4 ;  /* 0xff8000005d157807 */ /* 0x000fe40006000000 */
[----:B------:R-:W-:Y:S02]  /*9f80*/  SEL R22, R92, 0xff800000, !P5 ;  /* 0xff8000005c167807 */ /* 0x000fe40006800000 */
[----:B------:R-:W-:Y:S01]  /*9f90*/  ISETP.GE.AND P4, PT, R4, UR38, PT ;  /* 0x0000002604007c0c */ /* 0x000fe2000bf86270 */
[----:B------:R-:W-:Y:S01]  /*9fa0*/  VIADD R4, R72, 0x22 ;  /* 0x0000002248047836 */ /* 0x000fe20000000000 */
[----:B------:R-:W-:Y:S02]  /*9fb0*/  SEL R24, R90, 0xff800000, !P2 ;  /* 0xff8000005a187807 */ /* 0x000fe40005000000 */
[----:B------:R-:W-:Y:S01]  /*9fc0*/  ISETP.GE.AND P5, PT, R5, UR38, PT ;  /* 0x0000002605007c0c */ /* 0x000fe2000bfa6270 */
        /* <DEDUP_REMOVED lines=17> */
[----:B------:R-:W-:Y:S02]  /*a0e0*/  SEL R29, R85, 0xff800000, !P5 ;  /* 0xff800000551d7807 */ /* 0x000fe40006800000 */
[----:B------:R-:W-:Y:S02]  /*a0f0*/  SEL R27, R87, 0xff800000, !P3 ;  /* 0xff800000571b7807 */ /* 0x000fe40005800000 */
[----:B------:R-:W-:Y:S01]  /*a100*/  ISETP.GE.AND P5, PT, R5, UR38, PT ;  /* 0x0000002605007c0c */ /* 0x000fe2000bfa6270 */
[----:B------:R-:W-:Y:S01]  /*a110*/  VIADD R5, R72, 0x2a ;  /* 0x0000002a48057836 */ /* 0x000fe20000000000 */
[----:B------:R-:W-:Y:S02]  /*a120*/  ISETP.NE.AND P3, PT, R6, RZ, PT ;  /* 0x000000ff0600720c */ /* 0x000fe40003f65270 */
[----:B------:R-:W-:Y:S02]  /*a130*/  SEL R30, R84, 0xff800000, !P6 ;  /* 0xff800000541e7807 */ /* 0x000fe40007000000 */
[----:B------:R-:W-:Y:S02]  /*a140*/  SEL R31, R83, 0xff800000, !P3 ;  /* 0xff800000531f7807 */ /* 0x000fe40005800000 */
[----:B------:R-:W-:Y:S01]  /*a150*/  ISETP.GE.AND P6, PT, R4, UR38, PT ;  /* 0x0000002604007c0c */ /* 0x000fe2000bfc6270 */
[C---:B------:R-:W-:Y:S01]  /*a160*/  VIADD R4, R72.reuse, 0x2b ;  /* 0x0000002b48047836 */ /* 0x040fe20000000000 */
[----:B------:R-:W-:Y:S01]  /*a170*/  ISETP.GE.AND P3, PT, R5, UR38, PT ;  /* 0x0000002605007c0c */ /* 0x000fe2000bf66270 */
[----:B------:R-:W-:Y:S01]  /*a180*/  VIADD R5, R72, 0x2c ;  /* 0x0000002c48057836 */ /* 0x000fe20000000000 */
[----:B------:R-:W-:Y:S02]  /*a190*/  SEL R32, R82, 0xff800000, !P2 ;  /* 0xff80000052207807 */ /* 0x000fe40005000000 */
[----:B------:R-:W-:Y:S02]  /*a1a0*/  P2R R6, PR, RZ, 0x8 ;  /* 0x00000008ff067803 */ /* 0x000fe40000000000 */
[----:B------:R-:W-:Y:S01]  /*a1b0*/  ISETP.GE.AND P3, PT, R4, UR38, PT ;  /* 0x0000002604007c0c */ /* 0x000fe2000bf66270 */
[C---:B------:R-:W-:Y:S01]  /*a1c0*/  VIADD R4, R72.reuse, 0x2d ;  /* 0x0000002d48047836 */ /* 0x040fe20000000000 */
[----:B------:R-:W-:Y:S01]  /*a1d0*/  ISETP.GE.AND P2, PT, R5, UR38, PT ;  /* 0x0000002605007c0c */ /* 0x000fe2000bf46270 */
[C---:B------:R-:W-:Y:S01]  /*a1e0*/  VIADD R5, R72.reuse, 0x2e ;  /* 0x0000002e48057836 */ /* 0x040fe20000000000 */
[----:B------:R-:W-:Y:S01]  /*a1f0*/  SEL R33, R81, 0xff800000, !P1 ;  /* 0xff80000051217807 */ /* 0x000fe20004800000 */
[----:B------:R-:W-:Y:S01]  /*a200*/  VIADD R81, R72, 0x65 ;  /* 0x0000006548517836 */ /* 0x000fe20000000000 */
[----:B------:R-:W-:Y:S01]  /*a210*/  SEL R34, R80, 0xff800000, !P0 ;  /* 0xff80000050227807 */ /* 0x000fe20004000000 */
[----:B------:R-:W-:Y:S01]  /*a220*/  VIADD R80, R72, 0x66 ;  /* 0x0000006648507836 */ /* 0x000fe20000000000 */
[----:B------:R-:W-:Y:S01]  /*a230*/  ISETP.GE.AND P1, PT, R4, UR38, PT ;  /* 0x0000002604007c0c */ /* 0x000fe2000bf26270 */
[C---:B------:R-:W-:Y:S01]  /*a240*/  VIADD R4, R72.reuse, 0x2f ;  /* 0x0000002f48047836 */ /* 0x040fe20000000000 */
[----:B------:R-:W-:Y:S01]  /*a250*/  SEL R35, R3, 0xff800000, !P4 ;  /* 0xff80000003237807 */ /* 0x000fe20006000000 */
[C---:B------:R-:W-:Y:S01]  /*a260*/  VIADD R3, R72.reuse, 0x40 ;  /* 0x0000004048037836 */ /* 0x040fe20000000000 */
[----:B------:R-:W-:Y:S01]  /*a270*/  ISETP.GE.AND P0, PT, R5, UR38, PT ;  /* 0x0000002605007c0c */ /* 0x000fe2000bf06270 */
[----:B------:R-:W-:Y:S01]  /*a280*/  VIADD R5, R72, 0x41 ;  /* 0x0000004148057836 */ /* 0x000fe20000000000 */
[----:B------:R-:W-:Y:S02]  /*a290*/  ISETP.NE.AND P4, PT, R6, RZ, PT ;  /* 0x000000ff0600720c */ /* 0x000fe40003f85270 */
[----:B------:R-:W-:Y:S02]  /*a2a0*/  SEL R36, R36, 0xff800000, !P5 ;  /* 0xff80000024247807 */ /* 0x000fe40006800000 */
[----:B------:R-:W-:Y:S01]  /*a2b0*/  ISETP.GE.AND P5, PT, R4, UR38, PT ;  /* 0x0000002604007c0c */ /* 0x000fe2000bfa6270 */
[----:B------:R-:W-:Y:S01]  /*a2c0*/  VIADD R4, R72, 0x42 ;  /* 0x0000004248047836 */ /* 0x000fe20000000000 */
[----:B------:R-:W-:Y:S02]  /*a2d0*/  SEL R38, R38, 0xff800000, !P4 ;  /* 0xff80000026267807 */ /* 0x000fe40006000000 */
[----:B------:R-:W-:Y:S02]  /*a2e0*/  ISETP.GE.AND P4, PT, R5, UR38, PT ;  /* 0x0000002605007c0c */ /* 0x000fe4000bf86270 */
[----:B------:R-:W-:Y:S02]  /*a2f0*/  SEL R37, R37, 0xff800000, !P6 ;  /* 0xff80000025257807 */ /* 0x000fe40007000000 */
[----:B------:R-:W-:Y:S02]  /*a300*/  P2R R5, PR, RZ, 0x10 ;  /* 0x00000010ff057803 */ /* 0x000fe40000000000 */
        /* <DEDUP_REMOVED lines=23> */
[----:B------:R-:W1:Y:S01]  /*a480*/  LDS.128 R4, [R0+0x38000] ;  /* 0x0380000000047984 */ /* 0x000e620000000c00 */
[----:B------:R-:W-:Y:S02]  /*a490*/  SEL R46, R46, 0xff800000, !P4 ;  /* 0xff8000002e2e7807 */ /* 0x000fe40006000000 */
[----:B------:R-:W-:Y:S02]  /*a4a0*/  P2R R10, PR, RZ, 0x20 ;  /* 0x00000020ff0a7803 */ /* 0x000fe40000000000 */
        /* <DEDUP_REMOVED lines=36> */
[----:B------:R-:W-:Y:S01]  /*a6f0*/  VIADD R81, R72, 0x6b ;  /* 0x0000006b48517836 */ /* 0x000fe20000000000 */
        /* <DEDUP_REMOVED lines=10> */
[----:B------:R-:W-:Y:S02]  /*a7a0*/  LOP3.LUT P1, RZ, R102, 0x2, RZ, 0xc0, !PT ;  /* 0x0000000266ff7812 */ /* 0x000fe4000782c0ff */
[----:B------:R-:W-:Y:S02]  /*a7b0*/  SEL R60, R60, 0xff800000, !P0 ;  /* 0xff8000003c3c7807 */ /* 0x000fe40004000000 */
[----:B------:R-:W-:Y:S02]  /*a7c0*/  FSETP.GEU.AND P0, PT, R4, -126, PT ;  /* 0xc2fc00000400780b */ /* 0x000fe40003f0e000 */
[----:B------:R-:W-:Y:S02]  /*a7d0*/  LOP3.LUT R102, R102, 0xfffffffd, RZ, 0xc0, !PT ;  /* 0xfffffffd66667812 */ /* 0x000fe400078ec0ff */
[----:B------:R-:W-:Y:S02]  /*a7e0*/  ISETP.GE.AND P4, PT, R9, UR38, PT ;  /* 0x0000002609007c0c */ /* 0x000fe4000bf86270 */
[----:B------:R-:W-:Y:S02]  /*a7f0*/  ISETP.GE.AND P3, PT, R8, UR38, PT ;  /* 0x0000002608007c0c */ /* 0x000fe4000bf66270 */
[----:B------:R-:W1:Y:S01]  /*a800*/  LDS.128 R8, [R0+0x38010] ;  /* 0x0380100000087984 */ /* 0x000e620000000c00 */
[----:B------:R-:W-:Y:S02]  /*a810*/  SEL R59, R59, 0xff800000, !P1 ;  /* 0xff8000003b3b7807 */ /* 0x000fe40004800000 */
[----:B------:R-:W-:Y:S02]  /*a820*/  SEL R64, R64, 0xff800000, !P3 ;  /* 0xff80000040407807 */ /* 0x000fe40005800000 */
[----:B------:R-:W-:Y:S02]  /*a830*/  @P0 LOP3.LUT R102, R102, 0x2, RZ, 0xfc, !PT ;  /* 0x0000000266660812 */ /* 0x000fe400078efcff */
[----:B------:R-:W-:Y:S01]  /*a840*/  ISETP.GE.AND P0, PT, R13, UR38, PT ;  /* 0x000000260d007c0c */ /* 0x000fe2000bf06270 */
[----:B------:R-:W-:Y:S01]  /*a850*/  VIADD R13, R72, 0x69 ;  /* 0x00000069480d7836 */ /* 0x000fe20000000000 */
[----:B------:R-:W-:Y:S02]  /*a860*/  LOP3.LUT P6, RZ, R102, 0x2, RZ, 0xc0, !PT ;  /* 0x0000000266ff7812 */ /* 0x000fe400078cc0ff */
[----:B------:R-:W-:Y:S02]  /*a870*/  SEL R67, R67, 0xff800000, !P0 ;  /* 0xff80000043437807 */ /* 0x000fe40004000000 */
[----:B------:R-:W-:Y:S02]  /*a880*/  ISETP.GE.AND P3, PT, R13, UR38, PT ;  /* 0x000000260d007c0c */ /* 0x000fe4000bf66270 */
[----:B------:R-:W-:Y:S02]  /*a890*/  FSETP.GEU.AND P0, PT, R6, -126, PT ;  /* 0xc2fc00000600780b */ /* 0x000fe40003f0e000 */
[----:B------:R-:W-:Y:S02]  /*a8a0*/  SEL R62, R62, 0xff800000, !P5 ;  /* 0xff8000003e3e7807 */ /* 0x000fe40006800000 */
[----:B------:R-:W-:Y:S01]  /*a8b0*/  ISETP.GE.AND P5, PT, R12, UR38, PT ;  /* 0x000000260c007c0c */ /* 0x000fe2000bfa6270 */
[----:B------:R-:W-:Y:S01]  /*a8c0*/  VIADD R12, R72, 0x6a ;  /* 0x0000006a480c7836 */ /* 0x000fe20000000000 */
[----:B------:R-:W-:Y:S01]  /*a8d0*/  LOP3.LUT R102, R102, 0xfffffffe, RZ, 0xc0, !PT ;  /* 0xfffffffe66667812 */ /* 0x000fe200078ec0ff */
[----:B------:R-:W-:Y:S01]  /*a8e0*/  @!P6 FMUL R4, R4, 0.5 ;  /* 0x3f0000000404e820 */ /* 0x000fe20000400000 */
[----:B------:R-:W-:Y:S02]  /*a8f0*/  FSETP.GEU.AND P6, PT, R7, -126, PT ;  /* 0xc2fc00000700780b */ /* 0x000fe40003fce000 */
[----:B------:R-:W-:Y:S01]  /*a900*/  ISETP.GE.AND P2, PT, R12, UR38, PT ;  /* 0x000000260c007c0c */ /* 0x000fe2000bf46270 */
[----:B------:R2:W-:Y:S01]  /*a910*/  MUFU.EX2 R124, R4 ;  /* 0x00000004007c7308 */ /* 0x0005e20000000800 */
[----:B------:R-:W3:Y:S01]  /*a920*/  LDS.128 R12, [R0+0x38020] ;  /* 0x03802000000c7984 */ /* 0x000ee20000000c00 */
[----:B------:R-:W-:Y:S02]  /*a930*/  @P0 LOP3.LUT R102, R102, 0x1, RZ, 0xfc, !PT ;  /* 0x0000000166660812 */ /* 0x000fe400078efcff */
[----:B------:R-:W-:Y:S02]  /*a940*/  SEL R63, R63, 0xff800000, !P4 ;  /* 0xff8000003f3f7807 */ /* 0x000fe40006000000 */
[----:B------:R-:W-:Y:S02]  /*a950*/  FSETP.GEU.AND P4, PT, R5, -126, PT ;  /* 0xc2fc00000500780b */ /* 0x000fe40003f8e000 */
[----:B------:R-:W-:Y:S02]  /*a960*/  SEL R68, R68, 0xff800000, !P5 ;  /* 0xff80000044447807 */ /* 0x000fe40006800000 */
[----:B------:R-:W-:Y:S01]  /*a970*/  @!P6 FMUL R7, R7, 0.5 ;  /* 0x3f0000000707e820 */ /* 0x000fe20000400000 */
[----:B------:R-:W-:Y:S02]  /*a980*/  LOP3.LUT P5, RZ, R102, 0x1, RZ, 0xc0, !PT ;  /* 0x0000000166ff7812 */ /* 0x000fe400078ac0ff */
[----:B------:R-:W-:Y:S01]  /*a990*/  SEL R69, R69, 0xff800000, !P3 ;  /* 0xff80000045457807 */ /* 0x000fe20005800000 */
[----:B------:R-:W4:Y:S01]  /*a9a0*/  MUFU.EX2 R123, R7 ;  /* 0x00000007007b7308 */ /* 0x000f220000000800 */
[C---:B-1----:R-:W-:Y:S01]  /*a9b0*/  FFMA2 R8, R3.reuse.F32, R16.F32x2.HI_LO, R8.F32x2.HI_LO ;  /* 0x0000001003087249 */ /* 0x042fe20000040008 */
[----:B------:R-:W-:Y:S01]  /*a9c0*/  ISETP.GE.AND P1, PT, R80, UR38, PT ;  /* 0x0000002650007c0c */ /* 0x000fe2000bf26270 */
[----:B------:R-:W-:Y:S02]  /*a9d0*/  FFMA2 R10, R3.F32, R18.F32x2.HI_LO, R10.F32x2.HI_LO ;  /* 0x00000012030a7249 */ /* 0x000fe4000004000a */
[----:B--2---:R-:W-:Y:S02]  /*a9e0*/  VIADD R4, R72, 0x6d ;  /* 0x0000006d48047836 */ /* 0x004fe40000000000 */
[----:B------:R-:W-:Y:S01]  /*a9f0*/  @!P4 FMUL R5, R5, 0.5 ;  /* 0x3f0000000505c820 */ /* 0x000fe20000400000 */
[----:B------:R-:W-:Y:S01]  /*aa00*/  FSETP.GEU.AND P3, PT, R8, -126, PT ;  /* 0xc2fc00000800780b */ /* 0x000fe20003f6e000 */
[----:B------:R-:W-:Y:S01]  /*aa10*/  VIADD R80, R72, 0x6c ;  /* 0x0000006c48507836 */ /* 0x000fe20000000000 */
[----:B------:R-:W-:Y:S01]  /*aa20*/  SEL R70, R70, 0xff800000, !P2 ;  /* 0xff80000046467807 */ /* 0x000fe20005000000 */
[----:B------:R-:W1:Y:S01]  /*aa30*/  MUFU.EX2 R125, R5 ;  /* 0x00000005007d7308 */ /* 0x000e620000000800 */
[----:B------:R-:W-:Y:S01]  /*aa40*/  ISETP.GE.AND P2, PT, R4, UR38, PT ;  /* 0x0000002604007c0c */ /* 0x000fe2000bf46270 */
[----:B------:R-:W-:Y:S01]  /*aa50*/  @!P5 FMUL R6, R6, 0.5 ;  /* 0x3f0000000606d820 */ /* 0x000fe20000400000 */
[----:B------:R-:W-:Y:S01]  /*aa60*/  VIADD R4, R72, 0x6e ;  /* 0x0000006e48047836 */ /* 0x000fe20000000000 */
[----:B------:R-:W-:Y:S02]  /*aa70*/  ISETP.GE.AND P0, PT, R80, UR38, PT ;  /* 0x0000002650007c0c */ /* 0x000fe4000bf06270 */
[----:B------:R-:W-:Y:S04]  /*aa80*/  SEL R17, R78, 0xff800000, !P2 ;  /* 0xff8000004e117807 */ /* 0x000fe80005000000 */
[----:B------:R2:W5:Y:S01]  /*aa90*/  MUFU.EX2 R122, R6 ;  /* 0x00000006007a7308 */ /* 0x0005620000000800 */
[----:B------:R-:W-:Y:S01]  /*aaa0*/  LOP3.LUT P2, RZ, R102, 0x2, RZ, 0xc0, !PT ;  /* 0x0000000266ff7812 */ /* 0x000fe2000784c0ff */
[----:B------:R-:W-:Y:S01]  /*aab0*/  @!P3 FMUL R8, R8, 0.5 ;  /* 0x3f0000000808b820 */ /* 0x000fe20000400000 */
[----:B------:R-:W-:Y:S01]  /*aac0*/  SEL R16, R79, 0xff800000, !P0 ;  /* 0xff8000004f107807 */ /* 0x000fe20004000000 */
[----:B----4-:R-:W-:Y:S01]  /*aad0*/  @!P6 FMUL R123, R123, R123 ;  /* 0x0000007b7b7be220 */ /* 0x010fe20000400000 */
[----:B------:R-:W-:Y:S01]  /*aae0*/  ISETP.GE.AND P0, PT, R4, UR38, PT ;  /* 0x0000002604007c0c */ /* 0x000fe2000bf06270 */
[----:B------:R-:W-:Y:S01]  /*aaf0*/  VIADD R4, R72, 0x6f ;  /* 0x0000006f48047836 */ /* 0x000fe20000000000 */
[----:B------:R-:W-:Y:S03]  /*ab00*/  SEL R66, R66, 0xff800000, !P1 ;  /* 0xff80000042427807 */ /* 0x000fe60004800000 */
[----:B------:R-:W4:Y:S01]  /*ab10*/  MUFU.EX2 R120, R8 ;  /* 0x0000000800787308 */ /* 0x000f220000000800 */
[----:B------:R-:W-:Y:S01]  /*ab20*/  SEL R72, R77, 0xff800000, !P0 ;  /* 0xff8000004d487807 */ /* 0x000fe20004000000 */
[C---:B---3--:R-:W-:Y:S01]  /*ab30*/  FFMA2 R12, R3.reuse.F32, R20.F32x2.HI_LO, R12.F32x2.HI_LO ;  /* 0x00000014030c7249 */ /* 0x048fe2000004000c */
[----:B------:R-:W-:Y:S01]  /*ab40*/  ISETP.GE.AND P0, PT, R4, UR38, PT ;  /* 0x0000002604007c0c */ /* 0x000fe2000bf06270 */
[----:B------:R-:W-:Y:S01]  /*ab50*/  FFMA2 R14, R3.F32, R22.F32x2.HI_LO, R14.F32x2.HI_LO ;  /* 0x00000016030e7249 */ /* 0x000fe2000004000e */
[----:B------:R-:W-:Y:S01]  /*ab60*/  ISETP.GE.AND P1, PT, R81, UR38, PT ;  /* 0x0000002651007c0c */ /* 0x000fe2000bf26270 */
[----:B------:R-:W-:Y:S01]  /*ab70*/  @!P2 FMUL R124, R124, R124 ;  /* 0x0000007c7c7ca220 */ /* 0x000fe20000400000 */
[----:B------:R-:W-:Y:S01]  /*ab80*/  FSETP.GEU.AND P2, PT, R11, -126, PT ;  /* 0xc2fc00000b00780b */ /* 0x000fe20003f4e000 */
[----:B-1----:R-:W-:Y:S01]  /*ab90*/  @!P4 FMUL R125, R125, R125 ;  /* 0x0000007d7d7dc220 */ /* 0x002fe20000400000 */
[----:B--2---:R-:W1:Y:S01]  /*aba0*/  LDS.128 R4, [R0+0x38030] ;  /* 0x0380300000047984 */ /* 0x004e620000000c00 */
[----:B------:R-:W-:Y:S01]  /*abb0*/  FSETP.GEU.AND P4, PT, R12, -126, PT ;  /* 0xc2fc00000c00780b */ /* 0x000fe20003f8e000 */
[----:B-----5:R-:W-:Y:S01]  /*abc0*/  @!P5 FMUL R122, R122, R122 ;  /* 0x0000007a7a7ad220 */ /* 0x020fe20000400000 */
[----:B------:R-:W-:Y:S02]  /*abd0*/  FSETP.GEU.AND P5, PT, R13, -126, PT ;  /* 0xc2fc00000d00780b */ /* 0x000fe40003fae000 */
[----:B------:R-:W-:Y:S02]  /*abe0*/  FSETP.GEU.AND P6, PT, R14, -126, PT ;  /* 0xc2fc00000e00780b */ /* 0x000fe40003fce000 */
[----:B------:R-:W-:Y:S01]  /*abf0*/  SEL R71, R71, 0xff800000, !P1 ;  /* 0xff80000047477807 */ /* 0x000fe20004800000 */
[----:B----4-:R-:W-:Y:S01]  /*ac00*/  @!P3 FMUL R120, R120, R120 ;  /* 0x000000787878b220 */ /* 0x010fe20000400000 */
[----:B------:R-:W-:Y:S02]  /*ac10*/  FSETP.GEU.AND P1, PT, R9, -126, PT ;  /* 0xc2fc00000900780b */ /* 0x000fe40003f2e000 */
[----:B------:R-:W-:Y:S01]  /*ac20*/  @!P2 FMUL R11, R11, 0.5 ;  /* 0x3f0000000b0ba820 */ /* 0x000fe20000400000 */
[----:B------:R-:W-:Y:S02]  /*ac30*/  FSETP.GEU.AND P3, PT, R15, -126, PT ;  /* 0xc2fc00000f00780b */ /* 0x000fe40003f6e000 */
[----:B------:R-:W-:Y:S01]  /*ac40*/  @!P4 FMUL R12, R12, 0.5 ;  /* 0x3f0000000c0cc820 */ /* 0x000fe20000400000 */
[----:B------:R-:W2:Y:S01]  /*ac50*/  MUFU.EX2 R20, R11 ;  /* 0x0000000b00147308 */ /* 0x000ea20000000800 */
[----:B------:R-:W-:Y:S01]  /*ac60*/  SEL R73, R73, 0xff800000, !P0 ;  /* 0xff80000049497807 */ /* 0x000fe20004000000 */
[----:B------:R-:W-:Y:S01]  /*ac70*/  @!P5 FMUL R13, R13, 0.5 ;  /* 0x3f0000000d0dd820 */ /* 0x000fe20000400000 */
[----:B------:R-:W-:Y:S01]  /*ac80*/  FSETP.GEU.AND P0, PT, R10, -126, PT ;  /* 0xc2fc00000a00780b */ /* 0x000fe20003f0e000 */
[----:B------:R-:W-:Y:S01]  /*ac90*/  @!P6 FMUL R14, R14, 0.5 ;  /* 0x3f0000000e0ee820 */ /* 0x000fe20000400000 */
[----:B------:R-:W-:Y:S02]  /*aca0*/  P2R R18, PR, RZ, 0x40 ;  /* 0x00000040ff127803 */ /* 0x000fe40000000000 */
[----:B------:R-:W-:Y:S03]  /*acb0*/  @!P1 FMUL R9, R9, 0.5 ;  /* 0x3f00000009099820 */ /* 0x000fe60000400000 */
[----:B------:R-:W3:Y:S01]  /*acc0*/  MUFU.EX2 R118, R12 ;  /* 0x0000000c00767308 */ /* 0x000ee20000000800 */
[----:B------:R-:W-:Y:S01]  /*acd0*/  SHF.R.U32.HI R77, RZ, 0x4, R2 ;  /* 0x00000004ff4d7819 */ /* 0x000fe20000011602 */
[----:B------:R-:W-:Y:S03]  /*ace0*/  @!P3 FMUL R15, R15, 0.5 ;  /* 0x3f0000000f0fb820 */ /* 0x000fe60000400000 */
[----:B------:R-:W-:Y:S05]  /*acf0*/  LOP3.LUT R77, R77, 0x8, RZ, 0xc0, !PT ;  /* 0x000000084d4d7812 */ /* 0x000fea00078ec0ff */
[----:B------:R-:W4:Y:S01]  /*ad00*/  MUFU.EX2 R121, R9 ;  /* 0x0000000900797308 */ /* 0x000f220000000800 */
[----:B------:R-:W-:Y:S01]  /*ad10*/  @!P0 FMUL R10, R10, 0.5 ;  /* 0x3f0000000a0a8820 */ /* 0x000fe20000400000 */
[----:B--2---:R-:W-:Y:S01]  /*ad20*/  @!P2 FMUL R20, R20, R20 ;  /* 0x000000141414a220 */ /* 0x004fe20000400000 */
[----:B------:R-:W-:Y:S07]  /*ad30*/  IMAD.IADD R75, R75, 0x1, -R77 ;  /* 0x000000014b4b7824 */ /* 0x000fee00078e0a4d */
[----:B------:R2:W5:Y:S01]  /*ad40*/  MUFU.EX2 R21, R10 ;  /* 0x0000000a00157308 */ /* 0x0005620000000800 */
[C---:B-1----:R-:W-:Y:S01]  /*ad50*/  FFMA2 R4, R3.reuse.F32, R24.F32x2.HI_LO, R4.F32x2.HI_LO ;  /* 0x0000001803047249 */ /* 0x042fe20000040004 */
[----:B------:R-:W-:Y:S01]  /*ad60*/  SHF.R.U32.HI R75, RZ, 0x15, R75 ;  /* 0x00000015ff4b7819 */ /* 0x000fe2000001164b */
[----:B------:R-:W-:Y:S02]  /*ad70*/  FFMA2 R6, R3.F32, R26.F32x2.HI_LO, R6.F32x2.HI_LO ;  /* 0x0000001a03067249 */ /* 0x000fe40000040006 */
[----:B---3--:R-:W-:Y:S05]  /*ad80*/  @!P4 FMUL R118, R118, R118 ;  /* 0x000000767676c220 */ /* 0x008fea0000400000 */
[----:B------:R-:W1:Y:S01]  /*ad90*/  MUFU.EX2 R119, R13 ;  /* 0x0000000d00777308 */ /* 0x000e620000000800 */
[----:B------:R-:W-:Y:S01]  /*ada0*/  FSETP.GEU.AND P2, PT, R6, -126, PT ;  /* 0xc2fc00000600780b */ /* 0x000fe20003f4e000 */
[----:B----4-:R-:W-:Y:S01]  /*adb0*/  @!P1 FMUL R121, R121, R121 ;  /* 0x0000007979799220 */ /* 0x010fe20000400000 */
[----:B------:R-:W-:Y:S02]  /*adc0*/  FSETP.GEU.AND P1, PT, R4, -126, PT ;  /* 0xc2fc00000400780b */ /* 0x000fe40003f2e000 */
[----:B------:R-:W-:Y:S05]  /*add0*/  FSETP.GEU.AND P4, PT, R7, -126, PT ;  /* 0xc2fc00000700780b */ /* 0x000fea0003f8e000 */
[----:B------:R-:W3:Y:S01]  /*ade0*/  MUFU.EX2 R116, R14 ;  /* 0x0000000e00747308 */ /* 0x000ee20000000800 */
[----:B--2---:R-:W2:Y:S01]  /*adf0*/  LDS.128 R8, [R0+0x38080] ;  /* 0x0380800000087984 */ /* 0x004ea20000000c00 */
[----:B-----5:R-:W-:Y:S01]  /*ae00*/  @!P0 FMUL R21, R21, R21 ;  /* 0x0000001515158220 */ /* 0x020fe20000400000 */
[----:B------:R-:W-:Y:S01]  /*ae10*/  FSETP.GEU.AND P0, PT, R5, -126, PT ;  /* 0xc2fc00000500780b */ /* 0x000fe20003f0e000 */
[----:B------:R-:W-:Y:S06]  /*ae20*/  @!P2 FMUL R6, R6, 0.5 ;  /* 0x3f0000000606a820 */ /* 0x000fec0000400000 */
[----:B------:R4:W5:Y:S01]  /*ae30*/  MUFU.EX2 R117, R15 ;  /* 0x0000000f00757308 */ /* 0x0009620000000800 */
[----:B------:R-:W-:Y:S01]  /*ae40*/  @!P1 FMUL R4, R4, 0.5 ;  /* 0x3f00000004049820 */ /* 0x000fe20000400000 */
[----:B------:R-:W-:Y:S01]  /*ae50*/  @!P4 FMUL R7, R7, 0.5 ;  /* 0x3f0000000707c820 */ /* 0x000fe20000400000 */
[----:B-1----:R-:W-:Y:S01]  /*ae60*/  @!P5 FMUL R119, R119, R119 ;  /* 0x000000777777d220 */ /* 0x002fe20000400000 */
[----:B------:R-:W-:Y:S06]  /*ae70*/  ISETP.NE.AND P5, PT, R18, RZ, PT ;  /* 0x000000ff1200720c */ /* 0x000fec0003fa5270 */
[----:B------:R-:W1:Y:S01]  /*ae80*/  MUFU.EX2 R114, R4 ;  /* 0x0000000400727308 */ /* 0x000e620000000800 */
[----:B------:R-:W-:Y:S09]  /*ae90*/  @!P0 FMUL R5, R5, 0.5 ;  /* 0x3f00000005058820 */ /* 0x000ff20000400000 */
[----:B------:R-:W2:Y:S01]  /*aea0*/  MUFU.EX2 R115, R5 ;  /* 0x0000000500737308 */ /* 0x000ea20000000800 */
[----:B----4-:R-:W4:Y:S01]  /*aeb0*/  LDS.128 R12, [R0+0x38090] ;  /* 0x03809000000c7984 */ /* 0x010f220000000c00 */
[----:B---3--:R-:W-:Y:S01]  /*aec0*/  @!P5 FMUL R116, R116, R116 ;  /* 0x000000747474d220 */ /* 0x008fe20000400000 */
[----:B-----5:R-:W-:Y:S07]  /*aed0*/  @!P3 FMUL R117, R117, R117 ;  /* 0x000000757575b220 */ /* 0x020fee0000400000 */
[----:B------:R-:W3:Y:S01]  /*aee0*/  MUFU.EX2 R112, R6 ;  /* 0x0000000600707308 */ /* 0x000ee20000000800 */
[----:B-1----:R-:W-:Y:S09]  /*aef0*/  @!P1 FMUL R114, R114, R114 ;  /* 0x0000007272729220 */ /* 0x002ff20000400000 */
[----:B------:R1:W5:Y:S01]  /*af00*/  MUFU.EX2 R113, R7 ;  /* 0x0000000700717308 */ /* 0x0003620000000800 */
[C---:B--2---:R-:W-:Y:S02]  /*af10*/  FFMA2 R8, R3.reuse.F32, R28.F32x2.HI_LO, R8.F32x2.HI_LO ;  /* 0x0000001c03087249 */ /* 0x044fe40000040008 */
[----:B------:R-:W-:Y:S02]  /*af20*/  FFMA2 R10, R3.F32, R30.F32x2.HI_LO, R10.F32x2.HI_LO ;  /* 0x0000001e030a7249 */ /* 0x000fe4000004000a */
[----:B------:R-:W-:Y:S01]  /*af30*/  @!P0 FMUL R115, R115, R115 ;  /* 0x0000007373738220 */ /* 0x000fe20000400000 */
[----:B------:R-:W-:Y:S02]  /*af40*/  FSETP.GEU.AND P6, PT, R8, -126, PT ;  /* 0xc2fc00000800780b */ /* 0x000fe40003fce000 */
[----:B------:R-:W-:Y:S01]  /*af50*/  FSETP.GEU.AND P5, PT, R9, -126, PT ;  /* 0xc2fc00000900780b */ /* 0x000fe20003fae000 */
[----:B---3--:R-:W-:Y:S01]  /*af60*/  @!P2 FMUL R112, R112, R112 ;  /* 0x000000707070a220 */ /* 0x008fe20000400000 */
[----:B------:R-:W-:Y:S02]  /*af70*/  FSETP.GEU.AND P3, PT, R10, -126, PT ;  /* 0xc2fc00000a00780b */ /* 0x000fe40003f6e000 */
[----:B------:R-:W-:Y:S02]  /*af80*/  FSETP.GEU.AND P1, PT, R11, -126, PT ;  /* 0xc2fc00000b00780b */ /* 0x000fe40003f2e000 */
[----:B------:R-:W-:Y:S01]  /*af90*/  P2R R18, PR, RZ, 0x20 ;  /* 0x00000020ff127803 */ /* 0x000fe20000000000 */
[----:B-1----:R-:W1:Y:S01]  /*afa0*/  LDS.128 R4, [R0+0x380a0] ;  /* 0x0380a00000047984 */ /* 0x002e620000000c00 */
[----:B-----5:R-:W-:Y:S03]  /*afb0*/  @!P4 FMUL R113, R113, R113 ;  /* 0x000000717171c220 */ /* 0x020fe60000400000 */
[----:B------:R-:W-:Y:S01]  /*afc0*/  @!P6 FMUL R8, R8, 0.5 ;  /* 0x3f0000000808e820 */ /* 0x000fe20000400000 */
[----:B------:R-:W-:Y:S01]  /*afd0*/  ISETP.NE.AND P4, PT, R18, RZ, PT ;  /* 0x000000ff1200720c */ /* 0x000fe20003f85270 */
[----:B------:R-:W-:Y:S02]  /*afe0*/  @!P5 FMUL R9, R9, 0.5 ;  /* 0x3f0000000909d820 */ /* 0x000fe40000400000 */
[----:B------:R-:W2:Y:S01]  /*aff0*/  MUFU.EX2 R110, R8 ;  /* 0x00000008006e7308 */ /* 0x000ea20000000800 */
[----:B------:R-:W-:Y:S01]  /*b000*/  @!P3 FMUL R10, R10, 0.5 ;  /* 0x3f0000000a0ab820 */ /* 0x000fe20000400000 */
[----:B------:R-:W-:Y:S01]  /*b010*/  @!P1 FMUL R11, R11, 0.5 ;  /* 0x3f0000000b0b9820 */ /* 0x000fe20000400000 */
[C---:B----4-:R-:W-:Y:S02]  /*b020*/  FFMA2 R12, R3.reuse.F32, R32.F32x2.HI_LO, R12.F32x2.HI_LO ;  /* 0x00000020030c7249 */ /* 0x050fe4000004000c */
[----:B------:R-:W-:Y:S05]  /*b030*/  FFMA2 R14, R3.F32, R34.F32x2.HI_LO, R14.F32x2.HI_LO ;  /* 0x00000022030e7249 */ /* 0x000fea000004000e */
[----:B------:R-:W3:Y:S01]  /*b040*/  MUFU.EX2 R111, R9 ;  /* 0x00000009006f7308 */ /* 0x000ee20000000800 */
[----:B------:R-:W-:Y:S02]  /*b050*/  FSETP.GEU.AND P0, PT, R12, -126, PT ;  /* 0xc2fc00000c00780b */ /* 0x000fe40003f0e000 */
[----:B------:R-:W-:Y:S02]  /*b060*/  FSETP.GEU.AND P2, PT, R13, -126, PT ;  /* 0xc2fc00000d00780b */ /* 0x000fe40003f4e000 */
[----:B------:R-:W-:Y:S05]  /*b070*/  FSETP.GEU.AND P5, PT, R14, -126, PT ;  /* 0xc2fc00000e00780b */ /* 0x000fea0003fae000 */
[----:B------:R-:W4:Y:S01]  /*b080*/  MUFU.EX2 R100, R10 ;  /* 0x0000000a00647308 */ /* 0x000f220000000800 */
[----:B--2---:R-:W-:Y:S01]  /*b090*/  @!P6 FMUL R110, R110, R110 ;  /* 0x0000006e6e6ee220 */ /* 0x004fe20000400000 */
[----:B------:R-:W-:Y:S02]  /*b0a0*/  FSETP.GEU.AND P6, PT, R15, -126, PT ;  /* 0xc2fc00000f00780b */ /* 0x000fe40003fce000 */
[----:B------:R-:W-:Y:S06]  /*b0b0*/  @!P0 FMUL R12, R12, 0.5 ;  /* 0x3f0000000c0c8820 */ /* 0x000fec0000400000 */
[----:B------:R2:W5:Y:S01]  /*b0c0*/  MUFU.EX2 R101, R11 ;  /* 0x0000000b00657308 */ /* 0x0005620000000800 */
[----:B------:R-:W-:Y:S01]  /*b0d0*/  @!P2 FMUL R13, R13, 0.5 ;  /* 0x3f0000000d0da820 */ /* 0x000fe20000400000 */
[----:B------:R-:W-:Y:S01]  /*b0e0*/  @!P5 FMUL R14, R14, 0.5 ;  /* 0x3f0000000e0ed820 */ /* 0x000fe20000400000 */
[----:B---3--:R-:W-:Y:S02]  /*b0f0*/  @!P4 FMUL R111, R111, R111 ;  /* 0x0000006f6f6fc220 */ /* 0x008fe40000400000 */
[----:B------:R-:W-:Y:S05]  /*b100*/  @!P6 FMUL R15, R15, 0.5 ;  /* 0x3f0000000f0fe820 */ /* 0x000fea0000400000 */
[----:B------:R-:W3:Y:S01]  /*b110*/  MUFU.EX2 R18, R12 ;  /* 0x0000000c00127308 */ /* 0x000ee20000000800 */
[----:B----4-:R-:W-:Y:S01]  /*b120*/  @!P3 FMUL R100, R100, R100 ;  /* 0x000000646464b220 */ /* 0x010fe20000400000 */
[C---:B-1----:R-:W-:Y:S02]  /*b130*/  FFMA2 R4, R3.reuse.F32, R36.F32x2.HI_LO, R4.F32x2.HI_LO ;  /* 0x0000002403047249 */ /* 0x042fe40000040004 */
[----:B------:R-:W-:Y:S02]  /*b140*/  FFMA2 R6, R3.F32, R38.F32x2.HI_LO, R6.F32x2.HI_LO ;  /* 0x0000002603067249 */ /* 0x000fe40000040006 */
[----:B------:R-:W-:Y:S01]  /*b150*/  IMAD.MOV.U32 R39, RZ, RZ, R102 ;  /* 0x000000ffff277224 */ /* 0x000fe200078e0066 */
[----:B------:R-:W-:Y:S03]  /*b160*/  FSETP.GEU.AND P4, PT, R4, -126, PT ;  /* 0xc2fc00000400780b */ /* 0x000fe60003f8e000 */
[----:B------:R-:W1:Y:S01]  /*b170*/  MUFU.EX2 R19, R13 ;  /* 0x0000000d00137308 */ /* 0x000e620000000800 */
[----:B--2---:R-:W2:Y:S01]  /*b180*/  LDS.128 R8, [R0+0x380b0] ;  /* 0x0380b00000087984 */ /* 0x004ea20000000c00 */
[----:B-----5:R-:W-:Y:S01]  /*b190*/  @!P1 FMUL R101, R101, R101 ;  /* 0x0000006565659220 */ /* 0x020fe20000400000 */
[----:B------:R-:W-:Y:S02]  /*b1a0*/  FSETP.GEU.AND P1, PT, R6, -126, PT ;  /* 0xc2fc00000600780b */ /* 0x000fe40003f2e000 */
[----:B------:R-:W-:Y:S02]  /*b1b0*/  P2R R22, PR, RZ, 0x10 ;  /* 0x00000010ff167803 */ /* 0x000fe40000000000 */
[----:B------:R-:W-:Y:S03]  /*b1c0*/  FSETP.GEU.AND P4, PT, R5, -126, PT ;  /* 0xc2fc00000500780b */ /* 0x000fe60003f8e000 */
[----:B------:R-:W4:Y:S01]  /*b1d0*/  MUFU.EX2 R25, R14 ;  /* 0x0000000e00197308 */ /* 0x000f220000000800 */
[----:B------:R-:W-:Y:S01]  /*b1e0*/  ISETP.NE.AND P3, PT, R22, RZ, PT ;  /* 0x000000ff1600720c */ /* 0x000fe20003f65270 */
[----:B---3--:R-:W-:Y:S01]  /*b1f0*/  @!P0 FMUL R18, R18, R18 ;  /* 0x0000001212128220 */ /* 0x008fe20000400000 */
[----:B------:R-:W-:Y:S02]  /*b200*/  FSETP.GEU.AND P0, PT, R7, -126, PT ;  /* 0xc2fc00000700780b */ /* 0x000fe40003f0e000 */
[----:B------:R-:W-:Y:S05]  /*b210*/  LOP3.LUT R39, R39, 0xffffffef, RZ, 0xc0, !PT ;  /* 0xffffffef27277812 */ /* 0x000fea00078ec0ff */
[----:B------:R3:W5:Y:S01]  /*b220*/  MUFU.EX2 R24, R15 ;  /* 0x0000000f00187308 */ /* 0x0007620000000800 */
[----:B------:R-:W-:Y:S01]  /*b230*/  @!P1 FMUL R6, R6, 0.5 ;  /* 0x3f00000006069820 */ /* 0x000fe20000400000 */
[----:B-1----:R-:W-:Y:S01]  /*b240*/  @!P2 FMUL R19, R19, R19 ;  /* 0x000000131313a220 */ /* 0x002fe20000400000 */
[----:B------:R-:W-:Y:S01]  /*b250*/  ISETP.NE.AND P2, PT, R22, RZ, PT ;  /* 0x000000ff1600720c */ /* 0x000fe20003f45270 */
[----:B------:R-:W-:Y:S01]  /*b260*/  @!P4 FMUL R5, R5, 0.5 ;  /* 0x3f0000000505c820 */ /* 0x000fe20000400000 */
[----:B------:R-:W-:Y:S05]  /*b270*/  @!P3 FMUL R4, R4, 0.5 ;  /* 0x3f0000000404b820 */ /* 0x000fea0000400000 */
[----:B------:R-:W1:Y:S01]  /*b280*/  MUFU.EX2 R99, R5 ;  /* 0x0000000500637308 */ /* 0x000e620000000800 */
[----:B------:R-:W-:Y:S01]  /*b290*/  @!P0 FMUL R7, R7, 0.5 ;  /* 0x3f00000007078820 */ /* 0x000fe20000400000 */
[----:B----4-:R-:W-:Y:S08]  /*b2a0*/  @!P5 FMUL R25, R25, R25 ;  /* 0x000000191919d220 */ /* 0x010ff00000400000 */
[----:B------:R-:W4:Y:S01]  /*b2b0*/  MUFU.EX2 R98, R4 ;  /* 0x0000000400627308 */ /* 0x000f220000000800 */
[----:B---3--:R-:W3:Y:S01]  /*b2c0*/  LDS.128 R12, [R0+0x38100] ;  /* 0x03810000000c7984 */ /* 0x008ee20000000c00 */
[----:B-----5:R-:W-:Y:S08]  /*b2d0*/  @!P6 FMUL R24, R24, R24 ;  /* 0x000000181818e220 */ /* 0x020ff00000400000 */
[----:B------:R-:W5:Y:S01]  /*b2e0*/  MUFU.EX2 R96, R6 ;  /* 0x0000000600607308 */ /* 0x000f620000000800 */
[----:B--2---:R-:W-:Y:S01]  /*b2f0*/  FFMA2 R8, R3.F32, R40.F32x2.HI_LO, R8.F32x2.HI_LO ;  /* 0x0000002803087249 */ /* 0x004fe20000040008 */
[----:B------:R-:W-:Y:S01]  /*b300*/  F2FP.F16.F32.PACK_AB R40, R111, R110 ;  /* 0x0000006e6f28723e */ /* 0x000fe200000000ff */
[----:B------:R-:W-:Y:S01]  /*b310*/  FFMA2 R10, R3.F32, R42.F32x2.HI_LO, R10.F32x2.HI_LO ;  /* 0x0000002a030a7249 */ /* 0x000fe2000004000a */
[----:B------:R-:W-:Y:S01]  /*b320*/  F2FP.F16.F32.PACK_AB R43, R24, R25 ;  /* 0x00000019182b723e */ /* 0x000fe200000000ff */
[----:B-1----:R-:W-:Y:S01]  /*b330*/  @!P4 FMUL R99, R99, R99 ;  /* 0x000000636363c220 */ /* 0x002fe20000400000 */
[----:B------:R-:W-:Y:S04]  /*b340*/  FSETP.GEU.AND P3, PT, R8, -126, PT ;  /* 0xc2fc00000800780b */ /* 0x000fe80003f6e000 */
[----:B------:R1:W2:Y:S01]  /*b350*/  MUFU.EX2 R97, R7 ;  /* 0x0000000700617308 */ /* 0x0002a20000000800 */
[----:B----4-:R-:W-:Y:S01]  /*b360*/  @!P2 FMUL R98, R98, R98 ;  /* 0x000000626262a220 */ /* 0x010fe20000400000 */
[----:B------:R-:W-:Y:S02]  /*b370*/  FSETP.GEU.AND P5, PT, R9, -126, PT ;  /* 0xc2fc00000900780b */ /* 0x000fe40003fae000 */
[----:B------:R-:W-:Y:S02]  /*b380*/  FSETP.GEU.AND P6, PT, R10, -126, PT ;  /* 0xc2fc00000a00780b */ /* 0x000fe40003fce000 */
[----:B------:R-:W-:Y:S02]  /*b390*/  FSETP.GEU.AND P2, PT, R11, -126, PT ;  /* 0xc2fc00000b00780b */ /* 0x000fe40003f4e000 */
[----:B------:R-:W-:Y:S01]  /*b3a0*/  F2FP.F16.F32.PACK_AB R41, R101, R100 ;  /* 0x000000646529723e */ /* 0x000fe200000000ff */
[----:B-----5:R-:W-:Y:S01]  /*b3b0*/  @!P1 FMUL R96, R96, R96 ;  /* 0x0000006060609220 */ /* 0x020fe20000400000 */
[----:B------:R-:W-:Y:S01]  /*b3c0*/  P2R R22, PR, RZ, 0x4 ;  /* 0x00000004ff167803 */ /* 0x000fe20000000000 */
[----:B------:R-:W-:Y:S01]  /*b3d0*/  @!P3 FMUL R8, R8, 0.5 ;  /* 0x3f0000000808b820 */ /* 0x000fe20000400000 */
[----:B------:R-:W-:Y:S03]  /*b3e0*/  F2FP.F16.F32.PACK_AB R42, R19, R18 ;  /* 0x00000012132a723e */ /* 0x000fe600000000ff */
[----:B------:R-:W4:Y:S01]  /*b3f0*/  MUFU.EX2 R94, R8 ;  /* 0x00000008005e7308 */ /* 0x000f220000000800 */
[----:B------:R-:W-:Y:S01]  /*b400*/  @!P5 FMUL R9, R9, 0.5 ;  /* 0x3f0000000909d820 */ /* 0x000fe20000400000 */
[----:B-1----:R-:W1:Y:S01]  /*b410*/  LDS.128 R4, [R0+0x38110] ;  /* 0x0381100000047984 */ /* 0x002e620000000c00 */
[----:B------:R-:W-:Y:S01]  /*b420*/  @!P6 FMUL R10, R10, 0.5 ;  /* 0x3f0000000a0ae820 */ /* 0x000fe20000400000 */
[----:B------:R-:W-:Y:S01]  /*b430*/  @!P2 FMUL R11, R11, 0.5 ;  /* 0x3f0000000b0ba820 */ /* 0x000fe20000400000 */
[----:B--2---:R-:W-:Y:S05]  /*b440*/  @!P0 FMUL R97, R97, R97 ;  /* 0x0000006161618220 */ /* 0x004fea0000400000 */
[----:B------:R-:W2:Y:S01]  /*b450*/  MUFU.EX2 R95, R9 ;  /* 0x00000009005f7308 */ /* 0x000ea20000000800 */
[----:B---3--:R-:W-:Y:S01]  /*b460*/  FFMA2 R12, R3.F32, R44.F32x2.HI_LO, R12.F32x2.HI_LO ;  /* 0x0000002c030c7249 */ /* 0x008fe2000004000c */
[----:B------:R-:W-:Y:S01]  /*b470*/  F2FP.F16.F32.PACK_AB R44, R99, R98 ;  /* 0x00000062632c723e */ /* 0x000fe200000000ff */
[----:B------:R-:W-:Y:S01]  /*b480*/  FFMA2 R14, R3.F32, R46.F32x2.HI_LO, R14.F32x2.HI_LO ;  /* 0x0000002e030e7249 */ /* 0x000fe2000004000e */
[----:B------:R-:W-:Y:S02]  /*b490*/  F2FP.F16.F32.PACK_AB R45, R97, R96 ;  /* 0x00000060612d723e */ /* 0x000fe400000000ff */
[----:B------:R-:W-:Y:S04]  /*b4a0*/  FSETP.GEU.AND P4, PT, R12, -126, PT ;  /* 0xc2fc00000c00780b */ /* 0x000fe80003f8e000 */
[----:B------:R-:W3:Y:S01]  /*b4b0*/  MUFU.EX2 R92, R10 ;  /* 0x0000000a005c7308 */ /* 0x000ee20000000800 */
[----:B------:R-:W-:Y:S01]  /*b4c0*/  FSETP.GEU.AND P2, PT, R13, -126, PT ;  /* 0xc2fc00000d00780b */ /* 0x000fe20003f4e000 */
[----:B----4-:R-:W-:Y:S01]  /*b4d0*/  @!P3 FMUL R94, R94, R94 ;  /* 0x0000005e5e5eb220 */ /* 0x010fe20000400000 */
[----:B------:R-:W-:Y:S02]  /*b4e0*/  FSETP.GEU.AND P1, PT, R14, -126, PT ;  /* 0xc2fc00000e00780b */ /* 0x000fe40003f2e000 */
[----:B------:R-:W-:Y:S02]  /*b4f0*/  FSETP.GEU.AND P0, PT, R15, -126, PT ;  /* 0xc2fc00000f00780b */ /* 0x000fe40003f0e000 */
[----:B------:R-:W-:Y:S03]  /*b500*/  ISETP.NE.AND P3, PT, R22, RZ, PT ;  /* 0x000000ff1600720c */ /* 0x000fe60003f65270 */
[----:B------:R4:W5:Y:S01]  /*b510*/  MUFU.EX2 R93, R11 ;  /* 0x0000000b005d7308 */ /* 0x0009620000000800 */
[----:B--2---:R-:W-:Y:S01]  /*b520*/  @!P5 FMUL R95, R95, R95 ;  /* 0x0000005f5f5fd220 */ /* 0x004fe20000400000 */
[----:B------:R-:W-:Y:S02]  /*b530*/  @!P4 FMUL R12, R12, 0.5 ;  /* 0x3f0000000c0cc820 */ /* 0x000fe40000400000 */
[----:B------:R-:W-:Y:S02]  /*b540*/  @!P2 FMUL R13, R13, 0.5 ;  /* 0x3f0000000d0da820 */ /* 0x000fe40000400000 */
[----:B------:R-:W-:Y:S04]  /*b550*/  F2FP.F16.F32.PACK_AB R46, R95, R94 ;  /* 0x0000005e5f2e723e */ /* 0x000fe800000000ff */
[----:B------:R-:W2:Y:S01]  /*b560*/  MUFU.EX2 R90, R12 ;  /* 0x0000000c005a7308 */ /* 0x000ea20000000800 */
[----:B------:R-:W-:Y:S01]  /*b570*/  @!P1 FMUL R14, R14, 0.5 ;  /* 0x3f0000000e0e9820 */ /* 0x000fe20000400000 */
[----:B------:R-:W-:Y:S01]  /*b580*/  @!P0 FMUL R15, R15, 0.5 ;  /* 0x3f0000000f0f8820 */ /* 0x000fe20000400000 */
[----:B---3--:R-:W-:Y:S07]  /*b590*/  @!P6 FMUL R92, R92, R92 ;  /* 0x0000005c5c5ce220 */ /* 0x008fee0000400000 */
[----:B------:R-:W3:Y:S01]  /*b5a0*/  MUFU.EX2 R91, R13 ;  /* 0x0000000d005b7308 */ /* 0x000ee20000000800 */
[----:B----4-:R-:W4:Y:S01]  /*b5b0*/  LDS.128 R8, [R0+0x38120] ;  /* 0x0381200000087984 */ /* 0x010f220000000c00 */
[----:B-1----:R-:W-:Y:S01]  /*b5c0*/  FFMA2 R4, R3.F32, R48.F32x2.HI_LO, R4.F32x2.HI_LO ;  /* 0x0000003003047249 */ /* 0x002fe20000040004 */
[----:B------:R-:W-:Y:S01]  /*b5d0*/  F2FP.F16.F32.PACK_AB R48, R125, R124 ;  /* 0x0000007c7d30723e */ /* 0x000fe200000000ff */
[----:B------:R-:W-:Y:S01]  /*b5e0*/  FFMA2 R6, R3.F32, R50.F32x2.HI_LO, R6.F32x2.HI_LO ;  /* 0x0000003203067249 */ /* 0x000fe20000040006 */
[----:B------:R-:W-:Y:S01]  /*b5f0*/  F2FP.F16.F32.PACK_AB R49, R123, R122 ;  /* 0x0000007a7b31723e */ /* 0x000fe200000000ff */
[----:B-----5:R-:W-:Y:S01]  /*b600*/  @!P3 FMUL R93, R93, R93 ;  /* 0x0000005d5d5db220 */ /* 0x020fe20000400000 */
[----:B------:R-:W-:Y:S03]  /*b610*/  FSETP.GEU.AND P5, PT, R4, -126, PT ;  /* 0xc2fc00000400780b */ /* 0x000fe60003fae000 */
[----:B------:R-:W1:Y:S01]  /*b620*/  MUFU.EX2 R88, R14 ;  /* 0x0000000e00587308 */ /* 0x000e620000000800 */
[----:B------:R-:W-:Y:S01]  /*b630*/  FSETP.GEU.AND P3, PT, R6, -126, PT ;  /* 0xc2fc00000600780b */ /* 0x000fe20003f6e000 */
[----:B--2---:R-:W-:Y:S01]  /*b640*/  @!P4 FMUL R90, R90, R90 ;  /* 0x0000005a5a5ac220 */ /* 0x004fe20000400000 */
[----:B------:R-:W-:Y:S02]  /*b650*/  FSETP.GEU.AND P4, PT, R7, -126, PT ;  /* 0xc2fc00000700780b */ /* 0x000fe40003f8e000 */
[----:B------:R-:W-:Y:S02]  /*b660*/  FSETP.GEU.AND P6, PT, R5, -126, PT ;  /* 0xc2fc00000500780b */ /* 0x000fe40003fce000 */
[----:B------:R-:W-:Y:S03]  /*b670*/  P2R R22, PR, RZ, 0x8 ;  /* 0x00000008ff167803 */ /* 0x000fe60000000000 */
[----:B------:R2:W5:Y:S01]  /*b680*/  MUFU.EX2 R89, R15 ;  /* 0x0000000f00597308 */ /* 0x0005620000000800 */
[----:B---3--:R-:W-:Y:S01]  /*b690*/  @!P2 FMUL R91, R91, R91 ;  /* 0x0000005b5b5ba220 */ /* 0x008fe20000400000 */
[----:B------:R-:W-:Y:S01]  /*b6a0*/  F2FP.F16.F32.PACK_AB R50, R121, R120 ;  /* 0x000000787932723e */ /* 0x000fe200000000ff */
[----:B------:R-:W-:Y:S01]  /*b6b0*/  @!P5 FMUL R4, R4, 0.5 ;  /* 0x3f0000000404d820 */ /* 0x000fe20000400000 */
[----:B------:R-:W-:Y:S01]  /*b6c0*/  F2FP.F16.F32.PACK_AB R51, R20, R21 ;  /* 0x000000151433723e */ /* 0x000fe200000000ff */
[----:B------:R-:W-:Y:S01]  /*b6d0*/  @!P3 FMUL R6, R6, 0.5 ;  /* 0x3f0000000606b820 */ /* 0x000fe20000400000 */
[----:B------:R-:W-:Y:S04]  /*b6e0*/  F2FP.F16.F32.PACK_AB R47, R93, R92 ;  /* 0x0000005c5d2f723e */ /* 0x000fe800000000ff */
[----:B------:R-:W3:Y:S01]  /*b6f0*/  MUFU.EX2 R86, R4 ;  /* 0x0000000400567308 */ /* 0x000ee20000000800 */
[----:B------:R-:W-:Y:S01]  /*b700*/  @!P4 FMUL R7, R7, 0.5 ;  /* 0x3f0000000707c820 */ /* 0x000fe20000400000 */
[----:B------:R-:W-:Y:S01]  /*b710*/  @!P6 FMUL R5, R5, 0.5 ;  /* 0x3f0000000505e820 */ /* 0x000fe20000400000 */
[----:B-1----:R-:W-:Y:S01]  /*b720*/  @!P1 FMUL R88, R88, R88 ;  /* 0x0000005858589220 */ /* 0x002fe20000400000 */
[----:B------:R-:W-:Y:S06]  /*b730*/  F2FP.F16.F32.PACK_AB R32, R91, R90 ;  /* 0x0000005a5b20723e */ /* 0x000fec00000000ff */
[----:B------:R-:W-:Y:S01]  /*b740*/  MUFU.EX2 R84, R6 ;  /* 0x0000000600547308 */ /* 0x000fe20000000800 */
[----:B--2---:R-:W1:Y:S01]  /*b750*/  LDS.128 R12, [R0+0x38130] ;  /* 0x03813000000c7984 */ /* 0x004e620000000c00 */
[----:B-----5:R-:W-:Y:S05]  /*b760*/  @!P0 FMUL R89, R89, R89 ;  /* 0x0000005959598220 */ /* 0x020fea0000400000 */
[----:B------:R-:W-:Y:S03]  /*b770*/  F2FP.F16.F32.PACK_AB R33, R89, R88 ;  /* 0x000000585921723e */ /* 0x000fe600000000ff */
[----:B------:R-:W2:Y:S01]  /*b780*/  MUFU.EX2 R85, R7 ;  /* 0x0000000700557308 */ /* 0x000ea20000000800 */
[----:B----4-:R-:W-:Y:S01]  /*b790*/  FFMA2 R8, R3.F32, R52.F32x2.HI_LO, R8.F32x2.HI_LO ;  /* 0x0000003403087249 */ /* 0x010fe20000040008 */
[----:B------:R-:W-:Y:S01]  /*b7a0*/  F2FP.F16.F32.PACK_AB R52, R119, R118 ;  /* 0x000000767734723e */ /* 0x000fe200000000ff */
[----:B------:R-:W-:Y:S01]  /*b7b0*/  FFMA2 R10, R3.F32, R54.F32x2.HI_LO, R10.F32x2.HI_LO ;  /* 0x00000036030a7249 */ /* 0x000fe2000004000a */
[----:B------:R-:W-:Y:S01]  /*b7c0*/  F2FP.F16.F32.PACK_AB R53, R117, R116 ;  /* 0x000000747535723e */ /* 0x000fe200000000ff */
[----:B---3--:R-:W-:Y:S01]  /*b7d0*/  @!P5 FMUL R86, R86, R86 ;  /* 0x000000565656d220 */ /* 0x008fe20000400000 */
[----:B------:R-:W-:Y:S04]  /*b7e0*/  ISETP.NE.AND P5, PT, R22, RZ, PT ;  /* 0x000000ff1600720c */ /* 0x000fe80003fa5270 */
[----:B------:R3:W4:Y:S01]  /*b7f0*/  MUFU.EX2 R87, R5 ;  /* 0x0000000500577308 */ /* 0x0007220000000800 */
[----:B------:R-:W-:Y:S02]  /*b800*/  FSETP.GEU.AND P3, PT, R8, -126, PT ;  /* 0xc2fc00000800780b */ /* 0x000fe40003f6e000 */
[----:B------:R-:W-:Y:S02]  /*b810*/  FSETP.GEU.AND P2, PT, R9, -126, PT ;  /* 0xc2fc00000900780b */ /* 0x000fe40003f4e000 */
[----:B------:R-:W-:Y:S02]  /*b820*/  FSETP.GEU.AND P1, PT, R10, -126, PT ;  /* 0xc2fc00000a00780b */ /* 0x000fe40003f2e000 */
[----:B------:R-:W-:Y:S01]  /*b830*/  FSETP.GEU.AND P0, PT, R11, -126, PT ;  /* 0xc2fc00000b00780b */ /* 0x000fe20003f0e000 */
[----:B--2---:R-:W-:Y:S01]  /*b840*/  @!P4 FMUL R85, R85, R85 ;  /* 0x000000555555c220 */ /* 0x004fe20000400000 */
[----:B------:R-:W-:Y:S01]  /*b850*/  F2FP.F16.F32.PACK_AB R54, R115, R114 ;  /* 0x000000727336723e */ /* 0x000fe200000000ff */
[----:B------:R-:W-:Y:S01]  /*b860*/  @!P5 FMUL R84, R84, R84 ;  /* 0x000000545454d220 */ /* 0x000fe20000400000 */
[----:B------:R-:W-:Y:S03]  /*b870*/  F2FP.F16.F32.PACK_AB R55, R113, R112 ;  /* 0x000000707137723e */ /* 0x000fe600000000ff */
[----:B------:R-:W-:Y:S02]  /*b880*/  @!P3 FMUL R8, R8, 0.5 ;  /* 0x3f0000000808b820 */ /* 0x000fe40000400000 */
[----:B------:R-:W-:Y:S01]  /*b890*/  @!P2 FMUL R9, R9, 0.5 ;  /* 0x3f0000000909a820 */ /* 0x000fe20000400000 */
[----:B---3--:R-:W2:Y:S01]  /*b8a0*/  LDS.128 R4, [R0+0x38180] ;  /* 0x0381800000047984 */ /* 0x008ea20000000c00 */
[----:B------:R-:W3:Y:S01]  /*b8b0*/  MUFU.EX2 R27, R8 ;  /* 0x00000008001b7308 */ /* 0x000ee20000000800 */
[----:B------:R-:W-:Y:S01]  /*b8c0*/  @!P1 FMUL R10, R10, 0.5 ;  /* 0x3f0000000a0a9820 */ /* 0x000fe20000400000 */
[----:B------:R-:W-:Y:S01]  /*b8d0*/  @!P0 FMUL R11, R11, 0.5 ;  /* 0x3f0000000b0b8820 */ /* 0x000fe20000400000 */
[----:B----4-:R-:W-:Y:S01]  /*b8e0*/  @!P6 FMUL R87, R87, R87 ;  /* 0x000000575757e220 */ /* 0x010fe20000400000 */
[----:B------:R-:W-:Y:S01]  /*b8f0*/  F2FP.F16.F32.PACK_AB R35, R85, R84 ;  /* 0x000000545523723e */ /* 0x000fe200000000ff */
[C---:B-1----:R-:W-:Y:S05]  /*b900*/  FFMA2 R12, R3.reuse.F32, R56.F32x2.HI_LO, R12.F32x2.HI_LO ;  /* 0x00000038030c7249 */ /* 0x042fea000004000c */
[----:B------:R-:W1:Y:S01]  /*b910*/  MUFU.EX2 R26, R9 ;  /* 0x00000009001a7308 */ /* 0x000e620000000800 */
[----:B------:R-:W-:Y:S01]  /*b920*/  FFMA2 R14, R3.F32, R58.F32x2.HI_LO, R14.F32x2.HI_LO ;  /* 0x0000003a030e7249 */ /* 0x000fe2000004000e */
[----:B------:R-:W-:Y:S02]  /*b930*/  F2FP.F16.F32.PACK_AB R34, R87, R86 ;  /* 0x000000565722723e */ /* 0x000fe400000000ff */
[----:B------:R-:W-:Y:S02]  /*b940*/  FSETP.GEU.AND P5, PT, R13, -126, PT ;  /* 0xc2fc00000d00780b */ /* 0x000fe40003fae000 */
[----:B------:R-:W-:Y:S04]  /*b950*/  FSETP.GEU.AND P6, PT, R12, -126, PT ;  /* 0xc2fc00000c00780b */ /* 0x000fe80003fce000 */
[----:B------:R-:W4:Y:S01]  /*b960*/  MUFU.EX2 R29, R10 ;  /* 0x0000000a001d7308 */ /* 0x000f220000000800 */
[----:B------:R-:W-:Y:S01]  /*b970*/  P2R R22, PR, RZ, 0x20 ;  /* 0x00000020ff167803 */ /* 0x000fe20000000000 */
[----:B---3--:R-:W-:Y:S01]  /*b980*/  @!P3 FMUL R27, R27, R27 ;  /* 0x0000001b1b1bb220 */ /* 0x008fe20000400000 */
[----:B------:R-:W-:Y:S02]  /*b990*/  FSETP.GEU.AND P5, PT, R14, -126, PT ;  /* 0xc2fc00000e00780b */ /* 0x000fe40003fae000 */
[----:B------:R-:W-:Y:S05]  /*b9a0*/  ISETP.NE.AND P4, PT, R22, RZ, PT ;  /* 0x000000ff1600720c */ /* 0x000fea0003f85270 */
[----:B------:R3:W5:Y:S01]  /*b9b0*/  MUFU.EX2 R28, R11 ;  /* 0x0000000b001c7308 */ /* 0x0007620000000800 */
[----:B-1----:R-:W-:Y:S01]  /*b9c0*/  @!P2 FMUL R26, R26, R26 ;  /* 0x0000001a1a1aa220 */ /* 0x002fe20000400000 */
[----:B------:R-:W-:Y:S04]  /*b9d0*/  @!P6 FMUL R12, R12, 0.5 ;  /* 0x3f0000000c0ce820 */ /* 0x000fe80000400000 */
[----:B------:R-:W-:Y:S04]  /*b9e0*/  F2FP.F16.F32.PACK_AB R36, R26, R27 ;  /* 0x0000001b1a24723e */ /* 0x000fe800000000ff */
[----:B------:R-:W1:Y:S01]  /*b9f0*/  MUFU.EX2 R58, R12 ;  /* 0x0000000c003a7308 */ /* 0x000e620000000800 */
[----:B------:R-:W-:Y:S01]  /*ba00*/  @!P5 FMUL R14, R14, 0.5 ;  /* 0x3f0000000e0ed820 */ /* 0x000fe20000400000 */
[----:B------:R-:W-:Y:S01]  /*ba10*/  @!P4 FMUL R13, R13, 0.5 ;  /* 0x3f0000000d0dc820 */ /* 0x000fe20000400000 */
[----:B------:R-:W-:Y:S01]  /*ba20*/  FSETP.GEU.AND P4, PT, R15, -126, PT ;  /* 0xc2fc00000f00780b */ /* 0x000fe20003f8e000 */
[----:B----4-:R-:W-:Y:S01]  /*ba30*/  @!P1 FMUL R29, R29, R29 ;  /* 0x0000001d1d1d9220 */ /* 0x010fe20000400000 */
[C---:B--2---:R-:W-:Y:S05]  /*ba40*/  FFMA2 R4, R3.reuse.F32, R60.F32x2.HI_LO, R4.F32x2.HI_LO ;  /* 0x0000003c03047249 */ /* 0x044fea0000040004 */
[----:B------:R-:W-:Y:S01]  /*ba50*/  MUFU.EX2 R59, R13 ;  /* 0x0000000d003b7308 */ /* 0x000fe20000000800 */
[----:B---3--:R-:W2:Y:S01]  /*ba60*/  LDS.128 R8, [R0+0x38190] ;  /* 0x0381900000087984 */ /* 0x008ea20000000c00 */
[----:B------:R-:W-:Y:S02]  /*ba70*/  FFMA2 R6, R3.F32, R62.F32x2.HI_LO, R6.F32x2.HI_LO ;  /* 0x0000003e03067249 */ /* 0x000fe40000040006 */
[----:B------:R-:W-:Y:S01]  /*ba80*/  IMAD.MOV.U32 R62, RZ, RZ, R27 ;  /* 0x000000ffff3e7224 */ /* 0x000fe200078e001b */
[----:B------:R-:W-:Y:S01]  /*ba90*/  FSETP.GEU.AND P3, PT, R4, -126, PT ;  /* 0xc2fc00000400780b */ /* 0x000fe20003f6e000 */
[----:B-----5:R-:W-:Y:S01]  /*baa0*/  @!P0 FMUL R28, R28, R28 ;  /* 0x0000001c1c1c8220 */ /* 0x020fe20000400000 */
[----:B------:R-:W-:Y:S01]  /*bab0*/  FSETP.GEU.AND P2, PT, R5, -126, PT ;  /* 0xc2fc00000500780b */ /* 0x000fe20003f4e000 */
[----:B------:R-:W-:Y:S02]  /*bac0*/  IMAD.MOV.U32 R63, RZ, RZ, R26 ;  /* 0x000000ffff3f7224 */ /* 0x000fe400078e001a */
[----:B------:R-:W3:Y:S01]  /*bad0*/  MUFU.EX2 R56, R14 ;  /* 0x0000000e00387308 */ /* 0x000ee20000000800 */
[----:B------:R-:W-:Y:S01]  /*bae0*/  @!P4 FMUL R15, R15, 0.5 ;  /* 0x3f0000000f0fc820 */ /* 0x000fe20000400000 */
[----:B------:R-:W-:Y:S01]  /*baf0*/  FSETP.GEU.AND P1, PT, R6, -126, PT ;  /* 0xc2fc00000600780b */ /* 0x000fe20003f2e000 */
[----:B-1----:R-:W-:Y:S01]  /*bb00*/  @!P6 FMUL R58, R58, R58 ;  /* 0x0000003a3a3ae220 */ /* 0x002fe20000400000 */
[----:B------:R-:W-:Y:S01]  /*bb10*/  FSETP.GEU.AND P0, PT, R7, -126, PT ;  /* 0xc2fc00000700780b */ /* 0x000fe20003f0e000 */
[----:B------:R-:W-:Y:S01]  /*bb20*/  IMAD.MOV.U32 R60, RZ, RZ, R29 ;  /* 0x000000ffff3c7224 */ /* 0x000fe200078e001d */
[----:B------:R-:W-:Y:S01]  /*bb30*/  ISETP.NE.AND P6, PT, R22, RZ, PT ;  /* 0x000000ff1600720c */ /* 0x000fe20003fc5270 */
[----:B------:R-:W-:Y:S03]  /*bb40*/  IMAD.MOV.U32 R61, RZ, RZ, R28 ;  /* 0x000000ffff3d7224 */ /* 0x000fe600078e001c */
[----:B------:R1:W4:Y:S01]  /*bb50*/  MUFU.EX2 R57, R15 ;  /* 0x0000000f00397308 */ /* 0x0003220000000800 */
[----:B------:R-:W-:Y:S01]  /*bb60*/  @!P3 FMUL R4, R4, 0.5 ;  /* 0x3f0000000404b820 */ /* 0x000fe20000400000 */
[----:B------:R-:W-:Y:S01]  /*bb70*/  F2FP.F16.F32.PACK_AB R37, R28, R29 ;  /* 0x0000001d1c25723e */ /* 0x000fe200000000ff */
[----:B------:R-:W-:Y:S01]  /*bb80*/  @!P2 FMUL R5, R5, 0.5 ;  /* 0x3f0000000505a820 */ /* 0x000fe20000400000 */
[----:B------:R-:W-:Y:S02]  /*bb90*/  IMAD.MOV.U32 R22, RZ, RZ, R21 ;  /* 0x000000ffff167224 */ /* 0x000fe400078e0015 */
[----:B------:R-:W-:Y:S04]  /*bba0*/  @!P1 FMUL R6, R6, 0.5 ;  /* 0x3f00000006069820 */ /* 0x000fe80000400000 */
[----:B------:R-:W5:Y:S01]  /*bbb0*/  MUFU.EX2 R31, R4 ;  /* 0x00000004001f7308 */ /* 0x000f620000000800 */
[----:B---3--:R-:W-:Y:S01]  /*bbc0*/  @!P5 FMUL R56, R56, R56 ;  /* 0x000000383838d220 */ /* 0x008fe20000400000 */
[----:B------:R-:W-:Y:S01]  /*bbd0*/  @!P0 FMUL R7, R7, 0.5 ;  /* 0x3f00000007078820 */ /* 0x000fe20000400000 */
[----:B------:R-:W-:Y:S07]  /*bbe0*/  @!P6 FMUL R59, R59, R59 ;  /* 0x0000003b3b3be220 */ /* 0x000fee0000400000 */
[----:B------:R-:W3:Y:S01]  /*bbf0*/  MUFU.EX2 R30, R5 ;  /* 0x00000005001e7308 */ /* 0x000ee20000000800 */
[----:B-1----:R-:W1:Y:S01]  /*bc00*/  LDS.128 R12, [R0+0x381a0] ;  /* 0x0381a000000c7984 */ /* 0x002e620000000c00 */
[----:B----4-:R-:W-:Y:S01]  /*bc10*/  @!P4 FMUL R57, R57, R57 ;  /* 0x000000393939c220 */ /* 0x010fe20000400000 */
[----:B------:R-:W-:Y:S07]  /*bc20*/  F2FP.F16.F32.PACK_AB R38, R59, R58 ;  /* 0x0000003a3b26723e */ /* 0x000fee00000000ff */
[----:B------:R-:W4:Y:S01]  /*bc30*/  MUFU.EX2 R23, R6 ;  /* 0x0000000600177308 */ /* 0x000f220000000800 */
[C---:B--2---:R-:W-:Y:S02]  /*bc40*/  FFMA2 R8, R3.reuse.F32, R64.F32x2.HI_LO, R8.F32x2.HI_LO ;  /* 0x0000004003087249 */ /* 0x044fe40000040008 */
[----:B------:R-:W-:Y:S02]  /*bc50*/  FFMA2 R10, R3.F32, R66.F32x2.HI_LO, R10.F32x2.HI_LO ;  /* 0x00000042030a7249 */ /* 0x000fe4000004000a */
[----:B-----5:R-:W-:Y:S01]  /*bc60*/  @!P3 FMUL R31, R31, R31 ;  /* 0x0000001f1f1fb220 */ /* 0x020fe20000400000 */
[----:B------:R-:W-:Y:S04]  /*bc70*/  FSETP.GEU.AND P6, PT, R8, -126, PT ;  /* 0xc2fc00000800780b */ /* 0x000fe80003fce000 */
[----:B------:R2:W5:Y:S01]  /*bc80*/  MUFU.EX2 R102, R7 ;  /* 0x0000000700667308 */ /* 0x0005620000000800 */
[----:B------:R-:W-:Y:S01]  /*bc90*/  FSETP.GEU.AND P5, PT, R9, -126, PT ;  /* 0xc2fc00000900780b */ /* 0x000fe20003fae000 */
[----:B---3--:R-:W-:Y:S01]  /*bca0*/  @!P2 FMUL R30, R30, R30 ;  /* 0x0000001e1e1ea220 */ /* 0x008fe20000400000 */
[----:B------:R-:W-:Y:S03]  /*bcb0*/  IMAD.MOV.U32 R64, RZ, RZ, R31 ;  /* 0x000000ffff407224 */ /* 0x000fe600078e001f */
[----:B------:R-:W-:Y:S02]  /*bcc0*/  IMAD.MOV.U32 R65, RZ, RZ, R30 ;  /* 0x000000ffff417224 */ /* 0x000fe400078e001e */
[----:B----4-:R-:W-:Y:S01]  /*bcd0*/  IMAD.MOV.U32 R67, RZ, RZ, R23 ;  /* 0x000000ffff437224 */ /* 0x010fe200078e0017 */
[----:B------:R-:W-:Y:S01]  /*bce0*/  @P6 LOP3.LUT R39, R39, 0x10, RZ, 0xfc, !PT ;  /* 0x0000001027276812 */ /* 0x000fe200078efcff */
[----:B------:R-:W-:Y:S01]  /*bcf0*/  IMAD.MOV.U32 R23, RZ, RZ, R20 ;  /* 0x000000ffff177224 */ /* 0x000fe200078e0014 */
[----:B------:R-:W-:Y:S01]  /*bd00*/  FSETP.GEU.AND P6, PT, R10, -126, PT ;  /* 0xc2fc00000a00780b */ /* 0x000fe20003fce000 */
[----:B------:R-:W-:Y:S01]  /*bd10*/  @!P1 FMUL R67, R67, R67 ;  /* 0x0000004343439220 */ /* 0x000fe20000400000 */
[----:B------:R-:W-:Y:S01]  /*bd20*/  LOP3.LUT R39, R39, 0xfffffff7, RZ, 0xc0, !PT ;  /* 0xfffffff727277812 */ /* 0x000fe200078ec0ff */
[----:B--2---:R-:W2:Y:S01]  /*bd30*/  LDS.128 R4, [R0+0x381b0] ;  /* 0x0381b00000047984 */ /* 0x004ea20000000c00 */
[----:B------:R-:W-:Y:S02]  /*bd40*/  NOP ;  /* 0x0000000000007918 */ /* 0x000fe40000000000 */
[----:B------:R-:W-:Y:S01]  /*bd50*/  @P5 LOP3.LUT R39, R39, 0x8, RZ, 0xfc, !PT ;  /* 0x0000000827275812 */ /* 0x000fe200078efcff */
[----:B-----5:R-:W-:Y:S01]  /*bd60*/  @!P0 FMUL R102, R102, R102 ;  /* 0x0000006666668220 */ /* 0x020fe20000400000 */
[----:B------:R-:W-:Y:S01]  /*bd70*/  BAR.SYNC.DEFER_BLOCKING 0x3, 0x100 ;  /* 0x00c4000000007b1d */ /* 0x000fe20000010000 */
[----:B------:R-:W-:Y:S01]  /*bd80*/  FSETP.GEU.AND P5, PT, R11, -126, PT ;  /* 0xc2fc00000b00780b */ /* 0x000fe20003fae000 */
[----:B-1----:R-:W-:Y:S01]  /*bd90*/  FFMA2 R12, R3.F32, R68.F32x2.HI_LO, R12.F32x2.HI_LO ;  /* 0x00000044030c7249 */ /* 0x002fe2000004000c */
[C---:B------:R-:W-:Y:S02]  /*bda0*/  LOP3.LUT P4, RZ, R39.reuse, 0x10, RZ, 0xc0, !PT ;  /* 0x0000001027ff7812 */ /* 0x040fe4000788c0ff */
[----:B------:R-:W-:Y:S01]  /*bdb0*/  @!P6 FMUL R10, R10, 0.5 ;  /* 0x3f0000000a0ae820 */ /* 0x000fe20000400000 */
[----:B------:R-:W-:Y:S01]  /*bdc0*/  LOP3.LUT P3, RZ, R39, 0x8, RZ, 0xc0, !PT ;  /* 0x0000000827ff7812 */ /* 0x000fe2000786c0ff */
[----:B------:R-:W-:Y:S01]  /*bdd0*/  FFMA2 R14, R3.F32, R70.F32x2.HI_LO, R14.F32x2.HI_LO ;  /* 0x00000046030e7249 */ /* 0x000fe2000004000e */
[----:B------:R-:W-:Y:S01]  /*bde0*/  LOP3.LUT R39, R39, 0xfffffffb, RZ, 0xc0, !PT ;  /* 0xfffffffb27277812 */ /* 0x000fe200078ec0ff */
[----:B------:R-:W1:Y:S01]  /*bdf0*/  MUFU.EX2 R82, R10 ;  /* 0x0000000a00527308 */ /* 0x000e620000000800 */
[----:B------:R-:W-:Y:S02]  /*be00*/  IMAD.MOV.U32 R66, RZ, RZ, R67 ;  /* 0x000000ffff427224 */ /* 0x000fe400078e0043 */
[----:B------:R-:W-:Y:S02]  /*be10*/  @P6 LOP3.LUT R39, R39, 0x4, RZ, 0xfc, !PT ;  /* 0x0000000427276812 */ /* 0x000fe400078efcff */
[----:B------:R-:W-:Y:S01]  /*be20*/  FSETP.GEU.AND P6, PT, R12, -126, PT ;  /* 0xc2fc00000c00780b */ /* 0x000fe20003fce000 */
[----:B------:R-:W-:Y:S01]  /*be30*/  @!P5 FMUL R11, R11, 0.5 ;  /* 0x3f0000000b0bd820 */ /* 0x000fe20000400000 */
[----:B------:R-:W-:Y:S01]  /*be40*/  LOP3.LUT R39, R39, 0xfffffffd, RZ, 0xc0, !PT ;  /* 0xfffffffd27277812 */ /* 0x000fe200078ec0ff */
[----:B------:R-:W-:Y:S02]  /*be50*/  @!P4 FMUL R8, R8, 0.5 ;  /* 0x3f0000000808c820 */ /* 0x000fe40000400000 */
[----:B------:R-:W-:Y:S01]  /*be60*/  MUFU.EX2 R83, R11 ;  /* 0x0000000b00537308 */ /* 0x000fe20000000800 */
[----:B------:R-:W-:Y:S01]  /*be70*/  @P5 LOP3.LUT R39, R39, 0x2, RZ, 0xfc, !PT ;  /* 0x0000000227275812 */ /* 0x000fe200078efcff */
[----:B------:R-:W-:Y:S01]  /*be80*/  @!P3 FMUL R9, R9, 0.5 ;  /* 0x3f0000000909b820 */ /* 0x000fe20000400000 */
[----:B------:R-:W-:Y:S02]  /*be90*/  FSETP.GEU.AND P5, PT, R14, -126, PT ;  /* 0xc2fc00000e00780b */ /* 0x000fe40003fae000 */
[C---:B------:R-:W-:Y:S02]  /*bea0*/  LOP3.LUT P2, RZ, R39.reuse, 0x4, RZ, 0xc0, !PT ;  /* 0x0000000427ff7812 */ /* 0x040fe4000784c0ff */
[----:B------:R-:W-:Y:S03]  /*beb0*/  LOP3.LUT R39, R39, 0xfffffffe, RZ, 0xc0, !PT ;  /* 0xfffffffe27277812 */ /* 0x000fe600078ec0ff */
[----:B------:R-:W3:Y:S01]  /*bec0*/  MUFU.EX2 R9, R9 ;  /* 0x0000000900097308 */ /* 0x000ee20000000800 */
[----:B------:R-:W-:Y:S02]  /*bed0*/  @P6 LOP3.LUT R39, R39, 0x1, RZ, 0xfc, !PT ;  /* 0x0000000127276812 */ /* 0x000fe400078efcff */
[----:B------:R-:W-:Y:S01]  /*bee0*/  FSETP.GEU.AND P6, PT, R13, -126, PT ;  /* 0xc2fc00000d00780b */ /* 0x000fe20003fce000 */
[----:B--2---:R-:W-:Y:S01]  /*bef0*/  FFMA2 R4, R3.F32, R16.F32x2.HI_LO, R4.F32x2.HI_LO ;  /* 0x0000001003047249 */ /* 0x004fe20000040004 */
[C---:B------:R-:W-:Y:S05]  /*bf00*/  LOP3.LUT P1, RZ, R39.reuse, 0x1, RZ, 0xc0, !PT ;  /* 0x0000000127ff7812 */ /* 0x040fea000782c0ff */
[----:B------:R-:W2:Y:S01]  /*bf10*/  MUFU.EX2 R8, R8 ;  /* 0x0000000800087308 */ /* 0x000ea20000000800 */
[----:B------:R-:W-:Y:S01]  /*bf20*/  LOP3.LUT P0, RZ, R39, 0x2, RZ, 0xc0, !PT ;  /* 0x0000000227ff7812 */ /* 0x000fe2000780c0ff */
[----:B------:R-:W-:Y:S01]  /*bf30*/  FFMA2 R6, R3.F32, R72.F32x2.HI_LO, R6.F32x2.HI_LO ;  /* 0x0000004803067249 */ /* 0x000fe20000040006 */
[----:B------:R-:W-:Y:S01]  /*bf40*/  LOP3.LUT R39, R39, 0xfffffffd, RZ, 0xc0, !PT ;  /* 0xfffffffd27277812 */ /* 0x000fe200078ec0ff */
[----:B-1----:R-:W-:Y:S01]  /*bf50*/  @!P2 FMUL R82, R82, R82 ;  /* 0x000000525252a220 */ /* 0x002fe20000400000 */
[----:B------:R-:W-:Y:S01]  /*bf60*/  FSETP.GEU.AND P2, PT, R5, -126, PT ;  /* 0xc2fc00000500780b */ /* 0x000fe20003f4e000 */
[----:B------:R-:W-:Y:S01]  /*bf70*/  @!P5 FMUL R14, R14, 0.5 ;  /* 0x3f0000000e0ed820 */ /* 0x000fe20000400000 */
[----:B------:R-:W-:Y:S01]  /*bf80*/  IMAD.MOV.U32 R16, RZ, RZ, R25 ;  /* 0x000000ffff107224 */ /* 0x000fe200078e0019 */
[----:B------:R-:W-:Y:S01]  /*bf90*/  F2FP.F16.F32.PACK_AB R25, R102, R67 ;  /* 0x000000436619723e */ /* 0x000fe200000000ff */
[----:B---3--:R-:W-:Y:S01]  /*bfa0*/  @!P3 FMUL R9, R9, R9 ;  /* 0x000000090909b220 */ /* 0x008fe20000400000 */
[----:B------:R-:W1:Y:S01]  /*bfb0*/  MUFU.EX2 R78, R14 ;  /* 0x0000000e004e7308 */ /* 0x000e620000000800 */
[----:B------:R-:W-:Y:S01]  /*bfc0*/  FSETP.GEU.AND P3, PT, R4, -126, PT ;  /* 0xc2fc00000400780b */ /* 0x000fe20003f6e000 */
[----:B------:R-:W-:Y:S01]  /*bfd0*/  @!P1 FMUL R12, R12, 0.5 ;  /* 0x3f0000000c0c9820 */ /* 0x000fe20000400000 */
[----:B------:R-:W-:Y:S01]  /*bfe0*/  @!P6 FMUL R13, R13, 0.5 ;  /* 0x3f0000000d0de820 */ /* 0x000fe20000400000 */
[----:B------:R-:W-:Y:S01]  /*bff0*/  @!P0 FMUL R83, R83, R83 ;  /* 0x0000005353538220 */ /* 0x000fe20000400000 */
[----:B------:R-:W-:Y:S01]  /*c000*/  ISETP.NE.AND P0, PT, R109, R75, PT ;  /* 0x0000004b6d00720c */ /* 0x000fe20003f05270 */
[----:B------:R-:W-:Y:S02]  /*c010*/  IMAD.MOV.U32 R17, RZ, RZ, R24 ;  /* 0x000000ffff117224 */ /* 0x000fe400078e0018 */
[----:B--2---:R-:W-:Y:S02]  /*c020*/  @!P4 FMUL R8, R8, R8 ;  /* 0x000000080808c220 */ /* 0x004fe40000400000 */
[----:B------:R-:W2:Y:S01]  /*c030*/  MUFU.EX2 R80, R12 ;  /* 0x0000000c00507308 */ /* 0x000ea20000000800 */
[----:B------:R-:W-:Y:S01]  /*c040*/  FSETP.GEU.AND P4, PT, R15, -126, PT ;  /* 0xc2fc00000f00780b */ /* 0x000fe20003f8e000 */
[----:B------:R-:W-:Y:S01]  /*c050*/  @!P2 FMUL R5, R5, 0.5 ;  /* 0x3f0000000505a820 */ /* 0x000fe20000400000 */
[----:B------:R-:W-:Y:S01]  /*c060*/  F2FP.F16.F32.PACK_AB R24, R30, R31 ;  /* 0x0000001f1e18723e */ /* 0x000fe200000000ff */
[----:B------:R-:W-:Y:S01]  /*c070*/  IMAD.MOV.U32 R67, RZ, RZ, R102 ;  /* 0x000000ffff437224 */ /* 0x000fe200078e0066 */
[----:B------:R-:W-:Y:S01]  /*c080*/  F2FP.F16.F32.PACK_AB R26, R9, R8 ;  /* 0x00000008091a723e */ /* 0x000fe200000000ff */
[----:B------:R-:W-:Y:S01]  /*c090*/  @!P3 FMUL R4, R4, 0.5 ;  /* 0x3f0000000404b820 */ /* 0x000fe20000400000 */
[----:B------:R-:W-:Y:S03]  /*c0a0*/  IMAD.MOV.U32 R68, RZ, RZ, R8 ;  /* 0x000000ffff447224 */ /* 0x000fe600078e0008 */
[----:B------:R-:W3:Y:S01]  /*c0b0*/  MUFU.EX2 R81, R13 ;  /* 0x0000000d00517308 */ /* 0x000ee20000000800 */
[----:B-1----:R-:W-:Y:S01]  /*c0c0*/  @!P5 FMUL R78, R78, R78 ;  /* 0x0000004e4e4ed220 */ /* 0x002fe20000400000 */
[----:B------:R-:W-:Y:S01]  /*c0d0*/  @P0 LOP3.LUT R39, R39, 0x2, RZ, 0xfc, !PT ;  /* 0x0000000227270812 */ /* 0x000fe200078efcff */
[----:B------:R-:W-:Y:S01]  /*c0e0*/  IMAD.MOV.U32 R69, RZ, RZ, R9 ;  /* 0x000000ffff457224 */ /* 0x000fe200078e0009 */
[----:B------:R-:W-:Y:S01]  /*c0f0*/  FSETP.GEU.AND P0, PT, R7, -126, PT ;  /* 0xc2fc00000700780b */ /* 0x000fe20003f0e000 */
[----:B------:R-:W-:Y:S02]  /*c100*/  @!P4 FMUL R15, R15, 0.5 ;  /* 0x3f0000000f0fc820 */ /* 0x000fe40000400000 */
[----:B------:R1:W-:Y:S03]  /*c110*/  STL [R1+0x4], R39 ;  /* 0x0000042701007387 */ /* 0x0003e60000100800 */
[----:B------:R-:W4:Y:S01]  /*c120*/  MUFU.EX2 R4, R4 ;  /* 0x0000000400047308 */ /* 0x000f220000000800 */
[----:B--2---:R-:W-:Y:S01]  /*c130*/  @!P1 FMUL R80, R80, R80 ;  /* 0x0000005050509220 */ /* 0x004fe20000400000 */
[C---:B------:R-:W-:Y:S02]  /*c140*/  FSETP.GEU.AND P1, PT, R6.reuse, -126, PT ;  /* 0xc2fc00000600780b */ /* 0x040fe40003f2e000 */
[----:B------:R-:W-:Y:S06]  /*c150*/  F2FP.F16.F32.PACK_AB R27, R83, R82 ;  /* 0x00000052531b723e */ /* 0x000fec00000000ff */
[----:B------:R-:W2:Y:S01]  /*c160*/  MUFU.EX2 R79, R15 ;  /* 0x0000000f004f7308 */ /* 0x000ea20000000800 */
[----:B------:R-:W-:Y:S01]  /*c170*/  @!P0 FMUL R7, R7, 0.5 ;  /* 0x3f00000007078820 */ /* 0x000fe20000400000 */
[----:B---3--:R-:W-:Y:S01]  /*c180*/  @!P6 FMUL R81, R81, R81 ;  /* 0x000000515151e220 */ /* 0x008fe20000400000 */
[----:B------:R-:W-:Y:S02]  /*c190*/  LOP3.LUT P6, RZ, R39, 0x2, RZ, 0xc0, !PT ;  /* 0x0000000227ff7812 */ /* 0x000fe400078cc0ff */
[----:B------:R-:W-:Y:S05]  /*c1a0*/  @!P1 FMUL R6, R6, 0.5 ;  /* 0x3f00000006069820 */ /* 0x000fea0000400000 */
[----:B------:R-:W3:Y:S01]  /*c1b0*/  MUFU.EX2 R73, R5 ;  /* 0x0000000500497308 */ /* 0x000ee20000000800 */
[----:B----4-:R-:W-:Y:S01]  /*c1c0*/  @!P3 FMUL R4, R4, R4 ;  /* 0x000000040404b220 */ /* 0x010fe20000400000 */
[----:B------:R-:W-:Y:S03]  /*c1d0*/  F2FP.F16.F32.PACK_AB R28, R81, R80 ;  /* 0x00000050511c723e */ /* 0x000fe600000000ff */
[----:B------:R-:W-:Y:S05]  /*c1e0*/  IMAD.MOV.U32 R72, RZ, RZ, R4 ;  /* 0x000000ffff487224 */ /* 0x000fea00078e0004 */
[----:B------:R-:W4:Y:S01]  /*c1f0*/  MUFU.EX2 R70, R6 ;  /* 0x0000000600467308 */ /* 0x000f220000000800 */
[----:B--2---:R-:W-:Y:S01]  /*c200*/  @!P4 FMUL R79, R79, R79 ;  /* 0x0000004f4f4fc220 */ /* 0x004fe20000400000 */
[----:B-1----:R-:W-:Y:S04]  /*c210*/  F2FP.F16.F32.PACK_AB R39, R57, R56 ;  /* 0x000000383927723e */ /* 0x002fe800000000ff */
[----:B------:R-:W-:Y:S04]  /*c220*/  F2FP.F16.F32.PACK_AB R29, R79, R78 ;  /* 0x0000004e4f1d723e */ /* 0x000fe800000000ff */
[----:B------:R-:W1:Y:S01]  /*c230*/  MUFU.EX2 R71, R7 ;  /* 0x0000000700477308 */ /* 0x000e620000000800 */
[----:B---3--:R-:W-:Y:S05]  /*c240*/  @!P2 FMUL R73, R73, R73 ;  /* 0x000000494949a220 */ /* 0x008fea0000400000 */
[----:B------:R-:W-:Y:S01]  /*c250*/  F2FP.F16.F32.PACK_AB R30, R73, R4 ;  /* 0x00000004491e723e */ /* 0x000fe200000000ff */
[----:B----4-:R-:W-:Y:S01]  /*c260*/  @!P1 FMUL R70, R70, R70 ;  /* 0x0000004646469220 */ /* 0x010fe20000400000 */
        /* <DEDUP_REMOVED lines=19> */
.L_x_3241:
[----:B------:R-:W-:Y:S01]  /*c3a0*/  SHF.R.U32.HI R0, RZ, 0x3, R2 ;  /* 0x00000003ff007819 */ /* 0x000fe20000011602 */
[----:B------:R-:W-:Y:S05]  /*c3b0*/  WARPSYNC.ALL ;  /* 0x0000000000007948 */ /* 0x000fea0003800000 */
[----:B------:R-:W-:Y:S04]  /*c3c0*/  LOP3.LUT R0, R76, 0x600010, R0, 0xc8, !PT ;  /* 0x006000104c007812 */ /* 0x000fe800078ec800 */
[----:B------:R-:W-:Y:S05]  /*c3d0*/  LOP3.LUT R75, R0, 0x180, RZ, 0xfc, !PT ;  /* 0x00000180004b7812 */ /* 0x000fea00078efcff */
[----:B------:R-:W-:Y:S05]  /*c3e0*/  IMAD.IADD R77, R75, 0x1, -R77 ;  /* 0x000000014b4d7824 */ /* 0x000fea00078e0a4d */
        /* <DEDUP_REMOVED lines=25> */
.L_x_3242:
[----:B------:R-:W-:Y:S01]  /*c580*/  SHF.R.U32.HI R0, RZ, 0x4, R2 ;  /* 0x00000004ff007819 */ /* 0x000fe20000011602 */
[----:B------:R-:W-:Y:S05]  /*c590*/  WARPSYNC.ALL ;  /* 0x0000000000007948 */ /* 0x000fea0003800000 */
[----:B------:R-:W-:Y:S05]  /*c5a0*/  LOP3.LUT R0, R0, 0x8, RZ, 0xc0, !PT ;  /* 0x0000000800007812 */ /* 0x000fea00078ec0ff */
[----:B------:R-:W-:Y:S04]  /*c5b0*/  IMAD.IADD R75, R75, 0x1, -R0 ;  /* 0x000000014b4b7824 */ /* 0x000fe800078e0a00 */
[C---:B------:R-:W-:Y:S01]  /*c5c0*/  VIADD R0, R75.reuse, 0x20 ;  /* 0x000000204b007836 */ /* 0x040fe20000000000 */
[----:B------:R-:W-:Y:S04]  /*c5d0*/  R2UR UR4, R75 ;  /* 0x000000004b0472ca */ /* 0x000fe800000e0000 */
[----:B------:R-:W-:Y:S04]  /*c5e0*/  SHF.R.U32.HI R0, RZ, 0x15, R0 ;  /* 0x00000015ff007819 */ /* 0x000fe80000011600 */
[----:B------:R-:W-:Y:S05]  /*c5f0*/  ISETP.NE.AND P0, PT, R48, R0, PT ;  /* 0x000000003000720c */ /* 0x000fea0003f05270 */
[----:B------:R1:W-:Y:S08]  /*c600*/  STTM.x8 tmem[UR4+0x10], R40 ;  /* 0x00001028000079ed */ /* 0x0003f000081c0004 */
        /* <DEDUP_REMOVED lines=17> */
.L_x_3243:
        /* <DEDUP_REMOVED lines=23> */
.L_x_3244:
[----:B------:R-:W-:Y:S05]  /*c890*/  WARPSYNC.ALL ;  /* 0x0000000000007948 */ /* 0x000fea0003800000 */
[----:B------:R-:W-:Y:S11]  /*c8a0*/  R2UR UR4, R75 ;  /* 0x000000004b0472ca */ /* 0x000ff600000e0000 */
[----:B------:R-:W-:Y:S02]  /*c8b0*/  @!UPT UIADD3 URZ, UPT, UPT, URZ, URZ, URZ ;  /* 0x000000fffffff290 */ /* 0x000fe4000fffe0ff */
[----:B------:R4:W-:Y:S01]  /*c8c0*/  STTM.x8 tmem[UR4+0x30], R24 ;  /* 0x00003018000079ed */ /* 0x0009e200081c0004 */
[----:B------:R-:W-:Y:S05]  /*c8d0*/  BRA `(.L_x_3245) ;  /* 0x0000001c00b87947 */ /* 0x000fea0003800000 */
.L_x_3240:
[--C-:B------:R-:W-:Y:S01]  /*c8e0*/  SHF.R.U32.HI R3, RZ, 0x1, R2.reuse ;  /* 0x00000001ff037819 */ /* 0x100fe20000011602 */
[----:B------:R-:W-:Y:S05]  /*c8f0*/  WARPSYNC.ALL ;  /* 0x0000000000007948 */ /* 0x000fea0003800000 */
[----:B------:R-:W-:Y:S01]  /*c900*/  LOP3.LUT R3, R3, 0x40, RZ, 0xc0, !PT ;  /* 0x0000004003037812 */ /* 0x000fe200078ec0ff */
[----:B------:R-:W2:Y:S01]  /*c910*/  LDL.LU R77, [R1+0x4] ;  /* 0x00000400014d7983 */ /* 0x000ea20000300800 */
[C---:B------:R-:W-:Y:S02]  /*c920*/  R2UR UR4, R75.reuse ;  /* 0x000000004b0472ca */ /* 0x040fe400000e0000 */
[----:B------:R-:W-:Y:S02]  /*c930*/  IADD3 R0, PT, PT, R0, R3, RZ ;  /* 0x0000000300007210 */ /* 0x000fe40007ffe0ff */
[----:B------:R-:W3:Y:S01]  /*c940*/  LDC R3, c[0x0][0x470] ;  /* 0x00011c00ff037b82 */ /* 0x000ee20000000800 */
[----:B------:R-:W-:Y:S02]  /*c950*/  LOP3.LUT R36, R36, 0x1e0, RZ, 0xfc, !PT ;  /* 0x000001e024247812 */ /* 0x000fe400078efcff */
[----:B------:R-:W4:Y:S01]  /*c960*/  LDS.128 R4, [R0+0x38000] ;  /* 0x0380000000047984 */ /* 0x000f220000000c00 */
[----:B------:R-:W-:Y:S04]  /*c970*/  SHF.R.U32.HI R76, RZ, 0x4, R2 ;  /* 0x00000004ff4c7819 */ /* 0x000fe80000011602 */
[----:B------:R-:W-:Y:S01]  /*c980*/  LOP3.LUT R76, R76, 0x8, RZ, 0xc0, !PT ;  /* 0x000000084c4c7812 */ /* 0x000fe200078ec0ff */
[----:B------:R-:W4:Y:S02]  /*c990*/  LDTM.x16 R16, tmem[UR4] ;  /* 0x00000004001079ee */ /* 0x000f240008240000 */
[----:B------:R-:W5:Y:S01]  /*c9a0*/  LDS.128 R8, [R0+0x38010] ;  /* 0x0380100000087984 */ /* 0x000f620000000c00 */
[----:B------:R-:W-:Y:S02]  /*c9b0*/  R2UR UR4, R34 ;  /* 0x00000000220472ca */ /* 0x000fe400000e0000 */
[----:B------:R-:W-:Y:S04]  /*c9c0*/  IADD3 R75, PT, PT, R75, -R76, RZ ;  /* 0x8000004c4b4b7210 */ /* 0x000fe80007ffe0ff */
[----:B------:R-:W-:Y:S01]  /*c9d0*/  SHF.R.U32.HI R75, RZ, 0x15, R75 ;  /* 0x00000015ff4b7819 */ /* 0x000fe2000001164b */
[----:B-1----:R-:W1:Y:S01]  /*c9e0*/  LDS.128 R12, [R0+0x38020] ;  /* 0x03802000000c7984 */ /* 0x002e620000000c00 */
[----:B--2---:R-:W-:Y:S01]  /*c9f0*/  LOP3.LUT R77, R77, 0xfffffffe, RZ, 0xc0, !PT ;  /* 0xfffffffe4d4d7812 */ /* 0x004fe200078ec0ff */
[----:B---3--:R-:W-:Y:S04]  /*ca00*/  FMUL R3, R3, 1.4426950216293334961 ;  /* 0x3fb8aa3b03037820 */ /* 0x008fe80000400000 */
        /* <DEDUP_REMOVED lines=23> */
[----:B------:R-:W-:Y:S08]  /*cb80*/  FSETP.GEU.AND P4, PT, R32, -126, PT ;  /* 0xc2fc00002000780b */ /* 0x000ff00003f8e000 */
[----:B------:R-:W3:Y:S01]  /*cb90*/  MUFU.EX2 R122, R6 ;  /* 0x00000006007a7308 */ /* 0x000ee20000000800 */
[----:B-1----:R-:W-:Y:S01]  /*cba0*/  @!P0 FMUL R124, R124, R124 ;  /* 0x0000007c7c7c8220 */ /* 0x002fe20000400000 */
[----:B------:R-:W-:Y:S03]  /*cbb0*/  FSETP.GEU.AND P0, PT, R11, -126, PT ;  /* 0xc2fc00000b00780b */ /* 0x000fe60003f0e000 */
        /* <DEDUP_REMOVED lines=93> */
[----:B------:R-:W-:Y:S01]  /*d190*/  F2FP.F16.F32.PACK_AB R40, R111, R110 ;  /* 0x0000006e6f28723e */ /* 0x000fe200000000ff */
[C---:B-1----:R-:W-:Y:S02]  /*d1a0*/  FFMA2 R4, R3.reuse.F32, R20.F32x2.HI_LO, R4.F32x2.HI_LO ;  /* 0x0000001403047249 */ /* 0x042fe40000040004 */
[C---:B------:R-:W-:Y:S02]  /*d1b0*/  FFMA2 R6, R3.reuse.F32, R22.F32x2.HI_LO, R6.F32x2.HI_LO ;  /* 0x0000001603067249 */ /* 0x040fe40000040006 */
        /* <DEDUP_REMOVED lines=19> */
[----:B-1----:R-:W-:Y:S01]  /*d2f0*/  @!P2 FMUL R45, R45, R45 ;  /* 0x0000002d2d2da220 */ /* 0x002fe20000400000 */
[----:B------:R-:W-:Y:S08]  /*d300*/  F2FP.F16.F32.PACK_AB R41, R101, R100 ;  /* 0x000000646529723e */ /* 0x000ff000000000ff */
        /* <DEDUP_REMOVED lines=136> */
[----:B------:R-:W-:Y:S02]  /*db90*/  LOP3.LUT P6, RZ, R77, 0x1, RZ, 0xc0, !PT ;  /* 0x000000014dff7812 */ /* 0x000fe400078cc0ff */
        /* <DEDUP_REMOVED lines=59> */
[C---:B------:R-:W-:Y:S01]  /*df50*/  LOP3.LUT P1, RZ, R77.reuse, 0x1, RZ, 0xc0, !PT ;  /* 0x000000014dff7812 */ /* 0x040fe2000782c0ff */
        /* <DEDUP_REMOVED lines=8> */
[----:B------:R4:W-:Y:S01]  /*dfe0*/  STL [R1+0x4], R77 ;  /* 0x0000044d01007387 */ /* 0x0009e20000100800 */
[----:B------:R-:W-:Y:S03]  /*dff0*/  F2FP.F16.F32.PACK_AB R38, R59, R58 ;  /* 0x0000003a3b26723e */ /* 0x000fe600000000ff */
[----:B------:R-:W5:Y:S01]  /*e000*/  MUFU.EX2 R79, R7 ;  /* 0x00000007004f7308 */ /* 0x000f620000000800 */
[----:B---3--:R-:W-:Y:S01]  /*e010*/  @!P1 FMUL R80, R80, R80 ;  /* 0x0000005050509220 */ /* 0x008fe20000400000 */
[----:B------:R-:W-:Y:S01]  /*e020*/  FSETP.GEU.AND P1, PT, R10, -126, PT ;  /* 0xc2fc00000a00780b */ /* 0x000fe20003f2e000 */
[----:B-1----:R-:W-:Y:S01]  /*e030*/  @!P6 FMUL R81, R81, R81 ;  /* 0x000000515151e220 */ /* 0x002fe20000400000 */
[----:B------:R-:W-:Y:S01]  /*e040*/  @!P2 FMUL R9, R9, 0.5 ;  /* 0x3f0000000909a820 */ /* 0x000fe20000400000 */
[----:B------:R-:W-:Y:S02]  /*e050*/  LOP3.LUT P6, RZ, R77, 0x2, RZ, 0xc0, !PT ;  /* 0x000000024dff7812 */ /* 0x000fe400078cc0ff */
[----:B------:R-:W-:Y:S03]  /*e060*/  F2FP.F16.F32.PACK_AB R24, R65, R64 ;  /* 0x000000404118723e */ /* 0x000fe600000000ff */
[----:B------:R-:W1:Y:S01]  /*e070*/  MUFU.EX2 R72, R8 ;  /* 0x0000000800487308 */ /* 0x000e620000000800 */
[----:B------:R-:W-:Y:S01]  /*e080*/  @!P0 FMUL R11, R11, 0.5 ;  /* 0x3f0000000b0b8820 */ /* 0x000fe20000400000 */
[----:B--2---:R-:W-:Y:S01]  /*e090*/  @!P5 FMUL R78, R78, R78 ;  /* 0x0000004e4e4ed220 */ /* 0x004fe20000400000 */
[----:B------:R-:W-:Y:S02]  /*e0a0*/  F2FP.F16.F32.PACK_AB R25, R67, R66 ;  /* 0x000000424319723e */ /* 0x000fe400000000ff */
[----:B------:R-:W-:Y:S01]  /*e0b0*/  F2FP.F16.F32.PACK_AB R26, R69, R68 ;  /* 0x00000044451a723e */ /* 0x000fe200000000ff */
[----:B------:R-:W-:Y:S04]  /*e0c0*/  @!P1 FMUL R10, R10, 0.5 ;  /* 0x3f0000000a0a9820 */ /* 0x000fe80000400000 */
[----:B------:R-:W2:Y:S01]  /*e0d0*/  MUFU.EX2 R73, R9 ;  /* 0x0000000900497308 */ /* 0x000ea20000000800 */
[----:B-----5:R-:W-:Y:S01]  /*e0e0*/  @!P4 FMUL R79, R79, R79 ;  /* 0x0000004f4f4fc220 */ /* 0x020fe20000400000 */
[----:B------:R-:W-:Y:S02]  /*e0f0*/  F2FP.F16.F32.PACK_AB R27, R83, R82 ;  /* 0x00000052531b723e */ /* 0x000fe400000000ff */
[----:B------:R-:W-:Y:S02]  /*e100*/  F2FP.F16.F32.PACK_AB R28, R81, R80 ;  /* 0x00000050511c723e */ /* 0x000fe400000000ff */
        /* <DEDUP_REMOVED lines=9> */
[----:B----4-:R-:W-:Y:S06]  /*e1a0*/  @!P6 BRA `(.L_x_3246) ;  /* 0x000000000040e947 */ /* 0x010fec0003800000 */
        /* <DEDUP_REMOVED lines=16> */
.L_x_3246:
[----:B------:R-:W-:Y:S01]  /*e2b0*/  SHF.R.U32.HI R0, RZ, 0x3, R2 ;  /* 0x00000003ff007819 */ /* 0x000fe20000011602 */
[----:B------:R-:W-:Y:S01]  /*e2c0*/  IMAD.U32 R3, R2, 0x10000, RZ ;  /* 0x0001000002037824 */ /* 0x000fe200078e00ff */
        /* <DEDUP_REMOVED lines=29> */
.L_x_3247:
        /* <DEDUP_REMOVED lines=23> */
.L_x_3248:
        /* <DEDUP_REMOVED lines=23> */
.L_x_3249:
[----:B------:R-:W-:Y:S05]  /*e780*/  WARPSYNC.ALL ;  /* 0x0000000000007948 */ /* 0x000fea0003800000 */
[----:B------:R-:W-:Y:S11]  /*e790*/  R2UR UR4, R76 ;  /* 0x000000004c0472ca */ /* 0x000ff600000e0000 */
[----:B------:R-:W-:Y:S02]  /*e7a0*/  @!UPT UIADD3 URZ, UPT, UPT, URZ, URZ, URZ ;  /* 0x000000fffffff290 */ /* 0x000fe4000fffe0ff */
[----:B------:R3:W-:Y:S02]  /*e7b0*/  STTM.x8 tmem[UR4+0x30], R24 ;  /* 0x00003018000079ed */ /* 0x0007e400081c0004 */
.L_x_3245:
[----:B------:R-:W-:Y:S01]  /*e7c0*/  UISETP.NE.AND UP0, UPT, UR39, 0x3, UPT ;  /* 0x000000032700788c */ /* 0x000fe2000bf05270 */
[----:B------:R-:W1:Y:S03]  /*e7d0*/  FENCE.VIEW.ASYNC.T ;  /* 0x00000000000073c6 */ /* 0x000e660000000200 */
[----:B------:R-:W-:Y:S05]  /*e7e0*/  UP2UR UR37, UPR, URZ, 0x1 ;  /* 0x00000001ff257883 */ /* 0x000fea0008000000 */
[----:B------:R-:W-:Y:S07]  /*e7f0*/  BRA.U !UP0, `(.L_x_3250) ;  /* 0x0000000108047547 */ /* 0x000fee000b800000 */
[----:B------:R-:W-:Y:S05]  /*e800*/  BPT.TRAP 0x1 ;  /* 0x000000040000795c */ /* 0x000fea0000300000 */
.L_x_3250:
[----:B------:R-:W5:Y:S01]  /*e810*/  S2R R3, SR_CgaCtaId ;  /* 0x0000000000037919 */ /* 0x000f620000008800 */
[----:B------:R-:W-:Y:S01]  /*e820*/  MOV R0, 0x400 ;  /* 0x0000040000007802 */ /* 0x000fe20000000f00 */
[----:B------:R-:W-:Y:S03]  /*e830*/  UISETP.NE.AND UP0, UPT, UR39, 0x3, UPT ;  /* 0x000000032700788c */ /* 0x000fe6000bf05270 */
[----:B-----5:R-:W-:Y:S04]  /*e840*/  LEA R0, R3, R0, 0x18 ;  /* 0x0000000003007211 */ /* 0x020fe800078ec0ff */
[----:B-1----:R1:W-:Y:S02]  /*e850*/  SYNCS.ARRIVE.TRANS64.A1T0 RZ, [R0+URZ+0x38880], RZ ;  /* 0x038880ff00ff79a7 */ /* 0x0023e400081000ff */
[----:B------:R-:W-:Y:S05]  /*e860*/  BRA.U !UP0, `(.L_x_3251) ;  /* 0x0000000108087547 */ /* 0x000fea000b800000 */
[----:B------:R-:W-:Y:S05]  /*e870*/  BPT.TRAP 0x1 ;  /* 0x000000040000795c */ /* 0x000fea0000300000 */
[----:B------:R-:W-:Y:S05]  /*e880*/  BPT.TRAP 0x1 ;  /* 0x000000040000795c */ /* 0x000fea0000300000 */
.L_x_3251:
[----:B------:R-:W-:Y:S01]  /*e890*/  IADD3 R4, PT, PT, R0, 0x38858, RZ ;  /* 0x0003885800047810 */ /* 0x000fe20007ffe0ff */
[----:B------:R-:W-:Y:S03]  /*e8a0*/  UISETP.NE.AND UP0, UPT, UR39, 0x3, UPT ;  /* 0x000000032700788c */ /* 0x000fe6000bf05270 */
[----:B------:R-:W-:Y:S04]  /*e8b0*/  PRMT R4, R3, 0x654, R4 ;  /* 0x0000065403047816 */ /* 0x000fe80000000004 */
[----:B------:R1:W-:Y:S02]  /*e8c0*/  SYNCS.ARRIVE.TRANS64.RED.A1T0 RZ, [R4+URZ], RZ ;  /* 0x000000ff04ff79a7 */ /* 0x0003e400081004ff */
[----:B------:R-:W-:Y:S05]  /*e8d0*/  BRA.U !UP0, `(.L_x_3252) ;  /* 0x0000000108047547 */ /* 0x000fea000b800000 */
[----:B------:R-:W-:Y:S05]  /*e8e0*/  BPT.TRAP 0x1 ;  /* 0x000000040000795c */ /* 0x000fea0000300000 */
.L_x_3252:
[----:B-1----:R-:W-:Y:S01]  /*e8f0*/  IADD3 R4, PT, PT, R0, 0x38838, RZ ;  /* 0x0003883800047810 */ /* 0x002fe20007ffe0ff */
[----:B------:R-:W-:Y:S03]  /*e900*/  UISETP.NE.AND UP0, UPT, UR39, 0x3, UPT ;  /* 0x000000032700788c */ /* 0x000fe6000bf05270 */
[----:B------:R-:W-:Y:S04]  /*e910*/  PRMT R4, R3, 0x654, R4 ;  /* 0x0000065403047816 */ /* 0x000fe80000000004 */
[----:B------:R1:W-:Y:S02]  /*e920*/  SYNCS.ARRIVE.TRANS64.RED.A1T0 RZ, [R4+URZ], RZ ;  /* 0x000000ff04ff79a7 */ /* 0x0003e400081004ff */
[----:B------:R-:W-:Y:S05]  /*e930*/  BRA.U !UP0, `(.L_x_3253) ;  /* 0x0000000108047547 */ /* 0x000fea000b800000 */
[----:B------:R-:W-:Y:S05]  /*e940*/  BPT.TRAP 0x1 ;  /* 0x000000040000795c */ /* 0x000fea0000300000 */
.L_x_3253:
[----:B------:R-:W-:Y:S01]  /*e950*/  SHF.L.U32 R3, R104, 0x1f, RZ ;  /* 0x0000001f68037819 */ /* 0x000fe200000006ff */
[----:B------:R-:W-:Y:S03]  /*e960*/  BSSY B0, `(.L_x_3254) ;  /* 0x0000003000007945 */ /* 0x000fe60003800000 */
[----:B------:R-:W5:Y:S02]  /*e970*/  SYNCS.PHASECHK.TRANS64.TRYWAIT P0, [R0+URZ+0x38840], R3 ;  /* 0x03884003000075a7 */ /* 0x000f6400080011ff */
[----:B-----5:R-:W-:Y:S05]  /*e980*/  @!P0 BRA `(.L_x_3255) ;  /* 0x0000005c00cc8947 */ /* 0x020fea0003800000 */
.L_x_3372:
[----:B------:R-:W-:Y:S05]  /*e990*/  BSYNC B0 ;  /* 0x0000000000007941 */ /* 0x000fea0003800000 */
.L_x_3254:
[----:B------:R-:W-:Y:S09]  /*e9a0*/  UISETP.NE.AND UP0, UPT, UR39, 0x3, UPT ;  /* 0x000000032700788c */ /* 0x000ff2000bf05270 */
[----:B------:R-:W-:Y:S05]  /*e9b0*/  BRA.U !UP0, `(.L_x_3256) ;  /* 0x0000000108047547 */ /* 0x000fea000b800000 */
[----:B------:R-:W-:Y:S05]  /*e9c0*/  BPT.TRAP 0x1 ;  /* 0x000000040000795c */ /* 0x000fea0000300000 */
.L_x_3256:
[----:B------:R-:W-:Y:S01]  /*e9d0*/  SHF.L.U32 R3, R108, 0x1f, RZ ;  /* 0x0000001f6c037819 */ /* 0x000fe200000006ff */
[----:B------:R-:W-:Y:S03]  /*e9e0*/  BSSY B0, `(.L_x_3257) ;  /* 0x0000003000007945 */ /* 0x000fe60003800000 */
[----:B------:R-:W5:Y:S02]  /*e9f0*/  SYNCS.PHASECHK.TRANS64.TRYWAIT P0, [R0+URZ+0x38860], R3 ;  /* 0x03886003000075a7 */ /* 0x000f6400080011ff */
[----:B-----5:R-:W-:Y:S05]  /*ea00*/  @!P0 BRA `(.L_x_3258) ;  /* 0x0000005c00c08947 */ /* 0x020fea0003800000 */
.L_x_3373:
[----:B------:R-:W-:Y:S05]  /*ea10*/  BSYNC B0 ;  /* 0x0000000000007941 */ /* 0x000fea0003800000 */
.L_x_3257:
[----:B------:R-:W-:Y:S09]  /*ea20*/  UISETP.NE.AND UP0, UPT, UR39, 0x3, UPT ;  /* 0x000000032700788c */ /* 0x000ff2000bf05270 */
[----:B------:R-:W-:Y:S05]  /*ea30*/  BRA.U !UP0, `(.L_x_3259) ;  /* 0x0000000108047547 */ /* 0x000fea000b800000 */
[----:B------:R-:W-:Y:S05]  /*ea40*/  BPT.TRAP 0x1 ;  /* 0x000000040000795c */ /* 0x000fea0000300000 */
.L_x_3259:
[----:B-1----:R-:W-:Y:S01]  /*ea50*/  SHF.L.U32 R4, R107, 0x1f, RZ ;  /* 0x0000001f6b047819 */ /* 0x002fe200000006ff */
[----:B------:R-:W-:Y:S01]  /*ea60*/  IMAD.U32 R44, R2, 0x10000, RZ ;  /* 0x00010000022c7824 */ /* 0x000fe200078e00ff */
[----:B---34-:R-:W-:Y:S02]  /*ea70*/  SHF.R.U32.HI R24, RZ, 0x3, R2 ;  /* 0x00000003ff187819 */ /* 0x018fe40000011602 */
[----:B------:R-:W1:Y:S02]  /*ea80*/  SYNCS.PHASECHK.TRANS64.TRYWAIT P0, [R0+URZ+0x38898], R4 ;  /* 0x03889804000075a7 */ /* 0x000e6400080011ff */
[----:B------:R-:W-:Y:S04]  /*ea90*/  LOP3.LUT R24, R44, 0x600010, R24, 0xc8, !PT ;  /* 0x006000102c187812 */ /* 0x000fe800078ec818 */
[----:B------:R-:W-:Y:S01]  /*eaa0*/  LOP3.LUT R3, R24, 0x180, RZ, 0xfc, !PT ;  /* 0x0000018018037812 */ /* 0x000fe200078efcff */
[----:B-1----:R-:W-:Y:S06]  /*eab0*/  @!P0 BRA `(.L_x_3260) ;  /* 0x0000005c00a88947 */ /* 0x002fec0003800000 */
.L_x_3374:
[----:B-1----:R-:W-:Y:S01]  /*eac0*/  SHF.R.U32.HI R0, RZ, 0x5, R2 ;  /* 0x00000005ff007819 */ /* 0x002fe20000011602 */
        /* <DEDUP_REMOVED lines=24> */
.L_x_3261:
[----:B------:R-:W-:Y:S01]  /*ec50*/  LOP3.LUT R0, R24, 0x120, RZ, 0xfc, !PT ;  /* 0x0000012018007812 */ /* 0x000fe200078efcff */
[----:B------:R-:W-:Y:S05]  /*ec60*/  WARPSYNC.ALL ;  /* 0x0000000000007948 */ /* 0x000fea0003800000 */
[----:B------:R-:W-:Y:S01]  /*ec70*/  SHF.R.U32.HI R46, RZ, 0x3, R2 ;  /* 0x00000003ff2e7819 */ /* 0x000fe20000011602 */
[----:B------:R-:W1:Y:S01]  /*ec80*/  S2R R75, SR_TID.X ;  /* 0x00000000004b7919 */ /* 0x000e620000002100 */
[----:B------:R-:W-:Y:S01]  /*ec90*/  R2UR UR6, R0 ;  /* 0x00000000000672ca */ /* 0x000fe200000e0000 */
[----:B------:R-:W2:Y:S01]  /*eca0*/  S2UR UR40, SR_CgaCtaId ;  /* 0x00000000002879c3 */ /* 0x000ea20000008800 */
[----:B------:R-:W-:Y:S01]  /*ecb0*/  LOP3.LUT R44, R44, 0x600010, R46, 0xc8, !PT ;  /* 0x006000102c2c7812 */ /* 0x000fe200078ec82e */
[----:B------:R-:W-:Y:S01]  /*ecc0*/  UMOV UR37, 0x400 ;  /* 0x0000040000257882 */ /* 0x000fe20000000000 */
[----:B------:R-:W-:Y:S02]  /*ecd0*/  UISETP.NE.AND UP0, UPT, UR39, 0x3, UPT ;  /* 0x000000032700788c */ /* 0x000fe4000bf05270 */
[C---:B------:R-:W-:Y:S02]  /*ece0*/  LOP3.LUT R0, R44.reuse, 0x140, RZ, 0xfc, !PT ;  /* 0x000001402c007812 */ /* 0x040fe400078efcff */
[----:B------:R-:W-:Y:S02]  /*ecf0*/  LOP3.LUT R44, R44, 0x160, RZ, 0xfc, !PT ;  /* 0x000001602c2c7812 */ /* 0x000fe400078efcff */
[----:B------:R-:W-:Y:S02]  /*ed00*/  R2UR UR5, R0 ;  /* 0x00000000000572ca */ /* 0x000fe400000e0000 */
[----:B------:R-:W-:Y:S02]  /*ed10*/  R2UR UR4, R44 ;  /* 0x000000002c0472ca */ /* 0x000fe400000e0000 */
[----:B-1----:R-:W-:Y:S01]  /*ed20*/  SHF.R.U32.HI R47, RZ, 0x1, R75 ;  /* 0x00000001ff2f7819 */ /* 0x002fe2000001164b */
[----:B--2---:R-:W-:Y:S03]  /*ed30*/  ULEA UR37, UR40, UR37, 0x18 ;  /* 0x0000002528257291 */ /* 0x004fe6000f8ec0ff */
[----:B------:R-:W-:Y:S06]  /*ed40*/  LOP3.LUT R47, R47, 0x40, RZ, 0xc0, !PT ;  /* 0x000000402f2f7812 */ /* 0x000fec00078ec0ff */
[----:B------:R-:W1:Y:S08]  /*ed50*/  LDS.128 R8, [R47+UR37+0x38220] ;  /* 0x038220252f087984 */ /* 0x000e700008000c00 */
[----:B------:R-:W2:Y:S08]  /*ed60*/  LDS.128 R12, [R47+UR37+0x38200] ;  /* 0x038200252f0c7984 */ /* 0x000eb00008000c00 */
[----:B------:R-:W3:Y:S08]  /*ed70*/  LDS.128 R24, [R47+UR37+0x38210] ;  /* 0x038210252f187984 */ /* 0x000ef00008000c00 */
[----:B------:R-:W4:Y:S08]  /*ed80*/  LDS.128 R4, [R47+UR37+0x38230] ;  /* 0x038230252f047984 */ /* 0x000f300008000c00 */
[----:B------:R-:W-:Y:S08]  /*ed90*/  LDS.128 R48, [R47+UR37+0x38290] ;  /* 0x038290252f307984 */ /* 0x000ff00008000c00 */
[----:B------:R-:W-:Y:S01]  /*eda0*/  LDS.128 R52, [R47+UR37+0x38310] ;  /* 0x038310252f347984 */ /* 0x000fe20008000c00 */
[----:B-1----:R-:W-:Y:S02]  /*edb0*/  FADD2 R8, R36.F32x2.HI_LO, R8.F32x2.HI_LO ;  /* 0x000000082408724b */ /* 0x002fe40000000000 */
[----:B------:R-:W-:Y:S02]  /*edc0*/  FADD2 R38, R38.F32x2.HI_LO, R10.F32x2.HI_LO ;  /* 0x0000000a2626724b */ /* 0x000fe40000000000 */
[----:B------:R-:W-:Y:S02]  /*edd0*/  FMUL2 R118, R8.F32x2.HI_LO, R118.F32x2.HI_LO ;  /* 0x000000760876724a */ /* 0x000fe40000000000 */
[----:B------:R-:W-:Y:S01]  /*ede0*/  FMUL2 R38, R38.F32x2.HI_LO, R116.F32x2.HI_LO ;  /* 0x000000742626724a */ /* 0x000fe20000000000 */
[----:B------:R-:W1:Y:S01]  /*edf0*/  LDS.128 R8, [R47+UR37+0x382a0] ;  /* 0x0382a0252f087984 */ /* 0x000e620008000c00 */
[----:B--2---:R-:W-:Y:S02]  /*ee00*/  FADD2 R2, R28.F32x2.HI_LO, R12.F32x2.HI_LO ;  /* 0x0000000c1c02724b */ /* 0x004fe40000000000 */
[----:B------:R-:W-:Y:S01]  /*ee10*/  FADD2 R20, R30.F32x2.HI_LO, R14.F32x2.HI_LO ;  /* 0x0000000e1e14724b */ /* 0x000fe20000000000 */
[----:B------:R-:W-:Y:S01]  /*ee20*/  F2FP.F16.F32.PACK_AB R38, R39, R38 ;  /* 0x000000262726723e */ /* 0x000fe200000000ff */
[----:B------:R-:W-:Y:S02]  /*ee30*/  FMUL2 R2, R2.F32x2.HI_LO, R124.F32x2.HI_LO ;  /* 0x0000007c0202724a */ /* 0x000fe40000000000 */
[----:B------:R-:W-:Y:S01]  /*ee40*/  FMUL2 R122, R20.F32x2.HI_LO, R122.F32x2.HI_LO ;  /* 0x0000007a147a724a */ /* 0x000fe20000000000 */
[----:B------:R-:W2:Y:S01]  /*ee50*/  LDS.128 R12, [R47+UR37+0x38280] ;  /* 0x038280252f0c7984 */ /* 0x000ea20008000c00 */
[----:B---3--:R-:W-:Y:S01]  /*ee60*/  FADD2 R32, R32.F32x2.HI_LO, R24.F32x2.HI_LO ;  /* 0x000000182020724b */ /* 0x008fe20000000000 */
[----:B------:R-:W-:Y:S01]  /*ee70*/  F2FP.F16.F32.PACK_AB R20, R3, R2 ;  /* 0x000000020314723e */ /* 0x000fe200000000ff */
[----:B------:R-:W-:Y:S01]  /*ee80*/  FADD2 R34, R34.F32x2.HI_LO, R26.F32x2.HI_LO ;  /* 0x0000001a2222724b */ /* 0x000fe20000000000 */
[----:B------:R-:W-:Y:S01]  /*ee90*/  F2FP.F16.F32.PACK_AB R0, R123, R122 ;  /* 0x0000007a7b00723e */ /* 0x000fe200000000ff */
[----:B------:R-:W-:Y:S01]  /*eea0*/  FMUL2 R2, R32.F32x2.HI_LO, R120.F32x2.HI_LO ;  /* 0x000000782002724a */ /* 0x000fe20000000000 */
[----:B------:R-:W-:Y:S01]  /*eeb0*/  PRMT R76, R20, 0x7632, R76 ;  /* 0x00007632144c7816 */ /* 0x000fe2000000004c */
[----:B------:R-:W-:Y:S01]  /*eec0*/  FMUL2 R44, R34.F32x2.HI_LO, R22.F32x2.HI_LO ;  /* 0x00000016222c724a */ /* 0x000fe20000000000 */
[----:B------:R-:W-:Y:S01]  /*eed0*/  PRMT R77, R20, 0x7610, R77 ;  /* 0x00007610144d7816 */ /* 0x000fe2000000004d */
[----:B----4-:R-:W-:Y:S01]  /*eee0*/  FADD2 R40, R40.F32x2.HI_LO, R4.F32x2.HI_LO ;  /* 0x000000042828724b */ /* 0x010fe20000000000 */
[C---:B------:R-:W-:Y:S01]  /*eef0*/  PRMT R102, R0.reuse, 0x7632, R102 ;  /* 0x0000763200667816 */ /* 0x040fe20000000066 */
[----:B------:R-:W1:Y:S01]  /*ef00*/  LDTM.x16 R20, tmem[UR6] ;  /* 0x00000006001479ee */ /* 0x000e620008240000 */
[----:B------:R-:W-:Y:S01]  /*ef10*/  PRMT R109, R0, 0x7610, R109 ;  /* 0x00007610006d7816 */ /* 0x000fe2000000006d */
[----:B------:R-:W-:Y:S01]  /*ef20*/  FADD2 R42, R42.F32x2.HI_LO, R6.F32x2.HI_LO ;  /* 0x000000062a2a724b */ /* 0x000fe20000000000 */
[----:B------:R-:W-:Y:S01]  /*ef30*/  F2FP.F16.F32.PACK_AB R0, R119, R118 ;  /* 0x000000767700723e */ /* 0x000fe200000000ff */
[----:B------:R-:W3:Y:S01]  /*ef40*/  LDS.128 R4, [R47+UR37+0x382b0] ;  /* 0x0382b0252f047984 */ /* 0x000ee20008000c00 */
[----:B------:R-:W-:Y:S01]  /*ef50*/  F2FP.F16.F32.PACK_AB R2, R3, R2 ;  /* 0x000000020302723e */ /* 0x000fe200000000ff */
[----:B------:R-:W-:Y:S01]  /*ef60*/  FMUL2 R40, R40.F32x2.HI_LO, R114.F32x2.HI_LO ;  /* 0x000000722828724a */ /* 0x000fe20000000000 */
[----:B------:R-:W-:Y:S01]  /*ef70*/  PRMT R39, R0, 0x7632, R39 ;  /* 0x0000763200277816 */ /* 0x000fe20000000027 */
[----:B------:R-:W-:Y:S01]  /*ef80*/  FMUL2 R42, R42.F32x2.HI_LO, R112.F32x2.HI_LO ;  /* 0x000000702a2a724a */ /* 0x000fe20000000000 */
[----:B------:R-:W-:Y:S02]  /*ef90*/  PRMT R114, R0, 0x7610, R114 ;  /* 0x0000761000727816 */ /* 0x000fe40000000072 */
[----:B------:R-:W-:Y:S02]  /*efa0*/  F2FP.F16.F32.PACK_AB R0, R41, R40 ;  /* 0x000000282900723e */ /* 0x000fe400000000ff */
[----:B------:R-:W-:Y:S02]  /*efb0*/  F2FP.F16.F32.PACK_AB R3, R43, R42 ;  /* 0x0000002a2b03723e */ /* 0x000fe400000000ff */
[----:B------:R-:W-:Y:S01]  /*efc0*/  F2FP.F16.F32.PACK_AB R44, R45, R44 ;  /* 0x0000002c2d2c723e */ /* 0x000fe200000000ff */
[----:B------:R-:W4:Y:S01]  /*efd0*/  LDS.128 R40, [R47+UR37+0x38300] ;  /* 0x038300252f287984 */ /* 0x000f220008000c00 */
[----:B------:R-:W-:Y:S02]  /*efe0*/  PRMT R45, R2, 0x7632, R45 ;  /* 0x00007632022d7816 */ /* 0x000fe4000000002d */
[----:B------:R-:W-:Y:S02]  /*eff0*/  PRMT R116, R44, 0x7632, R116 ;  /* 0x000076322c747816 */ /* 0x000fe40000000074 */
[----:B------:R-:W-:Y:S01]  /*f000*/  PRMT R112, R38, 0x7632, R112 ;  /* 0x0000763226707816 */ /* 0x000fe20000000070 */
[----:B-1----:R-:W-:Y:S02]  /*f010*/  FADD2 R8, R28.F32x2.HI_LO, R8.F32x2.HI_LO ;  /* 0x000000081c08724b */ /* 0x002fe40000000000 */
[----:B------:R-:W-:Y:S02]  /*f020*/  FADD2 R10, R30.F32x2.HI_LO, R10.F32x2.HI_LO ;  /* 0x0000000a1e0a724b */ /* 0x000fe40000000000 */
[----:B------:R-:W1:Y:S01]  /*f030*/  LDS.128 R28, [R47+UR37+0x38320] ;  /* 0x038320252f1c7984 */ /* 0x000e620008000c00 */
[----:B------:R-:W-:Y:S02]  /*f040*/  FMUL2 R8, R8.F32x2.HI_LO, R98.F32x2.HI_LO ;  /* 0x000000620808724a */ /* 0x000fe40000000000 */
[----:B--2---:R-:W-:Y:S02]  /*f050*/  FADD2 R20, R20.F32x2.HI_LO, R12.F32x2.HI_LO ;  /* 0x0000000c1414724b */ /* 0x004fe40000000000 */
[----:B------:R-:W-:Y:S01]  /*f060*/  FMUL2 R10, R10.F32x2.HI_LO, R96.F32x2.HI_LO ;  /* 0x000000600a0a724a */ /* 0x000fe20000000000 */
[----:B------:R-:W-:Y:S01]  /*f070*/  F2FP.F16.F32.PACK_AB R8, R9, R8 ;  /* 0x000000080908723e */ /* 0x000fe200000000ff */
[----:B------:R-:W-:Y:S02]  /*f080*/  FADD2 R22, R22.F32x2.HI_LO, R14.F32x2.HI_LO ;  /* 0x0000000e1616724b */ /* 0x000fe40000000000 */
[----:B------:R-:W-:Y:S01]  /*f090*/  FMUL2 R20, R20.F32x2.HI_LO, R110.F32x2.HI_LO ;  /* 0x0000006e1414724a */ /* 0x000fe20000000000 */
[----:B------:R-:W-:Y:S01]  /*f0a0*/  PRMT R110, R0, 0x7632, R110 ;  /* 0x00007632006e7816 */ /* 0x000fe2000000006e */
[----:B------:R-:W-:Y:S01]  /*f0b0*/  FMUL2 R22, R22.F32x2.HI_LO, R100.F32x2.HI_LO ;  /* 0x000000641616724a */ /* 0x000fe20000000000 */
[----:B------:R-:W-:Y:S01]  /*f0c0*/  F2FP.F16.F32.PACK_AB R10, R11, R10 ;  /* 0x0000000a0b0a723e */ /* 0x000fe200000000ff */
[----:B------:R-:W-:Y:S01]  /*f0d0*/  FADD2 R24, R24.F32x2.HI_LO, R48.F32x2.HI_LO ;  /* 0x000000301818724b */ /* 0x000fe20000000000 */
[----:B------:R-:W-:Y:S01]  /*f0e0*/  F2FP.F16.F32.PACK_AB R20, R21, R20 ;  /* 0x000000141514723e */ /* 0x000fe200000000ff */
[----:B------:R-:W-:Y:S01]  /*f0f0*/  FADD2 R26, R26.F32x2.HI_LO, R50.F32x2.HI_LO ;  /* 0x000000321a1a724b */ /* 0x000fe20000000000 */
[----:B------:R-:W-:Y:S01]  /*f100*/  PRMT R100, R3, 0x7632, R100 ;  /* 0x0000763203647816 */ /* 0x000fe20000000064 */
[----:B------:R-:W-:Y:S01]  /*f110*/  FMUL2 R36, R24.F32x2.HI_LO, R18.F32x2.HI_LO ;  /* 0x000000121824724a */ /* 0x000fe20000000000 */
[----:B------:R-:W-:Y:S01]  /*f120*/  PRMT R111, R0, 0x7610, R111 ;  /* 0x00007610006f7816 */ /* 0x000fe2000000006f */
[----:B------:R-:W-:Y:S01]  /*f130*/  FMUL2 R48, R26.F32x2.HI_LO, R16.F32x2.HI_LO ;  /* 0x000000101a30724a */ /* 0x000fe20000000000 */
[----:B------:R-:W-:Y:S01]  /*f140*/  PRMT R101, R3, 0x7610, R101 ;  /* 0x0000761003657816 */ /* 0x000fe20000000065 */
[----:B---3--:R-:W-:Y:S01]  /*f150*/  FADD2 R6, R34.F32x2.HI_LO, R6.F32x2.HI_LO ;  /* 0x000000062206724b */ /* 0x008fe20000000000 */
[----:B------:R-:W-:Y:S01]  /*f160*/  F2FP.F16.F32.PACK_AB R0, R23, R22 ;  /* 0x000000161700723e */ /* 0x000fe200000000ff */
[----:B------:R-:W-:Y:S01]  /*f170*/  FADD2 R4, R32.F32x2.HI_LO, R4.F32x2.HI_LO ;  /* 0x000000042004724b */ /* 0x000fe20000000000 */
[C---:B------:R-:W-:Y:S01]  /*f180*/  PRMT R113, R20.reuse, 0x7632, R113 ;  /* 0x0000763214717816 */ /* 0x040fe20000000071 */
[----:B------:R-:W2:Y:S01]  /*f190*/  LDS.128 R32, [R47+UR37+0x38330] ;  /* 0x038330252f207984 */ /* 0x000ea20008000c00 */
[----:B------:R-:W-:Y:S01]  /*f1a0*/  PRMT R115, R20, 0x7610, R115 ;  /* 0x0000761014737816 */ /* 0x000fe20000000073 */
[----:B------:R-:W-:Y:S01]  /*f1b0*/  FMUL2 R4, R4.F32x2.HI_LO, R94.F32x2.HI_LO ;  /* 0x0000005e0404724a */ /* 0x000fe20000000000 */
[----:B------:R-:W-:Y:S01]  /*f1c0*/  PRMT R94, R8, 0x7632, R94 ;  /* 0x00007632085e7816 */ /* 0x000fe2000000005e */
[----:B------:R-:W-:Y:S01]  /*f1d0*/  FMUL2 R6, R6.F32x2.HI_LO, R92.F32x2.HI_LO ;  /* 0x0000005c0606724a */ /* 0x000fe20000000000 */
[C---:B------:R-:W-:Y:S02]  /*f1e0*/  PRMT R117, R0.reuse, 0x7632, R117 ;  /* 0x0000763200757816 */ /* 0x040fe40000000075 */
[----:B------:R-:W-:Y:S01]  /*f1f0*/  F2FP.F16.F32.PACK_AB R4, R5, R4 ;  /* 0x000000040504723e */ /* 0x000fe200000000ff */
[----:B------:R-:W4:Y:S01]  /*f200*/  LDTM.x16 R12, tmem[UR5] ;  /* 0x00000005000c79ee */ /* 0x000f220008240000 */
[----:B------:R-:W-:Y:S02]  /*f210*/  PRMT R118, R0, 0x7610, R118 ;  /* 0x0000761000767816 */ /* 0x000fe40000000076 */
[----:B------:R-:W-:Y:S02]  /*f220*/  PRMT R95, R8, 0x7610, R95 ;  /* 0x00007610085f7816 */ /* 0x000fe4000000005f */
[----:B------:R-:W-:Y:S02]  /*f230*/  F2FP.F16.F32.PACK_AB R0, R7, R6 ;  /* 0x000000060700723e */ /* 0x000fe400000000ff */
[----:B------:R-:W-:Y:S02]  /*f240*/  PRMT R92, R10, 0x7632, R92 ;  /* 0x000076320a5c7816 */ /* 0x000fe4000000005c */
[C---:B------:R-:W-:Y:S02]  /*f250*/  PRMT R98, R0.reuse, 0x7632, R98 ;  /* 0x0000763200627816 */ /* 0x040fe40000000062 */
[----:B------:R-:W-:Y:S02]  /*f260*/  PRMT R99, R0, 0x7610, R99 ;  /* 0x0000761000637816 */ /* 0x000fe40000000063 */
[----:B------:R-:W-:Y:S02]  /*f270*/  PRMT R93, R10, 0x7610, R93 ;  /* 0x000076100a5d7816 */ /* 0x000fe4000000005d */
[C---:B------:R-:W-:Y:S02]  /*f280*/  PRMT R96, R4.reuse, 0x7632, R96 ;  /* 0x0000763204607816 */ /* 0x040fe40000000060 */
[----:B------:R-:W-:Y:S02]  /*f290*/  PRMT R97, R4, 0x7610, R97 ;  /* 0x0000761004617816 */ /* 0x000fe40000000061 */
[----:B------:R-:W-:Y:S02]  /*f2a0*/  F2FP.F16.F32.PACK_AB R36, R37, R36 ;  /* 0x000000242524723e */ /* 0x000fe400000000ff */
[----:B------:R-:W-:Y:S02]  /*f2b0*/  F2FP.F16.F32.PACK_AB R48, R49, R48 ;  /* 0x000000303130723e */ /* 0x000fe400000000ff */
[----:B------:R-:W-:Y:S01]  /*f2c0*/  PRMT R37, R36, 0x7632, R37 ;  /* 0x0000763224257816 */ /* 0x000fe20000000025 */
[----:B----4-:R-:W-:Y:S01]  /*f2d0*/  FADD2 R12, R12.F32x2.HI_LO, R40.F32x2.HI_LO ;  /* 0x000000280c0c724b */ /* 0x010fe20000000000 */
[----:B------:R-:W-:Y:S01]  /*f2e0*/  PRMT R49, R48, 0x7632, R49 ;  /* 0x0000763230317816 */ /* 0x000fe20000000031 */
[----:B------:R-:W-:Y:S02]  /*f2f0*/  FADD2 R14, R14.F32x2.HI_LO, R42.F32x2.HI_LO ;  /* 0x0000002a0e0e724b */ /* 0x000fe40000000000 */
[----:B------:R-:W3:Y:S01]  /*f300*/  LDS.128 R40, [R47+UR37+0x38380] ;  /* 0x038380252f287984 */ /* 0x000ee20008000c00 */
[----:B------:R-:W-:Y:S02]  /*f310*/  FADD2 R16, R16.F32x2.HI_LO, R52.F32x2.HI_LO ;  /* 0x000000341010724b */ /* 0x000fe40000000000 */
[----:B------:R-:W-:Y:S02]  /*f320*/  FADD2 R18, R18.F32x2.HI_LO, R54.F32x2.HI_LO ;  /* 0x000000361212724b */ /* 0x000fe40000000000 */
[----:B------:R-:W-:Y:S02]  /*f330*/  FMUL2 R12, R12.F32x2.HI_LO, R90.F32x2.HI_LO ;  /* 0x0000005a0c0c724a */ /* 0x000fe40000000000 */
[----:B------:R-:W-:Y:S02]  /*f340*/  FMUL2 R6, R14.F32x2.HI_LO, R88.F32x2.HI_LO ;  /* 0x000000580e06724a */ /* 0x000fe40000000000 */
[----:B------:R-:W4:Y:S01]  /*f350*/  LDS.128 R88, [R47+UR37+0x38390] ;  /* 0x038390252f587984 */ /* 0x000f220008000c00 */
[----:B------:R-:W-:Y:S01]  /*f360*/  F2FP.F16.F32.PACK_AB R0, R13, R12 ;  /* 0x0000000c0d00723e */ /* 0x000fe200000000ff */
[----:B------:R-:W-:Y:S01]  /*f370*/  FMUL2 R50, R16.F32x2.HI_LO, R86.F32x2.HI_LO ;  /* 0x000000561032724a */ /* 0x000fe20000000000 */
[----:B------:R-:W-:Y:S01]  /*f380*/  F2FP.F16.F32.PACK_AB R3, R7, R6 ;  /* 0x000000060703723e */ /* 0x000fe200000000ff */
[----:B------:R-:W-:Y:S01]  /*f390*/  FMUL2 R52, R18.F32x2.HI_LO, R84.F32x2.HI_LO ;  /* 0x000000541234724a */ /* 0x000fe20000000000 */
[----:B------:R-:W-:Y:S01]  /*f3a0*/  PRMT R54, R0, 0x7632, R54 ;  /* 0x0000763200367816 */ /* 0x000fe20000000036 */
[----:B-1----:R-:W-:Y:S01]  /*f3b0*/  FADD2 R20, R20.F32x2.HI_LO, R28.F32x2.HI_LO ;  /* 0x0000001c1414724b */ /* 0x002fe20000000000 */
[----:B------:R-:W-:Y:S01]  /*f3c0*/  PRMT R55, R0, 0x7610, R55 ;  /* 0x0000761000377816 */ /* 0x000fe20000000037 */
[----:B------:R-:W3:Y:S01]  /*f3d0*/  LDTM.x16 R4, tmem[UR4] ;  /* 0x00000004000479ee */ /* 0x000ee20008240000 */
[----:B------:R-:W-:Y:S01]  /*f3e0*/  F2FP.F16.F32.PACK_AB R0, R51, R50 ;  /* 0x000000323300723e */ /* 0x000fe200000000ff */
[----:B------:R-:W1:Y:S01]  /*f3f0*/  LDS.128 R84, [R47+UR37+0x383a0] ;  /* 0x0383a0252f547984 */ /* 0x000e620008000c00 */
[----:B------:R-:W-:Y:S01]  /*f400*/  PRMT R119, R3, 0x7632, R119 ;  /* 0x0000763203777816 */ /* 0x000fe20000000077 */
[----:B------:R-:W-:Y:S01]  /*f410*/  FADD2 R22, R22.F32x2.HI_LO, R30.F32x2.HI_LO ;  /* 0x0000001e1616724b */ /* 0x000fe20000000000 */
[----:B------:R-:W-:Y:S01]  /*f420*/  PRMT R120, R3, 0x7610, R120 ;  /* 0x0000761003787816 */ /* 0x000fe20000000078 */
[----:B--2---:R-:W-:Y:S01]  /*f430*/  FADD2 R24, R24.F32x2.HI_LO, R32.F32x2.HI_LO ;  /* 0x000000201818724b */ /* 0x004fe20000000000 */
[----:B------:R-:W-:Y:S01]  /*f440*/  PRMT R50, R0, 0x7632, R50 ;  /* 0x0000763200327816 */ /* 0x000fe20000000032 */
[----:B------:R-:W-:Y:S01]  /*f450*/  FADD2 R26, R26.F32x2.HI_LO, R34.F32x2.HI_LO ;  /* 0x000000221a1a724b */ /* 0x000fe20000000000 */
[----:B------:R-:W-:Y:S01]  /*f460*/  PRMT R51, R0, 0x7610, R51 ;  /* 0x0000761000337816 */ /* 0x000fe20000000033 */
[----:B------:R-:W2:Y:S01]  /*f470*/  LDS.128 R28, [R47+UR37+0x383b0] ;  /* 0x0383b0252f1c7984 */ /* 0x000ea20008000c00 */
[----:B------:R-:W-:Y:S01]  /*f480*/  F2FP.F16.F32.PACK_AB R3, R53, R52 ;  /* 0x000000343503723e */ /* 0x000fe200000000ff */
[----:B------:R-:W-:Y:S01]  /*f490*/  NOP ;  /* 0x0000000000007918 */ /* 0x000fe20000000000 */
[----:B------:R-:W-:Y:S02]  /*f4a0*/  FMUL2 R20, R20.F32x2.HI_LO, R62.F32x2.HI_LO ;  /* 0x0000003e1414724a */ /* 0x000fe40000000000 */
[----:B------:R-:W-:Y:S01]  /*f4b0*/  PRMT R32, R3, 0x7632, R32 ;  /* 0x0000763203207816 */ /* 0x000fe20000000020 */
[----:B------:R-:W-:Y:S01]  /*f4c0*/  FMUL2 R22, R22.F32x2.HI_LO, R60.F32x2.HI_LO ;  /* 0x0000003c1616724a */ /* 0x000fe20000000000 */
[----:B------:R-:W-:Y:S01]  /*f4d0*/  PRMT R33, R3, 0x7610, R33 ;  /* 0x0000761003217816 */ /* 0x000fe20000000021 */
[----:B------:R-:W-:Y:S01]  /*f4e0*/  FMUL2 R24, R24.F32x2.HI_LO, R58.F32x2.HI_LO ;  /* 0x0000003a1818724a */ /* 0x000fe20000000000 */
[----:B------:R-:W-:Y:S01]  /*f4f0*/  F2FP.F16.F32.PACK_AB R0, R21, R20 ;  /* 0x000000141500723e */ /* 0x000fe200000000ff */
        /* <DEDUP_REMOVED lines=10> */
[----:B------:R-:W-:Y:S01]  /*f5a0*/  PRMT R35, R22, 0x7632, R35 ;  /* 0x0000763216237816 */ /* 0x000fe20000000023 */
        /* <DEDUP_REMOVED lines=9> */
[----:B-1----:R-:W-:Y:S01]  /*f640*/  FADD2 R12, R12.F32x2.HI_LO, R84.F32x2.HI_LO ;  /* 0x000000540c0c724b */ /* 0x002fe20000000000 */
[----:B------:R-:W-:Y:S01]  /*f650*/  F2FP.F16.F32.PACK_AB R10, R11, R10 ;  /* 0x0000000a0b0a723e */ /* 0x000fe200000000ff */
[----:B------:R-:W-:Y:S01]  /*f660*/  FADD2 R14, R14.F32x2.HI_LO, R86.F32x2.HI_LO ;  /* 0x000000560e0e724b */ /* 0x000fe20000000000 */
[----:B------:R-:W-:Y:S01]  /*f670*/  PRMT R40, R4, 0x7632, R40 ;  /* 0x0000763204287816 */ /* 0x000fe20000000028 */
[----:B------:R-:W-:Y:S01]  /*f680*/  FMUL2 R12, R12.F32x2.HI_LO, R80.F32x2.HI_LO ;  /* 0x000000500c0c724a */ /* 0x000fe20000000000 */
[----:B------:R-:W-:Y:S01]  /*f690*/  PRMT R41, R4, 0x7610, R41 ;  /* 0x0000761004297816 */ /* 0x000fe20000000029 */
        /* <DEDUP_REMOVED lines=24> */
.L_x_3262:
        /* <DEDUP_REMOVED lines=22> */
.L_x_3263:
        /* <DEDUP_REMOVED lines=112> */
[----:B------:R-:W-:Y:S01]  /*10080*/  LOP3.LUT R27, R33, R32, RZ, 0xfc, !PT ;  /* 0x00000020211b7212 */ /* 0x000fe200078efcff */
[----:B------:R-:W-:Y:S01]  /*10090*/  VIADD R33, R31, 0x28000 ;  /* 0x000280001f217836 */ /* 0x000fe20000000000 */
[----:B------:R-:W-:Y:S02]  /*100a0*/  LOP3.LUT R6, R6, 0xffff, R114, 0xf8, !PT ;  /* 0x0000ffff06067812 */ /* 0x000fe400078ef872 */
[----:B------:R-:W-:Y:S01]  /*100b0*/  LOP3.LUT R38, R38, R112, RZ, 0xfc, !PT ;  /* 0x0000007026267212 */ /* 0x000fe200078efcff */
[----:B------:R-:W-:Y:S01]  /*100c0*/  IMAD.MOV.U32 R123, RZ, RZ, R27 ;  /* 0x000000ffff7b7224 */ /* 0x000fe200078e001b */
[----:B------:R-:W-:Y:S02]  /*100d0*/  LOP3.LUT R101, R101, R100, RZ, 0xfc, !PT ;  /* 0x0000006465657212 */ /* 0x000fe400078efcff */
[----:B------:R-:W-:Y:S01]  /*100e0*/  SEL R32, R3, 0xfffffff0, P2 ;  /* 0xfffffff003207807 */ /* 0x000fe20001000000 */
[----:B------:R-:W-:Y:S01]  /*100f0*/  VIADD R3, R31, 0x28040 ;  /* 0x000280401f037836 */ /* 0x000fe20000000000 */
[----:B------:R-:W-:Y:S02]  /*10100*/  LOP3.LUT P0, RZ, R75, 0x4, RZ, 0xc0, !PT ;  /* 0x000000044bff7812 */ /* 0x000fe4000780c0ff */
[----:B------:R-:W-:Y:S01]  /*10110*/  LOP3.LUT R118, R5, 0xffff, R118, 0xf8, !PT ;  /* 0x0000ffff05767812 */ /* 0x000fe200078ef876 */
[----:B------:R-:W-:Y:S01]  /*10120*/  IMAD.IADD R2, R31, 0x1, R32 ;  /* 0x000000011f027824 */ /* 0x000fe200078e0220 */
[----:B------:R-:W-:Y:S01]  /*10130*/  LOP3.LUT R48, R48, R49, RZ, 0xfc, !PT ;  /* 0x0000003130307212 */ /* 0x000fe200078efcff */
[----:B------:R-:W-:Y:S01]  /*10140*/  IMAD.U32 R5, R117, 0x10000, RZ ;  /* 0x0001000075057824 */ /* 0x000fe200078e00ff */
[----:B------:R-:W-:Y:S01]  /*10150*/  LOP3.LUT R93, R9, 0xffff, R93, 0xf8, !PT ;  /* 0x0000ffff095d7812 */ /* 0x000fe200078ef85d */
[----:B------:R-:W-:Y:S01]  /*10160*/  IMAD.U32 R9, R92, 0x10000, RZ ;  /* 0x000100005c097824 */ /* 0x000fe200078e00ff */
[----:B------:R-:W-:Y:S02]  /*10170*/  LOP3.LUT R12, R12, 0xffff, R97, 0xf8, !PT ;  /* 0x0000ffff0c0c7812 */ /* 0x000fe400078ef861 */
[----:B------:R-:W-:Y:S02]  /*10180*/  LOP3.LUT R5, R118, R5, RZ, 0xfc, !PT ;  /* 0x0000000576057212 */ /* 0x000fe400078efcff */
[----:B------:R-:W-:Y:S01]  /*10190*/  LOP3.LUT R9, R93, R9, RZ, 0xfc, !PT ;  /* 0x000000095d097212 */ /* 0x000fe200078efcff */
[----:B------:R-:W-:Y:S01]  /*101a0*/  @P0 VIADD R3, R33, 0xffffffc0 ;  /* 0xffffffc021030836 */ /* 0x000fe20000000000 */
[----:B------:R-:W-:Y:S02]  /*101b0*/  LOP3.LUT R11, R11, R98, RZ, 0xfc, !PT ;  /* 0x000000620b0b7212 */ /* 0x000fe400078efcff */
[----:B------:R-:W-:Y:S02]  /*101c0*/  LOP3.LUT R120, R120, R119, RZ, 0xfc, !PT ;  /* 0x0000007778787212 */ /* 0x000fe400078efcff */
[----:B------:R-:W-:Y:S01]  /*101d0*/  LOP3.LUT R14, R14, 0xffff, R55, 0xf8, !PT ;  /* 0x0000ffff0e0e7812 */ /* 0x000fe200078ef837 */
[----:B-1----:R-:W-:Y:S01]  /*101e0*/  IMAD.MOV.U32 R16, RZ, RZ, R6 ;  /* 0x000000ffff107224 */ /* 0x002fe200078e0006 */
[----:B------:R-:W-:Y:S01]  /*101f0*/  LOP3.LUT R22, R22, R35, RZ, 0xfc, !PT ;  /* 0x0000002316167212 */ /* 0x000fe200078efcff */
[----:B------:R-:W-:Y:S01]  /*10200*/  IMAD.MOV.U32 R17, RZ, RZ, R38 ;  /* 0x000000ffff117224 */ /* 0x000fe200078e0026 */
[----:B------:R-:W-:Y:S01]  /*10210*/  LOP3.LUT R24, R36, 0xffff, R52, 0xf8, !PT ;  /* 0x0000ffff24187812 */ /* 0x000fe200078ef834 */
[----:B------:R-:W-:Y:S01]  /*10220*/  IMAD.MOV.U32 R18, RZ, RZ, R7 ;  /* 0x000000ffff127224 */ /* 0x000fe200078e0007 */
[----:B------:R-:W-:Y:S01]  /*10230*/  LOP3.LUT R21, R21, 0xffff, R43, 0xf8, !PT ;  /* 0x0000ffff15157812 */ /* 0x000fe200078ef82b */
[----:B------:R-:W-:Y:S02]  /*10240*/  IMAD.MOV.U32 R19, RZ, RZ, R101 ;  /* 0x000000ffff137224 */ /* 0x000fe400078e0065 */
[----:B------:R-:W-:Y:S01]  /*10250*/  IMAD.MOV.U32 R6, RZ, RZ, R10 ;  /* 0x000000ffff067224 */ /* 0x000fe200078e000a */
[----:B------:R-:W-:Y:S01]  /*10260*/  LOP3.LUT R21, R21, R42, RZ, 0xfc, !PT ;  /* 0x0000002a15157212 */ /* 0x000fe200078efcff */
[----:B------:R-:W-:Y:S01]  /*10270*/  IMAD.MOV.U32 R7, RZ, RZ, R48 ;  /* 0x000000ffff077224 */ /* 0x000fe200078e0030 */
[----:B------:R1:W-:Y:S01]  /*10280*/  STS.128 [R2+0x28000], R16 ;  /* 0x0280001002007388 */ /* 0x0003e20000000c00 */
[----:B------:R-:W-:Y:S02]  /*10290*/  IMAD.MOV.U32 R10, RZ, RZ, R12 ;  /* 0x000000ffff0a7224 */ /* 0x000fe400078e000c */
[----:B------:R-:W-:Y:S02]  /*102a0*/  IMAD.MOV.U32 R121, RZ, RZ, R120 ;  /* 0x000000ffff797224 */ /* 0x000fe400078e0078 */
[----:B------:R-:W-:Y:S03]  /*102b0*/  IMAD.MOV.U32 R120, RZ, RZ, R14 ;  /* 0x000000ffff787224 */ /* 0x000fe600078e000e */
        /* <DEDUP_REMOVED lines=27> */
.L_x_3264:
[----:B-1----:R-:W-:Y:S01]  /*10470*/  SYNCS.ARRIVE.TRANS64.A1T0 RZ, [UR37+0x38890], RZ ;  /* 0x038890ffffff79a7 */ /* 0x002fe20008100025 */
[----:B------:R-:W-:Y:S05]  /*10480*/  @!P0 BRA `(.L_x_3265) ;  /* 0x0000000000048947 */ /* 0x000fea0003800000 */
[----:B------:R-:W-:Y:S05]  /*10490*/  BPT.TRAP 0x1 ;  /* 0x000000040000795c */ /* 0x000fea0000300000 */
.L_x_3265:
        /* <DEDUP_REMOVED lines=17> */
[----:B------:R-:W3:Y:S01]  /*105b0*/  S2R R2, SR_CTAID.X ;  /* 0x0000000000027919 */ /* 0x000ee20000002500 */
[----:B------:R-:W1:Y:S01]  /*105c0*/  S2UR UR5, SR_CTAID.Y ;  /* 0x00000000000579c3 */ /* 0x000e620000002600 */
[C---:B------:R-:W-:Y:S01]  /*105d0*/  SHF.L.U32 R82, R75.reuse, 0x10, RZ ;  /* 0x000000104b527819 */ /* 0x040fe200000006ff */
[----:B--2---:R-:W2:Y:S01]  /*105e0*/  S2R R3, SR_TID.X ;  /* 0x0000000000037919 */ /* 0x004ea20000002100 */
[----:B------:R-:W-:Y:S02]  /*105f0*/  LOP3.LUT R17, R75, 0x7f, RZ, 0xc0, !PT ;  /* 0x0000007f4b117812 */ /* 0x000fe400078ec0ff */
[----:B------:R-:W-:-:S03]  /*10600*/  LOP3.LUT R82, R82, 0x600000, RZ, 0xc0, !PT ;  /* 0x0060000052527812 */ /* 0x000fc600078ec0ff */
[----:B------:R-:W1:Y:S01]  /*10610*/  LDC.64 R80, c[0x0][0x988] ;  /* 0x00026200ff507b82 */ /* 0x000e620000000a00 */
[----:B------:R-:W-:-:S07]  /*10620*/  LOP3.LUT R82, R82, 0x10, R46, 0xf8, !PT ;  /* 0x0000001052527812 */ /* 0x000fce00078ef82e */
[----:B------:R-:W4:Y:S08]  /*10630*/  LDC.64 R4, c[0x0][0x9a0] ;  /* 0x00026800ff047b82 */ /* 0x000f300000000a00 */
[----:B------:R-:W5:Y:S01]  /*10640*/  S2UR UR4, SR_CTAID.Z ;  /* 0x00000000000479c3 */ /* 0x000f620000002700 */
[----:B---3--:R-:W-:-:S07]  /*10650*/  SHF.L.U32 R2, R2, 0x7, RZ ;  /* 0x0000000702027819 */ /* 0x008fce00000006ff */
[----:B------:R-:W5:Y:S01]  /*10660*/  LDC R79, c[0x0][0x990] ;  /* 0x00026400ff4f7b82 */ /* 0x000f620000000800 */
[----:B-1----:R-:W-:Y:S01]  /*10670*/  IMAD R0, R81, UR5, RZ ;  /* 0x0000000551007c24 */ /* 0x002fe2000f8e02ff */
[----:B--2---:R-:W-:Y:S02]  /*10680*/  SHF.L.U32 R77, R3, 0x10, RZ ;  /* 0x00000010034d7819 */ /* 0x004fe400000006ff */
[----:B------:R-:W-:Y:S01]  /*10690*/  SHF.R.U32.HI R81, RZ, 0x3, R3 ;  /* 0x00000003ff517819 */ /* 0x000fe20000011603 */
[----:B------:R-:W-:-:S03]  /*106a0*/  IMAD R0, R2, R80, R0 ;  /* 0x0000005002007224 */ /* 0x000fc600078e0200 */
[----:B------:R-:W1:Y:S01]  /*106b0*/  LDC R16, c[0x0][0x9a8] ;  /* 0x00026a00ff107b82 */ /* 0x000e620000000800 */
[----:B----4-:R-:W-:Y:S01]  /*106c0*/  IMAD R5, R5, UR5, RZ ;  /* 0x0000000505057c24 */ /* 0x010fe2000f8e02ff */
[----:B------:R-:W-:Y:S01]  /*106d0*/  LOP3.LUT R77, R77, 0x600010, R81, 0xc8, !PT ;  /* 0x006000104d4d7812 */ /* 0x000fe200078ec851 */
[----:B------:R-:W-:Y:S02]  /*106e0*/  IMAD R80, R17, R80, RZ ;  /* 0x0000005011507224 */ /* 0x000fe400078e02ff */
[-C--:B------:R-:W-:Y:S01]  /*106f0*/  IMAD R5, R2, R4.reuse, R5 ;  /* 0x0000000402057224 */ /* 0x080fe200078e0205 */
[----:B------:R-:W-:Y:S01]  /*10700*/  LOP3.LUT R77, R77, 0x180, RZ, 0xfc, !PT ;  /* 0x000001804d4d7812 */ /* 0x000fe200078efcff */
[----:B------:R-:W-:Y:S02]  /*10710*/  IMAD R17, R17, R4, RZ ;  /* 0x0000000411117224 */ /* 0x000fe400078e02ff */
[----:B-----5:R-:W-:Y:S01]  /*10720*/  IMAD R79, R79, UR4, R0 ;  /* 0x000000044f4f7c24 */ /* 0x020fe2000f8e0200 */
[----:B------:R-:W-:Y:S01]  /*10730*/  IADD3 R0, PT, PT, R77, -0x100, RZ ;  /* 0xffffff004d007810 */ /* 0x000fe20007ffe0ff */
[----:B-1----:R-:W-:Y:S01]  /*10740*/  IMAD R16, R16, UR4, R5 ;  /* 0x0000000410107c24 */ /* 0x002fe2000f8e0205 */
[----:B------:R-:W-:Y:S06]  /*10750*/  @!P0 BRA `(.L_x_3267) ;  /* 0x0000000000048947 */ /* 0x000fec0003800000 */
[----:B------:R-:W-:Y:S05]  /*10760*/  BPT.TRAP 0x1 ;  /* 0x000000040000795c */ /* 0x000fea0000300000 */
.L_x_3267:
[----:B------:R-:W-:Y:S02]  /*10770*/  SHF.L.U32 R3, RZ, 0x1f, RZ ;  /* 0x0000001fff037819 */ /* 0x000fe400000006ff */
[----:B------:R-:W-:Y:S02]  /*10780*/  SHF.R.U32.HI R78, RZ, 0x5, R75 ;  /* 0x00000005ff4e7819 */ /* 0x000fe4000001164b */
[----:B------:R-:W1:Y:S01]  /*10790*/  SYNCS.PHASECHK.TRANS64.TRYWAIT P1, [UR37+0x388a0], R3 ;  /* 0x0388a003ff0075a7 */ /* 0x000e620008021125 */
[----:B------:R-:W-:Y:S02]  /*107a0*/  SHF.R.U32.HI R0, RZ, 0x15, R0 ;  /* 0x00000015ff007819 */ /* 0x000fe40000011600 */
[----:B------:R-:W-:-:S04]  /*107b0*/  LOP3.LUT R78, R78, 0x3, RZ, 0xc0, !PT ;  /* 0x000000034e4e7812 */ /* 0x000fc800078ec0ff */
[----:B------:R-:W-:Y:S01]  /*107c0*/  ISETP.NE.AND P0, PT, R78, R0, PT ;  /* 0x000000004e00720c */ /* 0x000fe20003f05270 */
[----:B-1----:R-:W-:-:S12]  /*107d0*/  @!P1 BRA `(.L_x_3268) ;  /* 0x0000004000749947 */ /* 0x002fd80003800000 */
.L_x_3375:
        /* <DEDUP_REMOVED lines=17> */
.L_x_3269:
        /* <DEDUP_REMOVED lines=23> */
.L_x_3270:
        /* <DEDUP_REMOVED lines=23> */
.L_x_3271:
        /* <DEDUP_REMOVED lines=26> */
.L_x_3272:
[----:B------:R-:W-:Y:S05]  /*10d70*/  WARPSYNC.ALL ;  /* 0x0000000000007948 */ /* 0x000fea0003800000 */
[----:B------:R-:W-:Y:S02]  /*10d80*/  LOP3.LUT R2, R2, 0x7f, R75, 0xf8, !PT ;  /* 0x0000007f02027812 */ /* 0x000fe400078ef84b */
[----:B------:R-:W-:Y:S01]  /*10d90*/  LOP3.LUT R81, R81, 0x10, RZ, 0xc0, !PT ;  /* 0x0000001051517812 */ /* 0x000fe200078ec0ff */
[----:B------:R-:W2:Y:S01]  /*10da0*/  LDL.LU R83, [R1+0x4] ;  /* 0x0000040001537983 */ /* 0x000ea20000300800 */
[----:B------:R-:W1:Y:S03]  /*10db0*/  LDCU UR6, c[0x0][0x3b4] ;  /* 0x00007680ff0677ac */ /* 0x000e660008000800 */
[----:B------:R-:W-:Y:S01]  /*10dc0*/  VIADD R76, R81, 0x8 ;  /* 0x00000008514c7836 */ /* 0x000fe20000000000 */
[----:B------:R-:W-:Y:S01]  /*10dd0*/  IADD3 R0, P2, P1, R17, UR38, R81 ;  /* 0x0000002611007c10 */ /* 0x000fe2000f95e051 */
[C---:B------:R-:W-:Y:S01]  /*10de0*/  VIADD R75, R81.reuse, 0x20 ;  /* 0x00000020514b7836 */ /* 0x040fe20000000000 */
[----:B------:R-:W3:Y:S01]  /*10df0*/  LDCU.64 UR4, c[0x0][0x998] ;  /* 0x00013300ff0477ac */ /* 0x000ee20008000a00 */
[----:B------:R-:W-:Y:S01]  /*10e00*/  SHF.R.S32.HI R17, RZ, 0x1f, R17 ;  /* 0x0000001fff117819 */ /* 0x000fe20000011411 */
[C---:B------:R-:W-:Y:S01]  /*10e10*/  VIADD R74, R81.reuse, 0x28 ;  /* 0x00000028514a7836 */ /* 0x040fe20000000000 */
[----:B------:R-:W-:Y:S01]  /*10e20*/  IADD3 R16, P0, PT, R16, R0, RZ ;  /* 0x0000000010107210 */ /* 0x000fe20007f1e0ff */
[----:B------:R-:W-:Y:S01]  /*10e30*/  VIADD R23, R81, 0x60 ;  /* 0x0000006051177836 */ /* 0x000fe20000000000 */
[----:B------:R-:W-:Y:S01]  /*10e40*/  IADD3.X R0, PT, PT, R17, UR40, RZ, P2, P1 ;  /* 0x0000002811007c10 */ /* 0x000fe200097e24ff */
[----:B------:R-:W4:Y:S01]  /*10e50*/  LDC.64 R88, c[0x0][0x358] ;  /* 0x0000d600ff587b82 */ /* 0x000f220000000a00 */
[C---:B------:R-:W-:Y:S01]  /*10e60*/  VIADD R72, R81.reuse, 0x48 ;  /* 0x0000004851487836 */ /* 0x040fe20000000000 */
[----:B------:R-:W-:Y:S01]  /*10e70*/  UISETP.NE.AND UP0, UPT, UR39, 0x3, UPT ;  /* 0x000000032700788c */ /* 0x000fe2000bf05270 */
[----:B------:R-:W-:Y:S01]  /*10e80*/  VIADD R73, R81, 0x40 ;  /* 0x0000004051497836 */ /* 0x000fe20000000000 */
[----:B------:R-:W-:Y:S01]  /*10e90*/  BSSY.RECONVERGENT B0, `(.L_x_3273) ;  /* 0x0000039000007945 */ /* 0x000fe20003800200 */
[----:B------:R-:W-:-:S02]  /*10ea0*/  IMAD.X R0, RZ, RZ, R0, P0 ;  /* 0x000000ffff007224 */ /* 0x000fc400000e0600 */
[C---:B------:R-:W-:Y:S01]  /*10eb0*/  VIADD R22, R81.reuse, 0x68 ;  /* 0x0000006851167836 */ /* 0x040fe20000000000 */
[----:B-1----:R-:W-:Y:S01]  /*10ec0*/  ISETP.GE.AND P5, PT, R81, UR6, PT ;  /* 0x0000000651007c0c */ /* 0x002fe2000bfa6270 */
[----:B------:R-:W1:Y:S01]  /*10ed0*/  S2UR UR40, SR_CgaCtaId ;  /* 0x00000000002879c3 */ /* 0x000e620000008800 */
[----:B------:R-:W-:Y:S02]  /*10ee0*/  ISETP.GE.AND P4, PT, R76, UR6, PT ;  /* 0x000000064c007c0c */ /* 0x000fe4000bf86270 */
[C---:B------:R-:W-:Y:S02]  /*10ef0*/  ISETP.GE.U32.OR P5, PT, R2.reuse, UR36, P5 ;  /* 0x0000002402007c0c */ /* 0x040fe4000afa6470 */
[----:B------:R-:W-:Y:S02]  /*10f00*/  ISETP.GE.U32.OR P4, PT, R2, UR36, P4 ;  /* 0x0000002402007c0c */ /* 0x000fe4000a786470 */
[----:B------:R-:W-:Y:S02]  /*10f10*/  ISETP.GE.AND P3, PT, R75, UR6, PT ;  /* 0x000000064b007c0c */ /* 0x000fe4000bf66270 */
[----:B------:R-:W-:-:S02]  /*10f20*/  ISETP.GE.AND P2, PT, R74, UR6, PT ;  /* 0x000000064a007c0c */ /* 0x000fc4000bf46270 */
[----:B------:R-:W-:Y:S02]  /*10f30*/  ISETP.GE.U32.OR P3, PT, R2, UR36, P3 ;  /* 0x0000002402007c0c */ /* 0x000fe40009f66470 */
[----:B------:R-:W-:Y:S02]  /*10f40*/  ISETP.GE.AND P6, PT, R23, UR6, PT ;  /* 0x0000000617007c0c */ /* 0x000fe4000bfc6270 */
[C---:B---3--:R-:W-:Y:S02]  /*10f50*/  LEA R20, P0, R16.reuse, UR4, 0x1 ;  /* 0x0000000410147c11 */ /* 0x048fe4000f8008ff */
[----:B------:R-:W-:Y:S02]  /*10f60*/  R2UR UR4, R77 ;  /* 0x000000004d0472ca */ /* 0x000fe400000e0000 */
[----:B------:R-:W-:Y:S02]  /*10f70*/  LEA.HI.X R21, R16, UR5, R0, 0x1, P0 ;  /* 0x0000000510157c11 */ /* 0x000fe400080f0c00 */
[----:B------:R-:W-:-:S02]  /*10f80*/  ISETP.GE.AND P0, PT, R72, UR6, PT ;  /* 0x0000000648007c0c */ /* 0x000fc4000bf06270 */
[----:B------:R-:W-:-:S07]  /*10f90*/  ISETP.GE.AND P1, PT, R73, UR6, PT ;  /* 0x0000000649007c0c */ /* 0x000fce000bf26270 */
[----:B------:R-:W3:Y:S01]  /*10fa0*/  LDTM.x16 R4, tmem[UR4+-0xa0] ;  /* 0xffff6004000479ee */ /* 0x000ee2000824ff00 */
[----:B--2---:R-:W-:-:S04]  /*10fb0*/  LOP3.LUT R83, R83, 0xfffffffb, RZ, 0xc0, !PT ;  /* 0xfffffffb53537812 */ /* 0x004fc800078ec0ff */
[----:B------:R-:W-:Y:S02]  /*10fc0*/  @P5 LOP3.LUT R83, R83, 0x4, RZ, 0xfc, !PT ;  /* 0x0000000453535812 */ /* 0x000fe400078efcff */
[C---:B------:R-:W-:Y:S02]  /*10fd0*/  ISETP.GE.U32.OR P5, PT, R2.reuse, UR36, P2 ;  /* 0x0000002402007c0c */ /* 0x040fe400097a6470 */
[----:B------:R-:W-:Y:S02]  /*10fe0*/  LOP3.LUT R83, R83, 0xfffffffd, RZ, 0xc0, !PT ;  /* 0xfffffffd53537812 */ /* 0x000fe400078ec0ff */
[C---:B------:R-:W-:Y:S02]  /*10ff0*/  ISETP.GE.U32.OR P2, PT, R2.reuse, UR36, P6 ;  /* 0x0000002402007c0c */ /* 0x040fe4000b746470 */
        /* <DEDUP_REMOVED lines=34> */
.L_x_3274:
[----:B------:R-:W-:Y:S05]  /*11220*/  BSYNC.RECONVERGENT B0 ;  /* 0x0000000000007941 */ /* 0x000fea0003800200 */
.L_x_3273:
        /* <DEDUP_REMOVED lines=28> */
.L_x_3276:
[----:B------:R-:W-:Y:S05]  /*113f0*/  BSYNC.RECONVERGENT B0 ;  /* 0x0000000000007941 */ /* 0x000fea0003800200 */
.L_x_3275:
        /* <DEDUP_REMOVED lines=27> */
.L_x_3278:
[----:B------:R-:W-:Y:S05]  /*115b0*/  BSYNC.RECONVERGENT B0 ;  /* 0x0000000000007941 */ /* 0x000fea0003800200 */
.L_x_3277:
        /* <DEDUP_REMOVED lines=9> */
[----:B----4-:R-:W-:Y:S01]  /*11650*/  PRMT R40, R50, 0x7632, R40 ;  /* 0x0000763232287816 */ /* 0x010fe20000000028 */
        /* <DEDUP_REMOVED lines=17> */
.L_x_3280:
[----:B------:R-:W-:Y:S05]  /*11770*/  BSYNC.RECONVERGENT B0 ;  /* 0x0000000000007941 */ /* 0x000fea0003800200 */
.L_x_3279:
        /* <DEDUP_REMOVED lines=26> */
.L_x_3282:
[----:B------:R-:W-:Y:S05]  /*11920*/  BSYNC.RECONVERGENT B0 ;  /* 0x0000000000007941 */ /* 0x000fea0003800200 */
.L_x_3281:
        /* <DEDUP_REMOVED lines=27> */
.L_x_3284:
[----:B------:R-:W-:Y:S05]  /*11ae0*/  BSYNC.RECONVERGENT B0 ;  /* 0x0000000000007941 */ /* 0x000fea0003800200 */
.L_x_3283:
        /* <DEDUP_REMOVED lines=26> */
.L_x_3286:
[----:B------:R-:W-:Y:S05]  /*11c90*/  BSYNC.RECONVERGENT B0 ;  /* 0x0000000000007941 */ /* 0x000fea0003800200 */
.L_x_3285:
        /* <DEDUP_REMOVED lines=27> */
.L_x_3288:
[----:B------:R-:W-:Y:S05]  /*11e50*/  BSYNC.RECONVERGENT B0 ;  /* 0x0000000000007941 */ /* 0x000fea0003800200 */
.L_x_3287:
[----:B------:R-:W-:Y:S01]  /*11e60*/  NOP ;  /* 0x0000000000007918 */ /* 0x000fe20000000000 */
[----:B------:R-:W-:Y:S05]  /*11e70*/  BRA.U !UP0, `(.L_x_3289) ;  /* 0x0000000108087547 */ /* 0x000fea000b800000 */
[----:B------:R-:W-:Y:S05]  /*11e80*/  BPT.TRAP 0x1 ;  /* 0x000000040000795c */ /* 0x000fea0000300000 */
[----:B------:R-:W-:Y:S05]  /*11e90*/  BPT.TRAP 0x1 ;  /* 0x000000040000795c */ /* 0x000fea0000300000 */
.L_x_3289:
[----:B------:R-:W-:-:S04]  /*11ea0*/  UIADD3 UR4, UPT, UPT, UR37, 0x388b0, URZ ;  /* 0x000388b025047890 */ /* 0x000fc8000fffe0ff */
[----:B------:R-:W-:-:S09]  /*11eb0*/  UPRMT UR4, UR40, 0x654, UR4 ;  /* 0x0000065428047896 */ /* 0x000fd20008000004 */
[----:B------:R-:W-:Y:S01]  /*11ec0*/  SYNCS.ARRIVE.TRANS64.RED.A1T0 RZ, [UR4], RZ ;  /* 0x000000ffffff79a7 */ /* 0x000fe20008100404 */
[----:B------:R-:W-:Y:S05]  /*11ed0*/  BRA.U !UP0, `(.L_x_3290) ;  /* 0x0000000108047547 */ /* 0x000fea000b800000 */
[----:B------:R-:W-:Y:S05]  /*11ee0*/  BPT.TRAP 0x1 ;  /* 0x000000040000795c */ /* 0x000fea0000300000 */
.L_x_3290:
[----:B------:R-:W-:Y:S02]  /*11ef0*/  SHF.L.U32 R3, RZ, 0x1f, RZ ;  /* 0x0000001fff037819 */ /* 0x000fe400000006ff */
[----:B------:R-:W-:Y:S02]  /*11f00*/  SHF.R.U32.HI R0, RZ, 0x15, R82 ;  /* 0x00000015ff007819 */ /* 0x000fe40000011652 */
[----:B------:R-:W5:Y:S02]  /*11f10*/  SYNCS.PHASECHK.TRANS64.TRYWAIT P1, [UR37+0x388a8], R3 ;  /* 0x0388a803ff0075a7 */ /* 0x000f640008021125 */
[----:B------:R-:W-:Y:S01]  /*11f20*/  ISETP.NE.AND P0, PT, R78, R0, PT ;  /* 0x000000004e00720c */ /* 0x000fe20003f05270 */
[----:B-----5:R-:W-:-:S12]  /*11f30*/  @!P1 BRA `(.L_x_3291) ;  /* 0x0000002800b49947 */ /* 0x020fd80003800000 */
.L_x_3377:
        /* <DEDUP_REMOVED lines=17> */
.L_x_3292:
        /* <DEDUP_REMOVED lines=23> */
.L_x_3293:
        /* <DEDUP_REMOVED lines=23> */
.L_x_3294:
[----:B------:R-:W-:Y:S05]  /*12330*/  WARPSYNC.ALL ;  /* 0x0000000000007948 */ /* 0x000fea0003800000 */
[----:B------:R-:W1:Y:S01]  /*12340*/  LDCU UR5, c[0x0][0x988] ;  /* 0x00013100ff0577ac */ /* 0x000e620008000800 */
[C---:B------:R-:W-:Y:S01]  /*12350*/  VIADD R0, R77.reuse, 0xfffffee0 ;  /* 0xfffffee04d007836 */ /* 0x040fe20000000000 */
[----:B------:R-:W-:-:S04]  /*12360*/  R2UR UR4, R77 ;  /* 0x000000004d0472ca */ /* 0x000fc800000e0000 */
[----:B------:R-:W-:-:S04]  /*12370*/  SHF.R.U32.HI R0, RZ, 0x15, R0 ;  /* 0x00000015ff007819 */ /* 0x000fc80000011600 */
[----:B------:R-:W-:-:S05]  /*12380*/  ISETP.NE.AND P0, PT, R78, R0, PT ;  /* 0x000000004e00720c */ /* 0x000fca0003f05270 */
[----:B------:R-:W3:Y:S01]  /*12390*/  LDTM.x16 R24, tmem[UR4+-0x140] ;  /* 0xfffec004001879ee */ /* 0x000ee2000824ff00 */
[----:B-1----:R-:W-:-:S04]  /*123a0*/  UIMAD UR51, UR51, UR5, URZ ;  /* 0x00000005333372a4 */ /* 0x002fc8000f8e02ff */
[----:B------:R-:W-:-:S03]  /*123b0*/  USHF.R.S32.HI UR38, URZ, 0x1f, UR51 ;  /* 0x0000001fff267899 */ /* 0x000fc60008011433 */
[----:B---3--:R-:W-:Y:S09]  /*123c0*/  @!P0 BRA `(.L_x_3295) ;  /* 0x0000000000408947 */ /* 0x008ff20003800000 */
        /* <DEDUP_REMOVED lines=16> */
.L_x_3295:
[----:B------:R-:W-:Y:S05]  /*124d0*/  WARPSYNC.ALL ;  /* 0x0000000000007948 */ /* 0x000fea0003800000 */
[----:B------:R-:W3:Y:S01]  /*124e0*/  LDL.LU R78, [R1+0x4] ;  /* 0x00000400014e7983 */ /* 0x000ee20000300800 */
[----:B------:R-:W1:Y:S01]  /*124f0*/  LDCU UR5, c[0x0][0x3b0] ;  /* 0x00007600ff0577ac */ /* 0x000e620008000800 */
[----:B------:R-:W-:Y:S01]  /*12500*/  IADD3 R0, P2, P1, R80, UR51, R81 ;  /* 0x0000003350007c10 */ /* 0x000fe2000f95e051 */
[----:B--2---:R-:W2:Y:S01]  /*12510*/  LDC.64 R82, c[0x0][0x358] ;  /* 0x0000d600ff527b82 */ /* 0x004ea20000000a00 */
[----:B------:R-:W-:Y:S01]  /*12520*/  SHF.R.S32.HI R80, RZ, 0x1f, R80 ;  /* 0x0000001fff507819 */ /* 0x000fe20000011450 */
[----:B------:R-:W4:Y:S01]  /*12530*/  LDCU.64 UR6, c[0x0][0x980] ;  /* 0x00013000ff0677ac */ /* 0x000f220008000a00 */
[----:B------:R-:W-:Y:S01]  /*12540*/  R2UR UR4, R77 ;  /* 0x000000004d0472ca */ /* 0x000fe200000e0000 */
[----:B------:R-:W-:Y:S01]  /*12550*/  BSSY.RECONVERGENT B0, `(.L_x_3296) ;  /* 0x000004a000007945 */ /* 0x000fe20003800200 */
[----:B------:R-:W-:-:S02]  /*12560*/  IADD3 R79, P0, PT, R79, R0, RZ ;  /* 0x000000004f4f7210 */ /* 0x000fc40007f1e0ff */
[----:B------:R-:W-:-:S05]  /*12570*/  IADD3.X R80, PT, PT, R80, UR38, RZ, P2, P1 ;  /* 0x0000002650507c10 */ /* 0x000fca00097e24ff */
[----:B------:R-:W-:Y:S01]  /*12580*/  IMAD.X R80, RZ, RZ, R80, P0 ;  /* 0x000000ffff507224 */ /* 0x000fe200000e0650 */
[----:B-1----:R-:W-:-:S03]  /*12590*/  ISETP.GE.AND P6, PT, R81, UR5, PT ;  /* 0x0000000551007c0c */ /* 0x002fc6000bfc6270 */
[----:B------:R-:W1:Y:S01]  /*125a0*/  LDTM.x16 R4, tmem[UR4+-0x120] ;  /* 0xfffee004000479ee */ /* 0x000e62000824ff00 */
[----:B------:R-:W-:Y:S01]  /*125b0*/  ISETP.GE.AND P5, PT, R76, UR5, PT ;  /* 0x000000054c007c0c */ /* 0x000fe2000bfa6270 */
[----:B------:R-:W1:Y:S01]  /*125c0*/  LDCU UR4, c[0x0][0x470] ;  /* 0x00008e00ff0477ac */ /* 0x000e620008000800 */
[C---:B------:R-:W-:Y:S02]  /*125d0*/  ISETP.GE.U32.OR P6, PT, R2.reuse, UR36, P6 ;  /* 0x0000002402007c0c */ /* 0x040fe4000b7c6470 */
[----:B------:R-:W-:Y:S02]  /*125e0*/  ISETP.GE.U32.OR P5, PT, R2, UR36, P5 ;  /* 0x0000002402007c0c */ /* 0x000fe4000afa6470 */
[----:B----4-:R-:W-:Y:S02]  /*125f0*/  LEA R20, P0, R79, UR6, 0x1 ;  /* 0x000000064f147c11 */ /* 0x010fe4000f8008ff */
[----:B------:R-:W-:Y:S02]  /*12600*/  ISETP.GE.AND P4, PT, R75, UR5, PT ;  /* 0x000000054b007c0c */ /* 0x000fe4000bf86270 */
[----:B------:R-:W-:-:S02]  /*12610*/  ISETP.GE.AND P2, PT, R73, UR5, PT ;  /* 0x0000000549007c0c */ /* 0x000fc4000bf46270 */
[----:B------:R-:W-:Y:S02]  /*12620*/  LEA.HI.X R21, R79, UR7, R80, 0x1, P0 ;  /* 0x000000074f157c11 */ /* 0x000fe400080f0c50 */
[----:B------:R-:W-:Y:S02]  /*12630*/  ISETP.GE.AND P0, PT, R23, UR5, PT ;  /* 0x0000000517007c0c */ /* 0x000fe4000bf06270 */
[----:B------:R-:W-:Y:S02]  /*12640*/  ISETP.GE.AND P3, PT, R74, UR5, PT ;  /* 0x000000054a007c0c */ /* 0x000fe4000bf66270 */
[----:B------:R-:W-:Y:S01]  /*12650*/  ISETP.GE.AND P1, PT, R72, UR5, PT ;  /* 0x0000000548007c0c */ /* 0x000fe2000bf26270 */
[----:B-1----:R-:W-:Y:S01]  /*12660*/  FMUL R23, R15, UR4 ;  /* 0x000000040f177c20 */ /* 0x002fe20008400000 */
        /* <DEDUP_REMOVED lines=15> */
[----:B------:R-:W-:Y:S01]  /*12760*/  ISETP.GE.U32.OR P5, PT, R2, UR36, P3 ;  /* 0x0000002402007c0c */ /* 0x000fe20009fa6470 */
[----:B------:R-:W-:Y:S01]  /*12770*/  FMUL R22, R14, UR4 ;  /* 0x000000040e167c20 */ /* 0x000fe20008400000 */
[C---:B------:R-:W-:Y:S02]  /*12780*/  ISETP.GE.U32.OR P3, PT, R2.reuse, UR36, P1 ;  /* 0x0000002402007c0c */ /* 0x040fe40008f66470 */
[----:B------:R-:W-:Y:S02]  /*12790*/  ISETP.GE.U32.OR P1, PT, R2, UR36, P0 ;  /* 0x0000002402007c0c */ /* 0x000fe40008726470 */
        /* <DEDUP_REMOVED lines=37> */
.L_x_3297:
[----:B------:R-:W-:Y:S05]  /*129f0*/  BSYNC.RECONVERGENT B0 ;  /* 0x0000000000007941 */ /* 0x000fea0003800200 */
.L_x_3296:
        /* <DEDUP_REMOVED lines=39> */
.L_x_3299:
[----:B------:R-:W-:Y:S05]  /*12c70*/  BSYNC.RECONVERGENT B0 ;  /* 0x0000000000007941 */ /* 0x000fea0003800200 */
.L_x_3298:
        /* <DEDUP_REMOVED lines=13> */
[----:B--23--:R-:W-:Y:S02]  /*12d50*/  PRMT R14, R0, 0x7632, R14 ;  /* 0x00007632000e7816 */ /* 0x00cfe4000000000e */
        /* <DEDUP_REMOVED lines=23> */
.L_x_3301:
[----:B------:R-:W-:Y:S05]  /*12ed0*/  BSYNC.RECONVERGENT B0 ;  /* 0x0000000000007941 */ /* 0x000fea0003800200 */
.L_x_3300:
        /* <DEDUP_REMOVED lines=38> */
.L_x_3303:
[----:B------:R-:W-:Y:S05]  /*13140*/  BSYNC.RECONVERGENT B0 ;  /* 0x0000000000007941 */ /* 0x000fea0003800200 */
.L_x_3302:
        /* <DEDUP_REMOVED lines=38> */
.L_x_3305:
[----:B------:R-:W-:Y:S05]  /*133b0*/  BSYNC.RECONVERGENT B0 ;  /* 0x0000000000007941 */ /* 0x000fea0003800200 */
.L_x_3304:
        /* <DEDUP_REMOVED lines=38> */
.L_x_3307:
[----:B------:R-:W-:Y:S05]  /*13620*/  BSYNC.RECONVERGENT B0 ;  /* 0x0000000000007941 */ /* 0x000fea0003800200 */
.L_x_3306:
        /* <DEDUP_REMOVED lines=23> */
[----:B--234-:R-:W-:Y:S01]  /*137a0*/  IMAD.WIDE.U32 R12, R6, 0x10000, RZ ;  /* 0x00010000060c7825 */ /* 0x01cfe200078e00ff */
        /* <DEDUP_REMOVED lines=14> */
.L_x_3309:
[----:B------:R-:W-:Y:S05]  /*13890*/  BSYNC.RECONVERGENT B0 ;  /* 0x0000000000007941 */ /* 0x000fea0003800200 */
.L_x_3308:
        /* <DEDUP_REMOVED lines=27> */
.L_x_3311:
[----:B------:R-:W-:Y:S05]  /*13a50*/  BSYNC.RECONVERGENT B0 ;  /* 0x0000000000007941 */ /* 0x000fea0003800200 */
.L_x_3310:
[----:B------:R-:W-:Y:S01]  /*13a60*/  UISETP.NE.AND UP0, UPT, UR39, 0x3, UPT ;  /* 0x000000032700788c */ /* 0x000fe2000bf05270 */
[----:B------:R-:W-:-:S08]  /*13a70*/  NOP ;  /* 0x0000000000007918 */ /* 0x000fd00000000000 */
[----:B------:R-:W-:Y:S05]  /*13a80*/  BRA.U !UP0, `(.L_x_3312) ;  /* 0x0000000108087547 */ /* 0x000fea000b800000 */
[----:B------:R-:W-:Y:S05]  /*13a90*/  BPT.TRAP 0x1 ;  /* 0x000000040000795c */ /* 0x000fea0000300000 */
[----:B------:R-:W-:Y:S05]  /*13aa0*/  BPT.TRAP 0x1 ;  /* 0x000000040000795c */ /* 0x000fea0000300000 */
.L_x_3312:
        /* <DEDUP_REMOVED lines=44> */
.L_x_3314:
[----:B------:R-:W-:Y:S02]  /*13d70*/  MOV R2, 0x13d90 ;  /* 0x00013d9000027802 */ /* 0x000fe40000000f00 */
[----:B--234-:R-:W-:Y:S05]  /*13d80*/  CALL.REL.NOINC `($__internal_37_$__cuda_sm10x_tcgen05_guardrail_trap_col_being_dealloced_not_returned_by_alloc) ;  /* 0x0000000c00387944 */ /* 0x01cfea0003c00000 */
[----:B------:R-:W-:Y:S05]  /*13d90*/  BRA `(.L_x_3315) ;  /* 0x0000000000087947 */ /* 0x000fea0003800000 */
.L_x_3313:
[----:B------:R-:W-:Y:S02]  /*13da0*/  MOV R2, 0x13dc0 ;  /* 0x00013dc000027802 */ /* 0x000fe40000000f00 */
[----:B--234-:R-:W-:Y:S05]  /*13db0*/  CALL.REL.NOINC `($__internal_39_$__cuda_sm10x_tcgen05_guardrail_trap_unallocated_columns_being_dealloced) ;  /* 0x0000000c00447944 */ /* 0x01cfea0003c00000 */
.L_x_3315:
[----:B------:R-:W-:Y:S01]  /*13dc0*/  NOP ;  /* 0x0000000000007918 */ /* 0x000fe20000000000 */
[----:B------:R-:W-:Y:S05]  /*13dd0*/  EXIT ;  /* 0x000000000000794d */ /* 0x000fea0003800000 */
.L_x_3113:
[----:B------:R-:W-:-:S07]  /*13de0*/  MOV R3, UR32 ;  /* 0x0000002000037c02 */ /* 0x000fce0008000f00 */
.L_x_3316:
[----:B-1----:R1:W2:Y:S02]  /*13df0*/  SYNCS.PHASECHK.TRANS64.TRYWAIT P0, [R3+URZ+0x38810], R0 ;  /* 0x03881000030075a7 */ /* 0x0022a400080011ff */
[----:B--2---:R-:W-:Y:S05]  /*13e00*/  @!P0 NANOSLEEP.SYNCS 0x989680 ;  /* 0x009896800000895d */ /* 0x004fea0003900000 */
[----:B------:R-:W2:Y:S02]  /*13e10*/  @!P0 SYNCS.PHASECHK.TRANS64 P0, [R3+URZ+0x38810], R0 ;  /* 0x03881000030085a7 */ /* 0x000ea400080010ff */
[----:B--2---:R-:W-:Y:S05]  /*13e20*/  @!P0 BRA `(.L_x_3316) ;  /* 0xfffffffc00f08947 */ /* 0x004fea000383ffff */
[----:B------:R-:W-:Y:S05]  /*13e30*/  BRA `(.L_x_3317) ;  /* 0xfffffee400fc7947 */ /* 0x000fea000383ffff */
.L_x_3121:
[----:B------:R-:W-:-:S07]  /*13e40*/  MOV R3, UR32 ;  /* 0x0000002000037c02 */ /* 0x000fce0008000f00 */
.L_x_3318:
[----:B-1----:R1:W2:Y:S02]  /*13e50*/  SYNCS.PHASECHK.TRANS64.TRYWAIT P0, [R3+URZ+0x38838], R0 ;  /* 0x03883800030075a7 */ /* 0x0022a400080011ff */
[----:B--2---:R-:W-:Y:S05]  /*13e60*/  @!P0 NANOSLEEP.SYNCS 0x989680 ;  /* 0x009896800000895d */ /* 0x004fea0003900000 */
[----:B------:R-:W2:Y:S02]  /*13e70*/  @!P0 SYNCS.PHASECHK.TRANS64 P0, [R3+URZ+0x38838], R0 ;  /* 0x03883800030085a7 */ /* 0x000ea400080010ff */
[----:B--2---:R-:W-:Y:S05]  /*13e80*/  @!P0 BRA `(.L_x_3318) ;  /* 0xfffffffc00f08947 */ /* 0x004fea000383ffff */
[----:B------:R-:W-:Y:S05]  /*13e90*/  BRA `(.L_x_3319) ;  /* 0xfffffee800e47947 */ /* 0x000fea000383ffff */
.L_x_3124:
[----:B------:R-:W-:-:S07]  /*13ea0*/  MOV R4, UR32 ;  /* 0x0000002000047c02 */ /* 0x000fce0008000f00 */
.L_x_3320:
[----:B-1----:R1:W2:Y:S02]  /*13eb0*/  SYNCS.PHASECHK.TRANS64.TRYWAIT P0, [R4+URZ+0x38828], R0 ;  /* 0x03882800040075a7 */ /* 0x0022a400080011ff */
[----:B--2---:R-:W-:Y:S05]  /*13ec0*/  @!P0 NANOSLEEP.SYNCS 0x989680 ;  /* 0x009896800000895d */ /* 0x004fea0003900000 */
[----:B------:R-:W2:Y:S02]  /*13ed0*/  @!P0 SYNCS.PHASECHK.TRANS64 P0, [R4+URZ+0x38828], R0 ;  /* 0x03882800040085a7 */ /* 0x000ea400080010ff */
[----:B--2---:R-:W-:Y:S05]  /*13ee0*/  @!P0 BRA `(.L_x_3320) ;  /* 0xfffffffc00f08947 */ /* 0x004fea000383ffff */
[----:B------:R-:W-:Y:S05]  /*13ef0*/  BRA `(.L_x_3321) ;  /* 0xfffffeec00947947 */ /* 0x000fea000383ffff */
.L_x_3130:
[----:B------:R-:W-:-:S07]  /*13f00*/  MOV R4, UR32 ;  /* 0x0000002000047c02 */ /* 0x000fce0008000f00 */
.L_x_3322:
[----:B-1----:R1:W3:Y:S02]  /*13f10*/  SYNCS.PHASECHK.TRANS64.TRYWAIT P0, [R4+URZ+0x38848], R0 ;  /* 0x03884800040075a7 */ /* 0x0022e400080011ff */
[----:B---3--:R-:W-:Y:S05]  /*13f20*/  @!P0 NANOSLEEP.SYNCS 0x989680 ;  /* 0x009896800000895d */ /* 0x008fea0003900000 */
[----:B------:R-:W3:Y:S02]  /*13f30*/  @!P0 SYNCS.PHASECHK.TRANS64 P0, [R4+URZ+0x38848], R0 ;  /* 0x03884800040085a7 */ /* 0x000ee400080010ff */
[----:B---3--:R-:W-:Y:S05]  /*13f40*/  @!P0 BRA `(.L_x_3322) ;  /* 0xfffffffc00f08947 */ /* 0x008fea000383ffff */
[----:B------:R-:W-:Y:S05]  /*13f50*/  BRA `(.L_x_3323) ;  /* 0xfffffef000547947 */ /* 0x000fea000383ffff */
.L_x_3134:
[----:B------:R-:W-:Y:S07]  /*13f60*/  MOV R0, UR17 ;  /* 0x0000001100007c02 */ /* 0x000fee0008000f00 */
.L_x_3324:
[----:B-1----:R1:W4:Y:S02]  /*13f70*/  SYNCS.PHASECHK.TRANS64.TRYWAIT P0, [R0+URZ+0x38810], R5 ;  /* 0x03881005000075a7 */ /* 0x00232400080011ff */
[----:B----4-:R-:W-:Y:S05]  /*13f80*/  @!P0 NANOSLEEP.SYNCS 0x989680 ;  /* 0x009896800000895d */ /* 0x010fea0003900000 */
[----:B------:R-:W4:Y:S02]  /*13f90*/  @!P0 SYNCS.PHASECHK.TRANS64 P0, [R0+URZ+0x38810], R5 ;  /* 0x03881005000085a7 */ /* 0x000f2400080010ff */
[----:B----4-:R-:W-:Y:S05]  /*13fa0*/  @!P0 BRA `(.L_x_3324) ;  /* 0xfffffffc00f08947 */ /* 0x010fea000383ffff */
[----:B------:R-:W-:Y:S05]  /*13fb0*/  BRA `(.L_x_3325) ;  /* 0xfffffef4004c7947 */ /* 0x000fea000383ffff */
.L_x_3140:
[----:B-1----:R-:W-:Y:S07]  /*13fc0*/  MOV R0, UR32 ;  /* 0x0000002000007c02 */ /* 0x002fee0008000f00 */
.L_x_3326:
[----:B-1----:R1:W4:Y:S02]  /*13fd0*/  SYNCS.PHASECHK.TRANS64.TRYWAIT P0, [R0+URZ+0x38838], R4 ;  /* 0x03883804000075a7 */ /* 0x00232400080011ff */
[----:B----4-:R-:W-:Y:S05]  /*13fe0*/  @!P0 NANOSLEEP.SYNCS 0x989680 ;  /* 0x009896800000895d */ /* 0x010fea0003900000 */
[----:B------:R-:W4:Y:S02]  /*13ff0*/  @!P0 SYNCS.PHASECHK.TRANS64 P0, [R0+URZ+0x38838], R4 ;  /* 0x03883804000085a7 */ /* 0x000f2400080010ff */
[----:B----4-:R-:W-:Y:S05]  /*14000*/  @!P0 BRA `(.L_x_3326) ;  /* 0xfffffffc00f08947 */ /* 0x010fea000383ffff */
[----:B------:R-:W-:Y:S05]  /*14010*/  BRA `(.L_x_3327) ;  /* 0xfffffef400d07947 */ /* 0x000fea000383ffff */
.L_x_3143:
[----:B------:R-:W-:Y:S07]  /*14020*/  MOV R4, UR32 ;  /* 0x0000002000047c02 */ /* 0x000fee0008000f00 */
.L_x_3328:
[----:B--2---:R2:W4:Y:S02]  /*14030*/  SYNCS.PHASECHK.TRANS64.TRYWAIT P0, [R4+URZ+0x38828], R6 ;  /* 0x03882806040075a7 */ /* 0x00452400080011ff */
[----:B----4-:R-:W-:Y:S05]  /*14040*/  @!P0 NANOSLEEP.SYNCS 0x989680 ;  /* 0x009896800000895d */ /* 0x010fea0003900000 */
[----:B------:R-:W4:Y:S02]  /*14050*/  @!P0 SYNCS.PHASECHK.TRANS64 P0, [R4+URZ+0x38828], R6 ;  /* 0x03882806040085a7 */ /* 0x000f2400080010ff */
[----:B----4-:R-:W-:Y:S05]  /*14060*/  @!P0 BRA `(.L_x_3328) ;  /* 0xfffffffc00f08947 */ /* 0x010fea000383ffff */
[----:B------:R-:W-:Y:S05]  /*14070*/  BRA `(.L_x_3329) ;  /* 0xfffffef8007c7947 */ /* 0x000fea000383ffff */
.L_x_3148:
[----:B--2---:R-:W-:Y:S07]  /*14080*/  MOV R4, UR32 ;  /* 0x0000002000047c02 */ /* 0x004fee0008000f00 */
.L_x_3330:
[----:B-1----:R1:W2:Y:S02]  /*14090*/  SYNCS.PHASECHK.TRANS64.TRYWAIT P0, [R4+URZ+0x38848], R5 ;  /* 0x03884805040075a7 */ /* 0x0022a400080011ff */
[----:B--2---:R-:W-:Y:S05]  /*140a0*/  @!P0 NANOSLEEP.SYNCS 0x989680 ;  /* 0x009896800000895d */ /* 0x004fea0003900000 */
[----:B------:R-:W2:Y:S02]  /*140b0*/  @!P0 SYNCS.PHASECHK.TRANS64 P0, [R4+URZ+0x38848], R5 ;  /* 0x03884805040085a7 */ /* 0x000ea400080010ff */
[----:B--2---:R-:W-:Y:S05]  /*140c0*/  @!P0 BRA `(.L_x_3330) ;  /* 0xfffffffc00f08947 */ /* 0x004fea000383ffff */
[----:B------:R-:W-:Y:S05]  /*140d0*/  BRA `(.L_x_3331) ;  /* 0xfffffef800d87947 */ /* 0x000fea000383ffff */
.L_x_3157:
[----:B-1----:R-:W-:-:S07]  /*140e0*/  MOV R0, UR22 ;  /* 0x0000001600007c02 */ /* 0x002fce0008000f00 */
.L_x_3332:
[----:B-1----:R1:W2:Y:S02]  /*140f0*/  SYNCS.PHASECHK.TRANS64.TRYWAIT P0, [R0+URZ+0x38800], R9 ;  /* 0x03880009000075a7 */ /* 0x0022a400080011ff */
[----:B--2---:R-:W-:Y:S05]  /*14100*/  @!P0 NANOSLEEP.SYNCS 0x989680 ;  /* 0x009896800000895d */ /* 0x004fea0003900000 */
[----:B------:R-:W2:Y:S02]  /*14110*/  @!P0 SYNCS.PHASECHK.TRANS64 P0, [R0+URZ+0x38800], R9 ;  /* 0x03880009000085a7 */ /* 0x000ea400080010ff */
[----:B--2---:R-:W-:Y:S05]  /*14120*/  @!P0 BRA `(.L_x_3332) ;  /* 0xfffffffc00f08947 */ /* 0x004fea000383ffff */
[----:B------:R-:W-:Y:S05]  /*14130*/  BRA `(.L_x_3333) ;  /* 0xffffff0000bc7947 */ /* 0x000fea000383ffff */
.L_x_3158:
[----:B------:R-:W-:-:S07]  /*14140*/  MOV R7, UR22 ;  /* 0x0000001600077c02 */ /* 0x000fce0008000f00 */
.L_x_3334:
[----:B-1----:R1:W2:Y:S02]  /*14150*/  SYNCS.PHASECHK.TRANS64.TRYWAIT P0, [R7+URZ+0x38858], R8 ;  /* 0x03885808070075a7 */ /* 0x0022a400080011ff */
[----:B--2---:R-:W-:Y:S05]  /*14160*/  @!P0 NANOSLEEP.SYNCS 0x989680 ;  /* 0x009896800000895d */ /* 0x004fea0003900000 */
[----:B------:R-:W2:Y:S02]  /*14170*/  @!P0 SYNCS.PHASECHK.TRANS64 P0, [R7+URZ+0x38858], R8 ;  /* 0x03885808070085a7 */ /* 0x000ea400080010ff */
[----:B--2---:R-:W-:Y:S05]  /*14180*/  @!P0 BRA `(.L_x_3334) ;  /* 0xfffffffc00f08947 */ /* 0x004fea000383ffff */
[----:B------:R-:W-:Y:S05]  /*14190*/  BRA `(.L_x_3335) ;  /* 0xffffff0000b87947 */ /* 0x000fea000383ffff */
.L_x_3161:
[----:B------:R-:W-:-:S07]  /*141a0*/  MOV R0, UR22 ;  /* 0x0000001600007c02 */ /* 0x000fce0008000f00 */
.L_x_3336:
[----:B---3--:R3:W4:Y:S02]  /*141b0*/  SYNCS.PHASECHK.TRANS64.TRYWAIT P0, [R0+URZ+0x38820], R9 ;  /* 0x03882009000075a7 */ /* 0x00872400080011ff */
[----:B----4-:R-:W-:Y:S05]  /*141c0*/  @!P0 NANOSLEEP.SYNCS 0x989680 ;  /* 0x009896800000895d */ /* 0x010fea0003900000 */
[----:B------:R-:W4:Y:S02]  /*141d0*/  @!P0 SYNCS.PHASECHK.TRANS64 P0, [R0+URZ+0x38820], R9 ;  /* 0x03882009000085a7 */ /* 0x000f2400080010ff */
[----:B----4-:R-:W-:Y:S05]  /*141e0*/  @!P0 BRA `(.L_x_3336) ;  /* 0xfffffffc00f08947 */ /* 0x010fea000383ffff */
[----:B------:R-:W-:Y:S05]  /*141f0*/  BRA `(.L_x_3337) ;  /* 0xffffff0400c87947 */ /* 0x000fea000383ffff */
.L_x_3163:
[----:B---3--:R-:W-:-:S07]  /*14200*/  MOV R0, UR22 ;  /* 0x0000001600007c02 */ /* 0x008fce0008000f00 */
.L_x_3338:
[----:B---3--:R3:W4:Y:S02]  /*14210*/  SYNCS.PHASECHK.TRANS64.TRYWAIT P0, [R0+URZ+0x38868], R8 ;  /* 0x03886808000075a7 */ /* 0x00872400080011ff */
[----:B----4-:R-:W-:Y:S05]  /*14220*/  @!P0 NANOSLEEP.SYNCS 0x989680 ;  /* 0x009896800000895d */ /* 0x010fea0003900000 */
[----:B------:R-:W4:Y:S02]  /*14230*/  @!P0 SYNCS.PHASECHK.TRANS64 P0, [R0+URZ+0x38868], R8 ;  /* 0x03886808000085a7 */ /* 0x000f2400080010ff */
[----:B----4-:R-:W-:Y:S05]  /*14240*/  @!P0 BRA `(.L_x_3338) ;  /* 0xfffffffc00f08947 */ /* 0x010fea000383ffff */
[----:B------:R-:W-:Y:S05]  /*14250*/  BRA `(.L_x_3339) ;  /* 0xffffff0400c07947 */ /* 0x000fea000383ffff */
.L_x_3165:
[----:B------:R-:W-:-:S07]  /*14260*/  MOV R3, UR22 ;  /* 0x0000001600037c02 */ /* 0x000fce0008000f00 */
.L_x_3340:
[----:B---3--:R3:W4:Y:S02]  /*14270*/  SYNCS.PHASECHK.TRANS64.TRYWAIT P0, [R3+URZ+0x38878], R8 ;  /* 0x03887808030075a7 */ /* 0x00872400080011ff */
[----:B----4-:R-:W-:Y:S05]  /*14280*/  @!P0 NANOSLEEP.SYNCS 0x989680 ;  /* 0x009896800000895d */ /* 0x010fea0003900000 */
[----:B------:R-:W4:Y:S02]  /*14290*/  @!P0 SYNCS.PHASECHK.TRANS64 P0, [R3+URZ+0x38878], R8 ;  /* 0x03887808030085a7 */ /* 0x000f2400080010ff */
[----:B----4-:R-:W-:Y:S05]  /*142a0*/  @!P0 BRA `(.L_x_3340) ;  /* 0xfffffffc00f08947 */ /* 0x010fea000383ffff */
[----:B------:R-:W-:Y:S05]  /*142b0*/  BRA `(.L_x_3341) ;  /* 0xffffff0400c07947 */ /* 0x000fea000383ffff */
.L_x_3168:
[----:B------:R-:W-:-:S07]  /*142c0*/  MOV R3, UR22 ;  /* 0x0000001600037c02 */ /* 0x000fce0008000f00 */
.L_x_3342:
[----:B--2---:R2:W3:Y:S02]  /*142d0*/  SYNCS.PHASECHK.TRANS64.TRYWAIT P0, [R3+URZ+0x38880], R9 ;  /* 0x03888009030075a7 */ /* 0x0044e400080011ff */
[----:B---3--:R-:W-:Y:S05]  /*142e0*/  @!P0 NANOSLEEP.SYNCS 0x989680 ;  /* 0x009896800000895d */ /* 0x008fea0003900000 */
[----:B------:R-:W3:Y:S02]  /*142f0*/  @!P0 SYNCS.PHASECHK.TRANS64 P0, [R3+URZ+0x38880], R9 ;  /* 0x03888009030085a7 */ /* 0x000ee400080010ff */
[----:B---3--:R-:W-:Y:S05]  /*14300*/  @!P0 BRA `(.L_x_3342) ;  /* 0xfffffffc00f08947 */ /* 0x008fea000383ffff */
[----:B------:R-:W-:Y:S05]  /*14310*/  BRA `(.L_x_3343) ;  /* 0xffffff0800d87947 */ /* 0x000fea000383ffff */
.L_x_3174:
[----:B------:R-:W-:Y:S07]  /*14320*/  MOV R0, UR4 ;  /* 0x0000000400007c02 */ /* 0x000fee0008000f00 */
.L_x_3344:
[----:B-1----:R1:W2:Y:S02]  /*14330*/  SYNCS.PHASECHK.TRANS64.TRYWAIT P0, [R0+URZ+0x38800], R2 ;  /* 0x03880002000075a7 */ /* 0x0022a400080011ff */
[----:B--2---:R-:W-:Y:S05]  /*14340*/  @!P0 NANOSLEEP.SYNCS 0x989680 ;  /* 0x009896800000895d */ /* 0x004fea0003900000 */
[----:B------:R-:W2:Y:S02]  /*14350*/  @!P0 SYNCS.PHASECHK.TRANS64 P0, [R0+URZ+0x38800], R2 ;  /* 0x03880002000085a7 */ /* 0x000ea400080010ff */
[----:B--2---:R-:W-:Y:S05]  /*14360*/  @!P0 BRA `(.L_x_3344) ;  /* 0xfffffffc00f08947 */ /* 0x004fea000383ffff */
[----:B------:R-:W-:Y:S05]  /*14370*/  BRA `(.L_x_3345) ;  /* 0xffffff1400087947 */ /* 0x000fea000383ffff */
.L_x_3176:
[----:B------:R-:W-:Y:S07]  /*14380*/  MOV R2, UR22 ;  /* 0x0000001600027c02 */ /* 0x000fee0008000f00 */
.L_x_3346:
[----:B-1----:R1:W2:Y:S02]  /*14390*/  SYNCS.PHASECHK.TRANS64.TRYWAIT P0, [R2+URZ+0x38858], R15 ;  /* 0x0388580f020075a7 */ /* 0x0022a400080011ff */
[----:B--2---:R-:W-:Y:S05]  /*143a0*/  @!P0 NANOSLEEP.SYNCS 0x989680 ;  /* 0x009896800000895d */ /* 0x004fea0003900000 */
[----:B------:R-:W2:Y:S02]  /*143b0*/  @!P0 SYNCS.PHASECHK.TRANS64 P0, [R2+URZ+0x38858], R15 ;  /* 0x0388580f020085a7 */ /* 0x000ea400080010ff */
[----:B--2---:R-:W-:Y:S05]  /*143c0*/  @!P0 BRA `(.L_x_3346) ;  /* 0xfffffffc00f08947 */ /* 0x004fea000383ffff */
[----:B------:R-:W-:Y:S05]  /*143d0*/  BRA `(.L_x_3347) ;  /* 0xffffff14000c7947 */ /* 0x000fea000383ffff */
.L_x_3179:
[----:B------:R-:W-:Y:S07]  /*143e0*/  MOV R0, UR22 ;  /* 0x0000001600007c02 */ /* 0x000fee0008000f00 */
.L_x_3348:
[----:B--2---:R2:W3:Y:S02]  /*143f0*/  SYNCS.PHASECHK.TRANS64.TRYWAIT P0, [R0+URZ+0x38890], R2 ;  /* 0x03889002000075a7 */ /* 0x0044e400080011ff */
[----:B---3--:R-:W-:Y:S05]  /*14400*/  @!P0 NANOSLEEP.SYNCS 0x989680 ;  /* 0x009896800000895d */ /* 0x008fea0003900000 */
[----:B------:R-:W3:Y:S02]  /*14410*/  @!P0 SYNCS.PHASECHK.TRANS64 P0, [R0+URZ+0x38890], R2 ;  /* 0x03889002000085a7 */ /* 0x000ee400080010ff */
[----:B---3--:R-:W-:Y:S05]  /*14420*/  @!P0 BRA `(.L_x_3348) ;  /* 0xfffffffc00f08947 */ /* 0x008fea000383ffff */
[----:B------:R-:W-:Y:S05]  /*14430*/  BRA `(.L_x_3349) ;  /* 0xffffff1800007947 */ /* 0x000fea000383ffff */
.L_x_3181:
[----:B------:R-:W-:Y:S07]  /*14440*/  MOV R0, UR22 ;  /* 0x0000001600007c02 */ /* 0x000fee0008000f00 */
.L_x_3350:
[----:B--2---:R2:W3:Y:S02]  /*14450*/  SYNCS.PHASECHK.TRANS64.TRYWAIT P0, [R0+URZ+0x38868], R2 ;  /* 0x03886802000075a7 */ /* 0x0044e400080011ff */
[----:B---3--:R-:W-:Y:S05]  /*14460*/  @!P0 NANOSLEEP.SYNCS 0x989680 ;  /* 0x009896800000895d */ /* 0x008fea0003900000 */
[----:B------:R-:W3:Y:S02]  /*14470*/  @!P0 SYNCS.PHASECHK.TRANS64 P0, [R0+URZ+0x38868], R2 ;  /* 0x03886802000085a7 */ /* 0x000ee400080010ff */
[----:B---3--:R-:W-:Y:S05]  /*14480*/  @!P0 BRA `(.L_x_3350) ;  /* 0xfffffffc00f08947 */ /* 0x008fea000383ffff */
[----:B------:R-:W-:Y:S05]  /*14490*/  BRA `(.L_x_3351) ;  /* 0xffffff1400fc7947 */ /* 0x000fea000383ffff */
.L_x_3187:
[----:B------:R-:W-:Y:S07]  /*144a0*/  MOV R0, UR22 ;  /* 0x0000001600007c02 */ /* 0x000fee0008000f00 */
.L_x_3352:
[----:B---3--:R3:W4:Y:S02]  /*144b0*/  SYNCS.PHASECHK.TRANS64.TRYWAIT P0, [R0+URZ+0x38878], R2 ;  /* 0x03887802000075a7 */ /* 0x00872400080011ff */
[----:B----4-:R-:W-:Y:S05]  /*144c0*/  @!P0 NANOSLEEP.SYNCS 0x989680 ;  /* 0x009896800000895d */ /* 0x010fea0003900000 */
[----:B------:R-:W4:Y:S02]  /*144d0*/  @!P0 SYNCS.PHASECHK.TRANS64 P0, [R0+URZ+0x38878], R2 ;  /* 0x03887802000085a7 */ /* 0x000f2400080010ff */
[----:B----4-:R-:W-:Y:S05]  /*144e0*/  @!P0 BRA `(.L_x_3352) ;  /* 0xfffffffc00f08947 */ /* 0x010fea000383ffff */
[----:B------:R-:W-:Y:S05]  /*144f0*/  BRA `(.L_x_3353) ;  /* 0xffffff2000b07947 */ /* 0x000fea000383ffff */
.L_x_3189:
[----:B------:R-:W-:Y:S07]  /*14500*/  MOV R0, UR22 ;  /* 0x0000001600007c02 */ /* 0x000fee0008000f00 */
.L_x_3354:
[----:B---3--:R3:W4:Y:S02]  /*14510*/  SYNCS.PHASECHK.TRANS64.TRYWAIT P0, [R0+URZ+0x38820], R15 ;  /* 0x0388200f000075a7 */ /* 0x00872400080011ff */
[----:B----4-:R-:W-:Y:S05]  /*14520*/  @!P0 NANOSLEEP.SYNCS 0x989680 ;  /* 0x009896800000895d */ /* 0x010fea0003900000 */
[----:B------:R-:W4:Y:S02]  /*14530*/  @!P0 SYNCS.PHASECHK.TRANS64 P0, [R0+URZ+0x38820], R15 ;  /* 0x0388200f000085a7 */ /* 0x000f2400080010ff */
[----:B----4-:R-:W-:Y:S05]  /*14540*/  @!P0 BRA `(.L_x_3354) ;  /* 0xfffffffc00f08947 */ /* 0x010fea000383ffff */
[----:B------:R-:W-:Y:S05]  /*14550*/  BRA `(.L_x_3355) ;  /* 0xffffff2000b47947 */ /* 0x000fea000383ffff */
.L_x_3192:
[----:B------:R-:W-:Y:S07]  /*14560*/  MOV R2, UR22 ;  /* 0x0000001600027c02 */ /* 0x000fee0008000f00 */
.L_x_3356:
[----:B--2---:R2:W3:Y:S02]  /*14570*/  SYNCS.PHASECHK.TRANS64.TRYWAIT P0, [R2+URZ+0x38880], R3 ;  /* 0x03888003020075a7 */ /* 0x0044e400080011ff */
[----:B---3--:R-:W-:Y:S05]  /*14580*/  @!P0 NANOSLEEP.SYNCS 0x989680 ;  /* 0x009896800000895d */ /* 0x008fea0003900000 */
[----:B------:R-:W3:Y:S02]  /*14590*/  @!P0 SYNCS.PHASECHK.TRANS64 P0, [R2+URZ+0x38880], R3 ;  /* 0x03888003020085a7 */ /* 0x000ee400080010ff */
[----:B---3--:R-:W-:Y:S05]  /*145a0*/  @!P0 BRA `(.L_x_3356) ;  /* 0xfffffffc00f08947 */ /* 0x008fea000383ffff */
[----:B------:R-:W-:Y:S05]  /*145b0*/  BRA `(.L_x_3357) ;  /* 0xffffff2400bc7947 */ /* 0x000fea000383ffff */
.L_x_3197:
[----:B-1----:R-:W-:-:S07]  /*145c0*/  MOV R0, UR22 ;  /* 0x0000001600007c02 */ /* 0x002fce0008000f00 */
.L_x_3358:
[----:B-1----:R1:W2:Y:S02]  /*145d0*/  SYNCS.PHASECHK.TRANS64.TRYWAIT P0, [R0+URZ+0x388b0], R2 ;  /* 0x0388b002000075a7 */ /* 0x0022a400080011ff */
[----:B--2---:R-:W-:Y:S05]  /*145e0*/  @!P0 NANOSLEEP.SYNCS 0x989680 ;  /* 0x009896800000895d */ /* 0x004fea0003900000 */
[----:B------:R-:W2:Y:S02]  /*145f0*/  @!P0 SYNCS.PHASECHK.TRANS64 P0, [R0+URZ+0x388b0], R2 ;  /* 0x0388b002000085a7 */ /* 0x000ea400080010ff */
[----:B--2---:R-:W-:Y:S05]  /*14600*/  @!P0 BRA `(.L_x_3358) ;  /* 0xfffffffc00f08947 */ /* 0x004fea000383ffff */
[----:B------:R-:W-:Y:S05]  /*14610*/  BRA `(.L_x_3359) ;  /* 0xffffff2800bc7947 */ /* 0x000fea000383ffff */
.L_x_3200:
[----:B------:R-:W-:-:S07]  /*14620*/  MOV R0, UR22 ;  /* 0x0000001600007c02 */ /* 0x000fce0008000f00 */
.L_x_3360:
[----:B--2---:R2:W3:Y:S02]  /*14630*/  SYNCS.PHASECHK.TRANS64.TRYWAIT P0, [R0+URZ+0x388b8], R2 ;  /* 0x0388b802000075a7 */ /* 0x0044e400080011ff */
[----:B---3--:R-:W-:Y:S05]  /*14640*/  @!P0 NANOSLEEP.SYNCS 0x989680 ;  /* 0x009896800000895d */ /* 0x008fea0003900000 */
[----:B------:R-:W3:Y:S02]  /*14650*/  @!P0 SYNCS.PHASECHK.TRANS64 P0, [R0+URZ+0x388b8], R2 ;  /* 0x0388b802000085a7 */ /* 0x000ee400080010ff */
[----:B---3--:R-:W-:Y:S05]  /*14660*/  @!P0 BRA `(.L_x_3360) ;  /* 0xfffffffc00f08947 */ /* 0x008fea000383ffff */
[----:B------:R-:W-:Y:S05]  /*14670*/  BRA `(.L_x_3361) ;  /* 0xffffff2800c47947 */ /* 0x000fea000383ffff */
.L_x_3202:
[----:B--2---:R-:W-:-:S07]  /*14680*/  MOV R0, UR22 ;  /* 0x0000001600007c02 */ /* 0x004fce0008000f00 */
.L_x_3362:
[----:B--2---:R2:W3:Y:S02]  /*14690*/  SYNCS.PHASECHK.TRANS64.TRYWAIT P0, [R0+URZ+0x38890], R13 ;  /* 0x0388900d000075a7 */ /* 0x0044e400080011ff */
[----:B---3--:R-:W-:Y:S05]  /*146a0*/  @!P0 NANOSLEEP.SYNCS 0x989680 ;  /* 0x009896800000895d */ /* 0x008fea0003900000 */
[----:B------:R-:W3:Y:S02]  /*146b0*/  @!P0 SYNCS.PHASECHK.TRANS64 P0, [R0+URZ+0x38890], R13 ;  /* 0x0388900d000085a7 */ /* 0x000ee400080010ff */
[----:B---3--:R-:W-:Y:S05]  /*146c0*/  @!P0 BRA `(.L_x_3362) ;  /* 0xfffffffc00f08947 */ /* 0x008fea000383ffff */
[----:B------:R-:W-:Y:S05]  /*146d0*/  BRA `(.L_x_3363) ;  /* 0xffffff2800c07947 */ /* 0x000fea000383ffff */
.L_x_3210:
[----:B------:R-:W-:-:S07]  /*146e0*/  MOV R2, UR24 ;  /* 0x0000001800027c02 */ /* 0x000fce0008000f00 */
.L_x_3364:
[----:B-1----:R1:W2:Y:S02]  /*146f0*/  SYNCS.PHASECHK.TRANS64.TRYWAIT P0, [R2+URZ+0x38870], R3 ;  /* 0x03887003020075a7 */ /* 0x0022a400080011ff */
[----:B--2---:R-:W-:Y:S05]  /*14700*/  @!P0 NANOSLEEP.SYNCS 0x989680 ;  /* 0x009896800000895d */ /* 0x004fea0003900000 */
[----:B------:R-:W2:Y:S02]  /*14710*/  @!P0 SYNCS.PHASECHK.TRANS64 P0, [R2+URZ+0x38870], R3 ;  /* 0x03887003020085a7 */ /* 0x000ea400080010ff */
[----:B--2---:R-:W-:Y:S05]  /*14720*/  @!P0 BRA `(.L_x_3364) ;  /* 0xfffffffc00f08947 */ /* 0x004fea000383ffff */
[----:B------:R-:W-:Y:S05]  /*14730*/  BRA `(.L_x_3365) ;  /* 0xffffff38004c7947 */ /* 0x000fea000383ffff */
.L_x_3232:
[----:B-1----:R1:W2:Y:S02]  /*14740*/  SYNCS.PHASECHK.TRANS64.TRYWAIT P1, [R0+URZ+0x38850], R3 ;  /* 0x03885003000075a7 */ /* 0x0022a400080211ff */
[----:B--2---:R-:W-:Y:S05]  /*14750*/  @!P1 NANOSLEEP.SYNCS 0x989680 ;  /* 0x009896800000995d */ /* 0x004fea0003900000 */
[----:B------:R-:W2:Y:S02]  /*14760*/  @!P1 SYNCS.PHASECHK.TRANS64 P1, [R0+URZ+0x38850], R3 ;  /* 0x03885003000095a7 */ /* 0x000ea400080210ff */
[----:B--2---:R-:W-:Y:S05]  /*14770*/  @!P1 BRA `(.L_x_3232) ;  /* 0xfffffffc00f09947 */ /* 0x004fea000383ffff */
[----:B------:R-:W-:Y:S05]  /*14780*/  BRA `(.L_x_3366) ;  /* 0xffffff4c00587947 */ /* 0x000fea000383ffff */
.L_x_3235:
[----:B--2---:R2:W3:Y:S02]  /*14790*/  SYNCS.PHASECHK.TRANS64.TRYWAIT P1, [R0+URZ+0x38888], R2 ;  /* 0x03888802000075a7 */ /* 0x0044e400080211ff */
[----:B---3--:R-:W-:Y:S05]  /*147a0*/  @!P1 NANOSLEEP.SYNCS 0x989680 ;  /* 0x009896800000995d */ /* 0x008fea0003900000 */
[----:B------:R-:W3:Y:S02]  /*147b0*/  @!P1 SYNCS.PHASECHK.TRANS64 P1, [R0+URZ+0x38888], R2 ;  /* 0x03888802000095a7 */ /* 0x000ee400080210ff */
[----:B---3--:R-:W-:Y:S05]  /*147c0*/  @!P1 BRA `(.L_x_3235) ;  /* 0xfffffffc00f09947 */ /* 0x008fea000383ffff */
[----:B------:R-:W-:Y:S05]  /*147d0*/  BRA `(.L_x_3367) ;  /* 0xffffff4c00607947 */ /* 0x000fea000383ffff */
.L_x_3238:
[----:B-1----:R1:W2:Y:S02]  /*147e0*/  SYNCS.PHASECHK.TRANS64.TRYWAIT P0, [R0+URZ+0x38830], R4 ;  /* 0x03883004000075a7 */ /* 0x0022a400080011ff */
[----:B--2---:R-:W-:Y:S05]  /*147f0*/  @!P0 NANOSLEEP.SYNCS 0x989680 ;  /* 0x009896800000895d */ /* 0x004fea0003900000 */
[----:B------:R-:W2:Y:S02]  /*14800*/  @!P0 SYNCS.PHASECHK.TRANS64 P0, [R0+URZ+0x38830], R4 ;  /* 0x03883004000085a7 */ /* 0x000ea400080010ff */
[----:B--2---:R-:W-:Y:S05]  /*14810*/  @!P0 BRA `(.L_x_3238) ;  /* 0xfffffffc00f08947 */ /* 0x004fea000383ffff */
[----:B------:R-:W-:Y:S05]  /*14820*/  BRA `(.L_x_3368) ;  /* 0xffffff4c00707947 */ /* 0x000fea000383ffff */
.L_x_3239:
[----:B------:R-:W-:Y:S01]  /*14830*/  MOV R12, RZ ;  /* 0x000000ff000c7202 */ /* 0x000fe20000000f00 */
[----:B------:R-:W-:Y:S01]  /*14840*/  HFMA2 R11, -RZ, RZ, 0, 1.847743988037109375e-06 ;  /* 0x0000001fff0b7431 */ /* 0x000fe200000001ff */
[----:B------:R-:W-:Y:S01]  /*14850*/  MOV R15, 0xffffffff ;  /* 0xffffffff000f7802 */ /* 0x000fe20000000f00 */
[----:B------:R-:W-:Y:S06]  /*14860*/  BSSY B0, `(.L_x_3369) ;  /* 0x0000004000007945 */ /* 0x000fec0003800000 */
[----:B------:R-:W-:Y:S05]  /*14870*/  WARPSYNC.COLLECTIVE R15, `(.L_x_3370) ;  /* 0x000000000f087348 */ /* 0x000fea0003c00000 */
[----:B------:R1:W2:Y:S02]  /*14880*/  SHFL.IDX P6, R14, R13, R12, R11 ;  /* 0x0000000c0d0e7389 */ /* 0x0002a400000c000b */
[----:B-12---:R-:W-:Y:S05]  /*14890*/  ENDCOLLECTIVE ;  /* 0x000000000000791b */ /* 0x006fea0003800000 */
.L_x_3370:
[----:B------:R-:W-:Y:S05]  /*148a0*/  BSYNC B0 ;  /* 0x0000000000007941 */ /* 0x000fea0003800000 */
.L_x_3369:
[----:B------:R-:W-:Y:S05]  /*148b0*/  BRA `(.L_x_3371) ;  /* 0xffffff4c00947947 */ /* 0x000fea000383ffff */
.L_x_3255:
[----:B------:R1:W1:Y:S02]  /*148c0*/  SYNCS.PHASECHK.TRANS64.TRYWAIT P0, [R0+URZ+0x38840], R3 ;  /* 0x03884003000075a7 */ /* 0x00026400080011ff */
[----:B-1----:R-:W-:Y:S05]  /*148d0*/  @!P0 NANOSLEEP.SYNCS 0x989680 ;  /* 0x009896800000895d */ /* 0x002fea0003900000 */
[----:B------:R-:W1:Y:S02]  /*148e0*/  @!P0 SYNCS.PHASECHK.TRANS64 P0, [R0+URZ+0x38840], R3 ;  /* 0x03884003000085a7 */ /* 0x000e6400080010ff */
[----:B-1----:R-:W-:Y:S05]  /*148f0*/  @!P0 BRA `(.L_x_3255) ;  /* 0xfffffffc00f08947 */ /* 0x002fea000383ffff */
[----:B------:R-:W-:Y:S05]  /*14900*/  BRA `(.L_x_3372) ;  /* 0xffffffa000207947 */ /* 0x000fea000383ffff */
.L_x_3258:
[----:B------:R1:W1:Y:S02]  /*14910*/  SYNCS.PHASECHK.TRANS64.TRYWAIT P0, [R0+URZ+0x38860], R3 ;  /* 0x03886003000075a7 */ /* 0x00026400080011ff */
[----:B-1----:R-:W-:Y:S05]  /*14920*/  @!P0 NANOSLEEP.SYNCS 0x989680 ;  /* 0x009896800000895d */ /* 0x002fea0003900000 */
[----:B------:R-:W1:Y:S02]  /*14930*/  @!P0 SYNCS.PHASECHK.TRANS64 P0, [R0+URZ+0x38860], R3 ;  /* 0x03886003000085a7 */ /* 0x000e6400080010ff */
[----:B-1----:R-:W-:Y:S05]  /*14940*/  @!P0 BRA `(.L_x_3258) ;  /* 0xfffffffc00f08947 */ /* 0x002fea000383ffff */
[----:B------:R-:W-:Y:S05]  /*14950*/  BRA `(.L_x_3373) ;  /* 0xffffffa0002c7947 */ /* 0x000fea000383ffff */
.L_x_3260:
[----:B-1----:R1:W3:Y:S02]  /*14960*/  SYNCS.PHASECHK.TRANS64.TRYWAIT P0, [R0+URZ+0x38898], R4 ;  /* 0x03889804000075a7 */ /* 0x0022e400080011ff */
[----:B---3--:R-:W-:Y:S05]  /*14970*/  @!P0 NANOSLEEP.SYNCS 0x989680 ;  /* 0x009896800000895d */ /* 0x008fea0003900000 */
[----:B------:R-:W3:Y:S02]  /*14980*/  @!P0 SYNCS.PHASECHK.TRANS64 P0, [R0+URZ+0x38898], R4 ;  /* 0x03889804000085a7 */ /* 0x000ee400080010ff */
[----:B---3--:R-:W-:Y:S05]  /*14990*/  @!P0 BRA `(.L_x_3260) ;  /* 0xfffffffc00f08947 */ /* 0x008fea000383ffff */
[----:B------:R-:W-:Y:S05]  /*149a0*/  BRA `(.L_x_3374) ;  /* 0xffffffa000447947 */ /* 0x000fea000383ffff */
.L_x_3268:
[----:B-1----:R-:W-:-:S04]  /*149b0*/  MOV R0, UR37 ;  /* 0x0000002500007c02 */ /* 0x002fc80008000f00 */
[----:B------:R1:W2:Y:S03]  /*149c0*/  SYNCS.PHASECHK.TRANS64.TRYWAIT P1, [R0+URZ+0x388a0], R3 ;  /* 0x0388a003000075a7 */ /* 0x0002a600080211ff */
[----:B--2---:R-:W-:Y:S05]  /*149d0*/  @!P1 NANOSLEEP.SYNCS 0x989680 ;  /* 0x009896800000995d */ /* 0x004fea0003900000 */
[----:B------:R-:W2:Y:S02]  /*149e0*/  @!P1 SYNCS.PHASECHK.TRANS64 P1, [R0+URZ+0x388a0], R3 ;  /* 0x0388a003000095a7 */ /* 0x000ea400080210ff */
[----:B--2---:R-:W-:Y:S05]  /*149f0*/  @!P1 BRA `(.L_x_3268) ;  /* 0xfffffffc00ec9947 */ /* 0x004fea000383ffff */
[----:B------:R-:W-:Y:S05]  /*14a00*/  BRA `(.L_x_3375) ;  /* 0xffffffbc00747947 */ /* 0x000fea000383ffff */
.L_x_3291:
[----:B------:R-:W-:-:S07]  /*14a10*/  MOV R0, UR37 ;  /* 0x0000002500007c02 */ /* 0x000fce0008000f00 */
.L_x_3376:
[----:B------:R1:W1:Y:S02]  /*14a20*/  SYNCS.PHASECHK.TRANS64.TRYWAIT P1, [R0+URZ+0x388a8], R3 ;  /* 0x0388a803000075a7 */ /* 0x00026400080211ff */
[----:B-1----:R-:W-:Y:S05]  /*14a30*/  @!P1 NANOSLEEP.SYNCS 0x989680 ;  /* 0x009896800000995d */ /* 0x002fea0003900000 */
[----:B------:R-:W1:Y:S02]  /*14a40*/  @!P1 SYNCS.PHASECHK.TRANS64 P1, [R0+URZ+0x388a8], R3 ;  /* 0x0388a803000095a7 */ /* 0x000e6400080210ff */
[----:B-1----:R-:W-:Y:S05]  /*14a50*/  @!P1 BRA `(.L_x_3376) ;  /* 0xfffffffc00f09947 */ /* 0x002fea000383ffff */
[----:B------:R-:W-:Y:S05]  /*14a60*/  BRA `(.L_x_3377) ;  /* 0xffffffd400347947 */ /* 0x000fea000383ffff */
        .weak           $__internal_37_$__cuda_sm10x_tcgen05_guardrail_trap_col_being_dealloced_not_returned_by_alloc
        .type           $__internal_37_$__cuda_sm10x_tcgen05_guardrail_trap_col_being_dealloced_not_returned_by_alloc,@function
        .size           $__internal_37_$__cuda_sm10x_tcgen05_guardrail_trap_col_being_dealloced_not_returned_by_alloc,($__internal_38_$__cuda_sm10x_tcgen05_guardrail_trap_phase_invalid_during_alloc - $__internal_37_$__cuda_sm10x_tcgen05_guardrail_trap_col_being_dealloced_not_returned_by_alloc)
$__internal_37_$__cuda_sm10x_tcgen05_guardrail_trap_col_being_dealloced_not_returned_by_alloc:
[----:B------:R-:W-:Y:S05]  /*14a70*/  BPT.TRAP 0x1 ;  /* 0x000000040000795c */ /* 0x000fea0000300000 */
[----:B------:R-:W-:-:S04]  /*14a80*/  HFMA2 R3, -RZ, RZ, 0, 0 ;  /* 0x00000000ff037431 */ /* 0x000fc800000001ff */
[----:B------:R-:W-:Y:S05]  /*14a90*/  RET.REL.NODEC R2 `(_ZN7cutlass13device_kernelINS_4fmha6kernel36Sm100FmhaBwdKernelTmaWarpSpecializedIN4cute5tupleIJNS1_10collective14VariableLengthES7_iiNS5_IJNS5_IJiiEEEiEEEEEENS_6half_tEfNS5_IJNS4_1CILi128EEESD_SD_SD_EEENS6_23ResidualMaskForBackwardEEEEEvNT_6ParamsE) ;  /* 0xfffffeb402587950 */ /* 0x000fea0003c3ffff */
        .weak           $__internal_38_$__cuda_sm10x_tcgen05_guardrail_trap_phase_invalid_during_alloc
        .type           $__internal_38_$__cuda_sm10x_tcgen05_guardrail_trap_phase_invalid_during_alloc,@function
        .size           $__internal_38_$__cuda_sm10x_tcgen05_guardrail_trap_phase_invalid_during_alloc,($__internal_39_$__cuda_sm10x_tcgen05_guardrail_trap_unallocated_columns_being_dealloced - $__internal_38_$__cuda_sm10x_tcgen05_guardrail_trap_phase_invalid_during_alloc)
$__internal_38_$__cuda_sm10x_tcgen05_guardrail_trap_phase_invalid_during_alloc:
[----:B------:R-:W-:Y:S05]  /*14aa0*/  BPT.TRAP 0x1 ;  /* 0x000000040000795c */ /* 0x000fea0000300000 */
[----:B------:R-:W-:-:S04]  /*14ab0*/  MOV R3, 0x0 ;  /* 0x0000000000037802 */ /* 0x000fc80000000f00 */
[----:B------:R-:W-:Y:S05]  /*14ac0*/  RET.REL.NODEC R2 `(_ZN7cutlass13device_kernelINS_4fmha6kernel36Sm100FmhaBwdKernelTmaWarpSpecializedIN4cute5tupleIJNS1_10collective14VariableLengthES7_iiNS5_IJNS5_IJiiEEEiEEEEEENS_6half_tEfNS5_IJNS4_1CILi128EEESD_SD_SD_EEENS6_23ResidualMaskForBackwardEEEEEvNT_6ParamsE) ;  /* 0xfffffeb4024c7950 */ /* 0x000fea0003c3ffff */
        .weak           $__internal_39_$__cuda_sm10x_tcgen05_guardrail_trap_unallocated_columns_being_dealloced
        .type           $__internal_39_$__cuda_sm10x_tcgen05_guardrail_trap_unallocated_columns_being_dealloced,@function
        .size           $__internal_39_$__cuda_sm10x_tcgen05_guardrail_trap_unallocated_columns_being_dealloced,($__internal_40_$__cuda_sm20_div_u16 - $__internal_39_$__cuda_sm10x_tcgen05_guardrail_trap_unallocated_columns_being_dealloced)
$__internal_39_$__cuda_sm10x_tcgen05_guardrail_trap_unallocated_columns_being_dealloced:
[----:B------:R-:W-:Y:S05]  /*14ad0*/  BPT.TRAP 0x1 ;  /* 0x000000040000795c */ /* 0x000fea0000300000 */
[----:B------:R-:W-:-:S04]  /*14ae0*/  HFMA2 R3, -RZ, RZ, 0, 0 ;  /* 0x00000000ff037431 */ /* 0x000fc800000001ff */
[----:B------:R-:W-:Y:S05]  /*14af0*/  RET.REL.NODEC R2 `(_ZN7cutlass13device_kernelINS_4fmha6kernel36Sm100FmhaBwdKernelTmaWarpSpecializedIN4cute5tupleIJNS1_10collective14VariableLengthES7_iiNS5_IJNS5_IJiiEEEiEEEEEENS_6half_tEfNS5_IJNS4_1CILi128EEESD_SD_SD_EEENS6_23ResidualMaskForBackwardEEEEEvNT_6ParamsE) ;  /* 0xfffffeb402407950 */ /* 0x000fea0003c3ffff */
        .weak           $__internal_40_$__cuda_sm20_div_u16
        .type           $__internal_40_$__cuda_sm20_div_u16,@function
        .size           $__internal_40_$__cuda_sm20_div_u16,(.L_x_7288 - $__internal_40_$__cuda_sm20_div_u16)
$__internal_40_$__cuda_sm20_div_u16:
        /* <DEDUP_REMOVED lines=18> */
[----:B------:R-:W-:Y:S06]  /*14c20*/  RET.REL.NODEC R4 `(_ZN7cutlass13device_kernelINS_4fmha6kernel36Sm100FmhaBwdKernelTmaWarpSpecializedIN4cute5tupleIJNS1_10collective14VariableLengthES7_iiNS5_IJNS5_IJiiEEEiEEEEEENS_6half_tEfNS5_IJNS4_1CILi128EEESD_SD_SD_EEENS6_23ResidualMaskForBackwardEEEEEvNT_6ParamsE) ;  /* 0xfffffeb004f47950 */ /* 0x000fec0003c3ffff */
.L_x_3378:
        /* <DEDUP_REMOVED lines=13> */
.L_x_7288:


//--------------------- .text._ZN7cutlass13device_kernelINS_4fmha6kernel36Sm100FmhaBwdKernelTmaWarpSpecializedIN4cute5tupleIJiiiiNS5_IJNS5_IJiiEEEiEEEEEENS_6half_tEfNS5_IJNS4_1CILi128EEESB_NSA_ILi64EEESC_EEENS1_10collective23ResidualMaskForBackwardEEEEEvNT_6ParamsE --------------------------
	.section	.text._ZN7cutlass13device_kernelINS_4fmha6kernel36Sm100FmhaBwdKernelTmaWarpSpecializedIN4cute5tupleIJiiiiNS5_IJNS5_IJiiEEEiEEEEEENS_6half_tEfNS5_IJNS4_1CILi128EEESB_NSA_ILi64EEESC_EEENS1_10collective23ResidualMaskForBackwardEEEEEvNT_6ParamsE,"ax",@progbits
	.align	128
.text._ZN7cutlass13device_kernelINS_4fmha6kernel36Sm100FmhaBwdKernelTmaWarpSpecializedIN4cute5tupleIJiiiiNS5_IJNS5_IJiiEEEiEEEEEENS_6half_tEfNS5_IJNS4_1CILi128EEESB_NSA_ILi64EEESC_EEENS1_10collective23ResidualMaskForBackwardEEEEEvNT_6ParamsE:
        .type           _ZN7cutlass13device_kernelINS_4fmha6kernel36Sm100FmhaBwdKernelTmaWarpSpecializedIN4cute5tupleIJiiiiNS5_IJNS5_IJiiEEEiEEEEEENS_6half_tEfNS5_IJNS4_1CILi128EEESB_NSA_ILi64EEESC_EEENS1_10collective23ResidualMaskForBackwardEEEEEvNT_6ParamsE,@function
        .size           _ZN7cutlass13device_kernelINS_4fmha6kernel36Sm100FmhaBwdKernelTmaWarpSpecializedIN4cute5tupleIJiiiiNS5_IJNS5_IJiiEEEiEEEEEENS_6half_tEfNS5_IJNS4_1CILi128EEESB_NSA_ILi64EEESC_EEENS1_10collective23ResidualMaskForBackwardEEEEEvNT_6ParamsE,(.L_x_7293 - _ZN7cutlass13device_kernelINS_4fmha6kernel36Sm100FmhaBwdKernelTmaWarpSpecializedIN4cute5tupleIJiiiiNS5_IJNS5_IJiiEEEiEEEEEENS_6half_tEfNS5_IJNS4_1CILi128EEESB_NSA_ILi64EEESC_EEENS1_10collective23ResidualMaskForBackwardEEEEEvNT_6ParamsE)
        .other          _ZN7cutlass13device_kernelINS_4fmha6kernel36Sm100FmhaBwdKernelTmaWarpSpecializedIN4cute5tupleIJiiiiNS5_IJNS5_IJiiEEEiEEEEEENS_6half_tEfNS5_IJNS4_1CILi128EEESB_NSA_ILi64EEESC_EEENS1_10collective23ResidualMaskForBackwardEEEEEvNT_6ParamsE,@"STO_CUDA_ENTRY STV_DEFAULT"
_ZN7cutlass13device_kernelINS_4fmha6kernel36Sm100FmhaBwdKernelTmaWarpSpecializedIN4cute5tupleIJiiiiNS5_IJNS5_IJiiEEEiEEEEEENS_6half_tEfNS5_IJNS4_1CILi128EEESB_NSA_ILi64EEESC_EEENS1_10collective23ResidualMaskForBackwardEEEEEvNT_6ParamsE:
[----:B------:R-:W1:Y:S02]  /*0000*/  LDC R1, c[0x0][0x37c] ;  /* 0x0000df00ff017b82 */ /* 0x000e640000000800 */
[----:B-1----:R-:W-:Y:S01]  /*0010*/  IADD3 R1, PT, PT, R1, -0x30, RZ ;  /* 0xffffffd001017810 */ /* 0x002fe20007ffe0ff */
[----:B------:R-:W1:Y:S01]  /*0020*/  S2R R19, SR_TID.X ;  /* 0x0000000000137919 */ /* 0x000e620000002100 */
[----:B------:R-:W-:Y:S01]  /*0030*/  IMAD.MOV.U32 R2, RZ, RZ, 0x33334444 ;  /* 0x33334444ff027424 */ /* 0x000fe200078e00ff */
[----:B------:R-:W-:Y:S02]  /*0040*/  ELECT P0, URZ, PT ;  /* 0x0000000000ff782f */ /* 0x000fe40003800000 */
[----:B------:R-:W-:Y:S01]  /*0050*/  LOP3.LUT R0, R0, 0xfffffffb, RZ, 0xc0, !PT ;  /* 0xfffffffb00007812 */ /* 0x000fe200078ec0ff */
[----:B------:R-:W-:Y:S01]  /*0060*/  BSSY.RECONVERGENT B0, `(.L_x_3379) ;  /* 0x0000030000007945 */ /* 0x000fe20003800200 */
[----:B-1----:R-:W-:-:S05]  /*0070*/  SHF.R.U32.HI R4, RZ, 0x5, R19 ;  /* 0x00000005ff047819 */ /* 0x002fca0000011613 */
[----:B------:R-:W1:Y:S02]  /*0080*/  SHFL.IDX PT, R3, R4, RZ, 0x1f ;  /* 0x00001fff04037589 */ /* 0x000e6400000e0000 */
[----:B-1----:R-:W-:Y:S02]  /*0090*/  IMAD.SHL.U32 R89, R3, 0x4, RZ ;  /* 0x0000000403597824 */ /* 0x002fe400078e00ff */
[----:B------:R1:W-:Y:S03]  /*00a0*/  STL [R1+0x2c], R3 ;  /* 0x00002c0301007387 */ /* 0x0003e60000100800 */
[----:B------:R-:W-:-:S04]  /*00b0*/  SHF.R.U64 R89, R2, R89, 0x123333 ;  /* 0x0012333302597419 */ /* 0x000fc80000001259 */
[----:B------:R-:W-:-:S04]  /*00c0*/  LOP3.LUT R89, R89, 0x7, RZ, 0xc0, !PT ;  /* 0x0000000759597812 */ /* 0x000fc800078ec0ff */
[----:B------:R-:W-:Y:S01]  /*00d0*/  ISETP.NE.OR P1, PT, R89, 0x1, !P0 ;  /* 0x000000015900780c */ /* 0x000fe20004725670 */
[----:B-1----:R-:W-:-:S12]  /*00e0*/  IMAD.MOV.U32 R3, RZ, RZ, R19 ;  /* 0x000000ffff037224 */ /* 0x002fd800078e0013 */
[----:B------:R-:W-:Y:S01]  /*00f0*/  @P1 LOP3.LUT R0, R0, 0x4, RZ, 0xfc, !PT ;  /* 0x0000000400001812 */ /* 0x000fe200078efcff */
[----:B------:R-:W-:Y:S06]  /*0100*/  @P1 BRA `(.L_x_3380) ;  /* 0x0000000000381947 */ /* 0x000fec0003800000 */
        /* <DEDUP_REMOVED lines=14> */
.L_x_3380:
[----:B------:R-:W-:-:S13]  /*01f0*/  ISETP.NE.AND P0, PT, R89, 0x2, PT ;  /* 0x000000025900780c */ /* 0x000fda0003f05270 */
[----:B------:R-:W-:Y:S05]  /*0200*/  @!P0 BRA `(.L_x_3382) ;  /* 0x00000000003c8947 */ /* 0x000fea0003800000 */
[----:B------:R-:W-:Y:S02]  /*0210*/  ISETP.NE.AND P0, PT, R89, 0x1, PT ;  /* 0x000000015900780c */ /* 0x000fe40003f05270 */
[----:B------:R-:W-:Y:S02]  /*0220*/  PLOP3.LUT P1, PT, PT, PT, PT, 0x80, 0x8 ;  /* 0x000000000008781c */ /* 0x000fe40003f2f070 */
[----:B------:R-:W-:Y:S02]  /*0230*/  LOP3.LUT R0, R0, 0xfffffffd, RZ, 0xc0, !PT ;  /* 0xfffffffd00007812 */ /* 0x000fe400078ec0ff */
[----:B------:R-:W-:Y:S02]  /*0240*/  PLOP3.LUT P3, PT, PT, PT, PT, 0x80, 0x8 ;  /* 0x000000000008781c */ /* 0x000fe40003f6f070 */
[----:B------:R-:W-:Y:S02]  /*0250*/  PLOP3.LUT P2, PT, PT, PT, PT, 0x8, 0x80 ;  /* 0x000000000080781c */ /* 0x000fe40003f4e170 */
[----:B------:R-:W-:-:S05]  /*0260*/  PLOP3.LUT P5, PT, PT, PT, PT, 0x80, 0x8 ;  /* 0x000000000008781c */ /* 0x000fca0003faf070 */
[----:B------:R-:W-:Y:S01]  /*0270*/  @P1 LOP3.LUT R0, R0, 0x2, RZ, 0xfc, !PT ;  /* 0x0000000200001812 */ /* 0x000fe200078efcff */
[----:B------:R-:W-:Y:S07]  /*0280*/  @P0 BRA `(.L_x_3383) ;  /* 0x0000000000340947 */ /* 0x000fee0003800000 */
.L_x_3381:
[----:B------:R-:W-:Y:S02]  /*0290*/  PLOP3.LUT P0, PT, PT, PT, PT, 0x8, 0x80 ;  /* 0x000000000080781c */ /* 0x000fe40003f0e170 */
[----:B------:R-:W-:Y:S02]  /*02a0*/  LOP3.LUT R0, R0, 0xfffffffd, RZ, 0xc0, !PT ;  /* 0xfffffffd00007812 */ /* 0x000fe400078ec0ff */
[----:B------:R-:W-:Y:S02]  /*02b0*/  PLOP3.LUT P3, PT, PT, PT, PT, 0x80, 0x8 ;  /* 0x000000000008781c */ /* 0x000fe40003f6f070 */
[----:B------:R-:W-:Y:S02]  /*02c0*/  PLOP3.LUT P2, PT, PT, PT, PT, 0x8, 0x80 ;  /* 0x000000000080781c */ /* 0x000fe40003f4e170 */
[----:B------:R-:W-:-:S05]  /*02d0*/  PLOP3.LUT P5, PT, PT, PT, PT, 0x8, 0x80 ;  /* 0x000000000080781c */ /* 0x000fca0003fae170 */
[----:B------:R-:W-:Y:S01]  /*02e0*/  @P0 LOP3.LUT R0, R0, 0x2, RZ, 0xfc, !PT ;  /* 0x0000000200000812 */ /* 0x000fe200078efcff */
[----:B------:R-:W-:Y:S05]  /*02f0*/  BRA `(.L_x_3383) ;  /* 0x0000000000187947 */ /* 0x000fea0003800000 */
.L_x_3382:
[----:B------:R-:W-:Y:S02]  /*0300*/  PLOP3.LUT P0, PT, PT, PT, PT, 0x80, 0x8 ;  /* 0x000000000008781c */ /* 0x000fe40003f0f070 */
[----:B------:R-:W-:Y:S02]  /*0310*/  LOP3.LUT R0, R0, 0xfffffffd, RZ, 0xc0, !PT ;  /* 0xfffffffd00007812 */ /* 0x000fe400078ec0ff */
[----:B------:R-:W-:Y:S02]  /*0320*/  PLOP3.LUT P3, PT, PT, PT, PT, 0x8, 0x80 ;  /* 0x000000000080781c */ /* 0x000fe40003f6e170 */
[----:B------:R-:W-:Y:S02]  /*0330*/  PLOP3.LUT P2, PT, PT, PT, PT, 0x80, 0x8 ;  /* 0x000000000008781c */ /* 0x000fe40003f4f070 */
[----:B------:R-:W-:-:S05]  /*0340*/  PLOP3.LUT P5, PT, PT, PT, PT, 0x8, 0x80 ;  /* 0x000000000080781c */ /* 0x000fca0003fae170 */
[----:B------:R-:W-:-:S08]  /*0350*/  @P0 LOP3.LUT R0, R0, 0x2, RZ, 0xfc, !PT ;  /* 0x0000000200000812 */ /* 0x000fd000078efcff */
.L_x_3383:
[----:B------:R-:W-:Y:S05]  /*0360*/  BSYNC.RECONVERGENT B0 ;  /* 0x0000000000007941 */ /* 0x000fea0003800200 */
.L_x_3379:
        /* <DEDUP_REMOVED lines=18> */
.L_x_3384:
        /* <DEDUP_REMOVED lines=12> */
.L_x_3385:
[----:B------:R-:W-:Y:S02]  /*0550*/  UPLOP3.LUT UP0, UPT, UPT, UPT, UPT, 0x40, 0x4 ;  /* 0x000000000004789c */ /* 0x000fe40003f0e870 */
[----:B------:R-:W-:Y:S02]  /*0560*/  UPLOP3.LUT UP4, UPT, UPT, UPT, UPT, 0x80, 0x8 ;  /* 0x000000000008789c */ /* 0x000fe40003f8f070 */
[----:B------:R-:W-:Y:S02]  /*0570*/  UPLOP3.LUT UP3, UPT, UPT, UPT, UPT, 0x40, 0x4 ;  /* 0x000000000004789c */ /* 0x000fe40003f6e870 */
[----:B------:R-:W-:Y:S02]  /*0580*/  UPLOP3.LUT UP2, UPT, UPT, UPT, UPT, 0x80, 0x8 ;  /* 0x000000000008789c */ /* 0x000fe40003f4f070 */
.L_x_3386:
        /* <DEDUP_REMOVED lines=15> */
.L_x_3387:
        /* <DEDUP_REMOVED lines=20> */
.L_x_3388:
        /* <DEDUP_REMOVED lines=20> */
.L_x_3389:
        /* <DEDUP_REMOVED lines=20> */
.L_x_3390:
        /* <DEDUP_REMOVED lines=20> */
.L_x_3391:
        /* <DEDUP_REMOVED lines=20> */
.L_x_3392:
        /* <DEDUP_REMOVED lines=20> */
.L_x_3393:
        /* <DEDUP_REMOVED lines=20> */
.L_x_3394:
        /* <DEDUP_REMOVED lines=22> */
.L_x_3395:
[----:B------:R-:W5:Y:S01]  /*10a0*/  LDC.64 R6, c[0x0][0x380] ;  /* 0x0000e000ff067b82 */ /* 0x000f620000000a00 */
[----:B------:R-:W-:-:S07]  /*10b0*/  NOP ;  /* 0x0000000000007918 */ /* 0x000fce0000000000 */
[----:B------:R-:W2:Y:S08]  /*10c0*/  S2UR UR43, SR_CTAID.X ;  /* 0x00000000002b79c3 */ /* 0x000eb00000002500 */
[----:B------:R-:W1:Y:S01]  /*10d0*/  S2UR UR13, SR_CTAID.Y ;  /* 0x00000000000d79c3 */ /* 0x000e620000002600 */
[----:B-----5:R-:W-:-:S07]  /*10e0*/  VIADD R2, R6, 0x7f ;  /* 0x0000007f06027836 */ /* 0x020fce0000000000 */
[----:B------:R-:W1:Y:S01]  /*10f0*/  S2UR UR14, SR_CTAID.Z ;  /* 0x00000000000e79c3 */ /* 0x000e620000002700 */
[----:B------:R-:W-:Y:S01]  /*1100*/  SHF.R.S32.HI R4, RZ, 0x1f, R2 ;  /* 0x0000001fff047819 */ /* 0x000fe20000011402 */
[----:B--2---:R-:W-:-:S03]  /*1110*/  USHF.L.U32 UR43, UR43, 0x7, URZ ;  /* 0x000000072b2b7899 */ /* 0x004fc600080006ff */
[----:B------:R-:W-:-:S04]  /*1120*/  LEA.HI R2, R4, R2, RZ, 0x7 ;  /* 0x0000000204027211 */ /* 0x000fc800078f38ff */
[----:B------:R-:W-:Y:S01]  /*1130*/  SHF.R.S32.HI R5, RZ, 0x7, R2 ;  /* 0x00000007ff057819 */ /* 0x000fe20000011402 */
[----:B-1-34-:R-:W-:Y:S08]  /*1140*/  BAR.SYNC.DEFER_BLOCKING 0x0 ;  /* 0x0000000000007b1d */ /* 0x01aff00000010000 */
[----:B------:R-:W-:Y:S01]  /*1150*/  BAR.SYNC.DEFER_BLOCKING 0x0 ;  /* 0x0000000000007b1d */ /* 0x000fe20000010000 */
[----:B------:R-:W-:-:S05]  /*1160*/  ISETP.LE.U32.AND P0, PT, R7, UR43, PT ;  /* 0x0000002b07007c0c */ /* 0x000fca000bf03070 */
[----:B------:R1:W-:Y:S08]  /*1170*/  STL [R1+0x10], R5 ;  /* 0x0000100501007387 */ /* 0x0003f00000100800 */
[----:B------:R-:W-:Y:S05]  /*1180*/  @P0 EXIT ;  /* 0x000000000000094d */ /* 0x000fea0003800000 */
[----:B------:R-:W2:Y:S01]  /*1190*/  LDCU UR4, c[0x0][0x390] ;  /* 0x00007200ff0477ac */ /* 0x000ea20008000800 */
[----:B------:R-:W3:Y:S01]  /*11a0*/  LDCU.64 UR22, c[0x0][0x358] ;  /* 0x00006b00ff1677ac */ /* 0x000ee20008000a00 */
[----:B--2---:R-:W-:-:S05]  /*11b0*/  IMAD R2, R5, UR4, RZ ;  /* 0x0000000405027c24 */ /* 0x004fca000f8e02ff */
[----:B------:R2:W-:Y:S01]  /*11c0*/  STL [R1], R2 ;  /* 0x0000000201007387 */ /* 0x0005e20000100800 */
[----:B------:R-:W-:-:S13]  /*11d0*/  ISETP.GT.AND P0, PT, R2, RZ, PT ;  /* 0x000000ff0200720c */ /* 0x000fda0003f04270 */
[----:B---3--:R-:W-:Y:S05]  /*11e0*/  @P0 BRA `(.L_x_3396) ;  /* 0x0000000c00d80947 */ /* 0x008fea0003800000 */
[----:B------:R-:W3:Y:S01]  /*11f0*/  LDC R14, c[0x0][0x360] ;  /* 0x0000d800ff0e7b82 */ /* 0x000ee20000000800 */
[----:B------:R-:W4:Y:S01]  /*1200*/  LDCU.64 UR4, c[0x0][0x988] ;  /* 0x00013100ff0477ac */ /* 0x000f220008000a00 */
[----:B-1----:R-:W-:Y:S01]  /*1210*/  MOV R5, 0x1300 ;  /* 0x0000130000057802 */ /* 0x002fe20000000f00 */
[----:B------:R-:W1:Y:S01]  /*1220*/  LDCU.64 UR6, c[0x0][0x9a0] ;  /* 0x00013400ff0677ac */ /* 0x000e620008000a00 */
[----:B------:R-:W5:Y:S01]  /*1230*/  LDCU UR8, c[0x0][0x990] ;  /* 0x00013200ff0877ac */ /* 0x000f620008000800 */
[----:B------:R-:W2:Y:S01]  /*1240*/  LDCU UR9, c[0x0][0x9a8] ;  /* 0x00013500ff0977ac */ /* 0x000ea20008000800 */
[----:B----4-:R-:W-:Y:S02]  /*1250*/  UIMAD UR5, UR13, UR5, URZ ;  /* 0x000000050d0572a4 */ /* 0x010fe4000f8e02ff */
[----:B-1----:R-:W-:Y:S01]  /*1260*/  UIMAD UR13, UR13, UR7, URZ ;  /* 0x000000070d0d72a4 */ /* 0x002fe2000f8e02ff */
[----:B---3--:R-:W-:Y:S01]  /*1270*/  IMAD.IADD R0, R3, 0x1, R14 ;  /* 0x0000000103007824 */ /* 0x008fe200078e020e */
[----:B------:R-:W-:Y:S01]  /*1280*/  UIMAD UR5, UR43, UR4, UR5 ;  /* 0x000000042b0572a4 */ /* 0x000fe2000f8e0205 */
[----:B------:R-:W-:Y:S01]  /*1290*/  LOP3.LUT R4, R14, 0xffff, RZ, 0xc0, !PT ;  /* 0x0000ffff0e047812 */ /* 0x000fe200078ec0ff */
[----:B------:R-:W-:-:S02]  /*12a0*/  UIMAD UR13, UR43, UR6, UR13 ;  /* 0x000000062b0d72a4 */ /* 0x000fc4000f8e020d */
[----:B------:R-:W-:Y:S01]  /*12b0*/  LOP3.LUT R0, R0, 0x1fff, RZ, 0x3c, !PT ;  /* 0x00001fff00007812 */ /* 0x000fe200078e3cff */
[----:B-----5:R-:W-:Y:S02]  /*12c0*/  UIMAD UR5, UR14, UR8, UR5 ;  /* 0x000000080e0572a4 */ /* 0x020fe4000f8e0205 */
[----:B--2---:R-:W-:Y:S01]  /*12d0*/  UIMAD UR14, UR14, UR9, UR13 ;  /* 0x000000090e0e72a4 */ /* 0x004fe2000f8e020d */
[----:B------:R-:W-:-:S11]  /*12e0*/  LOP3.LUT R2, R0, 0xffff, RZ, 0xc0, !PT ;  /* 0x0000ffff00027812 */ /* 0x000fd600078ec0ff */
[----:B------:R-:W-:Y:S05]  /*12f0*/  CALL.REL.NOINC `($__internal_44_$__cuda_sm20_div_u16) ;  /* 0x0000010400dc7944 */ /* 0x000fea0003c00000 */
        /* <DEDUP_REMOVED lines=9> */
.L_x_3401:
[----:B--2---:R-:W-:Y:S01]  /*1390*/  LOP3.LUT R4, R2, 0x7f, RZ, 0xc0, !PT ;  /* 0x0000007f02047812 */ /* 0x004fe200078ec0ff */
        /* <DEDUP_REMOVED lines=18> */
.L_x_3400:
[----:B-1----:R-:W-:Y:S05]  /*14c0*/  BSYNC.RECONVERGENT B0 ;  /* 0x0000000000007941 */ /* 0x002fea0003800200 */
.L_x_3399:
[----:B------:R-:W-:Y:S01]  /*14d0*/  IADD3 R2, PT, PT, R14, R2, RZ ;  /* 0x000000020e027210 */ /* 0x000fe20007ffe0ff */
[----:B------:R-:W-:Y:S06]  /*14e0*/  @P2 BRA `(.L_x_3401) ;  /* 0xfffffffc00a82947 */ /* 0x000fec000383ffff */
.L_x_3398:
[----:B-1----:R-:W-:Y:S05]  /*14f0*/  BSYNC.RECONVERGENT B1 ;  /* 0x0000000000017941 */ /* 0x002fea0003800200 */
.L_x_3397:
[----:B------:R-:W1:Y:S01]  /*1500*/  LDC R17, c[0x0][0x384] ;  /* 0x0000e100ff117b82 */ /* 0x000e620000000800 */
[----:B------:R-:W-:Y:S01]  /*1510*/  BSSY.RECONVERGENT B1, `(.L_x_3402) ;  /* 0x0000052000017945 */ /* 0x000fe20003800200 */
[C---:B------:R-:W-:Y:S01]  /*1520*/  LEA R6, R14.reuse, R2, 0x1 ;  /* 0x000000020e067211 */ /* 0x040fe200078e08ff */
[C---:B--2---:R-:W-:Y:S01]  /*1530*/  IMAD R5, R14.reuse, 0x3, R2 ;  /* 0x000000030e057824 */ /* 0x044fe200078e0202 */
[----:B------:R-:W-:Y:S01]  /*1540*/  SHF.L.U32 R16, R14, 0x2, RZ ;  /* 0x000000020e107819 */ /* 0x000fe200000006ff */
[----:B------:R-:W2:Y:S01]  /*1550*/  LDCU UR4, c[0x0][0x388] ;  /* 0x00007100ff0477ac */ /* 0x000ea20008000800 */
[----:B------:R-:W-:-:S07]  /*1560*/  IADD3 R4, PT, PT, R2, R14, RZ ;  /* 0x0000000e02047210 */ /* 0x000fce0007ffe0ff */
.L_x_3411:
        /* <DEDUP_REMOVED lines=15> */
[----:B--2---:R-:W-:Y:S11]  /*1660*/  ISETP.GE.AND P0, PT, R0, UR4, PT ;  /* 0x0000000400007c0c */ /* 0x004ff6000bf06270 */
        /* <DEDUP_REMOVED lines=9> */
.L_x_3404:
[----:B--2---:R-:W-:Y:S05]  /*1700*/  BSYNC.RECONVERGENT B0 ;  /* 0x0000000000007941 */ /* 0x004fea0003800200 */
.L_x_3403:
        /* <DEDUP_REMOVED lines=13> */
.L_x_3406:
[----:B------:R-:W-:Y:S05]  /*17e0*/  BSYNC.RECONVERGENT B0 ;  /* 0x0000000000007941 */ /* 0x000fea0003800200 */
.L_x_3405:
[----:B------:R-:W-:Y:S04]  /*17f0*/  BSSY.RECONVERGENT B0, `(.L_x_3407) ;  /* 0x000000d000007945 */ /* 0x000fe80003800200 */
[----:B------:R-:W-:Y:S05]  /*1800*/  @P2 BRA `(.L_x_3408) ;  /* 0x00000000002c2947 */ /* 0x000fea0003800000 */
[----:B------:R-:W-:Y:S04]  /*1810*/  SHF.R.U32.HI R0, RZ, 0x7, R6 ;  /* 0x00000007ff007819 */ /* 0x000fe80000011606 */
[----:B------:R-:W-:Y:S11]  /*1820*/  ISETP.GE.AND P0, PT, R0, UR4, PT ;  /* 0x0000000400007c0c */ /* 0x000ff6000bf06270 */
[----:B------:R-:W-:Y:S02]  /*1830*/  @!UPT UIADD3 URZ, UPT, UPT, URZ, URZ, URZ ;  /* 0x000000fffffff290 */ /* 0x000fe4000fffe0ff */
[----:B------:R-:W3:Y:S08]  /*1840*/  @!P0 LDC R7, c[0x0][0x988] ;  /* 0x00026200ff078b82 */ /* 0x000ef00000000800 */
[----:B--2---:R-:W2:Y:S01]  /*1850*/  @!P0 LDC.64 R8, c[0x0][0x980] ;  /* 0x00026000ff088b82 */ /* 0x004ea20000000a00 */
[----:B---3--:R-:W-:Y:S05]  /*1860*/  @!P0 IMAD R0, R10, R7, R0 ;  /* 0x000000070a008224 */ /* 0x008fea00078e0200 */
[C---:B------:R-:W-:Y:S04]  /*1870*/  @!P0 IADD3 R7, P2, PT, R0.reuse, UR5, RZ ;  /* 0x0000000500078c10 */ /* 0x040fe8000ff5e0ff */
[----:B------:R-:W-:Y:S02]  /*1880*/  @!P0 LEA.HI.X.SX32 R0, R0, RZ, 0x1, P2 ;  /* 0x000000ff00008211 */ /* 0x000fe400010f0eff */
[C---:B--2---:R-:W-:Y:S04]  /*1890*/  @!P0 LEA R8, P2, R7.reuse, R8, 0x1 ;  /* 0x0000000807088211 */ /* 0x044fe800078408ff */
[----:B------:R-:W-:Y:S05]  /*18a0*/  @!P0 LEA.HI.X R9, R7, R9, R0, 0x1, P2 ;  /* 0x0000000907098211 */ /* 0x000fea00010f0c00 */
[----:B------:R3:W-:Y:S04]  /*18b0*/  @!P0 STG.E.U16 desc[UR22][R8.64], RZ ;  /* 0x000000ff08008986 */ /* 0x0007e8000c101516 */
.L_x_3408:
[----:B------:R-:W-:Y:S05]  /*18c0*/  BSYNC.RECONVERGENT B0 ;  /* 0x0000000000007941 */ /* 0x000fea0003800200 */
.L_x_3407:
[----:B------:R-:W-:Y:S01]  /*18d0*/  IADD3 R7, PT, PT, R14, R2, R14 ;  /* 0x000000020e077210 */ /* 0x000fe20007ffe00e */
[----:B------:R-:W-:Y:S04]  /*18e0*/  BSSY.RECONVERGENT B0, `(.L_x_3409) ;  /* 0x000000d000007945 */ /* 0x000fe80003800200 */
[----:B------:R-:W-:Y:S05]  /*18f0*/  @P1 BRA `(.L_x_3410) ;  /* 0x00000000002c1947 */ /* 0x000fea0003800000 */
[----:B------:R-:W-:Y:S04]  /*1900*/  SHF.R.U32.HI R0, RZ, 0x7, R5 ;  /* 0x00000007ff007819 */ /* 0x000fe80000011605 */
[----:B------:R-:W-:Y:S11]  /*1910*/  ISETP.GE.AND P0, PT, R0, UR4, PT ;  /* 0x0000000400007c0c */ /* 0x000ff6000bf06270 */
[----:B------:R-:W-:Y:S02]  /*1920*/  @!UPT UIADD3 URZ, UPT, UPT, URZ, URZ, URZ ;  /* 0x000000fffffff290 */ /* 0x000fe4000fffe0ff */
[----:B------:R-:W4:Y:S08]  /*1930*/  @!P0 LDC R2, c[0x0][0x988] ;  /* 0x00026200ff028b82 */ /* 0x000f300000000800 */
[----:B--23--:R-:W2:Y:S01]  /*1940*/  @!P0 LDC.64 R8, c[0x0][0x980] ;  /* 0x00026000ff088b82 */ /* 0x00cea20000000a00 */
[----:B----4-:R-:W-:Y:S05]  /*1950*/  @!P0 IMAD R0, R11, R2, R0 ;  /* 0x000000020b008224 */ /* 0x010fea00078e0200 */
[C---:B------:R-:W-:Y:S04]  /*1960*/  @!P0 IADD3 R2, P1, PT, R0.reuse, UR5, RZ ;  /* 0x0000000500028c10 */ /* 0x040fe8000ff3e0ff */
[----:B------:R-:W-:Y:S02]  /*1970*/  @!P0 LEA.HI.X.SX32 R0, R0, RZ, 0x1, P1 ;  /* 0x000000ff00008211 */ /* 0x000fe400008f0eff */
[C---:B--2---:R-:W-:Y:S04]  /*1980*/  @!P0 LEA R8, P1, R2.reuse, R8, 0x1 ;  /* 0x0000000802088211 */ /* 0x044fe800078208ff */
[----:B------:R-:W-:Y:S05]  /*1990*/  @!P0 LEA.HI.X R9, R2, R9, R0, 0x1, P1 ;  /* 0x0000000902098211 */ /* 0x000fea00008f0c00 */
[----:B------:R4:W-:Y:S04]  /*19a0*/  @!P0 STG.E.U16 desc[UR22][R8.64], RZ ;  /* 0x000000ff08008986 */ /* 0x0009e8000c101516 */
.L_x_3410:
[----:B------:R-:W-:Y:S05]  /*19b0*/  BSYNC.RECONVERGENT B0 ;  /* 0x0000000000007941 */ /* 0x000fea0003800200 */
.L_x_3409:
        /* <DEDUP_REMOVED lines=8> */
.L_x_3402:
[----:B------:R-:W-:Y:S01]  /*1a40*/  ISETP.NE.AND P0, PT, R15, 0x2, PT ;  /* 0x000000020f00780c */ /* 0x000fe20003f05270 */
[----:B------:R-:W1:Y:S01]  /*1a50*/  LDCU UR4, c[0x0][0x38c] ;  /* 0x00007180ff0477ac */ /* 0x000e620008000800 */
[----:B------:R-:W-:Y:S11]  /*1a60*/  BSSY.RECONVERGENT B1, `(.L_x_3412) ;  /* 0x000001a000017945 */ /* 0x000ff60003800200 */
[----:B------:R-:W-:Y:S05]  /*1a70*/  @!P0 BRA `(.L_x_3413) ;  /* 0x0000000000608947 */ /* 0x000fea0003800000 */
[----:B------:R-:W1:Y:S01]  /*1a80*/  LDC R7, c[0x0][0x384] ;  /* 0x0000e100ff077b82 */ /* 0x000e620000000800 */
[----:B------:R-:W-:-:S07]  /*1a90*/  HFMA2 R6, -RZ, RZ, 0, 0 ;  /* 0x00000000ff067431 */ /* 0x000fce00000001ff */
.L_x_3416:
[----:B------:R-:W-:Y:S01]  /*1aa0*/  LOP3.LUT R2, R3, 0x7f, RZ, 0xc0, !PT ;  /* 0x0000007f03027812 */ /* 0x000fe200078ec0ff */
[----:B------:R-:W-:Y:S01]  /*1ab0*/  VIADD R6, R6, 0x1 ;  /* 0x0000000106067836 */ /* 0x000fe20000000000 */
[----:B------:R-:W-:Y:S03]  /*1ac0*/  BSSY.RECONVERGENT B0, `(.L_x_3414) ;  /* 0x0000011000007945 */ /* 0x000fe60003800200 */
[----:B-1----:R-:W-:Y:S01]  /*1ad0*/  VIADD R4, R2, UR43 ;  /* 0x0000002b02047c36 */ /* 0x002fe20008000000 */
        /* <DEDUP_REMOVED lines=8> */
[----:B--234-:R-:W2:Y:S01]  /*1b60*/  @!P0 LDC.64 R8, c[0x0][0x998] ;  /* 0x00026600ff088b82 */ /* 0x01cea20000000a00 */
[----:B-1----:R-:W-:Y:S05]  /*1b70*/  @!P0 IMAD R0, R2, R4, R0 ;  /* 0x0000000402008224 */ /* 0x002fea00078e0200 */
[C---:B------:R-:W-:Y:S04]  /*1b80*/  @!P0 IADD3 R2, P1, PT, R0.reuse, UR14, RZ ;  /* 0x0000000e00028c10 */ /* 0x040fe8000ff3e0ff */
[----:B------:R-:W-:Y:S02]  /*1b90*/  @!P0 LEA.HI.X.SX32 R0, R0, RZ, 0x1, P1 ;  /* 0x000000ff00008211 */ /* 0x000fe400008f0eff */
[C---:B--2---:R-:W-:Y:S04]  /*1ba0*/  @!P0 LEA R4, P1, R2.reuse, R8, 0x1 ;  /* 0x0000000802048211 */ /* 0x044fe800078208ff */
[----:B------:R-:W-:Y:S05]  /*1bb0*/  @!P0 LEA.HI.X R5, R2, R9, R0, 0x1, P1 ;  /* 0x0000000902058211 */ /* 0x000fea00008f0c00 */
[----:B------:R1:W-:Y:S04]  /*1bc0*/  @!P0 STG.E.U16 desc[UR22][R4.64], RZ ;  /* 0x000000ff04008986 */ /* 0x0003e8000c101516 */
.L_x_3415:
[----:B------:R-:W-:Y:S05]  /*1bd0*/  BSYNC.RECONVERGENT B0 ;  /* 0x0000000000007941 */ /* 0x000fea0003800200 */
.L_x_3414:
[----:B------:R-:W-:Y:S01]  /*1be0*/  IADD3 R3, PT, PT, R14, R3, RZ ;  /* 0x000000030e037210 */ /* 0x000fe20007ffe0ff */
[----:B------:R-:W-:Y:S06]  /*1bf0*/  @P2 BRA `(.L_x_3416) ;  /* 0xfffffffc00a82947 */ /* 0x000fec000383ffff */
.L_x_3413:
[----:B-1----:R-:W-:Y:S05]  /*1c00*/  BSYNC.RECONVERGENT B1 ;  /* 0x0000000000017941 */ /* 0x002fea0003800200 */
.L_x_3412:
[----:B------:R-:W1:Y:S01]  /*1c10*/  LDC R15, c[0x0][0x384] ;  /* 0x0000e100ff0f7b82 */ /* 0x000e620000000800 */
[----:B------:R-:W-:Y:S01]  /*1c20*/  BSSY.RECONVERGENT B1, `(.L_x_3417) ;  /* 0x0000051000017945 */ /* 0x000fe20003800200 */
[C---:B------:R-:W-:Y:S01]  /*1c30*/  LEA R5, R14.reuse, R3, 0x1 ;  /* 0x000000030e057211 */ /* 0x040fe200078e08ff */
[----:B------:R-:W-:Y:S01]  /*1c40*/  IMAD R4, R14, 0x3, R3 ;  /* 0x000000030e047824 */ /* 0x000fe200078e0203 */
[----:B------:R-:W-:Y:S01]  /*1c50*/  IADD3 R2, PT, PT, R3, R14, RZ ;  /* 0x0000000e03027210 */ /* 0x000fe20007ffe0ff */
[----:B------:R-:W1:Y:S06]  /*1c60*/  LDCU UR4, c[0x0][0x38c] ;  /* 0x00007180ff0477ac */ /* 0x000e6c0008000800 */
.L_x_3426:
[----:B-1234-:R-:W-:Y:S01]  /*1c70*/  LOP3.LUT R6, R3, 0x7f, RZ, 0xc0, !PT ;  /* 0x0000007f03067812 */ /* 0x01efe200078ec0ff */
[----:B------:R-:W-:Y:S01]  /*1c80*/  BSSY.RECONVERGENT B0, `(.L_x_3418) ;  /* 0x0000018000007945 */ /* 0x000fe20003800200 */
[----:B--234-:R-:W-:Y:S02]  /*1c90*/  LOP3.LUT R8, R2, 0x7f, RZ, 0xc0, !PT ;  /* 0x0000007f02087812 */ /* 0x01cfe400078ec0ff */
[----:B------:R-:W-:Y:S01]  /*1ca0*/  LOP3.LUT R9, R5, 0x7f, RZ, 0xc0, !PT ;  /* 0x0000007f05097812 */ /* 0x000fe200078ec0ff */
[----:B------:R-:W-:Y:S01]  /*1cb0*/  VIADD R12, R6, UR43 ;  /* 0x0000002b060c7c36 */ /* 0x000fe20008000000 */
        /* <DEDUP_REMOVED lines=20> */
.L_x_3419:
[----:B------:R-:W-:Y:S05]  /*1e00*/  BSYNC.RECONVERGENT B0 ;  /* 0x0000000000007941 */ /* 0x000fea0003800200 */
.L_x_3418:
[----:B------:R-:W-:Y:S04]  /*1e10*/  BSSY.RECONVERGENT B0, `(.L_x_3420) ;  /* 0x000000d000007945 */ /* 0x000fe80003800200 */
[----:B------:R-:W-:Y:S05]  /*1e20*/  @P4 BRA `(.L_x_3421) ;  /* 0x00000000002c4947 */ /* 0x000fea0003800000 */
[----:B------:R-:W-:Y:S04]  /*1e30*/  SHF.R.U32.HI R0, RZ, 0x7, R2 ;  /* 0x00000007ff007819 */ /* 0x000fe80000011602 */
[----:B------:R-:W-:Y:S11]  /*1e40*/  ISETP.GE.AND P0, PT, R0, UR4, PT ;  /* 0x0000000400007c0c */ /* 0x000ff6000bf06270 */
[----:B------:R-:W-:Y:S02]  /*1e50*/  @!UPT UIADD3 URZ, UPT, UPT, URZ, URZ, URZ ;  /* 0x000000fffffff290 */ /* 0x000fe4000fffe0ff */
[----:B-1----:R-:W1:Y:S08]  /*1e60*/  @!P0 LDC R6, c[0x0][0x9a0] ;  /* 0x00026800ff068b82 */ /* 0x002e700000000800 */
[----:B------:R-:W2:Y:S01]  /*1e70*/  @!P0 LDC.64 R12, c[0x0][0x998] ;  /* 0x00026600ff0c8b82 */ /* 0x000ea20000000a00 */
[----:B-1----:R-:W-:Y:S05]  /*1e80*/  @!P0 IMAD R0, R8, R6, R0 ;  /* 0x0000000608008224 */ /* 0x002fea00078e0200 */
[C---:B------:R-:W-:Y:S04]  /*1e90*/  @!P0 IADD3 R7, P3, PT, R0.reuse, UR14, RZ ;  /* 0x0000000e00078c10 */ /* 0x040fe8000ff7e0ff */
[----:B------:R-:W-:Y:S02]  /*1ea0*/  @!P0 LEA.HI.X.SX32 R0, R0, RZ, 0x1, P3 ;  /* 0x000000ff00008211 */ /* 0x000fe400018f0eff */
[C---:B--2---:R-:W-:Y:S04]  /*1eb0*/  @!P0 LEA R6, P3, R7.reuse, R12, 0x1 ;  /* 0x0000000c07068211 */ /* 0x044fe800078608ff */
[----:B------:R-:W-:Y:S05]  /*1ec0*/  @!P0 LEA.HI.X R7, R7, R13, R0, 0x1, P3 ;  /* 0x0000000d07078211 */ /* 0x000fea00018f0c00 */
[----:B------:R2:W-:Y:S04]  /*1ed0*/  @!P0 STG.E.U16 desc[UR22][R6.64], RZ ;  /* 0x000000ff06008986 */ /* 0x0005e8000c101516 */
.L_x_3421:
[----:B------:R-:W-:Y:S05]  /*1ee0*/  BSYNC.RECONVERGENT B0 ;  /* 0x0000000000007941 */ /* 0x000fea0003800200 */
.L_x_3420:
[----:B------:R-:W-:Y:S04]  /*1ef0*/  BSSY.RECONVERGENT B0, `(.L_x_3422) ;  /* 0x000000d000007945 */ /* 0x000fe80003800200 */
[----:B------:R-:W-:Y:S05]  /*1f00*/  @P2 BRA `(.L_x_3423) ;  /* 0x00000000002c2947 */ /* 0x000fea0003800000 */
[----:B------:R-:W-:Y:S04]  /*1f10*/  SHF.R.U32.HI R0, RZ, 0x7, R5 ;  /* 0x00000007ff007819 */ /* 0x000fe80000011605 */
[----:B------:R-:W-:Y:S11]  /*1f20*/  ISETP.GE.AND P0, PT, R0, UR4, PT ;  /* 0x0000000400007c0c */ /* 0x000ff6000bf06270 */
[----:B------:R-:W-:Y:S02]  /*1f30*/  @!UPT UIADD3 URZ, UPT, UPT, URZ, URZ, URZ ;  /* 0x000000fffffff290 */ /* 0x000fe4000fffe0ff */
[----:B-12---:R-:W1:Y:S08]  /*1f40*/  @!P0 LDC R6, c[0x0][0x9a0] ;  /* 0x00026800ff068b82 */ /* 0x006e700000000800 */
[----:B------:R-:W2:Y:S01]  /*1f50*/  @!P0 LDC.64 R12, c[0x0][0x998] ;  /* 0x00026600ff0c8b82 */ /* 0x000ea20000000a00 */
[----:B-1----:R-:W-:Y:S05]  /*1f60*/  @!P0 IMAD R0, R9, R6, R0 ;  /* 0x0000000609008224 */ /* 0x002fea00078e0200 */
[C---:B------:R-:W-:Y:S04]  /*1f70*/  @!P0 IADD3 R7, P2, PT, R0.reuse, UR14, RZ ;  /* 0x0000000e00078c10 */ /* 0x040fe8000ff5e0ff */
[----:B------:R-:W-:Y:S02]  /*1f80*/  @!P0 LEA.HI.X.SX32 R0, R0, RZ, 0x1, P2 ;  /* 0x000000ff00008211 */ /* 0x000fe400010f0eff */
[C---:B--2---:R-:W-:Y:S04]  /*1f90*/  @!P0 LEA R6, P2, R7.reuse, R12, 0x1 ;  /* 0x0000000c07068211 */ /* 0x044fe800078408ff */
[----:B------:R-:W-:Y:S05]  /*1fa0*/  @!P0 LEA.HI.X R7, R7, R13, R0, 0x1, P2 ;  /* 0x0000000d07078211 */ /* 0x000fea00010f0c00 */
[----:B------:R3:W-:Y:S04]  /*1fb0*/  @!P0 STG.E.U16 desc[UR22][R6.64], RZ ;  /* 0x000000ff06008986 */ /* 0x0007e8000c101516 */
.L_x_3423:
[----:B------:R-:W-:Y:S05]  /*1fc0*/  BSYNC.RECONVERGENT B0 ;  /* 0x0000000000007941 */ /* 0x000fea0003800200 */
.L_x_3422:
[----:B------:R-:W-:Y:S01]  /*1fd0*/  IADD3 R8, PT, PT, R14, R3, R14 ;  /* 0x000000030e087210 */ /* 0x000fe20007ffe00e */
[----:B------:R-:W-:Y:S04]  /*1fe0*/  BSSY.RECONVERGENT B0, `(.L_x_3424) ;  /* 0x000000d000007945 */ /* 0x000fe80003800200 */
[----:B------:R-:W-:Y:S05]  /*1ff0*/  @P1 BRA `(.L_x_3425) ;  /* 0x00000000002c1947 */ /* 0x000fea0003800000 */
[----:B------:R-:W-:Y:S04]  /*2000*/  SHF.R.U32.HI R0, RZ, 0x7, R4 ;  /* 0x00000007ff007819 */ /* 0x000fe80000011604 */
[----:B------:R-:W-:Y:S11]  /*2010*/  ISETP.GE.AND P0, PT, R0, UR4, PT ;  /* 0x0000000400007c0c */ /* 0x000ff6000bf06270 */
[----:B------:R-:W-:Y:S02]  /*2020*/  @!UPT UIADD3 URZ, UPT, UPT, URZ, URZ, URZ ;  /* 0x000000fffffff290 */ /* 0x000fe4000fffe0ff */
[----:B------:R-:W4:Y:S08]  /*2030*/  @!P0 LDC R3, c[0x0][0x9a0] ;  /* 0x00026800ff038b82 */ /* 0x000f300000000800 */
[----:B-123--:R-:W1:Y:S01]  /*2040*/  @!P0 LDC.64 R6, c[0x0][0x998] ;  /* 0x00026600ff068b82 */ /* 0x00ee620000000a00 */
[----:B----4-:R-:W-:Y:S05]  /*2050*/  @!P0 IMAD R0, R10, R3, R0 ;  /* 0x000000030a008224 */ /* 0x010fea00078e0200 */
[C---:B------:R-:W-:Y:S04]  /*2060*/  @!P0 IADD3 R3, P1, PT, R0.reuse, UR14, RZ ;  /* 0x0000000e00038c10 */ /* 0x040fe8000ff3e0ff */
[----:B------:R-:W-:Y:S02]  /*2070*/  @!P0 LEA.HI.X.SX32 R0, R0, RZ, 0x1, P1 ;  /* 0x000000ff00008211 */ /* 0x000fe400008f0eff */
[C---:B-1----:R-:W-:Y:S04]  /*2080*/  @!P0 LEA R6, P1, R3.reuse, R6, 0x1 ;  /* 0x0000000603068211 */ /* 0x042fe800078208ff */
[----:B------:R-:W-:Y:S05]  /*2090*/  @!P0 LEA.HI.X R7, R3, R7, R0, 0x1, P1 ;  /* 0x0000000703078211 */ /* 0x000fea00008f0c00 */
[----:B------:R4:W-:Y:S04]  /*20a0*/  @!P0 STG.E.U16 desc[UR22][R6.64], RZ ;  /* 0x000000ff06008986 */ /* 0x0009e8000c101516 */
.L_x_3425:
[----:B------:R-:W-:Y:S05]  /*20b0*/  BSYNC.RECONVERGENT B0 ;  /* 0x0000000000007941 */ /* 0x000fea0003800200 */
.L_x_3424:
        /* <DEDUP_REMOVED lines=8> */
.L_x_3417:
[----:B------:R-:W-:Y:S05]  /*2140*/  EXIT ;  /* 0x000000000000794d */ /* 0x000fea0003800000 */
.L_x_3396:
[----:B------:R-:W-:-:S13]  /*2150*/  ISETP.GT.AND P0, PT, R89, 0x2, PT ;  /* 0x000000025900780c */ /* 0x000fda0003f04270 */
[----:B------:R-:W-:Y:S05]  /*2160*/  @P0 BRA `(.L_x_3427) ;  /* 0x0000004400dc0947 */ /* 0x000fea0003800000 */
[----:B--2---:R-:W-:-:S05]  /*2170*/  IMAD.MOV.U32 R2, RZ, RZ, -0x1 ;  /* 0xffffffffff027424 */ /* 0x004fca00078e00ff */
[----:B------:R-:W-:-:S05]  /*2180*/  VIADDMNMX.U32 R4, R89, R2, 0x2, PT ;  /* 0x0000000259047446 */ /* 0x000fca0003800002 */
[----:B------:R-:W-:-:S06]  /*2190*/  IMAD.SHL.U32 R4, R4, 0x4, RZ ;  /* 0x0000000404047824 */ /* 0x000fcc00078e00ff */
[----:B------:R-:W1:Y:S02]  /*21a0*/  LDC R4, c[0x2][R4] ;  /* 0x0080000004047b82 */ /* 0x000e640000000800 */
[----:B-1----:R-:W-:-:S04]  /*21b0*/  SHF.R.S32.HI R5, RZ, 0x1f, R4 ;  /* 0x0000001fff057819 */ /* 0x002fc80000011404 */
.L_x_7178:
[----:B------:R-:W-:Y:S05]  /*21c0*/  BRX R4 -0x21d0                                                                                                                                                                                                                                                                                                                                                                                                                                                           (*"BRANCH_TARGETS .L_x_7179,.L_x_7180,.L_x_7181"*) ;  /* 0xffffffdc048c7949 */ /* 0x000fea000383ffff */
.L_x_7179:
[----:B------:R-:W-:-:S08]  /*21d0*/  NOP ;  /* 0x0000000000007918 */ /* 0x000fd00000000000 */
[----:B------:R-:W1:-:S00]  /*21e0*/  USETMAXREG.DEALLOC.CTAPOOL 0x60 ;  /* 0x00000060000079c8 */ /* 0x000e4000080e0500 */
[----:B-1----:R-:W-:Y:S01]  /*21f0*/  LOP3.LUT P1, RZ, R0, 0x2, RZ, 0xc0, !PT ;  /* 0x0000000200ff7812 */ /* 0x002fe2000782c0ff */
[----:B------:R-:W-:-:S12]  /*2200*/  BSSY.RECONVERGENT B0, `(.L_x_3428) ;  /* 0x0000003000007945 */ /* 0x000fd80003800200 */
[----:B------:R-:W-:Y:S05]  /*2210*/  @!P1 BRA `(.L_x_3429) ;  /* 0x0000000000049947 */ /* 0x000fea0003800000 */
[----:B------:R-:W-:Y:S05]  /*2220*/  BPT.TRAP 0x1 ;  /* 0x000000040000795c */ /* 0x000fea0000300000 */
.L_x_3429:
[----:B------:R-:W-:Y:S05]  /*2230*/  BSYNC.RECONVERGENT B0 ;  /* 0x0000000000007941 */ /* 0x000fea0003800200 */
.L_x_3428:
[----:B------:R-:W1:Y:S01]  /*2240*/  S2UR UR40, SR_CgaCtaId ;  /* 0x00000000002879c3 */ /* 0x000e620000008800 */
[----:B------:R-:W-:Y:S01]  /*2250*/  UMOV UR4, 0x400 ;  /* 0x0000040000047882 */ /* 0x000fe20000000000 */
[----:B------:R-:W-:Y:S01]  /*2260*/  IMAD.MOV.U32 R12, RZ, RZ, 0x1 ;  /* 0x00000001ff0c7424 */ /* 0x000fe200078e00ff */
[----:B------:R-:W-:-:S04]  /*2270*/  LOP3.LUT P1, RZ, R0, 0x4, RZ, 0xc0, !PT ;  /* 0x0000000400ff7812 */ /* 0x000fc8000782c0ff */
[----:B------:R-:W-:-:S09]  /*2280*/  SHF.L.U32 R12, R12, 0x1f, RZ ;  /* 0x0000001f0c0c7819 */ /* 0x000fd200000006ff */
[----:B------:R-:W-:Y:S01]  /*2290*/  @!P1 IMAD.MOV.U32 R2, RZ, RZ, 0x4000 ;  /* 0x00004000ff029424 */ /* 0x000fe200078e00ff */
[----:B-1----:R-:W-:-:S09]  /*22a0*/  ULEA UR40, UR40, UR4, 0x18 ;  /* 0x0000000428287291 */ /* 0x002fd2000f8ec0ff */
[----:B------:R-:W1:Y:S02]  /*22b0*/  SYNCS.PHASECHK.TRANS64.TRYWAIT P0, [UR40+0x24810], R12 ;  /* 0x0248100cff0075a7 */ /* 0x000e640008001128 */
[----:B-1----:R-:W-:Y:S05]  /*22c0*/  @!P0 BRA `(.L_x_3430) ;  /* 0x000000e800a08947 */ /* 0x002fea0003800000 */
.L_x_3617:
[----:B------:R-:W-:Y:S01]  /*22d0*/  LOP3.LUT P1, RZ, R0, 0x4, RZ, 0xc0, !PT ;  /* 0x0000000400ff7812 */ /* 0x000fe2000782c0ff */
[----:B------:R-:W-:Y:S01]  /*22e0*/  BSSY.RECONVERGENT B0, `(.L_x_3431) ;  /* 0x0000005000007945 */ /* 0x000fe20003800200 */
[----:B------:R-:W-:-:S11]  /*22f0*/  PLOP3.LUT P5, PT, P2, P5, PT, 0xf8, 0x8f ;  /* 0x00000000008f781c */ /* 0x000fd600017abf70 */
[----:B------:R2:W-:Y:S02]  /*2300*/  @!P1 SYNCS.ARRIVE.TRANS64 RZ, [UR40+0x24800], R2 ;  /* 0x02480002ffff99a7 */ /* 0x0005e40008000028 */
[----:B------:R-:W-:Y:S05]  /*2310*/  @!P5 BRA `(.L_x_3432) ;  /* 0x000000000004d947 */ /* 0x000fea0003800000 */
[----:B------:R-:W-:Y:S05]  /*2320*/  BPT.TRAP 0x1 ;  /* 0x000000040000795c */ /* 0x000fea0000300000 */
.L_x_3432:
[----:B------:R-:W-:Y:S05]  /*2330*/  BSYNC.RECONVERGENT B0 ;  /* 0x0000000000007941 */ /* 0x000fea0003800200 */
.L_x_3431:
[----:B--2---:R-:W-:Y:S01]  /*2340*/  LOP3.LUT P0, R2, R3, 0x1f, RZ, 0xc0, !PT ;  /* 0x0000001f03027812 */ /* 0x004fe2000780c0ff */
[----:B------:R-:W-:Y:S03]  /*2350*/  BSSY.RECONVERGENT B0, `(.L_x_3433) ;  /* 0x0000004000007945 */ /* 0x000fe60003800200 */
[----:B------:R-:W-:-:S13]  /*2360*/  PLOP3.LUT P0, PT, P0, P1, PT, 0x8f, 0xf8 ;  /* 0x0000000000f8781c */ /* 0x000fda0000703177 */
[----:B------:R-:W-:Y:S05]  /*2370*/  @P0 BRA `(.L_x_3434) ;  /* 0x0000000000040947 */ /* 0x000fea0003800000 */
[----:B------:R-:W-:Y:S05]  /*2380*/  BPT.TRAP 0x1 ;  /* 0x000000040000795c */ /* 0x000fea0000300000 */
.L_x_3434:
[----:B------:R-:W-:Y:S05]  /*2390*/  BSYNC.RECONVERGENT B0 ;  /* 0x0000000000007941 */ /* 0x000fea0003800200 */
.L_x_3433:
[----:B------:R-:W-:Y:S01]  /*23a0*/  LOP3.LUT P0, RZ, R0, 0x2, RZ, 0xc0, !PT ;  /* 0x0000000200ff7812 */ /* 0x000fe2000780c0ff */
[----:B------:R-:W-:-:S12]  /*23b0*/  BSSY.RECONVERGENT B0, `(.L_x_3435) ;  /* 0x0000003000007945 */ /* 0x000fd80003800200 */
[----:B------:R-:W-:Y:S05]  /*23c0*/  @!P0 BRA `(.L_x_3436) ;  /* 0x0000000000048947 */ /* 0x000fea0003800000 */
[----:B------:R-:W-:Y:S05]  /*23d0*/  BPT.TRAP 0x1 ;  /* 0x000000040000795c */ /* 0x000fea0000300000 */
.L_x_3436:
[----:B------:R-:W-:Y:S05]  /*23e0*/  BSYNC.RECONVERGENT B0 ;  /* 0x0000000000007941 */ /* 0x000fea0003800200 */
.L_x_3435:
[----:B------:R-:W2:Y:S01]  /*23f0*/  LDCU.64 UR4, c[0x0][0x348] ;  /* 0x00006900ff0477ac */ /* 0x000ea20008000a00 */
[----:B------:R-:W-:Y:S02]  /*2400*/  @!P1 MOV R3, 0x4000 ;  /* 0x0000400000039802 */ /* 0x000fe40000000f00 */
[----:B------:R-:W-:Y:S01]  /*2410*/  ISETP.NE.AND P6, PT, R89, 0x1, PT ;  /* 0x000000015900780c */ /* 0x000fe20003fc5270 */
[----:B------:R-:W3:Y:S01]  /*2420*/  LDCU.64 UR16, c[0x0][0x348] ;  /* 0x00006900ff1077ac */ /* 0x000ee20008000a00 */
        /* <DEDUP_REMOVED lines=8> */
[----:B--2---:R-:W-:Y:S01]  /*24b0*/  UIADD3 UR6, UP1, UPT, UR4, 0x100, URZ ;  /* 0x0000010004067890 */ /* 0x004fe2000ff3e0ff */
[----:B------:R-:W-:Y:S01]  /*24c0*/  UMOV UR45, UR14 ;  /* 0x0000000e002d7c82 */ /* 0x000fe20008000000 */
[----:B------:R-:W-:Y:S01]  /*24d0*/  UMOV UR10, URZ ;  /* 0x000000ff000a7c82 */ /* 0x000fe20008000000 */
[----:B---3--:R-:W-:-:S02]  /*24e0*/  UIADD3 UR4, UP0, UPT, UR16, 0x300, URZ ;  /* 0x0000030010047890 */ /* 0x008fc4000ff1e0ff */
[----:B------:R-:W-:Y:S02]  /*24f0*/  UIADD3.X UR7, UPT, UPT, URZ, UR5, URZ, UP1, !UPT ;  /* 0x00000005ff077290 */ /* 0x000fe40008ffe4ff */
[----:B------:R-:W-:Y:S01]  /*2500*/  UIADD3.X UR5, UPT, UPT, URZ, UR17, URZ, UP0, !UPT ;  /* 0x00000011ff057290 */ /* 0x000fe200087fe4ff */
[----:B------:R-:W-:Y:S01]  /*2510*/  UMOV UR11, URZ ;  /* 0x000000ff000b7c82 */ /* 0x000fe20008000000 */
[----:B------:R-:W-:-:S05]  /*2520*/  UMOV UR12, URZ ;  /* 0x000000ff000c7c82 */ /* 0x000fca0008000000 */
[----:B------:R4:W-:Y:S02]  /*2530*/  UTMALDG.4D [UR40], [UR6], desc[UR18] ;  /* 0x00001228060075b4 */ /* 0x0009e40008019000 */
[----:B------:R4:W-:Y:S01]  /*2540*/  UTMALDG.5D [UR8], [UR4], desc[UR18] ;  /* 0x00001208040075b4 */ /* 0x0009e20008021000 */
[----:B------:R-:W2:Y:S02]  /*2550*/  SYNCS.PHASECHK.TRANS64.TRYWAIT P0, [UR40+0x24838], R12 ;  /* 0x0248380cff0075a7 */ /* 0x000ea40008001128 */
[----:B--2-4-:R-:W-:Y:S05]  /*2560*/  @!P0 BRA `(.L_x_3437) ;  /* 0x000000e800108947 */ /* 0x014fea0003800000 */
.L_x_3619:
[----:B------:R-:W3:Y:S01]  /*2570*/  LDCU UR4, c[0x0][0x40c] ;  /* 0x00008180ff0477ac */ /* 0x000ee20008000800 */
[----:B------:R-:W4:Y:S01]  /*2580*/  LDC.64 R14, c[0x0][0x400] ;  /* 0x00010000ff0e7b82 */ /* 0x000f220000000a00 */
[C---:B------:R-:W-:Y:S01]  /*2590*/  IMAD.SHL.U32 R18, R2.reuse, 0x4, RZ ;  /* 0x0000000402127824 */ /* 0x040fe200078e00ff */
[----:B------:R-:W-:Y:S01]  /*25a0*/  LEA R2, R2, UR40, 0x4 ;  /* 0x0000002802027c11 */ /* 0x000fe2000f8e20ff */
[----:B------:R-:W5:Y:S02]  /*25b0*/  LDCU UR5, c[0x0][0x410] ;  /* 0x00008200ff0577ac */ /* 0x000f640008000800 */
[C---:B------:R-:W-:Y:S01]  /*25c0*/  VIADD R5, R18.reuse, 0x1 ;  /* 0x0000000112057836 */ /* 0x040fe20000000000 */
[C---:B-1----:R-:W-:Y:S02]  /*25d0*/  IADD3 R4, PT, PT, R18.reuse, 0x2, RZ ;  /* 0x0000000212047810 */ /* 0x042fe40007ffe0ff */
[-C--:B------:R-:W-:Y:S02]  /*25e0*/  ISETP.GE.AND P3, PT, R18, R6.reuse, PT ;  /* 0x000000061200720c */ /* 0x080fe40003f66270 */
[----:B------:R-:W-:-:S02]  /*25f0*/  ISETP.GE.AND P2, PT, R5, R6, PT ;  /* 0x000000060500720c */ /* 0x000fc40003f46270 */
[----:B------:R-:W-:Y:S01]  /*2600*/  ISETP.GE.AND P1, PT, R4, R6, PT ;  /* 0x000000060400720c */ /* 0x000fe20003f26270 */
[----:B---3--:R-:W-:-:S04]  /*2610*/  UIMAD UR4, UR13, UR4, URZ ;  /* 0x000000040d0472a4 */ /* 0x008fc8000f8e02ff */
[----:B-----5:R-:W-:-:S06]  /*2620*/  UIMAD UR4, UR14, UR5, UR4 ;  /* 0x000000050e0472a4 */ /* 0x020fcc000f8e0204 */
[----:B--2---:R-:W-:-:S04]  /*2630*/  VIADD R3, R18, UR4 ;  /* 0x0000000412037c36 */ /* 0x004fc80008000000 */
[C---:B------:R-:W-:Y:S01]  /*2640*/  VIADD R8, R3.reuse, 0x2 ;  /* 0x0000000203087836 */ /* 0x040fe20000000000 */
[C---:B------:R-:W-:Y:S01]  /*2650*/  IADD3 R10, PT, PT, R3.reuse, 0x1, RZ ;  /* 0x00000001030a7810 */ /* 0x040fe20007ffe0ff */
[C-C-:B----4-:R-:W-:Y:S01]  /*2660*/  IMAD.WIDE.U32 R4, R3.reuse, 0x4, R14.reuse ;  /* 0x0000000403047825 */ /* 0x150fe200078e000e */
[----:B------:R-:W-:Y:S02]  /*2670*/  IADD3 R7, PT, PT, R3, 0x3, RZ ;  /* 0x0000000303077810 */ /* 0x000fe40007ffe0ff */
[----:B------:R-:W-:Y:S01]  /*2680*/  IADD3 R3, PT, PT, R18, 0x3, RZ ;  /* 0x0000000312037810 */ /* 0x000fe20007ffe0ff */
[--C-:B------:R-:W-:Y:S01]  /*2690*/  IMAD.WIDE.U32 R10, R10, 0x4, R14.reuse ;  /* 0x000000040a0a7825 */ /* 0x100fe200078e000e */
[----:B------:R-:W-:Y:S01]  /*26a0*/  @!PT LDS RZ, [RZ] ;  /* 0x00000000fffff984 */ /* 0x000fe20000000800 */
[----:B------:R-:W-:Y:S01]  /*26b0*/  @!PT LDS RZ, [RZ] ;  /* 0x00000000fffff984 */ /* 0x000fe20000000800 */
[----:B------:R-:W-:Y:S01]  /*26c0*/  @!PT LDS RZ, [RZ] ;  /* 0x00000000fffff984 */ /* 0x000fe20000000800 */
[----:B------:R1:W-:Y:S02]  /*26d0*/  LDGSTS.E.LTC128B [R2+0x24000], desc[UR22][R4.64], !P3 ;  /* 0x2400000004027fae */ /* 0x0003e4000d9a1216 */
[----:B------:R-:W-:Y:S01]  /*26e0*/  ISETP.GE.AND P0, PT, R3, R6, PT ;  /* 0x000000060300720c */ /* 0x000fe20003f06270 */
[--C-:B------:R-:W-:Y:S01]  /*26f0*/  IMAD.WIDE.U32 R8, R8, 0x4, R14.reuse ;  /* 0x0000000408087825 */ /* 0x100fe200078e000e */
[----:B------:R2:W-:Y:S04]  /*2700*/  LDGSTS.E.LTC128B [R2+0x24004], desc[UR22][R10.64], !P2 ;  /* 0x240040000a027fae */ /* 0x0005e8000d1a1216 */
[----:B------:R2:W-:Y:S01]  /*2710*/  LDGSTS.E.LTC128B [R2+0x24008], desc[UR22][R8.64], !P1 ;  /* 0x2400800008027fae */ /* 0x0005e2000c9a1216 */
[----:B-1----:R-:W-:-:S06]  /*2720*/  IMAD.WIDE.U32 R4, R7, 0x4, R14 ;  /* 0x0000000407047825 */ /* 0x002fcc00078e000e */
[----:B------:R2:W-:Y:S01]  /*2730*/  LDGSTS.E.LTC128B [R2+0x2400c], desc[UR22][R4.64], !P0 ;  /* 0x2400c00004027fae */ /* 0x0005e2000c1a1216 */
[----:B------:R-:W-:Y:S01]  /*2740*/  NOP ;  /* 0x0000000000007918 */ /* 0x000fe20000000000 */
[----:B------:R-:W-:Y:S02]  /*2750*/  SYNCS.ARRIVE.TRANS64.RED.A0T1 RZ, [UR40+0x24830], RZ ;  /* 0x024830ffffff79a7 */ /* 0x000fe40008200428 */
[----:B------:R-:W-:Y:S01]  /*2760*/  ARRIVES.LDGSTSBAR.64.TRANSCNT [UR40+0x24830] ;  /* 0x02483000ff0079b0 */ /* 0x000fe20008002a28 */
[----:B------:R-:W-:Y:S01]  /*2770*/  NOP ;  /* 0x0000000000007918 */ /* 0x000fe20000000000 */
[----:B------:R-:W-:Y:S05]  /*2780*/  @!P6 BRA `(.L_x_3438) ;  /* 0x000000000004e947 */ /* 0x000fea0003800000 */
[----:B------:R-:W-:Y:S05]  /*2790*/  BPT.TRAP 0x1 ;  /* 0x000000040000795c */ /* 0x000fea0000300000 */
.L_x_3438:
[----:B------:R-:W-:Y:S01]  /*27a0*/  SYNCS.ARRIVE.TRANS64.A1T0 RZ, [UR40+0x24830], RZ ;  /* 0x024830ffffff79a7 */ /* 0x000fe20008100028 */
[----:B------:R-:W-:Y:S05]  /*27b0*/  BRA.U !UP2, `(.L_x_3439) ;  /* 0x000000010a047547 */ /* 0x000fea000b800000 */
[----:B------:R-:W-:Y:S05]  /*27c0*/  BPT.TRAP 0x1 ;  /* 0x000000040000795c */ /* 0x000fea0000300000 */
.L_x_3439:
[----:B------:R-:W-:-:S13]  /*27d0*/  LOP3.LUT P4, RZ, R0, 0x4, RZ, 0xc0, !PT ;  /* 0x0000000400ff7812 */ /* 0x000fda000788c0ff */
[----:B------:R-:W-:Y:S01]  /*27e0*/  @!P4 MOV R3, 0x4000 ;  /* 0x000040000003c802 */ /* 0x000fe20000000f00 */
[----:B------:R-:W1:Y:S02]  /*27f0*/  SYNCS.PHASECHK.TRANS64.TRYWAIT P4, [UR40+0x24828], R12 ;  /* 0x0248280cff0075a7 */ /* 0x000e640008081128 */
[----:B-1----:R-:W-:Y:S05]  /*2800*/  @!P4 BRA `(.L_x_3440) ;  /* 0x000000e40080c947 */ /* 0x002fea0003800000 */
.L_x_3621:
[----:B------:R-:W-:Y:S01]  /*2810*/  LOP3.LUT P4, RZ, R0, 0x4, RZ, 0xc0, !PT ;  /* 0x0000000400ff7812 */ /* 0x000fe2000788c0ff */
[----:B------:R-:W-:-:S12]  /*2820*/  UPLOP3.LUT UP3, UPT, UP4, UP3, UPT, 0xf8, 0x8f ;  /* 0x00000000008f789c */ /* 0x000fd80002767f70 */
[----:B------:R3:W-:Y:S01]  /*2830*/  @!P4 SYNCS.ARRIVE.TRANS64 RZ, [UR40+0x24820], R3 ;  /* 0x02482003ffffc9a7 */ /* 0x0007e20008000028 */
[----:B------:R-:W-:Y:S05]  /*2840*/  BRA.U !UP3, `(.L_x_3441) ;  /* 0x000000010b047547 */ /* 0x000fea000b800000 */
[----:B------:R-:W-:Y:S05]  /*2850*/  BPT.TRAP 0x1 ;  /* 0x000000040000795c */ /* 0x000fea0000300000 */
.L_x_3441:
[----:B---3--:R-:W-:Y:S01]  /*2860*/  P2R R3, PR, RZ, 0x1 ;  /* 0x00000001ff037803 */ /* 0x008fe20000000000 */
[----:B------:R-:W-:Y:S01]  /*2870*/  BSSY.RECONVERGENT B0, `(.L_x_3442) ;  /* 0x0000007000007945 */ /* 0x000fe20003800200 */
[----:B------:R-:W-:Y:S02]  /*2880*/  LOP3.LUT P0, RZ, R0, 0x4, RZ, 0xc0, !PT ;  /* 0x0000000400ff7812 */ /* 0x000fe4000780c0ff */
[----:B------:R-:W-:-:S04]  /*2890*/  LOP3.LUT P4, R19, R19, 0x1f, RZ, 0xc0, !PT ;  /* 0x0000001f13137812 */ /* 0x000fc8000788c0ff */
[----:B------:R-:W-:Y:S02]  /*28a0*/  PLOP3.LUT P4, PT, P4, P0, PT, 0x8f, 0xf8 ;  /* 0x0000000000f8781c */ /* 0x000fe40002781177 */
[----:B------:R-:W-:-:S11]  /*28b0*/  ISETP.NE.AND P0, PT, R3, RZ, PT ;  /* 0x000000ff0300720c */ /* 0x000fd60003f05270 */
[----:B------:R-:W-:Y:S05]  /*28c0*/  @P4 BRA `(.L_x_3443) ;  /* 0x0000000000044947 */ /* 0x000fea0003800000 */
[----:B------:R-:W-:Y:S05]  /*28d0*/  BPT.TRAP 0x1 ;  /* 0x000000040000795c */ /* 0x000fea0000300000 */
.L_x_3443:
[----:B------:R-:W-:Y:S05]  /*28e0*/  BSYNC.RECONVERGENT B0 ;  /* 0x0000000000007941 */ /* 0x000fea0003800200 */
.L_x_3442:
[----:B------:R-:W-:Y:S05]  /*28f0*/  BRA.U !UP2, `(.L_x_3444) ;  /* 0x000000010a047547 */ /* 0x000fea000b800000 */
[----:B------:R-:W-:Y:S05]  /*2900*/  BPT.TRAP 0x1 ;  /* 0x000000040000795c */ /* 0x000fea0000300000 */
.L_x_3444:
[----:B------:R-:W3:Y:S01]  /*2910*/  LDCU.64 UR6, c[0x0][0x348] ;  /* 0x00006900ff0677ac */ /* 0x000ee20008000a00 */
[----:B------:R-:W-:Y:S01]  /*2920*/  LOP3.LUT P4, RZ, R0, 0x4, RZ, 0xc0, !PT ;  /* 0x0000000400ff7812 */ /* 0x000fe2000788c0ff */
[----:B------:R-:W4:Y:S01]  /*2930*/  LDCU.64 UR10, c[0x0][0x348] ;  /* 0x00006900ff0a77ac */ /* 0x000f220008000a00 */
[----:B------:R-:W-:Y:S02]  /*2940*/  UIADD3 UR16, UPT, UPT, UR40, 0x4000, URZ ;  /* 0x0000400028107890 */ /* 0x000fe4000fffe0ff */
[----:B------:R-:W-:Y:S02]  /*2950*/  UIADD3 UR17, UPT, UPT, UR40, 0x24820, URZ ;  /* 0x0002482028117890 */ /* 0x000fe4000fffe0ff */
[----:B------:R-:W-:Y:S02]  /*2960*/  UIADD3 UR8, UPT, UPT, UR40, 0x10000, URZ ;  /* 0x0001000028087890 */ /* 0x000fe4000fffe0ff */
[----:B------:R-:W-:-:S05]  /*2970*/  UIADD3 UR9, UPT, UPT, UR40, 0x24820, URZ ;  /* 0x0002482028097890 */ /* 0x000fca000fffe0ff */
[----:B------:R-:W-:Y:S01]  /*2980*/  @!P4 MOV R3, 0x4000 ;  /* 0x000040000003c802 */ /* 0x000fe20000000f00 */
[----:B------:R-:W-:Y:S01]  /*2990*/  UMOV UR26, 0x0 ;  /* 0x00000000001a7882 */ /* 0x000fe20000000000 */
[----:B------:R-:W-:Y:S01]  /*29a0*/  UMOV UR27, 0x10000000 ;  /* 0x10000000001b7882 */ /* 0x000fe20000000000 */
[----:B---3--:R-:W-:Y:S01]  /*29b0*/  UIADD3 UR6, UP0, UPT, UR6, 0x200, URZ ;  /* 0x0000020006067890 */ /* 0x008fe2000ff1e0ff */
[----:B------:R3:W-:Y:S01]  /*29c0*/  @!P4 SYNCS.ARRIVE.TRANS64.RED.A0TR RZ, [UR40+0x24820], R3 ;  /* 0x02482003ffffc9a7 */ /* 0x0007e20008300428 */
[----:B------:R-:W-:Y:S01]  /*29d0*/  UMOV UR18, URZ ;  /* 0x000000ff00127c82 */ /* 0x000fe20008000000 */
[----:B------:R-:W-:Y:S01]  /*29e0*/  UMOV UR19, UR43 ;  /* 0x0000002b00137c82 */ /* 0x000fe20008000000 */
        /* <DEDUP_REMOVED lines=11> */
[----:B---3--:R-:W-:Y:S05]  /*2aa0*/  BPT.TRAP 0x1 ;  /* 0x000000040000795c */ /* 0x008fea0000300000 */
.L_x_3445:
[----:B------:R-:W4:Y:S02]  /*2ab0*/  SYNCS.PHASECHK.TRANS64.TRYWAIT P4, [UR40+0x24848], R12 ;  /* 0x0248480cff0075a7 */ /* 0x000f240008081128 */
[----:B----4-:R-:W-:Y:S05]  /*2ac0*/  @!P4 BRA `(.L_x_3446) ;  /* 0x000000e000e8c947 */ /* 0x010fea0003800000 */
.L_x_3623:
[----:B------:R-:W4:Y:S01]  /*2ad0*/  LDCU UR5, c[0x0][0x424] ;  /* 0x00008480ff0577ac */ /* 0x000f220008000800 */
[----:B--2---:R-:W1:Y:S01]  /*2ae0*/  LDC.64 R10, c[0x0][0x418] ;  /* 0x00010600ff0a7b82 */ /* 0x004e620000000a00 */
[----:B---3--:R-:W2:Y:S01]  /*2af0*/  LDCU UR6, c[0x0][0x428] ;  /* 0x00008500ff0677ac */ /* 0x008ea20008000800 */
[----:B----4-:R-:W-:-:S04]  /*2b00*/  UIMAD UR5, UR13, UR5, URZ ;  /* 0x000000050d0572a4 */ /* 0x010fc8000f8e02ff */
[----:B--2---:R-:W-:-:S06]  /*2b10*/  UIMAD UR5, UR14, UR6, UR5 ;  /* 0x000000060e0572a4 */ /* 0x004fcc000f8e0205 */
[----:B------:R-:W-:-:S04]  /*2b20*/  IADD3 R3, PT, PT, R18, UR5, RZ ;  /* 0x0000000512037c10 */ /* 0x000fc8000fffe0ff */
[C---:B------:R-:W-:Y:S01]  /*2b30*/  IADD3 R8, PT, PT, R3.reuse, 0x1, RZ ;  /* 0x0000000103087810 */ /* 0x040fe20007ffe0ff */
[C---:B-1----:R-:W-:Y:S01]  /*2b40*/  IMAD.WIDE.U32 R4, R3.reuse, 0x4, R10 ;  /* 0x0000000403047825 */ /* 0x042fe200078e000a */
[----:B------:R-:W-:-:S03]  /*2b50*/  IADD3 R6, PT, PT, R3, 0x2, RZ ;  /* 0x0000000203067810 */ /* 0x000fc60007ffe0ff */
[--C-:B------:R-:W-:Y:S01]  /*2b60*/  IMAD.WIDE.U32 R8, R8, 0x4, R10.reuse ;  /* 0x0000000408087825 */ /* 0x100fe200078e000a */
[----:B------:R-:W-:Y:S01]  /*2b70*/  @!PT LDS RZ, [RZ] ;  /* 0x00000000fffff984 */ /* 0x000fe20000000800 */
[----:B------:R-:W-:Y:S01]  /*2b80*/  @!PT LDS RZ, [RZ] ;  /* 0x00000000fffff984 */ /* 0x000fe20000000800 */
[----:B------:R-:W-:Y:S01]  /*2b90*/  @!PT LDS RZ, [RZ] ;  /* 0x00000000fffff984 */ /* 0x000fe20000000800 */
[----:B------:R1:W-:Y:S03]  /*2ba0*/  LDGSTS.E.LTC128B [R2+0x24200], desc[UR22][R4.64], !P3 ;  /* 0x2420000004027fae */ /* 0x0003e6000d9a1216 */
[----:B------:R-:W-:Y:S01]  /*2bb0*/  IMAD.WIDE.U32 R6, R6, 0x4, R10 ;  /* 0x0000000406067825 */ /* 0x000fe200078e000a */
[----:B------:R2:W-:Y:S04]  /*2bc0*/  LDGSTS.E.LTC128B [R2+0x24204], desc[UR22][R8.64], !P2 ;  /* 0x2420400008027fae */ /* 0x0005e8000d1a1216 */
[----:B------:R2:W-:Y:S01]  /*2bd0*/  LDGSTS.E.LTC128B [R2+0x24208], desc[UR22][R6.64], !P1 ;  /* 0x2420800006027fae */ /* 0x0005e2000c9a1216 */
[----:B-1----:R-:W-:-:S05]  /*2be0*/  IADD3 R4, PT, PT, R3, 0x3, RZ ;  /* 0x0000000303047810 */ /* 0x002fca0007ffe0ff */
        /* <DEDUP_REMOVED lines=8> */
.L_x_3447:
[----:B------:R-:W3:Y:S01]  /*2c70*/  LDL R3, [R1] ;  /* 0x0000000001037983 */ /* 0x000ee20000100800 */
[----:B------:R-:W-:Y:S01]  /*2c80*/  SYNCS.ARRIVE.TRANS64.A1T0 RZ, [UR40+0x24840], RZ ;  /* 0x024840ffffff79a7 */ /* 0x000fe20008100028 */
[----:B---3--:R-:W-:-:S13]  /*2c90*/  ISETP.NE.AND P0, PT, R3, 0x1, PT ;  /* 0x000000010300780c */ /* 0x008fda0003f05270 */
[----:B------:R-:W-:Y:S05]  /*2ca0*/  @!P0 EXIT ;  /* 0x000000000000894d */ /* 0x000fea0003800000 */
[----:B------:R-:W1:Y:S01]  /*2cb0*/  LDC.64 R22, c[0x0][0x400] ;  /* 0x00010000ff167b82 */ /* 0x000e620000000a00 */
[----:B------:R-:W-:Y:S02]  /*2cc0*/  HFMA2 R13, -RZ, RZ, 0, 5.9604644775390625e-08 ;  /* 0x00000001ff0d7431 */ /* 0x000fe400000001ff */
[----:B------:R-:W-:Y:S01]  /*2cd0*/  IMAD.MOV.U32 R16, RZ, RZ, RZ ;  /* 0x000000ffff107224 */ /* 0x000fe200078e00ff */
[----:B------:R-:W-:Y:S01]  /*2ce0*/  CS2R R14, SRZ ;  /* 0x00000000000e7805 */ /* 0x000fe2000001ff00 */
[----:B------:R-:W3:Y:S03]  /*2cf0*/  LDCU.64 UR20, c[0x0][0x348] ;  /* 0x00006900ff1477ac */ /* 0x000ee60008000a00 */
[----:B------:R-:W4:Y:S01]  /*2d00*/  LDC.64 R20, c[0x0][0x418] ;  /* 0x00010600ff147b82 */ /* 0x000f220000000a00 */
[----:B------:R-:W1:Y:S01]  /*2d10*/  LDCU UR24, c[0x0][0x380] ;  /* 0x00007000ff1877ac */ /* 0x000e620008000800 */
[----:B------:R-:W1:Y:S01]  /*2d20*/  LDCU UR7, c[0x0][0x408] ;  /* 0x00008100ff0777ac */ /* 0x000e620008000800 */
[----:B------:R-:W1:Y:S01]  /*2d30*/  LDCU UR15, c[0x0][0x420] ;  /* 0x00008400ff0f77ac */ /* 0x000e620008000800 */
[----:B------:R-:W-:Y:S01]  /*2d40*/  UMOV UR6, 0x1 ;  /* 0x0000000100067882 */ /* 0x000fe20000000000 */
[----:B------:R-:W-:Y:S01]  /*2d50*/  UMOV UR19, URZ ;  /* 0x000000ff00137c82 */ /* 0x000fe20008000000 */
[----:B------:R-:W-:-:S05]  /*2d60*/  UMOV UR12, URZ ;  /* 0x000000ff000c7c82 */ /* 0x000fca0008000000 */
.L_x_3466:
[----:B------:R-:W-:Y:S01]  /*2d70*/  UIADD3 UR9, UPT, UPT, UR19, 0x1, URZ ;  /* 0x0000000113097890 */ /* 0x000fe2000fffe0ff */
[----:B--2---:R-:W5:Y:S01]  /*2d80*/  LDL R3, [R1+0x10] ;  /* 0x0000100001037983 */ /* 0x004f620000100800 */
[----:B------:R-:W-:Y:S01]  /*2d90*/  LOP3.LUT P0, RZ, R0, 0x2, RZ, 0xc0, !PT ;  /* 0x0000000200ff7812 */ /* 0x000fe2000780c0ff */
[----:B------:R-:W-:Y:S01]  /*2da0*/  BSSY.RECONVERGENT B0, `(.L_x_3448) ;  /* 0x000000a000007945 */ /* 0x000fe20003800200 */
[----:B-----5:R-:W-:Y:S11]  /*2db0*/  R2UR UR8, R3 ;  /* 0x00000000030872ca */ /* 0x020ff600000e0000 */
[----:B------:R-:W-:Y:S02]  /*2dc0*/  @!UPT UIADD3 URZ, UPT, UPT, URZ, URZ, URZ ;  /* 0x000000fffffff290 */ /* 0x000fe4000fffe0ff */
[----:B------:R-:W-:Y:S02]  /*2dd0*/  UISETP.NE.AND UP0, UPT, UR9, UR8, UPT ;  /* 0x000000080900728c */ /* 0x000fe4000bf05270 */
[----:B------:R-:W-:Y:S02]  /*2de0*/  UIADD3 UR8, UPT, UPT, UR12, 0x1, URZ ;  /* 0x000000010c087890 */ /* 0x000fe4000fffe0ff */
[----:B------:R-:W-:Y:S07]  /*2df0*/  USEL UR19, UR9, URZ, UP0 ;  /* 0x000000ff09137287 */ /* 0x000fee0008000000 */
[----:B------:R-:W-:Y:S07]  /*2e00*/  @UP0 UIADD3 UR8, UPT, UPT, UR12, URZ, URZ ;  /* 0x000000ff0c080290 */ /* 0x000fee000fffe0ff */
[----:B------:R-:W-:Y:S01]  /*2e10*/  UMOV UR12, UR8 ;  /* 0x00000008000c7c82 */ /* 0x000fe20008000000 */
[----:B-1----:R-:W-:Y:S05]  /*2e20*/  @!P0 BRA `(.L_x_3449) ;  /* 0x0000000000048947 */ /* 0x002fea0003800000 */
[----:B-1-3--:R-:W-:Y:S05]  /*2e30*/  BPT.TRAP 0x1 ;  /* 0x000000040000795c */ /* 0x00afea0000300000 */
.L_x_3449:
[----:B-1-3--:R-:W-:Y:S05]  /*2e40*/  BSYNC.RECONVERGENT B0 ;  /* 0x0000000000007941 */ /* 0x00afea0003800200 */
.L_x_3448:
[----:B------:R-:W-:Y:S01]  /*2e50*/  ULEA UR9, UR6, UR40, 0x3 ;  /* 0x0000002806097291 */ /* 0x000fe2000f8e18ff */
[----:B------:R-:W-:Y:S02]  /*2e60*/  SHF.L.U32 R3, R13, 0x1f, RZ ;  /* 0x0000001f0d037819 */ /* 0x000fe400000006ff */
[----:B------:R-:W-:Y:S06]  /*2e70*/  LOP3.LUT P1, RZ, R0, 0x4, RZ, 0xc0, !PT ;  /* 0x0000000400ff7812 */ /* 0x000fec000782c0ff */
[----:B------:R-:W1:Y:S07]  /*2e80*/  SYNCS.PHASECHK.TRANS64.TRYWAIT P0, [UR9+0x24810], R3 ;  /* 0x02481003ff0075a7 */ /* 0x000e6e0008001109 */
[----:B--2---:R-:W-:Y:S01]  /*2e90*/  @!P1 IMAD.MOV.U32 R4, RZ, RZ, 0x4000 ;  /* 0x00004000ff049424 */ /* 0x004fe200078e00ff */
[----:B-1----:R-:W-:Y:S06]  /*2ea0*/  @!P0 BRA `(.L_x_3450) ;  /* 0x000000e000088947 */ /* 0x002fec0003800000 */
.L_x_3625:
[----:B------:R-:W-:Y:S01]  /*2eb0*/  LOP3.LUT P0, RZ, R0, 0x4, RZ, 0xc0, !PT ;  /* 0x0000000400ff7812 */ /* 0x000fe2000780c0ff */
[----:B------:R-:W-:Y:S11]  /*2ec0*/  BSSY.RECONVERGENT B0, `(.L_x_3451) ;  /* 0x0000005000007945 */ /* 0x000ff60003800200 */
[----:B------:R-:W-:Y:S01]  /*2ed0*/  @!UPT UIADD3 URZ, UPT, UPT, URZ, URZ, URZ ;  /* 0x000000fffffff290 */ /* 0x000fe2000fffe0ff */
[----:B------:R2:W-:Y:S01]  /*2ee0*/  @!P0 SYNCS.ARRIVE.TRANS64 RZ, [UR9+0x24800], R4 ;  /* 0x02480004ffff89a7 */ /* 0x0005e20008000009 */
[----:B------:R-:W-:Y:S05]  /*2ef0*/  @!P5 BRA `(.L_x_3452) ;  /* 0x000000000004d947 */ /* 0x000fea0003800000 */
[----:B------:R-:W-:Y:S05]  /*2f00*/  BPT.TRAP 0x1 ;  /* 0x000000040000795c */ /* 0x000fea0000300000 */
.L_x_3452:
[----:B------:R-:W-:Y:S05]  /*2f10*/  BSYNC.RECONVERGENT B0 ;  /* 0x0000000000007941 */ /* 0x000fea0003800200 */
.L_x_3451:
[----:B------:R-:W-:Y:S01]  /*2f20*/  ISETP.EQ.OR P0, PT, R19, RZ, P0 ;  /* 0x000000ff1300720c */ /* 0x000fe20000702670 */
[----:B------:R-:W-:Y:S01]  /*2f30*/  BSSY.RECONVERGENT B0, `(.L_x_3453) ;  /* 0x0000005000007945 */ /* 0x000fe20003800200 */
[----:B------:R-:W-:Y:S11]  /*2f40*/  LOP3.LUT R0, R0, 0xfffffffe, RZ, 0xc0, !PT ;  /* 0xfffffffe00007812 */ /* 0x000ff600078ec0ff */
[----:B------:R-:W-:Y:S01]  /*2f50*/  @P0 LOP3.LUT R0, R0, 0x1, RZ, 0xfc, !PT ;  /* 0x0000000100000812 */ /* 0x000fe200078efcff */
[----:B------:R-:W-:Y:S05]  /*2f60*/  @P0 BRA `(.L_x_3454) ;  /* 0x0000000000040947 */ /* 0x000fea0003800000 */
[----:B------:R-:W-:Y:S05]  /*2f70*/  BPT.TRAP 0x1 ;  /* 0x000000040000795c */ /* 0x000fea0000300000 */
.L_x_3454:
[----:B------:R-:W-:Y:S05]  /*2f80*/  BSYNC.RECONVERGENT B0 ;  /* 0x0000000000007941 */ /* 0x000fea0003800200 */
.L_x_3453:
        /* <DEDUP_REMOVED lines=12> */
[----:B---3--:R-:W-:Y:S05]  /*3050*/  @!P0 BRA `(.L_x_3455) ;  /* 0x0000000000048947 */ /* 0x008fea0003800000 */
[----:B------:R-:W-:Y:S05]  /*3060*/  BPT.TRAP 0x1 ;  /* 0x000000040000795c */ /* 0x000fea0000300000 */
.L_x_3455:
[----:B-1----:R-:W-:Y:S04]  /*3070*/  SHF.L.U32 R3, R15, 0x1f, RZ ;  /* 0x0000001f0f037819 */ /* 0x002fe800000006ff */
[----:B------:R-:W1:Y:S02]  /*3080*/  SYNCS.PHASECHK.TRANS64.TRYWAIT P1, [UR40+0x24838], R3 ;  /* 0x02483803ff0075a7 */ /* 0x000e640008021128 */
[----:B-1----:R-:W-:Y:S05]  /*3090*/  @!P1 BRA `(.L_x_3456) ;  /* 0x000000dc00a49947 */ /* 0x002fea0003800000 */
.L_x_3627:
[----:B------:R-:W-:Y:S02]  /*30a0*/  USHF.L.U32 UR11, UR19, 0x7, URZ ;  /* 0x00000007130b7899 */ /* 0x000fe400080006ff */
[----:B------:R-:W-:Y:S04]  /*30b0*/  UIMAD UR6, UR12, UR7, UR4 ;  /* 0x000000070c0672a4 */ /* 0x000fe8000f8e0204 */
[----:B-1----:R-:W-:Y:S04]  /*30c0*/  VIADD R3, R18, UR11 ;  /* 0x0000000b12037c36 */ /* 0x002fe80008000000 */
[C---:B--2---:R-:W-:Y:S01]  /*30d0*/  VIADD R4, R3.reuse, UR6 ;  /* 0x0000000603047c36 */ /* 0x044fe20008000000 */
[C---:B------:R-:W-:Y:S01]  /*30e0*/  ISETP.GE.AND P4, PT, R3.reuse, UR24, PT ;  /* 0x0000001803007c0c */ /* 0x040fe2000bf86270 */
[----:B------:R-:W-:Y:S02]  /*30f0*/  VIADD R17, R3, 0x1 ;  /* 0x0000000103117836 */ /* 0x000fe40000000000 */
[C---:B------:R-:W-:Y:S01]  /*3100*/  VIADD R5, R4.reuse, 0x1 ;  /* 0x0000000104057836 */ /* 0x040fe20000000000 */
[CC--:B------:R-:W-:Y:S01]  /*3110*/  LEA R10, P2, R4.reuse, R22.reuse, 0x2 ;  /* 0x00000016040a7211 */ /* 0x0c0fe200078410ff */
[C---:B------:R-:W-:Y:S01]  /*3120*/  VIADD R7, R4.reuse, 0x2 ;  /* 0x0000000204077836 */ /* 0x040fe20000000000 */
[----:B------:R-:W-:Y:S01]  /*3130*/  ISETP.GE.AND P3, PT, R17, UR24, PT ;  /* 0x0000001811007c0c */ /* 0x000fe2000bf66270 */
[C---:B------:R-:W-:Y:S01]  /*3140*/  VIADD R12, R4.reuse, 0x3 ;  /* 0x00000003040c7836 */ /* 0x040fe20000000000 */
[CC--:B------:R-:W-:Y:S02]  /*3150*/  LEA R8, P1, R5.reuse, R22.reuse, 0x2 ;  /* 0x0000001605087211 */ /* 0x0c0fe400078210ff */
[-C--:B------:R-:W-:Y:S02]  /*3160*/  LEA.HI.X R11, R4, R23.reuse, RZ, 0x2, P2 ;  /* 0x00000017040b7211 */ /* 0x080fe400010f14ff */
[-C--:B------:R-:W-:Y:S02]  /*3170*/  LEA.HI.X R9, R5, R23.reuse, RZ, 0x2, P1 ;  /* 0x0000001705097211 */ /* 0x080fe400008f14ff */
[CC--:B------:R-:W-:Y:S01]  /*3180*/  LEA R6, P2, R7.reuse, R22.reuse, 0x2 ;  /* 0x0000001607067211 */ /* 0x0c0fe200078410ff */
[----:B------:R-:W-:Y:S01]  /*3190*/  @!PT LDS RZ, [RZ] ;  /* 0x00000000fffff984 */ /* 0x000fe20000000800 */
[----:B------:R-:W-:Y:S01]  /*31a0*/  @!PT LDS RZ, [RZ] ;  /* 0x00000000fffff984 */ /* 0x000fe20000000800 */
[----:B------:R-:W-:Y:S01]  /*31b0*/  @!PT LDS RZ, [RZ] ;  /* 0x00000000fffff984 */ /* 0x000fe20000000800 */
[----:B------:R-:W-:Y:S01]  /*31c0*/  LDGSTS.E.LTC128B [R2+0x24000], desc[UR22][R10.64], !P4 ;  /* 0x240000000a027fae */ /* 0x000fe2000e1a1216 */
[C---:B------:R-:W-:Y:S02]  /*31d0*/  LEA R4, P1, R12.reuse, R22, 0x2 ;  /* 0x000000160c047211 */ /* 0x040fe400078210ff */
[-C--:B------:R-:W-:Y:S01]  /*31e0*/  LEA.HI.X R7, R7, R23.reuse, RZ, 0x2, P2 ;  /* 0x0000001707077211 */ /* 0x080fe200010f14ff */
[----:B------:R1:W-:Y:S01]  /*31f0*/  LDGSTS.E.LTC128B [R2+0x24004], desc[UR22][R8.64], !P3 ;  /* 0x2400400008027fae */ /* 0x0003e2000d9a1216 */
[----:B------:R-:W-:Y:S01]  /*3200*/  LEA.HI.X R5, R12, R23, RZ, 0x2, P1 ;  /* 0x000000170c057211 */ /* 0x000fe200008f14ff */
[C---:B-1----:R-:W-:Y:S02]  /*3210*/  VIADD R9, R3.reuse, 0x2 ;  /* 0x0000000203097836 */ /* 0x042fe40000000000 */
[----:B------:R-:W-:Y:S03]  /*3220*/  VIADD R8, R3, 0x3 ;  /* 0x0000000303087836 */ /* 0x000fe60000000000 */
[----:B------:R-:W-:Y:S02]  /*3230*/  ISETP.GE.AND P2, PT, R9, UR24, PT ;  /* 0x0000001809007c0c */ /* 0x000fe4000bf46270 */
[----:B------:R-:W-:Y:S11]  /*3240*/  ISETP.GE.AND P1, PT, R8, UR24, PT ;  /* 0x0000001808007c0c */ /* 0x000ff6000bf26270 */
        /* <DEDUP_REMOVED lines=8> */
.L_x_3457:
[----:B------:R-:W-:Y:S01]  /*32d0*/  SYNCS.ARRIVE.TRANS64.A1T0 RZ, [UR40+0x24830], RZ ;  /* 0x024830ffffff79a7 */ /* 0x000fe20008100028 */
[----:B------:R-:W-:Y:S05]  /*32e0*/  BRA.U !UP2, `(.L_x_3458) ;  /* 0x000000010a047547 */ /* 0x000fea000b800000 */
[----:B------:R-:W-:Y:S05]  /*32f0*/  BPT.TRAP 0x1 ;  /* 0x000000040000795c */ /* 0x000fea0000300000 */
.L_x_3458:
[----:B------:R-:W-:Y:S02]  /*3300*/  LOP3.LUT P6, RZ, R0, 0x4, RZ, 0xc0, !PT ;  /* 0x0000000400ff7812 */ /* 0x000fe400078cc0ff */
[----:B-1----:R-:W-:Y:S11]  /*3310*/  SHF.L.U32 R4, R14, 0x1f, RZ ;  /* 0x0000001f0e047819 */ /* 0x002ff600000006ff */
[----:B------:R-:W-:Y:S01]  /*3320*/  @!P6 IMAD.MOV.U32 R5, RZ, RZ, 0x4000 ;  /* 0x00004000ff05e424 */ /* 0x000fe200078e00ff */
[----:B------:R-:W1:Y:S02]  /*3330*/  SYNCS.PHASECHK.TRANS64.TRYWAIT P6, [UR40+0x24828], R4 ;  /* 0x02482804ff0075a7 */ /* 0x000e6400080c1128 */
[----:B-1----:R-:W-:Y:S05]  /*3340*/  @!P6 BRA `(.L_x_3459) ;  /* 0x000000dc0010e947 */ /* 0x002fea0003800000 */
.L_x_3629:
[----:B------:R-:W-:Y:S11]  /*3350*/  LOP3.LUT P6, RZ, R0, 0x4, RZ, 0xc0, !PT ;  /* 0x0000000400ff7812 */ /* 0x000ff600078cc0ff */
[----:B------:R-:W-:Y:S02]  /*3360*/  @!UPT UIADD3 URZ, UPT, UPT, URZ, URZ, URZ ;  /* 0x000000fffffff290 */ /* 0x000fe4000fffe0ff */
[----:B------:R2:W-:Y:S01]  /*3370*/  @!P6 SYNCS.ARRIVE.TRANS64 RZ, [UR40+0x24820], R5 ;  /* 0x02482005ffffe9a7 */ /* 0x0005e20008000028 */
[----:B------:R-:W-:Y:S05]  /*3380*/  BRA.U !UP3, `(.L_x_3460) ;  /* 0x000000010b047547 */ /* 0x000fea000b800000 */
[----:B------:R-:W-:Y:S05]  /*3390*/  BPT.TRAP 0x1 ;  /* 0x000000040000795c */ /* 0x000fea0000300000 */
.L_x_3460:
[----:B------:R-:W-:Y:S01]  /*33a0*/  LOP3.LUT P6, RZ, R0, 0x1, RZ, 0xc0, !PT ;  /* 0x0000000100ff7812 */ /* 0x000fe200078cc0ff */
[----:B------:R-:W-:Y:S11]  /*33b0*/  BSSY.RECONVERGENT B0, `(.L_x_3461) ;  /* 0x0000004000007945 */ /* 0x000ff60003800200 */
[----:B------:R-:W-:Y:S01]  /*33c0*/  @!UPT UIADD3 URZ, UPT, UPT, URZ, URZ, URZ ;  /* 0x000000fffffff290 */ /* 0x000fe2000fffe0ff */
[----:B------:R-:W-:Y:S05]  /*33d0*/  @P6 BRA `(.L_x_3462) ;  /* 0x0000000000046947 */ /* 0x000fea0003800000 */
[----:B------:R-:W-:Y:S05]  /*33e0*/  BPT.TRAP 0x1 ;  /* 0x000000040000795c */ /* 0x000fea0000300000 */
.L_x_3462:
[----:B------:R-:W-:Y:S05]  /*33f0*/  BSYNC.RECONVERGENT B0 ;  /* 0x0000000000007941 */ /* 0x000fea0003800200 */
.L_x_3461:
        /* <DEDUP_REMOVED lines=8> */
[----:B---3--:R-:W-:Y:S05]  /*3480*/  @!P0 BRA `(.L_x_3463) ;  /* 0x0000000000048947 */ /* 0x008fea0003800000 */
[----:B------:R-:W-:Y:S05]  /*3490*/  BPT.TRAP 0x1 ;  /* 0x000000040000795c */ /* 0x000fea0000300000 */
.L_x_3463:
[----:B-1----:R-:W-:Y:S04]  /*34a0*/  SHF.L.U32 R4, R16, 0x1f, RZ ;  /* 0x0000001f10047819 */ /* 0x002fe800000006ff */
[----:B------:R-:W1:Y:S02]  /*34b0*/  SYNCS.PHASECHK.TRANS64.TRYWAIT P6, [UR40+0x24848], R4 ;  /* 0x02484804ff0075a7 */ /* 0x000e6400080c1128 */
[----:B-1----:R-:W-:Y:S05]  /*34c0*/  @!P6 BRA `(.L_x_3464) ;  /* 0x000000d800c8e947 */ /* 0x002fea0003800000 */
.L_x_3631:
[----:B------:R-:W-:Y:S06]  /*34d0*/  UIMAD UR6, UR12, UR15, UR5 ;  /* 0x0000000f0c0672a4 */ /* 0x000fec000f8e0205 */
[----:B------:R-:W-:Y:S04]  /*34e0*/  VIADD R3, R3, UR6 ;  /* 0x0000000603037c36 */ /* 0x000fe80008000000 */
[C---:B-1----:R-:W-:Y:S01]  /*34f0*/  VIADD R4, R3.reuse, 0x1 ;  /* 0x0000000103047836 */ /* 0x042fe20000000000 */
[CC--:B----4-:R-:W-:Y:S04]  /*3500*/  LEA R10, P6, R3.reuse, R20.reuse, 0x2 ;  /* 0x00000014030a7211 */ /* 0x0d0fe800078c10ff */
        /* <DEDUP_REMOVED lines=14> */
[----:B--2---:R-:W-:Y:S05]  /*35f0*/  LEA.HI.X R5, R3, R21, RZ, 0x2, P6 ;  /* 0x0000001503057211 */ /* 0x004fea00030f14ff */
[----:B------:R1:W-:Y:S01]  /*3600*/  LDGSTS.E.LTC128B [R2+0x2420c], desc[UR22][R4.64], !P1 ;  /* 0x2420c00004027fae */ /* 0x0003e2000c9a1216 */
[----:B------:R-:W-:Y:S01]  /*3610*/  NOP ;  /* 0x0000000000007918 */ /* 0x000fe20000000000 */
[----:B------:R-:W-:Y:S02]  /*3620*/  SYNCS.ARRIVE.TRANS64.RED.A0T1 RZ, [UR40+0x24840], RZ ;  /* 0x024840ffffff79a7 */ /* 0x000fe40008200428 */
[----:B------:R-:W-:Y:S01]  /*3630*/  ARRIVES.LDGSTSBAR.64.TRANSCNT [UR40+0x24840] ;  /* 0x02484000ff0079b0 */ /* 0x000fe20008002a28 */
[----:B------:R-:W-:Y:S01]  /*3640*/  NOP ;  /* 0x0000000000007918 */ /* 0x000fe20000000000 */
[----:B------:R-:W-:Y:S05]  /*3650*/  @!P0 BRA `(.L_x_3465) ;  /* 0x0000000000048947 */ /* 0x000fea0003800000 */
[----:B------:R-:W-:Y:S05]  /*3660*/  BPT.TRAP 0x1 ;  /* 0x000000040000795c */ /* 0x000fea0000300000 */
.L_x_3465:
        /* <DEDUP_REMOVED lines=14> */
.L_x_7180:
        /* <DEDUP_REMOVED lines=20> */
.L_x_3470:
[----:B------:R-:W-:Y:S05]  /*3890*/  NANOSLEEP 0x64 ;  /* 0x000000640000795d */ /* 0x000fea0003800000 */
[----:B------:R-:W-:-:S05]  /*38a0*/  UMOV UR4, 0x10 ;  /* 0x0000001000047882 */ /* 0x000fca0000000000 */
[----:B------:R-:W-:Y:S04]  /*38b0*/  DEPBAR.LE SB1, 0x36 ;  /* 0x00009d800000791a */ /* 0x000fe80000000000 */
[----:B------:R-:W1:Y:S02]  /*38c0*/  UTCATOMSWS.FIND_AND_SET.ALIGN UP1, UR4, UR4 ;  /* 0x00000004000475e3 */ /* 0x000e640008020800 */
[----:B-1----:R-:W-:Y:S01]  /*38d0*/  MOV R0, UR4 ;  /* 0x0000000400007c02 */ /* 0x002fe20008000f00 */
[----:B------:R-:W-:Y:S05]  /*38e0*/  BRA.U !UP1, `(.L_x_3470) ;  /* 0xfffffffd09e87547 */ /* 0x000fea000b83ffff */
.L_x_3469:
[-C--:B------:R-:W-:Y:S02]  /*38f0*/  SHF.L.U32 R3, R3, R0.reuse, RZ ;  /* 0x0000000003037219 */ /* 0x080fe400000006ff */
[----:B------:R-:W-:Y:S01]  /*3900*/  SHF.L.U32 R2, R2, R0, RZ ;  /* 0x0000000002027219 */ /* 0x000fe200000006ff */
[----:B------:R-:W-:Y:S02]  /*3910*/  IMAD.SHL.U32 R0, R0, 0x20, RZ ;  /* 0x0000002000007824 */ /* 0x000fe400078e00ff */
[----:B------:R1:W-:Y:S04]  /*3920*/  ATOMS.OR RZ, [UR5+0x14], R3 ;  /* 0x00001403ffff798c */ /* 0x0003e8000b000005 */
[----:B------:R1:W-:Y:S04]  /*3930*/  ATOMS.OR RZ, [UR5+0x18], R2 ;  /* 0x00001802ffff798c */ /* 0x0003e8000b000005 */
[----:B------:R1:W-:Y:S01]  /*3940*/  STS [UR17+0x248c0], R0 ;  /* 0x0248c000ff007988 */ /* 0x0003e20008000811 */
[----:B------:R-:W-:Y:S05]  /*3950*/  BRA `(.L_x_3468) ;  /* 0x00000000000c7947 */ /* 0x000fea0003800000 */
.L_x_3467:
[----:B------:R1:W-:Y:S02]  /*3960*/  STS [UR17+0x248c0], R2 ;  /* 0x0248c002ff007988 */ /* 0x0003e40008000811 */
[----:B-1----:R-:W-:Y:S02]  /*3970*/  MOV R2, 0x3990 ;  /* 0x0000399000027802 */ /* 0x002fe40000000f00 */
[----:B------:R-:W-:Y:S05]  /*3980*/  CALL.REL.NOINC `($__internal_42_$__cuda_sm10x_tcgen05_guardrail_trap_phase_invalid_during_alloc) ;  /* 0x000000e000207944 */ /* 0x000fea0003c00000 */
.L_x_3468:
        /* <DEDUP_REMOVED lines=35> */
.L_x_3472:
[----:B------:R-:W-:Y:S05]  /*3bc0*/  BSYNC.RECONVERGENT B0 ;  /* 0x0000000000007941 */ /* 0x000fea0003800200 */
.L_x_3471:
[----:B-1----:R-:W-:Y:S01]  /*3bd0*/  SHF.L.U32 R3, RZ, 0x1f, RZ ;  /* 0x0000001fff037819 */ /* 0x002fe200000006ff */
[----:B------:R-:W-:-:S03]  /*3be0*/  IMAD.MOV.U32 R2, RZ, RZ, 0x1 ;  /* 0x00000001ff027424 */ /* 0x000fc600078e00ff */
[----:B------:R-:W1:Y:S02]  /*3bf0*/  SYNCS.PHASECHK.TRANS64.TRYWAIT P0, [UR17+0x24800], R3 ;  /* 0x02480003ff0075a7 */ /* 0x000e640008001111 */
[----:B------:R-:W-:Y:S01]  /*3c00*/  SHF.L.U32 R2, R2, 0x1f, RZ ;  /* 0x0000001f02027819 */ /* 0x000fe200000006ff */
[----:B-1----:R-:W-:Y:S06]  /*3c10*/  @!P0 BRA `(.L_x_3473) ;  /* 0x000000d4000c8947 */ /* 0x002fec0003800000 */
.L_x_3633:
[----:B------:R-:W2:Y:S01]  /*3c20*/  SYNCS.PHASECHK.TRANS64.TRYWAIT P0, [UR17+0x24858], R2 ;  /* 0x02485802ff0075a7 */ /* 0x000ea20008001111 */
[----:B------:R-:W-:Y:S01]  /*3c30*/  HFMA2 R5, -RZ, RZ, 0, 1.52587890625e-05 ;  /* 0x00000100ff057431 */ /* 0x000fe200000001ff */
[----:B------:R-:W-:Y:S01]  /*3c40*/  MOV R4, 0x100 ;  /* 0x0000010000047802 */ /* 0x000fe20000000f00 */
[----:B------:R-:W-:Y:S01]  /*3c50*/  HFMA2 R6, -RZ, RZ, 0, 1.52587890625e-05 ;  /* 0x00000100ff067431 */ /* 0x000fe200000001ff */
[----:B--2---:R-:W-:Y:S06]  /*3c60*/  @!P0 BRA `(.L_x_3474) ;  /* 0x000000d400108947 */ /* 0x004fec0003800000 */
.L_x_3635:
[----:B------:R-:W-:Y:S01]  /*3c70*/  R2UR UR4, R11 ;  /* 0x000000000b0472ca */ /* 0x000fe200000e0000 */
[----:B-1----:R-:W-:Y:S01]  /*3c80*/  IMAD.MOV.U32 R0, RZ, RZ, 0x100 ;  /* 0x00000100ff007424 */ /* 0x002fe200078e00ff */
[----:B------:R-:W-:Y:S01]  /*3c90*/  R2UR UR15, R5 ;  /* 0x00000000050f72ca */ /* 0x000fe200000e0000 */
[----:B------:R-:W-:Y:S01]  /*3ca0*/  UIADD3 UR36, UPT, UPT, UR38, 0x2, URZ ;  /* 0x0000000226247890 */ /* 0x000fe2000fffe0ff */
        /* <DEDUP_REMOVED lines=11> */
[----:B------:R-:W-:Y:S01]  /*3d60*/  UIADD3 UR6, UPT, UPT, UR4, 0x4, URZ ;  /* 0x0000000404067890 */ /* 0x000fe2000fffe0ff */
        /* <DEDUP_REMOVED lines=19> */
.L_x_3475:
[----:B-1----:R-:W-:-:S09]  /*3ea0*/  UIADD3 UR4, UPT, UPT, UR17, 0x24850, URZ ;  /* 0x0002485011047890 */ /* 0x002fd2000fffe0ff */
[----:B------:R1:W-:Y:S01]  /*3eb0*/  UTCBAR [UR4], URZ ;  /* 0x000000ff040073e9 */ /* 0x0003e200080000ff */
[----:B------:R-:W-:Y:S05]  /*3ec0*/  BRA.U !UP0, `(.L_x_3476) ;  /* 0x0000000108047547 */ /* 0x000fea000b800000 */
[----:B-1----:R-:W-:Y:S05]  /*3ed0*/  BPT.TRAP 0x1 ;  /* 0x000000040000795c */ /* 0x002fea0000300000 */
.L_x_3476:
[----:B------:R-:W2:Y:S02]  /*3ee0*/  SYNCS.PHASECHK.TRANS64.TRYWAIT P1, [UR17+0x24820], R3 ;  /* 0x02482003ff0075a7 */ /* 0x000ea40008021111 */
[----:B--2---:R-:W-:Y:S05]  /*3ef0*/  @!P1 BRA `(.L_x_3477) ;  /* 0x000000d000849947 */ /* 0x004fea0003800000 */
.L_x_3637:
[----:B------:R-:W-:Y:S05]  /*3f00*/  @!P0 BRA `(.L_x_3478) ;  /* 0x0000000000048947 */ /* 0x000fea0003800000 */
[----:B-1----:R-:W-:Y:S05]  /*3f10*/  BPT.TRAP 0x1 ;  /* 0x000000040000795c */ /* 0x002fea0000300000 */
.L_x_3478:
[----:B------:R-:W3:Y:S02]  /*3f20*/  SYNCS.PHASECHK.TRANS64.TRYWAIT P1, [UR17+0x24868], R2 ;  /* 0x02486802ff0075a7 */ /* 0x000ee40008021111 */
[----:B---3--:R-:W-:Y:S05]  /*3f30*/  @!P1 BRA `(.L_x_3479) ;  /* 0x000000d0008c9947 */ /* 0x008fea0003800000 */
.L_x_3639:
[----:B------:R-:W-:Y:S05]  /*3f40*/  @!P0 BRA `(.L_x_3480) ;  /* 0x0000000000048947 */ /* 0x000fea0003800000 */
[----:B-1----:R-:W-:Y:S05]  /*3f50*/  BPT.TRAP 0x1 ;  /* 0x000000040000795c */ /* 0x002fea0000300000 */
.L_x_3480:
[----:B------:R-:W3:Y:S01]  /*3f60*/  SYNCS.PHASECHK.TRANS64.TRYWAIT P1, [UR17+0x24878], R2 ;  /* 0x02487802ff0075a7 */ /* 0x000ee20008021111 */
[----:B------:R-:W-:Y:S01]  /*3f70*/  HFMA2 R4, -RZ, RZ, 0, 7.62939453125e-06 ;  /* 0x00000080ff047431 */ /* 0x000fe200000001ff */
[----:B------:R-:W-:Y:S01]  /*3f80*/  MOV R5, 0x80 ;  /* 0x0000008000057802 */ /* 0x000fe20000000f00 */
[----:B---3--:R-:W-:Y:S06]  /*3f90*/  @!P1 BRA `(.L_x_3481) ;  /* 0x000000d0008c9947 */ /* 0x008fec0003800000 */
.L_x_3641:
[----:B--2---:R-:W-:Y:S01]  /*3fa0*/  IMAD.MOV.U32 R2, RZ, RZ, 0x80 ;  /* 0x00000080ff027424 */ /* 0x004fe200078e00ff */
        /* <DEDUP_REMOVED lines=10> */
[----:B-1----:R-:W-:Y:S01]  /*4050*/  UIADD3 UR4, UPT, UPT, UR30, 0x6, URZ ;  /* 0x000000061e047890 */ /* 0x002fe2000fffe0ff */
        /* <DEDUP_REMOVED lines=20> */
.L_x_3482:
[----:B-1----:R-:W-:-:S09]  /*41a0*/  UIADD3 UR4, UPT, UPT, UR17, 0x24860, URZ ;  /* 0x0002486011047890 */ /* 0x002fd2000fffe0ff */
[----:B------:R1:W-:Y:S01]  /*41b0*/  UTCBAR [UR4], URZ ;  /* 0x000000ff040073e9 */ /* 0x0003e200080000ff */
[----:B------:R-:W-:Y:S05]  /*41c0*/  @!P0 BRA `(.L_x_3483) ;  /* 0x0000000000048947 */ /* 0x000fea0003800000 */
[----:B-1----:R-:W-:Y:S05]  /*41d0*/  BPT.TRAP 0x1 ;  /* 0x000000040000795c */ /* 0x002fea0000300000 */
.L_x_3483:
[----:B------:R-:W2:Y:S01]  /*41e0*/  SYNCS.PHASECHK.TRANS64.TRYWAIT P1, [UR17+0x24880], R3 ;  /* 0x02488003ff0075a7 */ /* 0x000ea20008021111 */
[----:B------:R-:W-:Y:S01]  /*41f0*/  HFMA2 R4, -RZ, RZ, 0, 3.814697265625e-06 ;  /* 0x00000040ff047431 */ /* 0x000fe200000001ff */
[----:B------:R-:W-:Y:S01]  /*4200*/  MOV R5, 0x100 ;  /* 0x0000010000057802 */ /* 0x000fe20000000f00 */
[----:B--2---:R-:W-:Y:S06]  /*4210*/  @!P1 BRA `(.L_x_3484) ;  /* 0x000000d000049947 */ /* 0x004fec0003800000 */
.L_x_3643:
[----:B------:R-:W-:Y:S01]  /*4220*/  IMAD.MOV.U32 R2, RZ, RZ, 0x108 ;  /* 0x00000108ff027424 */ /* 0x000fe200078e00ff */
[----:B------:R-:W-:Y:S01]  /*4230*/  R2UR UR56, R4 ;  /* 0x00000000043872ca */ /* 0x000fe200000e0000 */
[----:B------:R-:W-:Y:S01]  /*4240*/  IMAD.MOV.U32 R4, RZ, RZ, 0x110 ;  /* 0x00000110ff047424 */ /* 0x000fe200078e00ff */
[----:B------:R-:W-:Y:S01]  /*4250*/  R2UR UR55, R5 ;  /* 0x00000000053772ca */ /* 0x000fe200000e0000 */
        /* <DEDUP_REMOVED lines=20> */
[----:B------:R-:W-:Y:S01]  /*43a0*/  IMAD.MOV.U32 R2, RZ, RZ, 0x138 ;  /* 0x00000138ff027424 */ /* 0x000fe200078e00ff */
[C---:B------:R-:W-:Y:S01]  /*43b0*/  R2UR UR42, R0.reuse ;  /* 0x00000000002a72ca */ /* 0x040fe200000e0000 */
[----:B------:R-:W-:Y:S01]  /*43c0*/  UIADD3 UR8, UPT, UPT, UR20, 0x280, URZ ;  /* 0x0000028014087890 */ /* 0x000fe2000fffe0ff */
[----:B------:R-:W-:Y:S01]  /*43d0*/  R2UR UR40, R0 ;  /* 0x00000000002872ca */ /* 0x000fe200000e0000 */
[----:B------:R-:W-:Y:S01]  /*43e0*/  UIADD3 UR6, UPT, UPT, UR20, 0x300, URZ ;  /* 0x0000030014067890 */ /* 0x000fe2000fffe0ff */
[----:B------:R-:W-:Y:S01]  /*43f0*/  R2UR UR16, R2 ;  /* 0x00000000021072ca */ /* 0x000fe200000e0000 */
[----:B------:R-:W-:Y:S01]  /*4400*/  UMOV UR72, 0x0 ;  /* 0x0000000000487882 */ /* 0x000fe20000000000 */
[----:B------:R-:W-:Y:S01]  /*4410*/  R2UR UR24, R0 ;  /* 0x00000000001872ca */ /* 0x000fe200000e0000 */
[----:B------:R-:W-:Y:S01]  /*4420*/  UMOV UR73, 0x8110010 ;  /* 0x0811001000497882 */ /* 0x000fe20000000000 */
[----:B-1----:R-:W-:Y:S01]  /*4430*/  UIADD3 UR4, UPT, UPT, UR20, 0x380, URZ ;  /* 0x0000038014047890 */ /* 0x002fe2000fffe0ff */
        /* <DEDUP_REMOVED lines=31> */
.L_x_3485:
[----:B-1----:R-:W-:-:S09]  /*4630*/  UIADD3 UR4, UPT, UPT, UR17, 0x24888, URZ ;  /* 0x0002488811047890 */ /* 0x002fd2000fffe0ff */
[----:B------:R1:W-:Y:S01]  /*4640*/  UTCBAR [UR4], URZ ;  /* 0x000000ff040073e9 */ /* 0x0003e200080000ff */
[----:B------:R-:W-:Y:S05]  /*4650*/  BRA.U !UP0, `(.L_x_3486) ;  /* 0x0000000108047547 */ /* 0x000fea000b800000 */
[----:B-1----:R-:W-:Y:S05]  /*4660*/  BPT.TRAP 0x1 ;  /* 0x000000040000795c */ /* 0x002fea0000300000 */
.L_x_3486:
[----:B------:R-:W2:Y:S01]  /*4670*/  LDL R0, [R1] ;  /* 0x0000000001007983 */ /* 0x000ea20000100800 */
[----:B-1----:R-:W-:Y:S01]  /*4680*/  UIADD3 UR4, UPT, UPT, UR17, 0x24828, URZ ;  /* 0x0002482811047890 */ /* 0x002fe2000fffe0ff */
[----:B------:R-:W-:Y:S01]  /*4690*/  UMOV UR25, URZ ;  /* 0x000000ff00197c82 */ /* 0x000fe20008000000 */
[----:B------:R-:W-:-:S07]  /*46a0*/  UMOV UR19, URZ ;  /* 0x000000ff00137c82 */ /* 0x000fce0008000000 */
[----:B------:R1:W-:Y:S01]  /*46b0*/  UTCBAR [UR4], URZ ;  /* 0x000000ff040073e9 */ /* 0x0003e200080000ff */
[----:B--2---:R-:W-:Y:S02]  /*46c0*/  ISETP.NE.AND P1, PT, R0, 0x1, PT ;  /* 0x000000010000780c */ /* 0x004fe40003f25270 */
[----:B------:R-:W-:-:S11]  /*46d0*/  MOV R0, RZ ;  /* 0x000000ff00007202 */ /* 0x000fd60000000f00 */
        /* <DEDUP_REMOVED lines=56> */
.L_x_3511:
[----:B------:R-:W-:Y:S04]  /*4a60*/  BSSY.RECONVERGENT B0, `(.L_x_3488) ;  /* 0x0000003000007945 */ /* 0x000fe80003800200 */
[----:B-1----:R-:W-:Y:S05]  /*4a70*/  @!P3 BRA `(.L_x_3489) ;  /* 0x000000000004b947 */ /* 0x002fea0003800000 */
[----:B------:R-:W-:Y:S05]  /*4a80*/  BPT.TRAP 0x1 ;  /* 0x000000040000795c */ /* 0x000fea0000300000 */
.L_x_3489:
[----:B------:R-:W-:Y:S05]  /*4a90*/  BSYNC.RECONVERGENT B0 ;  /* 0x0000000000007941 */ /* 0x000fea0003800200 */
.L_x_3488:
[----:B------:R-:W-:Y:S01]  /*4aa0*/  ULEA UR4, UR14, UR17, 0x3 ;  /* 0x000000110e047291 */ /* 0x000fe2000f8e18ff */
[----:B------:R-:W-:Y:S02]  /*4ab0*/  SHF.L.U32 R2, R4, 0x1f, RZ ;  /* 0x0000001f04027819 */ /* 0x000fe400000006ff */
[----:B------:R-:W-:Y:S06]  /*4ac0*/  ISETP.NE.AND P0, PT, R89, 0x2, PT ;  /* 0x000000025900780c */ /* 0x000fec0003f05270 */
[----:B------:R-:W1:Y:S02]  /*4ad0*/  SYNCS.PHASECHK.TRANS64.TRYWAIT P1, [UR4+0x24800], R2 ;  /* 0x02480002ff0075a7 */ /* 0x000e640008021104 */
[----:B-1----:R-:W-:Y:S05]  /*4ae0*/  @!P1 BRA `(.L_x_3490) ;  /* 0x000000c400e89947 */ /* 0x002fea0003800000 */
.L_x_3645:
[----:B------:R-:W-:Y:S05]  /*4af0*/  @!P0 BRA `(.L_x_3491) ;  /* 0x0000000000048947 */ /* 0x000fea0003800000 */
[----:B------:R-:W-:Y:S05]  /*4b00*/  BPT.TRAP 0x1 ;  /* 0x000000040000795c */ /* 0x000fea0000300000 */
.L_x_3491:
[----:B-1----:R-:W-:Y:S01]  /*4b10*/  SHF.L.U32 R2, R7, 0x1f, RZ ;  /* 0x0000001f07027819 */ /* 0x002fe200000006ff */
[----:B------:R-:W-:Y:S03]  /*4b20*/  HFMA2 R13, -RZ, RZ, 0, 1.52587890625e-05 ;  /* 0x00000100ff0d7431 */ /* 0x000fe600000001ff */
[----:B------:R-:W1:Y:S02]  /*4b30*/  SYNCS.PHASECHK.TRANS64.TRYWAIT P1, [UR17+0x24858], R2 ;  /* 0x02485802ff0075a7 */ /* 0x000e640008021111 */
[----:B-1----:R-:W-:Y:S05]  /*4b40*/  @!P1 BRA `(.L_x_3492) ;  /* 0x000000c400e89947 */ /* 0x002fea0003800000 */
.L_x_3647:
        /* <DEDUP_REMOVED lines=10> */
[----:B-1----:R-:W-:Y:S04]  /*4bf0*/  IMAD.MOV.U32 R2, RZ, RZ, 0x100 ;  /* 0x00000100ff027424 */ /* 0x002fe800078e00ff */
[----:B------:R-:W-:Y:S01]  /*4c00*/  ULEA UR4, UR14, UR4, 0xa ;  /* 0x000000040e047291 */ /* 0x000fe2000f8e50ff */
[C---:B------:R-:W-:Y:S02]  /*4c10*/  R2UR UR18, R2.reuse ;  /* 0x00000000021272ca */ /* 0x040fe400000e0000 */
[C---:B------:R-:W-:Y:S01]  /*4c20*/  R2UR UR16, R2.reuse ;  /* 0x00000000021072ca */ /* 0x040fe200000e0000 */
[----:B------:R-:W-:Y:S01]  /*4c30*/  UIADD3 UR8, UPT, UPT, UR4, 0x2, URZ ;  /* 0x0000000204087890 */ /* 0x000fe2000fffe0ff */
[----:B------:R-:W-:Y:S04]  /*4c40*/  R2UR UR15, R2 ;  /* 0x00000000020f72ca */ /* 0x000fe800000e0000 */
[----:B------:R1:W-:Y:S02]  /*4c50*/  UTCHMMA gdesc[UR38], gdesc[UR4], tmem[UR10], tmem[UR6], idesc[UR7], !UPT ;  /* 0x00ff0604260075ea */ /* 0x0003e4000f80000a */
[----:B-1----:R-:W-:Y:S02]  /*4c60*/  UIADD3 UR6, UPT, UPT, UR4, 0x4, URZ ;  /* 0x0000000404067890 */ /* 0x002fe4000fffe0ff */
[----:B------:R-:W-:Y:S01]  /*4c70*/  UIADD3 UR4, UPT, UPT, UR4, 0x6, URZ ;  /* 0x0000000604047890 */ /* 0x000fe2000fffe0ff */
[----:B------:R-:W-:Y:S01]  /*4c80*/  UMOV UR10, 0x0 ;  /* 0x00000000000a7882 */ /* 0x000fe20000000000 */
[----:B------:R-:W-:Y:S01]  /*4c90*/  UMOV UR7, 0x40004040 ;  /* 0x4000404000077882 */ /* 0x000fe20000000000 */
[----:B------:R1:W-:Y:S02]  /*4ca0*/  UTCHMMA gdesc[UR12], gdesc[UR8], tmem[UR18], tmem[UR10], idesc[UR11], UPT ;  /* 0x00ff0a080c0075ea */ /* 0x0003e4000b800012 */
[----:B-1----:R-:W-:Y:S01]  /*4cb0*/  UMOV UR8, 0x0 ;  /* 0x0000000000087882 */ /* 0x002fe20000000000 */
[----:B------:R-:W-:Y:S01]  /*4cc0*/  UMOV UR9, 0x8200010 ;  /* 0x0820001000097882 */ /* 0x000fe20000000000 */
[----:B------:R-:W-:Y:S01]  /*4cd0*/  UMOV UR10, UR34 ;  /* 0x00000022000a7c82 */ /* 0x000fe20008000000 */
[----:B------:R-:W-:Y:S01]  /*4ce0*/  UMOV UR11, 0x40004040 ;  /* 0x40004040000b7882 */ /* 0x000fe20000000000 */
[----:B------:R-:W-:Y:S01]  /*4cf0*/  UMOV UR12, 0x0 ;  /* 0x00000000000c7882 */ /* 0x000fe20000000000 */
[----:B------:R1:W-:Y:S01]  /*4d00*/  UTCHMMA gdesc[UR10], gdesc[UR6], tmem[UR16], tmem[UR8], idesc[UR9], UPT ;  /* 0x00ff08060a0075ea */ /* 0x0003e2000b800010 */
[----:B------:R-:W-:Y:S01]  /*4d10*/  UMOV UR13, 0x8200010 ;  /* 0x08200010000d7882 */ /* 0x000fe20000000000 */
[----:B-1----:R-:W-:Y:S01]  /*4d20*/  UMOV UR8, UR32 ;  /* 0x0000002000087c82 */ /* 0x002fe20008000000 */
[----:B------:R-:W-:Y:S02]  /*4d30*/  UMOV UR9, 0x40004040 ;  /* 0x4000404000097882 */ /* 0x000fe40000000000 */
[----:B------:R1:W-:Y:S01]  /*4d40*/  UTCHMMA gdesc[UR8], gdesc[UR4], tmem[UR15], tmem[UR12], idesc[UR13], UPT ;  /* 0x00ff0c04080075ea */ /* 0x0003e2000b80000f */
[----:B------:R-:W-:Y:S05]  /*4d50*/  @!P0 BRA `(.L_x_3493) ;  /* 0x0000000000048947 */ /* 0x000fea0003800000 */
[----:B-1----:R-:W-:Y:S05]  /*4d60*/  BPT.TRAP 0x1 ;  /* 0x000000040000795c */ /* 0x002fea0000300000 */
.L_x_3493:
[----:B-1----:R-:W-:Y:S09]  /*4d70*/  UIADD3 UR4, UPT, UPT, UR17, 0x24850, URZ ;  /* 0x0002485011047890 */ /* 0x002ff2000fffe0ff */
[----:B------:R1:W-:Y:S01]  /*4d80*/  UTCBAR [UR4], URZ ;  /* 0x000000ff040073e9 */ /* 0x0003e200080000ff */
[----:B------:R-:W-:Y:S05]  /*4d90*/  @!P0 BRA `(.L_x_3494) ;  /* 0x0000000000048947 */ /* 0x000fea0003800000 */
[----:B-1----:R-:W-:Y:S05]  /*4da0*/  BPT.TRAP 0x1 ;  /* 0x000000040000795c */ /* 0x002fea0000300000 */
.L_x_3494:
[----:B------:R-:W-:Y:S04]  /*4db0*/  SHF.L.U32 R2, R0, 0x1f, RZ ;  /* 0x0000001f00027819 */ /* 0x000fe800000006ff */
[----:B------:R-:W2:Y:S02]  /*4dc0*/  SYNCS.PHASECHK.TRANS64.TRYWAIT P1, [UR17+0x24890], R2 ;  /* 0x02489002ff0075a7 */ /* 0x000ea40008021111 */
[----:B--2---:R-:W-:Y:S05]  /*4dd0*/  @!P1 BRA `(.L_x_3495) ;  /* 0x000000c4005c9947 */ /* 0x004fea0003800000 */
.L_x_3649:
[----:B------:R-:W-:Y:S05]  /*4de0*/  @!P0 BRA `(.L_x_3496) ;  /* 0x0000000000048947 */ /* 0x000fea0003800000 */
[----:B-1----:R-:W-:Y:S05]  /*4df0*/  BPT.TRAP 0x1 ;  /* 0x000000040000795c */ /* 0x002fea0000300000 */
.L_x_3496:
[----:B--2---:R-:W-:Y:S04]  /*4e00*/  SHF.L.U32 R2, R9, 0x1f, RZ ;  /* 0x0000001f09027819 */ /* 0x004fe800000006ff */
[----:B------:R-:W2:Y:S02]  /*4e10*/  SYNCS.PHASECHK.TRANS64.TRYWAIT P1, [UR17+0x24868], R2 ;  /* 0x02486802ff0075a7 */ /* 0x000ea40008021111 */
[----:B--2---:R-:W-:Y:S05]  /*4e20*/  @!P1 BRA `(.L_x_3497) ;  /* 0x000000c400609947 */ /* 0x004fea0003800000 */
.L_x_3651:
[----:B------:R-:W-:Y:S01]  /*4e30*/  ELECT P2, URZ, PT ;  /* 0x0000000000ff782f */ /* 0x000fe20003840000 */
[----:B--2---:R-:W-:Y:S01]  /*4e40*/  IMAD.MOV.U32 R3, RZ, RZ, 0x80 ;  /* 0x00000080ff037424 */ /* 0x004fe200078e00ff */
[----:B------:R-:W-:Y:S01]  /*4e50*/  UMOV UR12, 0x0 ;  /* 0x00000000000c7882 */ /* 0x000fe20000000000 */
[----:B------:R-:W-:Y:S01]  /*4e60*/  UMOV UR13, 0x8118010 ;  /* 0x08118010000d7882 */ /* 0x000fe20000000000 */
[----:B------:R-:W-:Y:S01]  /*4e70*/  UIADD3 UR8, UPT, UPT, UR26, 0x80, URZ ;  /* 0x000000801a087890 */ /* 0x000fe2000fffe0ff */
[----:B------:R-:W-:Y:S01]  /*4e80*/  UMOV UR9, 0x40004040 ;  /* 0x4000404000097882 */ /* 0x000fe20000000000 */
[----:B------:R-:W-:Y:S01]  /*4e90*/  UMOV UR11, 0x40004040 ;  /* 0x40004040000b7882 */ /* 0x000fe20000000000 */
[----:B------:R-:W-:Y:S01]  /*4ea0*/  UMOV UR15, 0x8118010 ;  /* 0x08118010000f7882 */ /* 0x000fe20000000000 */
[----:B------:R-:W-:Y:S05]  /*4eb0*/  ELECT P1, URZ, PT ;  /* 0x0000000000ff782f */ /* 0x000fea0003820000 */
[----:B-1----:R-:W-:Y:S11]  /*4ec0*/  @P2 R2UR UR4, R10 ;  /* 0x000000000a0422ca */ /* 0x002ff600000e0000 */
[----:B------:R-:W-:Y:S02]  /*4ed0*/  @!UPT UIADD3 URZ, UPT, UPT, URZ, URZ, URZ ;  /* 0x000000fffffff290 */ /* 0x000fe4000fffe0ff */
[----:B------:R-:W-:Y:S01]  /*4ee0*/  IMAD.U32 R2, RZ, RZ, UR4 ;  /* 0x00000004ff027e24 */ /* 0x000fe2000f8e00ff */
[----:B------:R-:W-:Y:S01]  /*4ef0*/  R2UR UR4, R3 ;  /* 0x00000000030472ca */ /* 0x000fe200000e0000 */
[----:B------:R-:W-:Y:S03]  /*4f00*/  @P2 IMAD.MOV.U32 R3, RZ, RZ, 0x40004040 ;  /* 0x40004040ff032424 */ /* 0x000fe600078e00ff */
[----:B------:R-:W-:Y:S01]  /*4f10*/  @P2 R2UR UR6, R2 ;  /* 0x00000000020622ca */ /* 0x000fe200000e0000 */
[----:B------:R-:W-:Y:S01]  /*4f20*/  @P1 VIADD R2, R10, 0x80 ;  /* 0x000000800a021836 */ /* 0x000fe20000000000 */
[----:B------:R-:W-:Y:S01]  /*4f30*/  @P2 R2UR UR7, R3 ;  /* 0x00000000030722ca */ /* 0x000fe200000e0000 */
[----:B------:R-:W-:Y:S03]  /*4f40*/  IMAD.MOV.U32 R3, RZ, RZ, 0x80 ;  /* 0x00000080ff037424 */ /* 0x000fe600078e00ff */
[----:B------:R-:W-:Y:S01]  /*4f50*/  @P1 R2UR UR5, R2 ;  /* 0x00000000020512ca */ /* 0x000fe200000e0000 */
[----:B------:R-:W-:Y:S01]  /*4f60*/  IMAD.MOV.U32 R2, RZ, RZ, 0x80 ;  /* 0x00000080ff027424 */ /* 0x000fe200078e00ff */
[C---:B------:R-:W-:Y:S07]  /*4f70*/  R2UR UR14, R3.reuse ;  /* 0x00000000030e72ca */ /* 0x040fee00000e0000 */
[----:B------:R1:W-:Y:S04]  /*4f80*/  UTCHMMA gdesc[UR26], gdesc[UR6], tmem[UR4], tmem[UR12], idesc[UR13], !UPT ;  /* 0x00ff0c061a0075ea */ /* 0x0003e8000f800004 */
[----:B------:R-:W-:Y:S01]  /*4f90*/  UMOV UR10, UR5 ;  /* 0x00000005000a7c82 */ /* 0x000fe20008000000 */
[C---:B------:R-:W-:Y:S02]  /*4fa0*/  R2UR UR5, R3.reuse ;  /* 0x00000000030572ca */ /* 0x040fe400000e0000 */
[C---:B-1----:R-:W-:Y:S01]  /*4fb0*/  R2UR UR12, R2.reuse ;  /* 0x00000000020c72ca */ /* 0x042fe200000e0000 */
[----:B------:R-:W-:Y:S01]  /*4fc0*/  UMOV UR6, 0x0 ;  /* 0x0000000000067882 */ /* 0x000fe20000000000 */
[----:B------:R-:W-:Y:S01]  /*4fd0*/  UMOV UR7, 0x8118010 ;  /* 0x0811801000077882 */ /* 0x000fe20000000000 */
[C---:B------:R-:W-:Y:S01]  /*4fe0*/  R2UR UR13, R3.reuse ;  /* 0x00000000030d72ca */ /* 0x040fe200000e0000 */
[----:B------:R1:W-:Y:S01]  /*4ff0*/  UTCHMMA gdesc[UR8], gdesc[UR10], tmem[UR14], tmem[UR6], idesc[UR7], UPT ;  /* 0x00ff060a080075ea */ /* 0x0003e2000b80000e */
[----:B------:R-:W-:Y:S01]  /*5000*/  UMOV UR4, 0x0 ;  /* 0x0000000000047882 */ /* 0x000fe20000000000 */
[----:B-1----:R-:W-:Y:S01]  /*5010*/  UMOV UR10, 0x0 ;  /* 0x00000000000a7882 */ /* 0x002fe20000000000 */
[----:B------:R-:W-:Y:S01]  /*5020*/  UMOV UR11, 0x8118010 ;  /* 0x08118010000b7882 */ /* 0x000fe20000000000 */
[C---:B------:R-:W-:Y:S03]  /*5030*/  R2UR UR7, R2.reuse ;  /* 0x00000000020772ca */ /* 0x040fe600000e0000 */
[----:B------:R1:W-:Y:S01]  /*5040*/  UTCHMMA gdesc[UR72], gdesc[UR60], tmem[UR5], tmem[UR10], idesc[UR11], UPT ;  /* 0x00ff0a3c480075ea */ /* 0x0003e2000b800005 */
[----:B------:R-:W-:Y:S01]  /*5050*/  R2UR UR6, R3 ;  /* 0x00000000030672ca */ /* 0x000fe200000e0000 */
[----:B------:R-:W-:Y:S01]  /*5060*/  UMOV UR8, 0x0 ;  /* 0x0000000000087882 */ /* 0x000fe20000000000 */
[----:B------:R-:W-:Y:S01]  /*5070*/  UMOV UR9, 0x8118010 ;  /* 0x0811801000097882 */ /* 0x000fe20000000000 */
[----:B------:R-:W-:Y:S01]  /*5080*/  UMOV UR14, 0x0 ;  /* 0x00000000000e7882 */ /* 0x000fe20000000000 */
[----:B-1----:R-:W-:Y:S02]  /*5090*/  UMOV UR5, 0x8118010 ;  /* 0x0811801000057882 */ /* 0x002fe40000000000 */
[----:B------:R1:W-:Y:S01]  /*50a0*/  UTCHMMA gdesc[UR70], gdesc[UR58], tmem[UR12], tmem[UR4], idesc[UR5], UPT ;  /* 0x00ff043a460075ea */ /* 0x0003e2000b80000c */
[----:B------:R2:W-:Y:S02]  /*50b0*/  UTCHMMA gdesc[UR68], gdesc[UR56], tmem[UR13], tmem[UR8], idesc[UR9], UPT ;  /* 0x00ff0838440075ea */ /* 0x0005e4000b80000d */
[----:B------:R2:W-:Y:S04]  /*50c0*/  UTCHMMA gdesc[UR66], gdesc[UR54], tmem[UR7], tmem[UR14], idesc[UR15], UPT ;  /* 0x00ff0e36420075ea */ /* 0x0005e8000b800007 */
[----:B------:R2:W-:Y:S01]  /*50d0*/  UTCHMMA gdesc[UR64], gdesc[UR52], tmem[UR6], tmem[UR10], idesc[UR11], UPT ;  /* 0x00ff0a34400075ea */ /* 0x0005e2000b800006 */
[----:B-1----:R-:W-:Y:S11]  /*50e0*/  R2UR UR4, R2 ;  /* 0x00000000020472ca */ /* 0x002ff600000e0000 */
[----:B------:R-:W-:Y:S02]  /*50f0*/  @!UPT UIADD3 URZ, UPT, UPT, URZ, URZ, URZ ;  /* 0x000000fffffff290 */ /* 0x000fe4000fffe0ff */
[----:B------:R2:W-:Y:S01]  /*5100*/  UTCHMMA gdesc[UR62], gdesc[UR50], tmem[UR4], tmem[UR8], idesc[UR9], UPT ;  /* 0x00ff08323e0075ea */ /* 0x0005e2000b800004 */
[----:B------:R-:W-:Y:S05]  /*5110*/  @!P0 BRA `(.L_x_3498) ;  /* 0x0000000000048947 */ /* 0x000fea0003800000 */
[----:B--2---:R-:W-:Y:S05]  /*5120*/  BPT.TRAP 0x1 ;  /* 0x000000040000795c */ /* 0x004fea0000300000 */
.L_x_3498:
[----:B------:R-:W-:Y:S01]  /*5130*/  UISETP.NE.U32.AND UP1, UPT, UR19, URZ, UPT ;  /* 0x000000ff1300728c */ /* 0x000fe2000bf25070 */
[----:B--2---:R-:W-:Y:S01]  /*5140*/  R2UR UR4, R12 ;  /* 0x000000000c0472ca */ /* 0x004fe200000e0000 */
[----:B------:R-:W-:Y:S01]  /*5150*/  UIADD3 UR8, UPT, UPT, UR17, 0x24870, URZ ;  /* 0x0002487011087890 */ /* 0x000fe2000fffe0ff */
[----:B------:R-:W-:Y:S01]  /*5160*/  CS2R R2, SRZ ;  /* 0x0000000000027805 */ /* 0x000fe2000001ff00 */
[----:B------:R-:W-:Y:S01]  /*5170*/  UMOV UR6, 0x0 ;  /* 0x0000000000067882 */ /* 0x000fe20000000000 */
[----:B------:R-:W-:Y:S01]  /*5180*/  UMOV UR7, 0x8110010 ;  /* 0x0811001000077882 */ /* 0x000fe20000000000 */
[----:B------:R-:W-:Y:S01]  /*5190*/  UMOV UR15, 0x40004040 ;  /* 0x40004040000f7882 */ /* 0x000fe20000000000 */
[----:B------:R-:W-:Y:S01]  /*51a0*/  UMOV UR12, 0x0 ;  /* 0x00000000000c7882 */ /* 0x000fe20000000000 */
[----:B------:R-:W-:Y:S01]  /*51b0*/  UMOV UR13, 0x8110010 ;  /* 0x08110010000d7882 */ /* 0x000fe20000000000 */
[C---:B------:R-:W-:Y:S01]  /*51c0*/  R2UR UR9, R2.reuse ;  /* 0x00000000020972ca */ /* 0x040fe200000e0000 */
[----:B------:R-:W-:Y:S01]  /*51d0*/  UMOV UR5, 0x40004040 ;  /* 0x4000404000057882 */ /* 0x000fe20000000000 */
[----:B------:R1:W-:Y:S01]  /*51e0*/  UTCBAR [UR8], URZ ;  /* 0x000000ff080073e9 */ /* 0x0003e200080000ff */
[C---:B------:R-:W-:Y:S01]  /*51f0*/  R2UR UR10, R2.reuse ;  /* 0x00000000020a72ca */ /* 0x040fe200000e0000 */
[----:B------:R-:W-:Y:S01]  /*5200*/  UMOV UR18, 0x0 ;  /* 0x0000000000127882 */ /* 0x000fe20000000000 */
[----:B------:R-:W-:Y:S01]  /*5210*/  ULEA UR14, UR25, UR4, 0xa ;  /* 0x00000004190e7291 */ /* 0x000fe2000f8e50ff */
[C---:B------:R-:W-:Y:S01]  /*5220*/  R2UR UR11, R2.reuse ;  /* 0x00000000020b72ca */ /* 0x040fe200000e0000 */
[----:B------:R-:W-:Y:S01]  /*5230*/  UMOV UR19, 0x8110010 ;  /* 0x0811001000137882 */ /* 0x000fe20000000000 */
[----:B------:R-:W-:Y:S01]  /*5240*/  R2UR UR16, R2 ;  /* 0x00000000021072ca */ /* 0x000fe200000e0000 */
[----:B------:R-:W-:Y:S01]  /*5250*/  UIADD3 UR4, UPT, UPT, UR14, 0x80, URZ ;  /* 0x000000800e047890 */ /* 0x000fe2000fffe0ff */
[----:B------:R-:W-:Y:S01]  /*5260*/  BSSY.RECONVERGENT B0, `(.L_x_3499) ;  /* 0x0000027000007945 */ /* 0x000fe20003800200 */
[----:B------:R-:W-:Y:S03]  /*5270*/  LOP3.LUT R8, R8, 0x1, RZ, 0x3c, !PT ;  /* 0x0000000108087812 */ /* 0x000fe600078e3cff */
        /* <DEDUP_REMOVED lines=12> */
[C---:B-1----:R-:W-:Y:S01]  /*5340*/  R2UR UR18, R2.reuse ;  /* 0x00000000021272ca */ /* 0x042fe200000e0000 */
        /* <DEDUP_REMOVED lines=24> */
.L_x_3500:
[----:B-1----:R-:W-:Y:S05]  /*54d0*/  BSYNC.RECONVERGENT B0 ;  /* 0x0000000000007941 */ /* 0x002fea0003800200 */
.L_x_3499:
        /* <DEDUP_REMOVED lines=8> */
.L_x_3501:
[----:B------:R-:W-:Y:S01]  /*5560*/  LOP3.LUT R0, R0, 0x1, RZ, 0x3c, !PT ;  /* 0x0000000100007812 */ /* 0x000fe200078e3cff */
[----:B------:R-:W-:Y:S09]  /*5570*/  UIADD3 UR4, UPT, UPT, UR17, 0x24898, URZ ;  /* 0x0002489811047890 */ /* 0x000ff2000fffe0ff */
[----:B------:R2:W-:Y:S01]  /*5580*/  UTCBAR [UR4], URZ ;  /* 0x000000ff040073e9 */ /* 0x0005e200080000ff */
[----:B------:R-:W-:Y:S05]  /*5590*/  @!P0 BRA `(.L_x_3502) ;  /* 0x0000000000048947 */ /* 0x000fea0003800000 */
[----:B-12---:R-:W-:Y:S05]  /*55a0*/  BPT.TRAP 0x1 ;  /* 0x000000040000795c */ /* 0x006fea0000300000 */
.L_x_3502:
[----:B------:R-:W-:Y:S04]  /*55b0*/  SHF.L.U32 R2, R8, 0x1f, RZ ;  /* 0x0000001f08027819 */ /* 0x000fe800000006ff */
[----:B------:R-:W3:Y:S02]  /*55c0*/  SYNCS.PHASECHK.TRANS64.TRYWAIT P1, [UR17+0x24878], R2 ;  /* 0x02487802ff0075a7 */ /* 0x000ee40008021111 */
[----:B---3--:R-:W-:Y:S05]  /*55d0*/  @!P1 BRA `(.L_x_3503) ;  /* 0x000000bc008c9947 */ /* 0x008fea0003800000 */
.L_x_3653:
[----:B------:R-:W-:Y:S05]  /*55e0*/  BRA.U !UP0, `(.L_x_3504) ;  /* 0x0000000108047547 */ /* 0x000fea000b800000 */
[----:B-12---:R-:W-:Y:S05]  /*55f0*/  BPT.TRAP 0x1 ;  /* 0x000000040000795c */ /* 0x006fea0000300000 */
.L_x_3504:
[----:B---3--:R-:W-:Y:S01]  /*5600*/  SHF.L.U32 R2, R5, 0x1f, RZ ;  /* 0x0000001f05027819 */ /* 0x008fe200000006ff */
[----:B------:R-:W-:Y:S02]  /*5610*/  HFMA2 R18, -RZ, RZ, 0, 7.62939453125e-06 ;  /* 0x00000080ff127431 */ /* 0x000fe400000001ff */
[----:B------:R-:W-:Y:S01]  /*5620*/  IMAD.MOV.U32 R13, RZ, RZ, 0x80 ;  /* 0x00000080ff0d7424 */ /* 0x000fe200078e00ff */
[----:B------:R-:W3:Y:S02]  /*5630*/  SYNCS.PHASECHK.TRANS64.TRYWAIT P1, [UR17+0x24820], R2 ;  /* 0x02482002ff0075a7 */ /* 0x000ee40008021111 */
[----:B---3--:R-:W-:Y:S05]  /*5640*/  @!P1 BRA `(.L_x_3505) ;  /* 0x000000bc00889947 */ /* 0x008fea0003800000 */
.L_x_3655:
        /* <DEDUP_REMOVED lines=8> */
[----:B---3--:R-:W-:Y:S01]  /*56d0*/  IMAD.MOV.U32 R3, RZ, RZ, 0x80 ;  /* 0x00000080ff037424 */ /* 0x008fe200078e00ff */
        /* <DEDUP_REMOVED lines=17> */
.L_x_3506:
[----:B------:R-:W-:Y:S09]  /*57f0*/  UIADD3 UR4, UPT, UPT, UR17, 0x24860, URZ ;  /* 0x0002486011047890 */ /* 0x000ff2000fffe0ff */
[----:B------:R2:W-:Y:S01]  /*5800*/  UTCBAR [UR4], URZ ;  /* 0x000000ff040073e9 */ /* 0x0005e200080000ff */
[----:B------:R-:W-:Y:S05]  /*5810*/  @!P0 BRA `(.L_x_3507) ;  /* 0x0000000000048947 */ /* 0x000fea0003800000 */
[----:B-12---:R-:W-:Y:S05]  /*5820*/  BPT.TRAP 0x1 ;  /* 0x000000040000795c */ /* 0x006fea0000300000 */
.L_x_3507:
[----:B------:R-:W-:Y:S01]  /*5830*/  SHF.L.U32 R2, R6, 0x1f, RZ ;  /* 0x0000001f06027819 */ /* 0x000fe200000006ff */
[----:B------:R-:W-:Y:S01]  /*5840*/  IMAD.MOV.U32 R18, RZ, RZ, 0x100 ;  /* 0x00000100ff127424 */ /* 0x000fe200078e00ff */
[----:B------:R-:W-:Y:S02]  /*5850*/  MOV R13, 0x40 ;  /* 0x00000040000d7802 */ /* 0x000fe40000000f00 */
[----:B------:R-:W3:Y:S02]  /*5860*/  SYNCS.PHASECHK.TRANS64.TRYWAIT P1, [UR17+0x24880], R2 ;  /* 0x02488002ff0075a7 */ /* 0x000ee40008021111 */
[----:B---3--:R-:W-:Y:S05]  /*5870*/  @!P1 BRA `(.L_x_3508) ;  /* 0x000000bc00149947 */ /* 0x008fea0003800000 */
.L_x_3657:
        /* <DEDUP_REMOVED lines=59> */
.L_x_3509:
[----:B-1----:R-:W-:Y:S09]  /*5c30*/  UIADD3 UR4, UPT, UPT, UR17, 0x24888, URZ ;  /* 0x0002488811047890 */ /* 0x002ff2000fffe0ff */
[----:B------:R1:W-:Y:S01]  /*5c40*/  UTCBAR [UR4], URZ ;  /* 0x000000ff040073e9 */ /* 0x0003e200080000ff */
[----:B------:R-:W-:Y:S05]  /*5c50*/  BRA.U !UP0, `(.L_x_3510) ;  /* 0x0000000108047547 */ /* 0x000fea000b800000 */
[----:B-1----:R-:W-:Y:S05]  /*5c60*/  BPT.TRAP 0x1 ;  /* 0x000000040000795c */ /* 0x002fea0000300000 */
.L_x_3510:
        /* <DEDUP_REMOVED lines=16> */
.L_x_3487:
[----:B------:R-:W-:Y:S05]  /*5d70*/  @!P0 BRA `(.L_x_3512) ;  /* 0x0000000000048947 */ /* 0x000fea0003800000 */
[----:B-1----:R-:W-:Y:S05]  /*5d80*/  BPT.TRAP 0x1 ;  /* 0x000000040000795c */ /* 0x002fea0000300000 */
.L_x_3512:
[----:B------:R-:W-:-:S05]  /*5d90*/  HFMA2 R3, -RZ, RZ, 0, 5.9604644775390625e-08 ;  /* 0x00000001ff037431 */ /* 0x000fca00000001ff */
[----:B------:R-:W-:-:S04]  /*5da0*/  SHF.L.U32 R3, R3, 0x1f, RZ ;  /* 0x0000001f03037819 */ /* 0x000fc800000006ff */
[----:B------:R-:W2:Y:S02]  /*5db0*/  SYNCS.PHASECHK.TRANS64.TRYWAIT P1, [UR17+0x248b0], R3 ;  /* 0x0248b003ff0075a7 */ /* 0x000ea40008021111 */
[----:B--2---:R-:W-:Y:S05]  /*5dc0*/  @!P1 BRA `(.L_x_3513) ;  /* 0x000000b400d89947 */ /* 0x004fea0003800000 */
.L_x_3659:
[----:B------:R-:W-:Y:S05]  /*5dd0*/  @!P0 BRA `(.L_x_3514) ;  /* 0x0000000000048947 */ /* 0x000fea0003800000 */
[----:B-1----:R-:W-:Y:S05]  /*5de0*/  BPT.TRAP 0x1 ;  /* 0x000000040000795c */ /* 0x002fea0000300000 */
.L_x_3514:
[----:B-1----:R-:W-:-:S09]  /*5df0*/  UIADD3 UR4, UPT, UPT, UR17, 0x248a0, URZ ;  /* 0x000248a011047890 */ /* 0x002fd2000fffe0ff */
[----:B------:R1:W-:Y:S01]  /*5e00*/  UTCBAR [UR4], URZ ;  /* 0x000000ff040073e9 */ /* 0x0003e200080000ff */
[----:B------:R-:W-:Y:S05]  /*5e10*/  @!P0 BRA `(.L_x_3515) ;  /* 0x0000000000048947 */ /* 0x000fea0003800000 */
[----:B-1----:R-:W-:Y:S05]  /*5e20*/  BPT.TRAP 0x1 ;  /* 0x000000040000795c */ /* 0x002fea0000300000 */
.L_x_3515:
[----:B------:R-:W2:Y:S02]  /*5e30*/  SYNCS.PHASECHK.TRANS64.TRYWAIT P1, [UR17+0x248b8], R3 ;  /* 0x0248b803ff0075a7 */ /* 0x000ea40008021111 */
[----:B--2---:R-:W-:Y:S05]  /*5e40*/  @!P1 BRA `(.L_x_3516) ;  /* 0x000000b400d09947 */ /* 0x004fea0003800000 */
.L_x_3661:
[----:B------:R-:W-:Y:S05]  /*5e50*/  @!P0 BRA `(.L_x_3517) ;  /* 0x0000000000048947 */ /* 0x000fea0003800000 */
[----:B-1----:R-:W-:Y:S05]  /*5e60*/  BPT.TRAP 0x1 ;  /* 0x000000040000795c */ /* 0x002fea0000300000 */
.L_x_3517:
[----:B------:R-:W-:Y:S01]  /*5e70*/  SHF.L.U32 R0, R0, 0x1f, RZ ;  /* 0x0000001f00007819 */ /* 0x000fe200000006ff */
[----:B------:R-:W-:Y:S01]  /*5e80*/  IMAD.MOV.U32 R4, RZ, RZ, RZ ;  /* 0x000000ffff047224 */ /* 0x000fe200078e00ff */
[----:B--2---:R-:W-:Y:S02]  /*5e90*/  MOV R3, RZ ;  /* 0x000000ff00037202 */ /* 0x004fe40000000f00 */
[----:B------:R-:W2:Y:S02]  /*5ea0*/  SYNCS.PHASECHK.TRANS64.TRYWAIT P1, [UR17+0x24890], R0 ;  /* 0x02489000ff0075a7 */ /* 0x000ea40008021111 */
[----:B--2---:R-:W-:Y:S05]  /*5eb0*/  @!P1 BRA `(.L_x_3518) ;  /* 0x000000b400cc9947 */ /* 0x004fea0003800000 */
.L_x_3663:
[----:B-1----:R-:W-:Y:S01]  /*5ec0*/  R2UR UR4, R12 ;  /* 0x000000000c0472ca */ /* 0x002fe200000e0000 */
[----:B--2---:R-:W-:Y:S01]  /*5ed0*/  IMAD.MOV.U32 R2, RZ, RZ, RZ ;  /* 0x000000ffff027224 */ /* 0x004fe200078e00ff */
[----:B------:R-:W-:Y:S01]  /*5ee0*/  R2UR UR47, R4 ;  /* 0x00000000042f72ca */ /* 0x000fe200000e0000 */
[----:B------:R-:W-:Y:S01]  /*5ef0*/  IMAD.MOV.U32 R0, RZ, RZ, RZ ;  /* 0x000000ffff007224 */ /* 0x000fe200078e00ff */
[----:B------:R-:W-:Y:S01]  /*5f00*/  R2UR UR46, R3 ;  /* 0x00000000032e72ca */ /* 0x000fe200000e0000 */
[----:B------:R-:W-:Y:S01]  /*5f10*/  UISETP.NE.U32.AND UP0, UPT, UR19, URZ, UPT ;  /* 0x000000ff1300728c */ /* 0x000fe2000bf05070 */
[----:B------:R-:W-:Y:S01]  /*5f20*/  R2UR UR45, R2 ;  /* 0x00000000022d72ca */ /* 0x000fe200000e0000 */
[----:B------:R-:W-:Y:S01]  /*5f30*/  UIADD3 UR20, UPT, UPT, UR22, 0x2, URZ ;  /* 0x0000000216147890 */ /* 0x000fe2000fffe0ff */
        /* <DEDUP_REMOVED lines=60> */
.L_x_3519:
        /* <DEDUP_REMOVED lines=77> */
.L_x_3520:
[----:B-1----:R-:W-:Y:S01]  /*67d0*/  UIADD3 UR4, UPT, UPT, UR17, 0x24870, URZ ;  /* 0x0002487011047890 */ /* 0x002fe2000fffe0ff */
[----:B------:R-:W-:Y:S08]  /*67e0*/  BSSY.RECONVERGENT B0, `(.L_x_3521) ;  /* 0x0000004000007945 */ /* 0x000ff00003800200 */
[----:B------:R1:W-:Y:S01]  /*67f0*/  UTCBAR [UR4], URZ ;  /* 0x000000ff040073e9 */ /* 0x0003e200080000ff */
[----:B------:R-:W-:Y:S05]  /*6800*/  @!P3 BRA `(.L_x_3522) ;  /* 0x000000000004b947 */ /* 0x000fea0003800000 */
[----:B-1----:R-:W-:Y:S05]  /*6810*/  BPT.TRAP 0x1 ;  /* 0x000000040000795c */ /* 0x002fea0000300000 */
.L_x_3522:
[----:B-1----:R-:W-:Y:S05]  /*6820*/  BSYNC.RECONVERGENT B0 ;  /* 0x0000000000007941 */ /* 0x002fea0003800200 */
.L_x_3521:
[----:B------:R-:W-:-:S04]  /*6830*/  ULEA UR4, UR25, UR17, 0x3 ;  /* 0x0000001119047291 */ /* 0x000fc8000f8e18ff */
[----:B------:R-:W-:-:S09]  /*6840*/  UIADD3 UR4, UPT, UPT, UR4, 0x24810, URZ ;  /* 0x0002481004047890 */ /* 0x000fd2000fffe0ff */
[----:B------:R1:W-:Y:S01]  /*6850*/  UTCBAR [UR4], URZ ;  /* 0x000000ff040073e9 */ /* 0x0003e200080000ff */
[----:B------:R-:W-:Y:S05]  /*6860*/  @!P0 BRA `(.L_x_3523) ;  /* 0x0000000000048947 */ /* 0x000fea0003800000 */
[----:B-1----:R-:W-:Y:S05]  /*6870*/  BPT.TRAP 0x1 ;  /* 0x000000040000795c */ /* 0x002fea0000300000 */
.L_x_3523:
[----:B------:R-:W-:-:S13]  /*6880*/  ELECT P0, URZ, PT ;  /* 0x0000000000ff782f */ /* 0x000fda0003800000 */
[----:B-1----:R-:W-:Y:S05]  /*6890*/  @!P0 EXIT ;  /* 0x000000000000894d */ /* 0x002fea0003800000 */
[----:B------:R-:W-:-:S09]  /*68a0*/  UIADD3 UR4, UPT, UPT, UR17, 0x24898, URZ ;  /* 0x0002489811047890 */ /* 0x000fd2000fffe0ff */
[----:B------:R1:W-:Y:S01]  /*68b0*/  UTCBAR [UR4], URZ ;  /* 0x000000ff040073e9 */ /* 0x0003e200080000ff */
[----:B------:R-:W-:Y:S01]  /*68c0*/  NOP ;  /* 0x0000000000007918 */ /* 0x000fe20000000000 */
[----:B-1----:R-:W-:Y:S05]  /*68d0*/  EXIT ;  /* 0x000000000000794d */ /* 0x002fea0003800000 */
.L_x_3427:
[----:B------:R-:W-:-:S05]  /*68e0*/  IMAD.MOV.U32 R4, RZ, RZ, -0x3 ;  /* 0xfffffffdff047424 */ /* 0x000fca00078e00ff */
[----:B------:R-:W-:-:S05]  /*68f0*/  VIADDMNMX.U32 R4, R89, R4, 0x2, PT ;  /* 0x0000000259047446 */ /* 0x000fca0003800004 */
[----:B------:R-:W-:-:S06]  /*6900*/  IMAD.SHL.U32 R4, R4, 0x4, RZ ;  /* 0x0000000404047824 */ /* 0x000fcc00078e00ff */
[----:B------:R-:W1:Y:S02]  /*6910*/  LDC R4, c[0x2][R4+0xc] ;  /* 0x0080030004047b82 */ /* 0x000e640000000800 */
[----:B-1----:R-:W-:-:S04]  /*6920*/  SHF.R.S32.HI R5, RZ, 0x1f, R4 ;  /* 0x0000001fff057819 */ /* 0x002fc80000011404 */
.L_x_7182:
[----:B------:R-:W-:Y:S05]  /*6930*/  BRX R4 -0x6940                                                                                                                                                                                                                                                                                                                                                                                                                                                           (*"BRANCH_TARGETS .L_x_3539,.L_x_3524,.L_x_7181"*) ;  /* 0xffffff9404b07949 */ /* 0x000fea000383ffff */
.L_x_3524:
[----:B------:R-:W-:-:S08]  /*6940*/  NOP ;  /* 0x0000000000007918 */ /* 0x000fd00000000000 */
[----:B------:R-:W1:Y:S02]  /*6950*/  USETMAXREG.TRY_ALLOC.CTAPOOL UP0, 0x98 ;  /* 0x00000098000079c8 */ /* 0x000e640008000600 */
[----:B-1----:R-:W-:Y:S05]  /*6960*/  BRA.U !UP0, `(.L_x_3524) ;  /* 0xfffffffd08f47547 */ /* 0x002fea000b83ffff */
[C---:B------:R-:W-:Y:S01]  /*6970*/  IMAD.U32 R0, R3.reuse, 0x10000, RZ ;  /* 0x0001000003007824 */ /* 0x040fe200078e00ff */
[C---:B------:R-:W-:Y:S01]  /*6980*/  LOP3.LUT R90, R3.reuse, 0x7f, RZ, 0xc0, !PT ;  /* 0x0000007f035a7812 */ /* 0x040fe200078ec0ff */
[----:B--2---:R-:W-:Y:S01]  /*6990*/  IMAD.SHL.U32 R2, R3, 0x20, RZ ;  /* 0x0000002003027824 */ /* 0x004fe200078e00ff */
        /* <DEDUP_REMOVED lines=9> */
.L_x_3538:
[----:B------:R-:W-:-:S13]  /*6a30*/  ISETP.NE.AND P0, PT, R89, 0x4, PT ;  /* 0x000000045900780c */ /* 0x000fda0003f05270 */
[----:B--2---:R-:W-:Y:S05]  /*6a40*/  @!P0 BRA `(.L_x_3525) ;  /* 0x0000000000048947 */ /* 0x004fea0003800000 */
[----:B-1----:R-:W-:Y:S05]  /*6a50*/  BPT.TRAP 0x1 ;  /* 0x000000040000795c */ /* 0x002fea0000300000 */
.L_x_3525:
[----:B------:R-:W2:Y:S01]  /*6a60*/  S2UR UR9, SR_CgaCtaId ;  /* 0x00000000000979c3 */ /* 0x000ea20000008800 */
[----:B------:R-:W-:Y:S01]  /*6a70*/  UMOV UR6, 0x400 ;  /* 0x0000040000067882 */ /* 0x000fe20000000000 */
[----:B------:R-:W-:Y:S01]  /*6a80*/  SHF.L.U32 R0, R85, 0x1f, RZ ;  /* 0x0000001f55007819 */ /* 0x000fe200000006ff */
[----:B--2---:R-:W-:-:S09]  /*6a90*/  ULEA UR6, UR9, UR6, 0x18 ;  /* 0x0000000609067291 */ /* 0x004fd2000f8ec0ff */
[----:B------:R-:W2:Y:S02]  /*6aa0*/  SYNCS.PHASECHK.TRANS64.TRYWAIT P1, [UR6+0x24870], R0 ;  /* 0x02487000ff0075a7 */ /* 0x000ea40008021106 */
[----:B--2---:R-:W-:Y:S05]  /*6ab0*/  @!P1 BRA `(.L_x_3526) ;  /* 0x000000a800e49947 */ /* 0x004fea0003800000 */
.L_x_3665:
[----:B------:R-:W-:Y:S02]  /*6ac0*/  R2UR UR5, R92 ;  /* 0x000000005c0572ca */ /* 0x000fe400000e0000 */
[----:B------:R-:W-:-:S11]  /*6ad0*/  R2UR UR4, R91 ;  /* 0x000000005b0472ca */ /* 0x000fd600000e0000 */
[----:B------:R-:W3:Y:S02]  /*6ae0*/  LDTM.x32 R36, tmem[UR5] ;  /* 0x00000005002479ee */ /* 0x000ee400082c0000 */
[----:B------:R-:W4:Y:S01]  /*6af0*/  LDTM.x32 R4, tmem[UR4] ;  /* 0x00000004000479ee */ /* 0x000f2200082c0000 */
[----:B------:R-:W-:Y:S01]  /*6b00*/  NOP ;  /* 0x0000000000007918 */ /* 0x000fe20000000000 */
[----:B------:R-:W-:Y:S05]  /*6b10*/  @!P0 BRA `(.L_x_3527) ;  /* 0x0000000000088947 */ /* 0x000fea0003800000 */
[----:B-1----:R-:W-:Y:S05]  /*6b20*/  BPT.TRAP 0x1 ;  /* 0x000000040000795c */ /* 0x002fea0000300000 */
[----:B------:R-:W-:Y:S05]  /*6b30*/  BPT.TRAP 0x1 ;  /* 0x000000040000795c */ /* 0x000fea0000300000 */
.L_x_3527:
[----:B------:R-:W-:Y:S01]  /*6b40*/  ISETP.NE.AND P0, PT, RZ, UR7, PT ;  /* 0x00000007ff007c0c */ /* 0x000fe2000bf05270 */
[----:B------:R-:W-:Y:S01]  /*6b50*/  UIADD3 UR4, UPT, UPT, UR6, 0x24878, URZ ;  /* 0x0002487806047890 */ /* 0x000fe2000fffe0ff */
[----:B------:R-:W-:Y:S02]  /*6b60*/  BSSY.RECONVERGENT B0, `(.L_x_3528) ;  /* 0x0000006000007945 */ /* 0x000fe40003800200 */
[----:B------:R-:W-:Y:S01]  /*6b70*/  ISETP.EQ.AND P0, PT, R90, RZ, P0 ;  /* 0x000000ff5a00720c */ /* 0x000fe20000702270 */
[----:B------:R-:W-:-:S09]  /*6b80*/  UPRMT UR4, UR9, 0x654, UR4 ;  /* 0x0000065409047896 */ /* 0x000fd20008000004 */
[----:B----4-:R-:W-:Y:S03]  /*6b90*/  SYNCS.ARRIVE.TRANS64.RED.A1T0 RZ, [UR4], RZ ;  /* 0x000000ffffff79a7 */ /* 0x010fe60008100404 */
[----:B------:R-:W-:Y:S05]  /*6ba0*/  @!P0 BRA `(.L_x_3529) ;  /* 0x0000000000048947 */ /* 0x000fea0003800000 */
[----:B------:R-:W-:-:S04]  /*6bb0*/  DEPBAR.LE SB0, 0x1 ;  /* 0x000080400000791a */ /* 0x000fc80000000000 */
.L_x_3529:
[----:B-1----:R-:W-:Y:S05]  /*6bc0*/  BSYNC.RECONVERGENT B0 ;  /* 0x0000000000007941 */ /* 0x002fea0003800200 */
.L_x_3528:
[----:B------:R-:W1:Y:S08]  /*6bd0*/  S2UR UR9, SR_SWINHI ;  /* 0x00000000000979c3 */ /* 0x000e700000002f00 */
[----:B------:R-:W-:Y:S01]  /*6be0*/  BAR.SYNC.DEFER_BLOCKING 0x2, 0x80 ;  /* 0x0082000000007b1d */ /* 0x000fe20000010000 */
[----:B------:R-:W-:Y:S01]  /*6bf0*/  ISETP.NE.AND P6, PT, R90, RZ, PT ;  /* 0x000000ff5a00720c */ /* 0x000fe20003fc5270 */
[----:B------:R-:W-:-:S04]  /*6c00*/  USHF.L.U32 UR18, UR8, 0x7, URZ ;  /* 0x0000000708127899 */ /* 0x000fc800080006ff */
[----:B------:R-:W-:Y:S01]  /*6c10*/  BSSY.RECONVERGENT B0, `(.L_x_3530) ;  /* 0x0000043000007945 */ /* 0x000fe20003800200 */
[----:B------:R-:W-:Y:S01]  /*6c20*/  UMOV UR4, UR6 ;  /* 0x0000000600047c82 */ /* 0x000fe20008000000 */
[----:B-1----:R-:W-:Y:S01]  /*6c30*/  UMOV UR5, UR9 ;  /* 0x0000000900057c82 */ /* 0x002fe20008000000 */
[----:B--2---:R-:W-:Y:S02]  /*6c40*/  IMAD.U32 R2, RZ, RZ, UR4 ;  /* 0x00000004ff027e24 */ /* 0x004fe4000f8e00ff */
        /* <DEDUP_REMOVED lines=13> */
[----:B------:R-:W-:Y:S02]  /*6d20*/  LOP3.LUT R82, R0, 0x70, R71, 0x78, !PT ;  /* 0x0000007000527812 */ /* 0x000fe400078e7847 */
[----:B------:R-:W-:Y:S02]  /*6d30*/  LOP3.LUT R80, R68, 0x70, R72, 0x78, !PT ;  /* 0x0000007044507812 */ /* 0x000fe400078e7848 */
[----:B------:R-:W-:Y:S01]  /*6d40*/  IADD3 R0, P4, PT, R2, 0x1c040, RZ ;  /* 0x0001c04002007810 */ /* 0x000fe20007f9e0ff */
[----:B---3--:R1:W-:Y:S01]  /*6d50*/  ST.E.128 desc[UR22][R82.64], R36 ;  /* 0x0000002452007985 */ /* 0x0083e2000c101d16 */
[----:B------:R-:W-:Y:S02]  /*6d60*/  SHF.R.U64 R73, R69, 0x3, R79 ;  /* 0x0000000345497819 */ /* 0x000fe4000000124f */
[----:B------:R-:W-:Y:S01]  /*6d70*/  LOP3.LUT R76, R70, 0x70, R74, 0x78, !PT ;  /* 0x00000070464c7812 */ /* 0x000fe200078e784a */
[----:B------:R-:W-:Y:S01]  /*6d80*/  IMAD.X R75, RZ, RZ, R3, P4 ;  /* 0x000000ffff4b7224 */ /* 0x000fe200020e0603 */
[C---:B------:R-:W-:Y:S01]  /*6d90*/  IADD3 R68, P3, PT, R2.reuse, 0x1c050, RZ ;  /* 0x0001c05002447810 */ /* 0x040fe20007f7e0ff */
[----:B------:R1:W-:Y:S01]  /*6da0*/  ST.E.128 desc[UR22][R80.64], R40 ;  /* 0x0000002850007985 */ /* 0x0003e2000c101d16 */
[----:B------:R-:W-:-:S02]  /*6db0*/  IADD3 R70, P2, PT, R2, 0x1c060, RZ ;  /* 0x0001c06002467810 */ /* 0x000fc40007f5e0ff */
[----:B------:R-:W-:Y:S02]  /*6dc0*/  IADD3 R84, P1, PT, R2, 0x1c070, RZ ;  /* 0x0001c07002547810 */ /* 0x000fe40007f3e0ff */
[----:B------:R-:W-:Y:S01]  /*6dd0*/  LOP3.LUT R78, R69, 0x70, R73, 0x78, !PT ;  /* 0x00000070454e7812 */ /* 0x000fe200078e7849 */
[----:B------:R-:W-:Y:S01]  /*6de0*/  IMAD.X R73, RZ, RZ, R3, P3 ;  /* 0x000000ffff497224 */ /* 0x000fe200018e0603 */
[----:B------:R-:W-:Y:S01]  /*6df0*/  SHF.R.U64 R72, R0, 0x3, R75 ;  /* 0x0000000300487819 */ /* 0x000fe2000000124b */
[--C-:B------:R-:W-:Y:S02]  /*6e00*/  IMAD.X R71, RZ, RZ, R3.reuse, P2 ;  /* 0x000000ffff477224 */ /* 0x100fe400010e0603 */
[----:B------:R-:W-:Y:S01]  /*6e10*/  IMAD.X R69, RZ, RZ, R3, P1 ;  /* 0x000000ffff457224 */ /* 0x000fe200008e0603 */
[----:B------:R-:W-:Y:S01]  /*6e20*/  SHF.R.U64 R86, R68, 0x3, R73 ;  /* 0x0000000344567819 */ /* 0x000fe20000001249 */
[----:B------:R1:W-:Y:S01]  /*6e30*/  ST.E.128 desc[UR22][R78.64], R44 ;  /* 0x0000002c4e007985 */ /* 0x0003e2000c101d16 */
[----:B------:R-:W-:-:S02]  /*6e40*/  SHF.R.U64 R87, R70, 0x3, R71 ;  /* 0x0000000346577819 */ /* 0x000fc40000001247 */
[----:B------:R-:W-:Y:S01]  /*6e50*/  SHF.R.U64 R88, R84, 0x3, R69 ;  /* 0x0000000354587819 */ /* 0x000fe20000001245 */
[----:B------:R1:W-:Y:S01]  /*6e60*/  ST.E.128 desc[UR22][R76.64], R48 ;  /* 0x000000304c007985 */ /* 0x0003e2000c101d16 */
[----:B------:R-:W-:Y:S02]  /*6e70*/  LOP3.LUT R74, R0, 0x70, R72, 0x78, !PT ;  /* 0x00000070004a7812 */ /* 0x000fe400078e7848 */
[----:B------:R-:W-:Y:S02]  /*6e80*/  LOP3.LUT R72, R68, 0x70, R86, 0x78, !PT ;  /* 0x0000007044487812 */ /* 0x000fe400078e7856 */
[----:B------:R-:W-:Y:S01]  /*6e90*/  LOP3.LUT R70, R70, 0x70, R87, 0x78, !PT ;  /* 0x0000007046467812 */ /* 0x000fe200078e7857 */
[----:B------:R1:W-:Y:S01]  /*6ea0*/  ST.E.128 desc[UR22][R74.64], R52 ;  /* 0x000000344a007985 */ /* 0x0003e2000c101d16 */
        /* <DEDUP_REMOVED lines=17> */
.L_x_3532:
        /* <DEDUP_REMOVED lines=8> */
.L_x_3531:
[----:B------:R-:W-:Y:S05]  /*7040*/  BSYNC.RECONVERGENT B0 ;  /* 0x0000000000007941 */ /* 0x000fea0003800200 */
.L_x_3530:
[C---:B------:R-:W-:Y:S01]  /*7050*/  IADD3 R0, P3, PT, R2.reuse, 0x20000, RZ ;  /* 0x0002000002007810 */ /* 0x040fe20007f7e0ff */
[----:B------:R-:W-:Y:S01]  /*7060*/  BSSY.RECONVERGENT B0, `(.L_x_3533) ;  /* 0x0000022000007945 */ /* 0x000fe20003800200 */
[C---:B-1----:R-:W-:Y:S02]  /*7070*/  IADD3 R36, P2, PT, R2.reuse, 0x20010, RZ ;  /* 0x0002001002247810 */ /* 0x042fe40007f5e0ff */
        /* <DEDUP_REMOVED lines=32> */
.L_x_3534:
[----:B------:R-:W-:Y:S05]  /*7280*/  BSYNC.RECONVERGENT B0 ;  /* 0x0000000000007941 */ /* 0x000fea0003800200 */
.L_x_3533:
        /* <DEDUP_REMOVED lines=23> */
.L_x_3537:
        /* <DEDUP_REMOVED lines=8> */
.L_x_3536:
[----:B------:R-:W-:Y:S05]  /*7480*/  BSYNC.RECONVERGENT B0 ;  /* 0x0000000000007941 */ /* 0x000fea0003800200 */
.L_x_3535:
[----:B-1----:R-:W2:Y:S04]  /*7490*/  LDL R2, [R1+0x10] ;  /* 0x0000100001027983 */ /* 0x002ea80000100800 */
[----:B------:R-:W3:Y:S01]  /*74a0*/  LDL.LU R0, [R1] ;  /* 0x0000000001007983 */ /* 0x000ee20000300800 */
[----:B------:R-:W-:Y:S01]  /*74b0*/  UIADD3 UR5, UPT, UPT, UR8, 0x1, URZ ;  /* 0x0000000108057890 */ /* 0x000fe2000fffe0ff */
[----:B------:R-:W-:Y:S01]  /*74c0*/  LOP3.LUT R85, R85, 0x1, RZ, 0x3c, !PT ;  /* 0x0000000155557812 */ /* 0x000fe200078e3cff */
[----:B------:R-:W-:Y:S01]  /*74d0*/  UIADD3 UR7, UPT, UPT, UR7, 0x2, URZ ;  /* 0x0000000207077890 */ /* 0x000fe2000fffe0ff */
[----:B--2---:R-:W-:Y:S02]  /*74e0*/  R2UR UR4, R2 ;  /* 0x00000000020472ca */ /* 0x004fe400000e0000 */
[C---:B---3--:R-:W-:Y:S01]  /*74f0*/  ISETP.GT.U32.AND P0, PT, R0.reuse, 0x1, PT ;  /* 0x000000010000780c */ /* 0x048fe20003f04070 */
[----:B------:R-:W-:-:S05]  /*7500*/  VIADD R0, R0, 0xffffffff ;  /* 0xffffffff00007836 */ /* 0x000fca0000000000 */
[----:B------:R2:W-:Y:S05]  /*7510*/  STL [R1], R0 ;  /* 0x0000000001007387 */ /* 0x0005ea0000100800 */
[----:B------:R-:W-:Y:S02]  /*7520*/  UISETP.NE.AND UP0, UPT, UR5, UR4, UPT ;  /* 0x000000040500728c */ /* 0x000fe4000bf05270 */
[----:B------:R-:W-:Y:S02]  /*7530*/  UIADD3 UR4, UPT, UPT, UR19, 0x1, URZ ;  /* 0x0000000113047890 */ /* 0x000fe4000fffe0ff */
[----:B------:R-:W-:-:S07]  /*7540*/  USEL UR8, UR5, URZ, UP0 ;  /* 0x000000ff05087287 */ /* 0x000fce0008000000 */
[----:B------:R-:W-:-:S07]  /*7550*/  @UP0 UIADD3 UR4, UPT, UPT, UR19, URZ, URZ ;  /* 0x000000ff13040290 */ /* 0x000fce000fffe0ff */
[----:B------:R-:W-:Y:S01]  /*7560*/  UMOV UR19, UR4 ;  /* 0x0000000400137c82 */ /* 0x000fe20008000000 */
[----:B------:R-:W-:Y:S05]  /*7570*/  @P0 BRA `(.L_x_3538) ;  /* 0xfffffff4002c0947 */ /* 0x000fea000383ffff */
[----:B------:R-:W-:-:S04]  /*7580*/  DEPBAR.LE SB0, 0x0 ;  /* 0x000080000000791a */ /* 0x000fc80000000000 */
[----:B------:R-:W-:Y:S05]  /*7590*/  EXIT ;  /* 0x000000000000794d */ /* 0x000fea0003800000 */
.L_x_7181:
[----:B------:R-:W-:-:S08]  /*75a0*/  NOP ;  /* 0x0000000000007918 */ /* 0x000fd00000000000 */
[----:B--2---:R-:W-:-:S00]  /*75b0*/  USETMAXREG.DEALLOC.CTAPOOL 0x60 ;  /* 0x00000060000079c8 */ /* 0x004fc000080e0500 */
[----:B------:R-:W-:Y:S05]  /*75c0*/  EXIT ;  /* 0x000000000000794d */ /* 0x000fea0003800000 */
.L_x_3539:
[----:B------:R-:W-:-:S08]  /*75d0*/  NOP ;  /* 0x0000000000007918 */ /* 0x000fd00000000000 */
[----:B------:R-:W1:Y:S02]  /*75e0*/  USETMAXREG.TRY_ALLOC.CTAPOOL UP0, 0x80 ;  /* 0x00000080000079c8 */ /* 0x000e640008000600 */
[----:B-1----:R-:W-:Y:S05]  /*75f0*/  BRA.U !UP0, `(.L_x_3539) ;  /* 0xfffffffd08f47547 */ /* 0x002fea000b83ffff */
[----:B------:R-:W3:Y:S01]  /*7600*/  LDL R0, [R1+0x2c] ;  /* 0x00002c0001007983 */ /* 0x000ee20000100800 */
[----:B--2---:R-:W-:Y:S01]  /*7610*/  IMAD.MOV.U32 R2, RZ, RZ, 0x1 ;  /* 0x00000001ff027424 */ /* 0x004fe200078e00ff */
[----:B------:R-:W-:Y:S01]  /*7620*/  MOV R104, RZ ;  /* 0x000000ff00687202 */ /* 0x000fe20000000f00 */
[----:B------:R-:W1:Y:S01]  /*7630*/  LDCU UR36, c[0x0][0x380] ;  /* 0x00007000ff2477ac */ /* 0x000e620008000800 */
[----:B------:R2:W-:Y:S04]  /*7640*/  STL [R1+0x28], RZ ;  /* 0x000028ff01007387 */ /* 0x0005e80000100800 */
[----:B------:R2:W-:Y:S04]  /*7650*/  STL [R1+0x24], R2 ;  /* 0x0000240201007387 */ /* 0x0005e80000100800 */
[----:B------:R2:W-:Y:S01]  /*7660*/  STL [R1+0x1c], RZ ;  /* 0x00001cff01007387 */ /* 0x0005e20000100800 */
[----:B---3--:R-:W-:-:S02]  /*7670*/  IMAD.SHL.U32 R43, R0, 0x4, RZ ;  /* 0x00000004002b7824 */ /* 0x008fc400078e00ff */
[----:B------:R-:W-:-:S05]  /*7680*/  HFMA2 R0, -RZ, RZ, 0, 5.9604644775390625e-08 ;  /* 0x00000001ff007431 */ /* 0x000fca00000001ff */
[----:B------:R2:W-:Y:S04]  /*7690*/  STL [R1+0x20], R0 ;  /* 0x0000200001007387 */ /* 0x0005e80000100800 */
[----:B------:R2:W-:Y:S04]  /*76a0*/  STL [R1+0x18], RZ ;  /* 0x000018ff01007387 */ /* 0x0005e80000100800 */
[----:B-1----:R2:W-:Y:S02]  /*76b0*/  STL [R1+0x14], RZ ;  /* 0x000014ff01007387 */ /* 0x0025e40000100800 */
.L_x_3585:
        /* <DEDUP_REMOVED lines=10> */
.L_x_3541:
[----:B------:R-:W-:Y:S05]  /*7760*/  BSYNC.RECONVERGENT B0 ;  /* 0x0000000000007941 */ /* 0x000fea0003800200 */
.L_x_3540:
[----:B------:R-:W2:Y:S01]  /*7770*/  LDL R0, [R1+0x1c] ;  /* 0x00001c0001007983 */ /* 0x000ea20000100800 */
[----:B------:R-:W-:Y:S01]  /*7780*/  MOV R56, 0x400 ;  /* 0x0000040000387802 */ /* 0x000fe20000000f00 */
[----:B------:R-:W-:Y:S01]  /*7790*/  BSSY B0, `(.L_x_3542) ;  /* 0x0000006000007945 */ /* 0x000fe20003800000 */
[----:B------:R-:W3:Y:S01]  /*77a0*/  S2R R57, SR_CgaCtaId ;  /* 0x0000000000397919 */ /* 0x000ee20000008800 */
[----:B--2---:R-:W-:Y:S02]  /*77b0*/  SHF.L.U32 R0, R0, 0x1f, RZ ;  /* 0x0000001f00007819 */ /* 0x004fe400000006ff */
[----:B---3--:R-:W-:Y:S04]  /*77c0*/  LEA R56, R57, R56, 0x18 ;  /* 0x0000003839387211 */ /* 0x008fe800078ec0ff */
[----:B------:R-:W2:Y:S02]  /*77d0*/  SYNCS.PHASECHK.TRANS64.TRYWAIT P1, [R56+URZ+0x24850], R0 ;  /* 0x02485000380075a7 */ /* 0x000ea400080211ff */
[----:B--2---:R-:W-:Y:S05]  /*77e0*/  @!P1 BRA `(.L_x_3543) ;  /* 0x0000009c00b09947 */ /* 0x004fea0003800000 */
.L_x_3666:
[----:B------:R-:W-:Y:S05]  /*77f0*/  BSYNC B0 ;  /* 0x0000000000007941 */ /* 0x000fea0003800000 */
.L_x_3542:
[----:B------:R-:W-:Y:S04]  /*7800*/  BSSY.RECONVERGENT B0, `(.L_x_3544) ;  /* 0x0000003000007945 */ /* 0x000fe80003800200 */
[----:B------:R-:W-:Y:S05]  /*7810*/  @!P0 BRA `(.L_x_3545) ;  /* 0x0000000000048947 */ /* 0x000fea0003800000 */
[----:B------:R-:W-:Y:S05]  /*7820*/  BPT.TRAP 0x1 ;  /* 0x000000040000795c */ /* 0x000fea0000300000 */
.L_x_3545:
[----:B------:R-:W-:Y:S05]  /*7830*/  BSYNC.RECONVERGENT B0 ;  /* 0x0000000000007941 */ /* 0x000fea0003800200 */
.L_x_3544:
[----:B--2---:R-:W2:Y:S01]  /*7840*/  LDL R0, [R1+0x20] ;  /* 0x0000200001007983 */ /* 0x004ea20000100800 */
[----:B------:R-:W-:Y:S01]  /*7850*/  BSSY B0, `(.L_x_3546) ;  /* 0x0000004000007945 */ /* 0x000fe20003800000 */
[----:B--2---:R-:W-:Y:S04]  /*7860*/  SHF.L.U32 R0, R0, 0x1f, RZ ;  /* 0x0000001f00007819 */ /* 0x004fe800000006ff */
[----:B------:R-:W2:Y:S02]  /*7870*/  SYNCS.PHASECHK.TRANS64.TRYWAIT P1, [R56+URZ+0x24888], R0 ;  /* 0x02488800380075a7 */ /* 0x000ea400080211ff */
[----:B--2---:R-:W-:Y:S05]  /*7880*/  @!P1 BRA `(.L_x_3547) ;  /* 0x0000009c009c9947 */ /* 0x004fea0003800000 */
.L_x_3667:
[----:B------:R-:W-:Y:S05]  /*7890*/  BSYNC B0 ;  /* 0x0000000000007941 */ /* 0x000fea0003800000 */
.L_x_3546:
[----:B------:R-:W-:Y:S04]  /*78a0*/  BSSY.RECONVERGENT B0, `(.L_x_3548) ;  /* 0x0000003000007945 */ /* 0x000fe80003800200 */
[----:B------:R-:W-:Y:S05]  /*78b0*/  @!P0 BRA `(.L_x_3549) ;  /* 0x0000000000048947 */ /* 0x000fea0003800000 */
[----:B------:R-:W-:Y:S05]  /*78c0*/  BPT.TRAP 0x1 ;  /* 0x000000040000795c */ /* 0x000fea0000300000 */
.L_x_3549:
[----:B------:R-:W-:Y:S05]  /*78d0*/  BSYNC.RECONVERGENT B0 ;  /* 0x0000000000007941 */ /* 0x000fea0003800200 */
.L_x_3548:
[----:B------:R-:W3:Y:S01]  /*78e0*/  LDC R21, c[0x0][0x384] ;  /* 0x0000e100ff157b82 */ /* 0x000ee20000000800 */
[----:B--2---:R-:W2:Y:S01]  /*78f0*/  LDL R0, [R1+0x14] ;  /* 0x0000140001007983 */ /* 0x004ea20000100800 */
[----:B------:R-:W-:Y:S03]  /*7900*/  BSSY B0, `(.L_x_3550) ;  /* 0x000000d000007945 */ /* 0x000fe60003800000 */
[----:B-1----:R-:W4:Y:S01]  /*7910*/  LDL R2, [R1+0x10] ;  /* 0x0000100001027983 */ /* 0x002f220000100800 */
[----:B------:R-:W1:Y:S01]  /*7920*/  S2R R58, SR_TID.X ;  /* 0x00000000003a7919 */ /* 0x000e620000002100 */
[----:B------:R-:W1:Y:S01]  /*7930*/  S2R R3, SR_CTAID.X ;  /* 0x0000000000037919 */ /* 0x000e620000002500 */
[----:B----4-:R-:W-:Y:S01]  /*7940*/  VIADD R2, R2, 0xffffffff ;  /* 0xffffffff02027836 */ /* 0x010fe20000000000 */
[----:B--2---:R-:W-:Y:S01]  /*7950*/  SHF.L.U32 R0, R0, 0x1f, RZ ;  /* 0x0000001f00007819 */ /* 0x004fe200000006ff */
[----:B-1----:R-:W-:Y:S01]  /*7960*/  IMAD.U32 R59, R58, 0x10000, RZ ;  /* 0x000100003a3b7824 */ /* 0x002fe200078e00ff */
[----:B------:R-:W-:Y:S02]  /*7970*/  SHF.R.U32.HI R105, RZ, 0x3, R58 ;  /* 0x00000003ff697819 */ /* 0x000fe4000001163a */
[----:B------:R-:W1:Y:S01]  /*7980*/  SYNCS.PHASECHK.TRANS64.TRYWAIT P1, [R56+URZ+0x24830], R0 ;  /* 0x02483000380075a7 */ /* 0x000e6200080211ff */
[----:B------:R-:W-:Y:S01]  /*7990*/  ISETP.NE.AND P0, PT, R104, R2, PT ;  /* 0x000000026800720c */ /* 0x000fe20003f05270 */
[----:B------:R-:W-:Y:S05]  /*79a0*/  IMAD.U32 R2, RZ, RZ, UR43 ;  /* 0x0000002bff027e24 */ /* 0x000fea000f8e00ff */
[----:B------:R-:W-:Y:S01]  /*79b0*/  IADD3 R2, PT, PT, R2, 0x80, RZ ;  /* 0x0000008002027810 */ /* 0x000fe20007ffe0ff */
[----:B-1-3--:R-:W-:Y:S06]  /*79c0*/  @!P1 BRA `(.L_x_3551) ;  /* 0x0000009c00609947 */ /* 0x00afec0003800000 */
.L_x_3668:
[----:B------:R-:W-:Y:S05]  /*79d0*/  BSYNC B0 ;  /* 0x0000000000007941 */ /* 0x000fea0003800000 */
.L_x_3550:
[----:B-1----:R-:W-:Y:S01]  /*79e0*/  SHF.R.U32.HI R0, RZ, 0x5, R58 ;  /* 0x00000005ff007819 */ /* 0x002fe2000001163a */
[----:B------:R-:W-:Y:S01]  /*79f0*/  UMOV UR4, 0xffffffff ;  /* 0xffffffff00047882 */ /* 0x000fe20000000000 */
[----:B------:R-:W-:Y:S02]  /*7a00*/  LOP3.LUT R38, R59, 0x600010, R105, 0xc8, !PT ;  /* 0x006000103b267812 */ /* 0x000fe400078ec869 */
[----:B------:R-:W-:Y:S02]  /*7a10*/  ISETP.GT.U32.OR P0, PT, R2, R21, !P0 ;  /* 0x000000150200720c */ /* 0x000fe40004704470 */
[----:B------:R-:W-:Y:S02]  /*7a20*/  LOP3.LUT R111, R0, 0x3, RZ, 0xc0, !PT ;  /* 0x00000003006f7812 */ /* 0x000fe400078ec0ff */
[C---:B------:R-:W-:Y:S02]  /*7a30*/  LOP3.LUT R39, R38.reuse, 0x100, RZ, 0xfc, !PT ;  /* 0x0000010026277812 */ /* 0x040fe400078efcff */
[C---:B------:R-:W-:Y:S02]  /*7a40*/  LOP3.LUT R32, R38.reuse, 0x120, RZ, 0xfc, !PT ;  /* 0x0000012026207812 */ /* 0x040fe400078efcff */
[----:B------:R-:W-:Y:S02]  /*7a50*/  LOP3.LUT R36, R38, 0x140, RZ, 0xfc, !PT ;  /* 0x0000014026247812 */ /* 0x000fe400078efcff */
[----:B------:R-:W-:Y:S01]  /*7a60*/  SEL R13, RZ, 0x1, !P0 ;  /* 0x00000001ff0d7807 */ /* 0x000fe20004000000 */
[----:B------:R-:W-:Y:S06]  /*7a70*/  BRA.DIV UR4, `(.L_x_3552) ;  /* 0x0000009e04487947 */ /* 0x000fec000b800000 */
[----:B------:R1:W2:Y:S02]  /*7a80*/  SHFL.IDX PT, R14, R13, RZ, 0x1f ;  /* 0x00001fff0d0e7589 */ /* 0x0002a400000e0000 */
.L_x_3671:
[----:B--2---:R-:W-:Y:S11]  /*7a90*/  ISETP.NE.AND P0, PT, R14, RZ, PT ;  /* 0x000000ff0e00720c */ /* 0x004ff60003f05270 */
[----:B------:R-:W-:Y:S02]  /*7aa0*/  @!UPT UIADD3 URZ, UPT, UPT, URZ, URZ, URZ ;  /* 0x000000fffffff290 */ /* 0x000fe4000fffe0ff */
[----:B------:R-:W-:Y:S05]  /*7ab0*/  @!P0 BRA `(.L_x_3553) ;  /* 0x0000003000308947 */ /* 0x000fea0003800000 */
[----:B------:R-:W-:Y:S01]  /*7ac0*/  LOP3.LUT R106, R59, 0x600000, RZ, 0xc0, !PT ;  /* 0x006000003b6a7812 */ /* 0x000fe200078ec0ff */
[----:B------:R-:W-:Y:S05]  /*7ad0*/  WARPSYNC.ALL ;  /* 0x0000000000007948 */ /* 0x000fea0003800000 */
[----:B------:R-:W-:Y:S02]  /*7ae0*/  R2UR UR4, R39 ;  /* 0x00000000270472ca */ /* 0x000fe400000e0000 */
[----:B------:R-:W-:Y:S02]  /*7af0*/  LOP3.LUT R103, R106, 0x10, R105, 0xf8, !PT ;  /* 0x000000106a677812 */ /* 0x000fe400078ef869 */
[----:B------:R-:W-:Y:S02]  /*7b00*/  LOP3.LUT R0, R58, 0x7f, RZ, 0xc0, !PT ;  /* 0x0000007f3a007812 */ /* 0x000fe400078ec0ff */
[----:B------:R-:W-:Y:S02]  /*7b10*/  LOP3.LUT R2, R105, 0x10, RZ, 0xc0, !PT ;  /* 0x0000001069027812 */ /* 0x000fe400078ec0ff */
[----:B------:R-:W-:Y:S01]  /*7b20*/  LOP3.LUT R20, R103, 0x160, RZ, 0xfc, !PT ;  /* 0x0000016067147812 */ /* 0x000fe200078efcff */
[----:B------:R-:W-:Y:S01]  /*7b30*/  IMAD.U32 R3, R3, 0x80, R0 ;  /* 0x0000008003037824 */ /* 0x000fe200078e0000 */
[----:B------:R-:W-:Y:S01]  /*7b40*/  R2UR UR6, R32 ;  /* 0x00000000200672ca */ /* 0x000fe200000e0000 */
[----:B------:R-:W-:Y:S01]  /*7b50*/  IMAD R2, R104, 0x80, R2 ;  /* 0x0000008068027824 */ /* 0x000fe200078e0202 */
[----:B------:R-:W-:Y:S01]  /*7b60*/  R2UR UR5, R36 ;  /* 0x00000000240572ca */ /* 0x000fe200000e0000 */
[----:B-1----:R-:W1:Y:S01]  /*7b70*/  LDTM.x16 R4, tmem[UR4] ;  /* 0x00000004000479ee */ /* 0x002e620008240000 */
[----:B------:R-:W-:Y:S01]  /*7b80*/  R2UR UR4, R20 ;  /* 0x00000000140472ca */ /* 0x000fe200000e0000 */
[C---:B------:R-:W-:Y:S01]  /*7b90*/  VIADD R20, R2.reuse, 0x3 ;  /* 0x0000000302147836 */ /* 0x040fe20000000000 */
[----:B------:R-:W-:Y:S01]  /*7ba0*/  ISETP.GE.U32.AND P5, PT, R3, R21, PT ;  /* 0x000000150300720c */ /* 0x000fe20003fa6070 */
[C---:B------:R-:W-:Y:S01]  /*7bb0*/  VIADD R21, R2.reuse, 0x2 ;  /* 0x0000000202157836 */ /* 0x040fe20000000000 */
[----:B------:R-:W-:Y:S01]  /*7bc0*/  LOP3.LUT R103, R103, 0x100, RZ, 0xfc, !PT ;  /* 0x0000010067677812 */ /* 0x000fe200078efcff */
[----:B------:R-:W-:Y:S01]  /*7bd0*/  VIADD R0, R2, 0x1 ;  /* 0x0000000102007836 */ /* 0x000fe20000000000 */
[----:B------:R-:W-:Y:S01]  /*7be0*/  ISETP.GE.AND P2, PT, R20, UR36, PT ;  /* 0x0000002414007c0c */ /* 0x000fe2000bf46270 */
[----:B------:R-:W-:Y:S01]  /*7bf0*/  VIADD R3, R2, 0x4 ;  /* 0x0000000402037836 */ /* 0x000fe20000000000 */
[----:B------:R-:W-:Y:S01]  /*7c00*/  ISETP.GE.AND P3, PT, R21, UR36, PT ;  /* 0x0000002415007c0c */ /* 0x000fe2000bf66270 */
[----:B------:R-:W2:Y:S01]  /*7c10*/  LDTM.x16 R36, tmem[UR6] ;  /* 0x00000006002479ee */ /* 0x000ea20008240000 */
[----:B------:R-:W-:Y:S01]  /*7c20*/  ISETP.GE.AND P4, PT, R0, UR36, PT ;  /* 0x0000002400007c0c */ /* 0x000fe2000bf86270 */
[----:B------:R-:W3:Y:S01]  /*7c30*/  LDTM.x16 R20, tmem[UR5] ;  /* 0x00000005001479ee */ /* 0x000ee20008240000 */
[----:B------:R-:W-:Y:S01]  /*7c40*/  ISETP.GE.AND P1, PT, R3, UR36, PT ;  /* 0x0000002403007c0c */ /* 0x000fe2000bf26270 */
[C---:B------:R-:W-:Y:S02]  /*7c50*/  VIADD R0, R2.reuse, 0x5 ;  /* 0x0000000502007836 */ /* 0x040fe40000000000 */
[----:B------:R-:W-:Y:S03]  /*7c60*/  VIADD R3, R2, 0x6 ;  /* 0x0000000602037836 */ /* 0x000fe60000000000 */
[----:B------:R-:W-:Y:S01]  /*7c70*/  ISETP.GE.AND P0, PT, R0, UR36, PT ;  /* 0x0000002400007c0c */ /* 0x000fe2000bf06270 */
[C---:B------:R-:W-:Y:S01]  /*7c80*/  VIADD R0, R2.reuse, 0x7 ;  /* 0x0000000702007836 */ /* 0x040fe20000000000 */
[----:B------:R-:W-:Y:S01]  /*7c90*/  ISETP.GE.AND P6, PT, R3, UR36, PT ;  /* 0x0000002403007c0c */ /* 0x000fe2000bfc6270 */
[----:B------:R-:W-:Y:S01]  /*7ca0*/  VIADD R3, R2, 0x8 ;  /* 0x0000000802037836 */ /* 0x000fe20000000000 */
        /* <DEDUP_REMOVED lines=33> */
[----:B---3--:R-:W-:Y:S02]  /*7ec0*/  SEL R71, R20, 0xff800000, !P5 ;  /* 0xff80000014477807 */ /* 0x008fe40006800000 */
[----:B------:R-:W-:Y:S02]  /*7ed0*/  SEL R73, R21, 0xff800000, !P5 ;  /* 0xff80000015497807 */ /* 0x000fe40006800000 */
[----:B-1----:R-:W-:Y:S02]  /*7ee0*/  SEL R88, R5, 0xff800000, !P5 ;  /* 0xff80000005587807 */ /* 0x002fe40006800000 */
[----:B------:R-:W-:Y:S02]  /*7ef0*/  SEL R87, R6, 0xff800000, !P5 ;  /* 0xff80000006577807 */ /* 0x000fe40006800000 */
[----:B------:R-:W-:Y:S02]  /*7f00*/  SEL R92, R7, 0xff800000, !P5 ;  /* 0xff800000075c7807 */ /* 0x000fe40006800000 */
[----:B------:R-:W-:Y:S02]  /*7f10*/  SEL R95, R10, 0xff800000, !P5 ;  /* 0xff8000000a5f7807 */ /* 0x000fe40006800000 */
[----:B------:R-:W-:Y:S01]  /*7f20*/  SEL R94, R11, 0xff800000, !P5 ;  /* 0xff8000000b5e7807 */ /* 0x000fe20006800000 */
[----:B------:R-:W1:Y:S01]  /*7f30*/  LDC R10, c[0x0][0x448] ;  /* 0x00011200ff0a7b82 */ /* 0x000e620000000800 */
        /* <DEDUP_REMOVED lines=9> */
[----:B------:R-:W-:Y:S01]  /*7fd0*/  VIADD R4, R2, 0x47 ;  /* 0x0000004702047836 */ /* 0x000fe20000000000 */
        /* <DEDUP_REMOVED lines=27> */
[C---:B------:R-:W-:Y:S01]  /*8190*/  VIADD R0, R2.reuse, 0xb ;  /* 0x0000000b02007836 */ /* 0x040fe20000000000 */
[----:B------:R-:W-:Y:S01]  /*81a0*/  SEL R16, R59, 0xff800000, !P1 ;  /* 0xff8000003b107807 */ /* 0x000fe20004800000 */
[----:B------:R-:W-:Y:S01]  /*81b0*/  VIADD R59, R2, 0x65 ;  /* 0x00000065023b7836 */ /* 0x000fe20000000000 */
[----:B------:R-:W-:Y:S02]  /*81c0*/  SEL R15, R55, 0xff800000, !P2 ;  /* 0xff800000370f7807 */ /* 0x000fe40005000000 */
[----:B------:R-:W-:Y:S01]  /*81d0*/  ISETP.GE.AND P1, PT, R0, UR36, PT ;  /* 0x0000002400007c0c */ /* 0x000fe2000bf26270 */
[C---:B------:R-:W-:Y:S01]  /*81e0*/  VIADD R0, R2.reuse, 0xd ;  /* 0x0000000d02007836 */ /* 0x040fe20000000000 */
        /* <DEDUP_REMOVED lines=17> */
[----:B------:R-:W-:Y:S01]  /*8300*/  SEL R21, R64, 0xff800000, !P3 ;  /* 0xff80000040157807 */ /* 0x000fe20005800000 */
        /* <DEDUP_REMOVED lines=23> */
[C---:B------:R-:W-:Y:S01]  /*8480*/  VIADD R0, R2.reuse, 0x2b ;  /* 0x0000002b02007836 */ /* 0x040fe20000000000 */
        /* <DEDUP_REMOVED lines=34> */
[----:B------:R-:W-:Y:S02]  /*86b0*/  ISETP.GE.AND P3, PT, R0, UR36, PT ;  /* 0x0000002400007c0c */ /* 0x000fe4000bf66270 */
[----:B------:R-:W-:Y:S02]  /*86c0*/  SEL R41, R49, 0xff800000, !P4 ;  /* 0xff80000031297807 */ /* 0x000fe40006000000 */
[----:B------:R-:W-:Y:S02]  /*86d0*/  SHF.R.U32.HI R0, RZ, 0x1, R58 ;  /* 0x00000001ff007819 */ /* 0x000fe4000001163a */
[----:B------:R-:W-:Y:S01]  /*86e0*/  ISETP.GE.AND P4, PT, R3, UR36, PT ;  /* 0x0000002403007c0c */ /* 0x000fe2000bf86270 */
[----:B------:R-:W-:Y:S01]  /*86f0*/  VIADD R3, R2, 0x46 ;  /* 0x0000004602037836 */ /* 0x000fe20000000000 */
[----:B------:R-:W-:Y:S02]  /*8700*/  LOP3.LUT R0, R0, 0x40, RZ, 0xc0, !PT ;  /* 0x0000004000007812 */ /* 0x000fe400078ec0ff */
[----:B------:R-:W-:Y:S02]  /*8710*/  SEL R44, R71, 0xff800000, !P1 ;  /* 0xff800000472c7807 */ /* 0x000fe40004800000 */
[----:B------:R-:W-:Y:S01]  /*8720*/  ISETP.GE.AND P1, PT, R4, UR36, PT ;  /* 0x0000002404007c0c */ /* 0x000fe2000bf26270 */
[----:B------:R-:W-:Y:S01]  /*8730*/  VIADD R4, R2, 0x48 ;  /* 0x0000004802047836 */ /* 0x000fe20000000000 */
[----:B------:R-:W-:Y:S01]  /*8740*/  SEL R43, R51, 0xff800000, !P2 ;  /* 0xff800000332b7807 */ /* 0x000fe20005000000 */
[----:B------:R-:W-:Y:S01]  /*8750*/  IMAD.IADD R0, R56, 0x1, R0 ;  /* 0x0000000138007824 */ /* 0x000fe200078e0200 */
[----:B------:R-:W-:Y:S01]  /*8760*/  ISETP.GE.AND P2, PT, R3, UR36, PT ;  /* 0x0000002403007c0c */ /* 0x000fe2000bf46270 */
[C---:B------:R-:W-:Y:S01]  /*8770*/  VIADD R3, R2.reuse, 0x49 ;  /* 0x0000004902037836 */ /* 0x040fe20000000000 */
[----:B------:R-:W-:Y:S01]  /*8780*/  SEL R45, R73, 0xff800000, !P0 ;  /* 0xff800000492d7807 */ /* 0x000fe20004000000 */
[----:B------:R-:W-:Y:S01]  /*8790*/  VIADD R73, R2, 0x6c ;  /* 0x0000006c02497836 */ /* 0x000fe20000000000 */
[----:B------:R-:W-:Y:S02]  /*87a0*/  ISETP.GE.AND P0, PT, R4, UR36, PT ;  /* 0x0000002404007c0c */ /* 0x000fe4000bf06270 */
[----:B------:R-:W-:Y:S01]  /*87b0*/  SEL R46, R72, 0xff800000, !P6 ;  /* 0xff800000482e7807 */ /* 0x000fe20007000000 */
[----:B------:R-:W2:Y:S01]  /*87c0*/  LDS.128 R4, [R0+0x24000] ;  /* 0x0240000000047984 */ /* 0x000ea20000000c00 */
        /* <DEDUP_REMOVED lines=12> */
[C---:B------:R-:W-:Y:S01]  /*8890*/  VIADD R8, R2.reuse, 0x4e ;  /* 0x0000004e02087836 */ /* 0x040fe20000000000 */
        /* <DEDUP_REMOVED lines=12> */
[----:B------:R-:W-:Y:S02]  /*8960*/  ISETP.GE.AND P0, PT, R9, UR36, PT ;  /* 0x0000002409007c0c */ /* 0x000fe4000bf06270 */
[----:B------:R-:W-:Y:S01]  /*8970*/  ISETP.GE.AND P2, PT, R3, UR36, PT ;  /* 0x0000002403007c0c */ /* 0x000fe2000bf46270 */
[----:B-1----:R-:W-:Y:S01]  /*8980*/  FMUL R3, R10, 1.4426950216293334961 ;  /* 0x3fb8aa3b0a037820 */ /* 0x002fe20000400000 */
[----:B------:R-:W-:Y:S02]  /*8990*/  SEL R54, R81, 0xff800000, !P5 ;  /* 0xff80000051367807 */ /* 0x000fe40006800000 */
[----:B------:R-:W-:Y:S01]  /*89a0*/  ISETP.GE.AND P5, PT, R8, UR36, PT ;  /* 0x0000002408007c0c */ /* 0x000fe2000bfa6270 */
[C---:B--2---:R-:W-:Y:S02]  /*89b0*/  FFMA2 R4, R3.reuse.F32, R12.F32x2.HI_LO, R4.F32x2.HI_LO ;  /* 0x0000000c03047249 */ /* 0x044fe40000040004 */
[----:B------:R-:W-:Y:S01]  /*89c0*/  VIADD R8, R2, 0x63 ;  /* 0x0000006302087836 */ /* 0x000fe20000000000 */
[----:B------:R-:W-:Y:S01]  /*89d0*/  SEL R63, R86, 0xff800000, !P0 ;  /* 0xff800000563f7807 */ /* 0x000fe20004000000 */
[----:B------:R-:W-:Y:S01]  /*89e0*/  FFMA2 R6, R3.F32, R14.F32x2.HI_LO, R6.F32x2.HI_LO ;  /* 0x0000000e03067249 */ /* 0x000fe20000040006 */
[----:B------:R-:W-:Y:S01]  /*89f0*/  ISETP.GE.AND P0, PT, R64, UR36, PT ;  /* 0x0000002440007c0c */ /* 0x000fe2000bf06270 */
[C---:B------:R-:W-:Y:S01]  /*8a00*/  VIADD R12, R2.reuse, 0x67 ;  /* 0x00000067020c7836 */ /* 0x040fe20000000000 */
[----:B------:R-:W-:Y:S01]  /*8a10*/  SEL R64, R89, 0xff800000, !P6 ;  /* 0xff80000059407807 */ /* 0x000fe20007000000 */
[----:B------:R-:W-:Y:S01]  /*8a20*/  VIADD R13, R2, 0x68 ;  /* 0x00000068020d7836 */ /* 0x000fe20000000000 */
[----:B------:R-:W-:Y:S02]  /*8a30*/  SEL R60, R84, 0xff800000, !P3 ;  /* 0xff800000543c7807 */ /* 0x000fe40005800000 */
[----:B------:R-:W-:Y:S02]  /*8a40*/  ISETP.GE.AND P3, PT, R8, UR36, PT ;  /* 0x0000002408007c0c */ /* 0x000fe4000bf66270 */
[----:B------:R-:W1:Y:S01]  /*8a50*/  LDS.128 R8, [R0+0x24010] ;  /* 0x0240100000087984 */ /* 0x000e620000000c00 */
[----:B------:R-:W-:Y:S02]  /*8a60*/  SEL R65, R88, 0xff800000, !P5 ;  /* 0xff80000058417807 */ /* 0x000fe40006800000 */
[----:B------:R-:W-:Y:S02]  /*8a70*/  SEL R67, R92, 0xff800000, !P3 ;  /* 0xff8000005c437807 */ /* 0x000fe40005800000 */
[----:B------:R-:W-:Y:S02]  /*8a80*/  FSETP.GEU.AND P3, PT, R5, -126, PT ;  /* 0xc2fc00000500780b */ /* 0x000fe40003f6e000 */
[----:B------:R-:W-:Y:S01]  /*8a90*/  ISETP.GE.AND P5, PT, R12, UR36, PT ;  /* 0x000000240c007c0c */ /* 0x000fe2000bfa6270 */
[----:B------:R-:W-:Y:S01]  /*8aa0*/  VIADD R12, R2, 0x69 ;  /* 0x00000069020c7836 */ /* 0x000fe20000000000 */
[----:B------:R-:W-:Y:S02]  /*8ab0*/  SEL R68, R91, 0xff800000, !P2 ;  /* 0xff8000005b447807 */ /* 0x000fe40005000000 */
[----:B------:R-:W-:Y:S02]  /*8ac0*/  P2R R78, PR, RZ, 0x8 ;  /* 0x00000008ff4e7803 */ /* 0x000fe40000000000 */
[----:B------:R-:W-:Y:S02]  /*8ad0*/  ISETP.GE.AND P2, PT, R12, UR36, PT ;  /* 0x000000240c007c0c */ /* 0x000fe4000bf46270 */
[----:B------:R-:W-:Y:S02]  /*8ae0*/  SEL R71, R94, 0xff800000, !P5 ;  /* 0xff8000005e477807 */ /* 0x000fe40006800000 */
[----:B------:R-:W-:Y:S01]  /*8af0*/  FSETP.GEU.AND P5, PT, R6, -126, PT ;  /* 0xc2fc00000600780b */ /* 0x000fe20003fae000 */
[----:B------:R-:W-:Y:S01]  /*8b00*/  @!P3 FMUL R5, R5, 0.5 ;  /* 0x3f0000000505b820 */ /* 0x000fe20000400000 */
[----:B------:R-:W-:Y:S02]  /*8b10*/  SEL R66, R87, 0xff800000, !P4 ;  /* 0xff80000057427807 */ /* 0x000fe40006000000 */
[----:B------:R-:W-:Y:S01]  /*8b20*/  SEL R62, R85, 0xff800000, !P1 ;  /* 0xff800000553e7807 */ /* 0x000fe20004800000 */
[----:B------:R-:W-:Y:S01]  /*8b30*/  MUFU.EX2 R109, R5 ;  /* 0x00000005006d7308 */ /* 0x000fe20000000800 */
[----:B------:R-:W-:Y:S02]  /*8b40*/  FSETP.GEU.AND P6, PT, R4, -126, PT ;  /* 0xc2fc00000400780b */ /* 0x000fe40003fce000 */
[----:B------:R-:W-:Y:S01]  /*8b50*/  ISETP.GE.AND P4, PT, R13, UR36, PT ;  /* 0x000000240d007c0c */ /* 0x000fe2000bf86270 */
[C---:B------:R-:W-:Y:S01]  /*8b60*/  VIADD R13, R2.reuse, 0x6a ;  /* 0x0000006a020d7836 */ /* 0x040fe20000000000 */
[----:B------:R-:W-:Y:S01]  /*8b70*/  ISETP.GE.AND P1, PT, R59, UR36, PT ;  /* 0x000000243b007c0c */ /* 0x000fe2000bf26270 */
[----:B------:R-:W-:Y:S01]  /*8b80*/  VIADD R59, R2, 0x6b ;  /* 0x0000006b023b7836 */ /* 0x000fe20000000000 */
[----:B------:R-:W-:Y:S01]  /*8b90*/  SEL R70, R95, 0xff800000, !P0 ;  /* 0xff8000005f467807 */ /* 0x000fe20004000000 */
[----:B------:R-:W-:Y:S01]  /*8ba0*/  @!P5 FMUL R6, R6, 0.5 ;  /* 0x3f0000000606d820 */ /* 0x000fe20000400000 */
[----:B------:R-:W-:Y:S02]  /*8bb0*/  SEL R69, R90, 0xff800000, !P1 ;  /* 0xff8000005a457807 */ /* 0x000fe40004800000 */
[----:B------:R-:W-:Y:S01]  /*8bc0*/  ISETP.GE.AND P1, PT, R13, UR36, PT ;  /* 0x000000240d007c0c */ /* 0x000fe2000bf26270 */
[----:B------:R-:W2:Y:S01]  /*8bd0*/  MUFU.EX2 R108, R6 ;  /* 0x00000006006c7308 */ /* 0x000ea20000000800 */
[----:B------:R-:W3:Y:S01]  /*8be0*/  LDS.128 R12, [R0+0x24020] ;  /* 0x02402000000c7984 */ /* 0x000ee20000000c00 */
[----:B------:R-:W-:Y:S01]  /*8bf0*/  @!P6 FMUL R4, R4, 0.5 ;  /* 0x3f0000000404e820 */ /* 0x000fe20000400000 */
[----:B------:R-:W-:Y:S02]  /*8c00*/  SEL R74, R96, 0xff800000, !P1 ;  /* 0xff800000604a7807 */ /* 0x000fe40004800000 */
[----:B------:R-:W-:Y:S01]  /*8c10*/  ISETP.GE.AND P0, PT, R59, UR36, PT ;  /* 0x000000243b007c0c */ /* 0x000fe2000bf06270 */
[----:B-1----:R-:W-:Y:S01]  /*8c20*/  FFMA2 R8, R3.F32, R16.F32x2.HI_LO, R8.F32x2.HI_LO ;  /* 0x0000001003087249 */ /* 0x002fe20000040008 */
[----:B------:R-:W-:Y:S03]  /*8c30*/  SEL R72, R93, 0xff800000, !P4 ;  /* 0xff8000005d487807 */ /* 0x000fe60006000000 */
[----:B------:R1:W4:Y:S01]  /*8c40*/  MUFU.EX2 R110, R4 ;  /* 0x00000004006e7308 */ /* 0x0003220000000800 */
[----:B------:R-:W-:Y:S01]  /*8c50*/  ISETP.GE.AND P3, PT, R73, UR36, PT ;  /* 0x0000002449007c0c */ /* 0x000fe2000bf66270 */
[----:B------:R-:W-:Y:S01]  /*8c60*/  FFMA2 R10, R3.F32, R18.F32x2.HI_LO, R10.F32x2.HI_LO ;  /* 0x00000012030a7249 */ /* 0x000fe2000004000a */
[----:B------:R-:W-:Y:S02]  /*8c70*/  SEL R73, R97, 0xff800000, !P2 ;  /* 0xff80000061497807 */ /* 0x000fe40005000000 */
[----:B------:R-:W-:Y:S02]  /*8c80*/  FSETP.GEU.AND P2, PT, R7, -126, PT ;  /* 0xc2fc00000700780b */ /* 0x000fe40003f4e000 */
[----:B------:R-:W-:Y:S02]  /*8c90*/  SEL R75, R99, 0xff800000, !P0 ;  /* 0xff800000634b7807 */ /* 0x000fe40004000000 */
[----:B------:R-:W-:Y:S01]  /*8ca0*/  SEL R16, R98, 0xff800000, !P3 ;  /* 0xff80000062107807 */ /* 0x000fe20005800000 */
[----:B--2---:R-:W-:Y:S01]  /*8cb0*/  @!P5 FMUL R108, R108, R108 ;  /* 0x0000006c6c6cd220 */ /* 0x004fe20000400000 */
[----:B------:R-:W-:Y:S02]  /*8cc0*/  FSETP.GEU.AND P3, PT, R8, -126, PT ;  /* 0xc2fc00000800780b */ /* 0x000fe40003f6e000 */
[----:B------:R-:W-:Y:S01]  /*8cd0*/  FSETP.GEU.AND P4, PT, R11, -126, PT ;  /* 0xc2fc00000b00780b */ /* 0x000fe20003f8e000 */
[----:B-1----:R-:W-:Y:S04]  /*8ce0*/  VIADD R4, R2, 0x6d ;  /* 0x0000006d02047836 */ /* 0x002fe80000000000 */
[----:B------:R-:W-:Y:S01]  /*8cf0*/  @!P2 FMUL R7, R7, 0.5 ;  /* 0x3f0000000707a820 */ /* 0x000fe20000400000 */
[----:B----4-:R-:W-:Y:S01]  /*8d00*/  @!P6 FMUL R110, R110, R110 ;  /* 0x0000006e6e6ee220 */ /* 0x010fe20000400000 */
[----:B------:R-:W-:Y:S02]  /*8d10*/  ISETP.NE.AND P6, PT, R78, RZ, PT ;  /* 0x000000ff4e00720c */ /* 0x000fe40003fc5270 */
[----:B------:R1:W2:Y:S01]  /*8d20*/  MUFU.EX2 R107, R7 ;  /* 0x00000007006b7308 */ /* 0x0002a20000000800 */
[----:B------:R-:W-:Y:S01]  /*8d30*/  ISETP.GE.AND P1, PT, R4, UR36, PT ;  /* 0x0000002404007c0c */ /* 0x000fe2000bf26270 */
[----:B------:R-:W-:Y:S02]  /*8d40*/  VIADD R4, R2, 0x6e ;  /* 0x0000006e02047836 */ /* 0x000fe40000000000 */
[----:B------:R-:W-:Y:S01]  /*8d50*/  @!P3 FMUL R8, R8, 0.5 ;  /* 0x3f0000000808b820 */ /* 0x000fe20000400000 */
[----:B------:R-:W-:Y:S01]  /*8d60*/  @!P4 FMUL R11, R11, 0.5 ;  /* 0x3f0000000b0bc820 */ /* 0x000fe20000400000 */
[----:B------:R-:W-:Y:S01]  /*8d70*/  VIADD R2, R2, 0x6f ;  /* 0x0000006f02027836 */ /* 0x000fe20000000000 */
[----:B------:R-:W-:Y:S03]  /*8d80*/  SEL R17, R101, 0xff800000, !P1 ;  /* 0xff80000065117807 */ /* 0x000fe60004800000 */
[----:B------:R-:W4:Y:S01]  /*8d90*/  MUFU.EX2 R101, R8 ;  /* 0x0000000800657308 */ /* 0x000f220000000800 */
[----:B------:R-:W-:Y:S02]  /*8da0*/  ISETP.GE.AND P0, PT, R4, UR36, PT ;  /* 0x0000002404007c0c */ /* 0x000fe4000bf06270 */
[----:B------:R-:W-:Y:S01]  /*8db0*/  FSETP.GEU.AND P1, PT, R9, -126, PT ;  /* 0xc2fc00000900780b */ /* 0x000fe20003f2e000 */
[C---:B---3--:R-:W-:Y:S01]  /*8dc0*/  FFMA2 R12, R3.reuse.F32, R20.F32x2.HI_LO, R12.F32x2.HI_LO ;  /* 0x00000014030c7249 */ /* 0x048fe2000004000c */
[----:B------:R-:W-:Y:S01]  /*8dd0*/  SEL R76, R100, 0xff800000, !P0 ;  /* 0xff800000644c7807 */ /* 0x000fe20004000000 */
[----:B------:R-:W-:Y:S01]  /*8de0*/  FFMA2 R14, R3.F32, R22.F32x2.HI_LO, R14.F32x2.HI_LO ;  /* 0x00000016030e7249 */ /* 0x000fe2000004000e */
[----:B------:R-:W-:Y:S03]  /*8df0*/  ISETP.GE.AND P0, PT, R2, UR36, PT ;  /* 0x0000002402007c0c */ /* 0x000fe6000bf06270 */
[----:B------:R-:W3:Y:S01]  /*8e00*/  MUFU.EX2 R98, R11 ;  /* 0x0000000b00627308 */ /* 0x000ee20000000800 */
[----:B-1----:R-:W1:Y:S01]  /*8e10*/  LDS.128 R4, [R0+0x24030] ;  /* 0x0240300000047984 */ /* 0x002e620000000c00 */
[----:B------:R-:W-:Y:S01]  /*8e20*/  FSETP.GEU.AND P5, PT, R13, -126, PT ;  /* 0xc2fc00000d00780b */ /* 0x000fe20003fae000 */
[----:B------:R-:W-:Y:S01]  /*8e30*/  @!P6 FMUL R109, R109, R109 ;  /* 0x0000006d6d6de220 */ /* 0x000fe20000400000 */
[----:B------:R-:W-:Y:S01]  /*8e40*/  FSETP.GEU.AND P6, PT, R12, -126, PT ;  /* 0xc2fc00000c00780b */ /* 0x000fe20003fce000 */
[----:B--2---:R-:W-:Y:S01]  /*8e50*/  @!P2 FMUL R107, R107, R107 ;  /* 0x0000006b6b6ba220 */ /* 0x004fe20000400000 */
[----:B------:R-:W-:Y:S01]  /*8e60*/  FSETP.GEU.AND P2, PT, R14, -126, PT ;  /* 0xc2fc00000e00780b */ /* 0x000fe20003f4e000 */
[----:B------:R-:W-:Y:S01]  /*8e70*/  @!P1 FMUL R9, R9, 0.5 ;  /* 0x3f00000009099820 */ /* 0x000fe20000400000 */
[----:B------:R-:W-:Y:S01]  /*8e80*/  SEL R77, R102, 0xff800000, !P0 ;  /* 0xff800000664d7807 */ /* 0x000fe20004000000 */
[----:B----4-:R-:W-:Y:S01]  /*8e90*/  @!P3 FMUL R101, R101, R101 ;  /* 0x000000656565b220 */ /* 0x010fe20000400000 */
[----:B------:R-:W-:Y:S01]  /*8ea0*/  FSETP.GEU.AND P0, PT, R10, -126, PT ;  /* 0xc2fc00000a00780b */ /* 0x000fe20003f0e000 */
[----:B------:R-:W2:Y:S01]  /*8eb0*/  MUFU.EX2 R100, R9 ;  /* 0x0000000900647308 */ /* 0x000ea20000000800 */
[----:B------:R-:W-:Y:S01]  /*8ec0*/  FSETP.GEU.AND P3, PT, R15, -126, PT ;  /* 0xc2fc00000f00780b */ /* 0x000fe20003f6e000 */
[----:B------:R-:W-:Y:S02]  /*8ed0*/  IMAD.MOV.U32 R102, RZ, RZ, R101 ;  /* 0x000000ffff667224 */ /* 0x000fe400078e0065 */
[----:B------:R-:W-:Y:S02]  /*8ee0*/  @!P5 FMUL R13, R13, 0.5 ;  /* 0x3f0000000d0dd820 */ /* 0x000fe40000400000 */
[----:B------:R-:W-:Y:S01]  /*8ef0*/  @!P6 FMUL R12, R12, 0.5 ;  /* 0x3f0000000c0ce820 */ /* 0x000fe20000400000 */
[----:B---3--:R-:W-:Y:S01]  /*8f00*/  @!P4 FMUL R98, R98, R98 ;  /* 0x000000626262c220 */ /* 0x008fe20000400000 */
[----:B------:R-:W-:Y:S02]  /*8f10*/  @!P2 FMUL R14, R14, 0.5 ;  /* 0x3f0000000e0ea820 */ /* 0x000fe40000400000 */
[----:B------:R-:W3:Y:S02]  /*8f20*/  MUFU.EX2 R96, R13 ;  /* 0x0000000d00607308 */ /* 0x000ee40000000800 */
[----:B------:R-:W-:Y:S02]  /*8f30*/  @!P0 FMUL R10, R10, 0.5 ;  /* 0x3f0000000a0a8820 */ /* 0x000fe40000400000 */
[----:B------:R-:W-:Y:S06]  /*8f40*/  @!P3 FMUL R15, R15, 0.5 ;  /* 0x3f0000000f0fb820 */ /* 0x000fec0000400000 */
[----:B------:R4:W5:Y:S01]  /*8f50*/  MUFU.EX2 R99, R10 ;  /* 0x0000000a00637308 */ /* 0x0009620000000800 */
[----:B--2---:R-:W-:Y:S09]  /*8f60*/  @!P1 FMUL R100, R100, R100 ;  /* 0x0000006464649220 */ /* 0x004ff20000400000 */
[----:B------:R-:W2:Y:S01]  /*8f70*/  MUFU.EX2 R97, R12 ;  /* 0x0000000c00617308 */ /* 0x000ea20000000800 */
[----:B---3--:R-:W-:Y:S01]  /*8f80*/  @!P5 FMUL R96, R96, R96 ;  /* 0x000000606060d220 */ /* 0x008fe20000400000 */
[C---:B-1----:R-:W-:Y:S02]  /*8f90*/  FFMA2 R4, R3.reuse.F32, R24.F32x2.HI_LO, R4.F32x2.HI_LO ;  /* 0x0000001803047249 */ /* 0x042fe40000040004 */
[----:B------:R-:W-:Y:S06]  /*8fa0*/  FFMA2 R6, R3.F32, R26.F32x2.HI_LO, R6.F32x2.HI_LO ;  /* 0x0000001a03067249 */ /* 0x000fec0000040006 */
[----:B------:R-:W1:Y:S01]  /*8fb0*/  MUFU.EX2 R95, R14 ;  /* 0x0000000e005f7308 */ /* 0x000e620000000800 */
[----:B----4-:R-:W3:Y:S01]  /*8fc0*/  LDS.128 R8, [R0+0x24080] ;  /* 0x0240800000087984 */ /* 0x010ee20000000c00 */
[----:B------:R-:W-:Y:S01]  /*8fd0*/  FSETP.GEU.AND P1, PT, R4, -126, PT ;  /* 0xc2fc00000400780b */ /* 0x000fe20003f2e000 */
[----:B-----5:R-:W-:Y:S01]  /*8fe0*/  @!P0 FMUL R99, R99, R99 ;  /* 0x0000006363638220 */ /* 0x020fe20000400000 */
[----:B------:R-:W-:Y:S02]  /*8ff0*/  FSETP.GEU.AND P0, PT, R5, -126, PT ;  /* 0xc2fc00000500780b */ /* 0x000fe40003f0e000 */
[----:B------:R-:W-:Y:S04]  /*9000*/  FSETP.GEU.AND P4, PT, R6, -126, PT ;  /* 0xc2fc00000600780b */ /* 0x000fe80003f8e000 */
[----:B------:R4:W5:Y:S01]  /*9010*/  MUFU.EX2 R94, R15 ;  /* 0x0000000f005e7308 */ /* 0x0009620000000800 */
[----:B--2---:R-:W-:Y:S01]  /*9020*/  @!P6 FMUL R97, R97, R97 ;  /* 0x000000616161e220 */ /* 0x004fe20000400000 */
[----:B------:R-:W-:Y:S03]  /*9030*/  FSETP.GEU.AND P6, PT, R7, -126, PT ;  /* 0xc2fc00000700780b */ /* 0x000fe60003fce000 */
[----:B------:R-:W-:Y:S02]  /*9040*/  @!P1 FMUL R4, R4, 0.5 ;  /* 0x3f00000004049820 */ /* 0x000fe40000400000 */
[----:B------:R-:W-:Y:S01]  /*9050*/  @!P0 FMUL R5, R5, 0.5 ;  /* 0x3f00000005058820 */ /* 0x000fe20000400000 */
[----:B-1----:R-:W-:Y:S02]  /*9060*/  @!P2 FMUL R95, R95, R95 ;  /* 0x0000005f5f5fa220 */ /* 0x002fe40000400000 */
[----:B------:R-:W1:Y:S01]  /*9070*/  MUFU.EX2 R93, R4 ;  /* 0x00000004005d7308 */ /* 0x000e620000000800 */
[----:B------:R-:W-:Y:S04]  /*9080*/  @!P4 FMUL R6, R6, 0.5 ;  /* 0x3f0000000606c820 */ /* 0x000fe80000400000 */
[----:B------:R-:W-:Y:S01]  /*9090*/  @!P6 FMUL R7, R7, 0.5 ;  /* 0x3f0000000707e820 */ /* 0x000fe20000400000 */
[----:B----4-:R-:W2:Y:S01]  /*90a0*/  LDS.128 R12, [R0+0x24090] ;  /* 0x02409000000c7984 */ /* 0x010ea20000000c00 */
[----:B-----5:R-:W-:Y:S03]  /*90b0*/  @!P3 FMUL R94, R94, R94 ;  /* 0x0000005e5e5eb220 */ /* 0x020fe60000400000 */
[----:B------:R-:W4:Y:S10]  /*90c0*/  MUFU.EX2 R92, R5 ;  /* 0x00000005005c7308 */ /* 0x000f340000000800 */
[----:B------:R-:W5:Y:S01]  /*90d0*/  MUFU.EX2 R91, R6 ;  /* 0x00000006005b7308 */ /* 0x000f620000000800 */
[----:B-1----:R-:W-:Y:S01]  /*90e0*/  @!P1 FMUL R93, R93, R93 ;  /* 0x0000005d5d5d9220 */ /* 0x002fe20000400000 */
[C---:B---3--:R-:W-:Y:S08]  /*90f0*/  FFMA2 R8, R3.reuse.F32, R28.F32x2.HI_LO, R8.F32x2.HI_LO ;  /* 0x0000001c03087249 */ /* 0x048ff00000040008 */
[----:B------:R1:W3:Y:S01]  /*9100*/  MUFU.EX2 R90, R7 ;  /* 0x00000007005a7308 */ /* 0x0002e20000000800 */
[----:B------:R-:W-:Y:S01]  /*9110*/  FFMA2 R10, R3.F32, R30.F32x2.HI_LO, R10.F32x2.HI_LO ;  /* 0x0000001e030a7249 */ /* 0x000fe2000004000a */
[----:B------:R-:W-:Y:S01]  /*9120*/  FSETP.GEU.AND P5, PT, R8, -126, PT ;  /* 0xc2fc00000800780b */ /* 0x000fe20003fae000 */
[----:B----4-:R-:W-:Y:S01]  /*9130*/  @!P0 FMUL R92, R92, R92 ;  /* 0x0000005c5c5c8220 */ /* 0x010fe20000400000 */
[----:B------:R-:W-:Y:S02]  /*9140*/  FSETP.GEU.AND P2, PT, R9, -126, PT ;  /* 0xc2fc00000900780b */ /* 0x000fe40003f4e000 */
[----:B------:R-:W-:Y:S02]  /*9150*/  FSETP.GEU.AND P3, PT, R10, -126, PT ;  /* 0xc2fc00000a00780b */ /* 0x000fe40003f6e000 */
[----:B------:R-:W-:Y:S01]  /*9160*/  FSETP.GEU.AND P1, PT, R11, -126, PT ;  /* 0xc2fc00000b00780b */ /* 0x000fe20003f2e000 */
[----:B-----5:R-:W-:Y:S06]  /*9170*/  @!P4 FMUL R91, R91, R91 ;  /* 0x0000005b5b5bc220 */ /* 0x020fec0000400000 */
[----:B------:R-:W-:Y:S01]  /*9180*/  @!P5 FMUL R8, R8, 0.5 ;  /* 0x3f0000000808d820 */ /* 0x000fe20000400000 */
[----:B-1----:R-:W1:Y:S01]  /*9190*/  LDS.128 R4, [R0+0x240a0] ;  /* 0x0240a00000047984 */ /* 0x002e620000000c00 */
[----:B------:R-:W-:Y:S01]  /*91a0*/  @!P2 FMUL R9, R9, 0.5 ;  /* 0x3f0000000909a820 */ /* 0x000fe20000400000 */
[----:B---3--:R-:W-:Y:S01]  /*91b0*/  @!P6 FMUL R90, R90, R90 ;  /* 0x0000005a5a5ae220 */ /* 0x008fe20000400000 */
[----:B------:R-:W3:Y:S01]  /*91c0*/  MUFU.EX2 R89, R8 ;  /* 0x0000000800597308 */ /* 0x000ee20000000800 */
[----:B------:R-:W-:Y:S01]  /*91d0*/  @!P3 FMUL R10, R10, 0.5 ;  /* 0x3f0000000a0ab820 */ /* 0x000fe20000400000 */
[----:B------:R-:W-:Y:S01]  /*91e0*/  @!P1 FMUL R11, R11, 0.5 ;  /* 0x3f0000000b0b9820 */ /* 0x000fe20000400000 */
[C---:B--2---:R-:W-:Y:S02]  /*91f0*/  FFMA2 R12, R3.reuse.F32, R32.F32x2.HI_LO, R12.F32x2.HI_LO ;  /* 0x00000020030c7249 */ /* 0x044fe4000004000c */
[----:B------:R-:W-:Y:S05]  /*9200*/  FFMA2 R14, R3.F32, R34.F32x2.HI_LO, R14.F32x2.HI_LO ;  /* 0x00000022030e7249 */ /* 0x000fea000004000e */
[----:B------:R-:W2:Y:S01]  /*9210*/  MUFU.EX2 R88, R9 ;  /* 0x0000000900587308 */ /* 0x000ea20000000800 */
[----:B------:R-:W-:Y:S02]  /*9220*/  FSETP.GEU.AND P0, PT, R12, -126, PT ;  /* 0xc2fc00000c00780b */ /* 0x000fe40003f0e000 */
[----:B------:R-:W-:Y:S02]  /*9230*/  FSETP.GEU.AND P4, PT, R13, -126, PT ;  /* 0xc2fc00000d00780b */ /* 0x000fe40003f8e000 */
[----:B------:R-:W-:Y:S05]  /*9240*/  FSETP.GEU.AND P6, PT, R14, -126, PT ;  /* 0xc2fc00000e00780b */ /* 0x000fea0003fce000 */
[----:B------:R-:W4:Y:S01]  /*9250*/  MUFU.EX2 R87, R10 ;  /* 0x0000000a00577308 */ /* 0x000f220000000800 */
[----:B---3--:R-:W-:Y:S01]  /*9260*/  @!P5 FMUL R89, R89, R89 ;  /* 0x000000595959d220 */ /* 0x008fe20000400000 */
[----:B------:R-:W-:Y:S02]  /*9270*/  FSETP.GEU.AND P5, PT, R15, -126, PT ;  /* 0xc2fc00000f00780b */ /* 0x000fe40003fae000 */
[----:B------:R-:W-:Y:S06]  /*9280*/  @!P0 FMUL R12, R12, 0.5 ;  /* 0x3f0000000c0c8820 */ /* 0x000fec0000400000 */
[----:B------:R3:W5:Y:S01]  /*9290*/  MUFU.EX2 R86, R11 ;  /* 0x0000000b00567308 */ /* 0x0007620000000800 */
[----:B------:R-:W-:Y:S01]  /*92a0*/  @!P4 FMUL R13, R13, 0.5 ;  /* 0x3f0000000d0dc820 */ /* 0x000fe20000400000 */
[----:B------:R-:W-:Y:S01]  /*92b0*/  @!P6 FMUL R14, R14, 0.5 ;  /* 0x3f0000000e0ee820 */ /* 0x000fe20000400000 */
[----:B--2---:R-:W-:Y:S02]  /*92c0*/  @!P2 FMUL R88, R88, R88 ;  /* 0x000000585858a220 */ /* 0x004fe40000400000 */
[----:B------:R-:W-:Y:S05]  /*92d0*/  @!P5 FMUL R15, R15, 0.5 ;  /* 0x3f0000000f0fd820 */ /* 0x000fea0000400000 */
[----:B------:R-:W2:Y:S01]  /*92e0*/  MUFU.EX2 R85, R12 ;  /* 0x0000000c00557308 */ /* 0x000ea20000000800 */
[----:B----4-:R-:W-:Y:S01]  /*92f0*/  @!P3 FMUL R87, R87, R87 ;  /* 0x000000575757b220 */ /* 0x010fe20000400000 */
[C---:B-1----:R-:W-:Y:S02]  /*9300*/  FFMA2 R4, R3.reuse.F32, R36.F32x2.HI_LO, R4.F32x2.HI_LO ;  /* 0x0000002403047249 */ /* 0x042fe40000040004 */
[----:B------:R-:W-:Y:S06]  /*9310*/  FFMA2 R6, R3.F32, R38.F32x2.HI_LO, R6.F32x2.HI_LO ;  /* 0x0000002603067249 */ /* 0x000fec0000040006 */
[----:B------:R-:W1:Y:S01]  /*9320*/  MUFU.EX2 R84, R13 ;  /* 0x0000000d00547308 */ /* 0x000e620000000800 */
[----:B---3--:R-:W3:Y:S01]  /*9330*/  LDS.128 R8, [R0+0x240b0] ;  /* 0x0240b00000087984 */ /* 0x008ee20000000c00 */
[----:B------:R-:W-:Y:S01]  /*9340*/  FSETP.GEU.AND P2, PT, R4, -126, PT ;  /* 0xc2fc00000400780b */ /* 0x000fe20003f4e000 */
[----:B-----5:R-:W-:Y:S01]  /*9350*/  @!P1 FMUL R86, R86, R86 ;  /* 0x0000005656569220 */ /* 0x020fe20000400000 */
[----:B------:R-:W-:Y:S02]  /*9360*/  FSETP.GEU.AND P3, PT, R5, -126, PT ;  /* 0xc2fc00000500780b */ /* 0x000fe40003f6e000 */
[----:B------:R-:W-:Y:S04]  /*9370*/  FSETP.GEU.AND P1, PT, R6, -126, PT ;  /* 0xc2fc00000600780b */ /* 0x000fe80003f2e000 */
[----:B------:R-:W4:Y:S01]  /*9380*/  MUFU.EX2 R83, R14 ;  /* 0x0000000e00537308 */ /* 0x000f220000000800 */
[----:B--2---:R-:W-:Y:S01]  /*9390*/  @!P0 FMUL R85, R85, R85 ;  /* 0x0000005555558220 */ /* 0x004fe20000400000 */
[----:B------:R-:W-:Y:S03]  /*93a0*/  FSETP.GEU.AND P0, PT, R7, -126, PT ;  /* 0xc2fc00000700780b */ /* 0x000fe60003f0e000 */
[----:B------:R-:W-:Y:S05]  /*93b0*/  @!P2 FMUL R4, R4, 0.5 ;  /* 0x3f0000000404a820 */ /* 0x000fea0000400000 */
[----:B------:R2:W5:Y:S01]  /*93c0*/  MUFU.EX2 R82, R15 ;  /* 0x0000000f00527308 */ /* 0x0005620000000800 */
[----:B------:R-:W-:Y:S01]  /*93d0*/  @!P3 FMUL R5, R5, 0.5 ;  /* 0x3f0000000505b820 */ /* 0x000fe20000400000 */
[----:B-1----:R-:W-:Y:S01]  /*93e0*/  @!P4 FMUL R84, R84, R84 ;  /* 0x000000545454c220 */ /* 0x002fe20000400000 */
[----:B------:R-:W-:Y:S02]  /*93f0*/  @!P1 FMUL R6, R6, 0.5 ;  /* 0x3f00000006069820 */ /* 0x000fe40000400000 */
[----:B------:R-:W-:Y:S05]  /*9400*/  @!P0 FMUL R7, R7, 0.5 ;  /* 0x3f00000007078820 */ /* 0x000fea0000400000 */
[----:B------:R-:W1:Y:S01]  /*9410*/  MUFU.EX2 R81, R4 ;  /* 0x0000000400517308 */ /* 0x000e620000000800 */
[----:B----4-:R-:W-:Y:S09]  /*9420*/  @!P6 FMUL R83, R83, R83 ;  /* 0x000000535353e220 */ /* 0x010ff20000400000 */
[----:B------:R-:W4:Y:S01]  /*9430*/  MUFU.EX2 R80, R5 ;  /* 0x0000000500507308 */ /* 0x000f220000000800 */
[----:B--2---:R-:W2:Y:S01]  /*9440*/  LDS.128 R12, [R0+0x24100] ;  /* 0x02410000000c7984 */ /* 0x004ea20000000c00 */
[----:B-----5:R-:W-:Y:S08]  /*9450*/  @!P5 FMUL R82, R82, R82 ;  /* 0x000000525252d220 */ /* 0x020ff00000400000 */
[----:B------:R-:W5:Y:S01]  /*9460*/  MUFU.EX2 R79, R6 ;  /* 0x00000006004f7308 */ /* 0x000f620000000800 */
[C---:B---3--:R-:W-:Y:S01]  /*9470*/  FFMA2 R8, R3.reuse.F32, R40.F32x2.HI_LO, R8.F32x2.HI_LO ;  /* 0x0000002803087249 */ /* 0x048fe20000040008 */
[----:B------:R-:W-:Y:S01]  /*9480*/  F2FP.F16.F32.PACK_AB R40, R88, R89 ;  /* 0x000000595828723e */ /* 0x000fe200000000ff */
[----:B------:R-:W-:Y:S01]  /*9490*/  FFMA2 R10, R3.F32, R42.F32x2.HI_LO, R10.F32x2.HI_LO ;  /* 0x0000002a030a7249 */ /* 0x000fe2000004000a */
[----:B------:R-:W-:Y:S01]  /*94a0*/  F2FP.F16.F32.PACK_AB R42, R84, R85 ;  /* 0x00000055542a723e */ /* 0x000fe200000000ff */
[----:B-1----:R-:W-:Y:S01]  /*94b0*/  @!P2 FMUL R81, R81, R81 ;  /* 0x000000515151a220 */ /* 0x002fe20000400000 */
[----:B------:R-:W-:Y:S04]  /*94c0*/  FSETP.GEU.AND P4, PT, R8, -126, PT ;  /* 0xc2fc00000800780b */ /* 0x000fe80003f8e000 */
[----:B------:R1:W3:Y:S01]  /*94d0*/  MUFU.EX2 R78, R7 ;  /* 0x00000007004e7308 */ /* 0x0002e20000000800 */
[----:B------:R-:W-:Y:S01]  /*94e0*/  FSETP.GEU.AND P6, PT, R9, -126, PT ;  /* 0xc2fc00000900780b */ /* 0x000fe20003fce000 */
[----:B----4-:R-:W-:Y:S01]  /*94f0*/  @!P3 FMUL R80, R80, R80 ;  /* 0x000000505050b220 */ /* 0x010fe20000400000 */
[----:B------:R-:W-:Y:S02]  /*9500*/  FSETP.GEU.AND P5, PT, R10, -126, PT ;  /* 0xc2fc00000a00780b */ /* 0x000fe40003fae000 */
[----:B------:R-:W-:Y:S02]  /*9510*/  FSETP.GEU.AND P2, PT, R11, -126, PT ;  /* 0xc2fc00000b00780b */ /* 0x000fe40003f4e000 */
[----:B------:R-:W-:Y:S01]  /*9520*/  F2FP.F16.F32.PACK_AB R43, R82, R83 ;  /* 0x00000053522b723e */ /* 0x000fe200000000ff */
[----:B-----5:R-:W-:Y:S01]  /*9530*/  @!P1 FMUL R79, R79, R79 ;  /* 0x0000004f4f4f9220 */ /* 0x020fe20000400000 */
[----:B------:R-:W-:Y:S01]  /*9540*/  F2FP.F16.F32.PACK_AB R41, R86, R87 ;  /* 0x000000575629723e */ /* 0x000fe200000000ff */
[----:B------:R-:W-:Y:S04]  /*9550*/  @!P4 FMUL R8, R8, 0.5 ;  /* 0x3f0000000808c820 */ /* 0x000fe80000400000 */
[----:B------:R-:W-:Y:S01]  /*9560*/  @!P6 FMUL R9, R9, 0.5 ;  /* 0x3f0000000909e820 */ /* 0x000fe20000400000 */
[----:B------:R-:W4:Y:S01]  /*9570*/  MUFU.EX2 R59, R8 ;  /* 0x00000008003b7308 */ /* 0x000f220000000800 */
[----:B------:R-:W-:Y:S01]  /*9580*/  @!P5 FMUL R10, R10, 0.5 ;  /* 0x3f0000000a0ad820 */ /* 0x000fe20000400000 */
[----:B-1----:R-:W1:Y:S01]  /*9590*/  LDS.128 R4, [R0+0x24110] ;  /* 0x0241100000047984 */ /* 0x002e620000000c00 */
[----:B------:R-:W-:Y:S01]  /*95a0*/  @!P2 FMUL R11, R11, 0.5 ;  /* 0x3f0000000b0ba820 */ /* 0x000fe20000400000 */
[----:B---3--:R-:W-:Y:S06]  /*95b0*/  @!P0 FMUL R78, R78, R78 ;  /* 0x0000004e4e4e8220 */ /* 0x008fec0000400000 */
[----:B------:R-:W3:Y:S01]  /*95c0*/  MUFU.EX2 R39, R9 ;  /* 0x0000000900277308 */ /* 0x000ee20000000800 */
[C---:B--2---:R-:W-:Y:S01]  /*95d0*/  FFMA2 R12, R3.reuse.F32, R44.F32x2.HI_LO, R12.F32x2.HI_LO ;  /* 0x0000002c030c7249 */ /* 0x044fe2000004000c */
[----:B------:R-:W-:Y:S01]  /*95e0*/  F2FP.F16.F32.PACK_AB R44, R80, R81 ;  /* 0x00000051502c723e */ /* 0x000fe200000000ff */
[----:B------:R-:W-:Y:S01]  /*95f0*/  FFMA2 R14, R3.F32, R46.F32x2.HI_LO, R14.F32x2.HI_LO ;  /* 0x0000002e030e7249 */ /* 0x000fe2000004000e */
[----:B------:R-:W-:Y:S02]  /*9600*/  F2FP.F16.F32.PACK_AB R45, R78, R79 ;  /* 0x0000004f4e2d723e */ /* 0x000fe400000000ff */
[----:B------:R-:W-:Y:S04]  /*9610*/  FSETP.GEU.AND P3, PT, R12, -126, PT ;  /* 0xc2fc00000c00780b */ /* 0x000fe80003f6e000 */
[----:B------:R-:W2:Y:S01]  /*9620*/  MUFU.EX2 R38, R10 ;  /* 0x0000000a00267308 */ /* 0x000ea20000000800 */
[----:B------:R-:W-:Y:S01]  /*9630*/  FSETP.GEU.AND P1, PT, R13, -126, PT ;  /* 0xc2fc00000d00780b */ /* 0x000fe20003f2e000 */
[----:B----4-:R-:W-:Y:S01]  /*9640*/  @!P4 FMUL R59, R59, R59 ;  /* 0x0000003b3b3bc220 */ /* 0x010fe20000400000 */
[----:B------:R-:W-:Y:S02]  /*9650*/  FSETP.GEU.AND P0, PT, R14, -126, PT ;  /* 0xc2fc00000e00780b */ /* 0x000fe40003f0e000 */
[----:B------:R-:W-:Y:S05]  /*9660*/  FSETP.GEU.AND P4, PT, R15, -126, PT ;  /* 0xc2fc00000f00780b */ /* 0x000fea0003f8e000 */
[----:B------:R4:W5:Y:S01]  /*9670*/  MUFU.EX2 R37, R11 ;  /* 0x0000000b00257308 */ /* 0x0009620000000800 */
[----:B---3--:R-:W-:Y:S01]  /*9680*/  @!P6 FMUL R39, R39, R39 ;  /* 0x000000272727e220 */ /* 0x008fe20000400000 */
[----:B------:R-:W-:Y:S02]  /*9690*/  @!P3 FMUL R12, R12, 0.5 ;  /* 0x3f0000000c0cb820 */ /* 0x000fe40000400000 */
[----:B------:R-:W-:Y:S02]  /*96a0*/  @!P1 FMUL R13, R13, 0.5 ;  /* 0x3f0000000d0d9820 */ /* 0x000fe40000400000 */
[----:B------:R-:W-:Y:S04]  /*96b0*/  F2FP.F16.F32.PACK_AB R46, R39, R59 ;  /* 0x0000003b272e723e */ /* 0x000fe800000000ff */
[----:B------:R-:W3:Y:S01]  /*96c0*/  MUFU.EX2 R32, R12 ;  /* 0x0000000c00207308 */ /* 0x000ee20000000800 */
[----:B------:R-:W-:Y:S01]  /*96d0*/  @!P0 FMUL R14, R14, 0.5 ;  /* 0x3f0000000e0e8820 */ /* 0x000fe20000400000 */
[----:B------:R-:W-:Y:S01]  /*96e0*/  @!P4 FMUL R15, R15, 0.5 ;  /* 0x3f0000000f0fc820 */ /* 0x000fe20000400000 */
[----:B--2---:R-:W-:Y:S07]  /*96f0*/  @!P5 FMUL R38, R38, R38 ;  /* 0x000000262626d220 */ /* 0x004fee0000400000 */
[----:B------:R-:W2:Y:S01]  /*9700*/  MUFU.EX2 R36, R13 ;  /* 0x0000000d00247308 */ /* 0x000ea20000000800 */
        /* <DEDUP_REMOVED lines=9> */
[----:B---3--:R-:W-:Y:S01]  /*97a0*/  @!P3 FMUL R32, R32, R32 ;  /* 0x000000202020b220 */ /* 0x008fe20000400000 */
[----:B------:R-:W-:Y:S01]  /*97b0*/  FSETP.GEU.AND P2, PT, R6, -126, PT ;  /* 0xc2fc00000600780b */ /* 0x000fe20003f4e000 */
[----:B------:R-:W-:Y:S01]  /*97c0*/  IMAD.MOV.U32 R101, RZ, RZ, R98 ;  /* 0x000000ffff657224 */ /* 0x000fe200078e0062 */
[----:B------:R-:W-:Y:S02]  /*97d0*/  FSETP.GEU.AND P3, PT, R7, -126, PT ;  /* 0xc2fc00000700780b */ /* 0x000fe40003f6e000 */
[----:B------:R-:W-:Y:S03]  /*97e0*/  F2FP.F16.F32.PACK_AB R47, R37, R38 ;  /* 0x00000026252f723e */ /* 0x000fe600000000ff */
[----:B------:R3:W5:Y:S01]  /*97f0*/  MUFU.EX2 R35, R15 ;  /* 0x0000000f00237308 */ /* 0x0007620000000800 */
[----:B--2---:R-:W-:Y:S01]  /*9800*/  @!P1 FMUL R36, R36, R36 ;  /* 0x0000002424249220 */ /* 0x004fe20000400000 */
[----:B------:R-:W-:Y:S01]  /*9810*/  F2FP.F16.F32.PACK_AB R51, R98, R99 ;  /* 0x000000636233723e */ /* 0x000fe200000000ff */
[----:B------:R-:W-:Y:S01]  /*9820*/  @!P6 FMUL R4, R4, 0.5 ;  /* 0x3f0000000404e820 */ /* 0x000fe20000400000 */
[----:B------:R-:W-:Y:S01]  /*9830*/  F2FP.F16.F32.PACK_AB R49, R107, R108 ;  /* 0x0000006c6b31723e */ /* 0x000fe200000000ff */
[----:B------:R-:W-:Y:S05]  /*9840*/  @!P5 FMUL R5, R5, 0.5 ;  /* 0x3f0000000505d820 */ /* 0x000fea0000400000 */
[----:B------:R-:W2:Y:S01]  /*9850*/  MUFU.EX2 R34, R4 ;  /* 0x0000000400227308 */ /* 0x000ea20000000800 */
[----:B------:R-:W-:Y:S01]  /*9860*/  @!P2 FMUL R6, R6, 0.5 ;  /* 0x3f0000000606a820 */ /* 0x000fe20000400000 */
[----:B------:R-:W-:Y:S01]  /*9870*/  @!P3 FMUL R7, R7, 0.5 ;  /* 0x3f0000000707b820 */ /* 0x000fe20000400000 */
[----:B-1----:R-:W-:Y:S07]  /*9880*/  @!P0 FMUL R33, R33, R33 ;  /* 0x0000002121218220 */ /* 0x002fee0000400000 */
[----:B------:R-:W1:Y:S01]  /*9890*/  MUFU.EX2 R31, R5 ;  /* 0x00000005001f7308 */ /* 0x000e620000000800 */
[----:B---3--:R-:W3:Y:S01]  /*98a0*/  LDS.128 R12, [R0+0x24130] ;  /* 0x02413000000c7984 */ /* 0x008ee20000000c00 */
[----:B-----5:R-:W-:Y:S08]  /*98b0*/  @!P4 FMUL R35, R35, R35 ;  /* 0x000000232323c220 */ /* 0x020ff00000400000 */
[----:B------:R-:W5:Y:S01]  /*98c0*/  MUFU.EX2 R30, R6 ;  /* 0x00000006001e7308 */ /* 0x000f620000000800 */
[C---:B----4-:R-:W-:Y:S01]  /*98d0*/  FFMA2 R8, R3.reuse.F32, R52.F32x2.HI_LO, R8.F32x2.HI_LO ;  /* 0x0000003403087249 */ /* 0x050fe20000040008 */
[----:B------:R-:W-:Y:S01]  /*98e0*/  F2FP.F16.F32.PACK_AB R52, R96, R97 ;  /* 0x000000616034723e */ /* 0x000fe200000000ff */
[----:B------:R-:W-:Y:S01]  /*98f0*/  FFMA2 R10, R3.F32, R54.F32x2.HI_LO, R10.F32x2.HI_LO ;  /* 0x00000036030a7249 */ /* 0x000fe2000004000a */
[----:B------:R-:W-:Y:S01]  /*9900*/  F2FP.F16.F32.PACK_AB R54, R92, R93 ;  /* 0x0000005d5c36723e */ /* 0x000fe200000000ff */
[----:B--2---:R-:W-:Y:S01]  /*9910*/  @!P6 FMUL R34, R34, R34 ;  /* 0x000000222222e220 */ /* 0x004fe20000400000 */
[----:B------:R-:W-:Y:S04]  /*9920*/  FSETP.GEU.AND P1, PT, R8, -126, PT ;  /* 0xc2fc00000800780b */ /* 0x000fe80003f2e000 */
[----:B------:R2:W4:Y:S01]  /*9930*/  MUFU.EX2 R29, R7 ;  /* 0x00000007001d7308 */ /* 0x0005220000000800 */
[----:B------:R-:W-:Y:S01]  /*9940*/  FSETP.GEU.AND P0, PT, R9, -126, PT ;  /* 0xc2fc00000900780b */ /* 0x000fe20003f0e000 */
[----:B-1----:R-:W-:Y:S01]  /*9950*/  @!P5 FMUL R31, R31, R31 ;  /* 0x0000001f1f1fd220 */ /* 0x002fe20000400000 */
[----:B------:R-:W-:Y:S02]  /*9960*/  FSETP.GEU.AND P4, PT, R10, -126, PT ;  /* 0xc2fc00000a00780b */ /* 0x000fe40003f8e000 */
[----:B------:R-:W-:Y:S02]  /*9970*/  FSETP.GEU.AND P6, PT, R11, -126, PT ;  /* 0xc2fc00000b00780b */ /* 0x000fe40003fce000 */
[----:B------:R-:W-:Y:S01]  /*9980*/  F2FP.F16.F32.PACK_AB R53, R94, R95 ;  /* 0x0000005f5e35723e */ /* 0x000fe200000000ff */
[----:B-----5:R-:W-:Y:S01]  /*9990*/  @!P2 FMUL R30, R30, R30 ;  /* 0x0000001e1e1ea220 */ /* 0x020fe20000400000 */
[----:B------:R-:W-:Y:S01]  /*99a0*/  F2FP.F16.F32.PACK_AB R55, R90, R91 ;  /* 0x0000005b5a37723e */ /* 0x000fe200000000ff */
[----:B------:R-:W-:Y:S04]  /*99b0*/  @!P1 FMUL R8, R8, 0.5 ;  /* 0x3f00000008089820 */ /* 0x000fe80000400000 */
[----:B------:R-:W-:Y:S01]  /*99c0*/  @!P0 FMUL R9, R9, 0.5 ;  /* 0x3f00000009098820 */ /* 0x000fe20000400000 */
[----:B------:R-:W1:Y:S01]  /*99d0*/  MUFU.EX2 R28, R8 ;  /* 0x00000008001c7308 */ /* 0x000e620000000800 */
[----:B------:R-:W-:Y:S01]  /*99e0*/  @!P4 FMUL R10, R10, 0.5 ;  /* 0x3f0000000a0ac820 */ /* 0x000fe20000400000 */
[----:B--2---:R-:W2:Y:S01]  /*99f0*/  LDS.128 R4, [R0+0x24180] ;  /* 0x0241800000047984 */ /* 0x004ea20000000c00 */
[----:B------:R-:W-:Y:S01]  /*9a00*/  @!P6 FMUL R11, R11, 0.5 ;  /* 0x3f0000000b0be820 */ /* 0x000fe20000400000 */
[----:B----4-:R-:W-:Y:S06]  /*9a10*/  @!P3 FMUL R29, R29, R29 ;  /* 0x0000001d1d1db220 */ /* 0x010fec0000400000 */
[----:B------:R-:W4:Y:S01]  /*9a20*/  MUFU.EX2 R27, R9 ;  /* 0x00000009001b7308 */ /* 0x000f220000000800 */
[C---:B---3--:R-:W-:Y:S02]  /*9a30*/  FFMA2 R12, R3.reuse.F32, R60.F32x2.HI_LO, R12.F32x2.HI_LO ;  /* 0x0000003c030c7249 */ /* 0x048fe4000004000c */
[----:B------:R-:W-:Y:S02]  /*9a40*/  FFMA2 R14, R3.F32, R62.F32x2.HI_LO, R14.F32x2.HI_LO ;  /* 0x0000003e030e7249 */ /* 0x000fe4000004000e */
[----:B------:R-:W-:Y:S01]  /*9a50*/  IMAD.MOV.U32 R62, RZ, RZ, R30 ;  /* 0x000000ffff3e7224 */ /* 0x000fe200078e001e */
[----:B------:R-:W-:Y:S04]  /*9a60*/  FSETP.GEU.AND P5, PT, R12, -126, PT ;  /* 0xc2fc00000c00780b */ /* 0x000fe80003fae000 */
[----:B------:R-:W3:Y:S01]  /*9a70*/  MUFU.EX2 R26, R10 ;  /* 0x0000000a001a7308 */ /* 0x000ee20000000800 */
[----:B------:R-:W-:Y:S01]  /*9a80*/  FSETP.GEU.AND P2, PT, R13, -126, PT ;  /* 0xc2fc00000d00780b */ /* 0x000fe20003f4e000 */
[----:B-1----:R-:W-:Y:S01]  /*9a90*/  @!P1 FMUL R28, R28, R28 ;  /* 0x0000001c1c1c9220 */ /* 0x002fe20000400000 */
[----:B------:R-:W-:Y:S01]  /*9aa0*/  FSETP.GEU.AND P3, PT, R14, -126, PT ;  /* 0xc2fc00000e00780b */ /* 0x000fe20003f6e000 */
[----:B------:R-:W-:Y:S01]  /*9ab0*/  IMAD.MOV.U32 R63, RZ, RZ, R29 ;  /* 0x000000ffff3f7224 */ /* 0x000fe200078e001d */
[----:B------:R-:W-:Y:S05]  /*9ac0*/  FSETP.GEU.AND P1, PT, R15, -126, PT ;  /* 0xc2fc00000f00780b */ /* 0x000fea0003f2e000 */
[----:B------:R1:W5:Y:S01]  /*9ad0*/  MUFU.EX2 R25, R11 ;  /* 0x0000000b00197308 */ /* 0x0003620000000800 */
[----:B----4-:R-:W-:Y:S01]  /*9ae0*/  @!P0 FMUL R27, R27, R27 ;  /* 0x0000001b1b1b8220 */ /* 0x010fe20000400000 */
[----:B------:R-:W-:Y:S02]  /*9af0*/  @!P5 FMUL R12, R12, 0.5 ;  /* 0x3f0000000c0cd820 */ /* 0x000fe40000400000 */
[----:B------:R-:W-:Y:S06]  /*9b00*/  @!P2 FMUL R13, R13, 0.5 ;  /* 0x3f0000000d0da820 */ /* 0x000fec0000400000 */
[----:B------:R-:W4:Y:S01]  /*9b10*/  MUFU.EX2 R24, R12 ;  /* 0x0000000c00187308 */ /* 0x000f220000000800 */
[----:B------:R-:W-:Y:S01]  /*9b20*/  @!P3 FMUL R14, R14, 0.5 ;  /* 0x3f0000000e0eb820 */ /* 0x000fe20000400000 */
[----:B------:R-:W-:Y:S01]  /*9b30*/  @!P1 FMUL R15, R15, 0.5 ;  /* 0x3f0000000f0f9820 */ /* 0x000fe20000400000 */
[----:B---3--:R-:W-:Y:S07]  /*9b40*/  @!P4 FMUL R26, R26, R26 ;  /* 0x0000001a1a1ac220 */ /* 0x008fee0000400000 */
[----:B------:R-:W3:Y:S01]  /*9b50*/  MUFU.EX2 R23, R13 ;  /* 0x0000000d00177308 */ /* 0x000ee20000000800 */
[----:B-1----:R-:W1:Y:S01]  /*9b60*/  LDS.128 R8, [R0+0x24190] ;  /* 0x0241900000087984 */ /* 0x002e620000000c00 */
[C---:B--2---:R-:W-:Y:S02]  /*9b70*/  FFMA2 R4, R3.reuse.F32, R64.F32x2.HI_LO, R4.F32x2.HI_LO ;  /* 0x0000004003047249 */ /* 0x044fe40000040004 */
[----:B------:R-:W-:Y:S02]  /*9b80*/  IMAD.MOV.U32 R64, RZ, RZ, R32 ;  /* 0x000000ffff407224 */ /* 0x000fe400078e0020 */
[----:B------:R-:W-:Y:S01]  /*9b90*/  FFMA2 R6, R3.F32, R66.F32x2.HI_LO, R6.F32x2.HI_LO ;  /* 0x0000004203067249 */ /* 0x000fe20000040006 */
[----:B------:R-:W-:Y:S01]  /*9ba0*/  F2FP.F16.F32.PACK_AB R32, R36, R32 ;  /* 0x000000202420723e */ /* 0x000fe200000000ff */
[----:B-----5:R-:W-:Y:S01]  /*9bb0*/  @!P6 FMUL R25, R25, R25 ;  /* 0x000000191919e220 */ /* 0x020fe20000400000 */
[----:B------:R-:W-:Y:S01]  /*9bc0*/  FSETP.GEU.AND P0, PT, R4, -126, PT ;  /* 0xc2fc00000400780b */ /* 0x000fe20003f0e000 */
[----:B------:R-:W2:Y:S01]  /*9bd0*/  MUFU.EX2 R22, R14 ;  /* 0x0000000e00167308 */ /* 0x000ea20000000800 */
[----:B----4-:R-:W-:Y:S01]  /*9be0*/  @!P5 FMUL R24, R24, R24 ;  /* 0x000000181818d220 */ /* 0x010fe20000400000 */
[----:B------:R-:W-:Y:S01]  /*9bf0*/  FSETP.GEU.AND P4, PT, R5, -126, PT ;  /* 0xc2fc00000500780b */ /* 0x000fe20003f8e000 */
[----:B------:R-:W-:Y:S01]  /*9c00*/  IMAD.MOV.U32 R65, RZ, RZ, R36 ;  /* 0x000000ffff417224 */ /* 0x000fe200078e0024 */
[----:B------:R-:W-:Y:S01]  /*9c10*/  FSETP.GEU.AND P6, PT, R6, -126, PT ;  /* 0xc2fc00000600780b */ /* 0x000fe20003fce000 */
[----:B------:R-:W-:Y:S01]  /*9c20*/  IMAD.MOV.U32 R67, RZ, RZ, R39 ;  /* 0x000000ffff437224 */ /* 0x000fe200078e0027 */
[----:B------:R-:W-:Y:S01]  /*9c30*/  FSETP.GEU.AND P5, PT, R7, -126, PT ;  /* 0xc2fc00000700780b */ /* 0x000fe20003fae000 */
[----:B------:R-:W-:Y:S03]  /*9c40*/  IMAD.MOV.U32 R112, RZ, RZ, R24 ;  /* 0x000000ffff707224 */ /* 0x000fe600078e0018 */
[----:B------:R4:W5:Y:S01]  /*9c50*/  MUFU.EX2 R21, R15 ;  /* 0x0000000f00157308 */ /* 0x0009620000000800 */
[----:B---3--:R-:W-:Y:S01]  /*9c60*/  @!P2 FMUL R23, R23, R23 ;  /* 0x000000171717a220 */ /* 0x008fe20000400000 */
[----:B------:R-:W-:Y:S01]  /*9c70*/  F2FP.F16.F32.PACK_AB R36, R27, R28 ;  /* 0x0000001c1b24723e */ /* 0x000fe200000000ff */
[----:B------:R-:W-:Y:S02]  /*9c80*/  IMAD.MOV.U32 R66, RZ, RZ, R59 ;  /* 0x000000ffff427224 */ /* 0x000fe400078e003b */
[----:B------:R-:W-:Y:S01]  /*9c90*/  @!P0 FMUL R4, R4, 0.5 ;  /* 0x3f00000004048820 */ /* 0x000fe20000400000 */
[----:B------:R-:W-:Y:S02]  /*9ca0*/  IMAD.MOV.U32 R113, RZ, RZ, R23 ;  /* 0x000000ffff717224 */ /* 0x000fe400078e0017 */
[----:B------:R-:W-:Y:S02]  /*9cb0*/  @!P4 FMUL R5, R5, 0.5 ;  /* 0x3f0000000505c820 */ /* 0x000fe40000400000 */
[----:B------:R-:W3:Y:S01]  /*9cc0*/  MUFU.EX2 R20, R4 ;  /* 0x0000000400147308 */ /* 0x000ee20000000800 */
[----:B------:R-:W-:Y:S01]  /*9cd0*/  @!P6 FMUL R6, R6, 0.5 ;  /* 0x3f0000000606e820 */ /* 0x000fe20000400000 */
[----:B--2---:R-:W-:Y:S01]  /*9ce0*/  @!P3 FMUL R22, R22, R22 ;  /* 0x000000161616b220 */ /* 0x004fe20000400000 */
[----:B------:R-:W-:Y:S03]  /*9cf0*/  @!P5 FMUL R7, R7, 0.5 ;  /* 0x3f0000000707d820 */ /* 0x000fe60000400000 */
[----:B------:R-:W-:Y:S04]  /*9d00*/  IMAD.MOV.U32 R98, RZ, RZ, R22 ;  /* 0x000000ffff627224 */ /* 0x000fe800078e0016 */
[----:B------:R-:W2:Y:S01]  /*9d10*/  MUFU.EX2 R19, R5 ;  /* 0x0000000500137308 */ /* 0x000ea20000000800 */
[----:B----4-:R-:W4:Y:S01]  /*9d20*/  LDS.128 R12, [R0+0x241a0] ;  /* 0x0241a000000c7984 */ /* 0x010f220000000c00 */
[----:B-----5:R-:W-:Y:S05]  /*9d30*/  @!P1 FMUL R21, R21, R21 ;  /* 0x0000001515159220 */ /* 0x020fea0000400000 */
[----:B------:R-:W-:Y:S03]  /*9d40*/  F2FP.F16.F32.PACK_AB R39, R21, R22 ;  /* 0x000000161527723e */ /* 0x000fe600000000ff */
[----:B------:R-:W5:Y:S01]  /*9d50*/  MUFU.EX2 R18, R6 ;  /* 0x0000000600127308 */ /* 0x000f620000000800 */
[C---:B-1----:R-:W-:Y:S02]  /*9d60*/  FFMA2 R8, R3.reuse.F32, R68.F32x2.HI_LO, R8.F32x2.HI_LO ;  /* 0x0000004403087249 */ /* 0x042fe40000040008 */
[----:B------:R-:W-:Y:S02]  /*9d70*/  IMAD.MOV.U32 R68, RZ, RZ, R81 ;  /* 0x000000ffff447224 */ /* 0x000fe400078e0051 */
[----:B------:R-:W-:Y:S02]  /*9d80*/  FFMA2 R10, R3.F32, R70.F32x2.HI_LO, R10.F32x2.HI_LO ;  /* 0x00000046030a7249 */ /* 0x000fe4000004000a */
[----:B------:R-:W-:Y:S02]  /*9d90*/  IMAD.MOV.U32 R70, RZ, RZ, R85 ;  /* 0x000000ffff467224 */ /* 0x000fe400078e0055 */
[----:B---3--:R-:W-:Y:S01]  /*9da0*/  @!P0 FMUL R20, R20, R20 ;  /* 0x0000001414148220 */ /* 0x008fe20000400000 */
[----:B------:R-:W-:Y:S01]  /*9db0*/  FSETP.GEU.AND P3, PT, R9, -126, PT ;  /* 0xc2fc00000900780b */ /* 0x000fe20003f6e000 */
[----:B------:R-:W-:Y:S01]  /*9dc0*/  IMAD.MOV.U32 R71, RZ, RZ, R84 ;  /* 0x000000ffff477224 */ /* 0x000fe200078e0054 */
[----:B------:R1:W3:Y:S01]  /*9dd0*/  MUFU.EX2 R2, R7 ;  /* 0x0000000700027308 */ /* 0x0002e20000000800 */
[----:B------:R-:W-:Y:S01]  /*9de0*/  FSETP.GEU.AND P1, PT, R10, -126, PT ;  /* 0xc2fc00000a00780b */ /* 0x000fe20003f2e000 */
[----:B--2---:R-:W-:Y:S01]  /*9df0*/  @!P4 FMUL R19, R19, R19 ;  /* 0x000000131313c220 */ /* 0x004fe20000400000 */
[----:B------:R-:W-:Y:S01]  /*9e00*/  FSETP.GEU.AND P2, PT, R8, -126, PT ;  /* 0xc2fc00000800780b */ /* 0x000fe20003f4e000 */
[----:B------:R-:W-:Y:S01]  /*9e10*/  IMAD.MOV.U32 R85, RZ, RZ, R82 ;  /* 0x000000ffff557224 */ /* 0x000fe200078e0052 */
[----:B------:R-:W-:Y:S01]  /*9e20*/  FSETP.GEU.AND P0, PT, R11, -126, PT ;  /* 0xc2fc00000b00780b */ /* 0x000fe20003f0e000 */
[----:B------:R-:W-:Y:S02]  /*9e30*/  IMAD.MOV.U32 R69, RZ, RZ, R80 ;  /* 0x000000ffff457224 */ /* 0x000fe400078e0050 */
[----:B------:R-:W-:Y:S02]  /*9e40*/  IMAD.MOV.U32 R84, RZ, RZ, R83 ;  /* 0x000000ffff547224 */ /* 0x000fe400078e0053 */
[----:B-----5:R-:W-:Y:S01]  /*9e50*/  @!P6 FMUL R18, R18, R18 ;  /* 0x000000121212e220 */ /* 0x020fe20000400000 */
[----:B------:R-:W-:Y:S02]  /*9e60*/  IMAD.MOV.U32 R80, RZ, RZ, R79 ;  /* 0x000000ffff507224 */ /* 0x000fe400078e004f */
[----:B------:R-:W-:Y:S01]  /*9e70*/  @!P3 FMUL R9, R9, 0.5 ;  /* 0x3f0000000909b820 */ /* 0x000fe20000400000 */
[----:B------:R-:W-:Y:S02]  /*9e80*/  IMAD.MOV.U32 R81, RZ, RZ, R78 ;  /* 0x000000ffff517224 */ /* 0x000fe400078e004e */
[----:B------:R-:W-:Y:S01]  /*9e90*/  @!P1 FMUL R10, R10, 0.5 ;  /* 0x3f0000000a0a9820 */ /* 0x000fe20000400000 */
[----:B------:R-:W-:Y:S02]  /*9ea0*/  IMAD.MOV.U32 R82, RZ, RZ, R33 ;  /* 0x000000ffff527224 */ /* 0x000fe400078e0021 */
[----:B------:R-:W-:Y:S01]  /*9eb0*/  @!P2 FMUL R8, R8, 0.5 ;  /* 0x3f0000000808a820 */ /* 0x000fe20000400000 */
[----:B------:R-:W2:Y:S01]  /*9ec0*/  MUFU.EX2 R9, R9 ;  /* 0x0000000900097308 */ /* 0x000ea20000000800 */
[----:B-1----:R-:W1:Y:S01]  /*9ed0*/  LDS.128 R4, [R0+0x241b0] ;  /* 0x0241b00000047984 */ /* 0x002e620000000c00 */
[----:B------:R-:W-:Y:S01]  /*9ee0*/  NOP ;  /* 0x0000000000007918 */ /* 0x000fe20000000000 */
[----:B---3--:R-:W-:Y:S01]  /*9ef0*/  @!P5 FMUL R2, R2, R2 ;  /* 0x000000020202d220 */ /* 0x008fe20000400000 */
[----:B------:R-:W-:Y:S01]  /*9f00*/  @!P0 FMUL R11, R11, 0.5 ;  /* 0x3f0000000b0b8820 */ /* 0x000fe20000400000 */
[----:B------:R-:W-:Y:S01]  /*9f10*/  IMAD.MOV.U32 R78, RZ, RZ, R38 ;  /* 0x000000ffff4e7224 */ /* 0x000fe200078e0026 */
[----:B------:R-:W-:Y:S01]  /*9f20*/  F2FP.F16.F32.PACK_AB R33, R35, R33 ;  /* 0x000000212321723e */ /* 0x000fe200000000ff */
[----:B------:R-:W-:Y:S03]  /*9f30*/  IMAD.MOV.U32 R79, RZ, RZ, R37 ;  /* 0x000000ffff4f7224 */ /* 0x000fe600078e0025 */
[----:B------:R-:W3:Y:S01]  /*9f40*/  MUFU.EX2 R10, R10 ;  /* 0x0000000a000a7308 */ /* 0x000ee20000000800 */
[C---:B----4-:R-:W-:Y:S01]  /*9f50*/  FFMA2 R12, R3.reuse.F32, R72.F32x2.HI_LO, R12.F32x2.HI_LO ;  /* 0x00000048030c7249 */ /* 0x050fe2000004000c */
[----:B------:R-:W-:Y:S01]  /*9f60*/  BAR.SYNC.DEFER_BLOCKING 0x3, 0x100 ;  /* 0x00c4000000007b1d */ /* 0x000fe20000010000 */
[----:B------:R-:W-:Y:S02]  /*9f70*/  FFMA2 R14, R3.F32, R74.F32x2.HI_LO, R14.F32x2.HI_LO ;  /* 0x0000004a030e7249 */ /* 0x000fe4000004000e */
[----:B------:R-:W-:Y:S01]  /*9f80*/  IMAD.MOV.U32 R72, RZ, RZ, R89 ;  /* 0x000000ffff487224 */ /* 0x000fe200078e0059 */
[----:B------:R-:W-:Y:S01]  /*9f90*/  F2FP.F16.F32.PACK_AB R37, R25, R26 ;  /* 0x0000001a1925723e */ /* 0x000fe200000000ff */
[----:B------:R-:W-:Y:S01]  /*9fa0*/  IMAD.MOV.U32 R74, RZ, RZ, R93 ;  /* 0x000000ffff4a7224 */ /* 0x000fe200078e005d */
[----:B------:R-:W-:Y:S02]  /*9fb0*/  FSETP.GEU.AND P4, PT, R12, -126, PT ;  /* 0xc2fc00000c00780b */ /* 0x000fe40003f8e000 */
[----:B------:R-:W4:Y:S01]  /*9fc0*/  MUFU.EX2 R8, R8 ;  /* 0x0000000800087308 */ /* 0x000f220000000800 */
[----:B------:R-:W-:Y:S01]  /*9fd0*/  FSETP.GEU.AND P6, PT, R13, -126, PT ;  /* 0xc2fc00000d00780b */ /* 0x000fe20003fce000 */
[----:B--2---:R-:W-:Y:S01]  /*9fe0*/  @!P3 FMUL R9, R9, R9 ;  /* 0x000000090909b220 */ /* 0x004fe20000400000 */
[----:B------:R-:W-:Y:S01]  /*9ff0*/  FSETP.GEU.AND P5, PT, R14, -126, PT ;  /* 0xc2fc00000e00780b */ /* 0x000fe20003fae000 */
[----:B------:R-:W-:Y:S01]  /*a000*/  IMAD.MOV.U32 R75, RZ, RZ, R92 ;  /* 0x000000ffff4b7224 */ /* 0x000fe200078e005c */
[----:B------:R-:W-:Y:S01]  /*a010*/  F2FP.F16.F32.PACK_AB R38, R23, R24 ;  /* 0x000000181726723e */ /* 0x000fe200000000ff */
[----:B------:R-:W-:Y:S01]  /*a020*/  IMAD.MOV.U32 R73, RZ, RZ, R88 ;  /* 0x000000ffff497224 */ /* 0x000fe200078e0058 */
[----:B------:R-:W-:Y:S03]  /*a030*/  F2FP.F16.F32.PACK_AB R24, R19, R20 ;  /* 0x000000141318723e */ /* 0x000fe600000000ff */
[----:B------:R-:W-:Y:S01]  /*a040*/  MUFU.EX2 R11, R11 ;  /* 0x0000000b000b7308 */ /* 0x000fe20000000800 */
[----:B------:R-:W-:Y:S02]  /*a050*/  IMAD.MOV.U32 R89, RZ, RZ, R86 ;  /* 0x000000ffff597224 */ /* 0x000fe400078e0056 */
[----:B---3--:R-:W-:Y:S01]  /*a060*/  @!P1 FMUL R10, R10, R10 ;  /* 0x0000000a0a0a9220 */ /* 0x008fe20000400000 */
[----:B------:R-:W-:Y:S02]  /*a070*/  IMAD.MOV.U32 R92, RZ, RZ, R91 ;  /* 0x000000ffff5c7224 */ /* 0x000fe400078e005b */
[----:B------:R-:W-:Y:S01]  /*a080*/  @!P4 FMUL R12, R12, 0.5 ;  /* 0x3f0000000c0cc820 */ /* 0x000fe20000400000 */
[----:B------:R-:W-:Y:S02]  /*a090*/  IMAD.MOV.U32 R93, RZ, RZ, R90 ;  /* 0x000000ffff5d7224 */ /* 0x000fe400078e005a */
[----:B------:R-:W-:Y:S01]  /*a0a0*/  @!P6 FMUL R13, R13, 0.5 ;  /* 0x3f0000000d0de820 */ /* 0x000fe20000400000 */
[----:B------:R-:W-:Y:S02]  /*a0b0*/  IMAD.MOV.U32 R88, RZ, RZ, R87 ;  /* 0x000000ffff587224 */ /* 0x000fe400078e0057 */
[----:B------:R-:W-:Y:S01]  /*a0c0*/  @!P5 FMUL R14, R14, 0.5 ;  /* 0x3f0000000e0ed820 */ /* 0x000fe20000400000 */
[----:B----4-:R-:W-:Y:S01]  /*a0d0*/  @!P2 FMUL R8, R8, R8 ;  /* 0x000000080808a220 */ /* 0x010fe20000400000 */
[----:B------:R-:W2:Y:S01]  /*a0e0*/  MUFU.EX2 R12, R12 ;  /* 0x0000000c000c7308 */ /* 0x000ea20000000800 */
[----:B------:R-:W-:Y:S01]  /*a0f0*/  IMAD.MOV.U32 R83, RZ, RZ, R35 ;  /* 0x000000ffff537224 */ /* 0x000fe200078e0023 */
[----:B------:R-:W-:Y:S01]  /*a100*/  FSETP.GEU.AND P2, PT, R15, -126, PT ;  /* 0xc2fc00000f00780b */ /* 0x000fe20003f4e000 */
[----:B------:R-:W-:Y:S01]  /*a110*/  IMAD.MOV.U32 R86, RZ, RZ, R34 ;  /* 0x000000ffff567224 */ /* 0x000fe200078e0022 */
[----:B------:R-:W-:Y:S01]  /*a120*/  F2FP.F16.F32.PACK_AB R34, R31, R34 ;  /* 0x000000221f22723e */ /* 0x000fe200000000ff */
[----:B------:R-:W-:Y:S01]  /*a130*/  IMAD.MOV.U32 R87, RZ, RZ, R31 ;  /* 0x000000ffff577224 */ /* 0x000fe200078e001f */
[----:B------:R-:W-:Y:S01]  /*a140*/  F2FP.F16.F32.PACK_AB R35, R29, R30 ;  /* 0x0000001e1d23723e */ /* 0x000fe200000000ff */
[C---:B-1----:R-:W-:Y:S03]  /*a150*/  FFMA2 R4, R3.reuse.F32, R16.F32x2.HI_LO, R4.F32x2.HI_LO ;  /* 0x0000001003047249 */ /* 0x042fe60000040004 */
[----:B------:R-:W1:Y:S01]  /*a160*/  MUFU.EX2 R13, R13 ;  /* 0x0000000d000d7308 */ /* 0x000e620000000800 */
[----:B------:R-:W-:Y:S02]  /*a170*/  IMAD.MOV.U32 R90, RZ, RZ, R26 ;  /* 0x000000ffff5a7224 */ /* 0x000fe400078e001a */
[----:B------:R-:W-:Y:S02]  /*a180*/  FFMA2 R6, R3.F32, R76.F32x2.HI_LO, R6.F32x2.HI_LO ;  /* 0x0000004c03067249 */ /* 0x000fe40000040006 */
[----:B------:R-:W-:Y:S01]  /*a190*/  IMAD.MOV.U32 R76, RZ, RZ, R97 ;  /* 0x000000ffff4c7224 */ /* 0x000fe200078e0061 */
[----:B------:R-:W-:Y:S01]  /*a1a0*/  FSETP.GEU.AND P3, PT, R4, -126, PT ;  /* 0xc2fc00000400780b */ /* 0x000fe20003f6e000 */
[----:B------:R-:W-:Y:S01]  /*a1b0*/  IMAD.MOV.U32 R77, RZ, RZ, R96 ;  /* 0x000000ffff4d7224 */ /* 0x000fe200078e0060 */
[----:B------:R-:W-:Y:S01]  /*a1c0*/  FSETP.GEU.AND P1, PT, R5, -126, PT ;  /* 0xc2fc00000500780b */ /* 0x000fe20003f2e000 */
[----:B------:R-:W-:Y:S01]  /*a1d0*/  @!P2 FMUL R15, R15, 0.5 ;  /* 0x3f0000000f0fa820 */ /* 0x000fe20000400000 */
[----:B------:R-:W3:Y:S01]  /*a1e0*/  MUFU.EX2 R14, R14 ;  /* 0x0000000e000e7308 */ /* 0x000ee20000000800 */
[----:B------:R-:W-:Y:S02]  /*a1f0*/  IMAD.MOV.U32 R96, RZ, RZ, R95 ;  /* 0x000000ffff607224 */ /* 0x000fe400078e005f */
[----:B--2---:R-:W-:Y:S01]  /*a200*/  @!P4 FMUL R12, R12, R12 ;  /* 0x0000000c0c0cc220 */ /* 0x004fe20000400000 */
[----:B------:R-:W-:Y:S01]  /*a210*/  IMAD.MOV.U32 R97, RZ, RZ, R94 ;  /* 0x000000ffff617224 */ /* 0x000fe200078e005e */
[----:B------:R-:W-:Y:S01]  /*a220*/  FSETP.GEU.AND P4, PT, R6, -126, PT ;  /* 0xc2fc00000600780b */ /* 0x000fe20003f8e000 */
[----:B------:R-:W-:Y:S01]  /*a230*/  IMAD.MOV.U32 R94, RZ, RZ, R28 ;  /* 0x000000ffff5e7224 */ /* 0x000fe200078e001c */
[----:B------:R-:W-:Y:S01]  /*a240*/  SHF.R.U32.HI R17, RZ, 0x4, R58 ;  /* 0x00000004ff117819 */ /* 0x000fe2000001163a */
[----:B------:R-:W-:Y:S02]  /*a250*/  IMAD.MOV.U32 R95, RZ, RZ, R27 ;  /* 0x000000ffff5f7224 */ /* 0x000fe400078e001b */
[----:B------:R-:W-:Y:S01]  /*a260*/  MUFU.EX2 R15, R15 ;  /* 0x0000000f000f7308 */ /* 0x000fe20000000800 */
[----:B------:R-:W-:Y:S02]  /*a270*/  IMAD.MOV.U32 R91, RZ, RZ, R25 ;  /* 0x000000ffff5b7224 */ /* 0x000fe400078e0019 */
[----:B------:R-:W-:Y:S01]  /*a280*/  @!P3 FMUL R4, R4, 0.5 ;  /* 0x3f0000000404b820 */ /* 0x000fe20000400000 */
[----:B------:R-:W-:Y:S02]  /*a290*/  IMAD.MOV.U32 R116, RZ, RZ, R20 ;  /* 0x000000ffff747224 */ /* 0x000fe400078e0014 */
[----:B------:R-:W-:Y:S01]  /*a2a0*/  @!P1 FMUL R5, R5, 0.5 ;  /* 0x3f00000005059820 */ /* 0x000fe20000400000 */
[----:B------:R-:W-:Y:S02]  /*a2b0*/  IMAD.MOV.U32 R117, RZ, RZ, R19 ;  /* 0x000000ffff757224 */ /* 0x000fe400078e0013 */
[----:B-1----:R-:W-:Y:S01]  /*a2c0*/  @!P6 FMUL R13, R13, R13 ;  /* 0x0000000d0d0de220 */ /* 0x002fe20000400000 */
[----:B------:R-:W-:Y:S01]  /*a2d0*/  IMAD.MOV.U32 R114, RZ, RZ, R18 ;  /* 0x000000ffff727224 */ /* 0x000fe200078e0012 */
[----:B------:R-:W1:Y:S01]  /*a2e0*/  MUFU.EX2 R4, R4 ;  /* 0x0000000400047308 */ /* 0x000e620000000800 */
[----:B------:R-:W-:Y:S01]  /*a2f0*/  IMAD.MOV.U32 R115, RZ, RZ, R2 ;  /* 0x000000ffff737224 */ /* 0x000fe200078e0002 */
[----:B------:R-:W-:Y:S01]  /*a300*/  FSETP.GEU.AND P6, PT, R7, -126, PT ;  /* 0xc2fc00000700780b */ /* 0x000fe20003fce000 */
[----:B------:R-:W-:Y:S01]  /*a310*/  IMAD.MOV.U32 R120, RZ, RZ, R8 ;  /* 0x000000ffff787224 */ /* 0x000fe200078e0008 */
[----:B------:R-:W-:Y:S01]  /*a320*/  LOP3.LUT R17, R17, 0x8, RZ, 0xc0, !PT ;  /* 0x0000000811117812 */ /* 0x000fe200078ec0ff */
[----:B------:R-:W-:Y:S02]  /*a330*/  IMAD.MOV.U32 R121, RZ, RZ, R9 ;  /* 0x000000ffff797224 */ /* 0x000fe400078e0009 */
[----:B------:R-:W-:Y:S01]  /*a340*/  @!P4 FMUL R6, R6, 0.5 ;  /* 0x3f0000000606c820 */ /* 0x000fe20000400000 */
[----:B------:R-:W-:Y:S02]  /*a350*/  IMAD.MOV.U32 R118, RZ, RZ, R10 ;  /* 0x000000ffff767224 */ /* 0x000fe400078e000a */
[----:B------:R-:W2:Y:S01]  /*a360*/  MUFU.EX2 R5, R5 ;  /* 0x0000000500057308 */ /* 0x000ea20000000800 */
[----:B------:R-:W-:Y:S02]  /*a370*/  IMAD.IADD R0, R103, 0x1, -R17 ;  /* 0x0000000167007824 */ /* 0x000fe400078e0a11 */
[----:B------:R-:W-:Y:S01]  /*a380*/  @!P0 FMUL R11, R11, R11 ;  /* 0x0000000b0b0b8220 */ /* 0x000fe20000400000 */
[----:B------:R-:W-:Y:S02]  /*a390*/  IMAD.MOV.U32 R103, RZ, RZ, R100 ;  /* 0x000000ffff677224 */ /* 0x000fe400078e0064 */
[----:B---3--:R-:W-:Y:S01]  /*a3a0*/  @!P5 FMUL R14, R14, R14 ;  /* 0x0000000e0e0ed220 */ /* 0x008fe20000400000 */
[----:B------:R-:W-:Y:S01]  /*a3b0*/  IMAD.MOV.U32 R100, RZ, RZ, R99 ;  /* 0x000000ffff647224 */ /* 0x000fe200078e0063 */
[----:B------:R-:W-:Y:S01]  /*a3c0*/  SHF.R.U32.HI R0, RZ, 0x15, R0 ;  /* 0x00000015ff007819 */ /* 0x000fe20000011600 */
[----:B------:R-:W-:Y:S01]  /*a3d0*/  IMAD.MOV.U32 R99, RZ, RZ, R21 ;  /* 0x000000ffff637224 */ /* 0x000fe200078e0015 */
[----:B------:R-:W3:Y:S01]  /*a3e0*/  MUFU.EX2 R6, R6 ;  /* 0x0000000600067308 */ /* 0x000ee20000000800 */
[----:B------:R-:W-:Y:S01]  /*a3f0*/  F2FP.F16.F32.PACK_AB R25, R2, R18 ;  /* 0x000000120219723e */ /* 0x000fe200000000ff */
[----:B------:R-:W-:Y:S01]  /*a400*/  IMAD.MOV.U32 R119, RZ, RZ, R11 ;  /* 0x000000ffff777224 */ /* 0x000fe200078e000b */
[----:B------:R-:W-:Y:S01]  /*a410*/  ISETP.NE.AND P0, PT, R111, R0, PT ;  /* 0x000000006f00720c */ /* 0x000fe20003f05270 */
[----:B------:R-:W-:Y:S01]  /*a420*/  IMAD.MOV.U32 R111, RZ, RZ, R109 ;  /* 0x000000ffff6f7224 */ /* 0x000fe200078e006d */
[----:B------:R-:W-:Y:S01]  /*a430*/  F2FP.F16.F32.PACK_AB R26, R9, R8 ;  /* 0x00000008091a723e */ /* 0x000fe200000000ff */
[----:B------:R-:W-:Y:S01]  /*a440*/  IMAD.MOV.U32 R109, RZ, RZ, R107 ;  /* 0x000000ffff6d7224 */ /* 0x000fe200078e006b */
[----:B------:R-:W-:Y:S01]  /*a450*/  F2FP.F16.F32.PACK_AB R27, R11, R10 ;  /* 0x0000000a0b1b723e */ /* 0x000fe200000000ff */
[----:B------:R-:W-:Y:S02]  /*a460*/  IMAD.MOV.U32 R124, RZ, RZ, R12 ;  /* 0x000000ffff7c7224 */ /* 0x000fe400078e000c */
[----:B-1----:R-:W-:Y:S01]  /*a470*/  @!P3 FMUL R4, R4, R4 ;  /* 0x000000040404b220 */ /* 0x002fe20000400000 */
[----:B------:R-:W-:Y:S01]  /*a480*/  @!P6 FMUL R7, R7, 0.5 ;  /* 0x3f0000000707e820 */ /* 0x000fe20000400000 */
[----:B--2---:R-:W-:Y:S01]  /*a490*/  @!P1 FMUL R5, R5, R5 ;  /* 0x0000000505059220 */ /* 0x004fe20000400000 */
[----:B------:R-:W-:Y:S01]  /*a4a0*/  @!P2 FMUL R15, R15, R15 ;  /* 0x0000000f0f0fa220 */ /* 0x000fe20000400000 */
[----:B------:R-:W-:Y:S01]  /*a4b0*/  F2FP.F16.F32.PACK_AB R28, R13, R12 ;  /* 0x0000000c0d1c723e */ /* 0x000fe200000000ff */
[----:B------:R-:W1:Y:S01]  /*a4c0*/  MUFU.EX2 R61, R7 ;  /* 0x00000007003d7308 */ /* 0x000e620000000800 */
[----:B------:R2:W-:Y:S01]  /*a4d0*/  STL [R1+0x8], R4 ;  /* 0x0000080401007387 */ /* 0x0005e20000100800 */
[----:B------:R-:W-:Y:S01]  /*a4e0*/  IMAD.MOV.U32 R125, RZ, RZ, R13 ;  /* 0x000000ffff7d7224 */ /* 0x000fe200078e000d */
[----:B------:R-:W-:Y:S01]  /*a4f0*/  F2FP.F16.F32.PACK_AB R29, R15, R14 ;  /* 0x0000000e0f1d723e */ /* 0x000fe200000000ff */
[----:B------:R-:W-:Y:S01]  /*a500*/  IMAD.MOV.U32 R122, RZ, RZ, R14 ;  /* 0x000000ffff7a7224 */ /* 0x000fe200078e000e */
[----:B------:R2:W-:Y:S01]  /*a510*/  STL [R1+0xc], R5 ;  /* 0x00000c0501007387 */ /* 0x0005e20000100800 */
[----:B------:R-:W-:Y:S01]  /*a520*/  F2FP.F16.F32.PACK_AB R30, R5, R4 ;  /* 0x00000004051e723e */ /* 0x000fe200000000ff */
[----:B------:R-:W-:Y:S02]  /*a530*/  IMAD.MOV.U32 R123, RZ, RZ, R15 ;  /* 0x000000ffff7b7224 */ /* 0x000fe400078e000f */
[----:B---3--:R-:W-:Y:S04]  /*a540*/  @!P4 FMUL R6, R6, R6 ;  /* 0x000000060606c220 */ /* 0x008fe80000400000 */
[----:B------:R-:W-:Y:S02]  /*a550*/  IMAD.MOV.U32 R60, RZ, RZ, R6 ;  /* 0x000000ffff3c7224 */ /* 0x000fe400078e0006 */
[----:B-1----:R-:W-:Y:S05]  /*a560*/  @!P6 FMUL R61, R61, R61 ;  /* 0x0000003d3d3de220 */ /* 0x002fea0000400000 */
[----:B------:R-:W-:Y:S01]  /*a570*/  F2FP.F16.F32.PACK_AB R31, R61, R6 ;  /* 0x000000063d1f723e */ /* 0x000fe200000000ff */
[----:B------:R-:W-:Y:S06]  /*a580*/  @!P0 BRA `(.L_x_3554) ;  /* 0x0000000000408947 */ /* 0x000fec0003800000 */
[----:B------:R-:W2:Y:S01]  /*a590*/  LDCU.64 UR8, c[0x4][0xd8] ;  /* 0x01001b00ff0877ac */ /* 0x000ea20008000a00 */
[----:B------:R-:W-:Y:S01]  /*a5a0*/  MOV R3, 0xf8 ;  /* 0x000000f800037802 */ /* 0x000fe20000000f00 */
[----:B------:R-:W-:Y:S02]  /*a5b0*/  HFMA2 R12, -RZ, RZ, 0, 5.9604644775390625e-08 ;  /* 0x00000001ff0c7431 */ /* 0x000fe400000001ff */
[----:B------:R-:W-:Y:S02]  /*a5c0*/  IMAD.MOV.U32 R8, RZ, RZ, 0x1be ;  /* 0x000001beff087424 */ /* 0x000fe400078e00ff */
[----:B------:R-:W-:Y:S01]  /*a5d0*/  IMAD.MOV.U32 R13, RZ, RZ, RZ ;  /* 0x000000ffff0d7224 */ /* 0x000fe200078e00ff */
[----:B------:R-:W1:Y:S01]  /*a5e0*/  LDCU.64 UR6, c[0x4][0xe0] ;  /* 0x01001c00ff0677ac */ /* 0x000e620008000a00 */
[----:B------:R-:W3:Y:S01]  /*a5f0*/  LDC.64 R2, c[0x4][R3] ;  /* 0x0100000003027b82 */ /* 0x000ee20000000a00 */
[----:B------:R-:W4:Y:S01]  /*a600*/  LDCU.64 UR4, c[0x4][0x58] ;  /* 0x01000b00ff0477ac */ /* 0x000f220008000a00 */
[----:B--2---:R-:W-:Y:S01]  /*a610*/  MOV R5, UR9 ;  /* 0x0000000900057c02 */ /* 0x004fe20008000f00 */
[----:B------:R-:W-:Y:S01]  /*a620*/  IMAD.U32 R4, RZ, RZ, UR8 ;  /* 0x00000008ff047e24 */ /* 0x000fe2000f8e00ff */
[----:B-1----:R-:W-:Y:S01]  /*a630*/  MOV R7, UR7 ;  /* 0x0000000700077c02 */ /* 0x002fe20008000f00 */
[----:B------:R-:W-:Y:S01]  /*a640*/  IMAD.U32 R6, RZ, RZ, UR6 ;  /* 0x00000006ff067e24 */ /* 0x000fe2000f8e00ff */
[----:B----4-:R-:W-:Y:S01]  /*a650*/  MOV R11, UR5 ;  /* 0x00000005000b7c02 */ /* 0x010fe20008000f00 */
[----:B------:R-:W-:Y:S02]  /*a660*/  IMAD.U32 R10, RZ, RZ, UR4 ;  /* 0x00000004ff0a7e24 */ /* 0x000fe4000f8e00ff */
[----:B------:R-:W-:Y:S07]  /*a670*/  LEPC R20, `(.L_x_3554) ;  /* 0x000000001014794e */ /* 0x000fee0000000000 */
[----:B---3--:R-:W-:Y:S05]  /*a680*/  CALL.ABS.NOINC R2 ;  /* 0x0000000002007343 */ /* 0x008fea0003c00000 */
.L_x_3554:
[----:B------:R-:W-:Y:S01]  /*a690*/  LOP3.LUT R16, R106, 0x10, R105, 0xf8, !PT ;  /* 0x000000106a107812 */ /* 0x000fe200078ef869 */
[----:B------:R-:W-:Y:S05]  /*a6a0*/  WARPSYNC.ALL ;  /* 0x0000000000007948 */ /* 0x000fea0003800000 */
[----:B------:R-:W-:Y:S05]  /*a6b0*/  LOP3.LUT R16, R16, 0x100, RZ, 0xfc, !PT ;  /* 0x0000010010107812 */ /* 0x000fea00078efcff */
[----:B------:R-:W-:Y:S01]  /*a6c0*/  IMAD.IADD R16, R16, 0x1, -R17 ;  /* 0x0000000110107824 */ /* 0x000fe200078e0a11 */
[----:B------:R-:W-:Y:S03]  /*a6d0*/  SHF.R.U32.HI R17, RZ, 0x5, R58 ;  /* 0x00000005ff117819 */ /* 0x000fe6000001163a */
[C---:B------:R-:W-:Y:S01]  /*a6e0*/  VIADD R0, R16.reuse, 0x10 ;  /* 0x0000001010007836 */ /* 0x040fe20000000000 */
[----:B------:R-:W-:Y:S02]  /*a6f0*/  R2UR UR4, R16 ;  /* 0x00000000100472ca */ /* 0x000fe400000e0000 */
[----:B------:R-:W-:Y:S02]  /*a700*/  LOP3.LUT R17, R17, 0x3, RZ, 0xc0, !PT ;  /* 0x0000000311117812 */ /* 0x000fe400078ec0ff */
[----:B------:R-:W-:Y:S04]  /*a710*/  SHF.R.U32.HI R0, RZ, 0x15, R0 ;  /* 0x00000015ff007819 */ /* 0x000fe80000011600 */
[----:B------:R-:W-:Y:S05]  /*a720*/  ISETP.NE.AND P0, PT, R17, R0, PT ;  /* 0x000000001100720c */ /* 0x000fea0003f05270 */
[----:B------:R1:W-:Y:S08]  /*a730*/  STTM.x8 tmem[UR4], R48 ;  /* 0x00000030000079ed */ /* 0x0003f000081c0004 */
        /* <DEDUP_REMOVED lines=17> */
.L_x_3555:
        /* <DEDUP_REMOVED lines=12> */
[----:B------:R-:W4:Y:S01]  /*a910*/  LDCU.64 UR6, c[0x4][0xe0] ;  /* 0x01001c00ff0677ac */ /* 0x000f220008000a00 */
[----:B------:R-:W1:Y:S01]  /*a920*/  LDC.64 R2, c[0x4][R3] ;  /* 0x0100000003027b82 */ /* 0x000e620000000a00 */
        /* <DEDUP_REMOVED lines=9> */
.L_x_3556:
        /* <DEDUP_REMOVED lines=12> */
[----:B------:R-:W5:Y:S01]  /*aa80*/  LDCU.64 UR6, c[0x4][0xe0] ;  /* 0x01001c00ff0677ac */ /* 0x000f620008000a00 */
[----:B------:R-:W1:Y:S01]  /*aa90*/  LDC.64 R2, c[0x4][R3] ;  /* 0x0100000003027b82 */ /* 0x000e620000000a00 */
[----:B------:R-:W3:Y:S01]  /*aaa0*/  LDCU.64 UR4, c[0x4][0x58] ;  /* 0x01000b00ff0477ac */ /* 0x000ee20008000a00 */
[----:B--2---:R-:W-:Y:S01]  /*aab0*/  MOV R5, UR9 ;  /* 0x0000000900057c02 */ /* 0x004fe20008000f00 */
[----:B------:R-:W-:Y:S01]  /*aac0*/  IMAD.U32 R4, RZ, RZ, UR8 ;  /* 0x00000008ff047e24 */ /* 0x000fe2000f8e00ff */
[----:B-----5:R-:W-:Y:S01]  /*aad0*/  MOV R7, UR7 ;  /* 0x0000000700077c02 */ /* 0x020fe20008000f00 */
[----:B------:R-:W-:Y:S01]  /*aae0*/  IMAD.U32 R6, RZ, RZ, UR6 ;  /* 0x00000006ff067e24 */ /* 0x000fe2000f8e00ff */
[----:B---3--:R-:W-:Y:S01]  /*aaf0*/  MOV R11, UR5 ;  /* 0x00000005000b7c02 */ /* 0x008fe20008000f00 */
[----:B------:R-:W-:Y:S02]  /*ab00*/  IMAD.U32 R10, RZ, RZ, UR4 ;  /* 0x00000004ff0a7e24 */ /* 0x000fe4000f8e00ff */
[----:B------:R-:W-:Y:S07]  /*ab10*/  LEPC R20, `(.L_x_3557) ;  /* 0x000000001014794e */ /* 0x000fee0000000000 */
[----:B-1--4-:R-:W-:Y:S05]  /*ab20*/  CALL.ABS.NOINC R2 ;  /* 0x0000000002007343 */ /* 0x012fea0003c00000 */
.L_x_3557:
[----:B------:R-:W-:Y:S05]  /*ab30*/  WARPSYNC.ALL ;  /* 0x0000000000007948 */ /* 0x000fea0003800000 */
[----:B------:R-:W-:Y:S11]  /*ab40*/  R2UR UR4, R16 ;  /* 0x00000000100472ca */ /* 0x000ff600000e0000 */
[----:B------:R-:W-:Y:S02]  /*ab50*/  @!UPT UIADD3 URZ, UPT, UPT, URZ, URZ, URZ ;  /* 0x000000fffffff290 */ /* 0x000fe4000fffe0ff */
[----:B------:R1:W-:Y:S01]  /*ab60*/  STTM.x8 tmem[UR4+0x30], R24 ;  /* 0x00003018000079ed */ /* 0x0003e200081c0004 */
[----:B------:R-:W-:Y:S05]  /*ab70*/  BRA `(.L_x_3558) ;  /* 0x00000020001c7947 */ /* 0x000fea0003800000 */
.L_x_3553:
[----:B------:R-:W-:Y:S01]  /*ab80*/  SHF.R.U32.HI R0, RZ, 0x1, R58 ;  /* 0x00000001ff007819 */ /* 0x000fe2000001163a */
[----:B------:R-:W2:Y:S01]  /*ab90*/  LDC R37, c[0x0][0x448] ;  /* 0x00011200ff257b82 */ /* 0x000ea20000000800 */
[----:B------:R-:W-:Y:S05]  /*aba0*/  WARPSYNC.ALL ;  /* 0x0000000000007948 */ /* 0x000fea0003800000 */
[----:B------:R-:W-:Y:S02]  /*abb0*/  LOP3.LUT R0, R0, 0x40, RZ, 0xc0, !PT ;  /* 0x0000004000007812 */ /* 0x000fe400078ec0ff */
[----:B------:R-:W-:Y:S02]  /*abc0*/  R2UR UR4, R39 ;  /* 0x00000000270472ca */ /* 0x000fe400000e0000 */
[----:B------:R-:W-:Y:S05]  /*abd0*/  IADD3 R0, PT, PT, R56, R0, RZ ;  /* 0x0000000038007210 */ /* 0x000fea0007ffe0ff */
[----:B------:R-:W3:Y:S06]  /*abe0*/  LDS.128 R4, [R0+0x24000] ;  /* 0x0240000000047984 */ /* 0x000eec0000000c00 */
[----:B------:R-:W3:Y:S02]  /*abf0*/  LDTM.x16 R16, tmem[UR4] ;  /* 0x00000004001079ee */ /* 0x000ee40008240000 */
[----:B------:R-:W4:Y:S01]  /*ac00*/  LDS.128 R8, [R0+0x24010] ;  /* 0x0240100000087984 */ /* 0x000f220000000c00 */
[----:B------:R-:W-:Y:S07]  /*ac10*/  R2UR UR4, R32 ;  /* 0x00000000200472ca */ /* 0x000fee00000e0000 */
[----:B-1----:R-:W1:Y:S08]  /*ac20*/  LDS.128 R12, [R0+0x24020] ;  /* 0x02402000000c7984 */ /* 0x002e700000000c00 */
[----:B------:R-:W-:Y:S01]  /*ac30*/  LDS.128 R32, [R0+0x240b0] ;  /* 0x0240b00000207984 */ /* 0x000fe20000000c00 */
[----:B--2---:R-:W-:Y:S04]  /*ac40*/  FMUL R37, R37, 1.4426950216293334961 ;  /* 0x3fb8aa3b25257820 */ /* 0x004fe80000400000 */
[C---:B---3--:R-:W-:Y:S02]  /*ac50*/  FFMA2 R4, R37.reuse.F32, R16.F32x2.HI_LO, R4.F32x2.HI_LO ;  /* 0x0000001025047249 */ /* 0x048fe40000040004 */
[----:B------:R-:W-:Y:S03]  /*ac60*/  FFMA2 R6, R37.F32, R18.F32x2.HI_LO, R6.F32x2.HI_LO ;  /* 0x0000001225067249 */ /* 0x000fe60000040006 */
[----:B------:R-:W-:Y:S02]  /*ac70*/  FSETP.GEU.AND P2, PT, R4, -126, PT ;  /* 0xc2fc00000400780b */ /* 0x000fe40003f4e000 */
[----:B------:R-:W-:Y:S01]  /*ac80*/  FSETP.GEU.AND P1, PT, R5, -126, PT ;  /* 0xc2fc00000500780b */ /* 0x000fe20003f2e000 */
[C---:B----4-:R-:W-:Y:S01]  /*ac90*/  FFMA2 R8, R37.reuse.F32, R20.F32x2.HI_LO, R8.F32x2.HI_LO ;  /* 0x0000001425087249 */ /* 0x050fe20000040008 */
[----:B------:R-:W-:Y:S01]  /*aca0*/  FSETP.GEU.AND P6, PT, R6, -126, PT ;  /* 0xc2fc00000600780b */ /* 0x000fe20003fce000 */
[----:B------:R-:W-:Y:S01]  /*acb0*/  FFMA2 R10, R37.F32, R22.F32x2.HI_LO, R10.F32x2.HI_LO ;  /* 0x00000016250a7249 */ /* 0x000fe2000004000a */
[----:B------:R-:W-:Y:S02]  /*acc0*/  FSETP.GEU.AND P5, PT, R7, -126, PT ;  /* 0xc2fc00000700780b */ /* 0x000fe40003fae000 */
[----:B------:R-:W-:Y:S02]  /*acd0*/  FSETP.GEU.AND P4, PT, R8, -126, PT ;  /* 0xc2fc00000800780b */ /* 0x000fe40003f8e000 */
[----:B------:R-:W-:Y:S01]  /*ace0*/  FSETP.GEU.AND P3, PT, R9, -126, PT ;  /* 0xc2fc00000900780b */ /* 0x000fe20003f6e000 */
[----:B-1----:R-:W-:Y:S01]  /*acf0*/  FFMA2 R12, R37.F32, R24.F32x2.HI_LO, R12.F32x2.HI_LO ;  /* 0x00000018250c7249 */ /* 0x002fe2000004000c */
[----:B------:R-:W-:Y:S01]  /*ad00*/  FSETP.GEU.AND P0, PT, R10, -126, PT ;  /* 0xc2fc00000a00780b */ /* 0x000fe20003f0e000 */
[----:B------:R-:W-:Y:S02]  /*ad10*/  @!P2 FMUL R4, R4, 0.5 ;  /* 0x3f0000000404a820 */ /* 0x000fe40000400000 */
[----:B------:R-:W-:Y:S01]  /*ad20*/  @!P1 FMUL R5, R5, 0.5 ;  /* 0x3f00000005059820 */ /* 0x000fe20000400000 */
[----:B------:R-:W-:Y:S01]  /*ad30*/  FFMA2 R2, R37.F32, R26.F32x2.HI_LO, R14.F32x2.HI_LO ;  /* 0x0000001a25027249 */ /* 0x000fe2000004000e */
[----:B------:R-:W1:Y:S01]  /*ad40*/  MUFU.EX2 R48, R4 ;  /* 0x0000000400307308 */ /* 0x000e620000000800 */
[----:B------:R-:W-:Y:S01]  /*ad50*/  @!P6 FMUL R6, R6, 0.5 ;  /* 0x3f0000000606e820 */ /* 0x000fe20000400000 */
[----:B------:R-:W-:Y:S02]  /*ad60*/  @!P5 FMUL R7, R7, 0.5 ;  /* 0x3f0000000707d820 */ /* 0x000fe40000400000 */
[----:B------:R-:W-:Y:S02]  /*ad70*/  @!P4 FMUL R8, R8, 0.5 ;  /* 0x3f0000000808c820 */ /* 0x000fe40000400000 */
[----:B------:R-:W-:Y:S04]  /*ad80*/  @!P3 FMUL R9, R9, 0.5 ;  /* 0x3f0000000909b820 */ /* 0x000fe80000400000 */
[----:B------:R-:W2:Y:S01]  /*ad90*/  MUFU.EX2 R79, R5 ;  /* 0x00000005004f7308 */ /* 0x000ea20000000800 */
[----:B------:R-:W-:Y:S09]  /*ada0*/  @!P0 FMUL R10, R10, 0.5 ;  /* 0x3f0000000a0a8820 */ /* 0x000ff20000400000 */
[----:B------:R-:W3:Y:S01]  /*adb0*/  MUFU.EX2 R49, R6 ;  /* 0x0000000600317308 */ /* 0x000ee20000000800 */
[----:B-1----:R-:W-:Y:S01]  /*adc0*/  @!P2 FMUL R48, R48, R48 ;  /* 0x000000303030a220 */ /* 0x002fe20000400000 */
[----:B------:R-:W-:Y:S04]  /*add0*/  FSETP.GEU.AND P2, PT, R11, -126, PT ;  /* 0xc2fc00000b00780b */ /* 0x000fe80003f4e000 */
[-C--:B------:R-:W-:Y:S04]  /*ade0*/  MOV R110, R48.reuse ;  /* 0x00000030006e7202 */ /* 0x080fe80000000f00 */
[----:B------:R1:W4:Y:S01]  /*adf0*/  MUFU.EX2 R78, R7 ;  /* 0x00000007004e7308 */ /* 0x0003220000000800 */
[----:B--2---:R-:W-:Y:S01]  /*ae00*/  @!P1 FMUL R79, R79, R79 ;  /* 0x0000004f4f4f9220 */ /* 0x004fe20000400000 */
[C---:B------:R-:W-:Y:S04]  /*ae10*/  FSETP.GEU.AND P1, PT, R12.reuse, -126, PT ;  /* 0xc2fc00000c00780b */ /* 0x040fe80003f2e000 */
[----:B------:R-:W-:Y:S01]  /*ae20*/  F2FP.F16.F32.PACK_AB R48, R79, R48 ;  /* 0x000000304f30723e */ /* 0x000fe200000000ff */
[----:B------:R-:W-:Y:S03]  /*ae30*/  @!P2 FMUL R11, R11, 0.5 ;  /* 0x3f0000000b0ba820 */ /* 0x000fe60000400000 */
[----:B------:R-:W2:Y:S01]  /*ae40*/  MUFU.EX2 R50, R8 ;  /* 0x0000000800327308 */ /* 0x000ea20000000800 */
[----:B---3--:R-:W-:Y:S01]  /*ae50*/  @!P6 FMUL R49, R49, R49 ;  /* 0x000000313131e220 */ /* 0x008fe20000400000 */
[C---:B------:R-:W-:Y:S04]  /*ae60*/  FSETP.GEU.AND P6, PT, R13.reuse, -126, PT ;  /* 0xc2fc00000d00780b */ /* 0x040fe80003fce000 */
[-C--:B------:R-:W-:Y:S01]  /*ae70*/  MOV R108, R49.reuse ;  /* 0x00000031006c7202 */ /* 0x080fe20000000f00 */
[----:B------:R-:W-:Y:S03]  /*ae80*/  @!P1 FMUL R12, R12, 0.5 ;  /* 0x3f0000000c0c9820 */ /* 0x000fe60000400000 */
[----:B------:R-:W3:Y:S01]  /*ae90*/  MUFU.EX2 R77, R9 ;  /* 0x00000009004d7308 */ /* 0x000ee20000000800 */
[----:B-1----:R-:W1:Y:S01]  /*aea0*/  LDS.128 R4, [R0+0x24030] ;  /* 0x0240300000047984 */ /* 0x002e620000000c00 */
[----:B----4-:R-:W-:Y:S01]  /*aeb0*/  @!P5 FMUL R78, R78, R78 ;  /* 0x0000004e4e4ed220 */ /* 0x010fe20000400000 */
[----:B------:R-:W-:Y:S02]  /*aec0*/  FSETP.GEU.AND P5, PT, R2, -126, PT ;  /* 0xc2fc00000200780b */ /* 0x000fe40003fae000 */
[----:B------:R-:W-:Y:S05]  /*aed0*/  @!P6 FMUL R13, R13, 0.5 ;  /* 0x3f0000000d0de820 */ /* 0x000fea0000400000 */
[----:B------:R-:W4:Y:S01]  /*aee0*/  MUFU.EX2 R51, R10 ;  /* 0x0000000a00337308 */ /* 0x000f220000000800 */
[----:B--2---:R-:W-:Y:S01]  /*aef0*/  @!P4 FMUL R50, R50, R50 ;  /* 0x000000323232c220 */ /* 0x004fe20000400000 */
[----:B------:R-:W-:Y:S02]  /*af00*/  FSETP.GEU.AND P4, PT, R3, -126, PT ;  /* 0xc2fc00000300780b */ /* 0x000fe40003f8e000 */
[----:B------:R-:W-:Y:S02]  /*af10*/  F2FP.F16.F32.PACK_AB R49, R78, R49 ;  /* 0x000000314e31723e */ /* 0x000fe400000000ff */
[----:B------:R-:W-:Y:S04]  /*af20*/  MOV R102, R50 ;  /* 0x0000003200667202 */ /* 0x000fe80000000f00 */
[----:B------:R2:W5:Y:S01]  /*af30*/  MUFU.EX2 R76, R11 ;  /* 0x0000000b004c7308 */ /* 0x0005620000000800 */
[----:B------:R-:W-:Y:S01]  /*af40*/  @!P5 FMUL R2, R2, 0.5 ;  /* 0x3f0000000202d820 */ /* 0x000fe20000400000 */
[----:B---3--:R-:W-:Y:S01]  /*af50*/  @!P3 FMUL R77, R77, R77 ;  /* 0x0000004d4d4db220 */ /* 0x008fe20000400000 */
[----:B------:R-:W-:Y:S02]  /*af60*/  MOV R109, R78 ;  /* 0x0000004e006d7202 */ /* 0x000fe40000000f00 */
[----:B------:R-:W-:Y:S05]  /*af70*/  @!P4 FMUL R3, R3, 0.5 ;  /* 0x3f0000000303c820 */ /* 0x000fea0000400000 */
[----:B------:R-:W3:Y:S01]  /*af80*/  MUFU.EX2 R52, R12 ;  /* 0x0000000c00347308 */ /* 0x000ee20000000800 */
[----:B----4-:R-:W-:Y:S01]  /*af90*/  @!P0 FMUL R51, R51, R51 ;  /* 0x0000003333338220 */ /* 0x010fe20000400000 */
[----:B------:R-:W-:Y:S02]  /*afa0*/  F2FP.F16.F32.PACK_AB R50, R77, R50 ;  /* 0x000000324d32723e */ /* 0x000fe400000000ff */
[----:B------:R-:W-:Y:S02]  /*afb0*/  MOV R103, R77 ;  /* 0x0000004d00677202 */ /* 0x000fe40000000f00 */
[-C--:B------:R-:W-:Y:S04]  /*afc0*/  MOV R100, R51.reuse ;  /* 0x0000003300647202 */ /* 0x080fe80000000f00 */
[----:B------:R-:W4:Y:S01]  /*afd0*/  MUFU.EX2 R75, R13 ;  /* 0x0000000d004b7308 */ /* 0x000f220000000800 */
[----:B--2---:R-:W2:Y:S01]  /*afe0*/  LDS.128 R8, [R0+0x24080] ;  /* 0x0240800000087984 */ /* 0x004ea20000000c00 */
[----:B-----5:R-:W-:Y:S05]  /*aff0*/  @!P2 FMUL R76, R76, R76 ;  /* 0x0000004c4c4ca220 */ /* 0x020fea0000400000 */
[----:B------:R-:W-:Y:S03]  /*b000*/  F2FP.F16.F32.PACK_AB R51, R76, R51 ;  /* 0x000000334c33723e */ /* 0x000fe600000000ff */
[----:B------:R-:W5:Y:S01]  /*b010*/  MUFU.EX2 R53, R2 ;  /* 0x0000000200357308 */ /* 0x000f620000000800 */
[C---:B-1----:R-:W-:Y:S01]  /*b020*/  FFMA2 R4, R37.reuse.F32, R28.F32x2.HI_LO, R4.F32x2.HI_LO ;  /* 0x0000001c25047249 */ /* 0x042fe20000040004 */
[----:B------:R-:W-:Y:S01]  /*b030*/  MOV R101, R76 ;  /* 0x0000004c00657202 */ /* 0x000fe20000000f00 */
[----:B------:R-:W-:Y:S02]  /*b040*/  FFMA2 R6, R37.F32, R30.F32x2.HI_LO, R6.F32x2.HI_LO ;  /* 0x0000001e25067249 */ /* 0x000fe40000040006 */
[----:B------:R-:W1:Y:S01]  /*b050*/  LDS.128 R28, [R0+0x24090] ;  /* 0x02409000001c7984 */ /* 0x000e620000000c00 */
[----:B------:R-:W-:Y:S01]  /*b060*/  FSETP.GEU.AND P3, PT, R4, -126, PT ;  /* 0xc2fc00000400780b */ /* 0x000fe20003f6e000 */
[----:B---3--:R-:W-:Y:S03]  /*b070*/  @!P1 FMUL R52, R52, R52 ;  /* 0x0000003434349220 */ /* 0x008fe60000400000 */
[----:B------:R-:W3:Y:S01]  /*b080*/  MUFU.EX2 R74, R3 ;  /* 0x00000003004a7308 */ /* 0x000ee20000000800 */
[----:B------:R-:W-:Y:S01]  /*b090*/  FSETP.GEU.AND P0, PT, R5, -126, PT ;  /* 0xc2fc00000500780b */ /* 0x000fe20003f0e000 */
[----:B----4-:R-:W-:Y:S01]  /*b0a0*/  @!P6 FMUL R75, R75, R75 ;  /* 0x0000004b4b4be220 */ /* 0x010fe20000400000 */
[----:B------:R-:W-:Y:S01]  /*b0b0*/  FSETP.GEU.AND P2, PT, R6, -126, PT ;  /* 0xc2fc00000600780b */ /* 0x000fe20003f4e000 */
[----:B------:R-:W2:Y:S01]  /*b0c0*/  LDTM.x16 R12, tmem[UR4] ;  /* 0x00000004000c79ee */ /* 0x000ea20008240000 */
[----:B------:R-:W-:Y:S02]  /*b0d0*/  R2UR UR4, R36 ;  /* 0x00000000240472ca */ /* 0x000fe400000e0000 */
[----:B------:R-:W-:Y:S01]  /*b0e0*/  FSETP.GEU.AND P1, PT, R7, -126, PT ;  /* 0xc2fc00000700780b */ /* 0x000fe20003f2e000 */
[----:B-----5:R-:W-:Y:S01]  /*b0f0*/  @!P5 FMUL R53, R53, R53 ;  /* 0x000000353535d220 */ /* 0x020fe20000400000 */
[-C--:B------:R-:W-:Y:S01]  /*b100*/  MOV R76, R52.reuse ;  /* 0x00000034004c7202 */ /* 0x080fe20000000f00 */
[----:B------:R-:W-:Y:S01]  /*b110*/  @!P3 FMUL R4, R4, 0.5 ;  /* 0x3f0000000404b820 */ /* 0x000fe20000400000 */
[----:B------:R-:W-:Y:S03]  /*b120*/  F2FP.F16.F32.PACK_AB R52, R75, R52 ;  /* 0x000000344b34723e */ /* 0x000fe600000000ff */
[----:B------:R-:W-:Y:S01]  /*b130*/  @!P0 FMUL R5, R5, 0.5 ;  /* 0x3f00000005058820 */ /* 0x000fe20000400000 */
[----:B------:R-:W4:Y:S01]  /*b140*/  MUFU.EX2 R54, R4 ;  /* 0x0000000400367308 */ /* 0x000f220000000800 */
[----:B------:R-:W-:Y:S01]  /*b150*/  @!P2 FMUL R6, R6, 0.5 ;  /* 0x3f0000000606a820 */ /* 0x000fe20000400000 */
[----:B---3--:R-:W-:Y:S01]  /*b160*/  @!P4 FMUL R74, R74, R74 ;  /* 0x0000004a4a4ac220 */ /* 0x008fe20000400000 */
[----:B------:R-:W-:Y:S02]  /*b170*/  MOV R96, R53 ;  /* 0x0000003500607202 */ /* 0x000fe40000000f00 */
[----:B------:R-:W-:Y:S01]  /*b180*/  MOV R77, R75 ;  /* 0x0000004b004d7202 */ /* 0x000fe20000000f00 */
[----:B------:R-:W-:Y:S01]  /*b190*/  @!P1 FMUL R7, R7, 0.5 ;  /* 0x3f00000007079820 */ /* 0x000fe20000400000 */
[----:B------:R-:W-:Y:S03]  /*b1a0*/  F2FP.F16.F32.PACK_AB R53, R74, R53 ;  /* 0x000000354a35723e */ /* 0x000fe600000000ff */
[----:B------:R-:W3:Y:S01]  /*b1b0*/  MUFU.EX2 R73, R5 ;  /* 0x0000000500497308 */ /* 0x000ee20000000800 */
[----:B------:R-:W-:Y:S01]  /*b1c0*/  MOV R97, R74 ;  /* 0x0000004a00617202 */ /* 0x000fe20000000f00 */
[C---:B--2---:R-:W-:Y:S08]  /*b1d0*/  FFMA2 R8, R37.reuse.F32, R12.F32x2.HI_LO, R8.F32x2.HI_LO ;  /* 0x0000000c25087249 */ /* 0x044ff00000040008 */
[----:B------:R-:W2:Y:S01]  /*b1e0*/  MUFU.EX2 R55, R6 ;  /* 0x0000000600377308 */ /* 0x000ea20000000800 */
[----:B------:R-:W-:Y:S01]  /*b1f0*/  FFMA2 R10, R37.F32, R14.F32x2.HI_LO, R10.F32x2.HI_LO ;  /* 0x0000000e250a7249 */ /* 0x000fe2000004000a */
[----:B------:R-:W-:Y:S01]  /*b200*/  FSETP.GEU.AND P6, PT, R8, -126, PT ;  /* 0xc2fc00000800780b */ /* 0x000fe20003fce000 */
        /* <DEDUP_REMOVED lines=8> */
[----:B------:R-:W-:Y:S01]  /*b290*/  FSETP.GEU.AND P0, PT, R28, -126, PT ;  /* 0xc2fc00001c00780b */ /* 0x000fe20003f0e000 */
[----:B------:R-:W-:Y:S02]  /*b2a0*/  IMAD.MOV.U32 R74, RZ, RZ, R54 ;  /* 0x000000ffff4a7224 */ /* 0x000fe400078e0036 */
[----:B------:R-:W-:Y:S01]  /*b2b0*/  @!P6 FMUL R8, R8, 0.5 ;  /* 0x3f0000000808e820 */ /* 0x000fe20000400000 */
[----:B--2---:R-:W-:Y:S01]  /*b2c0*/  @!P2 FMUL R55, R55, R55 ;  /* 0x000000373737a220 */ /* 0x004fe20000400000 */
[----:B------:R-:W-:Y:S01]  /*b2d0*/  @!P5 FMUL R9, R9, 0.5 ;  /* 0x3f0000000909d820 */ /* 0x000fe20000400000 */
[----:B------:R-:W-:Y:S01]  /*b2e0*/  FSETP.GEU.AND P2, PT, R29, -126, PT ;  /* 0xc2fc00001d00780b */ /* 0x000fe20003f4e000 */
[----:B------:R-:W2:Y:S01]  /*b2f0*/  MUFU.EX2 R40, R8 ;  /* 0x0000000800287308 */ /* 0x000ea20000000800 */
[----:B------:R-:W-:Y:S01]  /*b300*/  @!P4 FMUL R10, R10, 0.5 ;  /* 0x3f0000000a0ac820 */ /* 0x000fe20000400000 */
[----:B------:R-:W-:Y:S02]  /*b310*/  MOV R92, R55 ;  /* 0x00000037005c7202 */ /* 0x000fe40000000f00 */
[----:B------:R-:W-:Y:S01]  /*b320*/  @!P3 FMUL R11, R11, 0.5 ;  /* 0x3f0000000b0bb820 */ /* 0x000fe20000400000 */
[----:B------:R-:W-:Y:S01]  /*b330*/  F2FP.F16.F32.PACK_AB R54, R73, R54 ;  /* 0x000000364936723e */ /* 0x000fe200000000ff */
[----:B-1----:R-:W1:Y:S01]  /*b340*/  LDS.128 R4, [R0+0x240a0] ;  /* 0x0240a00000047984 */ /* 0x002e620000000c00 */
[----:B------:R-:W-:Y:S01]  /*b350*/  @!P0 FMUL R28, R28, 0.5 ;  /* 0x3f0000001c1c8820 */ /* 0x000fe20000400000 */
[----:B----4-:R-:W-:Y:S02]  /*b360*/  @!P1 FMUL R72, R72, R72 ;  /* 0x0000004848489220 */ /* 0x010fe40000400000 */
[----:B------:R-:W3:Y:S01]  /*b370*/  MUFU.EX2 R71, R9 ;  /* 0x0000000900477308 */ /* 0x000ee20000000800 */
[----:B------:R-:W-:Y:S02]  /*b380*/  FSETP.GEU.AND P1, PT, R30, -126, PT ;  /* 0xc2fc00001e00780b */ /* 0x000fe40003f2e000 */
[----:B------:R-:W-:Y:S01]  /*b390*/  MOV R75, R73 ;  /* 0x00000049004b7202 */ /* 0x000fe20000000f00 */
[----:B------:R-:W-:Y:S01]  /*b3a0*/  @!P2 FMUL R29, R29, 0.5 ;  /* 0x3f0000001d1da820 */ /* 0x000fe20000400000 */
[----:B------:R-:W-:Y:S02]  /*b3b0*/  F2FP.F16.F32.PACK_AB R55, R72, R55 ;  /* 0x000000374837723e */ /* 0x000fe400000000ff */
[----:B------:R-:W-:Y:S03]  /*b3c0*/  MOV R93, R72 ;  /* 0x00000048005d7202 */ /* 0x000fe60000000f00 */
[----:B------:R-:W4:Y:S01]  /*b3d0*/  MUFU.EX2 R41, R10 ;  /* 0x0000000a00297308 */ /* 0x000f220000000800 */
[----:B--2---:R-:W-:Y:S01]  /*b3e0*/  @!P6 FMUL R40, R40, R40 ;  /* 0x000000282828e220 */ /* 0x004fe20000400000 */
[----:B------:R-:W-:Y:S02]  /*b3f0*/  FSETP.GEU.AND P6, PT, R31, -126, PT ;  /* 0xc2fc00001f00780b */ /* 0x000fe40003fce000 */
[----:B------:R-:W-:Y:S02]  /*b400*/  @!P1 FMUL R30, R30, 0.5 ;  /* 0x3f0000001e1e9820 */ /* 0x000fe40000400000 */
[-C--:B------:R-:W-:Y:S04]  /*b410*/  MOV R72, R40.reuse ;  /* 0x0000002800487202 */ /* 0x080fe80000000f00 */
[----:B------:R-:W2:Y:S01]  /*b420*/  MUFU.EX2 R70, R11 ;  /* 0x0000000b00467308 */ /* 0x000ea20000000800 */
[----:B---3--:R-:W-:Y:S05]  /*b430*/  @!P5 FMUL R71, R71, R71 ;  /* 0x000000474747d220 */ /* 0x008fea0000400000 */
[----:B------:R-:W-:Y:S01]  /*b440*/  F2FP.F16.F32.PACK_AB R40, R71, R40 ;  /* 0x000000284728723e */ /* 0x000fe200000000ff */
[----:B------:R-:W-:Y:S03]  /*b450*/  @!P6 FMUL R31, R31, 0.5 ;  /* 0x3f0000001f1fe820 */ /* 0x000fe60000400000 */
[----:B------:R-:W3:Y:S01]  /*b460*/  MUFU.EX2 R42, R28 ;  /* 0x0000001c002a7308 */ /* 0x000ee20000000800 */
[----:B----4-:R-:W-:Y:S01]  /*b470*/  @!P4 FMUL R41, R41, R41 ;  /* 0x000000292929c220 */ /* 0x010fe20000400000 */
[----:B------:R-:W-:Y:S04]  /*b480*/  MOV R73, R71 ;  /* 0x0000004700497202 */ /* 0x000fe80000000f00 */
[----:B------:R-:W-:Y:S04]  /*b490*/  MOV R88, R41 ;  /* 0x0000002900587202 */ /* 0x000fe80000000f00 */
[----:B------:R-:W4:Y:S01]  /*b4a0*/  MUFU.EX2 R69, R29 ;  /* 0x0000001d00457308 */ /* 0x000f220000000800 */
[----:B--2---:R-:W-:Y:S01]  /*b4b0*/  @!P3 FMUL R70, R70, R70 ;  /* 0x000000464646b220 */ /* 0x004fe20000400000 */
[C---:B-1----:R-:W-:Y:S04]  /*b4c0*/  FFMA2 R4, R37.reuse.F32, R20.F32x2.HI_LO, R4.F32x2.HI_LO ;  /* 0x0000001425047249 */ /* 0x042fe80000040004 */
[----:B------:R-:W-:Y:S01]  /*b4d0*/  F2FP.F16.F32.PACK_AB R41, R70, R41 ;  /* 0x000000294629723e */ /* 0x000fe200000000ff */
[C---:B------:R-:W-:Y:S03]  /*b4e0*/  FFMA2 R6, R37.reuse.F32, R22.F32x2.HI_LO, R6.F32x2.HI_LO ;  /* 0x0000001625067249 */ /* 0x040fe60000040006 */
[----:B------:R-:W1:Y:S01]  /*b4f0*/  MUFU.EX2 R43, R30 ;  /* 0x0000001e002b7308 */ /* 0x000e620000000800 */
[----:B------:R-:W2:Y:S01]  /*b500*/  LDTM.x16 R8, tmem[UR4] ;  /* 0x00000004000879ee */ /* 0x000ea20008240000 */
[C---:B------:R-:W-:Y:S01]  /*b510*/  FFMA2 R32, R37.reuse.F32, R24.F32x2.HI_LO, R32.F32x2.HI_LO ;  /* 0x0000001825207249 */ /* 0x040fe20000040020 */
[----:B------:R-:W-:Y:S01]  /*b520*/  FSETP.GEU.AND P5, PT, R4, -126, PT ;  /* 0xc2fc00000400780b */ /* 0x000fe20003fae000 */
[----:B------:R-:W-:Y:S01]  /*b530*/  FFMA2 R34, R37.F32, R26.F32x2.HI_LO, R34.F32x2.HI_LO ;  /* 0x0000001a25227249 */ /* 0x000fe20000040022 */
[----:B------:R-:W-:Y:S01]  /*b540*/  FSETP.GEU.AND P4, PT, R5, -126, PT ;  /* 0xc2fc00000500780b */ /* 0x000fe20003f8e000 */
[----:B------:R-:W-:Y:S01]  /*b550*/  LDS.128 R24, [R0+0x24130] ;  /* 0x0241300000187984 */ /* 0x000fe20000000c00 */
[----:B------:R-:W-:Y:S03]  /*b560*/  FSETP.GEU.AND P3, PT, R6, -126, PT ;  /* 0xc2fc00000600780b */ /* 0x000fe60003f6e000 */
[----:B------:R5:W2:Y:S01]  /*b570*/  MUFU.EX2 R68, R31 ;  /* 0x0000001f00447308 */ /* 0x000aa20000000800 */
[----:B---3--:R-:W-:Y:S01]  /*b580*/  @!P0 FMUL R42, R42, R42 ;  /* 0x0000002a2a2a8220 */ /* 0x008fe20000400000 */
[----:B------:R-:W-:Y:S01]  /*b590*/  FSETP.GEU.AND P0, PT, R7, -126, PT ;  /* 0xc2fc00000700780b */ /* 0x000fe20003f0e000 */
[----:B----4-:R-:W-:Y:S01]  /*b5a0*/  @!P2 FMUL R69, R69, R69 ;  /* 0x000000454545a220 */ /* 0x010fe20000400000 */
[----:B------:R-:W-:Y:S02]  /*b5b0*/  FSETP.GEU.AND P2, PT, R32, -126, PT ;  /* 0xc2fc00002000780b */ /* 0x000fe40003f4e000 */
[----:B------:R-:W-:Y:S01]  /*b5c0*/  MOV R89, R70 ;  /* 0x0000004600597202 */ /* 0x000fe20000000f00 */
[----:B------:R-:W-:Y:S01]  /*b5d0*/  @!P5 FMUL R4, R4, 0.5 ;  /* 0x3f0000000404d820 */ /* 0x000fe20000400000 */
[----:B-1----:R-:W-:Y:S01]  /*b5e0*/  @!P1 FMUL R43, R43, R43 ;  /* 0x0000002b2b2b9220 */ /* 0x002fe20000400000 */
[----:B------:R-:W-:Y:S01]  /*b5f0*/  @!P4 FMUL R5, R5, 0.5 ;  /* 0x3f0000000505c820 */ /* 0x000fe20000400000 */
[----:B------:R-:W-:Y:S01]  /*b600*/  FSETP.GEU.AND P1, PT, R33, -126, PT ;  /* 0xc2fc00002100780b */ /* 0x000fe20003f2e000 */
[----:B------:R-:W1:Y:S01]  /*b610*/  MUFU.EX2 R44, R4 ;  /* 0x00000004002c7308 */ /* 0x000e620000000800 */
[----:B------:R-:W-:Y:S01]  /*b620*/  @!P3 FMUL R6, R6, 0.5 ;  /* 0x3f0000000606b820 */ /* 0x000fe20000400000 */
[-C--:B------:R-:W-:Y:S02]  /*b630*/  MOV R84, R43.reuse ;  /* 0x0000002b00547202 */ /* 0x080fe40000000f00 */
[----:B------:R-:W-:Y:S01]  /*b640*/  @!P0 FMUL R7, R7, 0.5 ;  /* 0x3f00000007078820 */ /* 0x000fe20000400000 */
[----:B------:R-:W-:Y:S01]  /*b650*/  MOV R70, R42 ;  /* 0x0000002a00467202 */ /* 0x000fe20000000f00 */
[----:B-----5:R-:W3:Y:S01]  /*b660*/  LDS.128 R28, [R0+0x24100] ;  /* 0x02410000001c7984 */ /* 0x020ee20000000c00 */
[----:B------:R-:W-:Y:S01]  /*b670*/  @!P2 FMUL R32, R32, 0.5 ;  /* 0x3f0000002020a820 */ /* 0x000fe20000400000 */
[----:B--2---:R-:W-:Y:S02]  /*b680*/  @!P6 FMUL R68, R68, R68 ;  /* 0x000000444444e220 */ /* 0x004fe40000400000 */
[----:B------:R-:W2:Y:S01]  /*b690*/  MUFU.EX2 R67, R5 ;  /* 0x0000000500437308 */ /* 0x000ea20000000800 */
[----:B------:R-:W-:Y:S02]  /*b6a0*/  FSETP.GEU.AND P6, PT, R34, -126, PT ;  /* 0xc2fc00002200780b */ /* 0x000fe40003fce000 */
[----:B------:R-:W-:Y:S01]  /*b6b0*/  F2FP.F16.F32.PACK_AB R42, R69, R42 ;  /* 0x0000002a452a723e */ /* 0x000fe200000000ff */
[----:B------:R-:W-:Y:S01]  /*b6c0*/  @!P1 FMUL R33, R33, 0.5 ;  /* 0x3f00000021219820 */ /* 0x000fe20000400000 */
[----:B------:R-:W-:Y:S02]  /*b6d0*/  F2FP.F16.F32.PACK_AB R43, R68, R43 ;  /* 0x0000002b442b723e */ /* 0x000fe400000000ff */
[----:B------:R-:W-:Y:S03]  /*b6e0*/  MOV R85, R68 ;  /* 0x0000004400557202 */ /* 0x000fe60000000f00 */
[----:B------:R-:W4:Y:S01]  /*b6f0*/  MUFU.EX2 R45, R6 ;  /* 0x00000006002d7308 */ /* 0x000f220000000800 */
[----:B-1----:R-:W-:Y:S01]  /*b700*/  @!P5 FMUL R44, R44, R44 ;  /* 0x0000002c2c2cd220 */ /* 0x002fe20000400000 */
[----:B------:R-:W-:Y:S02]  /*b710*/  FSETP.GEU.AND P5, PT, R35, -126, PT ;  /* 0xc2fc00002300780b */ /* 0x000fe40003fae000 */
[----:B------:R-:W-:Y:S01]  /*b720*/  MOV R71, R69 ;  /* 0x0000004500477202 */ /* 0x000fe20000000f00 */
[----:B------:R-:W-:Y:S02]  /*b730*/  IMAD.MOV.U32 R68, RZ, RZ, R44 ;  /* 0x000000ffff447224 */ /* 0x000fe400078e002c */
[----:B------:R-:W-:Y:S03]  /*b740*/  @!P6 FMUL R34, R34, 0.5 ;  /* 0x3f0000002222e820 */ /* 0x000fe60000400000 */
[----:B------:R1:W5:Y:S01]  /*b750*/  MUFU.EX2 R66, R7 ;  /* 0x0000000700427308 */ /* 0x0003620000000800 */
[----:B--2---:R-:W-:Y:S05]  /*b760*/  @!P4 FMUL R67, R67, R67 ;  /* 0x000000434343c220 */ /* 0x004fea0000400000 */
[----:B------:R-:W-:Y:S01]  /*b770*/  F2FP.F16.F32.PACK_AB R44, R67, R44 ;  /* 0x0000002c432c723e */ /* 0x000fe200000000ff */
[----:B------:R-:W-:Y:S03]  /*b780*/  @!P5 FMUL R35, R35, 0.5 ;  /* 0x3f0000002323d820 */ /* 0x000fe60000400000 */
[----:B------:R-:W2:Y:S01]  /*b790*/  MUFU.EX2 R65, R33 ;  /* 0x0000002100417308 */ /* 0x000ea20000000800 */
[----:B----4-:R-:W-:Y:S01]  /*b7a0*/  @!P3 FMUL R45, R45, R45 ;  /* 0x0000002d2d2db220 */ /* 0x010fe20000400000 */
[----:B------:R-:W-:Y:S04]  /*b7b0*/  MOV R69, R67 ;  /* 0x0000004300457202 */ /* 0x000fe80000000f00 */
[----:B------:R-:W-:Y:S04]  /*b7c0*/  MOV R80, R45 ;  /* 0x0000002d00507202 */ /* 0x000fe80000000f00 */
[----:B------:R-:W4:Y:S01]  /*b7d0*/  MUFU.EX2 R46, R32 ;  /* 0x00000020002e7308 */ /* 0x000f220000000800 */
[----:B-1----:R-:W1:Y:S01]  /*b7e0*/  LDS.128 R4, [R0+0x24110] ;  /* 0x0241100000047984 */ /* 0x002e620000000c00 */
[----:B-----5:R-:W-:Y:S01]  /*b7f0*/  @!P0 FMUL R66, R66, R66 ;  /* 0x0000004242428220 */ /* 0x020fe20000400000 */
[C---:B---3--:R-:W-:Y:S02]  /*b800*/  FFMA2 R28, R37.reuse.F32, R8.F32x2.HI_LO, R28.F32x2.HI_LO ;  /* 0x00000008251c7249 */ /* 0x048fe4000004001c */
[----:B------:R-:W-:Y:S05]  /*b810*/  FFMA2 R30, R37.F32, R10.F32x2.HI_LO, R30.F32x2.HI_LO ;  /* 0x0000000a251e7249 */ /* 0x000fea000004001e */
[----:B------:R-:W3:Y:S01]  /*b820*/  MUFU.EX2 R47, R34 ;  /* 0x00000022002f7308 */ /* 0x000ee20000000800 */
[----:B------:R-:W5:Y:S01]  /*b830*/  LDS.128 R8, [R0+0x24120] ;  /* 0x0241200000087984 */ /* 0x000f620000000c00 */
[----:B------:R-:W-:Y:S01]  /*b840*/  FSETP.GEU.AND P4, PT, R28, -126, PT ;  /* 0xc2fc00001c00780b */ /* 0x000fe20003f8e000 */
[----:B--2---:R-:W-:Y:S01]  /*b850*/  @!P1 FMUL R65, R65, R65 ;  /* 0x0000004141419220 */ /* 0x004fe20000400000 */
[----:B------:R-:W-:Y:S02]  /*b860*/  FSETP.GEU.AND P3, PT, R29, -126, PT ;  /* 0xc2fc00001d00780b */ /* 0x000fe40003f6e000 */
[----:B------:R-:W-:Y:S04]  /*b870*/  FSETP.GEU.AND P0, PT, R30, -126, PT ;  /* 0xc2fc00001e00780b */ /* 0x000fe80003f0e000 */
[----:B------:R-:W2:Y:S01]  /*b880*/  MUFU.EX2 R64, R35 ;  /* 0x0000002300407308 */ /* 0x000ea20000000800 */
[----:B----4-:R-:W-:Y:S01]  /*b890*/  @!P2 FMUL R46, R46, R46 ;  /* 0x0000002e2e2ea220 */ /* 0x010fe20000400000 */
[----:B------:R-:W-:Y:S02]  /*b8a0*/  FSETP.GEU.AND P2, PT, R31, -126, PT ;  /* 0xc2fc00001f00780b */ /* 0x000fe40003f4e000 */
[----:B------:R-:W-:Y:S02]  /*b8b0*/  F2FP.F16.F32.PACK_AB R45, R66, R45 ;  /* 0x0000002d422d723e */ /* 0x000fe400000000ff */
[----:B------:R-:W-:Y:S01]  /*b8c0*/  MOV R81, R66 ;  /* 0x0000004200517202 */ /* 0x000fe20000000f00 */
[----:B------:R-:W-:Y:S01]  /*b8d0*/  @!P4 FMUL R28, R28, 0.5 ;  /* 0x3f0000001c1cc820 */ /* 0x000fe20000400000 */
[-C--:B------:R-:W-:Y:S01]  /*b8e0*/  MOV R66, R46.reuse ;  /* 0x0000002e00427202 */ /* 0x080fe20000000f00 */
[----:B------:R-:W-:Y:S01]  /*b8f0*/  @!P3 FMUL R29, R29, 0.5 ;  /* 0x3f0000001d1db820 */ /* 0x000fe20000400000 */
[----:B---3--:R-:W-:Y:S01]  /*b900*/  @!P6 FMUL R47, R47, R47 ;  /* 0x0000002f2f2fe220 */ /* 0x008fe20000400000 */
[----:B------:R-:W3:Y:S01]  /*b910*/  MUFU.EX2 R32, R28 ;  /* 0x0000001c00207308 */ /* 0x000ee20000000800 */
[----:B------:R-:W-:Y:S01]  /*b920*/  @!P0 FMUL R30, R30, 0.5 ;  /* 0x3f0000001e1e8820 */ /* 0x000fe20000400000 */
[----:B------:R-:W-:Y:S02]  /*b930*/  F2FP.F16.F32.PACK_AB R46, R65, R46 ;  /* 0x0000002e412e723e */ /* 0x000fe400000000ff */
[----:B------:R-:W-:Y:S01]  /*b940*/  @!P2 FMUL R31, R31, 0.5 ;  /* 0x3f0000001f1fa820 */ /* 0x000fe20000400000 */
[----:B------:R-:W-:Y:S01]  /*b950*/  MOV R78, R47 ;  /* 0x0000002f004e7202 */ /* 0x000fe20000000f00 */
[----:B--2---:R-:W-:Y:S01]  /*b960*/  @!P5 FMUL R64, R64, R64 ;  /* 0x000000404040d220 */ /* 0x004fe20000400000 */
[----:B------:R-:W-:Y:S03]  /*b970*/  MOV R67, R65 ;  /* 0x0000004100437202 */ /* 0x000fe60000000f00 */
[----:B------:R-:W2:Y:S01]  /*b980*/  MUFU.EX2 R63, R29 ;  /* 0x0000001d003f7308 */ /* 0x000ea20000000800 */
[----:B------:R-:W-:Y:S01]  /*b990*/  F2FP.F16.F32.PACK_AB R47, R64, R47 ;  /* 0x0000002f402f723e */ /* 0x000fe200000000ff */
[C---:B-1----:R-:W-:Y:S08]  /*b9a0*/  FFMA2 R4, R37.reuse.F32, R12.F32x2.HI_LO, R4.F32x2.HI_LO ;  /* 0x0000000c25047249 */ /* 0x042ff00000040004 */
[----:B------:R-:W1:Y:S01]  /*b9b0*/  MUFU.EX2 R33, R30 ;  /* 0x0000001e00217308 */ /* 0x000e620000000800 */
[----:B------:R-:W-:Y:S01]  /*b9c0*/  FFMA2 R6, R37.F32, R14.F32x2.HI_LO, R6.F32x2.HI_LO ;  /* 0x0000000e25067249 */ /* 0x000fe20000040006 */
[----:B------:R-:W-:Y:S01]  /*b9d0*/  FSETP.GEU.AND P6, PT, R5, -126, PT ;  /* 0xc2fc00000500780b */ /* 0x000fe20003fce000 */
[----:B---3--:R-:W-:Y:S01]  /*b9e0*/  @!P4 FMUL R32, R32, R32 ;  /* 0x000000202020c220 */ /* 0x008fe20000400000 */
[----:B------:R-:W-:Y:S01]  /*b9f0*/  FSETP.GEU.AND P1, PT, R4, -126, PT ;  /* 0xc2fc00000400780b */ /* 0x000fe20003f2e000 */
[C---:B-----5:R-:W-:Y:S01]  /*ba00*/  FFMA2 R8, R37.reuse.F32, R16.F32x2.HI_LO, R8.F32x2.HI_LO ;  /* 0x0000001025087249 */ /* 0x060fe20000040008 */
[----:B------:R-:W-:Y:S04]  /*ba10*/  FSETP.GEU.AND P5, PT, R6, -126, PT ;  /* 0xc2fc00000600780b */ /* 0x000fe80003fae000 */
[----:B------:R3:W4:Y:S01]  /*ba20*/  MUFU.EX2 R62, R31 ;  /* 0x0000001f003e7308 */ /* 0x0007220000000800 */
[----:B------:R-:W-:Y:S01]  /*ba30*/  FFMA2 R2, R37.F32, R18.F32x2.HI_LO, R10.F32x2.HI_LO ;  /* 0x0000001225027249 */ /* 0x000fe2000004000a */
[----:B------:R-:W-:Y:S01]  /*ba40*/  FSETP.GEU.AND P4, PT, R7, -126, PT ;  /* 0xc2fc00000700780b */ /* 0x000fe20003f8e000 */
[C---:B------:R-:W-:Y:S02]  /*ba50*/  FFMA2 R24, R37.reuse.F32, R20.F32x2.HI_LO, R24.F32x2.HI_LO ;  /* 0x0000001425187249 */ /* 0x040fe40000040018 */
[----:B------:R-:W-:Y:S02]  /*ba60*/  FFMA2 R26, R37.F32, R22.F32x2.HI_LO, R26.F32x2.HI_LO ;  /* 0x00000016251a7249 */ /* 0x000fe4000004001a */
[----:B------:R-:W-:Y:S01]  /*ba70*/  LDS.128 R20, [R0+0x24190] ;  /* 0x0241900000147984 */ /* 0x000fe20000000c00 */
[----:B------:R-:W-:Y:S01]  /*ba80*/  @!P6 FMUL R5, R5, 0.5 ;  /* 0x3f0000000505e820 */ /* 0x000fe20000400000 */
[----:B--2---:R-:W-:Y:S01]  /*ba90*/  @!P3 FMUL R63, R63, R63 ;  /* 0x0000003f3f3fb220 */ /* 0x004fe20000400000 */
[----:B------:R-:W-:Y:S01]  /*baa0*/  @!P1 FMUL R4, R4, 0.5 ;  /* 0x3f00000004049820 */ /* 0x000fe20000400000 */
[----:B------:R-:W-:Y:S01]  /*bab0*/  FSETP.GEU.AND P3, PT, R8, -126, PT ;  /* 0xc2fc00000800780b */ /* 0x000fe20003f6e000 */
[----:B------:R-:W2:Y:S01]  /*bac0*/  MUFU.EX2 R61, R5 ;  /* 0x00000005003d7308 */ /* 0x000ea20000000800 */
[----:B------:R-:W-:Y:S01]  /*bad0*/  @!P5 FMUL R6, R6, 0.5 ;  /* 0x3f0000000606d820 */ /* 0x000fe20000400000 */
[----:B-1----:R-:W-:Y:S01]  /*bae0*/  @!P0 FMUL R33, R33, R33 ;  /* 0x0000002121218220 */ /* 0x002fe20000400000 */
[----:B------:R-:W-:Y:S01]  /*baf0*/  @!P4 FMUL R7, R7, 0.5 ;  /* 0x3f0000000707c820 */ /* 0x000fe20000400000 */
[C---:B------:R-:W-:Y:S01]  /*bb00*/  FSETP.GEU.AND P0, PT, R9.reuse, -126, PT ;  /* 0xc2fc00000900780b */ /* 0x040fe20003f0e000 */
[----:B---3--:R-:W1:Y:S01]  /*bb10*/  LDS.128 R28, [R0+0x24180] ;  /* 0x02418000001c7984 */ /* 0x008e620000000c00 */
[----:B----4-:R-:W-:Y:S01]  /*bb20*/  @!P2 FMUL R62, R62, R62 ;  /* 0x0000003e3e3ea220 */ /* 0x010fe20000400000 */
[----:B------:R-:W-:Y:S03]  /*bb30*/  FSETP.GEU.AND P2, PT, R2, -126, PT ;  /* 0xc2fc00000200780b */ /* 0x000fe60003f4e000 */
[----:B------:R3:W4:Y:S01]  /*bb40*/  MUFU.EX2 R34, R4 ;  /* 0x0000000400227308 */ /* 0x0007220000000800 */
[-C--:B------:R-:W-:Y:S02]  /*bb50*/  MOV R82, R33.reuse ;  /* 0x0000002100527202 */ /* 0x080fe40000000f00 */
[----:B------:R-:W-:Y:S01]  /*bb60*/  F2FP.F16.F32.PACK_AB R33, R62, R33 ;  /* 0x000000213e21723e */ /* 0x000fe200000000ff */
[----:B------:R-:W-:Y:S01]  /*bb70*/  @!P3 FMUL R8, R8, 0.5 ;  /* 0x3f0000000808b820 */ /* 0x000fe20000400000 */
[----:B------:R-:W-:Y:S02]  /*bb80*/  MOV R83, R62 ;  /* 0x0000003e00537202 */ /* 0x000fe40000000f00 */
[----:B------:R-:W-:Y:S03]  /*bb90*/  MOV R65, R63 ;  /* 0x0000003f00417202 */ /* 0x000fe60000000f00 */
[----:B------:R-:W5:Y:S01]  /*bba0*/  MUFU.EX2 R35, R6 ;  /* 0x0000000600237308 */ /* 0x000f620000000800 */
[----:B------:R-:W-:Y:S01]  /*bbb0*/  @!P0 FMUL R9, R9, 0.5 ;  /* 0x3f00000009098820 */ /* 0x000fe20000400000 */
[----:B--2---:R-:W-:Y:S01]  /*bbc0*/  @!P6 FMUL R61, R61, R61 ;  /* 0x0000003d3d3de220 */ /* 0x004fe20000400000 */
[----:B------:R-:W-:Y:S01]  /*bbd0*/  FSETP.GEU.AND P6, PT, R24, -126, PT ;  /* 0xc2fc00001800780b */ /* 0x000fe20003fce000 */
[----:B------:R-:W-:Y:S03]  /*bbe0*/  @!P2 FMUL R2, R2, 0.5 ;  /* 0x3f0000000202a820 */ /* 0x000fe60000400000 */
[----:B------:R-:W-:Y:S03]  /*bbf0*/  MOV R87, R61 ;  /* 0x0000003d00577202 */ /* 0x000fe60000000f00 */
[----:B------:R-:W2:Y:S01]  /*bc00*/  MUFU.EX2 R60, R7 ;  /* 0x00000007003c7308 */ /* 0x000ea20000000800 */
[----:B---3--:R-:W-:Y:S01]  /*bc10*/  LOP3.LUT R4, R38, 0x160, RZ, 0xfc, !PT ;  /* 0x0000016026047812 */ /* 0x008fe200078efcff */
[----:B----4-:R-:W-:Y:S01]  /*bc20*/  @!P1 FMUL R34, R34, R34 ;  /* 0x0000002222229220 */ /* 0x010fe20000400000 */
[----:B------:R-:W-:Y:S02]  /*bc30*/  FSETP.GEU.AND P1, PT, R3, -126, PT ;  /* 0xc2fc00000300780b */ /* 0x000fe40003f2e000 */
[----:B------:R-:W-:Y:S01]  /*bc40*/  R2UR UR4, R4 ;  /* 0x00000000040472ca */ /* 0x000fe200000e0000 */
[----:B------:R-:W-:Y:S01]  /*bc50*/  IMAD.MOV.U32 R86, RZ, RZ, R34 ;  /* 0x000000ffff567224 */ /* 0x000fe200078e0022 */
[----:B------:R-:W-:Y:S03]  /*bc60*/  F2FP.F16.F32.PACK_AB R34, R61, R34 ;  /* 0x000000223d22723e */ /* 0x000fe600000000ff */
[----:B------:R-:W3:Y:S01]  /*bc70*/  MUFU.EX2 R36, R8 ;  /* 0x0000000800247308 */ /* 0x000ee20000000800 */
[----:B-----5:R-:W-:Y:S01]  /*bc80*/  @!P5 FMUL R35, R35, R35 ;  /* 0x000000232323d220 */ /* 0x020fe20000400000 */
[----:B------:R-:W-:Y:S01]  /*bc90*/  FSETP.GEU.AND P5, PT, R25, -126, PT ;  /* 0xc2fc00001900780b */ /* 0x000fe20003fae000 */
[----:B------:R-:W-:Y:S03]  /*bca0*/  @!P6 FMUL R24, R24, 0.5 ;  /* 0x3f0000001818e820 */ /* 0x000fe60000400000 */
[-C--:B------:R-:W-:Y:S04]  /*bcb0*/  MOV R62, R35.reuse ;  /* 0x00000023003e7202 */ /* 0x080fe80000000f00 */
[----:B------:R4:W5:Y:S01]  /*bcc0*/  MUFU.EX2 R38, R9 ;  /* 0x0000000900267308 */ /* 0x0009620000000800 */
[----:B--2---:R-:W-:Y:S01]  /*bcd0*/  @!P4 FMUL R60, R60, R60 ;  /* 0x0000003c3c3cc220 */ /* 0x004fe20000400000 */
[----:B------:R-:W-:Y:S01]  /*bce0*/  FSETP.GEU.AND P4, PT, R26, -126, PT ;  /* 0xc2fc00001a00780b */ /* 0x000fe20003f8e000 */
[----:B------:R-:W-:Y:S03]  /*bcf0*/  @!P1 FMUL R3, R3, 0.5 ;  /* 0x3f00000003039820 */ /* 0x000fe60000400000 */
[----:B------:R-:W-:Y:S01]  /*bd00*/  F2FP.F16.F32.PACK_AB R35, R60, R35 ;  /* 0x000000233c23723e */ /* 0x000fe200000000ff */
[----:B------:R-:W-:Y:S03]  /*bd10*/  @!P5 FMUL R25, R25, 0.5 ;  /* 0x3f0000001919d820 */ /* 0x000fe60000400000 */
[----:B------:R-:W2:Y:S01]  /*bd20*/  MUFU.EX2 R2, R2 ;  /* 0x0000000200027308 */ /* 0x000ea20000000800 */
[----:B---3--:R-:W-:Y:S01]  /*bd30*/  @!P3 FMUL R36, R36, R36 ;  /* 0x000000242424b220 */ /* 0x008fe20000400000 */
[C---:B------:R-:W-:Y:S04]  /*bd40*/  FSETP.GEU.AND P3, PT, R27.reuse, -126, PT ;  /* 0xc2fc00001b00780b */ /* 0x040fe80003f6e000 */
[----:B------:R-:W-:Y:S01]  /*bd50*/  MOV R94, R36 ;  /* 0x00000024005e7202 */ /* 0x000fe20000000f00 */
[----:B------:R-:W-:Y:S03]  /*bd60*/  @!P4 FMUL R26, R26, 0.5 ;  /* 0x3f0000001a1ac820 */ /* 0x000fe60000400000 */
[----:B------:R-:W3:Y:S01]  /*bd70*/  MUFU.EX2 R3, R3 ;  /* 0x0000000300037308 */ /* 0x000ee20000000800 */
[----:B----4-:R-:W1:Y:S01]  /*bd80*/  LDTM.x16 R4, tmem[UR4] ;  /* 0x00000004000479ee */ /* 0x010e620008240000 */
[----:B-----5:R-:W-:Y:S03]  /*bd90*/  @!P0 FMUL R38, R38, R38 ;  /* 0x0000002626268220 */ /* 0x020fe60000400000 */
[----:B------:R-:W-:Y:S05]  /*bda0*/  @!P3 FMUL R27, R27, 0.5 ;  /* 0x3f0000001b1bb820 */ /* 0x000fea0000400000 */
[----:B------:R-:W4:Y:S01]  /*bdb0*/  MUFU.EX2 R26, R26 ;  /* 0x0000001a001a7308 */ /* 0x000f220000000800 */
[----:B--2---:R-:W-:Y:S01]  /*bdc0*/  @!P2 FMUL R2, R2, R2 ;  /* 0x000000020202a220 */ /* 0x004fe20000400000 */
[----:B------:R-:W-:Y:S02]  /*bdd0*/  F2FP.F16.F32.PACK_AB R36, R38, R36 ;  /* 0x000000242624723e */ /* 0x000fe400000000ff */
[----:B------:R-:W-:Y:S02]  /*bde0*/  MOV R95, R38 ;  /* 0x00000026005f7202 */ /* 0x000fe40000000f00 */
[----:B------:R-:W-:Y:S04]  /*bdf0*/  MOV R90, R2 ;  /* 0x00000002005a7202 */ /* 0x000fe80000000f00 */
[----:B------:R-:W2:Y:S01]  /*be00*/  MUFU.EX2 R27, R27 ;  /* 0x0000001b001b7308 */ /* 0x000ea20000000800 */
[----:B---3--:R-:W-:Y:S05]  /*be10*/  @!P1 FMUL R3, R3, R3 ;  /* 0x0000000303039220 */ /* 0x008fea0000400000 */
[----:B------:R-:W-:Y:S04]  /*be20*/  MOV R91, R3 ;  /* 0x00000003005b7202 */ /* 0x000fe80000000f00 */
[----:B------:R-:W3:Y:S01]  /*be30*/  MUFU.EX2 R24, R24 ;  /* 0x0000001800187308 */ /* 0x000ee20000000800 */
[C---:B-1----:R-:W-:Y:S02]  /*be40*/  FFMA2 R28, R37.reuse.F32, R4.F32x2.HI_LO, R28.F32x2.HI_LO ;  /* 0x00000004251c7249 */ /* 0x042fe4000004001c */
[C---:B------:R-:W-:Y:S02]  /*be50*/  FFMA2 R30, R37.reuse.F32, R6.F32x2.HI_LO, R30.F32x2.HI_LO ;  /* 0x00000006251e7249 */ /* 0x040fe4000004001e */
[----:B------:R-:W1:Y:S01]  /*be60*/  LDS.128 R4, [R0+0x241a0] ;  /* 0x0241a00000047984 */ /* 0x000e620000000c00 */
[----:B------:R-:W-:Y:S01]  /*be70*/  FFMA2 R20, R37.F32, R8.F32x2.HI_LO, R20.F32x2.HI_LO ;  /* 0x0000000825147249 */ /* 0x000fe20000040014 */
[----:B------:R-:W-:Y:S03]  /*be80*/  FSETP.GEU.AND P2, PT, R29, -126, PT ;  /* 0xc2fc00001d00780b */ /* 0x000fe60003f4e000 */
[----:B------:R-:W5:Y:S01]  /*be90*/  MUFU.EX2 R25, R25 ;  /* 0x0000001900197308 */ /* 0x000f620000000800 */
[----:B------:R-:W-:Y:S01]  /*bea0*/  FFMA2 R22, R37.F32, R10.F32x2.HI_LO, R22.F32x2.HI_LO ;  /* 0x0000000a25167249 */ /* 0x000fe20000040016 */
[----:B------:R-:W-:Y:S01]  /*beb0*/  FSETP.GEU.AND P1, PT, R30, -126, PT ;  /* 0xc2fc00001e00780b */ /* 0x000fe20003f2e000 */
[----:B----4-:R-:W-:Y:S01]  /*bec0*/  @!P4 FMUL R26, R26, R26 ;  /* 0x0000001a1a1ac220 */ /* 0x010fe20000400000 */
[----:B------:R-:W-:Y:S01]  /*bed0*/  FSETP.GEU.AND P4, PT, R21, -126, PT ;  /* 0xc2fc00001500780b */ /* 0x000fe20003f8e000 */
[----:B------:R-:W4:Y:S01]  /*bee0*/  LDS.128 R8, [R0+0x241b0] ;  /* 0x0241b00000087984 */ /* 0x000f220000000c00 */
[----:B------:R-:W-:Y:S01]  /*bef0*/  NOP ;  /* 0x0000000000007918 */ /* 0x000fe20000000000 */
[----:B--2---:R-:W-:Y:S01]  /*bf00*/  @!P3 FMUL R27, R27, R27 ;  /* 0x0000001b1b1bb220 */ /* 0x004fe20000400000 */
[----:B------:R-:W-:Y:S01]  /*bf10*/  FSETP.GEU.AND P3, PT, R22, -126, PT ;  /* 0xc2fc00001600780b */ /* 0x000fe20003f6e000 */
[----:B---3--:R-:W-:Y:S01]  /*bf20*/  @!P6 FMUL R24, R24, R24 ;  /* 0x000000181818e220 */ /* 0x008fe20000400000 */
[----:B------:R-:W-:Y:S01]  /*bf30*/  FSETP.GEU.AND P0, PT, R28, -126, PT ;  /* 0xc2fc00001c00780b */ /* 0x000fe20003f0e000 */
[----:B------:R-:W-:Y:S01]  /*bf40*/  @!P2 FMUL R29, R29, 0.5 ;  /* 0x3f0000001d1da820 */ /* 0x000fe20000400000 */
[----:B------:R-:W-:Y:S01]  /*bf50*/  BAR.SYNC.DEFER_BLOCKING 0x3, 0x100 ;  /* 0x00c4000000007b1d */ /* 0x000fe20000010000 */
[----:B------:R-:W-:Y:S02]  /*bf60*/  FSETP.GEU.AND P6, PT, R31, -126, PT ;  /* 0xc2fc00001f00780b */ /* 0x000fe40003fce000 */
[----:B------:R-:W-:Y:S01]  /*bf70*/  @!P1 FMUL R30, R30, 0.5 ;  /* 0x3f0000001e1e9820 */ /* 0x000fe20000400000 */
[----:B------:R-:W-:Y:S01]  /*bf80*/  MOV R112, R24 ;  /* 0x0000001800707202 */ /* 0x000fe20000000f00 */
[----:B------:R-:W-:Y:S01]  /*bf90*/  @!P4 FMUL R21, R21, 0.5 ;  /* 0x3f0000001515c820 */ /* 0x000fe20000400000 */
[----:B-----5:R-:W-:Y:S01]  /*bfa0*/  @!P5 FMUL R25, R25, R25 ;  /* 0x000000191919d220 */ /* 0x020fe20000400000 */
[----:B------:R-:W2:Y:S01]  /*bfb0*/  MUFU.EX2 R29, R29 ;  /* 0x0000001d001d7308 */ /* 0x000ea20000000800 */
[----:B------:R-:W-:Y:S01]  /*bfc0*/  FSETP.GEU.AND P5, PT, R20, -126, PT ;  /* 0xc2fc00001400780b */ /* 0x000fe20003fae000 */
[----:B------:R-:W-:Y:S01]  /*bfd0*/  @!P3 FMUL R22, R22, 0.5 ;  /* 0x3f0000001616b820 */ /* 0x000fe20000400000 */
[----:B------:R-:W-:Y:S01]  /*bfe0*/  MOV R98, R26 ;  /* 0x0000001a00627202 */ /* 0x000fe20000000f00 */
[----:B------:R-:W-:Y:S01]  /*bff0*/  @!P0 FMUL R28, R28, 0.5 ;  /* 0x3f0000001c1c8820 */ /* 0x000fe20000400000 */
[----:B------:R-:W-:Y:S02]  /*c000*/  F2FP.F16.F32.PACK_AB R38, R25, R24 ;  /* 0x000000181926723e */ /* 0x000fe400000000ff */
[----:B------:R-:W-:Y:S03]  /*c010*/  MOV R113, R25 ;  /* 0x0000001900717202 */ /* 0x000fe60000000f00 */
[----:B------:R-:W3:Y:S01]  /*c020*/  MUFU.EX2 R30, R30 ;  /* 0x0000001e001e7308 */ /* 0x000ee20000000800 */
[----:B------:R-:W-:Y:S01]  /*c030*/  @!P6 FMUL R31, R31, 0.5 ;  /* 0x3f0000001f1fe820 */ /* 0x000fe20000400000 */
[----:B------:R-:W-:Y:S02]  /*c040*/  MOV R99, R27 ;  /* 0x0000001b00637202 */ /* 0x000fe40000000f00 */
[----:B------:R-:W-:Y:S06]  /*c050*/  @!P5 FMUL R20, R20, 0.5 ;  /* 0x3f0000001414d820 */ /* 0x000fec0000400000 */
[----:B------:R-:W5:Y:S01]  /*c060*/  MUFU.EX2 R21, R21 ;  /* 0x0000001500157308 */ /* 0x000f620000000800 */
[----:B--2---:R-:W-:Y:S01]  /*c070*/  @!P2 FMUL R29, R29, R29 ;  /* 0x0000001d1d1da220 */ /* 0x004fe20000400000 */
[C---:B-1----:R-:W-:Y:S02]  /*c080*/  FFMA2 R4, R37.reuse.F32, R12.F32x2.HI_LO, R4.F32x2.HI_LO ;  /* 0x0000000c25047249 */ /* 0x042fe40000040004 */
[C---:B------:R-:W-:Y:S02]  /*c090*/  FFMA2 R6, R37.reuse.F32, R14.F32x2.HI_LO, R6.F32x2.HI_LO ;  /* 0x0000000e25067249 */ /* 0x040fe40000040006 */
[----:B------:R-:W-:Y:S04]  /*c0a0*/  MOV R117, R29 ;  /* 0x0000001d00757202 */ /* 0x000fe80000000f00 */
[----:B------:R-:W1:Y:S01]  /*c0b0*/  MUFU.EX2 R22, R22 ;  /* 0x0000001600167308 */ /* 0x000e620000000800 */
[----:B------:R-:W-:Y:S01]  /*c0c0*/  FSETP.GEU.AND P2, PT, R4, -126, PT ;  /* 0xc2fc00000400780b */ /* 0x000fe20003f4e000 */
[----:B----4-:R-:W-:Y:S01]  /*c0d0*/  FFMA2 R8, R37.F32, R16.F32x2.HI_LO, R8.F32x2.HI_LO ;  /* 0x0000001025087249 */ /* 0x010fe20000040008 */
[----:B------:R-:W-:Y:S01]  /*c0e0*/  SHF.R.U32.HI R17, RZ, 0x4, R58 ;  /* 0x00000004ff117819 */ /* 0x000fe2000001163a */
[----:B---3--:R-:W-:Y:S01]  /*c0f0*/  @!P1 FMUL R30, R30, R30 ;  /* 0x0000001e1e1e9220 */ /* 0x008fe20000400000 */
[----:B------:R-:W-:Y:S01]  /*c100*/  FSETP.GEU.AND P1, PT, R5, -126, PT ;  /* 0xc2fc00000500780b */ /* 0x000fe20003f2e000 */
[----:B------:R-:W-:Y:S01]  /*c110*/  FFMA2 R10, R37.F32, R18.F32x2.HI_LO, R10.F32x2.HI_LO ;  /* 0x00000012250a7249 */ /* 0x000fe2000004000a */
[----:B------:R-:W-:Y:S03]  /*c120*/  LOP3.LUT R17, R17, 0x8, RZ, 0xc0, !PT ;  /* 0x0000000811117812 */ /* 0x000fe600078ec0ff */
[----:B------:R-:W2:Y:S01]  /*c130*/  MUFU.EX2 R28, R28 ;  /* 0x0000001c001c7308 */ /* 0x000ea20000000800 */
[----:B-----5:R-:W-:Y:S01]  /*c140*/  @!P4 FMUL R21, R21, R21 ;  /* 0x000000151515c220 */ /* 0x020fe20000400000 */
[----:B------:R-:W-:Y:S02]  /*c150*/  FSETP.GEU.AND P4, PT, R8, -126, PT ;  /* 0xc2fc00000800780b */ /* 0x000fe40003f8e000 */
[----:B------:R-:W-:Y:S01]  /*c160*/  IADD3 R0, PT, PT, R39, -R17, RZ ;  /* 0x8000001127007210 */ /* 0x000fe20007ffe0ff */
[----:B------:R-:W-:Y:S01]  /*c170*/  @!P2 FMUL R4, R4, 0.5 ;  /* 0x3f0000000404a820 */ /* 0x000fe20000400000 */
[----:B------:R-:W-:Y:S04]  /*c180*/  F2FP.F16.F32.PACK_AB R39, R27, R26 ;  /* 0x0000001a1b27723e */ /* 0x000fe800000000ff */
[----:B------:R-:W3:Y:S01]  /*c190*/  MUFU.EX2 R31, R31 ;  /* 0x0000001f001f7308 */ /* 0x000ee20000000800 */
[----:B-1----:R-:W-:Y:S01]  /*c1a0*/  @!P3 FMUL R22, R22, R22 ;  /* 0x000000161616b220 */ /* 0x002fe20000400000 */
[----:B------:R-:W-:Y:S01]  /*c1b0*/  FSETP.GEU.AND P3, PT, R9, -126, PT ;  /* 0xc2fc00000900780b */ /* 0x000fe20003f6e000 */
[----:B------:R-:W-:Y:S01]  /*c1c0*/  @!P1 FMUL R5, R5, 0.5 ;  /* 0x3f00000005059820 */ /* 0x000fe20000400000 */
[----:B------:R-:W-:Y:S02]  /*c1d0*/  SHF.R.U32.HI R0, RZ, 0x15, R0 ;  /* 0x00000015ff007819 */ /* 0x000fe40000011600 */
[----:B------:R-:W-:Y:S01]  /*c1e0*/  MOV R114, R30 ;  /* 0x0000001e00727202 */ /* 0x000fe20000000f00 */
[----:B------:R-:W-:Y:S03]  /*c1f0*/  @!P4 FMUL R8, R8, 0.5 ;  /* 0x3f0000000808c820 */ /* 0x000fe60000400000 */
[----:B------:R-:W1:Y:S01]  /*c200*/  MUFU.EX2 R20, R20 ;  /* 0x0000001400147308 */ /* 0x000e620000000800 */
[----:B--2---:R-:W-:Y:S01]  /*c210*/  @!P0 FMUL R28, R28, R28 ;  /* 0x0000001c1c1c8220 */ /* 0x004fe20000400000 */
[----:B------:R-:W-:Y:S02]  /*c220*/  FSETP.GEU.AND P0, PT, R23, -126, PT ;  /* 0xc2fc00001700780b */ /* 0x000fe40003f0e000 */
[----:B------:R-:W-:Y:S01]  /*c230*/  F2FP.F16.F32.PACK_AB R37, R3, R2 ;  /* 0x000000020325723e */ /* 0x000fe200000000ff */
[----:B------:R-:W-:Y:S01]  /*c240*/  IMAD.MOV.U32 R116, RZ, RZ, R28 ;  /* 0x000000ffff747224 */ /* 0x000fe200078e001c */
[----:B------:R-:W-:Y:S01]  /*c250*/  F2FP.F16.F32.PACK_AB R24, R29, R28 ;  /* 0x0000001c1d18723e */ /* 0x000fe200000000ff */
[----:B------:R-:W-:Y:S03]  /*c260*/  @!P3 FMUL R9, R9, 0.5 ;  /* 0x3f0000000909b820 */ /* 0x000fe60000400000 */
[----:B------:R-:W2:Y:S01]  /*c270*/  MUFU.EX2 R4, R4 ;  /* 0x0000000400047308 */ /* 0x000ea20000000800 */
[----:B---3--:R-:W-:Y:S01]  /*c280*/  @!P6 FMUL R31, R31, R31 ;  /* 0x0000001f1f1fe220 */ /* 0x008fe20000400000 */
[----:B------:R-:W-:Y:S02]  /*c290*/  FSETP.GEU.AND P6, PT, R6, -126, PT ;  /* 0xc2fc00000600780b */ /* 0x000fe40003fce000 */
[----:B------:R-:W-:Y:S02]  /*c2a0*/  MOV R121, R21 ;  /* 0x0000001500797202 */ /* 0x000fe40000000f00 */
[----:B------:R-:W-:Y:S01]  /*c2b0*/  F2FP.F16.F32.PACK_AB R25, R31, R30 ;  /* 0x0000001e1f19723e */ /* 0x000fe200000000ff */
[----:B------:R-:W-:Y:S03]  /*c2c0*/  @!P0 FMUL R23, R23, 0.5 ;  /* 0x3f00000017178820 */ /* 0x000fe60000400000 */
[----:B------:R-:W3:Y:S01]  /*c2d0*/  MUFU.EX2 R5, R5 ;  /* 0x0000000500057308 */ /* 0x000ee20000000800 */
[----:B-1----:R-:W-:Y:S01]  /*c2e0*/  @!P5 FMUL R20, R20, R20 ;  /* 0x000000141414d220 */ /* 0x002fe20000400000 */
[----:B------:R-:W-:Y:S02]  /*c2f0*/  FSETP.GEU.AND P5, PT, R7, -126, PT ;  /* 0xc2fc00000700780b */ /* 0x000fe40003fae000 */
[----:B------:R-:W-:Y:S02]  /*c300*/  MOV R115, R31 ;  /* 0x0000001f00737202 */ /* 0x000fe40000000f00 */
[----:B------:R-:W-:Y:S01]  /*c310*/  MOV R120, R20 ;  /* 0x0000001400787202 */ /* 0x000fe20000000f00 */
[----:B------:R-:W-:Y:S03]  /*c320*/  @!P6 FMUL R6, R6, 0.5 ;  /* 0x3f0000000606e820 */ /* 0x000fe60000400000 */
[----:B------:R-:W1:Y:S01]  /*c330*/  MUFU.EX2 R8, R8 ;  /* 0x0000000800087308 */ /* 0x000e620000000800 */
[----:B--2---:R-:W-:Y:S01]  /*c340*/  @!P2 FMUL R4, R4, R4 ;  /* 0x000000040404a220 */ /* 0x004fe20000400000 */
[C---:B------:R-:W-:Y:S02]  /*c350*/  FSETP.GEU.AND P2, PT, R10.reuse, -126, PT ;  /* 0xc2fc00000a00780b */ /* 0x040fe40003f4e000 */
[----:B------:R-:W-:Y:S02]  /*c360*/  F2FP.F16.F32.PACK_AB R26, R21, R20 ;  /* 0x00000014151a723e */ /* 0x000fe400000000ff */
[----:B------:R-:W-:Y:S01]  /*c370*/  MOV R118, R22 ;  /* 0x0000001600767202 */ /* 0x000fe20000000f00 */
[----:B------:R-:W-:Y:S03]  /*c380*/  @!P5 FMUL R7, R7, 0.5 ;  /* 0x3f0000000707d820 */ /* 0x000fe60000400000 */
[----:B------:R-:W2:Y:S01]  /*c390*/  MUFU.EX2 R9, R9 ;  /* 0x0000000900097308 */ /* 0x000ea20000000800 */
[----:B---3--:R-:W-:Y:S01]  /*c3a0*/  @!P1 FMUL R5, R5, R5 ;  /* 0x0000000505059220 */ /* 0x008fe20000400000 */
[----:B------:R-:W-:Y:S02]  /*c3b0*/  FSETP.GEU.AND P1, PT, R11, -126, PT ;  /* 0xc2fc00000b00780b */ /* 0x000fe40003f2e000 */
[-C--:B------:R-:W-:Y:S02]  /*c3c0*/  MOV R124, R4.reuse ;  /* 0x00000004007c7202 */ /* 0x080fe40000000f00 */
[----:B------:R-:W-:Y:S01]  /*c3d0*/  F2FP.F16.F32.PACK_AB R28, R5, R4 ;  /* 0x00000004051c723e */ /* 0x000fe200000000ff */
[----:B------:R-:W-:Y:S03]  /*c3e0*/  @!P2 FMUL R10, R10, 0.5 ;  /* 0x3f0000000a0aa820 */ /* 0x000fe60000400000 */
[----:B------:R-:W3:Y:S01]  /*c3f0*/  MUFU.EX2 R23, R23 ;  /* 0x0000001700177308 */ /* 0x000ee20000000800 */
[----:B-1----:R-:W-:Y:S01]  /*c400*/  @!P4 FMUL R8, R8, R8 ;  /* 0x000000080808c220 */ /* 0x002fe20000400000 */
[----:B------:R-:W-:Y:S04]  /*c410*/  MOV R125, R5 ;  /* 0x00000005007d7202 */ /* 0x000fe80000000f00 */
[----:B------:R1:W-:Y:S01]  /*c420*/  STL [R1+0x8], R8 ;  /* 0x0000080801007387 */ /* 0x0003e20000100800 */
[----:B------:R-:W-:Y:S03]  /*c430*/  @!P1 FMUL R11, R11, 0.5 ;  /* 0x3f0000000b0b9820 */ /* 0x000fe60000400000 */
[----:B------:R-:W4:Y:S01]  /*c440*/  MUFU.EX2 R6, R6 ;  /* 0x0000000600067308 */ /* 0x000f220000000800 */
[----:B--2---:R-:W-:Y:S05]  /*c450*/  @!P3 FMUL R9, R9, R9 ;  /* 0x000000090909b220 */ /* 0x004fea0000400000 */
[----:B------:R-:W-:Y:S01]  /*c460*/  F2FP.F16.F32.PACK_AB R30, R9, R8 ;  /* 0x00000008091e723e */ /* 0x000fe200000000ff */
[----:B------:R1:W-:Y:S03]  /*c470*/  STL [R1+0xc], R9 ;  /* 0x00000c0901007387 */ /* 0x0003e60000100800 */
[----:B------:R-:W2:Y:S01]  /*c480*/  MUFU.EX2 R7, R7 ;  /* 0x0000000700077308 */ /* 0x000ea20000000800 */
[----:B---3--:R-:W-:Y:S01]  /*c490*/  @!P0 FMUL R23, R23, R23 ;  /* 0x0000001717178220 */ /* 0x008fe20000400000 */
[----:B------:R-:W-:Y:S02]  /*c4a0*/  ISETP.NE.AND P0, PT, R111, R0, PT ;  /* 0x000000006f00720c */ /* 0x000fe40003f05270 */
[----:B------:R-:W-:Y:S02]  /*c4b0*/  MOV R111, R79 ;  /* 0x0000004f006f7202 */ /* 0x000fe40000000f00 */
[----:B------:R-:W-:Y:S02]  /*c4c0*/  MOV R79, R64 ;  /* 0x00000040004f7202 */ /* 0x000fe40000000f00 */
[-C--:B------:R-:W-:Y:S02]  /*c4d0*/  MOV R64, R32.reuse ;  /* 0x0000002000407202 */ /* 0x080fe40000000f00 */
[----:B------:R-:W3:Y:S01]  /*c4e0*/  MUFU.EX2 R10, R10 ;  /* 0x0000000a000a7308 */ /* 0x000ee20000000800 */
[----:B------:R-:W-:Y:S01]  /*c4f0*/  F2FP.F16.F32.PACK_AB R32, R63, R32 ;  /* 0x000000203f20723e */ /* 0x000fe200000000ff */
[----:B----4-:R-:W-:Y:S01]  /*c500*/  @!P6 FMUL R6, R6, R6 ;  /* 0x000000060606e220 */ /* 0x010fe20000400000 */
[----:B------:R-:W-:Y:S02]  /*c510*/  MOV R63, R60 ;  /* 0x0000003c003f7202 */ /* 0x000fe40000000f00 */
[----:B------:R-:W-:Y:S02]  /*c520*/  F2FP.F16.F32.PACK_AB R27, R23, R22 ;  /* 0x00000016171b723e */ /* 0x000fe400000000ff */
[----:B------:R-:W-:Y:S03]  /*c530*/  MOV R119, R23 ;  /* 0x0000001700777202 */ /* 0x000fe60000000f00 */
[----:B------:R-:W4:Y:S01]  /*c540*/  MUFU.EX2 R61, R11 ;  /* 0x0000000b003d7308 */ /* 0x000f220000000800 */
[-C--:B------:R-:W-:Y:S01]  /*c550*/  MOV R122, R6.reuse ;  /* 0x00000006007a7202 */ /* 0x080fe20000000f00 */
[----:B--2---:R-:W-:Y:S05]  /*c560*/  @!P5 FMUL R7, R7, R7 ;  /* 0x000000070707d220 */ /* 0x004fea0000400000 */
[----:B------:R-:W-:Y:S02]  /*c570*/  F2FP.F16.F32.PACK_AB R29, R7, R6 ;  /* 0x00000006071d723e */ /* 0x000fe400000000ff */
[----:B------:R-:W-:Y:S01]  /*c580*/  MOV R123, R7 ;  /* 0x00000007007b7202 */ /* 0x000fe20000000f00 */
[----:B---3--:R-:W-:Y:S05]  /*c590*/  @!P2 FMUL R10, R10, R10 ;  /* 0x0000000a0a0aa220 */ /* 0x008fea0000400000 */
[-C--:B------:R-:W-:Y:S01]  /*c5a0*/  MOV R60, R10.reuse ;  /* 0x0000000a003c7202 */ /* 0x080fe20000000f00 */
[----:B----4-:R-:W-:Y:S05]  /*c5b0*/  @!P1 FMUL R61, R61, R61 ;  /* 0x0000003d3d3d9220 */ /* 0x010fea0000400000 */
[----:B------:R-:W-:Y:S01]  /*c5c0*/  F2FP.F16.F32.PACK_AB R31, R61, R10 ;  /* 0x0000000a3d1f723e */ /* 0x000fe200000000ff */
[----:B-1----:R-:W-:Y:S06]  /*c5d0*/  @!P0 BRA `(.L_x_3559) ;  /* 0x0000000000408947 */ /* 0x002fec0003800000 */
        /* <DEDUP_REMOVED lines=16> */
.L_x_3559:
[----:B------:R-:W-:Y:S01]  /*c6e0*/  LOP3.LUT R16, R59, 0x600010, R105, 0xc8, !PT ;  /* 0x006000103b107812 */ /* 0x000fe200078ec869 */
[----:B------:R-:W-:Y:S05]  /*c6f0*/  WARPSYNC.ALL ;  /* 0x0000000000007948 */ /* 0x000fea0003800000 */
[----:B------:R-:W-:Y:S05]  /*c700*/  LOP3.LUT R16, R16, 0x100, RZ, 0xfc, !PT ;  /* 0x0000010010107812 */ /* 0x000fea00078efcff */
[----:B------:R-:W-:Y:S01]  /*c710*/  IMAD.IADD R0, R16, 0x1, -R17 ;  /* 0x0000000110007824 */ /* 0x000fe200078e0a11 */
[----:B------:R-:W-:Y:S04]  /*c720*/  SHF.R.U32.HI R17, RZ, 0x5, R58 ;  /* 0x00000005ff117819 */ /* 0x000fe8000001163a */
[C---:B------:R-:W-:Y:S01]  /*c730*/  R2UR UR4, R0.reuse ;  /* 0x00000000000472ca */ /* 0x040fe200000e0000 */
[----:B------:R-:W-:Y:S01]  /*c740*/  VIADD R0, R0, 0x10 ;  /* 0x0000001000007836 */ /* 0x000fe20000000000 */
[----:B------:R-:W-:Y:S04]  /*c750*/  LOP3.LUT R17, R17, 0x3, RZ, 0xc0, !PT ;  /* 0x0000000311117812 */ /* 0x000fe800078ec0ff */
        /* <DEDUP_REMOVED lines=20> */
.L_x_3560:
        /* <DEDUP_REMOVED lines=26> */
.L_x_3561:
        /* <DEDUP_REMOVED lines=23> */
.L_x_3562:
[----:B------:R-:W-:Y:S05]  /*cbb0*/  WARPSYNC.ALL ;  /* 0x0000000000007948 */ /* 0x000fea0003800000 */
[----:B------:R-:W-:Y:S11]  /*cbc0*/  R2UR UR4, R16 ;  /* 0x00000000100472ca */ /* 0x000ff600000e0000 */
[----:B------:R-:W-:Y:S02]  /*cbd0*/  @!UPT UIADD3 URZ, UPT, UPT, URZ, URZ, URZ ;  /* 0x000000fffffff290 */ /* 0x000fe4000fffe0ff */
[----:B------:R4:W-:Y:S02]  /*cbe0*/  STTM.x8 tmem[UR4+0x30], R24 ;  /* 0x00003018000079ed */ /* 0x0009e400081c0004 */
.L_x_3558:
[----:B------:R-:W5:Y:S01]  /*cbf0*/  LDL.LU R0, [R1+0x4] ;  /* 0x0000040001007983 */ /* 0x000f620000300800 */
[----:B------:R-:W-:Y:S01]  /*cc00*/  BSSY.RECONVERGENT B0, `(.L_x_3563) ;  /* 0x0000006000007945 */ /* 0x000fe20003800200 */
[----:B------:R-:W1:Y:S01]  /*cc10*/  FENCE.VIEW.ASYNC.T ;  /* 0x00000000000073c6 */ /* 0x000e620000000200 */
[----:B-----5:R-:W-:Y:S11]  /*cc20*/  ISETP.NE.AND P0, PT, R0, 0x3, PT ;  /* 0x000000030000780c */ /* 0x020ff60003f05270 */
[----:B------:R-:W-:Y:S02]  /*cc30*/  @!UPT UIADD3 URZ, UPT, UPT, URZ, URZ, URZ ;  /* 0x000000fffffff290 */ /* 0x000fe4000fffe0ff */
[----:B-1----:R-:W-:Y:S05]  /*cc40*/  @!P0 BRA `(.L_x_3564) ;  /* 0x0000000000048947 */ /* 0x002fea0003800000 */
[----:B------:R-:W-:Y:S05]  /*cc50*/  BPT.TRAP 0x1 ;  /* 0x000000040000795c */ /* 0x000fea0000300000 */
.L_x_3564:
[----:B------:R-:W-:Y:S05]  /*cc60*/  BSYNC.RECONVERGENT B0 ;  /* 0x0000000000007941 */ /* 0x000fea0003800200 */
.L_x_3563:
[----:B------:R1:W-:Y:S01]  /*cc70*/  SYNCS.ARRIVE.TRANS64.A1T0 RZ, [R56+URZ+0x24880], RZ ;  /* 0x024880ff38ff79a7 */ /* 0x0003e200081000ff */
[----:B------:R-:W-:Y:S04]  /*cc80*/  BSSY.RECONVERGENT B0, `(.L_x_3565) ;  /* 0x0000004000007945 */ /* 0x000fe80003800200 */
[----:B------:R-:W-:Y:S05]  /*cc90*/  @!P0 BRA `(.L_x_3566) ;  /* 0x0000000000088947 */ /* 0x000fea0003800000 */
[----:B------:R-:W-:Y:S05]  /*cca0*/  BPT.TRAP 0x1 ;  /* 0x000000040000795c */ /* 0x000fea0000300000 */
[----:B------:R-:W-:Y:S05]  /*ccb0*/  BPT.TRAP 0x1 ;  /* 0x000000040000795c */ /* 0x000fea0000300000 */
.L_x_3566:
[----:B------:R-:W-:Y:S05]  /*ccc0*/  BSYNC.RECONVERGENT B0 ;  /* 0x0000000000007941 */ /* 0x000fea0003800200 */
.L_x_3565:
[----:B------:R-:W-:Y:S01]  /*ccd0*/  IADD3 R0, PT, PT, R56, 0x24858, RZ ;  /* 0x0002485838007810 */ /* 0x000fe20007ffe0ff */
[----:B------:R-:W-:Y:S03]  /*cce0*/  BSSY.RECONVERGENT B0, `(.L_x_3567) ;  /* 0x0000005000007945 */ /* 0x000fe60003800200 */
[----:B------:R-:W-:Y:S04]  /*ccf0*/  PRMT R0, R57, 0x654, R0 ;  /* 0x0000065439007816 */ /* 0x000fe80000000000 */
[----:B------:R1:W-:Y:S01]  /*cd00*/  SYNCS.ARRIVE.TRANS64.RED.A1T0 RZ, [R0+URZ], RZ ;  /* 0x000000ff00ff79a7 */ /* 0x0003e200081004ff */
[----:B------:R-:W-:Y:S05]  /*cd10*/  @!P0 BRA `(.L_x_3568) ;  /* 0x0000000000048947 */ /* 0x000fea0003800000 */
[----:B------:R-:W-:Y:S05]  /*cd20*/  BPT.TRAP 0x1 ;  /* 0x000000040000795c */ /* 0x000fea0000300000 */
.L_x_3568:
[----:B------:R-:W-:Y:S05]  /*cd30*/  BSYNC.RECONVERGENT B0 ;  /* 0x0000000000007941 */ /* 0x000fea0003800200 */
.L_x_3567:
[----:B-1----:R-:W-:Y:S01]  /*cd40*/  IADD3 R0, PT, PT, R56, 0x24838, RZ ;  /* 0x0002483838007810 */ /* 0x002fe20007ffe0ff */
[----:B------:R-:W-:Y:S03]  /*cd50*/  BSSY.RECONVERGENT B0, `(.L_x_3569) ;  /* 0x0000005000007945 */ /* 0x000fe60003800200 */
[----:B------:R-:W-:Y:S04]  /*cd60*/  PRMT R57, R57, 0x654, R0 ;  /* 0x0000065439397816 */ /* 0x000fe80000000000 */
[----:B------:R1:W-:Y:S01]  /*cd70*/  SYNCS.ARRIVE.TRANS64.RED.A1T0 RZ, [R57+URZ], RZ ;  /* 0x000000ff39ff79a7 */ /* 0x0003e200081004ff */
[----:B------:R-:W-:Y:S05]  /*cd80*/  @!P0 BRA `(.L_x_3570) ;  /* 0x0000000000048947 */ /* 0x000fea0003800000 */
[----:B------:R-:W-:Y:S05]  /*cd90*/  BPT.TRAP 0x1 ;  /* 0x000000040000795c */ /* 0x000fea0000300000 */
.L_x_3570:
[----:B------:R-:W-:Y:S05]  /*cda0*/  BSYNC.RECONVERGENT B0 ;  /* 0x0000000000007941 */ /* 0x000fea0003800200 */
.L_x_3569:
[----:B------:R-:W5:Y:S01]  /*cdb0*/  LDL R0, [R1+0x18] ;  /* 0x0000180001007983 */ /* 0x000f620000100800 */
[----:B------:R-:W-:Y:S01]  /*cdc0*/  BSSY B0, `(.L_x_3571) ;  /* 0x0000004000007945 */ /* 0x000fe20003800000 */
[----:B-----5:R-:W-:Y:S04]  /*cdd0*/  SHF.L.U32 R0, R0, 0x1f, RZ ;  /* 0x0000001f00007819 */ /* 0x020fe800000006ff */
[----:B------:R-:W5:Y:S02]  /*cde0*/  SYNCS.PHASECHK.TRANS64.TRYWAIT P1, [R56+URZ+0x24840], R0 ;  /* 0x02484000380075a7 */ /* 0x000f6400080211ff */
[----:B-----5:R-:W-:Y:S05]  /*cdf0*/  @!P1 BRA `(.L_x_3572) ;  /* 0x00000048008c9947 */ /* 0x020fea0003800000 */
.L_x_3672:
[----:B------:R-:W-:Y:S05]  /*ce00*/  BSYNC B0 ;  /* 0x0000000000007941 */ /* 0x000fea0003800000 */
.L_x_3571:
[----:B------:R-:W-:Y:S04]  /*ce10*/  BSSY.RECONVERGENT B0, `(.L_x_3573) ;  /* 0x0000003000007945 */ /* 0x000fe80003800200 */
[----:B------:R-:W-:Y:S05]  /*ce20*/  @!P0 BRA `(.L_x_3574) ;  /* 0x0000000000048947 */ /* 0x000fea0003800000 */
[----:B------:R-:W-:Y:S05]  /*ce30*/  BPT.TRAP 0x1 ;  /* 0x000000040000795c */ /* 0x000fea0000300000 */
.L_x_3574:
[----:B------:R-:W-:Y:S05]  /*ce40*/  BSYNC.RECONVERGENT B0 ;  /* 0x0000000000007941 */ /* 0x000fea0003800200 */
.L_x_3573:
[----:B------:R-:W5:Y:S01]  /*ce50*/  LDL R0, [R1+0x28] ;  /* 0x0000280001007983 */ /* 0x000f620000100800 */
[----:B------:R-:W-:Y:S01]  /*ce60*/  BSSY B0, `(.L_x_3575) ;  /* 0x0000004000007945 */ /* 0x000fe20003800000 */
[----:B-----5:R-:W-:Y:S04]  /*ce70*/  SHF.L.U32 R0, R0, 0x1f, RZ ;  /* 0x0000001f00007819 */ /* 0x020fe800000006ff */
[----:B------:R-:W5:Y:S02]  /*ce80*/  SYNCS.PHASECHK.TRANS64.TRYWAIT P1, [R56+URZ+0x24860], R0 ;  /* 0x02486000380075a7 */ /* 0x000f6400080211ff */
[----:B-----5:R-:W-:Y:S05]  /*ce90*/  @!P1 BRA `(.L_x_3576) ;  /* 0x0000004800789947 */ /* 0x020fea0003800000 */
.L_x_3673:
[----:B------:R-:W-:Y:S05]  /*cea0*/  BSYNC B0 ;  /* 0x0000000000007941 */ /* 0x000fea0003800000 */
.L_x_3575:
[----:B------:R-:W-:Y:S04]  /*ceb0*/  BSSY.RECONVERGENT B0, `(.L_x_3577) ;  /* 0x0000003000007945 */ /* 0x000fe80003800200 */
[----:B------:R-:W-:Y:S05]  /*cec0*/  @!P0 BRA `(.L_x_3578) ;  /* 0x0000000000048947 */ /* 0x000fea0003800000 */
[----:B------:R-:W-:Y:S05]  /*ced0*/  BPT.TRAP 0x1 ;  /* 0x000000040000795c */ /* 0x000fea0000300000 */
.L_x_3578:
[----:B------:R-:W-:Y:S05]  /*cee0*/  BSYNC.RECONVERGENT B0 ;  /* 0x0000000000007941 */ /* 0x000fea0003800200 */
.L_x_3577:
[----:B------:R-:W5:Y:S01]  /*cef0*/  LDL R0, [R1+0x24] ;  /* 0x0000240001007983 */ /* 0x000f620000100800 */
[----:B------:R-:W-:Y:S02]  /*cf00*/  MOV R3, 0x400 ;  /* 0x0000040000037802 */ /* 0x000fe40000000f00 */
[----:B------:R-:W-:Y:S01]  /*cf10*/  SHF.R.U32.HI R16, RZ, 0x3, R58 ;  /* 0x00000003ff107819 */ /* 0x000fe2000001163a */
[----:B------:R-:W1:Y:S01]  /*cf20*/  S2R R2, SR_CgaCtaId ;  /* 0x0000000000027919 */ /* 0x000e620000008800 */
[----:B-----5:R-:W-:Y:S02]  /*cf30*/  SHF.L.U32 R0, R0, 0x1f, RZ ;  /* 0x0000001f00007819 */ /* 0x020fe400000006ff */
[----:B-1----:R-:W-:Y:S01]  /*cf40*/  LEA R2, R2, R3, 0x18 ;  /* 0x0000000302027211 */ /* 0x002fe200078ec0ff */
[----:B------:R-:W-:Y:S03]  /*cf50*/  IMAD.U32 R3, R58, 0x10000, RZ ;  /* 0x000100003a037824 */ /* 0x000fe600078e00ff */
[----:B------:R-:W1:Y:S02]  /*cf60*/  SYNCS.PHASECHK.TRANS64.TRYWAIT P0, [R2+URZ+0x24898], R0 ;  /* 0x02489800020075a7 */ /* 0x000e6400080011ff */
[----:B------:R-:W-:Y:S04]  /*cf70*/  LOP3.LUT R16, R3, 0x600010, R16, 0xc8, !PT ;  /* 0x0060001003107812 */ /* 0x000fe800078ec810 */
[----:B------:R-:W-:Y:S01]  /*cf80*/  LOP3.LUT R3, R16, 0x100, RZ, 0xfc, !PT ;  /* 0x0000010010037812 */ /* 0x000fe200078efcff */
[----:B-1----:R-:W-:Y:S06]  /*cf90*/  @!P0 BRA `(.L_x_3579) ;  /* 0x00000048004c8947 */ /* 0x002fec0003800000 */
.L_x_3674:
        /* <DEDUP_REMOVED lines=25> */
.L_x_3580:
[----:B------:R-:W-:Y:S01]  /*d130*/  LOP3.LUT R0, R16, 0xa0, RZ, 0xfc, !PT ;  /* 0x000000a010007812 */ /* 0x000fe200078efcff */
[----:B------:R-:W-:Y:S05]  /*d140*/  WARPSYNC.ALL ;  /* 0x0000000000007948 */ /* 0x000fea0003800000 */
[----:B------:R-:W-:Y:S01]  /*d150*/  R2UR UR6, R0 ;  /* 0x00000000000672ca */ /* 0x000fe200000e0000 */
[----:B------:R-:W1:Y:S01]  /*d160*/  S2R R8, SR_TID.X ;  /* 0x0000000000087919 */ /* 0x000e620000002100 */
[----:B------:R-:W2:Y:S01]  /*d170*/  S2UR UR38, SR_CgaCtaId ;  /* 0x00000000002679c3 */ /* 0x000ea20000008800 */
[----:B------:R-:W-:Y:S01]  /*d180*/  UMOV UR37, 0x400 ;  /* 0x0000040000257882 */ /* 0x000fe20000000000 */
[--C-:B-1----:R-:W-:Y:S01]  /*d190*/  SHF.R.U32.HI R2, RZ, 0x1, R8.reuse ;  /* 0x00000001ff027819 */ /* 0x102fe20000011608 */
[----:B--2---:R-:W-:Y:S01]  /*d1a0*/  ULEA UR37, UR38, UR37, 0x18 ;  /* 0x0000002526257291 */ /* 0x004fe2000f8ec0ff */
[----:B------:R-:W-:Y:S02]  /*d1b0*/  IMAD.U32 R3, R8, 0x10000, RZ ;  /* 0x0001000008037824 */ /* 0x000fe400078e00ff */
[----:B------:R-:W-:Y:S02]  /*d1c0*/  LOP3.LUT R56, R2, 0x40, RZ, 0xc0, !PT ;  /* 0x0000004002387812 */ /* 0x000fe400078ec0ff */
[----:B------:R-:W-:Y:S02]  /*d1d0*/  SHF.R.U32.HI R2, RZ, 0x3, R8 ;  /* 0x00000003ff027819 */ /* 0x000fe40000011608 */
[----:B------:R-:W-:Y:S02]  /*d1e0*/  LOP3.LUT R8, R16, 0xc0, RZ, 0xfc, !PT ;  /* 0x000000c010087812 */ /* 0x000fe400078efcff */
[----:B------:R-:W-:Y:S01]  /*d1f0*/  LOP3.LUT R0, R3, 0x600010, R2, 0xc8, !PT ;  /* 0x0060001003007812 */ /* 0x000fe200078ec802 */
[----:B------:R-:W1:Y:S01]  /*d200*/  LDS.128 R4, [R56+UR37+0x24200] ;  /* 0x0242002538047984 */ /* 0x000e620008000c00 */
[----:B------:R-:W-:Y:S02]  /*d210*/  R2UR UR5, R8 ;  /* 0x00000000080572ca */ /* 0x000fe400000e0000 */
[----:B------:R-:W-:Y:S04]  /*d220*/  LOP3.LUT R0, R0, 0xe0, RZ, 0xfc, !PT ;  /* 0x000000e000007812 */ /* 0x000fe800078efcff */
[----:B------:R-:W-:Y:S01]  /*d230*/  R2UR UR4, R0 ;  /* 0x00000000000472ca */ /* 0x000fe200000e0000 */
[----:B------:R-:W2:Y:S08]  /*d240*/  LDS.128 R12, [R56+UR37+0x24210] ;  /* 0x02421025380c7984 */ /* 0x000eb00008000c00 */
[----:B------:R-:W3:Y:S08]  /*d250*/  LDS.128 R44, [R56+UR37+0x24220] ;  /* 0x02422025382c7984 */ /* 0x000ef00008000c00 */
[----:B------:R-:W4:Y:S08]  /*d260*/  LDS.128 R48, [R56+UR37+0x24230] ;  /* 0x0242302538307984 */ /* 0x000f300008000c00 */
[----:B------:R-:W5:Y:S01]  /*d270*/  LDS.128 R16, [R56+UR37+0x24280] ;  /* 0x0242802538107984 */ /* 0x000f620008000c00 */
[----:B-1----:R-:W-:Y:S07]  /*d280*/  FADD2 R4, R28.F32x2.HI_LO, R4.F32x2.HI_LO ;  /* 0x000000041c04724b */ /* 0x002fee0000000000 */
[----:B------:R-:W-:Y:S01]  /*d290*/  LDS.128 R52, [R56+UR37+0x242a0] ;  /* 0x0242a02538347984 */ /* 0x000fe20008000c00 */
[----:B------:R-:W-:Y:S02]  /*d2a0*/  FADD2 R2, R30.F32x2.HI_LO, R6.F32x2.HI_LO ;  /* 0x000000061e02724b */ /* 0x000fe40000000000 */
[----:B------:R-:W-:Y:S02]  /*d2b0*/  FMUL2 R6, R4.F32x2.HI_LO, R110.F32x2.HI_LO ;  /* 0x0000006e0406724a */ /* 0x000fe40000000000 */
[----:B------:R-:W-:Y:S02]  /*d2c0*/  FMUL2 R8, R2.F32x2.HI_LO, R108.F32x2.HI_LO ;  /* 0x0000006c0208724a */ /* 0x000fe40000000000 */
[----:B--2---:R-:W-:Y:S01]  /*d2d0*/  FADD2 R4, R32.F32x2.HI_LO, R12.F32x2.HI_LO ;  /* 0x0000000c2004724b */ /* 0x004fe20000000000 */
[----:B------:R-:W-:Y:S01]  /*d2e0*/  F2FP.F16.F32.PACK_AB R0, R7, R6 ;  /* 0x000000060700723e */ /* 0x000fe200000000ff */
[----:B------:R-:W-:Y:S01]  /*d2f0*/  FADD2 R2, R34.F32x2.HI_LO, R14.F32x2.HI_LO ;  /* 0x0000000e2202724b */ /* 0x000fe20000000000 */
[----:B------:R-:W-:Y:S01]  /*d300*/  F2FP.F16.F32.PACK_AB R6, R9, R8 ;  /* 0x000000080906723e */ /* 0x000fe200000000ff */
[----:B------:R-:W1:Y:S01]  /*d310*/  LDS.128 R12, [R56+UR37+0x24290] ;  /* 0x02429025380c7984 */ /* 0x000e620008000c00 */
[----:B------:R-:W-:Y:S01]  /*d320*/  PRMT R105, R0, 0x7632, R105 ;  /* 0x0000763200697816 */ /* 0x000fe20000000069 */
[----:B------:R-:W-:Y:S01]  /*d330*/  FMUL2 R8, R2.F32x2.HI_LO, R100.F32x2.HI_LO ;  /* 0x000000640208724a */ /* 0x000fe20000000000 */
[----:B------:R-:W-:Y:S01]  /*d340*/  PRMT R111, R6, 0x7632, R111 ;  /* 0x00007632066f7816 */ /* 0x000fe2000000006f */
[----:B---3--:R-:W-:Y:S01]  /*d350*/  FADD2 R2, R38.F32x2.HI_LO, R46.F32x2.HI_LO ;  /* 0x0000002e2602724b */ /* 0x008fe20000000000 */
[----:B------:R-:W-:Y:S01]  /*d360*/  PRMT R106, R6, 0x7610, R106 ;  /* 0x00007610066a7816 */ /* 0x000fe2000000006a */
[----:B------:R-:W-:Y:S01]  /*d370*/  FADD2 R6, R36.F32x2.HI_LO, R44.F32x2.HI_LO ;  /* 0x0000002c2406724b */ /* 0x000fe20000000000 */
[----:B------:R-:W-:Y:S01]  /*d380*/  PRMT R108, R0, 0x7610, R108 ;  /* 0x00007610006c7816 */ /* 0x000fe2000000006c */
[----:B------:R-:W5:Y:S01]  /*d390*/  LDTM.x16 R20, tmem[UR6] ;  /* 0x00000006001479ee */ /* 0x000f620008240000 */
[----:B------:R-:W-:Y:S01]  /*d3a0*/  F2FP.F16.F32.PACK_AB R0, R9, R8 ;  /* 0x000000080900723e */ /* 0x000fe200000000ff */
[----:B------:R-:W-:Y:S01]  /*d3b0*/  FMUL2 R4, R4.F32x2.HI_LO, R102.F32x2.HI_LO ;  /* 0x000000660404724a */ /* 0x000fe20000000000 */
[----:B------:R-:W2:Y:S01]  /*d3c0*/  LDS.128 R44, [R56+UR37+0x242b0] ;  /* 0x0242b025382c7984 */ /* 0x000ea20008000c00 */
[----:B------:R-:W-:Y:S01]  /*d3d0*/  FMUL2 R10, R6.F32x2.HI_LO, R76.F32x2.HI_LO ;  /* 0x0000004c060a724a */ /* 0x000fe20000000000 */
[----:B------:R-:W-:Y:S01]  /*d3e0*/  PRMT R110, R0, 0x7632, R110 ;  /* 0x00007632006e7816 */ /* 0x000fe2000000006e */
[----:B----4-:R-:W-:Y:S01]  /*d3f0*/  FADD2 R6, R40.F32x2.HI_LO, R48.F32x2.HI_LO ;  /* 0x000000302806724b */ /* 0x010fe20000000000 */
[----:B------:R-:W-:Y:S01]  /*d400*/  F2FP.F16.F32.PACK_AB R4, R5, R4 ;  /* 0x000000040504723e */ /* 0x000fe200000000ff */
[----:B------:R-:W-:Y:S01]  /*d410*/  FMUL2 R8, R2.F32x2.HI_LO, R96.F32x2.HI_LO ;  /* 0x000000600208724a */ /* 0x000fe20000000000 */
[----:B------:R-:W-:Y:S01]  /*d420*/  PRMT R102, R0, 0x7610, R102 ;  /* 0x0000761000667816 */ /* 0x000fe20000000066 */
[----:B------:R-:W-:Y:S01]  /*d430*/  FADD2 R2, R42.F32x2.HI_LO, R50.F32x2.HI_LO ;  /* 0x000000322a02724b */ /* 0x000fe20000000000 */
[C---:B------:R-:W-:Y:S01]  /*d440*/  PRMT R101, R4.reuse, 0x7632, R101 ;  /* 0x0000763204657816 */ /* 0x040fe20000000065 */
[----:B------:R-:W3:Y:S01]  /*d450*/  S2R R49, SR_TID.X ;  /* 0x0000000000317919 */ /* 0x000ee20000002100 */
[----:B------:R-:W-:Y:S02]  /*d460*/  PRMT R103, R4, 0x7610, R103 ;  /* 0x0000761004677816 */ /* 0x000fe40000000067 */
[----:B------:R-:W-:Y:S01]  /*d470*/  F2FP.F16.F32.PACK_AB R4, R11, R10 ;  /* 0x0000000a0b04723e */ /* 0x000fe200000000ff */
[----:B------:R-:W4:Y:S01]  /*d480*/  LDS.128 R40, [R56+UR37+0x24300] ;  /* 0x0243002538287984 */ /* 0x000f220008000c00 */
[----:B------:R-:W-:Y:S01]  /*d490*/  F2FP.F16.F32.PACK_AB R0, R9, R8 ;  /* 0x000000080900723e */ /* 0x000fe200000000ff */
[----:B------:R-:W-:Y:S01]  /*d4a0*/  FMUL2 R10, R6.F32x2.HI_LO, R74.F32x2.HI_LO ;  /* 0x0000004a060a724a */ /* 0x000fe20000000000 */
[----:B------:R-:W-:Y:S01]  /*d4b0*/  PRMT R96, R4, 0x7632, R96 ;  /* 0x0000763204607816 */ /* 0x000fe20000000060 */
[----:B------:R-:W-:Y:S01]  /*d4c0*/  FMUL2 R8, R2.F32x2.HI_LO, R92.F32x2.HI_LO ;  /* 0x0000005c0208724a */ /* 0x000fe20000000000 */
[----:B------:R-:W-:Y:S02]  /*d4d0*/  PRMT R100, R4, 0x7610, R100 ;  /* 0x0000761004647816 */ /* 0x000fe40000000064 */
[----:B------:R-:W-:Y:S01]  /*d4e0*/  F2FP.F16.F32.PACK_AB R4, R11, R10 ;  /* 0x0000000a0b04723e */ /* 0x000fe200000000ff */
[----:B-----5:R-:W-:Y:S01]  /*d4f0*/  FADD2 R6, R20.F32x2.HI_LO, R16.F32x2.HI_LO ;  /* 0x000000101406724b */ /* 0x020fe20000000000 */
[----:B------:R-:W-:Y:S01]  /*d500*/  PRMT R109, R0, 0x7632, R109 ;  /* 0x00007632006d7816 */ /* 0x000fe2000000006d */
[----:B------:R-:W-:Y:S01]  /*d510*/  FADD2 R2, R22.F32x2.HI_LO, R18.F32x2.HI_LO ;  /* 0x000000121602724b */ /* 0x000fe20000000000 */
[----:B------:R-:W-:Y:S01]  /*d520*/  PRMT R97, R0, 0x7610, R97 ;  /* 0x0000761000617816 */ /* 0x000fe20000000061 */
[----:B------:R-:W-:Y:S01]  /*d530*/  LDS.128 R36, [R56+UR37+0x24310] ;  /* 0x0243102538247984 */ /* 0x000fe20008000c00 */
[----:B------:R-:W-:Y:S01]  /*d540*/  F2FP.F16.F32.PACK_AB R0, R9, R8 ;  /* 0x000000080900723e */ /* 0x000fe200000000ff */
[----:B------:R-:W-:Y:S01]  /*d550*/  FMUL2 R8, R6.F32x2.HI_LO, R72.F32x2.HI_LO ;  /* 0x000000480608724a */ /* 0x000fe20000000000 */
[----:B------:R-:W-:Y:S01]  /*d560*/  PRMT R92, R4, 0x7632, R92 ;  /* 0x00007632045c7816 */ /* 0x000fe2000000005c */
[----:B------:R-:W-:Y:S01]  /*d570*/  FMUL2 R6, R2.F32x2.HI_LO, R88.F32x2.HI_LO ;  /* 0x000000580206724a */ /* 0x000fe20000000000 */
[----:B------:R-:W-:Y:S01]  /*d580*/  PRMT R93, R4, 0x7610, R93 ;  /* 0x00007610045d7816 */ /* 0x000fe2000000005d */
[----:B-1----:R-:W-:Y:S01]  /*d590*/  FADD2 R4, R24.F32x2.HI_LO, R12.F32x2.HI_LO ;  /* 0x0000000c1804724b */ /* 0x002fe20000000000 */
[----:B------:R-:W-:Y:S01]  /*d5a0*/  PRMT R107, R0, 0x7632, R107 ;  /* 0x00007632006b7816 */ /* 0x000fe2000000006b */
[----:B------:R-:W-:Y:S01]  /*d5b0*/  FADD2 R2, R26.F32x2.HI_LO, R14.F32x2.HI_LO ;  /* 0x0000000e1a02724b */ /* 0x000fe20000000000 */
[----:B------:R-:W-:Y:S01]  /*d5c0*/  PRMT R89, R0, 0x7610, R89 ;  /* 0x0000761000597816 */ /* 0x000fe20000000059 */
[----:B------:R-:W4:Y:S01]  /*d5d0*/  LDTM.x16 R12, tmem[UR5] ;  /* 0x00000005000c79ee */ /* 0x000f220008240000 */
[----:B------:R-:W-:Y:S01]  /*d5e0*/  F2FP.F16.F32.PACK_AB R0, R9, R8 ;  /* 0x000000080900723e */ /* 0x000fe200000000ff */
[----:B------:R-:W1:Y:S01]  /*d5f0*/  LDS.128 R56, [R56+UR37+0x24320] ;  /* 0x0243202538387984 */ /* 0x000e620008000c00 */
[----:B------:R-:W-:Y:S01]  /*d600*/  F2FP.F16.F32.PACK_AB R6, R7, R6 ;  /* 0x000000060706723e */ /* 0x000fe200000000ff */
[----:B------:R-:W-:Y:S01]  /*d610*/  FMUL2 R8, R2.F32x2.HI_LO, R84.F32x2.HI_LO ;  /* 0x000000540208724a */ /* 0x000fe20000000000 */
[----:B------:R-:W-:Y:S01]  /*d620*/  PRMT R77, R0, 0x7632, R77 ;  /* 0x00007632004d7816 */ /* 0x000fe2000000004d */
[----:B------:R-:W-:Y:S01]  /*d630*/  FADD2 R2, R30.F32x2.HI_LO, R54.F32x2.HI_LO ;  /* 0x000000361e02724b */ /* 0x000fe20000000000 */
[----:B------:R-:W-:Y:S01]  /*d640*/  PRMT R85, R6, 0x7632, R85 ;  /* 0x0000763206557816 */ /* 0x000fe20000000055 */
[----:B------:R-:W-:Y:S01]  /*d650*/  FMUL2 R4, R4.F32x2.HI_LO, R70.F32x2.HI_LO ;  /* 0x000000460404724a */ /* 0x000fe20000000000 */
[----:B------:R-:W-:Y:S01]  /*d660*/  PRMT R84, R6, 0x7610, R84 ;  /* 0x0000761006547816 */ /* 0x000fe20000000054 */
[----:B------:R-:W-:Y:S01]  /*d670*/  FADD2 R6, R28.F32x2.HI_LO, R52.F32x2.HI_LO ;  /* 0x000000341c06724b */ /* 0x000fe20000000000 */
[----:B------:R-:W-:Y:S02]  /*d680*/  PRMT R88, R0, 0x7610, R88 ;  /* 0x0000761000587816 */ /* 0x000fe40000000058 */
[----:B------:R-:W-:Y:S01]  /*d690*/  F2FP.F16.F32.PACK_AB R0, R9, R8 ;  /* 0x000000080900723e */ /* 0x000fe200000000ff */
[----:B------:R-:W-:Y:S01]  /*d6a0*/  FMUL2 R8, R2.F32x2.HI_LO, R80.F32x2.HI_LO ;  /* 0x000000500208724a */ /* 0x000fe20000000000 */
[----:B---3--:R-:W-:Y:S01]  /*d6b0*/  SHF.R.U32.HI R81, RZ, 0x1, R49 ;  /* 0x00000001ff517819 */ /* 0x008fe20000011631 */
[----:B------:R-:W-:Y:S01]  /*d6c0*/  FMUL2 R10, R6.F32x2.HI_LO, R68.F32x2.HI_LO ;  /* 0x00000044060a724a */ /* 0x000fe20000000000 */
[----:B------:R-:W-:Y:S01]  /*d6d0*/  F2FP.F16.F32.PACK_AB R4, R5, R4 ;  /* 0x000000040504723e */ /* 0x000fe200000000ff */
[----:B--2---:R-:W-:Y:S01]  /*d6e0*/  FADD2 R2, R34.F32x2.HI_LO, R46.F32x2.HI_LO ;  /* 0x0000002e2202724b */ /* 0x004fe20000000000 */
[----:B------:R-:W-:Y:S01]  /*d6f0*/  LOP3.LUT R81, R81, 0x40, RZ, 0xc0, !PT ;  /* 0x0000004051517812 */ /* 0x000fe200078ec0ff */
[----:B------:R-:W-:Y:S01]  /*d700*/  FADD2 R6, R32.F32x2.HI_LO, R44.F32x2.HI_LO ;  /* 0x0000002c2006724b */ /* 0x000fe20000000000 */
[C---:B------:R-:W-:Y:S02]  /*d710*/  PRMT R73, R4.reuse, 0x7632, R73 ;  /* 0x0000763204497816 */ /* 0x040fe40000000049 */
[----:B------:R-:W-:Y:S01]  /*d720*/  PRMT R76, R4, 0x7610, R76 ;  /* 0x00007610044c7816 */ /* 0x000fe2000000004c */
[----:B------:R-:W2:Y:S01]  /*d730*/  LDS.128 R52, [R81+UR37+0x24330] ;  /* 0x0243302551347984 */ /* 0x000ea20008000c00 */
[----:B------:R-:W-:Y:S01]  /*d740*/  F2FP.F16.F32.PACK_AB R4, R11, R10 ;  /* 0x0000000a0b04723e */ /* 0x000fe200000000ff */
[----:B------:R-:W-:Y:S01]  /*d750*/  FMUL2 R6, R6.F32x2.HI_LO, R66.F32x2.HI_LO ;  /* 0x000000420606724a */ /* 0x000fe20000000000 */
[C---:B------:R-:W-:Y:S02]  /*d760*/  PRMT R80, R0.reuse, 0x7632, R80 ;  /* 0x0000763200507816 */ /* 0x040fe40000000050 */
[----:B------:R-:W-:Y:S02]  /*d770*/  PRMT R75, R0, 0x7610, R75 ;  /* 0x00007610004b7816 */ /* 0x000fe4000000004b */
[----:B------:R-:W-:Y:S01]  /*d780*/  F2FP.F16.F32.PACK_AB R6, R7, R6 ;  /* 0x000000060706723e */ /* 0x000fe200000000ff */
[----:B------:R-:W3:Y:S01]  /*d790*/  LDS.128 R48, [R81+UR37+0x24380] ;  /* 0x0243802551307984 */ /* 0x000ee20008000c00 */
[----:B------:R-:W-:Y:S01]  /*d7a0*/  F2FP.F16.F32.PACK_AB R0, R9, R8 ;  /* 0x000000080900723e */ /* 0x000fe200000000ff */
[----:B------:R-:W-:Y:S01]  /*d7b0*/  FMUL2 R8, R2.F32x2.HI_LO, R78.F32x2.HI_LO ;  /* 0x0000004e0208724a */ /* 0x000fe20000000000 */
[----:B------:R-:W-:Y:S01]  /*d7c0*/  PRMT R69, R6, 0x7610, R69 ;  /* 0x0000761006457816 */ /* 0x000fe20000000045 */
[----:B----4-:R-:W-:Y:S01]  /*d7d0*/  FADD2 R2, R14.F32x2.HI_LO, R42.F32x2.HI_LO ;  /* 0x0000002a0e02724b */ /* 0x010fe20000000000 */
[C---:B------:R-:W-:Y:S02]  /*d7e0*/  PRMT R68, R4.reuse, 0x7632, R68 ;  /* 0x0000763204447816 */ /* 0x040fe40000000044 */
[----:B------:R-:W-:Y:S01]  /*d7f0*/  PRMT R72, R4, 0x7610, R72 ;  /* 0x0000761004487816 */ /* 0x000fe20000000048 */
[----:B------:R-:W-:Y:S01]  /*d800*/  FADD2 R4, R12.F32x2.HI_LO, R40.F32x2.HI_LO ;  /* 0x000000280c04724b */ /* 0x000fe20000000000 */
[C---:B------:R-:W-:Y:S01]  /*d810*/  PRMT R79, R0.reuse, 0x7632, R79 ;  /* 0x00007632004f7816 */ /* 0x040fe2000000004f */
[----:B------:R-:W4:Y:S01]  /*d820*/  LDS.128 R44, [R81+UR37+0x24390] ;  /* 0x02439025512c7984 */ /* 0x000f220008000c00 */
[----:B------:R-:W-:Y:S01]  /*d830*/  PRMT R71, R0, 0x7610, R71 ;  /* 0x0000761000477816 */ /* 0x000fe20000000047 */
[----:B------:R-:W-:Y:S01]  /*d840*/  FMUL2 R4, R4.F32x2.HI_LO, R64.F32x2.HI_LO ;  /* 0x000000400404724a */ /* 0x000fe20000000000 */
[----:B------:R-:W-:Y:S01]  /*d850*/  PRMT R64, R6, 0x7632, R64 ;  /* 0x0000763206407816 */ /* 0x000fe20000000040 */
[----:B------:R-:W-:Y:S01]  /*d860*/  FMUL2 R2, R2.F32x2.HI_LO, R82.F32x2.HI_LO ;  /* 0x000000520202724a */ /* 0x000fe20000000000 */
[----:B------:R-:W-:Y:S01]  /*d870*/  F2FP.F16.F32.PACK_AB R0, R9, R8 ;  /* 0x000000080900723e */ /* 0x000fe200000000ff */
[----:B-1----:R-:W-:Y:S02]  /*d880*/  FADD2 R20, R20.F32x2.HI_LO, R56.F32x2.HI_LO ;  /* 0x000000381414724b */ /* 0x002fe40000000000 */
[----:B------:R-:W1:Y:S01]  /*d890*/  LDS.128 R40, [R81+UR37+0x243a0] ;  /* 0x0243a02551287984 */ /* 0x000e620008000c00 */
[----:B------:R-:W-:Y:S01]  /*d8a0*/  PRMT R78, R0, 0x7632, R78 ;  /* 0x00007632004e7816 */ /* 0x000fe2000000004e */
[----:B------:R-:W-:Y:S01]  /*d8b0*/  FMUL2 R20, R20.F32x2.HI_LO, R94.F32x2.HI_LO ;  /* 0x0000005e1414724a */ /* 0x000fe20000000000 */
[----:B------:R-:W-:Y:S02]  /*d8c0*/  PRMT R67, R0, 0x7610, R67 ;  /* 0x0000761000437816 */ /* 0x000fe40000000043 */
[----:B------:R-:W-:Y:S01]  /*d8d0*/  F2FP.F16.F32.PACK_AB R0, R5, R4 ;  /* 0x000000040500723e */ /* 0x000fe200000000ff */
[----:B------:R-:W-:Y:S01]  /*d8e0*/  FADD2 R4, R16.F32x2.HI_LO, R36.F32x2.HI_LO ;  /* 0x000000241004724b */ /* 0x000fe20000000000 */
[----:B------:R-:W-:Y:S01]  /*d8f0*/  F2FP.F16.F32.PACK_AB R32, R3, R2 ;  /* 0x000000020320723e */ /* 0x000fe200000000ff */
[----:B------:R-:W-:Y:S01]  /*d900*/  FADD2 R2, R18.F32x2.HI_LO, R38.F32x2.HI_LO ;  /* 0x000000261202724b */ /* 0x000fe20000000000 */
[----:B------:R-:W-:Y:S01]  /*d910*/  PRMT R33, R0, 0x7632, R33 ;  /* 0x0000763200217816 */ /* 0x000fe20000000021 */
[----:B------:R-:W-:Y:S01]  /*d920*/  FMUL2 R30, R4.F32x2.HI_LO, R86.F32x2.HI_LO ;  /* 0x00000056041e724a */ /* 0x000fe20000000000 */
[----:B------:R-:W-:Y:S01]  /*d930*/  PRMT R65, R0, 0x7610, R65 ;  /* 0x0000761000417816 */ /* 0x000fe20000000041 */
[----:B------:R-:W3:Y:S01]  /*d940*/  LDTM.x16 R4, tmem[UR4] ;  /* 0x00000004000479ee */ /* 0x000ee20008240000 */
[----:B------:R-:W-:Y:S01]  /*d950*/  F2FP.F16.F32.PACK_AB R20, R21, R20 ;  /* 0x000000141514723e */ /* 0x000fe200000000ff */
[----:B------:R-:W5:Y:S01]  /*d960*/  LDS.128 R36, [R81+UR37+0x243b0] ;  /* 0x0243b02551247984 */ /* 0x000f620008000c00 */
[----:B------:R-:W-:Y:S01]  /*d970*/  F2FP.F16.F32.PACK_AB R30, R31, R30 ;  /* 0x0000001e1f1e723e */ /* 0x000fe200000000ff */
[----:B------:R-:W-:Y:S01]  /*d980*/  FMUL2 R28, R2.F32x2.HI_LO, R62.F32x2.HI_LO ;  /* 0x0000003e021c724a */ /* 0x000fe20000000000 */
[----:B------:R-:W-:Y:S01]  /*d990*/  PRMT R74, R32, 0x7632, R74 ;  /* 0x00007632204a7816 */ /* 0x000fe2000000004a */
[--C-:B------:R-:W-:Y:S01]  /*d9a0*/  FADD2 R2, R22.F32x2.HI_LO, R58.reuse.F32x2.HI_LO ;  /* 0x0000003a1602724b */ /* 0x100fe20000000000 */
[----:B------:R-:W-:Y:S01]  /*d9b0*/  PRMT R59, R20, 0x7610, R59 ;  /* 0x00007610143b7816 */ /* 0x000fe2000000003b */
[----:B------:R-:W-:Y:S01]  /*d9c0*/  NOP ;  /* 0x0000000000007918 */ /* 0x000fe20000000000 */
[----:B------:R-:W-:Y:S01]  /*d9d0*/  F2FP.F16.F32.PACK_AB R0, R29, R28 ;  /* 0x0000001c1d00723e */ /* 0x000fe200000000ff */
[----:B------:R-:W5:Y:S01]  /*d9e0*/  LDL R31, [R1+0x2c] ;  /* 0x00002c00011f7983 */ /* 0x000f620000100800 */
[----:B------:R-:W-:Y:S01]  /*d9f0*/  PRMT R58, R30, 0x7632, R58 ;  /* 0x000076321e3a7816 */ /* 0x000fe2000000003a */
[----:B------:R-:W-:Y:S01]  /*da00*/  FMUL2 R28, R2.F32x2.HI_LO, R90.F32x2.HI_LO ;  /* 0x0000005a021c724a */ /* 0x000fe20000000000 */
[----:B------:R-:W-:Y:S01]  /*da10*/  PRMT R70, R0, 0x7632, R70 ;  /* 0x0000763200467816 */ /* 0x000fe20000000046 */
[----:B--2---:R-:W-:Y:S01]  /*da20*/  FADD2 R2, R26.F32x2.HI_LO, R54.F32x2.HI_LO ;  /* 0x000000361a02724b */ /* 0x004fe20000000000 */
[----:B------:R-:W-:Y:S01]  /*da30*/  PRMT R62, R0, 0x7610, R62 ;  /* 0x00007610003e7816 */ /* 0x000fe2000000003e */
[----:B------:R-:W2:Y:S01]  /*da40*/  LDL.LU.64 R26, [R1+0x8] ;  /* 0x00000800011a7983 */ /* 0x000ea20000300a00 */
[----:B------:R-:W-:Y:S01]  /*da50*/  F2FP.F16.F32.PACK_AB R0, R29, R28 ;  /* 0x0000001c1d00723e */ /* 0x000fe200000000ff */
[----:B------:R-:W-:Y:S01]  /*da60*/  FADD2 R22, R24.F32x2.HI_LO, R52.F32x2.HI_LO ;  /* 0x000000341816724b */ /* 0x000fe20000000000 */
[----:B------:R-:W-:Y:S02]  /*da70*/  PRMT R53, R20, 0x7632, R53 ;  /* 0x0000763214357816 */ /* 0x000fe40000000035 */
[----:B------:R-:W-:Y:S01]  /*da80*/  PRMT R66, R0, 0x7632, R66 ;  /* 0x0000763200427816 */ /* 0x000fe20000000042 */
[----:B------:R-:W-:Y:S01]  /*da90*/  FMUL2 R24, R22.F32x2.HI_LO, R112.F32x2.HI_LO ;  /* 0x000000701618724a */ /* 0x000fe20000000000 */
[----:B------:R-:W-:Y:S01]  /*daa0*/  PRMT R56, R0, 0x7610, R56 ;  /* 0x0000761000387816 */ /* 0x000fe20000000038 */
[----:B------:R-:W-:Y:S02]  /*dab0*/  FMUL2 R22, R2.F32x2.HI_LO, R98.F32x2.HI_LO ;  /* 0x000000620216724a */ /* 0x000fe40000000000 */
        /* <DEDUP_REMOVED lines=9> */
[----:B------:R-:W-:Y:S02]  /*db50*/  PRMT R52, R0, 0x7610, R52 ;  /* 0x0000761000347816 */ /* 0x000fe40000000034 */
[----:B------:R-:W-:Y:S01]  /*db60*/  F2FP.F16.F32.PACK_AB R0, R21, R20 ;  /* 0x000000141500723e */ /* 0x000fe200000000ff */
[----:B------:R-:W-:Y:S01]  /*db70*/  FMUL2 R2, R2.F32x2.HI_LO, R118.F32x2.HI_LO ;  /* 0x000000760202724a */ /* 0x000fe20000000000 */
[----:B------:R-:W-:Y:S01]  /*db80*/  PRMT R55, R4, 0x7610, R55 ;  /* 0x0000761004377816 */ /* 0x000fe20000000037 */
[----:B------:R-:W-:Y:S01]  /*db90*/  FADD2 R4, R8.F32x2.HI_LO, R44.F32x2.HI_LO ;  /* 0x0000002c0804724b */ /* 0x000fe20000000000 */
[C---:B------:R-:W-:Y:S02]  /*dba0*/  PRMT R57, R0.reuse, 0x7632, R57 ;  /* 0x0000763200397816 */ /* 0x040fe40000000039 */
[----:B------:R-:W-:Y:S01]  /*dbb0*/  PRMT R49, R0, 0x7610, R49 ;  /* 0x0000761000317816 */ /* 0x000fe20000000031 */
[----:B------:R-:W-:Y:S01]  /*dbc0*/  FMUL2 R4, R4.F32x2.HI_LO, R120.F32x2.HI_LO ;  /* 0x000000780404724a */ /* 0x000fe20000000000 */
[----:B------:R-:W-:Y:S01]  /*dbd0*/  F2FP.F16.F32.PACK_AB R0, R3, R2 ;  /* 0x000000020300723e */ /* 0x000fe200000000ff */
[----:B-1----:R-:W-:Y:S01]  /*dbe0*/  FADD2 R2, R14.F32x2.HI_LO, R42.F32x2.HI_LO ;  /* 0x0000002a0e02724b */ /* 0x002fe20000000000 */
[----:B------:R-:W-:Y:S02]  /*dbf0*/  F2FP.F16.F32.PACK_AB R6, R7, R6 ;  /* 0x000000060706723e */ /* 0x000fe400000000ff */
[----:B------:R-:W-:Y:S01]  /*dc00*/  PRMT R54, R0, 0x7632, R54 ;  /* 0x0000763200367816 */ /* 0x000fe20000000036 */
[----:B------:R-:W-:Y:S01]  /*dc10*/  FMUL2 R8, R2.F32x2.HI_LO, R122.F32x2.HI_LO ;  /* 0x0000007a0208724a */ /* 0x000fe20000000000 */
[----:B------:R-:W-:Y:S01]  /*dc20*/  PRMT R44, R0, 0x7610, R44 ;  /* 0x00007610002c7816 */ /* 0x000fe2000000002c */
[----:B------:R-:W-:Y:S01]  /*dc30*/  IMAD.MOV.U32 R0, RZ, RZ, 0x33334444 ;  /* 0x33334444ff007424 */ /* 0x000fe200078e00ff */
[----:B------:R-:W-:Y:S01]  /*dc40*/  F2FP.F16.F32.PACK_AB R4, R5, R4 ;  /* 0x000000040504723e */ /* 0x000fe200000000ff */
[----:B-----5:R-:W-:Y:S01]  /*dc50*/  FADD2 R2, R18.F32x2.HI_LO, R38.F32x2.HI_LO ;  /* 0x000000261202724b */ /* 0x020fe20000000000 */
[C---:B------:R-:W-:Y:S02]  /*dc60*/  PRMT R35, R6.reuse, 0x7632, R35 ;  /* 0x0000763206237816 */ /* 0x040fe40000000023 */
[----:B------:R-:W-:Y:S01]  /*dc70*/  PRMT R51, R6, 0x7610, R51 ;  /* 0x0000761006337816 */ /* 0x000fe20000000033 */
[----:B------:R-:W-:Y:S01]  /*dc80*/  FADD2 R6, R12.F32x2.HI_LO, R40.F32x2.HI_LO ;  /* 0x000000280c06724b */ /* 0x000fe20000000000 */
[----:B------:R-:W-:Y:S01]  /*dc90*/  PRMT R29, R4, 0x7632, R29 ;  /* 0x00007632041d7816 */ /* 0x000fe2000000001d */
[----:B------:R-:W-:Y:S01]  /*dca0*/  FMUL2 R2, R2.F32x2.HI_LO, R60.F32x2.HI_LO ;  /* 0x0000003c0202724a */ /* 0x000fe20000000000 */
[----:B------:R-:W-:Y:S01]  /*dcb0*/  PRMT R47, R4, 0x7610, R47 ;  /* 0x00007610042f7816 */ /* 0x000fe2000000002f */
[----:B------:R-:W-:Y:S02]  /*dcc0*/  FADD2 R4, R16.F32x2.HI_LO, R36.F32x2.HI_LO ;  /* 0x000000241004724b */ /* 0x000fe40000000000 */
[----:B------:R-:W-:Y:S05]  /*dcd0*/  FMUL2 R6, R6.F32x2.HI_LO, R124.F32x2.HI_LO ;  /* 0x0000007c0606724a */ /* 0x000fea0000000000 */
[----:B------:R-:W-:Y:S02]  /*dce0*/  F2FP.F16.F32.PACK_AB R7, R7, R6 ;  /* 0x000000060707723e */ /* 0x000fe400000000ff */
[----:B------:R-:W-:Y:S02]  /*dcf0*/  F2FP.F16.F32.PACK_AB R6, R9, R8 ;  /* 0x000000080906723e */ /* 0x000fe400000000ff */
[C---:B------:R-:W-:Y:S02]  /*dd00*/  PRMT R34, R7.reuse, 0x7632, R34 ;  /* 0x0000763207227816 */ /* 0x040fe40000000022 */
[----:B------:R-:W-:Y:S02]  /*dd10*/  PRMT R42, R7, 0x7610, R42 ;  /* 0x00007610072a7816 */ /* 0x000fe4000000002a */
[C---:B------:R-:W-:Y:S02]  /*dd20*/  PRMT R46, R6.reuse, 0x7632, R46 ;  /* 0x00007632062e7816 */ /* 0x040fe4000000002e */
[----:B------:R-:W-:Y:S01]  /*dd30*/  PRMT R40, R6, 0x7610, R40 ;  /* 0x0000761006287816 */ /* 0x000fe20000000028 */
[----:B------:R-:W-:Y:S05]  /*dd40*/  IMAD.SHL.U32 R43, R31, 0x4, RZ ;  /* 0x000000041f2b7824 */ /* 0x000fea00078e00ff */
[----:B------:R-:W-:Y:S01]  /*dd50*/  SHF.R.U64 R0, R0, R43, 0x123333 ;  /* 0x0012333300007419 */ /* 0x000fe2000000122b */
[----:B--2---:R-:W-:Y:S03]  /*dd60*/  FMUL2 R4, R4.F32x2.HI_LO, R26.F32x2.HI_LO ;  /* 0x0000001a0404724a */ /* 0x004fe60000000000 */
[----:B------:R-:W-:Y:S02]  /*dd70*/  LOP3.LUT R48, R0, 0x7, RZ, 0xc0, !PT ;  /* 0x0000000700307812 */ /* 0x000fe400078ec0ff */
[----:B------:R-:W-:Y:S02]  /*dd80*/  F2FP.F16.F32.PACK_AB R4, R5, R4 ;  /* 0x000000040504723e */ /* 0x000fe400000000ff */
[----:B------:R-:W-:Y:S02]  /*dd90*/  ISETP.NE.AND P0, PT, R48, 0x3, PT ;  /* 0x000000033000780c */ /* 0x000fe40003f05270 */
[----:B------:R-:W-:Y:S02]  /*dda0*/  F2FP.F16.F32.PACK_AB R0, R3, R2 ;  /* 0x000000020300723e */ /* 0x000fe400000000ff */
[C---:B------:R-:W-:Y:S02]  /*ddb0*/  PRMT R28, R4.reuse, 0x7632, R28 ;  /* 0x00007632041c7816 */ /* 0x040fe4000000001c */
[----:B------:R-:W-:Y:S02]  /*ddc0*/  PRMT R41, R4, 0x7610, R41 ;  /* 0x0000761004297816 */ /* 0x000fe40000000029 */
[C---:B------:R-:W-:Y:S02]  /*ddd0*/  PRMT R45, R0.reuse, 0x7632, R45 ;  /* 0x00007632002d7816 */ /* 0x040fe4000000002d */
[----:B------:R-:W-:Y:S03]  /*dde0*/  PRMT R39, R0, 0x7610, R39 ;  /* 0x0000761000277816 */ /* 0x000fe60000000027 */
[----:B------:R-:W-:Y:S05]  /*ddf0*/  @!P0 BRA `(.L_x_3581) ;  /* 0x0000000000088947 */ /* 0x000fea0003800000 */
[----:B------:R-:W-:Y:S05]  /*de00*/  BPT.TRAP 0x1 ;  /* 0x000000040000795c */ /* 0x000fea0000300000 */
[----:B------:R-:W-:Y:S05]  /*de10*/  BPT.TRAP 0x1 ;  /* 0x000000040000795c */ /* 0x000fea0000300000 */
.L_x_3581:
        /* <DEDUP_REMOVED lines=22> */
.L_x_3582:
[----:B------:R-:W-:Y:S01]  /*df80*/  LOP3.LUT R5, R101, 0xffff, RZ, 0xc0, !PT ;  /* 0x0000ffff65057812 */ /* 0x000fe200078ec0ff */
[----:B------:R-:W1:Y:S01]  /*df90*/  S2R R61, SR_TID.X ;  /* 0x00000000003d7919 */ /* 0x000e620000002100 */
[----:B------:R-:W-:Y:S01]  /*dfa0*/  LOP3.LUT R7, R96, 0xffff, RZ, 0xc0, !PT ;  /* 0x0000ffff60077812 */ /* 0x000fe200078ec0ff */
[----:B------:R-:W-:Y:S01]  /*dfb0*/  IMAD.MOV.U32 R60, RZ, RZ, 0x10 ;  /* 0x00000010ff3c7424 */ /* 0x000fe200078e00ff */
[----:B------:R-:W-:Y:S02]  /*dfc0*/  LOP3.LUT R9, R77, 0xffff, RZ, 0xc0, !PT ;  /* 0x0000ffff4d097812 */ /* 0x000fe400078ec0ff */
[----:B------:R-:W-:Y:S02]  /*dfd0*/  LOP3.LUT R10, R68, 0xffff, RZ, 0xc0, !PT ;  /* 0x0000ffff440a7812 */ /* 0x000fe400078ec0ff */
[C---:B-1----:R-:W-:Y:S01]  /*dfe0*/  LOP3.LUT P0, RZ, R61.reuse, 0x2, RZ, 0xc0, !PT ;  /* 0x000000023dff7812 */ /* 0x042fe2000780c0ff */
[C---:B------:R-:W-:Y:S01]  /*dff0*/  IMAD.SHL.U32 R6, R61.reuse, 0x40, RZ ;  /* 0x000000403d067824 */ /* 0x040fe200078e00ff */
[----:B------:R-:W-:Y:S01]  /*e000*/  SHF.R.U32.HI R38, RZ, 0x7, R61 ;  /* 0x00000007ff267819 */ /* 0x000fe2000001163d */
[C---:B------:R-:W-:Y:S01]  /*e010*/  IMAD.SHL.U32 R0, R61.reuse, 0x8, RZ ;  /* 0x000000083d007824 */ /* 0x040fe200078e00ff */
[----:B------:R-:W-:Y:S02]  /*e020*/  LOP3.LUT R3, R61, 0x1, RZ, 0xc0, !PT ;  /* 0x000000013d037812 */ /* 0x000fe400078ec0ff */
[----:B------:R-:W-:Y:S02]  /*e030*/  LOP3.LUT R2, R6, 0x1c0, RZ, 0xc0, !PT ;  /* 0x000001c006027812 */ /* 0x000fe400078ec0ff */
[----:B------:R-:W-:Y:S02]  /*e040*/  LOP3.LUT R38, R38, 0x1, RZ, 0xc0, !PT ;  /* 0x0000000126267812 */ /* 0x000fe400078ec0ff */
[----:B------:R-:W-:Y:S02]  /*e050*/  LOP3.LUT R2, R2, 0x38, R0, 0xf8, !PT ;  /* 0x0000003802027812 */ /* 0x000fe400078ef800 */
[----:B------:R-:W-:Y:S02]  /*e060*/  LOP3.LUT R0, R105, 0xffff, RZ, 0xc0, !PT ;  /* 0x0000ffff69007812 */ /* 0x000fe400078ec0ff */
[----:B------:R-:W-:Y:S02]  /*e070*/  LOP3.LUT R6, R2, 0x1e00, R6, 0xf8, !PT ;  /* 0x00001e0002067812 */ /* 0x000fe400078ef806 */
[----:B------:R-:W-:Y:S02]  /*e080*/  SEL R8, R60, 0xfffffff0, !P0 ;  /* 0xfffffff03c087807 */ /* 0x000fe40004000000 */
[----:B------:R-:W-:Y:S02]  /*e090*/  LEA R2, P1, R0, RZ, 0x10 ;  /* 0x000000ff00027211 */ /* 0x000fe400078280ff */
[----:B------:R-:W-:Y:S01]  /*e0a0*/  ISETP.NE.U32.AND P2, PT, R3, 0x1, PT ;  /* 0x000000010300780c */ /* 0x000fe20003f45070 */
[----:B------:R-:W-:Y:S01]  /*e0b0*/  IMAD R38, R8, R38, R6 ;  /* 0x0000002608267224 */ /* 0x000fe200078e0206 */
[----:B------:R-:W-:Y:S02]  /*e0c0*/  LEA R4, P0, R5, RZ, 0x10 ;  /* 0x000000ff05047211 */ /* 0x000fe400078080ff */
[----:B------:R-:W-:Y:S02]  /*e0d0*/  LEA.HI.X R3, R0, RZ, RZ, 0x10, P1 ;  /* 0x000000ff00037211 */ /* 0x000fe400008f84ff */
[----:B------:R-:W-:Y:S02]  /*e0e0*/  LOP3.LUT R8, R92, 0xffff, RZ, 0xc0, !PT ;  /* 0x0000ffff5c087812 */ /* 0x000fe400078ec0ff */
[----:B------:R-:W-:Y:S02]  /*e0f0*/  LEA R6, P1, R7, RZ, 0x10 ;  /* 0x000000ff07067211 */ /* 0x000fe400078280ff */
[----:B------:R-:W-:Y:S02]  /*e100*/  LEA.HI.X R5, R5, RZ, RZ, 0x10, P0 ;  /* 0x000000ff05057211 */ /* 0x000fe400000f84ff */
[----:B------:R-:W-:Y:S02]  /*e110*/  LOP3.LUT R24, R2, 0xffff, R108, 0xf8, !PT ;  /* 0x0000ffff02187812 */ /* 0x000fe400078ef86c */
[----:B------:R-:W-:Y:S02]  /*e120*/  LEA R2, P0, R8, RZ, 0x10 ;  /* 0x000000ff08027211 */ /* 0x000fe400078080ff */
[----:B------:R-:W-:Y:S02]  /*e130*/  LEA.HI.X R7, R7, RZ, RZ, 0x10, P1 ;  /* 0x000000ff07077211 */ /* 0x000fe400008f84ff */
[----:B------:R-:W-:Y:S02]  /*e140*/  LOP3.LUT R26, R4, 0xffff, R103, 0xf8, !PT ;  /* 0x0000ffff041a7812 */ /* 0x000fe400078ef867 */
[----:B------:R-:W-:Y:S02]  /*e150*/  LOP3.LUT R0, R73, 0xffff, RZ, 0xc0, !PT ;  /* 0x0000ffff49007812 */ /* 0x000fe400078ec0ff */
[----:B------:R-:W-:Y:S02]  /*e160*/  LEA R4, P1, R9, RZ, 0x10 ;  /* 0x000000ff09047211 */ /* 0x000fe400078280ff */
        /* <DEDUP_REMOVED lines=13> */
[----:B------:R-:W-:Y:S02]  /*e240*/  LOP3.LUT R0, R33, 0xffff, RZ, 0xc0, !PT ;  /* 0x0000ffff21007812 */ /* 0x000fe400078ec0ff */
[C---:B------:R-:W-:Y:S02]  /*e250*/  LEA R6, P0, R7.reuse, RZ, 0x10 ;  /* 0x000000ff07067211 */ /* 0x040fe400078080ff */
[----:B------:R-:W-:Y:S02]  /*e260*/  LEA.HI.X R3, R10, RZ, RZ, 0x10, P1 ;  /* 0x000000ff0a037211 */ /* 0x000fe400008f84ff */
[----:B------:R-:W-:Y:S02]  /*e270*/  LOP3.LUT R5, R58, 0xffff, RZ, 0xc0, !PT ;  /* 0x0000ffff3a057812 */ /* 0x000fe400078ec0ff */
[----:B------:R-:W-:Y:S02]  /*e280*/  LOP3.LUT R37, R8, 0xffff, R76, 0xf8, !PT ;  /* 0x0000ffff08257812 */ /* 0x000fe400078ef84c */
        /* <DEDUP_REMOVED lines=9> */
[----:B------:R-:W-:Y:S02]  /*e320*/  LOP3.LUT R0, R50, 0xffff, RZ, 0xc0, !PT ;  /* 0x0000ffff32007812 */ /* 0x000fe400078ec0ff */
[----:B------:R-:W-:Y:S02]  /*e330*/  LEA R2, P1, R3, RZ, 0x10 ;  /* 0x000000ff03027211 */ /* 0x000fe400078280ff */
[----:B------:R-:W-:Y:S02]  /*e340*/  LEA.HI.X R5, R5, RZ, RZ, 0x10, P0 ;  /* 0x000000ff05057211 */ /* 0x000fe400000f84ff */
[----:B------:R-:W-:Y:S02]  /*e350*/  LOP3.LUT R19, R7, 0xffff, R67, 0xf8, !PT ;  /* 0x0000ffff07137812 */ /* 0x000fe400078ef843 */
[----:B------:R-:W-:Y:S02]  /*e360*/  LOP3.LUT R7, R35, 0xffff, RZ, 0xc0, !PT ;  /* 0x0000ffff23077812 */ /* 0x000fe400078ec0ff */
[----:B------:R-:W-:Y:S02]  /*e370*/  LEA R10, P0, R0, RZ, 0x10 ;  /* 0x000000ff000a7211 */ /* 0x000fe400078080ff */
[----:B------:R-:W-:Y:S02]  /*e380*/  LEA.HI.X R3, R3, RZ, RZ, 0x10, P1 ;  /* 0x000000ff03037211 */ /* 0x000fe400008f84ff */
[----:B------:R-:W-:Y:S02]  /*e390*/  LOP3.LUT R15, R5, 0xffff, R62, 0xf8, !PT ;  /* 0x0000ffff050f7812 */ /* 0x000fe400078ef83e */
        /* <DEDUP_REMOVED lines=15> */
[C---:B------:R-:W-:Y:S02]  /*e490*/  LEA R2, P0, R0.reuse, RZ, 0x10 ;  /* 0x000000ff00027211 */ /* 0x040fe400078080ff */
[----:B------:R-:W-:Y:S02]  /*e4a0*/  LEA.HI.X R5, R3, RZ, RZ, 0x10, P1 ;  /* 0x000000ff03057211 */ /* 0x000fe400008f84ff */
[----:B------:R-:W-:Y:S01]  /*e4b0*/  LEA.HI.X R3, R0, RZ, RZ, 0x10, P0 ;  /* 0x000000ff00037211 */ /* 0x000fe200000f84ff */
[----:B------:R-:W-:Y:S01]  /*e4c0*/  IMAD.U32 R0, R111, 0x10000, RZ ;  /* 0x000100006f007824 */ /* 0x000fe200078e00ff */
[----:B------:R-:W-:Y:S02]  /*e4d0*/  LOP3.LUT R34, R8, 0xffff, R51, 0xf8, !PT ;  /* 0x0000ffff08227812 */ /* 0x000fe400078ef833 */
[----:B------:R-:W-:Y:S02]  /*e4e0*/  LOP3.LUT R8, R7, 0xffff, R44, 0xf8, !PT ;  /* 0x0000ffff07087812 */ /* 0x000fe400078ef82c */
[----:B------:R-:W-:Y:S01]  /*e4f0*/  LOP3.LUT R25, R25, R0, RZ, 0xfc, !PT ;  /* 0x0000000019197212 */ /* 0x000fe200078efcff */
[----:B------:R-:W-:Y:S01]  /*e500*/  IMAD.U32 R0, R85, 0x10000, RZ ;  /* 0x0001000055007824 */ /* 0x000fe200078e00ff */
[----:B------:R-:W-:Y:S01]  /*e510*/  LOP3.LUT R7, R3, 0xffff, R39, 0xf8, !PT ;  /* 0x0000ffff03077812 */ /* 0x000fe200078ef827 */
[----:B------:R-:W-:Y:S01]  /*e520*/  IMAD.U32 R3, R109, 0x10000, RZ ;  /* 0x000100006d037824 */ /* 0x000fe200078e00ff */
[----:B------:R-:W-:Y:S02]  /*e530*/  LOP3.LUT R28, R9, 0xffff, R49, 0xf8, !PT ;  /* 0x0000ffff091c7812 */ /* 0x000fe400078ef831 */
[----:B------:R-:W-:Y:S01]  /*e540*/  LOP3.LUT R31, R31, R0, RZ, 0xfc, !PT ;  /* 0x000000001f1f7212 */ /* 0x000fe200078efcff */
[----:B------:R-:W-:Y:S01]  /*e550*/  IMAD.U32 R0, R74, 0x10000, RZ ;  /* 0x000100004a007824 */ /* 0x000fe200078e00ff */
[----:B------:R-:W-:Y:S01]  /*e560*/  LOP3.LUT R21, R21, R3, RZ, 0xfc, !PT ;  /* 0x0000000315157212 */ /* 0x000fe200078efcff */
[----:B------:R-:W-:Y:S01]  /*e570*/  IMAD.U32 R3, R79, 0x10000, RZ ;  /* 0x000100004f037824 */ /* 0x000fe200078e00ff */
[----:B------:R-:W-:Y:S01]  /*e580*/  LOP3.LUT R30, R4, 0xffff, R42, 0xf8, !PT ;  /* 0x0000ffff041e7812 */ /* 0x000fe200078ef82a */
[----:B------:R-:W-:Y:S01]  /*e590*/  IMAD.U32 R4, R110, 0x10000, RZ ;  /* 0x000100006e047824 */ /* 0x000fe200078e00ff */
[----:B------:R-:W-:Y:S01]  /*e5a0*/  LOP3.LUT R13, R13, R0, RZ, 0xfc, !PT ;  /* 0x000000000d0d7212 */ /* 0x000fe200078efcff */
[----:B------:R-:W-:Y:S01]  /*e5b0*/  IMAD.U32 R0, R57, 0x10000, RZ ;  /* 0x0001000039007824 */ /* 0x000fe200078e00ff */
[----:B------:R-:W-:Y:S01]  /*e5c0*/  LOP3.LUT R17, R17, R3, RZ, 0xfc, !PT ;  /* 0x0000000311117212 */ /* 0x000fe200078efcff */
[----:B------:R-:W-:Y:S01]  /*e5d0*/  IMAD.U32 R3, R66, 0x10000, RZ ;  /* 0x0001000042037824 */ /* 0x000fe200078e00ff */
[----:B------:R-:W-:Y:S01]  /*e5e0*/  LOP3.LUT R27, R27, R4, RZ, 0xfc, !PT ;  /* 0x000000041b1b7212 */ /* 0x000fe200078efcff */
[----:B------:R-:W-:Y:S01]  /*e5f0*/  IMAD.U32 R4, R80, 0x10000, RZ ;  /* 0x0001000050047824 */ /* 0x000fe200078e00ff */
[----:B------:R-:W-:Y:S01]  /*e600*/  LOP3.LUT R28, R28, R0, RZ, 0xfc, !PT ;  /* 0x000000001c1c7212 */ /* 0x000fe200078efcff */
[----:B------:R-:W-:Y:S01]  /*e610*/  IMAD.U32 R0, R46, 0x10000, RZ ;  /* 0x000100002e007824 */ /* 0x000fe200078e00ff */
[----:B------:R-:W-:Y:S02]  /*e620*/  LOP3.LUT R5, R5, 0xffff, R40, 0xf8, !PT ;  /* 0x0000ffff05057812 */ /* 0x000fe400078ef828 */
[----:B------:R-:W-:Y:S01]  /*e630*/  LOP3.LUT R9, R29, R3, RZ, 0xfc, !PT ;  /* 0x000000031d097212 */ /* 0x000fe200078efcff */
[----:B------:R-:W-:Y:S01]  /*e640*/  IMAD.U32 R3, R45, 0x10000, RZ ;  /* 0x000100002d037824 */ /* 0x000fe200078e00ff */
[----:B------:R-:W-:Y:S02]  /*e650*/  LOP3.LUT R39, R5, R0, RZ, 0xfc, !PT ;  /* 0x0000000005277212 */ /* 0x000fe400078efcff */
[----:B------:R-:W-:Y:S02]  /*e660*/  LEA R0, R38, UR37, 0x1 ;  /* 0x0000002526007c11 */ /* 0x000fe4000f8e08ff */
[----:B------:R-:W-:Y:S02]  /*e670*/  LOP3.LUT R32, R6, 0xffff, R47, 0xf8, !PT ;  /* 0x0000ffff06207812 */ /* 0x000fe400078ef82f */
[----:B------:R-:W-:Y:S01]  /*e680*/  LOP3.LUT R33, R33, R4, RZ, 0xfc, !PT ;  /* 0x0000000421217212 */ /* 0x000fe200078efcff */
[----:B------:R-:W-:Y:S01]  /*e690*/  STS.128 [R0+0x14000], R24 ;  /* 0x0140001800007388 */ /* 0x000fe20000000c00 */
[----:B------:R-:W-:Y:S01]  /*e6a0*/  LOP3.LUT R6, R2, 0xffff, R41, 0xf8, !PT ;  /* 0x0000ffff02067812 */ /* 0x000fe200078ef829 */
[----:B------:R-:W-:Y:S01]  /*e6b0*/  IMAD.U32 R4, R70, 0x10000, RZ ;  /* 0x0001000046047824 */ /* 0x000fe200078e00ff */
[----:B------:R-:W-:Y:S01]  /*e6c0*/  LOP3.LUT R7, R7, R3, RZ, 0xfc, !PT ;  /* 0x0000000307077212 */ /* 0x000fe200078efcff */
[----:B------:R-:W-:Y:S01]  /*e6d0*/  IMAD.U32 R2, R107, 0x10000, RZ ;  /* 0x000100006b027824 */ /* 0x000fe200078e00ff */
[----:B------:R-:W-:Y:S01]  /*e6e0*/  SEL R3, R60, 0xfffffff0, P2 ;  /* 0xfffffff03c037807 */ /* 0x000fe20001000000 */
[C---:B------:R-:W-:Y:S01]  /*e6f0*/  VIADD R5, R0.reuse, 0x14000 ;  /* 0x0001400000057836 */ /* 0x040fe20000000000 */
[----:B------:R-:W-:Y:S02]  /*e700*/  LOP3.LUT R15, R15, R4, RZ, 0xfc, !PT ;  /* 0x000000040f0f7212 */ /* 0x000fe400078efcff */
[----:B------:R-:W-:Y:S01]  /*e710*/  LOP3.LUT R23, R23, R2, RZ, 0xfc, !PT ;  /* 0x0000000217177212 */ /* 0x000fe200078efcff */
[----:B------:R-:W-:Y:S01]  /*e720*/  IMAD.IADD R4, R0, 0x1, R3 ;  /* 0x0000000100047824 */ /* 0x000fe200078e0203 */
[----:B------:R-:W-:Y:S01]  /*e730*/  LOP3.LUT R10, R10, 0xffff, R55, 0xf8, !PT ;  /* 0x0000ffff0a0a7812 */ /* 0x000fe200078ef837 */
[----:B------:R-:W-:Y:S01]  /*e740*/  IMAD.U32 R2, R78, 0x10000, RZ ;  /* 0x000100004e027824 */ /* 0x000fe200078e00ff */
[----:B------:R-:W-:Y:S02]  /*e750*/  LOP3.LUT P0, RZ, R61, 0x4, RZ, 0xc0, !PT ;  /* 0x000000043dff7812 */ /* 0x000fe4000780c0ff */
[----:B------:R1:W-:Y:S01]  /*e760*/  STS.128 [R4+0x14000], R20 ;  /* 0x0140001404007388 */ /* 0x0003e20000000c00 */
[----:B------:R-:W-:Y:S02]  /*e770*/  LOP3.LUT R11, R11, 0xffff, R52, 0xf8, !PT ;  /* 0x0000ffff0b0b7812 */ /* 0x000fe400078ef834 */
[----:B------:R-:W-:Y:S01]  /*e780*/  LOP3.LUT R19, R19, R2, RZ, 0xfc, !PT ;  /* 0x0000000213137212 */ /* 0x000fe200078efcff */
[----:B------:R-:W-:Y:S05]  /*e790*/  IMAD.U32 R2, R63, 0x10000, RZ ;  /* 0x000100003f027824 */ /* 0x000fea00078e00ff */
[----:B------:R-:W-:Y:S01]  /*e7a0*/  LOP3.LUT R11, R11, R2, RZ, 0xfc, !PT ;  /* 0x000000020b0b7212 */ /* 0x000fe200078efcff */
[----:B------:R-:W-:Y:S05]  /*e7b0*/  IMAD.U32 R2, R54, 0x10000, RZ ;  /* 0x0001000036027824 */ /* 0x000fea00078e00ff */
[----:B------:R-:W-:Y:S01]  /*e7c0*/  LOP3.LUT R29, R8, R2, RZ, 0xfc, !PT ;  /* 0x00000002081d7212 */ /* 0x000fe200078efcff */
[----:B------:R-:W-:Y:S02]  /*e7d0*/  VIADD R2, R0, 0x14040 ;  /* 0x0001404000027836 */ /* 0x000fe40000000000 */
[----:B------:R-:W-:Y:S01]  /*e7e0*/  @P0 VIADD R2, R5, 0xffffffc0 ;  /* 0xffffffc005020836 */ /* 0x000fe20000000000 */
[----:B------:R-:W-:Y:S01]  /*e7f0*/  ISETP.NE.AND P0, PT, R48, 0x3, PT ;  /* 0x000000033000780c */ /* 0x000fe20003f05270 */
[----:B------:R-:W-:Y:S02]  /*e800*/  IMAD.MOV.U32 R8, RZ, RZ, R35 ;  /* 0x000000ffff087224 */ /* 0x000fe400078e0023 */
[----:B------:R-:W-:Y:S02]  /*e810*/  IMAD.IADD R3, R3, 0x1, R2 ;  /* 0x0000000103037824 */ /* 0x000fe400078e0202 */
[----:B------:R-:W-:Y:S02]  /*e820*/  IMAD.MOV.U32 R5, RZ, RZ, R39 ;  /* 0x000000ffff057224 */ /* 0x000fe400078e0027 */
[----:B-1----:R-:W-:Y:S02]  /*e830*/  IMAD.MOV.U32 R20, RZ, RZ, R36 ;  /* 0x000000ffff147224 */ /* 0x002fe400078e0024 */
[----:B------:R-:W-:Y:S02]  /*e840*/  IMAD.MOV.U32 R21, RZ, RZ, R31 ;  /* 0x000000ffff157224 */ /* 0x000fe400078e001f */
[----:B------:R-:W-:Y:S02]  /*e850*/  IMAD.MOV.U32 R22, RZ, RZ, R37 ;  /* 0x000000ffff167224 */ /* 0x000fe400078e0025 */
[----:B------:R-:W-:Y:S05]  /*e860*/  IMAD.MOV.U32 R23, RZ, RZ, R33 ;  /* 0x000000ffff177224 */ /* 0x000fea00078e0021 */
[----:B------:R-:W-:Y:S08]  /*e870*/  STS.128 [R2], R20 ;  /* 0x0000001402007388 */ /* 0x000ff00000000c00 */
[----:B------:R-:W-:Y:S08]  /*e880*/  STS.128 [R3], R16 ;  /* 0x0000001003007388 */ /* 0x000ff00000000c00 */
[----:B------:R-:W-:Y:S08]  /*e890*/  STS.128 [R0+0x18000], R12 ;  /* 0x0180000c00007388 */ /* 0x000ff00000000c00 */
        /* <DEDUP_REMOVED lines=8> */
[----:B------:R-:W-:Y:S01]  /*e920*/  @!PT LDS RZ, [RZ] ;  /* 0x00000000fffff984 */ /* 0x000fe20000000800 */
[----:B------:R-:W-:Y:S01]  /*e930*/  @!PT LDS RZ, [RZ] ;  /* 0x00000000fffff984 */ /* 0x000fe20000000800 */
[----:B------:R-:W-:Y:S01]  /*e940*/  @!PT LDS RZ, [RZ] ;  /* 0x00000000fffff984 */ /* 0x000fe20000000800 */
[----:B------:R-:W-:Y:S01]  /*e950*/  @!PT LDS RZ, [RZ] ;  /* 0x00000000fffff984 */ /* 0x000fe20000000800 */
[----:B------:R2:W-:Y:S07]  /*e960*/  MEMBAR.ALL.CTA ;  /* 0x0000000000007992 */ /* 0x0005ee0000008000 */
[----:B--2---:R-:W2:Y:S01]  /*e970*/  FENCE.VIEW.ASYNC.S ;  /* 0x00000000000073c6 */ /* 0x004ea20000000000 */
[----:B------:R-:W-:Y:S05]  /*e980*/  @!P0 BRA `(.L_x_3583) ;  /* 0x0000000000048947 */ /* 0x000fea0003800000 */
[----:B------:R-:W-:Y:S05]  /*e990*/  BPT.TRAP 0x1 ;  /* 0x000000040000795c */ /* 0x000fea0000300000 */
.L_x_3583:
[----:B--2---:R-:W-:Y:S01]  /*e9a0*/  SYNCS.ARRIVE.TRANS64.A1T0 RZ, [UR37+0x24890], RZ ;  /* 0x024890ffffff79a7 */ /* 0x004fe20008100025 */
[----:B------:R-:W-:Y:S05]  /*e9b0*/  @!P0 BRA `(.L_x_3584) ;  /* 0x0000000000048947 */ /* 0x000fea0003800000 */
[----:B------:R-:W-:Y:S05]  /*e9c0*/  BPT.TRAP 0x1 ;  /* 0x000000040000795c */ /* 0x000fea0000300000 */
.L_x_3584:
[----:B------:R-:W2:Y:S01]  /*e9d0*/  LDL.LU R0, [R1] ;  /* 0x0000000001007983 */ /* 0x000ea20000300800 */
[----:B------:R-:W-:Y:S01]  /*e9e0*/  UIADD3 UR4, UPT, UPT, UR37, 0x24848, URZ ;  /* 0x0002484825047890 */ /* 0x000fe2000fffe0ff */
[----:B------:R-:W-:Y:S02]  /*e9f0*/  VIADD R104, R104, 0x1 ;  /* 0x0000000168687836 */ /* 0x000fe40000000000 */
[----:B-1----:R-:W3:Y:S01]  /*ea00*/  LDL.LU R8, [R1+0x18] ;  /* 0x0000180001087983 */ /* 0x002ee20000300800 */
[----:B------:R-:W-:Y:S03]  /*ea10*/  UPRMT UR4, UR38, 0x654, UR4 ;  /* 0x0000065426047896 */ /* 0x000fe60008000004 */
[----:B------:R-:W4:Y:S04]  /*ea20*/  LDL.LU R7, [R1+0x20] ;  /* 0x0000200001077983 */ /* 0x000f280000300800 */
[----:B------:R-:W5:Y:S02]  /*ea30*/  LDL R6, [R1+0x10] ;  /* 0x0000100001067983 */ /* 0x000f640000100800 */
[----:B------:R-:W-:Y:S02]  /*ea40*/  SYNCS.ARRIVE.TRANS64.RED.A1T0 RZ, [UR4], RZ ;  /* 0x000000ffffff79a7 */ /* 0x000fe40008100404 */
[----:B------:R-:W2:Y:S04]  /*ea50*/  LDL.LU R5, [R1+0x1c] ;  /* 0x00001c0001057983 */ /* 0x000ea80000300800 */
[----:B------:R-:W5:Y:S04]  /*ea60*/  LDL.LU R4, [R1+0x14] ;  /* 0x0000140001047983 */ /* 0x000f680000300800 */
[----:B------:R-:W5:Y:S04]  /*ea70*/  LDL.LU R3, [R1+0x28] ;  /* 0x0000280001037983 */ /* 0x000f680000300800 */
[----:B------:R-:W3:Y:S02]  /*ea80*/  LDL.LU R2, [R1+0x24] ;  /* 0x0000240001027983 */ /* 0x000ee40000300800 */
[----:B---3--:R-:W-:Y:S02]  /*ea90*/  LOP3.LUT R2, R2, 0x1, RZ, 0x3c, !PT ;  /* 0x0000000102027812 */ /* 0x008fe400078e3cff */
[----:B------:R-:W-:Y:S02]  /*eaa0*/  LOP3.LUT R8, R8, 0x1, RZ, 0x3c, !PT ;  /* 0x0000000108087812 */ /* 0x000fe400078e3cff */
[----:B----4-:R-:W-:Y:S02]  /*eab0*/  LOP3.LUT R7, R7, 0x1, RZ, 0x3c, !PT ;  /* 0x0000000107077812 */ /* 0x010fe400078e3cff */
[----:B--2---:R-:W-:Y:S01]  /*eac0*/  LOP3.LUT R5, R5, 0x1, RZ, 0x3c, !PT ;  /* 0x0000000105057812 */ /* 0x004fe200078e3cff */
[----:B------:R1:W-:Y:S01]  /*ead0*/  STL [R1+0x18], R8 ;  /* 0x0000180801007387 */ /* 0x0003e20000100800 */
[----:B-----5:R-:W-:Y:S02]  /*eae0*/  LOP3.LUT R4, R4, 0x1, RZ, 0x3c, !PT ;  /* 0x0000000104047812 */ /* 0x020fe400078e3cff */
[----:B------:R-:W-:Y:S01]  /*eaf0*/  LOP3.LUT R3, R3, 0x1, RZ, 0x3c, !PT ;  /* 0x0000000103037812 */ /* 0x000fe200078e3cff */
[----:B------:R1:W-:Y:S01]  /*eb00*/  STL [R1+0x20], R7 ;  /* 0x0000200701007387 */ /* 0x0003e20000100800 */
[C---:B------:R-:W-:Y:S01]  /*eb10*/  ISETP.GT.U32.AND P1, PT, R0.reuse, 0x1, PT ;  /* 0x000000010000780c */ /* 0x040fe20003f24070 */
[----:B------:R-:W-:Y:S01]  /*eb20*/  VIADD R0, R0, 0xffffffff ;  /* 0xffffffff00007836 */ /* 0x000fe20000000000 */
[C---:B------:R-:W-:Y:S01]  /*eb30*/  ISETP.NE.AND P2, PT, R104.reuse, R6, PT ;  /* 0x000000066800720c */ /* 0x040fe20003f45270 */
[----:B------:R1:W-:Y:S03]  /*eb40*/  STL [R1+0x1c], R5 ;  /* 0x00001c0501007387 */ /* 0x0003e60000100800 */
[----:B------:R-:W-:Y:S01]  /*eb50*/  SEL R104, R104, RZ, P2 ;  /* 0x000000ff68687207 */ /* 0x000fe20001000000 */
[----:B------:R1:W-:Y:S04]  /*eb60*/  STL [R1+0x14], R4 ;  /* 0x0000140401007387 */ /* 0x0003e80000100800 */
[----:B------:R1:W-:Y:S04]  /*eb70*/  STL [R1], R0 ;  /* 0x0000000001007387 */ /* 0x0003e80000100800 */
[----:B------:R1:W-:Y:S04]  /*eb80*/  STL [R1+0x28], R3 ;  /* 0x0000280301007387 */ /* 0x0003e80000100800 */
[----:B------:R1:W-:Y:S01]  /*eb90*/  STL [R1+0x24], R2 ;  /* 0x0000240201007387 */ /* 0x0003e20000100800 */
[----:B------:R-:W-:Y:S05]  /*eba0*/  @P1 BRA `(.L_x_3585) ;  /* 0xffffff8800c41947 */ /* 0x000fea000383ffff */
[----:B------:R-:W2:Y:S01]  /*ebb0*/  S2R R6, SR_TID.X ;  /* 0x0000000000067919 */ /* 0x000ea20000002100 */
[----:B------:R-:W3:Y:S01]  /*ebc0*/  S2UR UR5, SR_CTAID.Y ;  /* 0x00000000000579c3 */ /* 0x000ee20000002600 */
[----:B------:R-:W-:Y:S01]  /*ebd0*/  BSSY.RECONVERGENT B0, `(.L_x_3586) ;  /* 0x000001e000007945 */ /* 0x000fe20003800200 */
[----:B------:R-:W4:Y:S01]  /*ebe0*/  S2R R23, SR_CTAID.X ;  /* 0x0000000000177919 */ /* 0x000f220000002500 */
[----:B-1----:R-:W1:Y:S05]  /*ebf0*/  S2R R0, SR_TID.X ;  /* 0x0000000000007919 */ /* 0x002e6a0000002100 */
[----:B------:R-:W3:Y:S08]  /*ec00*/  LDC.64 R4, c[0x0][0x988] ;  /* 0x00026200ff047b82 */ /* 0x000ef00000000a00 */
[----:B------:R-:W5:Y:S08]  /*ec10*/  LDC.64 R2, c[0x0][0x9a0] ;  /* 0x00026800ff027b82 */ /* 0x000f700000000a00 */
[----:B------:R-:W5:Y:S01]  /*ec20*/  S2UR UR4, SR_CTAID.Z ;  /* 0x00000000000479c3 */ /* 0x000f620000002700 */
[----:B--2---:R-:W-:-:S07]  /*ec30*/  SHF.L.U32 R6, R6, 0x10, RZ ;  /* 0x0000001006067819 */ /* 0x004fce00000006ff */
[----:B------:R-:W2:Y:S01]  /*ec40*/  LDC R44, c[0x0][0x990] ;  /* 0x00026400ff2c7b82 */ /* 0x000ea20000000800 */
[----:B---3--:R-:W-:Y:S01]  /*ec50*/  IMAD R5, R5, UR5, RZ ;  /* 0x0000000505057c24 */ /* 0x008fe2000f8e02ff */
[----:B------:R-:W-:Y:S02]  /*ec60*/  LOP3.LUT R42, R6, 0x600000, RZ, 0xc0, !PT ;  /* 0x00600000062a7812 */ /* 0x000fe400078ec0ff */
[----:B------:R-:W3:Y:S01]  /*ec70*/  S2R R6, SR_TID.X ;  /* 0x0000000000067919 */ /* 0x000ee20000002100 */
[----:B----4-:R-:W-:-:S03]  /*ec80*/  SHF.L.U32 R23, R23, 0x7, RZ ;  /* 0x0000000717177819 */ /* 0x010fc600000006ff */
[----:B------:R-:W4:Y:S01]  /*ec90*/  LDC R40, c[0x0][0x9a8] ;  /* 0x00026a00ff287b82 */ /* 0x000f220000000800 */
[----:B-1----:R-:W-:Y:S01]  /*eca0*/  SHF.L.U32 R22, R0, 0x10, RZ ;  /* 0x0000001000167819 */ /* 0x002fe200000006ff */
[----:B-----5:R-:W-:Y:S01]  /*ecb0*/  IMAD R3, R3, UR5, RZ ;  /* 0x0000000503037c24 */ /* 0x020fe2000f8e02ff */
[----:B------:R-:W-:Y:S01]  /*ecc0*/  SHF.R.U32.HI R45, RZ, 0x3, R0 ;  /* 0x00000003ff2d7819 */ /* 0x000fe20000011600 */
[----:B------:R-:W-:Y:S01]  /*ecd0*/  IMAD R5, R23, R4, R5 ;  /* 0x0000000417057224 */ /* 0x000fe200078e0205 */
[----:B------:R-:W-:Y:S01]  /*ece0*/  LOP3.LUT R0, R61, 0x7f, RZ, 0xc0, !PT ;  /* 0x0000007f3d007812 */ /* 0x000fe200078ec0ff */
[----:B------:R-:W-:Y:S01]  /*ecf0*/  IMAD R3, R23, R2, R3 ;  /* 0x0000000217037224 */ /* 0x000fe200078e0203 */
[----:B------:R-:W-:-:S03]  /*ed00*/  LOP3.LUT R22, R22, 0x600010, R45, 0xc8, !PT ;  /* 0x0060001016167812 */ /* 0x000fc600078ec82d */
[----:B------:R-:W-:Y:S01]  /*ed10*/  IMAD R43, R0, R4, RZ ;  /* 0x00000004002b7224 */ /* 0x000fe200078e02ff */
[----:B------:R-:W-:Y:S01]  /*ed20*/  LOP3.LUT R22, R22, 0x100, RZ, 0xfc, !PT ;  /* 0x0000010016167812 */ /* 0x000fe200078efcff */
[----:B------:R-:W-:-:S03]  /*ed30*/  IMAD R2, R0, R2, RZ ;  /* 0x0000000200027224 */ /* 0x000fc600078e02ff */
[----:B------:R-:W-:Y:S01]  /*ed40*/  IADD3 R0, PT, PT, R22, -0xc0, RZ ;  /* 0xffffff4016007810 */ /* 0x000fe20007ffe0ff */
[----:B--2---:R-:W-:Y:S02]  /*ed50*/  IMAD R44, R44, UR4, R5 ;  /* 0x000000042c2c7c24 */ /* 0x004fe4000f8e0205 */
[----:B----4-:R-:W-:Y:S01]  /*ed60*/  IMAD R40, R40, UR4, R3 ;  /* 0x0000000428287c24 */ /* 0x010fe2000f8e0203 */
[----:B---3--:R-:W-:-:S04]  /*ed70*/  SHF.R.U32.HI R6, RZ, 0x3, R6 ;  /* 0x00000003ff067819 */ /* 0x008fc80000011606 */
[----:B------:R-:W-:Y:S01]  /*ed80*/  LOP3.LUT R42, R42, 0x10, R6, 0xf8, !PT ;  /* 0x000000102a2a7812 */ /* 0x000fe200078ef806 */
[----:B------:R-:W-:Y:S05]  /*ed90*/  @!P0 BRA `(.L_x_3587) ;  /* 0x0000000000048947 */ /* 0x000fea0003800000 */
[----:B------:R-:W-:Y:S05]  /*eda0*/  BPT.TRAP 0x1 ;  /* 0x000000040000795c */ /* 0x000fea0000300000 */
.L_x_3587:
[----:B------:R-:W-:Y:S05]  /*edb0*/  BSYNC.RECONVERGENT B0 ;  /* 0x0000000000007941 */ /* 0x000fea0003800200 */
.L_x_3586:
[----:B------:R-:W-:Y:S02]  /*edc0*/  SHF.L.U32 R4, RZ, 0x1f, RZ ;  /* 0x0000001fff047819 */ /* 0x000fe400000006ff */
[----:B------:R-:W-:Y:S02]  /*edd0*/  SHF.R.U32.HI R3, RZ, 0x5, R61 ;  /* 0x00000005ff037819 */ /* 0x000fe4000001163d */
[----:B------:R-:W1:Y:S01]  /*ede0*/  SYNCS.PHASECHK.TRANS64.TRYWAIT P1, [UR37+0x248a0], R4 ;  /* 0x0248a004ff0075a7 */ /* 0x000e620008021125 */
[----:B------:R-:W-:Y:S02]  /*edf0*/  SHF.R.U32.HI R0, RZ, 0x15, R0 ;  /* 0x00000015ff007819 */ /* 0x000fe40000011600 */
[----:B------:R-:W-:-:S04]  /*ee00*/  LOP3.LUT R50, R3, 0x3, RZ, 0xc0, !PT ;  /* 0x0000000303327812 */ /* 0x000fc800078ec0ff */
[----:B------:R-:W-:Y:S01]  /*ee10*/  ISETP.NE.AND P0, PT, R50, R0, PT ;  /* 0x000000003200720c */ /* 0x000fe20003f05270 */
[----:B-1----:R-:W-:-:S12]  /*ee20*/  @!P1 BRA `(.L_x_3588) ;  /* 0x0000002800bc9947 */ /* 0x002fd80003800000 */
.L_x_3675:
[----:B------:R-:W-:Y:S05]  /*ee30*/  @!P0 BRA `(.L_x_3589) ;  /* 0x0000000000408947 */ /* 0x000fea0003800000 */
        /* <DEDUP_REMOVED lines=16> */
.L_x_3589:
[C---:B------:R-:W-:Y:S01]  /*ef40*/  VIADD R0, R22.reuse, 0xffffff60 ;  /* 0xffffff6016007836 */ /* 0x040fe20000000000 */
[----:B------:R-:W-:Y:S05]  /*ef50*/  WARPSYNC.ALL ;  /* 0x0000000000007948 */ /* 0x000fea0003800000 */
[----:B------:R-:W-:Y:S02]  /*ef60*/  SHF.R.U32.HI R0, RZ, 0x15, R0 ;  /* 0x00000015ff007819 */ /* 0x000fe40000011600 */
[----:B------:R-:W-:Y:S02]  /*ef70*/  R2UR UR4, R22 ;  /* 0x00000000160472ca */ /* 0x000fe400000e0000 */
[----:B------:R-:W-:-:S11]  /*ef80*/  ISETP.NE.AND P0, PT, R50, R0, PT ;  /* 0x000000003200720c */ /* 0x000fd60003f05270 */
[----:B------:R-:W2:Y:S02]  /*ef90*/  LDTM.x16 R24, tmem[UR4+-0xc0] ;  /* 0xffff4004001879ee */ /* 0x000ea4000824ff00 */
[----:B--2---:R-:W-:Y:S05]  /*efa0*/  @!P0 BRA `(.L_x_3590) ;  /* 0x0000000000408947 */ /* 0x004fea0003800000 */
        /* <DEDUP_REMOVED lines=16> */
.L_x_3590:
[----:B------:R-:W2:Y:S01]  /*f0b0*/  S2R R16, SR_TID.X ;  /* 0x0000000000107919 */ /* 0x000ea20000002100 */
[----:B------:R-:W3:Y:S01]  /*f0c0*/  LDC.64 R52, c[0x0][0x358] ;  /* 0x0000d600ff347b82 */ /* 0x000ee20000000a00 */
[----:B------:R-:W-:Y:S05]  /*f0d0*/  WARPSYNC.ALL ;  /* 0x0000000000007948 */ /* 0x000fea0003800000 */
[----:B------:R-:W-:Y:S02]  /*f0e0*/  LOP3.LUT R45, R45, 0x10, RZ, 0xc0, !PT ;  /* 0x000000102d2d7812 */ /* 0x000fe400078ec0ff */
[----:B--2---:R-:W-:Y:S02]  /*f0f0*/  LOP3.LUT R23, R23, 0x7f, R16, 0xf8, !PT ;  /* 0x0000007f17177812 */ /* 0x004fe400078ef810 */
[----:B------:R-:W-:Y:S01]  /*f100*/  R2UR UR4, R22 ;  /* 0x00000000160472ca */ /* 0x000fe200000e0000 */
[----:B------:R-:W2:Y:S01]  /*f110*/  LDCU UR9, c[0x0][0x38c] ;  /* 0x00007180ff0977ac */ /* 0x000ea20008000800 */
[----:B------:R-:W-:Y:S01]  /*f120*/  IADD3 R0, P2, P1, R40, R2, R45 ;  /* 0x0000000228007210 */ /* 0x000fe2000795e02d */
[C---:B------:R-:W-:Y:S01]  /*f130*/  VIADD R49, R45.reuse, 0x8 ;  /* 0x000000082d317836 */ /* 0x040fe20000000000 */
[----:B------:R-:W-:Y:S01]  /*f140*/  SHF.R.S32.HI R2, RZ, 0x1f, R2 ;  /* 0x0000001fff027819 */ /* 0x000fe20000011402 */
[----:B------:R-:W4:Y:S01]  /*f150*/  LDCU UR8, c[0x0][0x384] ;  /* 0x00007080ff0877ac */ /* 0x000f220008000800 */
[C---:B------:R-:W-:Y:S01]  /*f160*/  VIADD R47, R45.reuse, 0x20 ;  /* 0x000000202d2f7836 */ /* 0x040fe20000000000 */
[----:B------:R-:W3:Y:S01]  /*f170*/  S2UR UR36, SR_CgaCtaId ;  /* 0x00000000002479c3 */ /* 0x000ee20000008800 */
[C---:B------:R-:W-:Y:S01]  /*f180*/  VIADD R46, R45.reuse, 0x28 ;  /* 0x000000282d2e7836 */ /* 0x040fe20000000000 */
[----:B------:R-:W5:Y:S01]  /*f190*/  LDCU.64 UR6, c[0x0][0x998] ;  /* 0x00013300ff0677ac */ /* 0x000f620008000a00 */
[----:B------:R-:W-:Y:S01]  /*f1a0*/  IADD3.X R2, PT, PT, RZ, R2, RZ, P2, P1 ;  /* 0x00000002ff027210 */ /* 0x000fe200017e24ff */
[----:B------:R-:W-:Y:S01]  /*f1b0*/  BSSY.RECONVERGENT B0, `(.L_x_3591) ;  /* 0x0000030000007945 */ /* 0x000fe20003800200 */
[----:B------:R-:W-:Y:S01]  /*f1c0*/  ISETP.NE.AND P0, PT, R48, 0x3, PT ;  /* 0x000000033000780c */ /* 0x000fe20003f05270 */
[----:B-1----:R-:W1:Y:S01]  /*f1d0*/  LDTM.x16 R4, tmem[UR4+-0xa0] ;  /* 0xffff6004000479ee */ /* 0x002e62000824ff00 */
[----:B--2---:R-:W-:-:S02]  /*f1e0*/  ISETP.GE.AND P5, PT, R45, UR9, PT ;  /* 0x000000092d007c0c */ /* 0x004fc4000bfa6270 */
[----:B------:R-:W-:Y:S02]  /*f1f0*/  ISETP.GE.AND P4, PT, R49, UR9, PT ;  /* 0x0000000931007c0c */ /* 0x000fe4000bf86270 */
[----:B----4-:R-:W-:Y:S02]  /*f200*/  ISETP.GE.U32.OR P5, PT, R23, UR8, P5 ;  /* 0x0000000817007c0c */ /* 0x010fe4000afa6470 */
[----:B------:R-:W-:Y:S02]  /*f210*/  ISETP.GE.AND P3, PT, R47, UR9, PT ;  /* 0x000000092f007c0c */ /* 0x000fe4000bf66270 */
[----:B-----5:R-:W-:Y:S02]  /*f220*/  LEA R20, P1, R0, UR6, 0x1 ;  /* 0x0000000600147c11 */ /* 0x020fe4000f8208ff */
[----:B------:R-:W-:Y:S02]  /*f230*/  ISETP.GE.AND P2, PT, R46, UR9, PT ;  /* 0x000000092e007c0c */ /* 0x000fe4000bf46270 */
[----:B------:R-:W-:-:S02]  /*f240*/  LEA.HI.X R21, R0, UR7, R2, 0x1, P1 ;  /* 0x0000000700157c11 */ /* 0x000fc400088f0c02 */
[C---:B------:R-:W-:Y:S02]  /*f250*/  ISETP.GE.U32.OR P4, PT, R23.reuse, UR8, P4 ;  /* 0x0000000817007c0c */ /* 0x040fe4000a786470 */
[C---:B------:R-:W-:Y:S02]  /*f260*/  ISETP.GE.U32.OR P3, PT, R23.reuse, UR8, P3 ;  /* 0x0000000817007c0c */ /* 0x040fe40009f66470 */
[----:B------:R-:W-:Y:S02]  /*f270*/  ISETP.GE.U32.OR P2, PT, R23, UR8, P2 ;  /* 0x0000000817007c0c */ /* 0x000fe40009746470 */
[----:B-1----:R-:W-:Y:S02]  /*f280*/  F2FP.F16.F32.PACK_AB R41, R5, R4 ;  /* 0x000000040529723e */ /* 0x002fe400000000ff */
[----:B------:R-:W-:Y:S01]  /*f290*/  F2FP.F16.F32.PACK_AB R40, R7, R6 ;  /* 0x000000060728723e */ /* 0x000fe200000000ff */
[----:B---3--:R-:W-:Y:S08]  /*f2a0*/  @P5 BRA `(.L_x_3592) ;  /* 0x0000000000805947 */ /* 0x008ff00003800000 */
[----:B------:R-:W-:Y:S02]  /*f2b0*/  F2FP.F16.F32.PACK_AB R24, R25, R24 ;  /* 0x000000181918723e */ /* 0x000fe400000000ff */
[----:B------:R-:W-:Y:S02]  /*f2c0*/  F2FP.F16.F32.PACK_AB R28, R29, R28 ;  /* 0x0000001c1d1c723e */ /* 0x000fe400000000ff */
[----:B------:R-:W-:Y:S02]  /*f2d0*/  PRMT R4, R24, 0x7632, R4 ;  /* 0x0000763218047816 */ /* 0x000fe40000000004 */
[----:B------:R-:W-:Y:S02]  /*f2e0*/  PRMT R0, R28, 0x7632, R0 ;  /* 0x000076321c007816 */ /* 0x000fe40000000000 */
[----:B------:R-:W-:Y:S02]  /*f2f0*/  F2FP.F16.F32.PACK_AB R30, R31, R30 ;  /* 0x0000001e1f1e723e */ /* 0x000fe400000000ff */
[----:B------:R-:W-:-:S02]  /*f300*/  F2FP.F16.F32.PACK_AB R26, R27, R26 ;  /* 0x0000001a1b1a723e */ /* 0x000fc400000000ff */
[----:B------:R-:W-:Y:S02]  /*f310*/  LOP3.LUT R4, R4, 0xffff, RZ, 0xc0, !PT ;  /* 0x0000ffff04047812 */ /* 0x000fe400078ec0ff */
[----:B------:R-:W-:Y:S02]  /*f320*/  LOP3.LUT R0, R0, 0xffff, RZ, 0xc0, !PT ;  /* 0x0000ffff00007812 */ /* 0x000fe400078ec0ff */
[----:B------:R-:W-:Y:S01]  /*f330*/  PRMT R25, R24, 0x7610, R25 ;  /* 0x0000761018197816 */ /* 0x000fe20000000019 */
[----:B------:R-:W-:Y:S01]  /*f340*/  IMAD.WIDE.U32 R4, R4, 0x10000, RZ ;  /* 0x0001000004047825 */ /* 0x000fe200078e00ff */
[----:B------:R-:W-:Y:S02]  /*f350*/  PRMT R6, R30, 0x7610, R6 ;  /* 0x000076101e067816 */ /* 0x000fe40000000006 */
[----:B------:R-:W-:Y:S01]  /*f360*/  PRMT R24, R26, 0x7632, R24 ;  /* 0x000076321a187816 */ /* 0x000fe20000000018 */
[----:B------:R-:W-:Y:S01]  /*f370*/  IMAD.WIDE.U32 R2, R0, 0x10000, RZ ;  /* 0x0001000000027825 */ /* 0x000fe200078e00ff */
[----:B------:R-:W-:-:S02]  /*f380*/  PRMT R30, R30, 0x7632, R30 ;  /* 0x000076321e1e7816 */ /* 0x000fc4000000001e */
[----:B------:R-:W-:Y:S01]  /*f390*/  PRMT R7, R28, 0x7610, R7 ;  /* 0x000076101c077816 */ /* 0x000fe20000000007 */
[----:B------:R-:W-:Y:S01]  /*f3a0*/  IMAD.U32 R24, R24, 0x10000, RZ ;  /* 0x0001000018187824 */ /* 0x000fe200078e00ff */
[----:B------:R-:W-:Y:S01]  /*f3b0*/  LOP3.LUT R0, R5, 0xffff, R26, 0xf8, !PT ;  /* 0x0000ffff05007812 */ /* 0x000fe200078ef81a */
[----:B------:R-:W-:Y:S01]  /*f3c0*/  IMAD.U32 R30, R30, 0x10000, RZ ;  /* 0x000100001e1e7824 */ /* 0x000fe200078e00ff */
[----:B------:R-:W-:Y:S02]  /*f3d0*/  LOP3.LUT R6, R3, 0xffff, R6, 0xf8, !PT ;  /* 0x0000ffff03067812 */ /* 0x000fe400078ef806 */
[----:B------:R-:W-:Y:S02]  /*f3e0*/  LOP3.LUT R5, R4, 0xffff, R25, 0xf8, !PT ;  /* 0x0000ffff04057812 */ /* 0x000fe400078ef819 */
[----:B------:R-:W-:Y:S02]  /*f3f0*/  LOP3.LUT R7, R2, 0xffff, R7, 0xf8, !PT ;  /* 0x0000ffff02077812 */ /* 0x000fe400078ef807 */
[----:B------:R-:W-:-:S02]  /*f400*/  LOP3.LUT R4, R0, R24, RZ, 0xfc, !PT ;  /* 0x0000001800047212 */ /* 0x000fc400078efcff */
[----:B------:R-:W-:Y:S02]  /*f410*/  LOP3.LUT R6, R6, R30, RZ, 0xfc, !PT ;  /* 0x0000001e06067212 */ /* 0x000fe400078efcff */
[----:B------:R-:W-:Y:S02]  /*f420*/  R2UR UR4, R52 ;  /* 0x00000000340472ca */ /* 0x000fe400000e0000 */
[----:B------:R-:W-:Y:S02]  /*f430*/  R2UR UR5, R53 ;  /* 0x00000000350572ca */ /* 0x000fe400000e0000 */
[----:B------:R-:W-:Y:S02]  /*f440*/  LOP3.LUT R5, R5, R4, RZ, 0x3c, !PT ;  /* 0x0000000405057212 */ /* 0x000fe400078e3cff */
[----:B------:R-:W-:Y:S02]  /*f450*/  LOP3.LUT R7, R7, R6, RZ, 0x3c, !PT ;  /* 0x0000000607077212 */ /* 0x000fe400078e3cff */
[----:B------:R-:W-:-:S02]  /*f460*/  LOP3.LUT R4, R5, R4, RZ, 0x3c, !PT ;  /* 0x0000000405047212 */ /* 0x000fc400078e3cff */
[----:B------:R-:W-:Y:S02]  /*f470*/  LOP3.LUT R6, R7, R6, RZ, 0x3c, !PT ;  /* 0x0000000607067212 */ /* 0x000fe400078e3cff */
[----:B------:R-:W-:Y:S02]  /*f480*/  LOP3.LUT R5, R5, R4, RZ, 0x3c, !PT ;  /* 0x0000000405057212 */ /* 0x000fe400078e3cff */
[----:B------:R-:W-:-:S05]  /*f490*/  LOP3.LUT R7, R7, R6, RZ, 0x3c, !PT ;  /* 0x0000000607077212 */ /* 0x000fca00078e3cff */
[----:B------:R1:W-:Y:S02]  /*f4a0*/  STG.E.128 desc[UR4][R20.64], R4 ;  /* 0x0000000414007986 */ /* 0x0003e4000c101d04 */
.L_x_3592:
[----:B------:R-:W-:Y:S05]  /*f4b0*/  BSYNC.RECONVERGENT B0 ;  /* 0x0000000000007941 */ /* 0x000fea0003800200 */
.L_x_3591:
[----:B------:R-:W-:Y:S04]  /*f4c0*/  BSSY.RECONVERGENT B0, `(.L_x_3593) ;  /* 0x0000021000007945 */ /* 0x000fe80003800200 */
[----:B------:R-:W-:Y:S05]  /*f4d0*/  @P4 BRA `(.L_x_3594) ;  /* 0x00000000007c4947 */ /* 0x000fea0003800000 */
        /* <DEDUP_REMOVED lines=8> */
[----:B-1----:R-:W-:Y:S01]  /*f560*/  PRMT R6, R38, 0x7610, R6 ;  /* 0x0000761026067816 */ /* 0x002fe20000000006 */
[----:B------:R-:W-:Y:S01]  /*f570*/  IMAD.WIDE.U32 R4, R0, 0x10000, RZ ;  /* 0x0001000000047825 */ /* 0x000fe200078e00ff */
[----:B------:R-:W-:Y:S02]  /*f580*/  PRMT R24, R34, 0x7632, R24 ;  /* 0x0000763222187816 */ /* 0x000fe40000000018 */
[----:B------:R-:W-:Y:S01]  /*f590*/  PRMT R38, R38, 0x7632, R38 ;  /* 0x0000763226267816 */ /* 0x000fe20000000026 */
[----:B------:R-:W-:Y:S01]  /*f5a0*/  IMAD.WIDE.U32 R2, R2, 0x10000, RZ ;  /* 0x0001000002027825 */ /* 0x000fe200078e00ff */
[----:B------:R-:W-:-:S02]  /*f5b0*/  PRMT R7, R36, 0x7610, R7 ;  /* 0x0000761024077816 */ /* 0x000fc40000000007 */
[----:B------:R-:W-:Y:S01]  /*f5c0*/  LOP3.LUT R0, R5, 0xffff, R34, 0xf8, !PT ;  /* 0x0000ffff05007812 */ /* 0x000fe200078ef822 */
[----:B------:R-:W-:Y:S01]  /*f5d0*/  IMAD.U32 R24, R24, 0x10000, RZ ;  /* 0x0001000018187824 */ /* 0x000fe200078e00ff */
[----:B------:R-:W-:Y:S01]  /*f5e0*/  LOP3.LUT R6, R3, 0xffff, R6, 0xf8, !PT ;  /* 0x0000ffff03067812 */ /* 0x000fe200078ef806 */
[----:B------:R-:W-:Y:S01]  /*f5f0*/  IMAD.U32 R38, R38, 0x10000, RZ ;  /* 0x0001000026267824 */ /* 0x000fe200078e00ff */
[----:B------:R-:W-:Y:S02]  /*f600*/  LOP3.LUT R5, R4, 0xffff, R32, 0xf8, !PT ;  /* 0x0000ffff04057812 */ /* 0x000fe400078ef820 */
[----:B------:R-:W-:Y:S02]  /*f610*/  LOP3.LUT R7, R2, 0xffff, R7, 0xf8, !PT ;  /* 0x0000ffff02077812 */ /* 0x000fe400078ef807 */
[----:B------:R-:W-:Y:S02]  /*f620*/  LOP3.LUT R4, R0, R24, RZ, 0xfc, !PT ;  /* 0x0000001800047212 */ /* 0x000fe400078efcff */
[----:B------:R-:W-:-:S02]  /*f630*/  LOP3.LUT R6, R6, R38, RZ, 0xfc, !PT ;  /* 0x0000002606067212 */ /* 0x000fc400078efcff */
[----:B------:R-:W-:Y:S02]  /*f640*/  R2UR UR4, R52 ;  /* 0x00000000340472ca */ /* 0x000fe400000e0000 */
[----:B------:R-:W-:Y:S02]  /*f650*/  R2UR UR5, R53 ;  /* 0x00000000350572ca */ /* 0x000fe400000e0000 */
[----:B------:R-:W-:Y:S02]  /*f660*/  LOP3.LUT R5, R5, R4, RZ, 0x3c, !PT ;  /* 0x0000000405057212 */ /* 0x000fe400078e3cff */
[----:B------:R-:W-:Y:S02]  /*f670*/  LOP3.LUT R7, R7, R6, RZ, 0x3c, !PT ;  /* 0x0000000607077212 */ /* 0x000fe400078e3cff */
[----:B------:R-:W-:Y:S02]  /*f680*/  LOP3.LUT R4, R5, R4, RZ, 0x3c, !PT ;  /* 0x0000000405047212 */ /* 0x000fe400078e3cff */
[----:B------:R-:W-:-:S02]  /*f690*/  LOP3.LUT R6, R7, R6, RZ, 0x3c, !PT ;  /* 0x0000000607067212 */ /* 0x000fc400078e3cff */
[----:B------:R-:W-:Y:S02]  /*f6a0*/  LOP3.LUT R5, R5, R4, RZ, 0x3c, !PT ;  /* 0x0000000405057212 */ /* 0x000fe400078e3cff */
[----:B------:R-:W-:-:S05]  /*f6b0*/  LOP3.LUT R7, R7, R6, RZ, 0x3c, !PT ;  /* 0x0000000607077212 */ /* 0x000fca00078e3cff */
[----:B------:R2:W-:Y:S02]  /*f6c0*/  STG.E.128 desc[UR4][R20.64+0x10], R4 ;  /* 0x0000100414007986 */ /* 0x0005e4000c101d04 */
.L_x_3594:
[----:B------:R-:W-:Y:S05]  /*f6d0*/  BSYNC.RECONVERGENT B0 ;  /* 0x0000000000007941 */ /* 0x000fea0003800200 */
.L_x_3593:
[----:B------:R-:W-:Y:S01]  /*f6e0*/  BSSY.RECONVERGENT B0, `(.L_x_3595) ;  /* 0x000001b000007945 */ /* 0x000fe20003800200 */
[C---:B------:R-:W-:Y:S02]  /*f6f0*/  PRMT R2, R41.reuse, 0x7632, R2 ;  /* 0x0000763229027816 */ /* 0x040fe40000000002 */
[----:B------:R-:W-:Y:S02]  /*f700*/  PRMT R26, R41, 0x7610, R26 ;  /* 0x00007610291a7816 */ /* 0x000fe4000000001a */
[C---:B------:R-:W-:Y:S02]  /*f710*/  PRMT R24, R40.reuse, 0x7632, R24 ;  /* 0x0000763228187816 */ /* 0x040fe40000000018 */
[----:B------:R-:W-:Y:S01]  /*f720*/  PRMT R25, R40, 0x7610, R25 ;  /* 0x0000761028197816 */ /* 0x000fe20000000019 */
[----:B------:R-:W-:Y:S06]  /*f730*/  @P3 BRA `(.L_x_3596) ;  /* 0x0000000000543947 */ /* 0x000fec0003800000 */
[----:B------:R-:W-:Y:S01]  /*f740*/  F2FP.F16.F32.PACK_AB R8, R9, R8 ;  /* 0x000000080908723e */ /* 0x000fe200000000ff */
[----:B------:R-:W-:Y:S01]  /*f750*/  IMAD.U32 R24, R24, 0x10000, RZ ;  /* 0x0001000018187824 */ /* 0x000fe200078e00ff */
[----:B------:R-:W-:Y:S02]  /*f760*/  F2FP.F16.F32.PACK_AB R10, R11, R10 ;  /* 0x0000000a0b0a723e */ /* 0x000fe400000000ff */
[----:B------:R-:W-:Y:S02]  /*f770*/  PRMT R0, R8, 0x7632, R0 ;  /* 0x0000763208007816 */ /* 0x000fe40000000000 */
[----:B------:R-:W-:Y:S02]  /*f780*/  LOP3.LUT R2, R2, 0xffff, RZ, 0xc0, !PT ;  /* 0x0000ffff02027812 */ /* 0x000fe400078ec0ff */
[----:B------:R-:W-:Y:S02]  /*f790*/  LOP3.LUT R0, R0, 0xffff, RZ, 0xc0, !PT ;  /* 0x0000ffff00007812 */ /* 0x000fe400078ec0ff */
[----:B-12---:R-:W-:Y:S01]  /*f7a0*/  PRMT R7, R10, 0x7610, R7 ;  /* 0x000076100a077816 */ /* 0x006fe20000000007 */
[----:B------:R-:W-:Y:S01]  /*f7b0*/  IMAD.WIDE.U32 R4, R2, 0x10000, RZ ;  /* 0x0001000002047825 */ /* 0x000fe200078e00ff */
[----:B------:R-:W-:-:S02]  /*f7c0*/  PRMT R10, R10, 0x7632, R10 ;  /* 0x000076320a0a7816 */ /* 0x000fc4000000000a */
[----:B------:R-:W-:Y:S01]  /*f7d0*/  R2UR UR4, R52 ;  /* 0x00000000340472ca */ /* 0x000fe200000e0000 */
[----:B------:R-:W-:Y:S01]  /*f7e0*/  IMAD.WIDE.U32 R2, R0, 0x10000, RZ ;  /* 0x0001000000027825 */ /* 0x000fe200078e00ff */
[----:B------:R-:W-:Y:S02]  /*f7f0*/  R2UR UR5, R53 ;  /* 0x00000000350572ca */ /* 0x000fe400000e0000 */
[----:B------:R-:W-:Y:S01]  /*f800*/  PRMT R6, R8, 0x7610, R6 ;  /* 0x0000761008067816 */ /* 0x000fe20000000006 */
[----:B------:R-:W-:Y:S01]  /*f810*/  IMAD.U32 R10, R10, 0x10000, RZ ;  /* 0x000100000a0a7824 */ /* 0x000fe200078e00ff */
[----:B------:R-:W-:Y:S02]  /*f820*/  LOP3.LUT R5, R5, 0xffff, R25, 0xf8, !PT ;  /* 0x0000ffff05057812 */ /* 0x000fe400078ef819 */
[----:B------:R-:W-:Y:S02]  /*f830*/  LOP3.LUT R7, R3, 0xffff, R7, 0xf8, !PT ;  /* 0x0000ffff03077812 */ /* 0x000fe400078ef807 */
[----:B------:R-:W-:-:S02]  /*f840*/  LOP3.LUT R4, R4, 0xffff, R26, 0xf8, !PT ;  /* 0x0000ffff04047812 */ /* 0x000fc400078ef81a */
[----:B------:R-:W-:Y:S02]  /*f850*/  LOP3.LUT R5, R5, R24, RZ, 0xfc, !PT ;  /* 0x0000001805057212 */ /* 0x000fe400078efcff */
[----:B------:R-:W-:Y:S02]  /*f860*/  LOP3.LUT R6, R2, 0xffff, R6, 0xf8, !PT ;  /* 0x0000ffff02067812 */ /* 0x000fe400078ef806 */
[----:B------:R-:W-:-:S05]  /*f870*/  LOP3.LUT R7, R7, R10, RZ, 0xfc, !PT ;  /* 0x0000000a07077212 */ /* 0x000fca00078efcff */
[----:B------:R3:W-:Y:S02]  /*f880*/  STG.E.128 desc[UR4][R20.64+0x40], R4 ;  /* 0x0000400414007986 */ /* 0x0007e4000c101d04 */
.L_x_3596:
[----:B------:R-:W-:Y:S05]  /*f890*/  BSYNC.RECONVERGENT B0 ;  /* 0x0000000000007941 */ /* 0x000fea0003800200 */
.L_x_3595:
        /* <DEDUP_REMOVED lines=10> */
[----:B-123--:R-:W-:Y:S01]  /*f940*/  PRMT R6, R18, 0x7610, R6 ;  /* 0x0000761012067816 */ /* 0x00efe20000000006 */
        /* <DEDUP_REMOVED lines=22> */
.L_x_3598:
[----:B------:R-:W-:Y:S05]  /*fab0*/  BSYNC.RECONVERGENT B0 ;  /* 0x0000000000007941 */ /* 0x000fea0003800200 */
.L_x_3597:
[----:B------:R-:W-:Y:S01]  /*fac0*/  NOP ;  /* 0x0000000000007918 */ /* 0x000fe20000000000 */
[----:B------:R-:W-:Y:S05]  /*fad0*/  @!P0 BRA `(.L_x_3599) ;  /* 0x0000000000088947 */ /* 0x000fea0003800000 */
[----:B------:R-:W-:Y:S05]  /*fae0*/  BPT.TRAP 0x1 ;  /* 0x000000040000795c */ /* 0x000fea0000300000 */
[----:B------:R-:W-:Y:S05]  /*faf0*/  BPT.TRAP 0x1 ;  /* 0x000000040000795c */ /* 0x000fea0000300000 */
.L_x_3599:
[----:B------:R-:W-:-:S04]  /*fb00*/  UIADD3 UR4, UPT, UPT, UR37, 0x248b0, URZ ;  /* 0x000248b025047890 */ /* 0x000fc8000fffe0ff */
[----:B------:R-:W-:-:S09]  /*fb10*/  UPRMT UR4, UR36, 0x654, UR4 ;  /* 0x0000065424047896 */ /* 0x000fd20008000004 */
[----:B------:R-:W-:Y:S01]  /*fb20*/  SYNCS.ARRIVE.TRANS64.RED.A1T0 RZ, [UR4], RZ ;  /* 0x000000ffffff79a7 */ /* 0x000fe20008100404 */
[----:B------:R-:W-:Y:S05]  /*fb30*/  @!P0 BRA `(.L_x_3600) ;  /* 0x0000000000048947 */ /* 0x000fea0003800000 */
[----:B------:R-:W-:Y:S05]  /*fb40*/  BPT.TRAP 0x1 ;  /* 0x000000040000795c */ /* 0x000fea0000300000 */
.L_x_3600:
[----:B------:R-:W-:Y:S02]  /*fb50*/  SHF.L.U32 R2, RZ, 0x1f, RZ ;  /* 0x0000001fff027819 */ /* 0x000fe400000006ff */
[----:B------:R-:W-:Y:S02]  /*fb60*/  SHF.R.U32.HI R0, RZ, 0x15, R42 ;  /* 0x00000015ff007819 */ /* 0x000fe4000001162a */
[----:B------:R-:W5:Y:S02]  /*fb70*/  SYNCS.PHASECHK.TRANS64.TRYWAIT P1, [UR37+0x248a8], R2 ;  /* 0x0248a802ff0075a7 */ /* 0x000f640008021125 */
[----:B------:R-:W-:Y:S01]  /*fb80*/  ISETP.NE.AND P0, PT, R50, R0, PT ;  /* 0x000000003200720c */ /* 0x000fe20003f05270 */
[----:B-----5:R-:W-:-:S12]  /*fb90*/  @!P1 BRA `(.L_x_3601) ;  /* 0x0000001c00789947 */ /* 0x020fd80003800000 */
.L_x_3677:
[----:B------:R-:W-:Y:S05]  /*fba0*/  @!P0 BRA `(.L_x_3602) ;  /* 0x0000000000408947 */ /* 0x000fea0003800000 */
[----:B------:R-:W-:Y:S01]  /*fbb0*/  MOV R2, 0xf8 ;  /* 0x000000f800027802 */ /* 0x000fe20000000f00 */
[----:B------:R-:W1:Y:S01]  /*fbc0*/  LDCU.64 UR8, c[0x4][0xd8] ;  /* 0x01001b00ff0877ac */ /* 0x000e620008000a00 */
[----:B------:R-:W-:Y:S02]  /*fbd0*/  HFMA2 R12, -RZ, RZ, 0, 5.9604644775390625e-08 ;  /* 0x00000001ff0c7431 */ /* 0x000fe400000001ff */
[----:B------:R-:W-:Y:S01]  /*fbe0*/  IMAD.MOV.U32 R8, RZ, RZ, 0x192 ;  /* 0x00000192ff087424 */ /* 0x000fe200078e00ff */
[----:B------:R-:W5:Y:S01]  /*fbf0*/  LDCU.64 UR6, c[0x4][0xe0] ;  /* 0x01001c00ff0677ac */ /* 0x000f620008000a00 */
[----:B------:R-:W5:Y:S01]  /*fc00*/  LDC.64 R2, c[0x4][R2] ;  /* 0x0100000002027b82 */ /* 0x000f620000000a00 */
[----:B------:R-:W-:Y:S01]  /*fc10*/  IMAD.MOV.U32 R13, RZ, RZ, RZ ;  /* 0x000000ffff0d7224 */ /* 0x000fe200078e00ff */
[----:B------:R-:W5:Y:S01]  /*fc20*/  LDCU.64 UR4, c[0x4][0x40] ;  /* 0x01000800ff0477ac */ /* 0x000f620008000a00 */
[----:B-1234-:R-:W-:Y:S01]  /*fc30*/  IMAD.U32 R4, RZ, RZ, UR8 ;  /* 0x00000008ff047e24 */ /* 0x01efe2000f8e00ff */
[----:B------:R-:W-:Y:S01]  /*fc40*/  MOV R5, UR9 ;  /* 0x0000000900057c02 */ /* 0x000fe20008000f00 */
[----:B-----5:R-:W-:Y:S01]  /*fc50*/  IMAD.U32 R6, RZ, RZ, UR6 ;  /* 0x00000006ff067e24 */ /* 0x020fe2000f8e00ff */
[----:B------:R-:W-:Y:S01]  /*fc60*/  MOV R7, UR7 ;  /* 0x0000000700077c02 */ /* 0x000fe20008000f00 */
[----:B------:R-:W-:Y:S01]  /*fc70*/  IMAD.U32 R10, RZ, RZ, UR4 ;  /* 0x00000004ff0a7e24 */ /* 0x000fe2000f8e00ff */
[----:B------:R-:W-:-:S02]  /*fc80*/  MOV R11, UR5 ;  /* 0x00000005000b7c02 */ /* 0x000fc40008000f00 */
[----:B------:R-:W-:-:S07]  /*fc90*/  LEPC R20, `(.L_x_3602) ;  /* 0x000000001014794e */ /* 0x000fce0000000000 */
[----:B------:R-:W-:Y:S05]  /*fca0*/  CALL.ABS.NOINC R2 ;  /* 0x0000000002007343 */ /* 0x000fea0003c00000 */
.L_x_3602:
[----:B------:R-:W-:Y:S01]  /*fcb0*/  VIADD R0, R22, 0xffffff20 ;  /* 0xffffff2016007836 */ /* 0x000fe20000000000 */
[----:B------:R-:W-:Y:S05]  /*fcc0*/  WARPSYNC.ALL ;  /* 0x0000000000007948 */ /* 0x000fea0003800000 */
[----:B------:R-:W-:Y:S02]  /*fcd0*/  SHF.R.U32.HI R0, RZ, 0x15, R0 ;  /* 0x00000015ff007819 */ /* 0x000fe40000011600 */
[----:B------:R-:W-:Y:S02]  /*fce0*/  R2UR UR4, R42 ;  /* 0x000000002a0472ca */ /* 0x000fe400000e0000 */
[----:B------:R-:W-:-:S11]  /*fcf0*/  ISETP.NE.AND P0, PT, R50, R0, PT ;  /* 0x000000003200720c */ /* 0x000fd60003f05270 */
[----:B------:R-:W1:Y:S02]  /*fd00*/  LDTM.x16 R24, tmem[UR4] ;  /* 0x00000004001879ee */ /* 0x000e640008240000 */
[----:B-1----:R-:W-:Y:S05]  /*fd10*/  @!P0 BRA `(.L_x_3603) ;  /* 0x0000000000408947 */ /* 0x002fea0003800000 */
[----:B------:R-:W-:Y:S01]  /*fd20*/  MOV R2, 0xf8 ;  /* 0x000000f800027802 */ /* 0x000fe20000000f00 */
[----:B------:R-:W2:Y:S01]  /*fd30*/  LDCU.64 UR8, c[0x4][0xd8] ;  /* 0x01001b00ff0877ac */ /* 0x000ea20008000a00 */
[----:B------:R-:W-:Y:S02]  /*fd40*/  HFMA2 R12, -RZ, RZ, 0, 5.9604644775390625e-08 ;  /* 0x00000001ff0c7431 */ /* 0x000fe400000001ff */
[----:B------:R-:W-:Y:S01]  /*fd50*/  IMAD.MOV.U32 R8, RZ, RZ, 0x192 ;  /* 0x00000192ff087424 */ /* 0x000fe200078e00ff */
[----:B------:R-:W1:Y:S01]  /*fd60*/  LDCU.64 UR6, c[0x4][0xe0] ;  /* 0x01001c00ff0677ac */ /* 0x000e620008000a00 */
[----:B------:R-:W1:Y:S01]  /*fd70*/  LDC.64 R2, c[0x4][R2] ;  /* 0x0100000002027b82 */ /* 0x000e620000000a00 */
[----:B------:R-:W-:Y:S01]  /*fd80*/  IMAD.MOV.U32 R13, RZ, RZ, RZ ;  /* 0x000000ffff0d7224 */ /* 0x000fe200078e00ff */
[----:B------:R-:W5:Y:S01]  /*fd90*/  LDCU.64 UR4, c[0x4][0x40] ;  /* 0x01000800ff0477ac */ /* 0x000f620008000a00 */
[----:B--234-:R-:W-:Y:S01]  /*fda0*/  IMAD.U32 R4, RZ, RZ, UR8 ;  /* 0x00000008ff047e24 */ /* 0x01cfe2000f8e00ff */
[----:B------:R-:W-:Y:S01]  /*fdb0*/  MOV R5, UR9 ;  /* 0x0000000900057c02 */ /* 0x000fe20008000f00 */
[----:B-1----:R-:W-:Y:S01]  /*fdc0*/  IMAD.U32 R6, RZ, RZ, UR6 ;  /* 0x00000006ff067e24 */ /* 0x002fe2000f8e00ff */
[----:B------:R-:W-:Y:S01]  /*fdd0*/  MOV R7, UR7 ;  /* 0x0000000700077c02 */ /* 0x000fe20008000f00 */
[----:B-----5:R-:W-:Y:S01]  /*fde0*/  IMAD.U32 R10, RZ, RZ, UR4 ;  /* 0x00000004ff0a7e24 */ /* 0x020fe2000f8e00ff */
[----:B------:R-:W-:-:S02]  /*fdf0*/  MOV R11, UR5 ;  /* 0x00000005000b7c02 */ /* 0x000fc40008000f00 */
[----:B------:R-:W-:-:S07]  /*fe00*/  LEPC R20, `(.L_x_3603) ;  /* 0x000000001014794e */ /* 0x000fce0000000000 */
[----:B------:R-:W-:Y:S05]  /*fe10*/  CALL.ABS.NOINC R2 ;  /* 0x0000000002007343 */ /* 0x000fea0003c00000 */
.L_x_3603:
[----:B------:R-:W-:Y:S05]  /*fe20*/  WARPSYNC.ALL ;  /* 0x0000000000007948 */ /* 0x000fea0003800000 */
[----:B------:R-:W-:Y:S01]  /*fe30*/  R2UR UR4, R22 ;  /* 0x00000000160472ca */ /* 0x000fe200000e0000 */
[----:B------:R-:W1:Y:S01]  /*fe40*/  LDCU UR8, c[0x0][0x388] ;  /* 0x00007100ff0877ac */ /* 0x000e620008000800 */
[----:B------:R-:W-:Y:S01]  /*fe50*/  IADD3 R0, P2, P1, R44, R43, R45 ;  /* 0x0000002b2c007210 */ /* 0x000fe2000795e02d */
[----:B------:R-:W-:Y:S01]  /*fe60*/  BSSY.RECONVERGENT B0, `(.L_x_3604) ;  /* 0x000003e000007945 */ /* 0x000fe20003800200 */
[----:B------:R-:W-:Y:S01]  /*fe70*/  SHF.R.S32.HI R2, RZ, 0x1f, R43 ;  /* 0x0000001fff027819 */ /* 0x000fe2000001142b */
[----:B------:R-:W5:Y:S01]  /*fe80*/  LDCU UR5, c[0x0][0x384] ;  /* 0x00007080ff0577ac */ /* 0x000f620008000800 */
[----:B------:R-:W-:-:S02]  /*fe90*/  ISETP.NE.AND P0, PT, R48, 0x3, PT ;  /* 0x000000033000780c */ /* 0x000fc40003f05270 */
[----:B------:R-:W-:Y:S01]  /*fea0*/  IADD3.X R2, PT, PT, RZ, R2, RZ, P2, P1 ;  /* 0x00000002ff027210 */ /* 0x000fe200017e24ff */
[----:B------:R-:W5:Y:S04]  /*feb0*/  LDCU.64 UR6, c[0x0][0x980] ;  /* 0x00013000ff0677ac */ /* 0x000f680008000a00 */
[----:B--234-:R-:W2:Y:S01]  /*fec0*/  LDTM.x16 R4, tmem[UR4+-0xe0] ;  /* 0xffff2004000479ee */ /* 0x01cea2000824ff00 */
[----:B------:R-:W2:Y:S01]  /*fed0*/  LDCU UR4, c[0x0][0x448] ;  /* 0x00008900ff0477ac */ /* 0x000ea20008000800 */
[----:B-1----:R-:W-:Y:S02]  /*fee0*/  ISETP.GE.AND P6, PT, R45, UR8, PT ;  /* 0x000000082d007c0c */ /* 0x002fe4000bfc6270 */
[----:B------:R-:W-:Y:S02]  /*fef0*/  ISETP.GE.AND P5, PT, R49, UR8, PT ;  /* 0x0000000831007c0c */ /* 0x000fe4000bfa6270 */
[----:B-----5:R-:W-:-:S02]  /*ff00*/  ISETP.GE.U32.OR P6, PT, R23, UR5, P6 ;  /* 0x0000000517007c0c */ /* 0x020fc4000b7c6470 */
[----:B------:R-:W-:Y:S02]  /*ff10*/  ISETP.GE.AND P4, PT, R47, UR8, PT ;  /* 0x000000082f007c0c */ /* 0x000fe4000bf86270 */
[----:B------:R-:W-:Y:S02]  /*ff20*/  LEA R20, P1, R0, UR6, 0x1 ;  /* 0x0000000600147c11 */ /* 0x000fe4000f8208ff */
[----:B------:R-:W-:Y:S02]  /*ff30*/  ISETP.GE.AND P3, PT, R46, UR8, PT ;  /* 0x000000082e007c0c */ /* 0x000fe4000bf66270 */
[----:B------:R-:W-:Y:S02]  /*ff40*/  LEA.HI.X R21, R0, UR7, R2, 0x1, P1 ;  /* 0x0000000700157c11 */ /* 0x000fe400088f0c02 */
[C---:B------:R-:W-:Y:S02]  /*ff50*/  ISETP.GE.U32.OR P5, PT, R23.reuse, UR5, P5 ;  /* 0x0000000517007c0c */ /* 0x040fe4000afa6470 */
[----:B------:R-:W-:-:S02]  /*ff60*/  ISETP.GE.U32.OR P4, PT, R23, UR5, P4 ;  /* 0x0000000517007c0c */ /* 0x000fc4000a786470 */
[----:B------:R-:W-:Y:S01]  /*ff70*/  ISETP.GE.U32.OR P3, PT, R23, UR5, P3 ;  /* 0x0000000517007c0c */ /* 0x000fe20009f66470 */
[----:B--2---:R-:W-:Y:S01]  /*ff80*/  FMUL R40, R4, UR4 ;  /* 0x0000000404287c20 */ /* 0x004fe20008400000 */
[----:B------:R-:W-:Y:S01]  /*ff90*/  FMUL R23, R5, UR4 ;  /* 0x0000000405177c20 */ /* 0x000fe20008400000 */
[----:B------:R-:W-:Y:S10]  /*ffa0*/  @P6 BRA `(.L_x_3605) ;  /* 0x0000000000a46947 */ /* 0x000ff40003800000 */
        /* <DEDUP_REMOVED lines=13> */
[C---:B------:R-:W-:Y:S02]  /*10080*/  PRMT R4, R0.reuse, 0x7632, R4 ;  /* 0x0000763200047816 */ /* 0x040fe40000000004 */
[----:B------:R-:W-:Y:S02]  /*10090*/  PRMT R25, R0, 0x7610, R25 ;  /* 0x0000761000197816 */ /* 0x000fe40000000019 */
[----:B------:R-:W-:Y:S02]  /*100a0*/  PRMT R22, R2, 0x7632, R22 ;  /* 0x0000763202167816 */ /* 0x000fe40000000016 */
[----:B------:R-:W-:-:S02]  /*100b0*/  F2FP.F16.F32.PACK_AB R0, R31, R30 ;  /* 0x0000001e1f00723e */ /* 0x000fc400000000ff */
[----:B------:R-:W-:Y:S01]  /*100c0*/  LOP3.LUT R4, R4, 0xffff, RZ, 0xc0, !PT ;  /* 0x0000ffff04047812 */ /* 0x000fe200078ec0ff */
[----:B------:R-:W-:Y:S01]  /*100d0*/  IMAD.U32 R22, R22, 0x10000, RZ ;  /* 0x0001000016167824 */ /* 0x000fe200078e00ff */
[----:B------:R-:W-:Y:S02]  /*100e0*/  LOP3.LUT R2, R2, 0xffff, RZ, 0xc0, !PT ;  /* 0x0000ffff02027812 */ /* 0x000fe400078ec0ff */
[----:B------:R-:W-:Y:S01]  /*100f0*/  PRMT R26, R0, 0x7610, R26 ;  /* 0x00007610001a7816 */ /* 0x000fe2000000001a */
[----:B------:R-:W-:Y:S01]  /*10100*/  IMAD.WIDE.U32 R4, R4, 0x10000, RZ ;  /* 0x0001000004047825 */ /* 0x000fe200078e00ff */
[----:B------:R-:W-:Y:S02]  /*10110*/  PRMT R27, R3, 0x7610, R27 ;  /* 0x00007610031b7816 */ /* 0x000fe4000000001b */
[----:B------:R-:W-:Y:S01]  /*10120*/  PRMT R0, R0, 0x7632, R0 ;  /* 0x0000763200007816 */ /* 0x000fe20000000000 */
[----:B------:R-:W-:Y:S01]  /*10130*/  IMAD.WIDE.U32 R2, R2, 0x10000, RZ ;  /* 0x0001000002027825 */ /* 0x000fe200078e00ff */
[----:B------:R-:W-:-:S02]  /*10140*/  LOP3.LUT R24, R5, 0xffff, R24, 0xf8, !PT ;  /* 0x0000ffff05187812 */ /* 0x000fc400078ef818 */
[----:B------:R-:W-:Y:S01]  /*10150*/  LOP3.LUT R25, R4, 0xffff, R25, 0xf8, !PT ;  /* 0x0000ffff04197812 */ /* 0x000fe200078ef819 */
[----:B------:R-:W-:Y:S01]  /*10160*/  IMAD.U32 R0, R0, 0x10000, RZ ;  /* 0x0001000000007824 */ /* 0x000fe200078e00ff */
[----:B------:R-:W-:Y:S02]  /*10170*/  LOP3.LUT R26, R3, 0xffff, R26, 0xf8, !PT ;  /* 0x0000ffff031a7812 */ /* 0x000fe400078ef81a */
[----:B------:R-:W-:Y:S02]  /*10180*/  LOP3.LUT R27, R2, 0xffff, R27, 0xf8, !PT ;  /* 0x0000ffff021b7812 */ /* 0x000fe400078ef81b */
[----:B------:R-:W-:Y:S02]  /*10190*/  LOP3.LUT R24, R24, R22, RZ, 0xfc, !PT ;  /* 0x0000001618187212 */ /* 0x000fe400078efcff */
[----:B------:R-:W-:Y:S02]  /*101a0*/  LOP3.LUT R26, R26, R0, RZ, 0xfc, !PT ;  /* 0x000000001a1a7212 */ /* 0x000fe400078efcff */
[----:B------:R-:W-:-:S02]  /*101b0*/  R2UR UR6, R52 ;  /* 0x00000000340672ca */ /* 0x000fc400000e0000 */
[----:B------:R-:W-:Y:S02]  /*101c0*/  R2UR UR7, R53 ;  /* 0x00000000350772ca */ /* 0x000fe400000e0000 */
[----:B------:R-:W-:Y:S02]  /*101d0*/  LOP3.LUT R25, R25, R24, RZ, 0x3c, !PT ;  /* 0x0000001819197212 */ /* 0x000fe400078e3cff */
[----:B------:R-:W-:Y:S02]  /*101e0*/  LOP3.LUT R27, R27, R26, RZ, 0x3c, !PT ;  /* 0x0000001a1b1b7212 */ /* 0x000fe400078e3cff */
[----:B------:R-:W-:Y:S02]  /*101f0*/  LOP3.LUT R24, R25, R24, RZ, 0x3c, !PT ;  /* 0x0000001819187212 */ /* 0x000fe400078e3cff */
[----:B------:R-:W-:Y:S02]  /*10200*/  LOP3.LUT R26, R27, R26, RZ, 0x3c, !PT ;  /* 0x0000001a1b1a7212 */ /* 0x000fe400078e3cff */
[----:B------:R-:W-:-:S02]  /*10210*/  LOP3.LUT R25, R25, R24, RZ, 0x3c, !PT ;  /* 0x0000001819197212 */ /* 0x000fc400078e3cff */
[----:B------:R-:W-:-:S05]  /*10220*/  LOP3.LUT R27, R27, R26, RZ, 0x3c, !PT ;  /* 0x0000001a1b1b7212 */ /* 0x000fca00078e3cff */
[----:B------:R1:W-:Y:S02]  /*10230*/  STG.E.128 desc[UR6][R20.64], R24 ;  /* 0x0000001814007986 */ /* 0x0003e4000c101d06 */
.L_x_3605:
[----:B------:R-:W-:Y:S05]  /*10240*/  BSYNC.RECONVERGENT B0 ;  /* 0x0000000000007941 */ /* 0x000fea0003800200 */
.L_x_3604:
[----:B------:R-:W-:Y:S01]  /*10250*/  BSSY.RECONVERGENT B0, `(.L_x_3606) ;  /* 0x000002e000007945 */ /* 0x000fe20003800200 */
[----:B-1----:R-:W-:Y:S01]  /*10260*/  F2FP.F16.F32.PACK_AB R27, R23, R40 ;  /* 0x00000028171b723e */ /* 0x002fe200000000ff */
[----:B------:R-:W-:Y:S01]  /*10270*/  FMUL R28, R6, UR4 ;  /* 0x00000004061c7c20 */ /* 0x000fe20008400000 */
        /* <DEDUP_REMOVED lines=13> */
[C---:B------:R-:W-:Y:S02]  /*10350*/  PRMT R4, R2.reuse, 0x7632, R4 ;  /* 0x0000763202047816 */ /* 0x040fe40000000004 */
[----:B------:R-:W-:Y:S02]  /*10360*/  PRMT R25, R2, 0x7610, R25 ;  /* 0x0000761002197816 */ /* 0x000fe40000000019 */
[----:B------:R-:W-:Y:S02]  /*10370*/  PRMT R2, R3, 0x7632, R2 ;  /* 0x0000763203027816 */ /* 0x000fe40000000002 */
[C---:B------:R-:W-:Y:S02]  /*10380*/  PRMT R24, R0.reuse, 0x7610, R24 ;  /* 0x0000761000187816 */ /* 0x040fe40000000018 */
        /* <DEDUP_REMOVED lines=10> */
[----:B------:R-:W-:-:S02]  /*10430*/  R2UR UR6, R52 ;  /* 0x00000000340672ca */ /* 0x000fc400000e0000 */
[----:B------:R-:W-:Y:S01]  /*10440*/  R2UR UR7, R53 ;  /* 0x00000000350772ca */ /* 0x000fe200000e0000 */
[----:B------:R-:W-:Y:S01]  /*10450*/  IMAD.U32 R22, R0, 0x10000, RZ ;  /* 0x0001000000167824 */ /* 0x000fe200078e00ff */
[----:B------:R-:W-:Y:S02]  /*10460*/  LOP3.LUT R0, R5, 0xffff, R24, 0xf8, !PT ;  /* 0x0000ffff05007812 */ /* 0x000fe400078ef818 */
[----:B------:R-:W-:Y:S02]  /*10470*/  LOP3.LUT R6, R3, 0xffff, R6, 0xf8, !PT ;  /* 0x0000ffff03067812 */ /* 0x000fe400078ef806 */
[----:B------:R-:W-:Y:S02]  /*10480*/  LOP3.LUT R5, R4, 0xffff, R25, 0xf8, !PT ;  /* 0x0000ffff04057812 */ /* 0x000fe400078ef819 */
[----:B------:R-:W-:Y:S02]  /*10490*/  LOP3.LUT R7, R2, 0xffff, R7, 0xf8, !PT ;  /* 0x0000ffff02077812 */ /* 0x000fe400078ef807 */
[----:B------:R-:W-:-:S02]  /*104a0*/  LOP3.LUT R4, R0, R23, RZ, 0xfc, !PT ;  /* 0x0000001700047212 */ /* 0x000fc400078efcff */
[----:B------:R-:W-:Y:S02]  /*104b0*/  LOP3.LUT R6, R6, R22, RZ, 0xfc, !PT ;  /* 0x0000001606067212 */ /* 0x000fe400078efcff */
[----:B------:R-:W-:Y:S02]  /*104c0*/  LOP3.LUT R5, R5, R4, RZ, 0x3c, !PT ;  /* 0x0000000405057212 */ /* 0x000fe400078e3cff */
[----:B------:R-:W-:Y:S02]  /*104d0*/  LOP3.LUT R7, R7, R6, RZ, 0x3c, !PT ;  /* 0x0000000607077212 */ /* 0x000fe400078e3cff */
[----:B------:R-:W-:Y:S02]  /*104e0*/  LOP3.LUT R4, R5, R4, RZ, 0x3c, !PT ;  /* 0x0000000405047212 */ /* 0x000fe400078e3cff */
[----:B------:R-:W-:Y:S02]  /*104f0*/  LOP3.LUT R6, R7, R6, RZ, 0x3c, !PT ;  /* 0x0000000607067212 */ /* 0x000fe400078e3cff */
[----:B------:R-:W-:-:S02]  /*10500*/  LOP3.LUT R5, R5, R4, RZ, 0x3c, !PT ;  /* 0x0000000405057212 */ /* 0x000fc400078e3cff */
[----:B------:R-:W-:-:S05]  /*10510*/  LOP3.LUT R7, R7, R6, RZ, 0x3c, !PT ;  /* 0x0000000607077212 */ /* 0x000fca00078e3cff */
[----:B------:R1:W-:Y:S02]  /*10520*/  STG.E.128 desc[UR6][R20.64+0x10], R4 ;  /* 0x0000100414007986 */ /* 0x0003e4000c101d06 */
.L_x_3607:
[----:B------:R-:W-:Y:S05]  /*10530*/  BSYNC.RECONVERGENT B0 ;  /* 0x0000000000007941 */ /* 0x000fea0003800200 */
.L_x_3606:
[----:B------:R-:W-:Y:S01]  /*10540*/  F2FP.F16.F32.PACK_AB R0, R26, R28 ;  /* 0x0000001c1a00723e */ /* 0x000fe200000000ff */
[----:B------:R-:W-:Y:S01]  /*10550*/  FMUL R24, R18, UR4 ;  /* 0x0000000412187c20 */ /* 0x000fe20008400000 */
[----:B------:R-:W-:Y:S01]  /*10560*/  FMUL R23, R19, UR4 ;  /* 0x0000000413177c20 */ /* 0x000fe20008400000 */
[----:B------:R-:W-:Y:S01]  /*10570*/  BSSY.RECONVERGENT B0, `(.L_x_3608) ;  /* 0x0000025000007945 */ /* 0x000fe20003800200 */
[----:B------:R-:W-:Y:S01]  /*10580*/  FMUL R19, R14, UR4 ;  /* 0x000000040e137c20 */ /* 0x000fe20008400000 */
[----:B------:R-:W-:Y:S01]  /*10590*/  FMUL R18, R15, UR4 ;  /* 0x000000040f127c20 */ /* 0x000fe20008400000 */
[----:B------:R-:W-:Y:S01]  /*105a0*/  FMUL R15, R12, UR4 ;  /* 0x000000040c0f7c20 */ /* 0x000fe20008400000 */
[----:B------:R-:W-:Y:S01]  /*105b0*/  FMUL R14, R13, UR4 ;  /* 0x000000040d0e7c20 */ /* 0x000fe20008400000 */
[C---:B------:R-:W-:Y:S01]  /*105c0*/  PRMT R3, R27.reuse, 0x7632, R3 ;  /* 0x000076321b037816 */ /* 0x040fe20000000003 */
[----:B------:R-:W-:Y:S01]  /*105d0*/  FMUL R16, R16, UR4 ;  /* 0x0000000410107c20 */ /* 0x000fe20008400000 */
[----:B------:R-:W-:Y:S01]  /*105e0*/  PRMT R22, R27, 0x7610, R22 ;  /* 0x000076101b167816 */ /* 0x000fe20000000016 */
        /* <DEDUP_REMOVED lines=8> */
[----:B-1----:R-:W-:Y:S01]  /*10670*/  LOP3.LUT R4, R3, 0xffff, RZ, 0xc0, !PT ;  /* 0x0000ffff03047812 */ /* 0x002fe200078ec0ff */
[----:B------:R-:W-:Y:S01]  /*10680*/  IMAD.U32 R12, R12, 0x10000, RZ ;  /* 0x000100000c0c7824 */ /* 0x000fe200078e00ff */
[----:B------:R-:W-:Y:S02]  /*10690*/  F2FP.F16.F32.PACK_AB R2, R2, R8 ;  /* 0x000000080202723e */ /* 0x000fe400000000ff */
[----:B------:R-:W-:Y:S01]  /*106a0*/  F2FP.F16.F32.PACK_AB R3, R11, R10 ;  /* 0x0000000a0b03723e */ /* 0x000fe200000000ff */
[----:B------:R-:W-:Y:S01]  /*106b0*/  IMAD.WIDE.U32 R4, R4, 0x10000, RZ ;  /* 0x0001000004047825 */ /* 0x000fe200078e00ff */
[----:B------:R-:W-:-:S02]  /*106c0*/  PRMT R0, R2, 0x7632, R0 ;  /* 0x0000763202007816 */ /* 0x000fc40000000000 */
[----:B------:R-:W-:Y:S02]  /*106d0*/  PRMT R8, R2, 0x7610, R8 ;  /* 0x0000761002087816 */ /* 0x000fe40000000008 */
[----:B------:R-:W-:Y:S02]  /*106e0*/  LOP3.LUT R6, R0, 0xffff, RZ, 0xc0, !PT ;  /* 0x0000ffff00067812 */ /* 0x000fe400078ec0ff */
[C---:B------:R-:W-:Y:S02]  /*106f0*/  PRMT R7, R3.reuse, 0x7610, R7 ;  /* 0x0000761003077816 */ /* 0x040fe40000000007 */
[----:B------:R-:W-:Y:S01]  /*10700*/  PRMT R0, R3, 0x7632, R0 ;  /* 0x0000763203007816 */ /* 0x000fe20000000000 */
[----:B------:R-:W-:Y:S01]  /*10710*/  IMAD.WIDE.U32 R2, R6, 0x10000, RZ ;  /* 0x0001000006027825 */ /* 0x000fe200078e00ff */
[----:B------:R-:W-:Y:S02]  /*10720*/  R2UR UR6, R52 ;  /* 0x00000000340672ca */ /* 0x000fe400000e0000 */
[----:B------:R-:W-:Y:S01]  /*10730*/  R2UR UR7, R53 ;  /* 0x00000000350772ca */ /* 0x000fe200000e0000 */
[----:B------:R-:W-:Y:S01]  /*10740*/  IMAD.U32 R0, R0, 0x10000, RZ ;  /* 0x0001000000007824 */ /* 0x000fe200078e00ff */
[----:B------:R-:W-:-:S02]  /*10750*/  LOP3.LUT R5, R5, 0xffff, R13, 0xf8, !PT ;  /* 0x0000ffff05057812 */ /* 0x000fc400078ef80d */
[----:B------:R-:W-:Y:S02]  /*10760*/  LOP3.LUT R7, R3, 0xffff, R7, 0xf8, !PT ;  /* 0x0000ffff03077812 */ /* 0x000fe400078ef807 */
[----:B------:R-:W-:Y:S02]  /*10770*/  LOP3.LUT R4, R4, 0xffff, R22, 0xf8, !PT ;  /* 0x0000ffff04047812 */ /* 0x000fe400078ef816 */
[----:B------:R-:W-:Y:S02]  /*10780*/  LOP3.LUT R5, R5, R12, RZ, 0xfc, !PT ;  /* 0x0000000c05057212 */ /* 0x000fe400078efcff */
[----:B------:R-:W-:Y:S02]  /*10790*/  LOP3.LUT R6, R2, 0xffff, R8, 0xf8, !PT ;  /* 0x0000ffff02067812 */ /* 0x000fe400078ef808 */
[----:B------:R-:W-:-:S05]  /*107a0*/  LOP3.LUT R7, R7, R0, RZ, 0xfc, !PT ;  /* 0x0000000007077212 */ /* 0x000fca00078efcff */
[----:B------:R2:W-:Y:S02]  /*107b0*/  STG.E.128 desc[UR6][R20.64+0x40], R4 ;  /* 0x0000400414007986 */ /* 0x0005e4000c101d06 */
.L_x_3609:
[----:B------:R-:W-:Y:S05]  /*107c0*/  BSYNC.RECONVERGENT B0 ;  /* 0x0000000000007941 */ /* 0x000fea0003800200 */
.L_x_3608:
[----:B------:R-:W-:Y:S04]  /*107d0*/  BSSY.RECONVERGENT B0, `(.L_x_3610) ;  /* 0x0000020000007945 */ /* 0x000fe80003800200 */
[----:B------:R-:W-:Y:S05]  /*107e0*/  @P3 BRA `(.L_x_3611) ;  /* 0x0000000000783947 */ /* 0x000fea0003800000 */
[----:B------:R-:W-:Y:S02]  /*107f0*/  F2FP.F16.F32.PACK_AB R2, R14, R15 ;  /* 0x0000000f0e02723e */ /* 0x000fe400000000ff */
[----:B-12---:R-:W-:Y:S02]  /*10800*/  F2FP.F16.F32.PACK_AB R4, R18, R19 ;  /* 0x000000131204723e */ /* 0x006fe400000000ff */
[----:B------:R-:W-:Y:S02]  /*10810*/  PRMT R0, R2, 0x7632, R0 ;  /* 0x0000763202007816 */ /* 0x000fe40000000000 */
[----:B------:R-:W-:Y:S02]  /*10820*/  F2FP.F16.F32.PACK_AB R3, R17, R16 ;  /* 0x000000101103723e */ /* 0x000fe400000000ff */
[----:B------:R-:W-:Y:S02]  /*10830*/  LOP3.LUT R0, R0, 0xffff, RZ, 0xc0, !PT ;  /* 0x0000ffff00007812 */ /* 0x000fe400078ec0ff */
[----:B------:R-:W-:-:S02]  /*10840*/  PRMT R11, R4, 0x7610, R11 ;  /* 0x00007610040b7816 */ /* 0x000fc4000000000b */
[----:B------:R-:W-:Y:S01]  /*10850*/  PRMT R7, R4, 0x7632, R7 ;  /* 0x0000763204077816 */ /* 0x000fe20000000007 */
[----:B------:R-:W-:Y:S01]  /*10860*/  IMAD.WIDE.U32 R4, R0, 0x10000, RZ ;  /* 0x0001000000047825 */ /* 0x000fe200078e00ff */
[----:B------:R-:W-:Y:S02]  /*10870*/  PRMT R12, R2, 0x7610, R12 ;  /* 0x00007610020c7816 */ /* 0x000fe4000000000c */
[----:B------:R-:W-:Y:S01]  /*10880*/  PRMT R2, R3, 0x7632, R2 ;  /* 0x0000763203027816 */ /* 0x000fe20000000002 */
[----:B------:R-:W-:Y:S01]  /*10890*/  IMAD.U32 R9, R7, 0x10000, RZ ;  /* 0x0001000007097824 */ /* 0x000fe200078e00ff */
[----:B------:R-:W-:Y:S02]  /*108a0*/  LOP3.LUT R7, R5, 0xffff, R11, 0xf8, !PT ;  /* 0x0000ffff05077812 */ /* 0x000fe400078ef80b */
[----:B------:R-:W-:Y:S02]  /*108b0*/  F2FP.F16.F32.PACK_AB R8, R23, R24 ;  /* 0x000000181708723e */ /* 0x000fe400000000ff */
[----:B------:R-:W-:-:S02]  /*108c0*/  LOP3.LUT R2, R2, 0xffff, RZ, 0xc0, !PT ;  /* 0x0000ffff02027812 */ /* 0x000fc400078ec0ff */
[----:B------:R-:W-:Y:S02]  /*108d0*/  LOP3.LUT R5, R4, 0xffff, R12, 0xf8, !PT ;  /* 0x0000ffff04057812 */ /* 0x000fe400078ef80c */
[----:B------:R-:W-:Y:S02]  /*108e0*/  LOP3.LUT R4, R7, R9, RZ, 0xfc, !PT ;  /* 0x0000000907047212 */ /* 0x000fe400078efcff */
[----:B------:R-:W-:Y:S01]  /*108f0*/  PRMT R10, R3, 0x7610, R10 ;  /* 0x00007610030a7816 */ /* 0x000fe2000000000a */
[----:B------:R-:W-:Y:S01]  /*10900*/  IMAD.WIDE.U32 R2, R2, 0x10000, RZ ;  /* 0x0001000002027825 */ /* 0x000fe200078e00ff */
[----:B------:R-:W-:Y:S02]  /*10910*/  PRMT R6, R8, 0x7632, R6 ;  /* 0x0000763208067816 */ /* 0x000fe40000000006 */
[----:B------:R-:W-:Y:S02]  /*10920*/  R2UR UR4, R52 ;  /* 0x00000000340472ca */ /* 0x000fe400000e0000 */
[----:B------:R-:W-:-:S02]  /*10930*/  R2UR UR5, R53 ;  /* 0x00000000350572ca */ /* 0x000fc400000e0000 */
[----:B------:R-:W-:Y:S01]  /*10940*/  PRMT R0, R8, 0x7610, R0 ;  /* 0x0000761008007816 */ /* 0x000fe20000000000 */
[----:B------:R-:W-:Y:S01]  /*10950*/  IMAD.U32 R8, R6, 0x10000, RZ ;  /* 0x0001000006087824 */ /* 0x000fe200078e00ff */
[-C--:B------:R-:W-:Y:S02]  /*10960*/  LOP3.LUT R5, R5, R4.reuse, RZ, 0x3c, !PT ;  /* 0x0000000405057212 */ /* 0x080fe400078e3cff */
[----:B------:R-:W-:Y:S02]  /*10970*/  LOP3.LUT R0, R3, 0xffff, R0, 0xf8, !PT ;  /* 0x0000ffff03007812 */ /* 0x000fe400078ef800 */
[----:B------:R-:W-:Y:S02]  /*10980*/  LOP3.LUT R4, R5, R4, RZ, 0x3c, !PT ;  /* 0x0000000405047212 */ /* 0x000fe400078e3cff */
[----:B------:R-:W-:Y:S02]  /*10990*/  LOP3.LUT R6, R2, 0xffff, R10, 0xf8, !PT ;  /* 0x0000ffff02067812 */ /* 0x000fe400078ef80a */
[----:B------:R-:W-:-:S02]  /*109a0*/  LOP3.LUT R7, R0, R8, RZ, 0xfc, !PT ;  /* 0x0000000800077212 */ /* 0x000fc400078efcff */
[----:B------:R-:W-:-:S05]  /*109b0*/  LOP3.LUT R5, R5, R4, RZ, 0x3c, !PT ;  /* 0x0000000405057212 */ /* 0x000fca00078e3cff */
[----:B------:R3:W-:Y:S02]  /*109c0*/  STG.E.128 desc[UR4][R20.64+0x50], R4 ;  /* 0x0000500414007986 */ /* 0x0007e4000c101d04 */
.L_x_3611:
[----:B------:R-:W-:Y:S05]  /*109d0*/  BSYNC.RECONVERGENT B0 ;  /* 0x0000000000007941 */ /* 0x000fea0003800200 */
.L_x_3610:
[----:B------:R-:W-:Y:S01]  /*109e0*/  NOP ;  /* 0x0000000000007918 */ /* 0x000fe20000000000 */
[----:B------:R-:W-:Y:S05]  /*109f0*/  @!P0 BRA `(.L_x_3612) ;  /* 0x0000000000088947 */ /* 0x000fea0003800000 */
[----:B------:R-:W-:Y:S05]  /*10a00*/  BPT.TRAP 0x1 ;  /* 0x000000040000795c */ /* 0x000fea0000300000 */
[----:B------:R-:W-:Y:S05]  /*10a10*/  BPT.TRAP 0x1 ;  /* 0x000000040000795c */ /* 0x000fea0000300000 */
.L_x_3612:
[----:B------:R-:W4:Y:S01]  /*10a20*/  LDL.LU R0, [R1+0x2c] ;  /* 0x00002c0001007983 */ /* 0x000f220000300800 */
[----:B------:R-:W-:-:S04]  /*10a30*/  UIADD3 UR4, UPT, UPT, UR37, 0x248b8, URZ ;  /* 0x000248b825047890 */ /* 0x000fc8000fffe0ff */
[----:B------:R-:W-:-:S09]  /*10a40*/  UPRMT UR4, UR36, 0x654, UR4 ;  /* 0x0000065424047896 */ /* 0x000fd20008000004 */
[----:B------:R-:W-:Y:S01]  /*10a50*/  SYNCS.ARRIVE.TRANS64.RED.A1T0 RZ, [UR4], RZ ;  /* 0x000000ffffff79a7 */ /* 0x000fe20008100404 */
[----:B------:R-:W-:Y:S01]  /*10a60*/  BAR.SYNC.DEFER_BLOCKING 0x1, 0x100 ;  /* 0x0044000000007b1d */ /* 0x000fe20000010000 */
[----:B----4-:R-:W-:-:S13]  /*10a70*/  LOP3.LUT P0, RZ, R0, 0x7, RZ, 0xc0, !PT ;  /* 0x0000000700ff7812 */ /* 0x010fda000780c0ff */
[----:B------:R-:W-:Y:S05]  /*10a80*/  @P0 EXIT ;  /* 0x000000000000094d */ /* 0x000fea0003800000 */
[----:B------:R-:W4:Y:S01]  /*10a90*/  S2UR UR5, SR_CgaCtaId ;  /* 0x00000000000579c3 */ /* 0x000f220000008800 */
[----:B------:R-:W-:Y:S01]  /*10aa0*/  UMOV UR4, 0x400 ;  /* 0x0000040000047882 */ /* 0x000fe20000000000 */
[----:B------:R-:W-:Y:S01]  /*10ab0*/  IMAD.MOV.U32 R3, RZ, RZ, 0xffff ;  /* 0x0000ffffff037424 */ /* 0x000fe200078e00ff */
[----:B----4-:R-:W-:-:S09]  /*10ac0*/  ULEA UR4, UR5, UR4, 0x18 ;  /* 0x0000000405047291 */ /* 0x010fd2000f8ec0ff */
[----:B------:R-:W4:Y:S01]  /*10ad0*/  LDS R0, [UR4+0x248c0] ;  /* 0x0248c004ff007984 */ /* 0x000f220008000800 */
[----:B------:R-:W-:Y:S02]  /*10ae0*/  UMOV UR4, 0x40 ;  /* 0x0000004000047882 */ /* 0x000fe40000000000 */
[----:B------:R-:W-:Y:S01]  /*10af0*/  ULEA UR5, UR5, UR4, 0x18 ;  /* 0x0000000405057291 */ /* 0x000fe2000f8ec0ff */
[----:B------:R-:W-:-:S08]  /*10b00*/  NOP ;  /* 0x0000000000007918 */ /* 0x000fd00000000000 */
[----:B------:R-:W5:Y:S01]  /*10b10*/  LDS R2, [UR5+0x14] ;  /* 0x00001405ff027984 */ /* 0x000f620008000800 */
[----:B----4-:R-:W-:-:S04]  /*10b20*/  LOP3.LUT R0, R0, 0xffff, RZ, 0xc0, !PT ;  /* 0x0000ffff00007812 */ /* 0x010fc800078ec0ff */
[----:B-123--:R-:W-:-:S04]  /*10b30*/  SHF.R.U32.HI R4, RZ, 0x5, R0 ;  /* 0x00000005ff047819 */ /* 0x00efc80000011600 */
[----:B------:R-:W-:-:S04]  /*10b40*/  SHF.L.U32 R3, R3, R4, RZ ;  /* 0x0000000403037219 */ /* 0x000fc800000006ff */
[----:B-----5:R-:W-:Y:S01]  /*10b50*/  LOP3.LUT R0, R2, R3, RZ, 0xc0, !PT ;  /* 0x0000000302007212 */ /* 0x020fe200078ec0ff */
[----:B------:R-:W-:-:S03]  /*10b60*/  IMAD.MOV.U32 R2, RZ, RZ, 0x1 ;  /* 0x00000001ff027424 */ /* 0x000fc600078e00ff */
[----:B------:R-:W-:Y:S02]  /*10b70*/  ISETP.NE.AND P0, PT, R0, R3, PT ;  /* 0x000000030000720c */ /* 0x000fe40003f05270 */
[----:B------:R-:W-:-:S11]  /*10b80*/  SHF.L.U32 R2, R2, R4, RZ ;  /* 0x0000000402027219 */ /* 0x000fd600000006ff */
[----:B------:R-:W-:Y:S05]  /*10b90*/  @P0 BRA `(.L_x_3613) ;  /* 0x00000000005c0947 */ /* 0x000fea0003800000 */
[----:B------:R-:W1:Y:S02]  /*10ba0*/  LDS R0, [UR5+0x18] ;  /* 0x00001805ff007984 */ /* 0x000e640008000800 */
[----:B-1----:R-:W-:-:S04]  /*10bb0*/  LOP3.LUT R0, R0, R2, RZ, 0xc0, !PT ;  /* 0x0000000200007212 */ /* 0x002fc800078ec0ff */
[----:B------:R-:W-:-:S13]  /*10bc0*/  ISETP.NE.AND P0, PT, R0, R2, PT ;  /* 0x000000020000720c */ /* 0x000fda0003f05270 */
[----:B------:R-:W-:Y:S05]  /*10bd0*/  @P0 BRA `(.L_x_3614) ;  /* 0x0000000000400947 */ /* 0x000fea0003800000 */
[----:B------:R-:W-:Y:S02]  /*10be0*/  R2UR UR4, R3 ;  /* 0x00000000030472ca */ /* 0x000fe400000e0000 */
[----:B------:R-:W1:Y:S01]  /*10bf0*/  S2R R3, SR_LANEID ;  /* 0x0000000000037919 */ /* 0x000e620000000000 */
[----:B------:R-:W-:-:S04]  /*10c00*/  LOP3.LUT R2, RZ, R2, RZ, 0x33, !PT ;  /* 0x00000002ff027212 */ /* 0x000fc800078e33ff */
[----:B------:R-:W2:Y:S06]  /*10c10*/  REDUX UR7, R2 ;  /* 0x00000000020773c4 */ /* 0x000eac0000000000 */
[----:B------:R-:W-:-:S03]  /*10c20*/  ULOP3.LUT UR6, URZ, UR4, URZ, 0x33, !UPT ;  /* 0x00000004ff067292 */ /* 0x000fc6000f8e33ff */
[----:B------:R-:W-:Y:S02]  /*10c30*/  VOTEU.ANY UR4, UPT, PT ;  /* 0x0000000000047886 */ /* 0x000fe400038e0100 */
[----:B------:R-:W-:Y:S01]  /*10c40*/  UFLO.U32 UR4, UR4 ;  /* 0x00000004000472bd */ /* 0x000fe200080e0000 */
[----:B------:R-:W-:-:S04]  /*10c50*/  IMAD.U32 R0, RZ, RZ, UR6 ;  /* 0x00000006ff007e24 */ /* 0x000fc8000f8e00ff */
[----:B------:R2:W3:Y:S02]  /*10c60*/  REDUX UR8, R0 ;  /* 0x00000000000873c4 */ /* 0x0004e40000000000 */
[----:B------:R4:W-:Y:S01]  /*10c70*/  UTCATOMSWS.AND URZ, UR6 ;  /* 0x0000000600ff79e3 */ /* 0x0009e20008000000 */
[----:B-1----:R-:W-:Y:S01]  /*10c80*/  ISETP.EQ.U32.AND P0, PT, R3, UR4, PT ;  /* 0x0000000403007c0c */ /* 0x002fe2000bf02070 */
[----:B--2---:R-:W-:Y:S02]  /*10c90*/  IMAD.U32 R0, RZ, RZ, UR7 ;  /* 0x00000007ff007e24 */ /* 0x004fe4000f8e00ff */
[----:B---3--:R-:W-:-:S10]  /*10ca0*/  IMAD.U32 R2, RZ, RZ, UR8 ;  /* 0x00000008ff027e24 */ /* 0x008fd4000f8e00ff */
[----:B------:R4:W-:Y:S04]  /*10cb0*/  @P0 ATOMS.AND RZ, [UR5+0x14], R2 ;  /* 0x00001402ffff098c */ /* 0x0009e8000a800005 */
[----:B------:R4:W-:Y:S01]  /*10cc0*/  @P0 ATOMS.AND RZ, [UR5+0x18], R0 ;  /* 0x00001800ffff098c */ /* 0x0009e2000a800005 */
[----:B------:R-:W-:Y:S05]  /*10cd0*/  BRA `(.L_x_3615) ;  /* 0x0000000000147947 */ /* 0x000fea0003800000 */
.L_x_3614:
[----:B------:R-:W-:Y:S02]  /*10ce0*/  MOV R2, 0x10d00 ;  /* 0x00010d0000027802 */ /* 0x000fe40000000f00 */
[----:B------:R-:W-:Y:S05]  /*10cf0*/  CALL.REL.NOINC `($__internal_41_$__cuda_sm10x_tcgen05_guardrail_trap_col_being_dealloced_not_returned_by_alloc) ;  /* 0x0000000c00387944 */ /* 0x000fea0003c00000 */
[----:B------:R-:W-:Y:S05]  /*10d00*/  BRA `(.L_x_3615) ;  /* 0x0000000000087947 */ /* 0x000fea0003800000 */
.L_x_3613:
[----:B------:R-:W-:Y:S02]  /*10d10*/  MOV R2, 0x10d30 ;  /* 0x00010d3000027802 */ /* 0x000fe40000000f00 */
[----:B------:R-:W-:Y:S05]  /*10d20*/  CALL.REL.NOINC `($__internal_43_$__cuda_sm10x_tcgen05_guardrail_trap_unallocated_columns_being_dealloced) ;  /* 0x0000000c00447944 */ /* 0x000fea0003c00000 */
.L_x_3615:
[----:B------:R-:W-:Y:S01]  /*10d30*/  NOP ;  /* 0x0000000000007918 */ /* 0x000fe20000000000 */
[----:B----4-:R-:W-:Y:S05]  /*10d40*/  EXIT ;  /* 0x000000000000794d */ /* 0x010fea0003800000 */
.L_x_3430:
[----:B------:R-:W-:-:S07]  /*10d50*/  MOV R4, UR40 ;  /* 0x0000002800047c02 */ /* 0x000fce0008000f00 */
.L_x_3616:
[----:B-1----:R1:W2:Y:S02]  /*10d60*/  SYNCS.PHASECHK.TRANS64.TRYWAIT P0, [R4+URZ+0x24810], R12 ;  /* 0x0248100c040075a7 */ /* 0x0022a400080011ff */
[----:B--2---:R-:W-:Y:S05]  /*10d70*/  @!P0 NANOSLEEP.SYNCS 0x989680 ;  /* 0x009896800000895d */ /* 0x004fea0003900000 */
[----:B------:R-:W2:Y:S02]  /*10d80*/  @!P0 SYNCS.PHASECHK.TRANS64 P0, [R4+URZ+0x24810], R12 ;  /* 0x0248100c040085a7 */ /* 0x000ea400080010ff */
[----:B--2---:R-:W-:Y:S05]  /*10d90*/  @!P0 BRA `(.L_x_3616) ;  /* 0xfffffffc00f08947 */ /* 0x004fea000383ffff */
[----:B------:R-:W-:Y:S05]  /*10da0*/  BRA `(.L_x_3617) ;  /* 0xffffff1400487947 */ /* 0x000fea000383ffff */
.L_x_3437:
[----:B------:R-:W-:-:S07]  /*10db0*/  MOV R3, UR40 ;  /* 0x0000002800037c02 */ /* 0x000fce0008000f00 */
.L_x_3618:
[----:B--2---:R2:W3:Y:S02]  /*10dc0*/  SYNCS.PHASECHK.TRANS64.TRYWAIT P0, [R3+URZ+0x24838], R12 ;  /* 0x0248380c030075a7 */ /* 0x0044e400080011ff */
[----:B---3--:R-:W-:Y:S05]  /*10dd0*/  @!P0 NANOSLEEP.SYNCS 0x989680 ;  /* 0x009896800000895d */ /* 0x008fea0003900000 */
[----:B------:R-:W3:Y:S02]  /*10de0*/  @!P0 SYNCS.PHASECHK.TRANS64 P0, [R3+URZ+0x24838], R12 ;  /* 0x0248380c030085a7 */ /* 0x000ee400080010ff */
[----:B---3--:R-:W-:Y:S05]  /*10df0*/  @!P0 BRA `(.L_x_3618) ;  /* 0xfffffffc00f08947 */ /* 0x008fea000383ffff */
[----:B------:R-:W-:Y:S05]  /*10e00*/  BRA `(.L_x_3619) ;  /* 0xffffff1400d87947 */ /* 0x000fea000383ffff */
.L_x_3440:
[----:B--2---:R-:W-:-:S07]  /*10e10*/  MOV R4, UR40 ;  /* 0x0000002800047c02 */ /* 0x004fce0008000f00 */
.L_x_3620:
[----:B-1----:R1:W2:Y:S02]  /*10e20*/  SYNCS.PHASECHK.TRANS64.TRYWAIT P4, [R4+URZ+0x24828], R12 ;  /* 0x0248280c040075a7 */ /* 0x0022a400080811ff */
[----:B--2---:R-:W-:Y:S05]  /*10e30*/  @!P4 NANOSLEEP.SYNCS 0x989680 ;  /* 0x009896800000c95d */ /* 0x004fea0003900000 */
[----:B------:R-:W2:Y:S02]  /*10e40*/  @!P4 SYNCS.PHASECHK.TRANS64 P4, [R4+URZ+0x24828], R12 ;  /* 0x0248280c0400c5a7 */ /* 0x000ea400080810ff */
[----:B--2---:R-:W-:Y:S05]  /*10e50*/  @!P4 BRA `(.L_x_3620) ;  /* 0xfffffffc00f0c947 */ /* 0x004fea000383ffff */
[----:B------:R-:W-:Y:S05]  /*10e60*/  BRA `(.L_x_3621) ;  /* 0xffffff1800687947 */ /* 0x000fea000383ffff */
.L_x_3446:
[----:B---3--:R-:W-:-:S07]  /*10e70*/  MOV R3, UR40 ;  /* 0x0000002800037c02 */ /* 0x008fce0008000f00 */
.L_x_3622:
[----:B---3--:R3:W4:Y:S02]  /*10e80*/  SYNCS.PHASECHK.TRANS64.TRYWAIT P4, [R3+URZ+0x24848], R12 ;  /* 0x0248480c030075a7 */ /* 0x00872400080811ff */
[----:B----4-:R-:W-:Y:S05]  /*10e90*/  @!P4 NANOSLEEP.SYNCS 0x989680 ;  /* 0x009896800000c95d */ /* 0x010fea0003900000 */
[----:B------:R-:W4:Y:S02]  /*10ea0*/  @!P4 SYNCS.PHASECHK.TRANS64 P4, [R3+URZ+0x24848], R12 ;  /* 0x0248480c0300c5a7 */ /* 0x000f2400080810ff */
[----:B----4-:R-:W-:Y:S05]  /*10eb0*/  @!P4 BRA `(.L_x_3622) ;  /* 0xfffffffc00f0c947 */ /* 0x010fea000383ffff */
[----:B------:R-:W-:Y:S05]  /*10ec0*/  BRA `(.L_x_3623) ;  /* 0xffffff1c00007947 */ /* 0x000fea000383ffff */
.L_x_3450:
[----:B------:R-:W-:Y:S07]  /*10ed0*/  MOV R5, UR9 ;  /* 0x0000000900057c02 */ /* 0x000fee0008000f00 */
.L_x_3624:
[----:B-1----:R1:W2:Y:S02]  /*10ee0*/  SYNCS.PHASECHK.TRANS64.TRYWAIT P0, [R5+URZ+0x24810], R3 ;  /* 0x02481003050075a7 */ /* 0x0022a400080011ff */
[----:B--2---:R-:W-:Y:S05]  /*10ef0*/  @!P0 NANOSLEEP.SYNCS 0x989680 ;  /* 0x009896800000895d */ /* 0x004fea0003900000 */
[----:B------:R-:W2:Y:S02]  /*10f00*/  @!P0 SYNCS.PHASECHK.TRANS64 P0, [R5+URZ+0x24810], R3 ;  /* 0x02481003050085a7 */ /* 0x000ea400080010ff */
[----:B--2---:R-:W-:Y:S05]  /*10f10*/  @!P0 BRA `(.L_x_3624) ;  /* 0xfffffffc00f08947 */ /* 0x004fea000383ffff */
[----:B------:R-:W-:Y:S05]  /*10f20*/  BRA `(.L_x_3625) ;  /* 0xffffff1c00e07947 */ /* 0x000fea000383ffff */
.L_x_3456:
[----:B--2---:R-:W-:Y:S07]  /*10f30*/  MOV R4, UR40 ;  /* 0x0000002800047c02 */ /* 0x004fee0008000f00 */
.L_x_3626:
[----:B-1----:R1:W2:Y:S02]  /*10f40*/  SYNCS.PHASECHK.TRANS64.TRYWAIT P1, [R4+URZ+0x24838], R3 ;  /* 0x02483803040075a7 */ /* 0x0022a400080211ff */
[----:B--2---:R-:W-:Y:S05]  /*10f50*/  @!P1 NANOSLEEP.SYNCS 0x989680 ;  /* 0x009896800000995d */ /* 0x004fea0003900000 */
[----:B------:R-:W2:Y:S02]  /*10f60*/  @!P1 SYNCS.PHASECHK.TRANS64 P1, [R4+URZ+0x24838], R3 ;  /* 0x02483803040095a7 */ /* 0x000ea400080210ff */
[----:B--2---:R-:W-:Y:S05]  /*10f70*/  @!P1 BRA `(.L_x_3626) ;  /* 0xfffffffc00f09947 */ /* 0x004fea000383ffff */
[----:B------:R-:W-:Y:S05]  /*10f80*/  BRA `(.L_x_3627) ;  /* 0xffffff2000447947 */ /* 0x000fea000383ffff */
.L_x_3459:
[----:B------:R-:W-:Y:S07]  /*10f90*/  MOV R6, UR40 ;  /* 0x0000002800067c02 */ /* 0x000fee0008000f00 */
.L_x_3628:
[----:B-1----:R1:W2:Y:S02]  /*10fa0*/  SYNCS.PHASECHK.TRANS64.TRYWAIT P6, [R6+URZ+0x24828], R4 ;  /* 0x02482804060075a7 */ /* 0x0022a400080c11ff */
[----:B--2---:R-:W-:Y:S05]  /*10fb0*/  @!P6 NANOSLEEP.SYNCS 0x989680 ;  /* 0x009896800000e95d */ /* 0x004fea0003900000 */
[----:B------:R-:W2:Y:S02]  /*10fc0*/  @!P6 SYNCS.PHASECHK.TRANS64 P6, [R6+URZ+0x24828], R4 ;  /* 0x024828040600e5a7 */ /* 0x000ea400080c10ff */
[----:B--2---:R-:W-:Y:S05]  /*10fd0*/  @!P6 BRA `(.L_x_3628) ;  /* 0xfffffffc00f0e947 */ /* 0x004fea000383ffff */
[----:B------:R-:W-:Y:S05]  /*10fe0*/  BRA `(.L_x_3629) ;  /* 0xffffff2000d87947 */ /* 0x000fea000383ffff */
.L_x_3464:
[----:B--2---:R-:W-:Y:S07]  /*10ff0*/  MOV R5, UR40 ;  /* 0x0000002800057c02 */ /* 0x004fee0008000f00 */
.L_x_3630:
[----:B-1----:R1:W2:Y:S02]  /*11000*/  SYNCS.PHASECHK.TRANS64.TRYWAIT P6, [R5+URZ+0x24848], R4 ;  /* 0x02484804050075a7 */ /* 0x0022a400080c11ff */
[----:B--2---:R-:W-:Y:S05]  /*11010*/  @!P6 NANOSLEEP.SYNCS 0x989680 ;  /* 0x009896800000e95d */ /* 0x004fea0003900000 */
[----:B------:R-:W2:Y:S02]  /*11020*/  @!P6 SYNCS.PHASECHK.TRANS64 P6, [R5+URZ+0x24848], R4 ;  /* 0x024848040500e5a7 */ /* 0x000ea400080c10ff */
[----:B--2---:R-:W-:Y:S05]  /*11030*/  @!P6 BRA `(.L_x_3630) ;  /* 0xfffffffc00f0e947 */ /* 0x004fea000383ffff */
[----:B------:R-:W-:Y:S05]  /*11040*/  BRA `(.L_x_3631) ;  /* 0xffffff2400207947 */ /* 0x000fea000383ffff */
.L_x_3473:
[----:B------:R-:W-:-:S07]  /*11050*/  MOV R0, UR17 ;  /* 0x0000001100007c02 */ /* 0x000fce0008000f00 */
.L_x_3632:
[----:B-1----:R1:W2:Y:S02]  /*11060*/  SYNCS.PHASECHK.TRANS64.TRYWAIT P0, [R0+URZ+0x24800], R3 ;  /* 0x02480003000075a7 */ /* 0x0022a400080011ff */
[----:B--2---:R-:W-:Y:S05]  /*11070*/  @!P0 NANOSLEEP.SYNCS 0x989680 ;  /* 0x009896800000895d */ /* 0x004fea0003900000 */
[----:B------:R-:W2:Y:S02]  /*11080*/  @!P0 SYNCS.PHASECHK.TRANS64 P0, [R0+URZ+0x24800], R3 ;  /* 0x02480003000085a7 */ /* 0x000ea400080010ff */
[----:B--2---:R-:W-:Y:S05]  /*11090*/  @!P0 BRA `(.L_x_3632) ;  /* 0xfffffffc00f08947 */ /* 0x004fea000383ffff */
[----:B------:R-:W-:Y:S05]  /*110a0*/  BRA `(.L_x_3633) ;  /* 0xffffff2800dc7947 */ /* 0x000fea000383ffff */
.L_x_3474:
[----:B-1----:R-:W-:-:S07]  /*110b0*/  MOV R0, UR17 ;  /* 0x0000001100007c02 */ /* 0x002fce0008000f00 */
.L_x_3634:
[----:B-1----:R1:W2:Y:S02]  /*110c0*/  SYNCS.PHASECHK.TRANS64.TRYWAIT P0, [R0+URZ+0x24858], R2 ;  /* 0x02485802000075a7 */ /* 0x0022a400080011ff */
[----:B--2---:R-:W-:Y:S05]  /*110d0*/  @!P0 NANOSLEEP.SYNCS 0x989680 ;  /* 0x009896800000895d */ /* 0x004fea0003900000 */
[----:B------:R-:W2:Y:S02]  /*110e0*/  @!P0 SYNCS.PHASECHK.TRANS64 P0, [R0+URZ+0x24858], R2 ;  /* 0x02485802000085a7 */ /* 0x000ea400080010ff */
[----:B--2---:R-:W-:Y:S05]  /*110f0*/  @!P0 BRA `(.L_x_3634) ;  /* 0xfffffffc00f08947 */ /* 0x004fea000383ffff */
[----:B------:R-:W-:Y:S05]  /*11100*/  BRA `(.L_x_3635) ;  /* 0xffffff2800d87947 */ /* 0x000fea000383ffff */
.L_x_3477:
[----:B------:R-:W-:-:S07]  /*11110*/  MOV R0, UR17 ;  /* 0x0000001100007c02 */ /* 0x000fce0008000f00 */
.L_x_3636:
[----:B--2---:R2:W3:Y:S02]  /*11120*/  SYNCS.PHASECHK.TRANS64.TRYWAIT P1, [R0+URZ+0x24820], R3 ;  /* 0x02482003000075a7 */ /* 0x0044e400080211ff */
[----:B---3--:R-:W-:Y:S05]  /*11130*/  @!P1 NANOSLEEP.SYNCS 0x989680 ;  /* 0x009896800000995d */ /* 0x008fea0003900000 */
[----:B------:R-:W3:Y:S02]  /*11140*/  @!P1 SYNCS.PHASECHK.TRANS64 P1, [R0+URZ+0x24820], R3 ;  /* 0x02482003000095a7 */ /* 0x000ee400080210ff */
[----:B---3--:R-:W-:Y:S05]  /*11150*/  @!P1 BRA `(.L_x_3636) ;  /* 0xfffffffc00f09947 */ /* 0x008fea000383ffff */
[----:B------:R-:W-:Y:S05]  /*11160*/  BRA `(.L_x_3637) ;  /* 0xffffff2c00647947 */ /* 0x000fea000383ffff */
.L_x_3479:
[----:B--2---:R-:W-:-:S07]  /*11170*/  MOV R0, UR17 ;  /* 0x0000001100007c02 */ /* 0x004fce0008000f00 */
.L_x_3638:
[----:B--2---:R2:W3:Y:S02]  /*11180*/  SYNCS.PHASECHK.TRANS64.TRYWAIT P1, [R0+URZ+0x24868], R2 ;  /* 0x02486802000075a7 */ /* 0x0044e400080211ff */
[----:B---3--:R-:W-:Y:S05]  /*11190*/  @!P1 NANOSLEEP.SYNCS 0x989680 ;  /* 0x009896800000995d */ /* 0x008fea0003900000 */
[----:B------:R-:W3:Y:S02]  /*111a0*/  @!P1 SYNCS.PHASECHK.TRANS64 P1, [R0+URZ+0x24868], R2 ;  /* 0x02486802000095a7 */ /* 0x000ee400080210ff */
[----:B---3--:R-:W-:Y:S05]  /*111b0*/  @!P1 BRA `(.L_x_3638) ;  /* 0xfffffffc00f09947 */ /* 0x008fea000383ffff */
[----:B------:R-:W-:Y:S05]  /*111c0*/  BRA `(.L_x_3639) ;  /* 0xffffff2c005c7947 */ /* 0x000fea000383ffff */
.L_x_3481:
[----:B--2---:R-:W-:-:S07]  /*111d0*/  MOV R0, UR17 ;  /* 0x0000001100007c02 */ /* 0x004fce0008000f00 */
.L_x_3640:
[----:B--2---:R2:W3:Y:S02]  /*111e0*/  SYNCS.PHASECHK.TRANS64.TRYWAIT P1, [R0+URZ+0x24878], R2 ;  /* 0x02487802000075a7 */ /* 0x0044e400080211ff */
[----:B---3--:R-:W-:Y:S05]  /*111f0*/  @!P1 NANOSLEEP.SYNCS 0x989680 ;  /* 0x009896800000995d */ /* 0x008fea0003900000 */
[----:B------:R-:W3:Y:S02]  /*11200*/  @!P1 SYNCS.PHASECHK.TRANS64 P1, [R0+URZ+0x24878], R2 ;  /* 0x02487802000095a7 */ /* 0x000ee400080210ff */
[----:B---3--:R-:W-:Y:S05]  /*11210*/  @!P1 BRA `(.L_x_3640) ;  /* 0xfffffffc00f09947 */ /* 0x008fea000383ffff */
[----:B------:R-:W-:Y:S05]  /*11220*/  BRA `(.L_x_3641) ;  /* 0xffffff2c005c7947 */ /* 0x000fea000383ffff */
.L_x_3484:
[----:B------:R-:W-:-:S07]  /*11230*/  MOV R0, UR17 ;  /* 0x0000001100007c02 */ /* 0x000fce0008000f00 */
.L_x_3642:
[----:B--2---:R2:W3:Y:S02]  /*11240*/  SYNCS.PHASECHK.TRANS64.TRYWAIT P1, [R0+URZ+0x24880], R3 ;  /* 0x02488003000075a7 */ /* 0x0044e400080211ff */
[----:B---3--:R-:W-:Y:S05]  /*11250*/  @!P1 NANOSLEEP.SYNCS 0x989680 ;  /* 0x009896800000995d */ /* 0x008fea0003900000 */
[----:B------:R-:W3:Y:S02]  /*11260*/  @!P1 SYNCS.PHASECHK.TRANS64 P1, [R0+URZ+0x24880], R3 ;  /* 0x02488003000095a7 */ /* 0x000ee400080210ff */
[----:B---3--:R-:W-:Y:S05]  /*11270*/  @!P1 BRA `(.L_x_3642) ;  /* 0xfffffffc00f09947 */ /* 0x008fea000383ffff */
[----:B------:R-:W-:Y:S05]  /*11280*/  BRA `(.L_x_3643) ;  /* 0xffffff2c00e47947 */ /* 0x000fea000383ffff */
.L_x_3490:
[----:B------:R-:W-:Y:S07]  /*11290*/  MOV R3, UR4 ;  /* 0x0000000400037c02 */ /* 0x000fee0008000f00 */
.L_x_3644:
[----:B-1----:R1:W2:Y:S02]  /*112a0*/  SYNCS.PHASECHK.TRANS64.TRYWAIT P1, [R3+URZ+0x24800], R2 ;  /* 0x02480002030075a7 */ /* 0x0022a400080211ff */
[----:B--2---:R-:W-:Y:S05]  /*112b0*/  @!P1 NANOSLEEP.SYNCS 0x989680 ;  /* 0x009896800000995d */ /* 0x004fea0003900000 */
[----:B------:R-:W2:Y:S02]  /*112c0*/  @!P1 SYNCS.PHASECHK.TRANS64 P1, [R3+URZ+0x24800], R2 ;  /* 0x02480002030095a7 */ /* 0x000ea400080210ff */
[----:B--2---:R-:W-:Y:S05]  /*112d0*/  @!P1 BRA `(.L_x_3644) ;  /* 0xfffffffc00f09947 */ /* 0x004fea000383ffff */
[----:B------:R-:W-:Y:S05]  /*112e0*/  BRA `(.L_x_3645) ;  /* 0xffffff3800007947 */ /* 0x000fea000383ffff */
.L_x_3492:
[----:B------:R-:W-:Y:S07]  /*112f0*/  MOV R3, UR17 ;  /* 0x0000001100037c02 */ /* 0x000fee0008000f00 */
.L_x_3646:
[----:B-1----:R1:W2:Y:S02]  /*11300*/  SYNCS.PHASECHK.TRANS64.TRYWAIT P1, [R3+URZ+0x24858], R2 ;  /* 0x02485802030075a7 */ /* 0x0022a400080211ff */
[----:B--2---:R-:W-:Y:S05]  /*11310*/  @!P1 NANOSLEEP.SYNCS 0x989680 ;  /* 0x009896800000995d */ /* 0x004fea0003900000 */
[----:B------:R-:W2:Y:S02]  /*11320*/  @!P1 SYNCS.PHASECHK.TRANS64 P1, [R3+URZ+0x24858], R2 ;  /* 0x02485802030095a7 */ /* 0x000ea400080210ff */
[----:B--2---:R-:W-:Y:S05]  /*11330*/  @!P1 BRA `(.L_x_3646) ;  /* 0xfffffffc00f09947 */ /* 0x004fea000383ffff */
[----:B------:R-:W-:Y:S05]  /*11340*/  BRA `(.L_x_3647) ;  /* 0xffffff3800007947 */ /* 0x000fea000383ffff */
.L_x_3495:
[----:B------:R-:W-:Y:S07]  /*11350*/  MOV R3, UR17 ;  /* 0x0000001100037c02 */ /* 0x000fee0008000f00 */
.L_x_3648:
[----:B--2---:R2:W3:Y:S02]  /*11360*/  SYNCS.PHASECHK.TRANS64.TRYWAIT P1, [R3+URZ+0x24890], R2 ;  /* 0x02489002030075a7 */ /* 0x0044e400080211ff */
[----:B---3--:R-:W-:Y:S05]  /*11370*/  @!P1 NANOSLEEP.SYNCS 0x989680 ;  /* 0x009896800000995d */ /* 0x008fea0003900000 */
[----:B------:R-:W3:Y:S02]  /*11380*/  @!P1 SYNCS.PHASECHK.TRANS64 P1, [R3+URZ+0x24890], R2 ;  /* 0x02489002030095a7 */ /* 0x000ee400080210ff */
[----:B---3--:R-:W-:Y:S05]  /*11390*/  @!P1 BRA `(.L_x_3648) ;  /* 0xfffffffc00f09947 */ /* 0x008fea000383ffff */
[----:B------:R-:W-:Y:S05]  /*113a0*/  BRA `(.L_x_3649) ;  /* 0xffffff38008c7947 */ /* 0x000fea000383ffff */
.L_x_3497:
[----:B------:R-:W-:Y:S07]  /*113b0*/  MOV R3, UR17 ;  /* 0x0000001100037c02 */ /* 0x000fee0008000f00 */
.L_x_3650:
[----:B--2---:R2:W3:Y:S02]  /*113c0*/  SYNCS.PHASECHK.TRANS64.TRYWAIT P1, [R3+URZ+0x24868], R2 ;  /* 0x02486802030075a7 */ /* 0x0044e400080211ff */
[----:B---3--:R-:W-:Y:S05]  /*113d0*/  @!P1 NANOSLEEP.SYNCS 0x989680 ;  /* 0x009896800000995d */ /* 0x008fea0003900000 */
[----:B------:R-:W3:Y:S02]  /*113e0*/  @!P1 SYNCS.PHASECHK.TRANS64 P1, [R3+URZ+0x24868], R2 ;  /* 0x02486802030095a7 */ /* 0x000ee400080210ff */
[----:B---3--:R-:W-:Y:S05]  /*113f0*/  @!P1 BRA `(.L_x_3650) ;  /* 0xfffffffc00f09947 */ /* 0x008fea000383ffff */
[----:B------:R-:W-:Y:S05]  /*11400*/  BRA `(.L_x_3651) ;  /* 0xffffff3800887947 */ /* 0x000fea000383ffff */
.L_x_3503:
[----:B------:R-:W-:Y:S07]  /*11410*/  MOV R3, UR17 ;  /* 0x0000001100037c02 */ /* 0x000fee0008000f00 */
.L_x_3652:
[----:B---3--:R3:W4:Y:S02]  /*11420*/  SYNCS.PHASECHK.TRANS64.TRYWAIT P1, [R3+URZ+0x24878], R2 ;  /* 0x02487802030075a7 */ /* 0x00872400080211ff */
[----:B----4-:R-:W-:Y:S05]  /*11430*/  @!P1 NANOSLEEP.SYNCS 0x989680 ;  /* 0x009896800000995d */ /* 0x010fea0003900000 */
[----:B------:R-:W4:Y:S02]  /*11440*/  @!P1 SYNCS.PHASECHK.TRANS64 P1, [R3+URZ+0x24878], R2 ;  /* 0x02487802030095a7 */ /* 0x000f2400080210ff */
[----:B----4-:R-:W-:Y:S05]  /*11450*/  @!P1 BRA `(.L_x_3652) ;  /* 0xfffffffc00f09947 */ /* 0x010fea000383ffff */
[----:B------:R-:W-:Y:S05]  /*11460*/  BRA `(.L_x_3653) ;  /* 0xffffff40005c7947 */ /* 0x000fea000383ffff */
.L_x_3505:
[----:B------:R-:W-:Y:S07]  /*11470*/  MOV R3, UR17 ;  /* 0x0000001100037c02 */ /* 0x000fee0008000f00 */
.L_x_3654:
[----:B---3--:R3:W4:Y:S02]  /*11480*/  SYNCS.PHASECHK.TRANS64.TRYWAIT P1, [R3+URZ+0x24820], R2 ;  /* 0x02482002030075a7 */ /* 0x00872400080211ff */
[----:B----4-:R-:W-:Y:S05]  /*11490*/  @!P1 NANOSLEEP.SYNCS 0x989680 ;  /* 0x009896800000995d */ /* 0x010fea0003900000 */
[----:B------:R-:W4:Y:S02]  /*114a0*/  @!P1 SYNCS.PHASECHK.TRANS64 P1, [R3+URZ+0x24820], R2 ;  /* 0x02482002030095a7 */ /* 0x000f2400080210ff */
[----:B----4-:R-:W-:Y:S05]  /*114b0*/  @!P1 BRA `(.L_x_3654) ;  /* 0xfffffffc00f09947 */ /* 0x010fea000383ffff */
[----:B------:R-:W-:Y:S05]  /*114c0*/  BRA `(.L_x_3655) ;  /* 0xffffff4000607947 */ /* 0x000fea000383ffff */
.L_x_3508:
[----:B------:R-:W-:Y:S07]  /*114d0*/  MOV R3, UR17 ;  /* 0x0000001100037c02 */ /* 0x000fee0008000f00 */
.L_x_3656:
[----:B---3--:R3:W4:Y:S02]  /*114e0*/  SYNCS.PHASECHK.TRANS64.TRYWAIT P1, [R3+URZ+0x24880], R2 ;  /* 0x02488002030075a7 */ /* 0x00872400080211ff */
[----:B----4-:R-:W-:Y:S05]  /*114f0*/  @!P1 NANOSLEEP.SYNCS 0x989680 ;  /* 0x009896800000995d */ /* 0x010fea0003900000 */
[----:B------:R-:W4:Y:S02]  /*11500*/  @!P1 SYNCS.PHASECHK.TRANS64 P1, [R3+URZ+0x24880], R2 ;  /* 0x02488002030095a7 */ /* 0x000f2400080210ff */
[----:B----4-:R-:W-:Y:S05]  /*11510*/  @!P1 BRA `(.L_x_3656) ;  /* 0xfffffffc00f09947 */ /* 0x010fea000383ffff */
[----:B------:R-:W-:Y:S05]  /*11520*/  BRA `(.L_x_3657) ;  /* 0xffffff4000d47947 */ /* 0x000fea000383ffff */
.L_x_3513:
[----:B-1----:R-:W-:-:S07]  /*11530*/  MOV R2, UR17 ;  /* 0x0000001100027c02 */ /* 0x002fce0008000f00 */
.L_x_3658:
[----:B-1----:R1:W2:Y:S02]  /*11540*/  SYNCS.PHASECHK.TRANS64.TRYWAIT P1, [R2+URZ+0x248b0], R3 ;  /* 0x0248b003020075a7 */ /* 0x0022a400080211ff */
[----:B--2---:R-:W-:Y:S05]  /*11550*/  @!P1 NANOSLEEP.SYNCS 0x989680 ;  /* 0x009896800000995d */ /* 0x004fea0003900000 */
[----:B------:R-:W2:Y:S02]  /*11560*/  @!P1 SYNCS.PHASECHK.TRANS64 P1, [R2+URZ+0x248b0], R3 ;  /* 0x0248b003020095a7 */ /* 0x000ea400080210ff */
[----:B--2---:R-:W-:Y:S05]  /*11570*/  @!P1 BRA `(.L_x_3658) ;  /* 0xfffffffc00f09947 */ /* 0x004fea000383ffff */
[----:B------:R-:W-:Y:S05]  /*11580*/  BRA `(.L_x_3659) ;  /* 0xffffff4800107947 */ /* 0x000fea000383ffff */
.L_x_3516:
[----:B------:R-:W-:-:S07]  /*11590*/  MOV R2, UR17 ;  /* 0x0000001100027c02 */ /* 0x000fce0008000f00 */
.L_x_3660:
[----:B--2---:R2:W3:Y:S02]  /*115a0*/  SYNCS.PHASECHK.TRANS64.TRYWAIT P1, [R2+URZ+0x248b8], R3 ;  /* 0x0248b803020075a7 */ /* 0x0044e400080211ff */
[----:B---3--:R-:W-:Y:S05]  /*115b0*/  @!P1 NANOSLEEP.SYNCS 0x989680 ;  /* 0x009896800000995d */ /* 0x008fea0003900000 */
[----:B------:R-:W3:Y:S02]  /*115c0*/  @!P1 SYNCS.PHASECHK.TRANS64 P1, [R2+URZ+0x248b8], R3 ;  /* 0x0248b803020095a7 */ /* 0x000ee400080210ff */
[----:B---3--:R-:W-:Y:S05]  /*115d0*/  @!P1 BRA `(.L_x_3660) ;  /* 0xfffffffc00f09947 */ /* 0x008fea000383ffff */
[----:B------:R-:W-:Y:S05]  /*115e0*/  BRA `(.L_x_3661) ;  /* 0xffffff4800187947 */ /* 0x000fea000383ffff */
.L_x_3518:
[----:B------:R-:W-:-:S07]  /*115f0*/  MOV R2, UR17 ;  /* 0x0000001100027c02 */ /* 0x000fce0008000f00 */
.L_x_3662:
[----:B--2---:R2:W3:Y:S02]  /*11600*/  SYNCS.PHASECHK.TRANS64.TRYWAIT P1, [R2+URZ+0x24890], R0 ;  /* 0x02489000020075a7 */ /* 0x0044e400080211ff */
[----:B---3--:R-:W-:Y:S05]  /*11610*/  @!P1 NANOSLEEP.SYNCS 0x989680 ;  /* 0x009896800000995d */ /* 0x008fea0003900000 */
[----:B------:R-:W3:Y:S02]  /*11620*/  @!P1 SYNCS.PHASECHK.TRANS64 P1, [R2+URZ+0x24890], R0 ;  /* 0x02489000020095a7 */ /* 0x000ee400080210ff */
[----:B---3--:R-:W-:Y:S05]  /*11630*/  @!P1 BRA `(.L_x_3662) ;  /* 0xfffffffc00f09947 */ /* 0x008fea000383ffff */
[----:B------:R-:W-:Y:S05]  /*11640*/  BRA `(.L_x_3663) ;  /* 0xffffff48001c7947 */ /* 0x000fea000383ffff */
.L_x_3526:
[----:B------:R-:W-:-:S07]  /*11650*/  MOV R2, UR6 ;  /* 0x0000000600027c02 */ /* 0x000fce0008000f00 */
.L_x_3664:
[----:B--2---:R2:W3:Y:S02]  /*11660*/  SYNCS.PHASECHK.TRANS64.TRYWAIT P1, [R2+URZ+0x24870], R0 ;  /* 0x02487000020075a7 */ /* 0x0044e400080211ff */
[----:B---3--:R-:W-:Y:S05]  /*11670*/  @!P1 NANOSLEEP.SYNCS 0x989680 ;  /* 0x009896800000995d */ /* 0x008fea0003900000 */
[----:B------:R-:W3:Y:S02]  /*11680*/  @!P1 SYNCS.PHASECHK.TRANS64 P1, [R2+URZ+0x24870], R0 ;  /* 0x02487000020095a7 */ /* 0x000ee400080210ff */
[----:B---3--:R-:W-:Y:S05]  /*11690*/  @!P1 BRA `(.L_x_3664) ;  /* 0xfffffffc00f09947 */ /* 0x008fea000383ffff */
[----:B------:R-:W-:Y:S05]  /*116a0*/  BRA `(.L_x_3665) ;  /* 0xffffff5400047947 */ /* 0x000fea000383ffff */
.L_x_3543:
[----:B--2---:R2:W3:Y:S02]  /*116b0*/  SYNCS.PHASECHK.TRANS64.TRYWAIT P1, [R56+URZ+0x24850], R0 ;  /* 0x02485000380075a7 */ /* 0x0044e400080211ff */
[----:B---3--:R-:W-:Y:S05]  /*116c0*/  @!P1 NANOSLEEP.SYNCS 0x989680 ;  /* 0x009896800000995d */ /* 0x008fea0003900000 */
[----:B------:R-:W3:Y:S02]  /*116d0*/  @!P1 SYNCS.PHASECHK.TRANS64 P1, [R56+URZ+0x24850], R0 ;  /* 0x02485000380095a7 */ /* 0x000ee400080210ff */
[----:B---3--:R-:W-:Y:S05]  /*116e0*/  @!P1 BRA `(.L_x_3543) ;  /* 0xfffffffc00f09947 */ /* 0x008fea000383ffff */
[----:B------:R-:W-:Y:S05]  /*116f0*/  BRA `(.L_x_3666) ;  /* 0xffffff60003c7947 */ /* 0x000fea000383ffff */
.L_x_3547:
[----:B--2---:R2:W3:Y:S02]  /*11700*/  SYNCS.PHASECHK.TRANS64.TRYWAIT P1, [R56+URZ+0x24888], R0 ;  /* 0x02488800380075a7 */ /* 0x0044e400080211ff */
[----:B---3--:R-:W-:Y:S05]  /*11710*/  @!P1 NANOSLEEP.SYNCS 0x989680 ;  /* 0x009896800000995d */ /* 0x008fea0003900000 */
[----:B------:R-:W3:Y:S02]  /*11720*/  @!P1 SYNCS.PHASECHK.TRANS64 P1, [R56+URZ+0x24888], R0 ;  /* 0x02488800380095a7 */ /* 0x000ee400080210ff */
[----:B---3--:R-:W-:Y:S05]  /*11730*/  @!P1 BRA `(.L_x_3547) ;  /* 0xfffffffc00f09947 */ /* 0x008fea000383ffff */
[----:B------:R-:W-:Y:S05]  /*11740*/  BRA `(.L_x_3667) ;  /* 0xffffff6000507947 */ /* 0x000fea000383ffff */
.L_x_3551:
[----:B-1----:R1:W2:Y:S02]  /*11750*/  SYNCS.PHASECHK.TRANS64.TRYWAIT P1, [R56+URZ+0x24830], R0 ;  /* 0x02483000380075a7 */ /* 0x0022a400080211ff */
[----:B--2---:R-:W-:Y:S05]  /*11760*/  @!P1 NANOSLEEP.SYNCS 0x989680 ;  /* 0x009896800000995d */ /* 0x004fea0003900000 */
[----:B------:R-:W2:Y:S02]  /*11770*/  @!P1 SYNCS.PHASECHK.TRANS64 P1, [R56+URZ+0x24830], R0 ;  /* 0x02483000380095a7 */ /* 0x000ea400080210ff */
[----:B--2---:R-:W-:Y:S05]  /*11780*/  @!P1 BRA `(.L_x_3551) ;  /* 0xfffffffc00f09947 */ /* 0x004fea000383ffff */
[----:B------:R-:W-:Y:S05]  /*11790*/  BRA `(.L_x_3668) ;  /* 0xffffff60008c7947 */ /* 0x000fea000383ffff */
.L_x_3552:
[----:B------:R-:W-:Y:S01]  /*117a0*/  MOV R12, RZ ;  /* 0x000000ff000c7202 */ /* 0x000fe20000000f00 */
[----:B------:R-:W-:Y:S01]  /*117b0*/  HFMA2 R11, -RZ, RZ, 0, 1.847743988037109375e-06 ;  /* 0x0000001fff0b7431 */ /* 0x000fe200000001ff */
[----:B------:R-:W-:Y:S01]  /*117c0*/  MOV R15, 0xffffffff ;  /* 0xffffffff000f7802 */ /* 0x000fe20000000f00 */
[----:B------:R-:W-:Y:S06]  /*117d0*/  BSSY B0, `(.L_x_3669) ;  /* 0x0000004000007945 */ /* 0x000fec0003800000 */
[----:B------:R-:W-:Y:S05]  /*117e0*/  WARPSYNC.COLLECTIVE R15, `(.L_x_3670) ;  /* 0x000000000f087348 */ /* 0x000fea0003c00000 */
[----:B------:R1:W2:Y:S02]  /*117f0*/  SHFL.IDX P6, R14, R13, R12, R11 ;  /* 0x0000000c0d0e7389 */ /* 0x0002a400000c000b */
[----:B-12---:R-:W-:Y:S05]  /*11800*/  ENDCOLLECTIVE ;  /* 0x000000000000791b */ /* 0x006fea0003800000 */
.L_x_3670:
[----:B------:R-:W-:Y:S05]  /*11810*/  BSYNC B0 ;  /* 0x0000000000007941 */ /* 0x000fea0003800000 */
.L_x_3669:
[----:B------:R-:W-:Y:S05]  /*11820*/  BRA `(.L_x_3671) ;  /* 0xffffff6000987947 */ /* 0x000fea000383ffff */
.L_x_3572:
[----:B------:R1:W1:Y:S02]  /*11830*/  SYNCS.PHASECHK.TRANS64.TRYWAIT P1, [R56+URZ+0x24840], R0 ;  /* 0x02484000380075a7 */ /* 0x00026400080211ff */
[----:B-1----:R-:W-:Y:S05]  /*11840*/  @!P1 NANOSLEEP.SYNCS 0x989680 ;  /* 0x009896800000995d */ /* 0x002fea0003900000 */
[----:B------:R-:W1:Y:S02]  /*11850*/  @!P1 SYNCS.PHASECHK.TRANS64 P1, [R56+URZ+0x24840], R0 ;  /* 0x02484000380095a7 */ /* 0x000e6400080210ff */
[----:B-1----:R-:W-:Y:S05]  /*11860*/  @!P1 BRA `(.L_x_3572) ;  /* 0xfffffffc00f09947 */ /* 0x002fea000383ffff */
[----:B------:R-:W-:Y:S05]  /*11870*/  BRA `(.L_x_3672) ;  /* 0xffffffb400607947 */ /* 0x000fea000383ffff */
.L_x_3576:
[----:B------:R1:W1:Y:S02]  /*11880*/  SYNCS.PHASECHK.TRANS64.TRYWAIT P1, [R56+URZ+0x24860], R0 ;  /* 0x02486000380075a7 */ /* 0x00026400080211ff */
[----:B-1----:R-:W-:Y:S05]  /*11890*/  @!P1 NANOSLEEP.SYNCS 0x989680 ;  /* 0x009896800000995d */ /* 0x002fea0003900000 */
[----:B------:R-:W1:Y:S02]  /*118a0*/  @!P1 SYNCS.PHASECHK.TRANS64 P1, [R56+URZ+0x24860], R0 ;  /* 0x02486000380095a7 */ /* 0x000e6400080210ff */
[----:B-1----:R-:W-:Y:S05]  /*118b0*/  @!P1 BRA `(.L_x_3576) ;  /* 0xfffffffc00f09947 */ /* 0x002fea000383ffff */
[----:B------:R-:W-:Y:S05]  /*118c0*/  BRA `(.L_x_3673) ;  /* 0xffffffb400747947 */ /* 0x000fea000383ffff */
.L_x_3579:
[----:B------:R1:W1:Y:S02]  /*118d0*/  SYNCS.PHASECHK.TRANS64.TRYWAIT P0, [R2+URZ+0x24898], R0 ;  /* 0x02489800020075a7 */ /* 0x00026400080011ff */
[----:B-1----:R-:W-:Y:S05]  /*118e0*/  @!P0 NANOSLEEP.SYNCS 0x989680 ;  /* 0x009896800000895d */ /* 0x002fea0003900000 */
[----:B------:R-:W1:Y:S02]  /*118f0*/  @!P0 SYNCS.PHASECHK.TRANS64 P0, [R2+URZ+0x24898], R0 ;  /* 0x02489800020085a7 */ /* 0x000e6400080010ff */
[----:B-1----:R-:W-:Y:S05]  /*11900*/  @!P0 BRA `(.L_x_3579) ;  /* 0xfffffffc00f08947 */ /* 0x002fea000383ffff */
[----:B------:R-:W-:Y:S05]  /*11910*/  BRA `(.L_x_3674) ;  /* 0xffffffb400a07947 */ /* 0x000fea000383ffff */
.L_x_3588:
[----:B-1----:R-:W-:-:S04]  /*11920*/  MOV R3, UR37 ;  /* 0x0000002500037c02 */ /* 0x002fc80008000f00 */
[----:B------:R1:W2:Y:S03]  /*11930*/  SYNCS.PHASECHK.TRANS64.TRYWAIT P1, [R3+URZ+0x248a0], R4 ;  /* 0x0248a004030075a7 */ /* 0x0002a600080211ff */
[----:B--2---:R-:W-:Y:S05]  /*11940*/  @!P1 NANOSLEEP.SYNCS 0x989680 ;  /* 0x009896800000995d */ /* 0x004fea0003900000 */
[----:B------:R-:W2:Y:S02]  /*11950*/  @!P1 SYNCS.PHASECHK.TRANS64 P1, [R3+URZ+0x248a0], R4 ;  /* 0x0248a004030095a7 */ /* 0x000ea400080210ff */
[----:B--2---:R-:W-:Y:S05]  /*11960*/  @!P1 BRA `(.L_x_3588) ;  /* 0xfffffffc00ec9947 */ /* 0x004fea000383ffff */
[----:B------:R-:W-:Y:S05]  /*11970*/  BRA `(.L_x_3675) ;  /* 0xffffffd4002c7947 */ /* 0x000fea000383ffff */
.L_x_3601:
[----:B------:R-:W-:-:S07]  /*11980*/  MOV R0, UR37 ;  /* 0x0000002500007c02 */ /* 0x000fce0008000f00 */
.L_x_3676:
[----:B------:R1:W1:Y:S02]  /*11990*/  SYNCS.PHASECHK.TRANS64.TRYWAIT P1, [R0+URZ+0x248a8], R2 ;  /* 0x0248a802000075a7 */ /* 0x00026400080211ff */
[----:B-1----:R-:W-:Y:S05]  /*119a0*/  @!P1 NANOSLEEP.SYNCS 0x989680 ;  /* 0x009896800000995d */ /* 0x002fea0003900000 */
[----:B------:R-:W1:Y:S02]  /*119b0*/  @!P1 SYNCS.PHASECHK.TRANS64 P1, [R0+URZ+0x248a8], R2 ;  /* 0x0248a802000095a7 */ /* 0x000e6400080210ff */
[----:B-1----:R-:W-:Y:S05]  /*119c0*/  @!P1 BRA `(.L_x_3676) ;  /* 0xfffffffc00f09947 */ /* 0x002fea000383ffff */
[----:B------:R-:W-:Y:S05]  /*119d0*/  BRA `(.L_x_3677) ;  /* 0xffffffe000707947 */ /* 0x000fea000383ffff */
        .weak           $__internal_41_$__cuda_sm10x_tcgen05_guardrail_trap_col_being_dealloced_not_returned_by_alloc
        .type           $__internal_41_$__cuda_sm10x_tcgen05_guardrail_trap_col_being_dealloced_not_returned_by_alloc,@function
        .size           $__internal_41_$__cuda_sm10x_tcgen05_guardrail_trap_col_being_dealloced_not_returned_by_alloc,($__internal_42_$__cuda_sm10x_tcgen05_guardrail_trap_phase_invalid_during_alloc - $__internal_41_$__cuda_sm10x_tcgen05_guardrail_trap_col_being_dealloced_not_returned_by_alloc)
$__internal_41_$__cuda_sm10x_tcgen05_guardrail_trap_col_being_dealloced_not_returned_by_alloc:
[----:B------:R-:W-:Y:S05]  /*119e0*/  BPT.TRAP 0x1 ;  /* 0x000000040000795c */ /* 0x000fea0000300000 */
[----:B------:R-:W-:-:S04]  /*119f0*/  HFMA2 R3, -RZ, RZ, 0, 0 ;  /* 0x00000000ff037431 */ /* 0x000fc800000001ff */
[----:B------:R-:W-:Y:S05]  /*11a00*/  RET.REL.NODEC R2 `(_ZN7cutlass13device_kernelINS_4fmha6kernel36Sm100FmhaBwdKernelTmaWarpSpecializedIN4cute5tupleIJiiiiNS5_IJNS5_IJiiEEEiEEEEEENS_6half_tEfNS5_IJNS4_1CILi128EEESB_NSA_ILi64EEESC_EEENS1_10collective23ResidualMaskForBackwardEEEEEvNT_6ParamsE) ;  /* 0xfffffee4027c7950 */ /* 0x000fea0003c3ffff */
        .weak           $__internal_42_$__cuda_sm10x_tcgen05_guardrail_trap_phase_invalid_during_alloc
        .type           $__internal_42_$__cuda_sm10x_tcgen05_guardrail_trap_phase_invalid_during_alloc,@function
        .size           $__internal_42_$__cuda_sm10x_tcgen05_guardrail_trap_phase_invalid_during_alloc,($__internal_43_$__cuda_sm10x_tcgen05_guardrail_trap_unallocated_columns_being_dealloced - $__internal_42_$__cuda_sm10x_tcgen05_guardrail_trap_phase_invalid_during_alloc)
$__internal_42_$__cuda_sm10x_tcgen05_guardrail_trap_phase_invalid_during_alloc:
[----:B------:R-:W-:Y:S05]  /*11a10*/  BPT.TRAP 0x1 ;  /* 0x000000040000795c */ /* 0x000fea0000300000 */
[----:B------:R-:W-:-:S04]  /*11a20*/  MOV R3, 0x0 ;  /* 0x0000000000037802 */ /* 0x000fc80000000f00 */
[----:B------:R-:W-:Y:S05]  /*11a30*/  RET.REL.NODEC R2 `(_ZN7cutlass13device_kernelINS_4fmha6kernel36Sm100FmhaBwdKernelTmaWarpSpecializedIN4cute5tupleIJiiiiNS5_IJNS5_IJiiEEEiEEEEEENS_6half_tEfNS5_IJNS4_1CILi128EEESB_NSA_ILi64EEESC_EEENS1_10collective23ResidualMaskForBackwardEEEEEvNT_6ParamsE) ;  /* 0xfffffee402707950 */ /* 0x000fea0003c3ffff */
        .weak           $__internal_43_$__cuda_sm10x_tcgen05_guardrail_trap_unallocated_columns_being_dealloced
        .type           $__internal_43_$__cuda_sm10x_tcgen05_guardrail_trap_unallocated_columns_being_dealloced,@function
        .size           $__internal_43_$__cuda_sm10x_tcgen05_guardrail_trap_unallocated_columns_being_dealloced,($__internal_44_$__cuda_sm20_div_u16 - $__internal_43_$__cuda_sm10x_tcgen05_guardrail_trap_unallocated_columns_being_dealloced)
$__internal_43_$__cuda_sm10x_tcgen05_guardrail_trap_unallocated_columns_being_dealloced:
[----:B------:R-:W-:Y:S05]  /*11a40*/  BPT.TRAP 0x1 ;  /* 0x000000040000795c */ /* 0x000fea0000300000 */
[----:B------:R-:W-:-:S04]  /*11a50*/  HFMA2 R3, -RZ, RZ, 0, 0 ;  /* 0x00000000ff037431 */ /* 0x000fc800000001ff */
[----:B------:R-:W-:Y:S05]  /*11a60*/  RET.REL.NODEC R2 `(_ZN7cutlass13device_kernelINS_4fmha6kernel36Sm100FmhaBwdKernelTmaWarpSpecializedIN4cute5tupleIJiiiiNS5_IJNS5_IJiiEEEiEEEEEENS_6half_tEfNS5_IJNS4_1CILi128EEESB_NSA_ILi64EEESC_EEENS1_10collective23ResidualMaskForBackwardEEEEEvNT_6ParamsE) ;  /* 0xfffffee402647950 */ /* 0x000fea0003c3ffff */
        .weak           $__internal_44_$__cuda_sm20_div_u16
        .type           $__internal_44_$__cuda_sm20_div_u16,@function
        .size           $__internal_44_$__cuda_sm20_div_u16,(.L_x_7293 - $__internal_44_$__cuda_sm20_div_u16)
$__internal_44_$__cuda_sm20_div_u16:
[----:B------:R-:W1:Y:S01]  /*11a70*/  I2F.U16 R15, R4 ;  /* 0x00000004000f7306 */ /* 0x000e620000101000 */
[----:B------:R-:W-:Y:S01]  /*11a80*/  IMAD.MOV.U32 R0, RZ, RZ, 0x4b800000 ;  /* 0x4b800000ff007424 */ /* 0x000fe200078e00ff */
[----:B------:R-:W-:-:S04]  /*11a90*/  LOP3.LUT R2, R2, 0xffff, RZ, 0xc0, !PT ;  /* 0x0000ffff02027812 */ /* 0x000fc800078ec0ff */
[----:B------:R-:W-:Y:S02]  /*11aa0*/  I2FP.F32.U32.RZ R2, R2 ;  /* 0x0000000200027245 */ /* 0x000fe4000020d000 */
[C---:B-1----:R-:W-:Y:S02]  /*11ab0*/  FSETP.GEU.AND P0, PT, |R15|.reuse, 1.175494350822287508e-38, PT ;  /* 0x008000000f00780b */ /* 0x042fe40003f0e200 */
[----:B------:R-:W-:Y:S02]  /*11ac0*/  FSETP.GT.AND P1, PT, |R15|, 8.50705917302346158658e+37, PT ;  /* 0x7e8000000f00780b */ /* 0x000fe40003f24200 */
[----:B------:R-:W-:Y:S02]  /*11ad0*/  FSEL R0, R0, 1, !P0 ;  /* 0x3f80000000007808 */ /* 0x000fe40004000000 */
[----:B------:R-:W-:Y:S01]  /*11ae0*/  ISETP.NE.U32.AND P0, PT, R4, RZ, PT ;  /* 0x000000ff0400720c */ /* 0x000fe20003f05070 */
[----:B------:R-:W-:Y:S01]  /*11af0*/  IMAD.MOV.U32 R4, RZ, RZ, R5 ;  /* 0x000000ffff047224 */ /* 0x000fe200078e0005 */
[----:B------:R-:W-:Y:S01]  /*11b00*/  FSEL R0, R0, 0.25, !P1 ;  /* 0x3e80000000007808 */ /* 0x000fe20004800000 */
[----:B------:R-:W-:-:S04]  /*11b10*/  IMAD.MOV.U32 R5, RZ, RZ, 0x0 ;  /* 0x00000000ff057424 */ /* 0x000fc800078e00ff */
        /* <DEDUP_REMOVED lines=8> */
[----:B------:R-:W-:Y:S06]  /*11ba0*/  RET.REL.NODEC R4 `(_ZN7cutlass13device_kernelINS_4fmha6kernel36Sm100FmhaBwdKernelTmaWarpSpecializedIN4cute5tupleIJiiiiNS5_IJNS5_IJiiEEEiEEEEEENS_6half_tEfNS5_IJNS4_1CILi128EEESB_NSA_ILi64EEESC_EEENS1_10collective23ResidualMaskForBackwardEEEEEvNT_6ParamsE) ;  /* 0xfffffee404147950 */ /* 0x000fec0003c3ffff */
.L_x_3678:
        /* <DEDUP_REMOVED lines=13> */
.L_x_7293:


//--------------------- .text._ZN7cutlass13device_kernelINS_4fmha6kernel36Sm100FmhaBwdKernelTmaWarpSpecializedIN4cute5tupleIJNS1_10collective14VariableLengthES7_iiNS5_IJNS5_IJiiEEEiEEEEEENS_6half_tEfNS5_IJNS4_1CILi128EEESD_NSC_ILi64EEESE_EEENS6_23ResidualMaskForBackwardEEEEEvNT_6ParamsE --------------------------
	.section	.text._ZN7cutlass13device_kernelINS_4fmha6kernel36Sm100FmhaBwdKernelTmaWarpSpecializedIN4cute5tupleIJNS1_10collective14VariableLengthES7_iiNS5_IJNS5_IJiiEEEiEEEEEENS_6half_tEfNS5_IJNS4_1CILi128EEESD_NSC_ILi64EEESE_EEENS6_23ResidualMaskForBackwardEEEEEvNT_6ParamsE,"ax",@progbits
	.align	128
.text._ZN7cutlass13device_kernelINS_4fmha6kernel36Sm100FmhaBwdKernelTmaWarpSpecializedIN4cute5tupleIJNS1_10collective14VariableLengthES7_iiNS5_IJNS5_IJiiEEEiEEEEEENS_6half_tEfNS5_IJNS4_1CILi128EEESD_NSC_ILi64EEESE_EEENS6_23ResidualMaskForBackwardEEEEEvNT_6ParamsE:
        .type           _ZN7cutlass13device_kernelINS_4fmha6kernel36Sm100FmhaBwdKernelTmaWarpSpecializedIN4cute5tupleIJNS1_10collective14VariableLengthES7_iiNS5_IJNS5_IJiiEEEiEEEEEENS_6half_tEfNS5_IJNS4_1CILi128EEESD_NSC_ILi64EEESE_EEENS6_23ResidualMaskForBackwardEEEEEvNT_6ParamsE,@function
        .size           _ZN7cutlass13device_kernelINS_4fmha6kernel36Sm100FmhaBwdKernelTmaWarpSpecializedIN4cute5tupleIJNS1_10collective14VariableLengthES7_iiNS5_IJNS5_IJiiEEEiEEEEEENS_6half_tEfNS5_IJNS4_1CILi128EEESD_NSC_ILi64EEESE_EEENS6_23ResidualMaskForBackwardEEEEEvNT_6ParamsE,(.L_x_7298 - _ZN7cutlass13device_kernelINS_4fmha6kernel36Sm100FmhaBwdKernelTmaWarpSpecializedIN4cute5tupleIJNS1_10collective14VariableLengthES7_iiNS5_IJNS5_IJiiEEEiEEEEEENS_6half_tEfNS5_IJNS4_1CILi128EEESD_NSC_ILi64EEESE_EEENS6_23ResidualMaskForBackwardEEEEEvNT_6ParamsE)
        .other          _ZN7cutlass13device_kernelINS_4fmha6kernel36Sm100FmhaBwdKernelTmaWarpSpecializedIN4cute5tupleIJNS1_10collective14VariableLengthES7_iiNS5_IJNS5_IJiiEEEiEEEEEENS_6half_tEfNS5_IJNS4_1CILi128EEESD_NSC_ILi64EEESE_EEENS6_23ResidualMaskForBackwardEEEEEvNT_6ParamsE,@"STO_CUDA_ENTRY STV_DEFAULT"
_ZN7cutlass13device_kernelINS_4fmha6kernel36Sm100FmhaBwdKernelTmaWarpSpecializedIN4cute5tupleIJNS1_10collective14VariableLengthES7_iiNS5_IJNS5_IJiiEEEiEEEEEENS_6half_tEfNS5_IJNS4_1CILi128EEESD_NSC_ILi64EEESE_EEENS6_23ResidualMaskForBackwardEEEEEvNT_6ParamsE:
        /* <DEDUP_REMOVED lines=9> */
[----:B-1----:R-:W-:-:S05]  /*0090*/  IMAD.SHL.U32 R2, R103, 0x4, RZ ;  /* 0x0000000467027824 */ /* 0x002fca00078e00ff */
[----:B------:R-:W-:Y:S01]  /*00a0*/  SHF.R.U64 R0, R0, R2, 0x123333 ;  /* 0x0012333300007419 */ /* 0x000fe20000001202 */
[----:B------:R-:W-:-:S03]  /*00b0*/  IMAD.MOV.U32 R2, RZ, RZ, R13 ;  /* 0x000000ffff027224 */ /* 0x000fc600078e000d */
[----:B------:R-:W-:-:S04]  /*00c0*/  LOP3.LUT R0, R0, 0x7, RZ, 0xc0, !PT ;  /* 0x0000000700007812 */ /* 0x000fc800078ec0ff */
[----:B------:R-:W-:-:S13]  /*00d0*/  ISETP.NE.OR P1, PT, R0, 0x1, !P0 ;  /* 0x000000010000780c */ /* 0x000fda0004725670 */
        /* <DEDUP_REMOVED lines=16> */
.L_x_3680:
        /* <DEDUP_REMOVED lines=10> */
.L_x_3681:
[----:B------:R-:W-:Y:S02]  /*0280*/  PLOP3.LUT P0, PT, PT, PT, PT, 0x8, 0x80 ;  /* 0x000000000080781c */ /* 0x000fe40003f0e170 */
[----:B------:R-:W-:Y:S02]  /*0290*/  LOP3.LUT R3, R3, 0xfffffffd, RZ, 0xc0, !PT ;  /* 0xfffffffd03037812 */ /* 0x000fe400078ec0ff */
[----:B------:R-:W-:Y:S02]  /*02a0*/  PLOP3.LUT P3, PT, PT, PT, PT, 0x80, 0x8 ;  /* 0x000000000008781c */ /* 0x000fe40003f6f070 */
[----:B------:R-:W-:Y:S02]  /*02b0*/  PLOP3.LUT P2, PT, PT, PT, PT, 0x8, 0x80 ;  /* 0x000000000080781c */ /* 0x000fe40003f4e170 */
[----:B------:R-:W-:-:S05]  /*02c0*/  PLOP3.LUT P5, PT, PT, PT, PT, 0x8, 0x80 ;  /* 0x000000000080781c */ /* 0x000fca0003fae170 */
[----:B------:R-:W-:Y:S01]  /*02d0*/  @P0 LOP3.LUT R3, R3, 0x2, RZ, 0xfc, !PT ;  /* 0x0000000203030812 */ /* 0x000fe200078efcff */
[----:B------:R-:W-:Y:S05]  /*02e0*/  BRA `(.L_x_3683) ;  /* 0x0000000000187947 */ /* 0x000fea0003800000 */
.L_x_3682:
[----:B------:R-:W-:Y:S02]  /*02f0*/  PLOP3.LUT P0, PT, PT, PT, PT, 0x80, 0x8 ;  /* 0x000000000008781c */ /* 0x000fe40003f0f070 */
[----:B------:R-:W-:Y:S02]  /*0300*/  LOP3.LUT R3, R3, 0xfffffffd, RZ, 0xc0, !PT ;  /* 0xfffffffd03037812 */ /* 0x000fe400078ec0ff */
[----:B------:R-:W-:Y:S02]  /*0310*/  PLOP3.LUT P3, PT, PT, PT, PT, 0x8, 0x80 ;  /* 0x000000000080781c */ /* 0x000fe40003f6e170 */
[----:B------:R-:W-:Y:S02]  /*0320*/  PLOP3.LUT P2, PT, PT, PT, PT, 0x80, 0x8 ;  /* 0x000000000008781c */ /* 0x000fe40003f4f070 */
[----:B------:R-:W-:-:S05]  /*0330*/  PLOP3.LUT P5, PT, PT, PT, PT, 0x8, 0x80 ;  /* 0x000000000080781c */ /* 0x000fca0003fae170 */
[----:B------:R-:W-:-:S08]  /*0340*/  @P0 LOP3.LUT R3, R3, 0x2, RZ, 0xfc, !PT ;  /* 0x0000000203030812 */ /* 0x000fd000078efcff */
.L_x_3683:
[----:B------:R-:W-:Y:S05]  /*0350*/  BSYNC.RECONVERGENT B0 ;  /* 0x0000000000007941 */ /* 0x000fea0003800200 */
.L_x_3679:
        /* <DEDUP_REMOVED lines=18> */
.L_x_3684:
        /* <DEDUP_REMOVED lines=12> */
.L_x_3685:
[----:B------:R-:W-:Y:S02]  /*0540*/  UPLOP3.LUT UP1, UPT, UPT, UPT, UPT, 0x40, 0x4 ;  /* 0x000000000004789c */ /* 0x000fe40003f2e870 */
[----:B------:R-:W-:Y:S02]  /*0550*/  UPLOP3.LUT UP4, UPT, UPT, UPT, UPT, 0x80, 0x8 ;  /* 0x000000000008789c */ /* 0x000fe40003f8f070 */
[----:B------:R-:W-:Y:S02]  /*0560*/  UPLOP3.LUT UP3, UPT, UPT, UPT, UPT, 0x40, 0x4 ;  /* 0x000000000004789c */ /* 0x000fe40003f6e870 */
[----:B------:R-:W-:Y:S02]  /*0570*/  UPLOP3.LUT UP2, UPT, UPT, UPT, UPT, 0x80, 0x8 ;  /* 0x000000000008789c */ /* 0x000fe40003f4f070 */
.L_x_3686:
        /* <DEDUP_REMOVED lines=15> */
.L_x_3687:
        /* <DEDUP_REMOVED lines=20> */
.L_x_3688:
        /* <DEDUP_REMOVED lines=20> */
.L_x_3689:
        /* <DEDUP_REMOVED lines=20> */
.L_x_3690:
        /* <DEDUP_REMOVED lines=20> */
.L_x_3691:
        /* <DEDUP_REMOVED lines=20> */
.L_x_3692:
        /* <DEDUP_REMOVED lines=20> */
.L_x_3693:
        /* <DEDUP_REMOVED lines=20> */
.L_x_3694:
        /* <DEDUP_REMOVED lines=23> */
.L_x_3695:
        /* <DEDUP_REMOVED lines=13> */
[----:B-1----:R-:W-:-:S06]  /*1170*/  UIMAD.WIDE.U32 UR4, UR14, 0x4, UR10 ;  /* 0x000000040e0478a5 */ /* 0x002fcc000f8e000a */
[----:B------:R-:W-:Y:S02]  /*1180*/  IMAD.U32 R8, RZ, RZ, UR4 ;  /* 0x00000004ff087e24 */ /* 0x000fe4000f8e00ff */
[----:B------:R-:W-:Y:S01]  /*1190*/  IMAD.U32 R9, RZ, RZ, UR5 ;  /* 0x00000005ff097e24 */ /* 0x000fe2000f8e00ff */
        /* <DEDUP_REMOVED lines=11> */
[----:B------:R-:W-:Y:S01]  /*1250*/  USHF.R.S32.HI UR5, URZ, 0x1f, UR4 ;  /* 0x0000001fff057899 */ /* 0x000fe20008011404 */
[----:B----4-:R-:W-:-:S03]  /*1260*/  R2UR UR36, R5 ;  /* 0x00000000052472ca */ /* 0x010fc600000e0000 */
[----:B------:R-:W-:Y:S01]  /*1270*/  ULEA.HI UR4, UR5, UR4, URZ, 0x7 ;  /* 0x0000000405047291 */ /* 0x000fe2000f8f38ff */
[----:B-----5:R-:W-:-:S03]  /*1280*/  R2UR UR37, R4 ;  /* 0x00000000042572ca */ /* 0x020fc600000e0000 */
[----:B------:R-:W-:-:S10]  /*1290*/  USHF.R.S32.HI UR41, URZ, 0x7, UR4 ;  /* 0x00000007ff297899 */ /* 0x000fd40008011404 */
        /* <DEDUP_REMOVED lines=10> */
[----:B------:R-:W2:Y:S01]  /*1340*/  LDC R14, c[0x0][0x360] ;  /* 0x0000d800ff0e7b82 */ /* 0x000ea20000000800 */
[----:B------:R-:W3:Y:S01]  /*1350*/  LDCU.64 UR4, c[0x0][0x988] ;  /* 0x00013100ff0477ac */ /* 0x000ee20008000a00 */
[----:B-1----:R-:W-:Y:S01]  /*1360*/  MOV R4, 0x14b0 ;  /* 0x000014b000047802 */ /* 0x002fe20000000f00 */
[----:B------:R-:W1:Y:S01]  /*1370*/  LDCU.64 UR6, c[0x0][0x9a0] ;  /* 0x00013400ff0677ac */ /* 0x000e620008000a00 */
[----:B------:R-:W4:Y:S01]  /*1380*/  LDCU UR11, c[0x0][0x990] ;  /* 0x00013200ff0b77ac */ /* 0x000f220008000800 */
[----:B------:R-:W5:Y:S01]  /*1390*/  LDCU UR12, c[0x0][0x9a8] ;  /* 0x00013500ff0c77ac */ /* 0x000f620008000800 */
[----:B---3--:R-:W-:Y:S02]  /*13a0*/  UIMAD UR5, UR13, UR5, URZ ;  /* 0x000000050d0572a4 */ /* 0x008fe4000f8e02ff */
[----:B-1----:R-:W-:Y:S01]  /*13b0*/  UIMAD UR10, UR13, UR7, URZ ;  /* 0x000000070d0a72a4 */ /* 0x002fe2000f8e02ff */
[----:B--2---:R-:W-:Y:S01]  /*13c0*/  IMAD.IADD R0, R2, 0x1, R14 ;  /* 0x0000000102007824 */ /* 0x004fe200078e020e */
        /* <DEDUP_REMOVED lines=13> */
[----:B------:R-:W-:Y:S05]  /*14a0*/  CALL.REL.NOINC `($__internal_48_$__cuda_sm20_div_u16) ;  /* 0x0000010000487944 */ /* 0x000fea0003c00000 */
        /* <DEDUP_REMOVED lines=8> */
.L_x_3701:
        /* <DEDUP_REMOVED lines=21> */
.L_x_3700:
[----:B-1----:R-:W-:Y:S05]  /*1680*/  BSYNC.RECONVERGENT B0 ;  /* 0x0000000000007941 */ /* 0x002fea0003800200 */
.L_x_3699:
[----:B------:R-:W-:Y:S01]  /*1690*/  IADD3 R6, PT, PT, R14, R6, RZ ;  /* 0x000000060e067210 */ /* 0x000fe20007ffe0ff */
[----:B------:R-:W-:Y:S06]  /*16a0*/  @P2 BRA `(.L_x_3701) ;  /* 0xfffffffc00a02947 */ /* 0x000fec000383ffff */
.L_x_3698:
[----:B-1----:R-:W-:Y:S05]  /*16b0*/  BSYNC.RECONVERGENT B1 ;  /* 0x0000000000017941 */ /* 0x002fea0003800200 */
.L_x_3697:
[----:B------:R-:W-:Y:S01]  /*16c0*/  BSSY.RECONVERGENT B1, `(.L_x_3702) ;  /* 0x000005a000017945 */ /* 0x000fe20003800200 */
[C---:B------:R-:W-:Y:S01]  /*16d0*/  LEA R5, R14.reuse, R6, 0x1 ;  /* 0x000000060e057211 */ /* 0x040fe200078e08ff */
[C---:B------:R-:W-:Y:S01]  /*16e0*/  IMAD R4, R14.reuse, 0x3, R6 ;  /* 0x000000030e047824 */ /* 0x040fe200078e0206 */
[----:B------:R-:W-:Y:S01]  /*16f0*/  SHF.L.U32 R15, R14, 0x2, RZ ;  /* 0x000000020e0f7819 */ /* 0x000fe200000006ff */
[----:B------:R-:W1:Y:S01]  /*1700*/  LDCU UR4, c[0x0][0x3b0] ;  /* 0x00007600ff0477ac */ /* 0x000e620008000800 */
[----:B------:R-:W-:-:S07]  /*1710*/  IADD3 R3, PT, PT, R6, R14, RZ ;  /* 0x0000000e06037210 */ /* 0x000fce0007ffe0ff */
.L_x_3711:
        /* <DEDUP_REMOVED lines=27> */
.L_x_3704:
[----:B-1----:R-:W-:Y:S05]  /*18d0*/  BSYNC.RECONVERGENT B0 ;  /* 0x0000000000007941 */ /* 0x002fea0003800200 */
.L_x_3703:
        /* <DEDUP_REMOVED lines=15> */
.L_x_3706:
[----:B------:R-:W-:Y:S05]  /*19d0*/  BSYNC.RECONVERGENT B0 ;  /* 0x0000000000007941 */ /* 0x000fea0003800200 */
.L_x_3705:
        /* <DEDUP_REMOVED lines=15> */
.L_x_3708:
[----:B------:R-:W-:Y:S05]  /*1ad0*/  BSYNC.RECONVERGENT B0 ;  /* 0x0000000000007941 */ /* 0x000fea0003800200 */
.L_x_3707:
        /* <DEDUP_REMOVED lines=11> */
[C---:B------:R-:W-:Y:S04]  /*1b90*/  @!P0 IADD3 R6, P1, PT, R0.reuse, UR8, RZ ;  /* 0x0000000800068c10 */ /* 0x040fe8000ff3e0ff */
[----:B------:R-:W-:Y:S02]  /*1ba0*/  @!P0 LEA.HI.X.SX32 R0, R0, UR5, 0x1, P1 ;  /* 0x0000000500008c11 */ /* 0x000fe400088f0eff */
[C---:B---3--:R-:W-:Y:S04]  /*1bb0*/  @!P0 LEA R8, P1, R6.reuse, R8, 0x1 ;  /* 0x0000000806088211 */ /* 0x048fe800078208ff */
[----:B------:R-:W-:Y:S05]  /*1bc0*/  @!P0 LEA.HI.X R9, R6, R9, R0, 0x1, P1 ;  /* 0x0000000906098211 */ /* 0x000fea00008f0c00 */
[----:B------:R4:W-:Y:S04]  /*1bd0*/  @!P0 STG.E.U16 desc[UR6][R8.64], RZ ;  /* 0x000000ff08008986 */ /* 0x0009e8000c101506 */
.L_x_3710:
[----:B------:R-:W-:Y:S05]  /*1be0*/  BSYNC.RECONVERGENT B0 ;  /* 0x0000000000007941 */ /* 0x000fea0003800200 */
.L_x_3709:
        /* <DEDUP_REMOVED lines=8> */
.L_x_3702:
[----:B------:R-:W-:Y:S01]  /*1c70*/  ISETP.NE.AND P0, PT, R16, 0x2, PT ;  /* 0x000000021000780c */ /* 0x000fe20003f05270 */
[----:B------:R-:W1:Y:S01]  /*1c80*/  LDCU UR4, c[0x0][0x3b4] ;  /* 0x00007680ff0477ac */ /* 0x000e620008000800 */
[----:B------:R-:W-:Y:S11]  /*1c90*/  BSSY.RECONVERGENT B1, `(.L_x_3712) ;  /* 0x000001b000017945 */ /* 0x000ff60003800200 */
[----:B------:R-:W-:Y:S05]  /*1ca0*/  @!P0 BRA `(.L_x_3713) ;  /* 0x0000000000648947 */ /* 0x000fea0003800000 */
[----:B------:R-:W-:-:S07]  /*1cb0*/  HFMA2 R5, -RZ, RZ, 0, 0 ;  /* 0x00000000ff057431 */ /* 0x000fce00000001ff */
.L_x_3716:
        /* <DEDUP_REMOVED lines=16> */
[C---:B------:R-:W-:Y:S04]  /*1dc0*/  @!P0 IADD3 R3, P1, PT, R0.reuse, UR10, RZ ;  /* 0x0000000a00038c10 */ /* 0x040fe8000ff3e0ff */
[----:B------:R-:W-:Y:S02]  /*1dd0*/  @!P0 LEA.HI.X.SX32 R0, R0, UR9, 0x1, P1 ;  /* 0x0000000900008c11 */ /* 0x000fe400088f0eff */
[C---:B-----5:R-:W-:Y:S04]  /*1de0*/  @!P0 LEA R6, P1, R3.reuse, R6, 0x1 ;  /* 0x0000000603068211 */ /* 0x060fe800078208ff */
[----:B------:R-:W-:Y:S05]  /*1df0*/  @!P0 LEA.HI.X R7, R3, R7, R0, 0x1, P1 ;  /* 0x0000000703078211 */ /* 0x000fea00008f0c00 */
[----:B------:R1:W-:Y:S04]  /*1e00*/  @!P0 STG.E.U16 desc[UR6][R6.64], RZ ;  /* 0x000000ff06008986 */ /* 0x0003e8000c101506 */
.L_x_3715:
[----:B-1----:R-:W-:Y:S05]  /*1e10*/  BSYNC.RECONVERGENT B0 ;  /* 0x0000000000007941 */ /* 0x002fea0003800200 */
.L_x_3714:
[----:B------:R-:W-:Y:S01]  /*1e20*/  IADD3 R2, PT, PT, R14, R2, RZ ;  /* 0x000000020e027210 */ /* 0x000fe20007ffe0ff */
[----:B------:R-:W-:Y:S06]  /*1e30*/  @P2 BRA `(.L_x_3716) ;  /* 0xfffffffc00a02947 */ /* 0x000fec000383ffff */
.L_x_3713:
[----:B-1----:R-:W-:Y:S05]  /*1e40*/  BSYNC.RECONVERGENT B1 ;  /* 0x0000000000017941 */ /* 0x002fea0003800200 */
.L_x_3712:
[----:B------:R-:W-:Y:S01]  /*1e50*/  BSSY.RECONVERGENT B1, `(.L_x_3717) ;  /* 0x0000059000017945 */ /* 0x000fe20003800200 */
[C---:B------:R-:W-:Y:S01]  /*1e60*/  LEA R5, R14.reuse, R2, 0x1 ;  /* 0x000000020e057211 */ /* 0x040fe200078e08ff */
[----:B------:R-:W-:Y:S01]  /*1e70*/  IMAD R4, R14, 0x3, R2 ;  /* 0x000000030e047824 */ /* 0x000fe200078e0202 */
[----:B------:R-:W-:Y:S01]  /*1e80*/  IADD3 R3, PT, PT, R2, R14, RZ ;  /* 0x0000000e02037210 */ /* 0x000fe20007ffe0ff */
[----:B------:R-:W1:Y:S06]  /*1e90*/  LDCU UR4, c[0x0][0x3b4] ;  /* 0x00007680ff0477ac */ /* 0x000e6c0008000800 */
.L_x_3726:
        /* <DEDUP_REMOVED lines=27> */
.L_x_3719:
[----:B-1----:R-:W-:Y:S05]  /*2050*/  BSYNC.RECONVERGENT B0 ;  /* 0x0000000000007941 */ /* 0x002fea0003800200 */
.L_x_3718:
        /* <DEDUP_REMOVED lines=15> */
.L_x_3721:
[----:B------:R-:W-:Y:S05]  /*2150*/  BSYNC.RECONVERGENT B0 ;  /* 0x0000000000007941 */ /* 0x000fea0003800200 */
.L_x_3720:
        /* <DEDUP_REMOVED lines=15> */
.L_x_3723:
[----:B------:R-:W-:Y:S05]  /*2250*/  BSYNC.RECONVERGENT B0 ;  /* 0x0000000000007941 */ /* 0x000fea0003800200 */
.L_x_3722:
        /* <DEDUP_REMOVED lines=16> */
.L_x_3725:
[----:B------:R-:W-:Y:S05]  /*2360*/  BSYNC.RECONVERGENT B0 ;  /* 0x0000000000007941 */ /* 0x000fea0003800200 */
.L_x_3724:
        /* <DEDUP_REMOVED lines=8> */
.L_x_3717:
[----:B------:R-:W-:Y:S05]  /*23f0*/  EXIT ;  /* 0x000000000000794d */ /* 0x000fea0003800000 */
.L_x_3696:
[----:B------:R-:W-:-:S13]  /*2400*/  ISETP.GT.AND P0, PT, R0, 0x2, PT ;  /* 0x000000020000780c */ /* 0x000fda0003f04270 */
[----:B------:R-:W-:Y:S05]  /*2410*/  @P0 BRA `(.L_x_3727) ;  /* 0x0000004800300947 */ /* 0x000fea0003800000 */
[----:B-1----:R-:W-:-:S05]  /*2420*/  IMAD.MOV.U32 R4, RZ, RZ, -0x1 ;  /* 0xffffffffff047424 */ /* 0x002fca00078e00ff */
[----:B------:R-:W-:-:S05]  /*2430*/  VIADDMNMX.U32 R5, R0, R4, 0x2, PT ;  /* 0x0000000200057446 */ /* 0x000fca0003800004 */
[----:B------:R-:W-:-:S04]  /*2440*/  IMAD.SHL.U32 R5, R5, 0x4, RZ ;  /* 0x0000000405057824 */ /* 0x000fc800078e00ff */
[----:B------:R-:W1:Y:S02]  /*2450*/  LDC R6, c[0x2][R5] ;  /* 0x0080000005067b82 */ /* 0x000e640000000800 */
[----:B-1----:R-:W-:-:S04]  /*2460*/  SHF.R.S32.HI R7, RZ, 0x1f, R6 ;  /* 0x0000001fff077819 */ /* 0x002fc80000011406 */
.L_x_7186:
[----:B------:R-:W-:Y:S05]  /*2470*/  BRX R6 -0x2480                                                                                                                                                                                                                                                                                                                                                                                                                                                           (*"BRANCH_TARGETS .L_x_7187,.L_x_7188,.L_x_7189"*) ;  /* 0xffffffd806e07949 */ /* 0x000fea000383ffff */
.L_x_7187:
[----:B------:R-:W-:-:S08]  /*2480*/  NOP ;  /* 0x0000000000007918 */ /* 0x000fd00000000000 */
[----:B------:R-:W1:-:S00]  /*2490*/  USETMAXREG.DEALLOC.CTAPOOL 0x60 ;  /* 0x00000060000079c8 */ /* 0x000e4000080e0500 */
[----:B-1----:R-:W-:Y:S01]  /*24a0*/  LOP3.LUT P1, RZ, R3, 0x2, RZ, 0xc0, !PT ;  /* 0x0000000203ff7812 */ /* 0x002fe2000782c0ff */
[----:B------:R-:W-:-:S12]  /*24b0*/  BSSY.RECONVERGENT B0, `(.L_x_3728) ;  /* 0x0000003000007945 */ /* 0x000fd80003800200 */
[----:B------:R-:W-:Y:S05]  /*24c0*/  @!P1 BRA `(.L_x_3729) ;  /* 0x0000000000049947 */ /* 0x000fea0003800000 */
[----:B------:R-:W-:Y:S05]  /*24d0*/  BPT.TRAP 0x1 ;  /* 0x000000040000795c */ /* 0x000fea0000300000 */
.L_x_3729:
[----:B------:R-:W-:Y:S05]  /*24e0*/  BSYNC.RECONVERGENT B0 ;  /* 0x0000000000007941 */ /* 0x000fea0003800200 */
.L_x_3728:
        /* <DEDUP_REMOVED lines=9> */
.L_x_3911:
[----:B------:R-:W-:Y:S01]  /*2580*/  LOP3.LUT P1, RZ, R3, 0x4, RZ, 0xc0, !PT ;  /* 0x0000000403ff7812 */ /* 0x000fe2000782c0ff */
[----:B------:R-:W-:Y:S01]  /*2590*/  BSSY.RECONVERGENT B0, `(.L_x_3731) ;  /* 0x0000005000007945 */ /* 0x000fe20003800200 */
[----:B------:R-:W-:-:S11]  /*25a0*/  PLOP3.LUT P5, PT, P2, P5, PT, 0xf8, 0x8f ;  /* 0x00000000008f781c */ /* 0x000fd600017abf70 */
[----:B------:R2:W-:Y:S02]  /*25b0*/  @!P1 SYNCS.ARRIVE.TRANS64 RZ, [UR24+0x24800], R5 ;  /* 0x02480005ffff99a7 */ /* 0x0005e40008000018 */
[----:B------:R-:W-:Y:S05]  /*25c0*/  @!P5 BRA `(.L_x_3732) ;  /* 0x000000000004d947 */ /* 0x000fea0003800000 */
[----:B------:R-:W-:Y:S05]  /*25d0*/  BPT.TRAP 0x1 ;  /* 0x000000040000795c */ /* 0x000fea0000300000 */
.L_x_3732:
[----:B------:R-:W-:Y:S05]  /*25e0*/  BSYNC.RECONVERGENT B0 ;  /* 0x0000000000007941 */ /* 0x000fea0003800200 */
.L_x_3731:
[----:B-1----:R-:W-:Y:S01]  /*25f0*/  LOP3.LUT P0, R4, R2, 0x1f, RZ, 0xc0, !PT ;  /* 0x0000001f02047812 */ /* 0x002fe2000780c0ff */
[----:B------:R-:W-:Y:S03]  /*2600*/  BSSY.RECONVERGENT B0, `(.L_x_3733) ;  /* 0x0000004000007945 */ /* 0x000fe60003800200 */
[----:B------:R-:W-:-:S13]  /*2610*/  PLOP3.LUT P0, PT, P0, P1, PT, 0x8f, 0xf8 ;  /* 0x0000000000f8781c */ /* 0x000fda0000703177 */
[----:B------:R-:W-:Y:S05]  /*2620*/  @P0 BRA `(.L_x_3734) ;  /* 0x0000000000040947 */ /* 0x000fea0003800000 */
[----:B------:R-:W-:Y:S05]  /*2630*/  BPT.TRAP 0x1 ;  /* 0x000000040000795c */ /* 0x000fea0000300000 */
.L_x_3734:
[----:B------:R-:W-:Y:S05]  /*2640*/  BSYNC.RECONVERGENT B0 ;  /* 0x0000000000007941 */ /* 0x000fea0003800200 */
.L_x_3733:
[----:B------:R-:W-:Y:S01]  /*2650*/  LOP3.LUT P0, RZ, R3, 0x2, RZ, 0xc0, !PT ;  /* 0x0000000203ff7812 */ /* 0x000fe2000780c0ff */
[----:B------:R-:W-:-:S12]  /*2660*/  BSSY.RECONVERGENT B0, `(.L_x_3735) ;  /* 0x0000003000007945 */ /* 0x000fd80003800200 */
[----:B------:R-:W-:Y:S05]  /*2670*/  @!P0 BRA `(.L_x_3736) ;  /* 0x0000000000048947 */ /* 0x000fea0003800000 */
[----:B------:R-:W-:Y:S05]  /*2680*/  BPT.TRAP 0x1 ;  /* 0x000000040000795c */ /* 0x000fea0000300000 */
.L_x_3736:
[----:B------:R-:W-:Y:S05]  /*2690*/  BSYNC.RECONVERGENT B0 ;  /* 0x0000000000007941 */ /* 0x000fea0003800200 */
.L_x_3735:
[----:B------:R-:W1:Y:S01]  /*26a0*/  LDCU.64 UR4, c[0x0][0x348] ;  /* 0x00006900ff0477ac */ /* 0x000e620008000a00 */
[----:B------:R-:W-:Y:S02]  /*26b0*/  @!P1 MOV R2, 0x4000 ;  /* 0x0000400000029802 */ /* 0x000fe40000000f00 */
[----:B------:R-:W-:Y:S01]  /*26c0*/  ISETP.NE.AND P6, PT, R0, 0x1, PT ;  /* 0x000000010000780c */ /* 0x000fe20003fc5270 */
[----:B------:R-:W3:Y:S01]  /*26d0*/  LDCU.64 UR8, c[0x0][0x348] ;  /* 0x00006900ff0877ac */ /* 0x000ee20008000a00 */
[----:B------:R4:W-:Y:S01]  /*26e0*/  @!P1 SYNCS.ARRIVE.TRANS64.RED.A0TR RZ, [UR24+0x24800], R2 ;  /* 0x02480002ffff99a7 */ /* 0x0009e20008300418 */
[----:B------:R-:W-:Y:S02]  /*26f0*/  UIADD3 UR27, UPT, UPT, UR37, UR35, URZ ;  /* 0x00000023251b7290 */ /* 0x000fe4000fffe0ff */
[----:B------:R-:W-:Y:S02]  /*2700*/  UIADD3 UR25, UPT, UPT, UR24, 0x24800, URZ ;  /* 0x0002480018197890 */ /* 0x000fe4000fffe0ff */
[----:B------:R-:W-:-:S02]  /*2710*/  UIADD3 UR16, UPT, UPT, UR24, 0x8000, URZ ;  /* 0x0000800018107890 */ /* 0x000fc4000fffe0ff */
[----:B------:R-:W-:Y:S01]  /*2720*/  UIADD3 UR17, UPT, UPT, UR24, 0x24800, URZ ;  /* 0x0002480018117890 */ /* 0x000fe2000fffe0ff */
[----:B------:R-:W-:Y:S01]  /*2730*/  UMOV UR10, 0x0 ;  /* 0x00000000000a7882 */ /* 0x000fe20000000000 */
[----:B------:R-:W-:Y:S01]  /*2740*/  UMOV UR11, 0x10000000 ;  /* 0x10000000000b7882 */ /* 0x000fe20000000000 */
[----:B-1----:R-:W-:Y:S01]  /*2750*/  UIADD3 UR6, UP1, UPT, UR4, 0x100, URZ ;  /* 0x0000010004067890 */ /* 0x002fe2000ff3e0ff */
[----:B------:R-:W-:Y:S01]  /*2760*/  UMOV UR26, URZ ;  /* 0x000000ff001a7c82 */ /* 0x000fe20008000000 */
[----:B------:R-:W-:Y:S01]  /*2770*/  UMOV UR28, UR13 ;  /* 0x0000000d001c7c82 */ /* 0x000fe20008000000 */
[----:B---3--:R-:W-:Y:S02]  /*2780*/  UIADD3 UR4, UP0, UPT, UR8, 0x300, URZ ;  /* 0x0000030008047890 */ /* 0x008fe4000ff1e0ff */
[----:B------:R-:W-:Y:S02]  /*2790*/  UIADD3.X UR7, UPT, UPT, URZ, UR5, URZ, UP1, !UPT ;  /* 0x00000005ff077290 */ /* 0x000fe40008ffe4ff */
[----:B------:R-:W-:Y:S01]  /*27a0*/  UIADD3.X UR5, UPT, UPT, URZ, UR9, URZ, UP0, !UPT ;  /* 0x00000009ff057290 */ /* 0x000fe200087fe4ff */
[----:B------:R-:W-:Y:S01]  /*27b0*/  UMOV UR29, UR14 ;  /* 0x0000000e001d7c82 */ /* 0x000fe20008000000 */
[----:B------:R-:W-:Y:S01]  /*27c0*/  UMOV UR18, URZ ;  /* 0x000000ff00127c82 */ /* 0x000fe20008000000 */
[----:B------:R-:W-:Y:S01]  /*27d0*/  UMOV UR20, URZ ;  /* 0x000000ff00147c82 */ /* 0x000fe20008000000 */
[----:B------:R-:W-:Y:S01]  /*27e0*/  UMOV UR21, UR13 ;  /* 0x0000000d00157c82 */ /* 0x000fe20008000000 */
[----:B------:R-:W-:-:S02]  /*27f0*/  UMOV UR22, UR14 ;  /* 0x0000000e00167c82 */ /* 0x000fc40008000000 */
[----:B------:R4:W-:Y:S02]  /*2800*/  UTMALDG.4D [UR24], [UR6], desc[UR10] ;  /* 0x00000a18060075b4 */ /* 0x0009e40008019000 */
[----:B------:R4:W-:Y:S01]  /*2810*/  UTMALDG.5D [UR16], [UR4], desc[UR10] ;  /* 0x00000a10040075b4 */ /* 0x0009e20008021000 */
[----:B------:R-:W1:Y:S02]  /*2820*/  SYNCS.PHASECHK.TRANS64.TRYWAIT P0, [UR24+0x24838], R6 ;  /* 0x02483806ff0075a7 */ /* 0x000e640008001118 */
[----:B-1--4-:R-:W-:Y:S05]  /*2830*/  @!P0 BRA `(.L_x_3737) ;  /* 0x000000e000348947 */ /* 0x012fea0003800000 */
.L_x_3913:
[----:B------:R-:W3:Y:S01]  /*2840*/  LDCU UR4, c[0x0][0x434] ;  /* 0x00008680ff0477ac */ /* 0x000ee20008000800 */
[----:B------:R-:W4:Y:S01]  /*2850*/  LDC.64 R10, c[0x0][0x428] ;  /* 0x00010a00ff0a7b82 */ /* 0x000f220000000a00 */
[----:B--2---:R-:W-:Y:S01]  /*2860*/  IMAD.SHL.U32 R5, R4, 0x4, RZ ;  /* 0x0000000404057824 */ /* 0x004fe200078e00ff */
[C---:B------:R-:W-:Y:S01]  /*2870*/  R2UR UR10, R68.reuse ;  /* 0x00000000440a72ca */ /* 0x040fe200000e0000 */
[----:B------:R-:W2:Y:S01]  /*2880*/  LDCU UR5, c[0x0][0x438] ;  /* 0x00008700ff0577ac */ /* 0x000ea20008000800 */
[----:B------:R-:W-:Y:S01]  /*2890*/  R2UR UR11, R69 ;  /* 0x00000000450b72ca */ /* 0x000fe200000e0000 */
[C---:B-1----:R-:W-:Y:S01]  /*28a0*/  VIADD R2, R5.reuse, 0x2 ;  /* 0x0000000205027836 */ /* 0x042fe20000000000 */
[C---:B------:R-:W-:Y:S01]  /*28b0*/  ISETP.GE.AND P3, PT, R5.reuse, UR38, PT ;  /* 0x0000002605007c0c */ /* 0x040fe2000bf66270 */
[----:B------:R-:W-:Y:S01]  /*28c0*/  VIADD R7, R5, 0x1 ;  /* 0x0000000105077836 */ /* 0x000fe20000000000 */
[----:B------:R-:W-:Y:S02]  /*28d0*/  R2UR UR8, R68 ;  /* 0x00000000440872ca */ /* 0x000fe400000e0000 */
[----:B------:R-:W-:-:S02]  /*28e0*/  ISETP.GE.AND P1, PT, R2, UR38, PT ;  /* 0x0000002602007c0c */ /* 0x000fc4000bf26270 */
[----:B------:R-:W-:Y:S02]  /*28f0*/  ISETP.GE.AND P2, PT, R7, UR38, PT ;  /* 0x0000002607007c0c */ /* 0x000fe4000bf46270 */
[C---:B------:R-:W-:Y:S02]  /*2900*/  R2UR UR9, R69.reuse ;  /* 0x00000000450972ca */ /* 0x040fe400000e0000 */
[----:B------:R-:W-:Y:S01]  /*2910*/  R2UR UR6, R68 ;  /* 0x00000000440672ca */ /* 0x000fe200000e0000 */
[----:B---3--:R-:W-:Y:S01]  /*2920*/  UIMAD UR4, UR13, UR4, URZ ;  /* 0x000000040d0472a4 */ /* 0x008fe2000f8e02ff */
[----:B------:R-:W-:Y:S02]  /*2930*/  R2UR UR7, R69 ;  /* 0x00000000450772ca */ /* 0x000fe400000e0000 */
[----:B------:R-:W-:Y:S01]  /*2940*/  LEA R4, R4, UR24, 0x4 ;  /* 0x0000001804047c11 */ /* 0x000fe2000f8e20ff */
[----:B--2---:R-:W-:-:S06]  /*2950*/  UIMAD UR4, UR14, UR5, UR4 ;  /* 0x000000050e0472a4 */ /* 0x004fcc000f8e0204 */
        /* <DEDUP_REMOVED lines=15> */
[----:B------:R-:W-:-:S13]  /*2a50*/  ISETP.GE.AND P0, PT, R2, UR38, PT ;  /* 0x0000002602007c0c */ /* 0x000fda000bf06270 */
[----:B------:R1:W-:Y:S01]  /*2a60*/  LDGSTS.E.LTC128B [R4+0x2400c], desc[UR6][R10.64], !P0 ;  /* 0x2400c0000a047fae */ /* 0x0003e2000c1a1206 */
[----:B------:R-:W-:Y:S01]  /*2a70*/  NOP ;  /* 0x0000000000007918 */ /* 0x000fe20000000000 */
[----:B------:R-:W-:Y:S02]  /*2a80*/  SYNCS.ARRIVE.TRANS64.RED.A0T1 RZ, [UR24+0x24830], RZ ;  /* 0x024830ffffff79a7 */ /* 0x000fe40008200418 */
[----:B------:R-:W-:Y:S01]  /*2a90*/  ARRIVES.LDGSTSBAR.64.TRANSCNT [UR24+0x24830] ;  /* 0x02483000ff0079b0 */ /* 0x000fe20008002a18 */
[----:B------:R-:W-:Y:S01]  /*2aa0*/  NOP ;  /* 0x0000000000007918 */ /* 0x000fe20000000000 */
[----:B------:R-:W-:Y:S05]  /*2ab0*/  @!P6 BRA `(.L_x_3738) ;  /* 0x000000000004e947 */ /* 0x000fea0003800000 */
[----:B------:R-:W-:Y:S05]  /*2ac0*/  BPT.TRAP 0x1 ;  /* 0x000000040000795c */ /* 0x000fea0000300000 */
.L_x_3738:
[----:B------:R-:W-:Y:S01]  /*2ad0*/  SYNCS.ARRIVE.TRANS64.A1T0 RZ, [UR24+0x24830], RZ ;  /* 0x024830ffffff79a7 */ /* 0x000fe20008100018 */
[----:B------:R-:W-:Y:S05]  /*2ae0*/  BRA.U !UP2, `(.L_x_3739) ;  /* 0x000000010a047547 */ /* 0x000fea000b800000 */
[----:B------:R-:W-:Y:S05]  /*2af0*/  BPT.TRAP 0x1 ;  /* 0x000000040000795c */ /* 0x000fea0000300000 */
.L_x_3739:
[----:B------:R-:W-:-:S13]  /*2b00*/  LOP3.LUT P4, RZ, R3, 0x4, RZ, 0xc0, !PT ;  /* 0x0000000403ff7812 */ /* 0x000fda000788c0ff */
[----:B------:R-:W-:Y:S01]  /*2b10*/  @!P4 MOV R7, 0x4000 ;  /* 0x000040000007c802 */ /* 0x000fe20000000f00 */
[----:B------:R-:W2:Y:S02]  /*2b20*/  SYNCS.PHASECHK.TRANS64.TRYWAIT P4, [UR24+0x24828], R6 ;  /* 0x02482806ff0075a7 */ /* 0x000ea40008081118 */
[----:B--2---:R-:W-:Y:S05]  /*2b30*/  @!P4 BRA `(.L_x_3740) ;  /* 0x000000dc008cc947 */ /* 0x004fea0003800000 */
.L_x_3915:
[----:B------:R-:W-:Y:S01]  /*2b40*/  LOP3.LUT P4, RZ, R3, 0x4, RZ, 0xc0, !PT ;  /* 0x0000000403ff7812 */ /* 0x000fe2000788c0ff */
[----:B------:R-:W-:-:S12]  /*2b50*/  UPLOP3.LUT UP3, UPT, UP4, UP3, UPT, 0xf8, 0x8f ;  /* 0x00000000008f789c */ /* 0x000fd80002767f70 */
[----:B------:R3:W-:Y:S01]  /*2b60*/  @!P4 SYNCS.ARRIVE.TRANS64 RZ, [UR24+0x24820], R7 ;  /* 0x02482007ffffc9a7 */ /* 0x0007e20008000018 */
[----:B------:R-:W-:Y:S05]  /*2b70*/  BRA.U !UP3, `(.L_x_3741) ;  /* 0x000000010b047547 */ /* 0x000fea000b800000 */
[----:B------:R-:W-:Y:S05]  /*2b80*/  BPT.TRAP 0x1 ;  /* 0x000000040000795c */ /* 0x000fea0000300000 */
.L_x_3741:
[----:B--2---:R-:W-:Y:S01]  /*2b90*/  P2R R2, PR, RZ, 0x1 ;  /* 0x00000001ff027803 */ /* 0x004fe20000000000 */
[----:B------:R-:W-:Y:S01]  /*2ba0*/  BSSY.RECONVERGENT B0, `(.L_x_3742) ;  /* 0x0000007000007945 */ /* 0x000fe20003800200 */
[----:B------:R-:W-:Y:S02]  /*2bb0*/  LOP3.LUT P0, RZ, R3, 0x4, RZ, 0xc0, !PT ;  /* 0x0000000403ff7812 */ /* 0x000fe4000780c0ff */
[----:B------:R-:W-:-:S04]  /*2bc0*/  LOP3.LUT P4, R13, R13, 0x1f, RZ, 0xc0, !PT ;  /* 0x0000001f0d0d7812 */ /* 0x000fc8000788c0ff */
[----:B------:R-:W-:Y:S02]  /*2bd0*/  PLOP3.LUT P4, PT, P4, P0, PT, 0x8f, 0xf8 ;  /* 0x0000000000f8781c */ /* 0x000fe40002781177 */
[----:B------:R-:W-:-:S11]  /*2be0*/  ISETP.NE.AND P0, PT, R2, RZ, PT ;  /* 0x000000ff0200720c */ /* 0x000fd60003f05270 */
[----:B------:R-:W-:Y:S05]  /*2bf0*/  @P4 BRA `(.L_x_3743) ;  /* 0x0000000000044947 */ /* 0x000fea0003800000 */
[----:B------:R-:W-:Y:S05]  /*2c00*/  BPT.TRAP 0x1 ;  /* 0x000000040000795c */ /* 0x000fea0000300000 */
.L_x_3743:
[----:B------:R-:W-:Y:S05]  /*2c10*/  BSYNC.RECONVERGENT B0 ;  /* 0x0000000000007941 */ /* 0x000fea0003800200 */
.L_x_3742:
[----:B------:R-:W-:Y:S05]  /*2c20*/  BRA.U !UP2, `(.L_x_3744) ;  /* 0x000000010a047547 */ /* 0x000fea000b800000 */
[----:B------:R-:W-:Y:S05]  /*2c30*/  BPT.TRAP 0x1 ;  /* 0x000000040000795c */ /* 0x000fea0000300000 */
.L_x_3744:
[----:B------:R-:W2:Y:S01]  /*2c40*/  LDCU.64 UR6, c[0x0][0x348] ;  /* 0x00006900ff0677ac */ /* 0x000ea20008000a00 */
[----:B------:R-:W-:Y:S01]  /*2c50*/  LOP3.LUT P4, RZ, R3, 0x4, RZ, 0xc0, !PT ;  /* 0x0000000403ff7812 */ /* 0x000fe2000788c0ff */
[----:B------:R-:W4:Y:S01]  /*2c60*/  LDCU.64 UR10, c[0x0][0x348] ;  /* 0x00006900ff0a77ac */ /* 0x000f220008000a00 */
[----:B------:R-:W-:Y:S02]  /*2c70*/  UIADD3 UR35, UPT, UPT, UR37, UR35, URZ ;  /* 0x0000002325237290 */ /* 0x000fe4000fffe0ff */
[----:B------:R-:W-:Y:S02]  /*2c80*/  UIADD3 UR32, UPT, UPT, UR24, 0x4000, URZ ;  /* 0x0000400018207890 */ /* 0x000fe4000fffe0ff */
[----:B------:R-:W-:Y:S02]  /*2c90*/  UIADD3 UR33, UPT, UPT, UR24, 0x24820, URZ ;  /* 0x0002482018217890 */ /* 0x000fe4000fffe0ff */
[----:B------:R-:W-:-:S05]  /*2ca0*/  UIADD3 UR8, UPT, UPT, UR24, 0x10000, URZ ;  /* 0x0001000018087890 */ /* 0x000fca000fffe0ff */
[----:B------:R-:W-:Y:S01]  /*2cb0*/  @!P4 MOV R2, 0x4000 ;  /* 0x000040000002c802 */ /* 0x000fe20000000f00 */
[----:B------:R-:W-:Y:S02]  /*2cc0*/  UIADD3 UR9, UPT, UPT, UR24, 0x24820, URZ ;  /* 0x0002482018097890 */ /* 0x000fe4000fffe0ff */
[----:B--2---:R-:W-:Y:S01]  /*2cd0*/  UIADD3 UR6, UP0, UPT, UR6, 0x200, URZ ;  /* 0x0000020006067890 */ /* 0x004fe2000ff1e0ff */
[----:B------:R2:W-:Y:S01]  /*2ce0*/  @!P4 SYNCS.ARRIVE.TRANS64.RED.A0TR RZ, [UR24+0x24820], R2 ;  /* 0x02482002ffffc9a7 */ /* 0x0005e20008300418 */
[----:B------:R-:W-:Y:S01]  /*2cf0*/  UMOV UR20, 0x0 ;  /* 0x0000000000147882 */ /* 0x000fe20000000000 */
[----:B------:R-:W-:Y:S01]  /*2d00*/  UMOV UR21, 0x10000000 ;  /* 0x1000000000157882 */ /* 0x000fe20000000000 */
[----:B------:R-:W-:Y:S02]  /*2d10*/  UIADD3.X UR7, UPT, UPT, URZ, UR7, URZ, UP0, !UPT ;  /* 0x00000007ff077290 */ /* 0x000fe400087fe4ff */
[----:B----4-:R-:W-:Y:S01]  /*2d20*/  UIADD3 UR16, UP0, UPT, UR10, 0x400, URZ ;  /* 0x000004000a107890 */ /* 0x010fe2000ff1e0ff */
[----:B------:R-:W-:Y:S01]  /*2d30*/  UMOV UR34, URZ ;  /* 0x000000ff00227c82 */ /* 0x000fe20008000000 */
[----:B------:R-:W-:-:S02]  /*2d40*/  UMOV UR36, UR13 ;  /* 0x0000000d00247c82 */ /* 0x000fc40008000000 */
[----:B------:R-:W-:Y:S01]  /*2d50*/  UIADD3.X UR17, UPT, UPT, URZ, UR11, URZ, UP0, !UPT ;  /* 0x0000000bff117290 */ /* 0x000fe200087fe4ff */
[----:B------:R-:W-:Y:S01]  /*2d60*/  UMOV UR37, UR14 ;  /* 0x0000000e00257c82 */ /* 0x000fe20008000000 */
[----:B------:R-:W-:Y:S01]  /*2d70*/  UMOV UR10, URZ ;  /* 0x000000ff000a7c82 */ /* 0x000fe20008000000 */
[----:B------:R-:W-:Y:S01]  /*2d80*/  UMOV UR12, URZ ;  /* 0x000000ff000c7c82 */ /* 0x000fe20008000000 */
[----:B------:R-:W-:Y:S01]  /*2d90*/  UMOV UR11, UR19 ;  /* 0x00000013000b7c82 */ /* 0x000fe20008000000 */
[----:B------:R2:W-:Y:S04]  /*2da0*/  UTMALDG.4D [UR32], [UR6], desc[UR20] ;  /* 0x00001420060075b4 */ /* 0x0005e80008019000 */
[----:B------:R2:W-:Y:S01]  /*2db0*/  UTMALDG.5D [UR8], [UR16], desc[UR20] ;  /* 0x00001408100075b4 */ /* 0x0005e20008021000 */
[----:B------:R-:W-:Y:S05]  /*2dc0*/  @!P6 BRA `(.L_x_3745) ;  /* 0x000000000004e947 */ /* 0x000fea0003800000 */
[----:B--2---:R-:W-:Y:S05]  /*2dd0*/  BPT.TRAP 0x1 ;  /* 0x000000040000795c */ /* 0x004fea0000300000 */
.L_x_3745:
[----:B------:R-:W4:Y:S02]  /*2de0*/  SYNCS.PHASECHK.TRANS64.TRYWAIT P4, [UR24+0x24848], R6 ;  /* 0x02484806ff0075a7 */ /* 0x000f240008081118 */
[----:B----4-:R-:W-:Y:S05]  /*2df0*/  @!P4 BRA `(.L_x_3746) ;  /* 0x000000d800f4c947 */ /* 0x010fea0003800000 */
.L_x_3917:
[----:B------:R-:W4:Y:S01]  /*2e00*/  LDCU UR5, c[0x0][0x44c] ;  /* 0x00008980ff0577ac */ /* 0x000f220008000800 */
[----:B-1----:R-:W3:Y:S01]  /*2e10*/  LDC.64 R8, c[0x0][0x440] ;  /* 0x00011000ff087b82 */ /* 0x002ee20000000a00 */
[C---:B--2---:R-:W-:Y:S01]  /*2e20*/  R2UR UR7, R69.reuse ;  /* 0x00000000450772ca */ /* 0x044fe200000e0000 */
[----:B------:R-:W1:Y:S01]  /*2e30*/  LDCU UR6, c[0x0][0x450] ;  /* 0x00008a00ff0677ac */ /* 0x000e620008000800 */
[C---:B------:R-:W-:Y:S02]  /*2e40*/  R2UR UR10, R68.reuse ;  /* 0x00000000440a72ca */ /* 0x040fe400000e0000 */
[C---:B------:R-:W-:Y:S02]  /*2e50*/  R2UR UR11, R69.reuse ;  /* 0x00000000450b72ca */ /* 0x040fe400000e0000 */
[----:B------:R-:W-:Y:S02]  /*2e60*/  R2UR UR8, R68 ;  /* 0x00000000440872ca */ /* 0x000fe400000e0000 */
[----:B------:R-:W-:Y:S01]  /*2e70*/  R2UR UR9, R69 ;  /* 0x00000000450972ca */ /* 0x000fe200000e0000 */
[----:B----4-:R-:W-:-:S04]  /*2e80*/  UIMAD UR5, UR13, UR5, URZ ;  /* 0x000000050d0572a4 */ /* 0x010fc8000f8e02ff */
[----:B-1----:R-:W-:Y:S01]  /*2e90*/  UIMAD UR5, UR14, UR6, UR5 ;  /* 0x000000060e0572a4 */ /* 0x002fe2000f8e0205 */
[----:B------:R-:W-:-:S05]  /*2ea0*/  R2UR UR6, R68 ;  /* 0x00000000440672ca */ /* 0x000fca00000e0000 */
[----:B------:R-:W-:-:S04]  /*2eb0*/  VIADD R2, R5, UR5 ;  /* 0x0000000505027c36 */ /* 0x000fc80008000000 */
[----:B---3--:R-:W-:-:S05]  /*2ec0*/  IMAD.WIDE.U32 R6, R2, 0x4, R8 ;  /* 0x0000000402067825 */ /* 0x008fca00078e0008 */
[----:B------:R-:W-:Y:S01]  /*2ed0*/  @!PT LDS RZ, [RZ] ;  /* 0x00000000fffff984 */ /* 0x000fe20000000800 */
[----:B------:R-:W-:Y:S01]  /*2ee0*/  @!PT LDS RZ, [RZ] ;  /* 0x00000000fffff984 */ /* 0x000fe20000000800 */
[----:B------:R-:W-:Y:S01]  /*2ef0*/  @!PT LDS RZ, [RZ] ;  /* 0x00000000fffff984 */ /* 0x000fe20000000800 */
[----:B------:R1:W-:Y:S02]  /*2f00*/  LDGSTS.E.LTC128B [R4+0x24200], desc[UR6][R6.64], !P3 ;  /* 0x2420000006047fae */ /* 0x0003e4000d9a1206 */
[C---:B-1----:R-:W-:Y:S01]  /*2f10*/  VIADD R7, R2.reuse, 0x1 ;  /* 0x0000000102077836 */ /* 0x042fe20000000000 */
[C---:B------:R-:W-:Y:S01]  /*2f20*/  IADD3 R6, PT, PT, R2.reuse, 0x2, RZ ;  /* 0x0000000202067810 */ /* 0x040fe20007ffe0ff */
[----:B------:R-:W-:Y:S02]  /*2f30*/  VIADD R2, R2, 0x3 ;  /* 0x0000000302027836 */ /* 0x000fe40000000000 */
[----:B------:R-:W-:-:S04]  /*2f40*/  IMAD.WIDE.U32 R10, R7, 0x4, R8 ;  /* 0x00000004070a7825 */ /* 0x000fc800078e0008 */
        /* <DEDUP_REMOVED lines=11> */
.L_x_3747:
        /* <DEDUP_REMOVED lines=15> */
.L_x_3766:
        /* <DEDUP_REMOVED lines=10> */
.L_x_3749:
[----:B-1--4-:R-:W-:Y:S05]  /*3190*/  BSYNC.RECONVERGENT B0 ;  /* 0x0000000000007941 */ /* 0x012fea0003800200 */
.L_x_3748:
[----:B------:R-:W-:Y:S01]  /*31a0*/  ULEA UR9, UR6, UR24, 0x3 ;  /* 0x0000001806097291 */ /* 0x000fe2000f8e18ff */
[----:B------:R-:W-:Y:S02]  /*31b0*/  SHF.L.U32 R7, R9, 0x1f, RZ ;  /* 0x0000001f09077819 */ /* 0x000fe400000006ff */
[----:B------:R-:W-:Y:S06]  /*31c0*/  LOP3.LUT P1, RZ, R3, 0x4, RZ, 0xc0, !PT ;  /* 0x0000000403ff7812 */ /* 0x000fec000782c0ff */
[----:B------:R-:W1:Y:S07]  /*31d0*/  SYNCS.PHASECHK.TRANS64.TRYWAIT P0, [UR9+0x24810], R7 ;  /* 0x02481007ff0075a7 */ /* 0x000e6e0008001109 */
[----:B------:R-:W-:Y:S01]  /*31e0*/  @!P1 IMAD.MOV.U32 R6, RZ, RZ, 0x4000 ;  /* 0x00004000ff069424 */ /* 0x000fe200078e00ff */
[----:B-1----:R-:W-:Y:S06]  /*31f0*/  @!P0 BRA `(.L_x_3750) ;  /* 0x000000d8000c8947 */ /* 0x002fec0003800000 */
.L_x_3919:
[----:B------:R-:W-:Y:S01]  /*3200*/  LOP3.LUT P0, RZ, R3, 0x4, RZ, 0xc0, !PT ;  /* 0x0000000403ff7812 */ /* 0x000fe2000780c0ff */
[----:B------:R-:W-:Y:S11]  /*3210*/  BSSY.RECONVERGENT B0, `(.L_x_3751) ;  /* 0x0000005000007945 */ /* 0x000ff60003800200 */
[----:B------:R-:W-:Y:S01]  /*3220*/  @!UPT UIADD3 URZ, UPT, UPT, URZ, URZ, URZ ;  /* 0x000000fffffff290 */ /* 0x000fe2000fffe0ff */
[----:B------:R4:W-:Y:S01]  /*3230*/  @!P0 SYNCS.ARRIVE.TRANS64 RZ, [UR9+0x24800], R6 ;  /* 0x02480006ffff89a7 */ /* 0x0009e20008000009 */
[----:B------:R-:W-:Y:S05]  /*3240*/  @!P5 BRA `(.L_x_3752) ;  /* 0x000000000004d947 */ /* 0x000fea0003800000 */
[----:B------:R-:W-:Y:S05]  /*3250*/  BPT.TRAP 0x1 ;  /* 0x000000040000795c */ /* 0x000fea0000300000 */
.L_x_3752:
[----:B------:R-:W-:Y:S05]  /*3260*/  BSYNC.RECONVERGENT B0 ;  /* 0x0000000000007941 */ /* 0x000fea0003800200 */
.L_x_3751:
[----:B------:R-:W-:Y:S01]  /*3270*/  ISETP.EQ.OR P0, PT, R13, RZ, P0 ;  /* 0x000000ff0d00720c */ /* 0x000fe20000702670 */
[----:B------:R-:W-:Y:S01]  /*3280*/  BSSY.RECONVERGENT B0, `(.L_x_3753) ;  /* 0x0000005000007945 */ /* 0x000fe20003800200 */
[----:B------:R-:W-:Y:S11]  /*3290*/  LOP3.LUT R3, R3, 0xfffffffe, RZ, 0xc0, !PT ;  /* 0xfffffffe03037812 */ /* 0x000ff600078ec0ff */
[----:B------:R-:W-:Y:S01]  /*32a0*/  @P0 LOP3.LUT R3, R3, 0x1, RZ, 0xfc, !PT ;  /* 0x0000000103030812 */ /* 0x000fe200078efcff */
[----:B------:R-:W-:Y:S05]  /*32b0*/  @P0 BRA `(.L_x_3754) ;  /* 0x0000000000040947 */ /* 0x000fea0003800000 */
[----:B------:R-:W-:Y:S05]  /*32c0*/  BPT.TRAP 0x1 ;  /* 0x000000040000795c */ /* 0x000fea0000300000 */
.L_x_3754:
[----:B------:R-:W-:Y:S05]  /*32d0*/  BSYNC.RECONVERGENT B0 ;  /* 0x0000000000007941 */ /* 0x000fea0003800200 */
.L_x_3753:
        /* <DEDUP_REMOVED lines=14> */
.L_x_3755:
[----:B----4-:R-:W-:Y:S04]  /*33c0*/  SHF.L.U32 R6, R11, 0x1f, RZ ;  /* 0x0000001f0b067819 */ /* 0x010fe800000006ff */
[----:B------:R-:W1:Y:S02]  /*33d0*/  SYNCS.PHASECHK.TRANS64.TRYWAIT P1, [UR24+0x24838], R6 ;  /* 0x02483806ff0075a7 */ /* 0x000e640008021118 */
[----:B-1----:R-:W-:Y:S05]  /*33e0*/  @!P1 BRA `(.L_x_3756) ;  /* 0x000000d400a89947 */ /* 0x002fea0003800000 */
.L_x_3921:
        /* <DEDUP_REMOVED lines=8> */
[----:B------:R-:W-:Y:S03]  /*3470*/  ISETP.GE.AND P4, PT, R2, UR38, PT ;  /* 0x0000002602007c0c */ /* 0x000fe6000bf86270 */
[C---:B------:R-:W-:Y:S01]  /*3480*/  VIADD R8, R18.reuse, 0x1 ;  /* 0x0000000112087836 */ /* 0x040fe20000000000 */
[CC--:B--2---:R-:W-:Y:S01]  /*3490*/  LEA R24, P2, R18.reuse, R16.reuse, 0x2 ;  /* 0x0000001012187211 */ /* 0x0c4fe200078410ff */
[C---:B------:R-:W-:Y:S02]  /*34a0*/  VIADD R7, R18.reuse, 0x2 ;  /* 0x0000000212077836 */ /* 0x040fe40000000000 */
[----:B------:R-:W-:Y:S01]  /*34b0*/  VIADD R6, R18, 0x3 ;  /* 0x0000000312067836 */ /* 0x000fe20000000000 */
[-C--:B------:R-:W-:Y:S02]  /*34c0*/  LEA R22, P1, R8, R16.reuse, 0x2 ;  /* 0x0000001008167211 */ /* 0x080fe400078210ff */
        /* <DEDUP_REMOVED lines=25> */
.L_x_3757:
[----:B------:R-:W-:Y:S01]  /*3660*/  SYNCS.ARRIVE.TRANS64.A1T0 RZ, [UR24+0x24830], RZ ;  /* 0x024830ffffff79a7 */ /* 0x000fe20008100018 */
[----:B------:R-:W-:Y:S05]  /*3670*/  BRA.U !UP2, `(.L_x_3758) ;  /* 0x000000010a047547 */ /* 0x000fea000b800000 */
[----:B------:R-:W-:Y:S05]  /*3680*/  BPT.TRAP 0x1 ;  /* 0x000000040000795c */ /* 0x000fea0000300000 */
.L_x_3758:
[----:B------:R-:W-:Y:S02]  /*3690*/  LOP3.LUT P6, RZ, R3, 0x4, RZ, 0xc0, !PT ;  /* 0x0000000403ff7812 */ /* 0x000fe400078cc0ff */
[----:B------:R-:W-:Y:S11]  /*36a0*/  SHF.L.U32 R8, R10, 0x1f, RZ ;  /* 0x0000001f0a087819 */ /* 0x000ff600000006ff */
[----:B------:R-:W-:Y:S01]  /*36b0*/  @!P6 IMAD.MOV.U32 R7, RZ, RZ, 0x4000 ;  /* 0x00004000ff07e424 */ /* 0x000fe200078e00ff */
[----:B------:R-:W2:Y:S02]  /*36c0*/  SYNCS.PHASECHK.TRANS64.TRYWAIT P6, [UR24+0x24828], R8 ;  /* 0x02482808ff0075a7 */ /* 0x000ea400080c1118 */
[----:B--2---:R-:W-:Y:S05]  /*36d0*/  @!P6 BRA `(.L_x_3759) ;  /* 0x000000d40004e947 */ /* 0x004fea0003800000 */
.L_x_3923:
[----:B------:R-:W-:Y:S11]  /*36e0*/  LOP3.LUT P6, RZ, R3, 0x4, RZ, 0xc0, !PT ;  /* 0x0000000403ff7812 */ /* 0x000ff600078cc0ff */
[----:B------:R-:W-:Y:S02]  /*36f0*/  @!UPT UIADD3 URZ, UPT, UPT, URZ, URZ, URZ ;  /* 0x000000fffffff290 */ /* 0x000fe4000fffe0ff */
[----:B------:R4:W-:Y:S01]  /*3700*/  @!P6 SYNCS.ARRIVE.TRANS64 RZ, [UR24+0x24820], R7 ;  /* 0x02482007ffffe9a7 */ /* 0x0009e20008000018 */
[----:B------:R-:W-:Y:S05]  /*3710*/  BRA.U !UP3, `(.L_x_3760) ;  /* 0x000000010b047547 */ /* 0x000fea000b800000 */
[----:B------:R-:W-:Y:S05]  /*3720*/  BPT.TRAP 0x1 ;  /* 0x000000040000795c */ /* 0x000fea0000300000 */
.L_x_3760:
[----:B------:R-:W-:Y:S01]  /*3730*/  LOP3.LUT P6, RZ, R3, 0x1, RZ, 0xc0, !PT ;  /* 0x0000000103ff7812 */ /* 0x000fe200078cc0ff */
[----:B------:R-:W-:Y:S11]  /*3740*/  BSSY.RECONVERGENT B0, `(.L_x_3761) ;  /* 0x0000004000007945 */ /* 0x000ff60003800200 */
[----:B------:R-:W-:Y:S01]  /*3750*/  @!UPT UIADD3 URZ, UPT, UPT, URZ, URZ, URZ ;  /* 0x000000fffffff290 */ /* 0x000fe2000fffe0ff */
[----:B------:R-:W-:Y:S05]  /*3760*/  @P6 BRA `(.L_x_3762) ;  /* 0x0000000000046947 */ /* 0x000fea0003800000 */
[----:B------:R-:W-:Y:S05]  /*3770*/  BPT.TRAP 0x1 ;  /* 0x000000040000795c */ /* 0x000fea0000300000 */
.L_x_3762:
[----:B------:R-:W-:Y:S05]  /*3780*/  BSYNC.RECONVERGENT B0 ;  /* 0x0000000000007941 */ /* 0x000fea0003800200 */
.L_x_3761:
        /* <DEDUP_REMOVED lines=11> */
.L_x_3763:
[----:B----4-:R-:W-:Y:S04]  /*3840*/  SHF.L.U32 R7, R12, 0x1f, RZ ;  /* 0x0000001f0c077819 */ /* 0x010fe800000006ff */
[----:B------:R-:W1:Y:S02]  /*3850*/  SYNCS.PHASECHK.TRANS64.TRYWAIT P6, [UR24+0x24848], R7 ;  /* 0x02484807ff0075a7 */ /* 0x000e6400080c1118 */
[----:B-1----:R-:W-:Y:S05]  /*3860*/  @!P6 BRA `(.L_x_3764) ;  /* 0x000000d000b8e947 */ /* 0x002fea0003800000 */
.L_x_3925:
[----:B------:R-:W-:Y:S01]  /*3870*/  UIMAD UR6, UR12, UR15, UR5 ;  /* 0x0000000f0c0672a4 */ /* 0x000fe2000f8e0205 */
[C---:B------:R-:W-:Y:S02]  /*3880*/  R2UR UR8, R68.reuse ;  /* 0x00000000440872ca */ /* 0x040fe400000e0000 */
[C---:B------:R-:W-:Y:S02]  /*3890*/  R2UR UR9, R69.reuse ;  /* 0x00000000450972ca */ /* 0x040fe400000e0000 */
[----:B------:R-:W-:Y:S01]  /*38a0*/  R2UR UR16, R68 ;  /* 0x00000000441072ca */ /* 0x000fe200000e0000 */
[----:B-12---:R-:W-:Y:S01]  /*38b0*/  VIADD R6, R2, UR6 ;  /* 0x0000000602067c36 */ /* 0x006fe20008000000 */
[C---:B------:R-:W-:Y:S02]  /*38c0*/  R2UR UR17, R69.reuse ;  /* 0x00000000451172ca */ /* 0x040fe400000e0000 */
[----:B------:R-:W-:Y:S01]  /*38d0*/  R2UR UR10, R68 ;  /* 0x00000000440a72ca */ /* 0x000fe200000e0000 */
[C---:B------:R-:W-:Y:S01]  /*38e0*/  VIADD R2, R6.reuse, 0x1 ;  /* 0x0000000106027836 */ /* 0x040fe20000000000 */
[CC--:B---3--:R-:W-:Y:S02]  /*38f0*/  LEA R22, P6, R6.reuse, R14.reuse, 0x2 ;  /* 0x0000000e06167211 */ /* 0x0c8fe400078c10ff */
[----:B------:R-:W-:Y:S02]  /*3900*/  R2UR UR11, R69 ;  /* 0x00000000450b72ca */ /* 0x000fe400000e0000 */
        /* <DEDUP_REMOVED lines=22> */
.L_x_3765:
        /* <DEDUP_REMOVED lines=14> */
.L_x_7188:
        /* <DEDUP_REMOVED lines=20> */
.L_x_3770:
[----:B------:R-:W-:Y:S05]  /*3c90*/  NANOSLEEP 0x64 ;  /* 0x000000640000795d */ /* 0x000fea0003800000 */
[----:B------:R-:W-:-:S05]  /*3ca0*/  UMOV UR4, 0x10 ;  /* 0x0000001000047882 */ /* 0x000fca0000000000 */
[----:B------:R-:W-:Y:S04]  /*3cb0*/  DEPBAR.LE SB1, 0x36 ;  /* 0x00009d800000791a */ /* 0x000fe80000000000 */
[----:B------:R-:W1:Y:S02]  /*3cc0*/  UTCATOMSWS.FIND_AND_SET.ALIGN UP0, UR4, UR4 ;  /* 0x00000004000475e3 */ /* 0x000e640008000800 */
[----:B-1----:R-:W-:Y:S01]  /*3cd0*/  MOV R4, UR4 ;  /* 0x0000000400047c02 */ /* 0x002fe20008000f00 */
[----:B------:R-:W-:Y:S05]  /*3ce0*/  BRA.U !UP0, `(.L_x_3770) ;  /* 0xfffffffd08e87547 */ /* 0x000fea000b83ffff */
.L_x_3769:
[-C--:B------:R-:W-:Y:S02]  /*3cf0*/  SHF.L.U32 R3, R3, R4.reuse, RZ ;  /* 0x0000000403037219 */ /* 0x080fe400000006ff */
[----:B------:R-:W-:Y:S01]  /*3d00*/  SHF.L.U32 R2, R2, R4, RZ ;  /* 0x0000000402027219 */ /* 0x000fe200000006ff */
[----:B------:R-:W-:Y:S02]  /*3d10*/  IMAD.SHL.U32 R4, R4, 0x20, RZ ;  /* 0x0000002004047824 */ /* 0x000fe400078e00ff */
[----:B------:R1:W-:Y:S04]  /*3d20*/  ATOMS.OR RZ, [UR5+0x14], R3 ;  /* 0x00001403ffff798c */ /* 0x0003e8000b000005 */
[----:B------:R1:W-:Y:S04]  /*3d30*/  ATOMS.OR RZ, [UR5+0x18], R2 ;  /* 0x00001802ffff798c */ /* 0x0003e8000b000005 */
[----:B------:R1:W-:Y:S01]  /*3d40*/  STS [UR17+0x248c0], R4 ;  /* 0x0248c004ff007988 */ /* 0x0003e20008000811 */
[----:B------:R-:W-:Y:S05]  /*3d50*/  BRA `(.L_x_3768) ;  /* 0x00000000000c7947 */ /* 0x000fea0003800000 */
.L_x_3767:
[----:B------:R1:W-:Y:S01]  /*3d60*/  STS [UR17+0x248c0], R4 ;  /* 0x0248c004ff007988 */ /* 0x0003e20008000811 */
[----:B------:R-:W-:-:S03]  /*3d70*/  MOV R2, 0x3d90 ;  /* 0x00003d9000027802 */ /* 0x000fc60000000f00 */
[----:B-1----:R-:W-:Y:S05]  /*3d80*/  CALL.REL.NOINC `($__internal_46_$__cuda_sm10x_tcgen05_guardrail_trap_phase_invalid_during_alloc) ;  /* 0x000000d400f87944 */ /* 0x002fea0003c00000 */
.L_x_3768:
        /* <DEDUP_REMOVED lines=35> */
.L_x_3772:
[----:B------:R-:W-:Y:S05]  /*3fc0*/  BSYNC.RECONVERGENT B0 ;  /* 0x0000000000007941 */ /* 0x000fea0003800200 */
.L_x_3771:
[----:B------:R-:W-:Y:S01]  /*3fd0*/  SHF.L.U32 R7, RZ, 0x1f, RZ ;  /* 0x0000001fff077819 */ /* 0x000fe200000006ff */
[----:B------:R-:W-:-:S03]  /*3fe0*/  IMAD.MOV.U32 R6, RZ, RZ, 0x1 ;  /* 0x00000001ff067424 */ /* 0x000fc600078e00ff */
[----:B------:R-:W2:Y:S02]  /*3ff0*/  SYNCS.PHASECHK.TRANS64.TRYWAIT P0, [UR17+0x24800], R7 ;  /* 0x02480007ff0075a7 */ /* 0x000ea40008001111 */
[----:B------:R-:W-:Y:S01]  /*4000*/  SHF.L.U32 R6, R6, 0x1f, RZ ;  /* 0x0000001f06067819 */ /* 0x000fe200000006ff */
[----:B--2---:R-:W-:Y:S06]  /*4010*/  @!P0 BRA `(.L_x_3773) ;  /* 0x000000c800e48947 */ /* 0x004fec0003800000 */
.L_x_3927:
[----:B------:R-:W2:Y:S01]  /*4020*/  SYNCS.PHASECHK.TRANS64.TRYWAIT P0, [UR17+0x24858], R6 ;  /* 0x02485806ff0075a7 */ /* 0x000ea20008001111 */
[----:B-1----:R-:W-:Y:S01]  /*4030*/  HFMA2 R4, -RZ, RZ, 0, 1.52587890625e-05 ;  /* 0x00000100ff047431 */ /* 0x002fe200000001ff */
[----:B------:R-:W-:Y:S01]  /*4040*/  MOV R3, 0x100 ;  /* 0x0000010000037802 */ /* 0x000fe20000000f00 */
[----:B------:R-:W-:Y:S01]  /*4050*/  HFMA2 R2, -RZ, RZ, 0, 1.52587890625e-05 ;  /* 0x00000100ff027431 */ /* 0x000fe200000001ff */
[----:B--2---:R-:W-:Y:S06]  /*4060*/  @!P0 BRA `(.L_x_3774) ;  /* 0x000000c800e88947 */ /* 0x004fec0003800000 */
.L_x_3929:
        /* <DEDUP_REMOVED lines=35> */
.L_x_3775:
[----:B--2---:R-:W-:-:S09]  /*42a0*/  UIADD3 UR4, UPT, UPT, UR17, 0x24850, URZ ;  /* 0x0002485011047890 */ /* 0x004fd2000fffe0ff */
[----:B------:R2:W-:Y:S01]  /*42b0*/  UTCBAR [UR4], URZ ;  /* 0x000000ff040073e9 */ /* 0x0005e200080000ff */
[----:B------:R-:W-:Y:S05]  /*42c0*/  BRA.U !UP1, `(.L_x_3776) ;  /* 0x0000000109047547 */ /* 0x000fea000b800000 */
[----:B--2---:R-:W-:Y:S05]  /*42d0*/  BPT.TRAP 0x1 ;  /* 0x000000040000795c */ /* 0x004fea0000300000 */
.L_x_3776:
[----:B------:R-:W3:Y:S02]  /*42e0*/  SYNCS.PHASECHK.TRANS64.TRYWAIT P1, [UR17+0x24820], R7 ;  /* 0x02482007ff0075a7 */ /* 0x000ee40008021111 */
[----:B---3--:R-:W-:Y:S05]  /*42f0*/  @!P1 BRA `(.L_x_3777) ;  /* 0x000000c8005c9947 */ /* 0x008fea0003800000 */
.L_x_3931:
[----:B------:R-:W-:Y:S05]  /*4300*/  @!P0 BRA `(.L_x_3778) ;  /* 0x0000000000048947 */ /* 0x000fea0003800000 */
[----:B--2---:R-:W-:Y:S05]  /*4310*/  BPT.TRAP 0x1 ;  /* 0x000000040000795c */ /* 0x004fea0000300000 */
.L_x_3778:
[----:B------:R-:W4:Y:S02]  /*4320*/  SYNCS.PHASECHK.TRANS64.TRYWAIT P1, [UR17+0x24868], R6 ;  /* 0x02486806ff0075a7 */ /* 0x000f240008021111 */
[----:B----4-:R-:W-:Y:S05]  /*4330*/  @!P1 BRA `(.L_x_3779) ;  /* 0x000000c800649947 */ /* 0x010fea0003800000 */
.L_x_3933:
[----:B------:R-:W-:Y:S05]  /*4340*/  @!P0 BRA `(.L_x_3780) ;  /* 0x0000000000048947 */ /* 0x000fea0003800000 */
[----:B--2---:R-:W-:Y:S05]  /*4350*/  BPT.TRAP 0x1 ;  /* 0x000000040000795c */ /* 0x004fea0000300000 */
.L_x_3780:
[----:B------:R-:W4:Y:S01]  /*4360*/  SYNCS.PHASECHK.TRANS64.TRYWAIT P1, [UR17+0x24878], R6 ;  /* 0x02487806ff0075a7 */ /* 0x000f220008021111 */
[----:B---3--:R-:W-:Y:S01]  /*4370*/  HFMA2 R2, -RZ, RZ, 0, 7.62939453125e-06 ;  /* 0x00000080ff027431 */ /* 0x008fe200000001ff */
[----:B------:R-:W-:Y:S01]  /*4380*/  MOV R3, 0x80 ;  /* 0x0000008000037802 */ /* 0x000fe20000000f00 */
[----:B----4-:R-:W-:Y:S06]  /*4390*/  @!P1 BRA `(.L_x_3781) ;  /* 0x000000c800649947 */ /* 0x010fec0003800000 */
.L_x_3935:
        /* <DEDUP_REMOVED lines=32> */
.L_x_3782:
[----:B--2---:R-:W-:-:S09]  /*45a0*/  UIADD3 UR4, UPT, UPT, UR17, 0x24860, URZ ;  /* 0x0002486011047890 */ /* 0x004fd2000fffe0ff */
[----:B------:R2:W-:Y:S01]  /*45b0*/  UTCBAR [UR4], URZ ;  /* 0x000000ff040073e9 */ /* 0x0005e200080000ff */
[----:B------:R-:W-:Y:S05]  /*45c0*/  @!P0 BRA `(.L_x_3783) ;  /* 0x0000000000048947 */ /* 0x000fea0003800000 */
[----:B--2---:R-:W-:Y:S05]  /*45d0*/  BPT.TRAP 0x1 ;  /* 0x000000040000795c */ /* 0x004fea0000300000 */
.L_x_3783:
[----:B------:R-:W3:Y:S01]  /*45e0*/  SYNCS.PHASECHK.TRANS64.TRYWAIT P1, [UR17+0x24880], R7 ;  /* 0x02488007ff0075a7 */ /* 0x000ee20008021111 */
[----:B------:R-:W-:Y:S01]  /*45f0*/  HFMA2 R2, -RZ, RZ, 0, 3.814697265625e-06 ;  /* 0x00000040ff027431 */ /* 0x000fe200000001ff */
[----:B------:R-:W-:Y:S01]  /*4600*/  MOV R3, 0x100 ;  /* 0x0000010000037802 */ /* 0x000fe20000000f00 */
[----:B---3--:R-:W-:Y:S06]  /*4610*/  @!P1 BRA `(.L_x_3784) ;  /* 0x000000c400dc9947 */ /* 0x008fec0003800000 */
.L_x_3937:
        /* <DEDUP_REMOVED lines=10> */
[C---:B------:R-:W-:Y:S01]  /*46c0*/  R2UR UR54, R4.reuse ;  /* 0x00000000043672ca */ /* 0x040fe200000e0000 */
        /* <DEDUP_REMOVED lines=17> */
[C---:B------:R-:W-:Y:S01]  /*47e0*/  R2UR UR40, R2.reuse ;  /* 0x00000000022872ca */ /* 0x040fe200000e0000 */
        /* <DEDUP_REMOVED lines=36> */
.L_x_3785:
[----:B-1----:R-:W-:-:S09]  /*4a30*/  UIADD3 UR4, UPT, UPT, UR17, 0x24888, URZ ;  /* 0x0002488811047890 */ /* 0x002fd2000fffe0ff */
[----:B------:R1:W-:Y:S01]  /*4a40*/  UTCBAR [UR4], URZ ;  /* 0x000000ff040073e9 */ /* 0x0003e200080000ff */
[----:B------:R-:W-:Y:S05]  /*4a50*/  BRA.U !UP1, `(.L_x_3786) ;  /* 0x0000000109047547 */ /* 0x000fea000b800000 */
[----:B-1----:R-:W-:Y:S05]  /*4a60*/  BPT.TRAP 0x1 ;  /* 0x000000040000795c */ /* 0x002fea0000300000 */
.L_x_3786:
        /* <DEDUP_REMOVED lines=63> */
.L_x_3811:
[----:B------:R-:W-:Y:S04]  /*4e60*/  BSSY.RECONVERGENT B0, `(.L_x_3788) ;  /* 0x0000003000007945 */ /* 0x000fe80003800200 */
[----:B-1----:R-:W-:Y:S05]  /*4e70*/  @!P3 BRA `(.L_x_3789) ;  /* 0x000000000004b947 */ /* 0x002fea0003800000 */
[----:B------:R-:W-:Y:S05]  /*4e80*/  BPT.TRAP 0x1 ;  /* 0x000000040000795c */ /* 0x000fea0000300000 */
.L_x_3789:
[----:B------:R-:W-:Y:S05]  /*4e90*/  BSYNC.RECONVERGENT B0 ;  /* 0x0000000000007941 */ /* 0x000fea0003800200 */
.L_x_3788:
[----:B------:R-:W-:Y:S01]  /*4ea0*/  ULEA UR4, UR14, UR17, 0x3 ;  /* 0x000000110e047291 */ /* 0x000fe2000f8e18ff */
[----:B------:R-:W-:Y:S02]  /*4eb0*/  SHF.L.U32 R3, R6, 0x1f, RZ ;  /* 0x0000001f06037819 */ /* 0x000fe400000006ff */
[----:B------:R-:W-:Y:S06]  /*4ec0*/  ISETP.NE.AND P0, PT, R0, 0x2, PT ;  /* 0x000000020000780c */ /* 0x000fec0003f05270 */
[----:B------:R-:W1:Y:S02]  /*4ed0*/  SYNCS.PHASECHK.TRANS64.TRYWAIT P1, [UR4+0x24800], R3 ;  /* 0x02480003ff0075a7 */ /* 0x000e640008021104 */
[----:B-1----:R-:W-:Y:S05]  /*4ee0*/  @!P1 BRA `(.L_x_3790) ;  /* 0x000000bc00c09947 */ /* 0x002fea0003800000 */
.L_x_3939:
[----:B------:R-:W-:Y:S05]  /*4ef0*/  @!P0 BRA `(.L_x_3791) ;  /* 0x0000000000048947 */ /* 0x000fea0003800000 */
[----:B------:R-:W-:Y:S05]  /*4f00*/  BPT.TRAP 0x1 ;  /* 0x000000040000795c */ /* 0x000fea0000300000 */
.L_x_3791:
[----:B------:R-:W-:Y:S01]  /*4f10*/  SHF.L.U32 R4, R9, 0x1f, RZ ;  /* 0x0000001f09047819 */ /* 0x000fe200000006ff */
[----:B-1----:R-:W-:Y:S03]  /*4f20*/  HFMA2 R2, -RZ, RZ, 0, 1.52587890625e-05 ;  /* 0x00000100ff027431 */ /* 0x002fe600000001ff */
[----:B------:R-:W1:Y:S02]  /*4f30*/  SYNCS.PHASECHK.TRANS64.TRYWAIT P1, [UR17+0x24858], R4 ;  /* 0x02485804ff0075a7 */ /* 0x000e640008021111 */
[----:B-1----:R-:W-:Y:S05]  /*4f40*/  @!P1 BRA `(.L_x_3792) ;  /* 0x000000bc00c09947 */ /* 0x002fea0003800000 */
.L_x_3941:
        /* <DEDUP_REMOVED lines=34> */
.L_x_3793:
[----:B--2---:R-:W-:Y:S09]  /*5170*/  UIADD3 UR4, UPT, UPT, UR17, 0x24850, URZ ;  /* 0x0002485011047890 */ /* 0x004ff2000fffe0ff */
[----:B------:R2:W-:Y:S01]  /*5180*/  UTCBAR [UR4], URZ ;  /* 0x000000ff040073e9 */ /* 0x0005e200080000ff */
[----:B------:R-:W-:Y:S05]  /*5190*/  @!P0 BRA `(.L_x_3794) ;  /* 0x0000000000048947 */ /* 0x000fea0003800000 */
[----:B--2---:R-:W-:Y:S05]  /*51a0*/  BPT.TRAP 0x1 ;  /* 0x000000040000795c */ /* 0x004fea0000300000 */
.L_x_3794:
[----:B-1----:R-:W-:Y:S04]  /*51b0*/  SHF.L.U32 R3, R12, 0x1f, RZ ;  /* 0x0000001f0c037819 */ /* 0x002fe800000006ff */
[----:B------:R-:W1:Y:S02]  /*51c0*/  SYNCS.PHASECHK.TRANS64.TRYWAIT P1, [UR17+0x24890], R3 ;  /* 0x02489003ff0075a7 */ /* 0x000e640008021111 */
[----:B-1----:R-:W-:Y:S05]  /*51d0*/  @!P1 BRA `(.L_x_3795) ;  /* 0x000000bc00349947 */ /* 0x002fea0003800000 */
.L_x_3943:
[----:B------:R-:W-:Y:S05]  /*51e0*/  @!P0 BRA `(.L_x_3796) ;  /* 0x0000000000048947 */ /* 0x000fea0003800000 */
[----:B--2---:R-:W-:Y:S05]  /*51f0*/  BPT.TRAP 0x1 ;  /* 0x000000040000795c */ /* 0x004fea0000300000 */
.L_x_3796:
[----:B-1----:R-:W-:Y:S04]  /*5200*/  SHF.L.U32 R3, R11, 0x1f, RZ ;  /* 0x0000001f0b037819 */ /* 0x002fe800000006ff */
[----:B------:R-:W1:Y:S02]  /*5210*/  SYNCS.PHASECHK.TRANS64.TRYWAIT P1, [UR17+0x24868], R3 ;  /* 0x02486803ff0075a7 */ /* 0x000e640008021111 */
[----:B-1----:R-:W-:Y:S05]  /*5220*/  @!P1 BRA `(.L_x_3797) ;  /* 0x000000bc00389947 */ /* 0x002fea0003800000 */
.L_x_3945:
        /* <DEDUP_REMOVED lines=20> */
[C---:B------:R-:W-:Y:S01]  /*5370*/  R2UR UR5, R3.reuse ;  /* 0x00000000030572ca */ /* 0x040fe200000e0000 */
[----:B------:R1:W-:Y:S02]  /*5380*/  UTCHMMA gdesc[UR26], gdesc[UR6], tmem[UR4], tmem[UR12], idesc[UR13], !UPT ;  /* 0x00ff0c061a0075ea */ /* 0x0003e4000f800004 */
        /* <DEDUP_REMOVED lines=8> */
[C---:B------:R-:W-:Y:S02]  /*5410*/  R2UR UR7, R2.reuse ;  /* 0x00000000020772ca */ /* 0x040fe400000e0000 */
        /* <DEDUP_REMOVED lines=15> */
.L_x_3798:
        /* <DEDUP_REMOVED lines=58> */
.L_x_3800:
[----:B-1----:R-:W-:Y:S05]  /*58b0*/  BSYNC.RECONVERGENT B0 ;  /* 0x0000000000007941 */ /* 0x002fea0003800200 */
.L_x_3799:
        /* <DEDUP_REMOVED lines=8> */
.L_x_3801:
[----:B------:R-:W-:Y:S01]  /*5940*/  LOP3.LUT R12, R12, 0x1, RZ, 0x3c, !PT ;  /* 0x000000010c0c7812 */ /* 0x000fe200078e3cff */
[----:B------:R-:W-:Y:S09]  /*5950*/  UIADD3 UR4, UPT, UPT, UR17, 0x24898, URZ ;  /* 0x0002489811047890 */ /* 0x000ff2000fffe0ff */
[----:B------:R2:W-:Y:S01]  /*5960*/  UTCBAR [UR4], URZ ;  /* 0x000000ff040073e9 */ /* 0x0005e200080000ff */
[----:B------:R-:W-:Y:S05]  /*5970*/  @!P0 BRA `(.L_x_3802) ;  /* 0x0000000000048947 */ /* 0x000fea0003800000 */
[----:B-12---:R-:W-:Y:S05]  /*5980*/  BPT.TRAP 0x1 ;  /* 0x000000040000795c */ /* 0x006fea0000300000 */
.L_x_3802:
[----:B------:R-:W-:Y:S04]  /*5990*/  SHF.L.U32 R3, R10, 0x1f, RZ ;  /* 0x0000001f0a037819 */ /* 0x000fe800000006ff */
[----:B------:R-:W3:Y:S02]  /*59a0*/  SYNCS.PHASECHK.TRANS64.TRYWAIT P1, [UR17+0x24878], R3 ;  /* 0x02487803ff0075a7 */ /* 0x000ee40008021111 */
[----:B---3--:R-:W-:Y:S05]  /*59b0*/  @!P1 BRA `(.L_x_3803) ;  /* 0x000000b4006c9947 */ /* 0x008fea0003800000 */
.L_x_3947:
[----:B------:R-:W-:Y:S05]  /*59c0*/  BRA.U !UP1, `(.L_x_3804) ;  /* 0x0000000109047547 */ /* 0x000fea000b800000 */
[----:B-12---:R-:W-:Y:S05]  /*59d0*/  BPT.TRAP 0x1 ;  /* 0x000000040000795c */ /* 0x006fea0000300000 */
.L_x_3804:
[----:B------:R-:W-:Y:S01]  /*59e0*/  SHF.L.U32 R5, R7, 0x1f, RZ ;  /* 0x0000001f07057819 */ /* 0x000fe200000006ff */
[----:B---3--:R-:W-:Y:S02]  /*59f0*/  HFMA2 R2, -RZ, RZ, 0, 7.62939453125e-06 ;  /* 0x00000080ff027431 */ /* 0x008fe400000001ff */
[----:B------:R-:W-:Y:S01]  /*5a00*/  IMAD.MOV.U32 R3, RZ, RZ, 0x80 ;  /* 0x00000080ff037424 */ /* 0x000fe200078e00ff */
[----:B------:R-:W3:Y:S02]  /*5a10*/  SYNCS.PHASECHK.TRANS64.TRYWAIT P1, [UR17+0x24820], R5 ;  /* 0x02482005ff0075a7 */ /* 0x000ee40008021111 */
[----:B---3--:R-:W-:Y:S05]  /*5a20*/  @!P1 BRA `(.L_x_3805) ;  /* 0x000000b400689947 */ /* 0x008fea0003800000 */
.L_x_3949:
        /* <DEDUP_REMOVED lines=26> */
.L_x_3806:
[----:B------:R-:W-:Y:S09]  /*5bd0*/  UIADD3 UR4, UPT, UPT, UR17, 0x24860, URZ ;  /* 0x0002486011047890 */ /* 0x000ff2000fffe0ff */
[----:B------:R2:W-:Y:S01]  /*5be0*/  UTCBAR [UR4], URZ ;  /* 0x000000ff040073e9 */ /* 0x0005e200080000ff */
[----:B------:R-:W-:Y:S05]  /*5bf0*/  @!P0 BRA `(.L_x_3807) ;  /* 0x0000000000048947 */ /* 0x000fea0003800000 */
[----:B-12---:R-:W-:Y:S05]  /*5c00*/  BPT.TRAP 0x1 ;  /* 0x000000040000795c */ /* 0x006fea0000300000 */
.L_x_3807:
[----:B---3--:R-:W-:Y:S01]  /*5c10*/  SHF.L.U32 R5, R8, 0x1f, RZ ;  /* 0x0000001f08057819 */ /* 0x008fe200000006ff */
[----:B------:R-:W-:Y:S01]  /*5c20*/  IMAD.MOV.U32 R3, RZ, RZ, 0x100 ;  /* 0x00000100ff037424 */ /* 0x000fe200078e00ff */
[----:B------:R-:W-:Y:S02]  /*5c30*/  MOV R2, 0x40 ;  /* 0x0000004000027802 */ /* 0x000fe40000000f00 */
[----:B------:R-:W3:Y:S02]  /*5c40*/  SYNCS.PHASECHK.TRANS64.TRYWAIT P1, [UR17+0x24880], R5 ;  /* 0x02488005ff0075a7 */ /* 0x000ee40008021111 */
[----:B---3--:R-:W-:Y:S05]  /*5c50*/  @!P1 BRA `(.L_x_3808) ;  /* 0x000000b000f49947 */ /* 0x008fea0003800000 */
.L_x_3951:
        /* <DEDUP_REMOVED lines=59> */
.L_x_3809:
[----:B-1----:R-:W-:Y:S09]  /*6010*/  UIADD3 UR4, UPT, UPT, UR17, 0x24888, URZ ;  /* 0x0002488811047890 */ /* 0x002ff2000fffe0ff */
[----:B------:R1:W-:Y:S01]  /*6020*/  UTCBAR [UR4], URZ ;  /* 0x000000ff040073e9 */ /* 0x0003e200080000ff */
[----:B------:R-:W-:Y:S05]  /*6030*/  BRA.U !UP1, `(.L_x_3810) ;  /* 0x0000000109047547 */ /* 0x000fea000b800000 */
[----:B-1----:R-:W-:Y:S05]  /*6040*/  BPT.TRAP 0x1 ;  /* 0x000000040000795c */ /* 0x002fea0000300000 */
.L_x_3810:
        /* <DEDUP_REMOVED lines=16> */
.L_x_3787:
[----:B------:R-:W-:Y:S05]  /*6150*/  @!P0 BRA `(.L_x_3812) ;  /* 0x0000000000048947 */ /* 0x000fea0003800000 */
[----:B-1----:R-:W-:Y:S05]  /*6160*/  BPT.TRAP 0x1 ;  /* 0x000000040000795c */ /* 0x002fea0000300000 */
.L_x_3812:
[----:B-1----:R-:W-:-:S05]  /*6170*/  HFMA2 R2, -RZ, RZ, 0, 5.9604644775390625e-08 ;  /* 0x00000001ff027431 */ /* 0x002fca00000001ff */
[----:B------:R-:W-:-:S04]  /*6180*/  SHF.L.U32 R2, R2, 0x1f, RZ ;  /* 0x0000001f02027819 */ /* 0x000fc800000006ff */
[----:B------:R-:W1:Y:S02]  /*6190*/  SYNCS.PHASECHK.TRANS64.TRYWAIT P1, [UR17+0x248b0], R2 ;  /* 0x0248b002ff0075a7 */ /* 0x000e640008021111 */
[----:B-1----:R-:W-:Y:S05]  /*61a0*/  @!P1 BRA `(.L_x_3813) ;  /* 0x000000ac00b89947 */ /* 0x002fea0003800000 */
.L_x_3953:
[----:B------:R-:W-:Y:S05]  /*61b0*/  @!P0 BRA `(.L_x_3814) ;  /* 0x0000000000048947 */ /* 0x000fea0003800000 */
[----:B------:R-:W-:Y:S05]  /*61c0*/  BPT.TRAP 0x1 ;  /* 0x000000040000795c */ /* 0x000fea0000300000 */
.L_x_3814:
[----:B------:R-:W-:-:S09]  /*61d0*/  UIADD3 UR4, UPT, UPT, UR17, 0x248a0, URZ ;  /* 0x000248a011047890 */ /* 0x000fd2000fffe0ff */
[----:B------:R2:W-:Y:S01]  /*61e0*/  UTCBAR [UR4], URZ ;  /* 0x000000ff040073e9 */ /* 0x0005e200080000ff */
[----:B------:R-:W-:Y:S05]  /*61f0*/  @!P0 BRA `(.L_x_3815) ;  /* 0x0000000000048947 */ /* 0x000fea0003800000 */
[----:B--2---:R-:W-:Y:S05]  /*6200*/  BPT.TRAP 0x1 ;  /* 0x000000040000795c */ /* 0x004fea0000300000 */
.L_x_3815:
[----:B------:R-:W3:Y:S02]  /*6210*/  SYNCS.PHASECHK.TRANS64.TRYWAIT P1, [UR17+0x248b8], R2 ;  /* 0x0248b802ff0075a7 */ /* 0x000ee40008021111 */
[----:B---3--:R-:W-:Y:S05]  /*6220*/  @!P1 BRA `(.L_x_3816) ;  /* 0x000000ac00b09947 */ /* 0x008fea0003800000 */
.L_x_3955:
[----:B------:R-:W-:Y:S05]  /*6230*/  @!P0 BRA `(.L_x_3817) ;  /* 0x0000000000048947 */ /* 0x000fea0003800000 */
[----:B--2---:R-:W-:Y:S05]  /*6240*/  BPT.TRAP 0x1 ;  /* 0x000000040000795c */ /* 0x004fea0000300000 */
.L_x_3817:
[----:B------:R-:W-:Y:S01]  /*6250*/  SHF.L.U32 R12, R12, 0x1f, RZ ;  /* 0x0000001f0c0c7819 */ /* 0x000fe200000006ff */
[----:B-1----:R-:W-:Y:S01]  /*6260*/  IMAD.MOV.U32 R2, RZ, RZ, RZ ;  /* 0x000000ffff027224 */ /* 0x002fe200078e00ff */
[----:B------:R-:W-:Y:S02]  /*6270*/  MOV R0, RZ ;  /* 0x000000ff00007202 */ /* 0x000fe40000000f00 */
[----:B------:R-:W1:Y:S02]  /*6280*/  SYNCS.PHASECHK.TRANS64.TRYWAIT P1, [UR17+0x24890], R12 ;  /* 0x0248900cff0075a7 */ /* 0x000e640008021111 */
[----:B-1----:R-:W-:Y:S05]  /*6290*/  @!P1 BRA `(.L_x_3818) ;  /* 0x000000ac00ac9947 */ /* 0x002fea0003800000 */
.L_x_3957:
[----:B--2---:R-:W-:Y:S01]  /*62a0*/  R2UR UR4, R15 ;  /* 0x000000000f0472ca */ /* 0x004fe200000e0000 */
[----:B------:R-:W-:Y:S01]  /*62b0*/  IMAD.MOV.U32 R4, RZ, RZ, RZ ;  /* 0x000000ffff047224 */ /* 0x000fe200078e00ff */
[----:B------:R-:W-:Y:S01]  /*62c0*/  R2UR UR47, R2 ;  /* 0x00000000022f72ca */ /* 0x000fe200000e0000 */
[----:B-1----:R-:W-:Y:S01]  /*62d0*/  IMAD.MOV.U32 R3, RZ, RZ, RZ ;  /* 0x000000ffff037224 */ /* 0x002fe200078e00ff */
        /* <DEDUP_REMOVED lines=66> */
.L_x_3819:
        /* <DEDUP_REMOVED lines=77> */
.L_x_3820:
[----:B-1----:R-:W-:Y:S01]  /*6bd0*/  UIADD3 UR4, UPT, UPT, UR17, 0x24870, URZ ;  /* 0x0002487011047890 */ /* 0x002fe2000fffe0ff */
[----:B------:R-:W-:Y:S08]  /*6be0*/  BSSY.RECONVERGENT B0, `(.L_x_3821) ;  /* 0x0000004000007945 */ /* 0x000ff00003800200 */
[----:B------:R1:W-:Y:S01]  /*6bf0*/  UTCBAR [UR4], URZ ;  /* 0x000000ff040073e9 */ /* 0x0003e200080000ff */
[----:B------:R-:W-:Y:S05]  /*6c00*/  @!P3 BRA `(.L_x_3822) ;  /* 0x000000000004b947 */ /* 0x000fea0003800000 */
[----:B-1----:R-:W-:Y:S05]  /*6c10*/  BPT.TRAP 0x1 ;  /* 0x000000040000795c */ /* 0x002fea0000300000 */
.L_x_3822:
[----:B-1----:R-:W-:Y:S05]  /*6c20*/  BSYNC.RECONVERGENT B0 ;  /* 0x0000000000007941 */ /* 0x002fea0003800200 */
.L_x_3821:
[----:B------:R-:W-:-:S04]  /*6c30*/  ULEA UR4, UR25, UR17, 0x3 ;  /* 0x0000001119047291 */ /* 0x000fc8000f8e18ff */
[----:B------:R-:W-:-:S09]  /*6c40*/  UIADD3 UR4, UPT, UPT, UR4, 0x24810, URZ ;  /* 0x0002481004047890 */ /* 0x000fd2000fffe0ff */
[----:B------:R1:W-:Y:S01]  /*6c50*/  UTCBAR [UR4], URZ ;  /* 0x000000ff040073e9 */ /* 0x0003e200080000ff */
[----:B------:R-:W-:Y:S05]  /*6c60*/  @!P0 BRA `(.L_x_3823) ;  /* 0x0000000000048947 */ /* 0x000fea0003800000 */
[----:B-1----:R-:W-:Y:S05]  /*6c70*/  BPT.TRAP 0x1 ;  /* 0x000000040000795c */ /* 0x002fea0000300000 */
.L_x_3823:
[----:B------:R-:W-:-:S13]  /*6c80*/  ELECT P0, URZ, PT ;  /* 0x0000000000ff782f */ /* 0x000fda0003800000 */
[----:B-1----:R-:W-:Y:S05]  /*6c90*/  @!P0 EXIT ;  /* 0x000000000000894d */ /* 0x002fea0003800000 */
[----:B------:R-:W-:-:S09]  /*6ca0*/  UIADD3 UR4, UPT, UPT, UR17, 0x24898, URZ ;  /* 0x0002489811047890 */ /* 0x000fd2000fffe0ff */
[----:B------:R1:W-:Y:S01]  /*6cb0*/  UTCBAR [UR4], URZ ;  /* 0x000000ff040073e9 */ /* 0x0003e200080000ff */
[----:B------:R-:W-:Y:S01]  /*6cc0*/  NOP ;  /* 0x0000000000007918 */ /* 0x000fe20000000000 */
[----:B-1----:R-:W-:Y:S05]  /*6cd0*/  EXIT ;  /* 0x000000000000794d */ /* 0x002fea0003800000 */
.L_x_3727:
[----:B------:R-:W-:-:S05]  /*6ce0*/  IMAD.MOV.U32 R3, RZ, RZ, -0x3 ;  /* 0xfffffffdff037424 */ /* 0x000fca00078e00ff */
[----:B------:R-:W-:-:S05]  /*6cf0*/  VIADDMNMX.U32 R3, R0, R3, 0x2, PT ;  /* 0x0000000200037446 */ /* 0x000fca0003800003 */
[----:B------:R-:W-:-:S04]  /*6d00*/  IMAD.SHL.U32 R3, R3, 0x4, RZ ;  /* 0x0000000403037824 */ /* 0x000fc800078e00ff */
[----:B-1----:R-:W1:Y:S02]  /*6d10*/  LDC R4, c[0x2][R3+0xc] ;  /* 0x0080030003047b82 */ /* 0x002e640000000800 */
[----:B-1----:R-:W-:-:S04]  /*6d20*/  SHF.R.S32.HI R5, RZ, 0x1f, R4 ;  /* 0x0000001fff057819 */ /* 0x002fc80000011404 */
.L_x_7190:
[----:B------:R-:W-:Y:S05]  /*6d30*/  BRX R4 -0x6d40                                                                                                                                                                                                                                                                                                                                                                                                                                                           (*"BRANCH_TARGETS .L_x_3839,.L_x_3824,.L_x_7189"*) ;  /* 0xffffff9004b07949 */ /* 0x000fea000383ffff */
.L_x_3824:
        /* <DEDUP_REMOVED lines=15> */
.L_x_3838:
[----:B------:R-:W-:-:S13]  /*6e30*/  ISETP.NE.AND P0, PT, R0, 0x4, PT ;  /* 0x000000040000780c */ /* 0x000fda0003f05270 */
[----:B--2---:R-:W-:Y:S05]  /*6e40*/  @!P0 BRA `(.L_x_3825) ;  /* 0x0000000000048947 */ /* 0x004fea0003800000 */
[----:B-1----:R-:W-:Y:S05]  /*6e50*/  BPT.TRAP 0x1 ;  /* 0x000000040000795c */ /* 0x002fea0000300000 */
.L_x_3825:
[----:B------:R-:W2:Y:S01]  /*6e60*/  S2UR UR8, SR_CgaCtaId ;  /* 0x00000000000879c3 */ /* 0x000ea20000008800 */
[----:B------:R-:W-:Y:S01]  /*6e70*/  UMOV UR6, 0x400 ;  /* 0x0000040000067882 */ /* 0x000fe20000000000 */
[----:B------:R-:W-:Y:S01]  /*6e80*/  SHF.L.U32 R5, R77, 0x1f, RZ ;  /* 0x0000001f4d057819 */ /* 0x000fe200000006ff */
[----:B--2---:R-:W-:-:S09]  /*6e90*/  ULEA UR6, UR8, UR6, 0x18 ;  /* 0x0000000608067291 */ /* 0x004fd2000f8ec0ff */
[----:B------:R-:W2:Y:S02]  /*6ea0*/  SYNCS.PHASECHK.TRANS64.TRYWAIT P1, [UR6+0x24870], R5 ;  /* 0x02487005ff0075a7 */ /* 0x000ea40008021106 */
[----:B--2---:R-:W-:Y:S05]  /*6eb0*/  @!P1 BRA `(.L_x_3826) ;  /* 0x000000a000bc9947 */ /* 0x004fea0003800000 */
.L_x_3959:
        /* <DEDUP_REMOVED lines=8> */
.L_x_3827:
        /* <DEDUP_REMOVED lines=8> */
.L_x_3829:
[----:B-1----:R-:W-:Y:S05]  /*6fc0*/  BSYNC.RECONVERGENT B0 ;  /* 0x0000000000007941 */ /* 0x002fea0003800200 */
.L_x_3828:
        /* <DEDUP_REMOVED lines=29> */
[C---:B------:R-:W-:Y:S01]  /*71a0*/  SHF.R.U64 R76, R73.reuse, 0x3, R89 ;  /* 0x00000003494c7819 */ /* 0x040fe20000001259 */
[----:B------:R-:W-:Y:S01]  /*71b0*/  IMAD.X R87, RZ, RZ, R79, P1 ;  /* 0x000000ffff577224 */ /* 0x000fe200008e064f */
[C---:B------:R-:W-:Y:S02]  /*71c0*/  IADD3 R74, P1, PT, R78.reuse, 0x1c030, RZ ;  /* 0x0001c0304e4a7810 */ /* 0x040fe40007f3e0ff */
[----:B------:R-:W-:Y:S02]  /*71d0*/  LOP3.LUT R88, R73, 0x70, R76, 0x78, !PT ;  /* 0x0000007049587812 */ /* 0x000fe400078e784c */
[----:B------:R-:W-:Y:S01]  /*71e0*/  SHF.R.U64 R80, R75, 0x3, R87 ;  /* 0x000000034b507819 */ /* 0x000fe20000001257 */
[----:B------:R-:W-:Y:S01]  /*71f0*/  IMAD.X R83, RZ, RZ, R79, P1 ;  /* 0x000000ffff537224 */ /* 0x000fe200008e064f */
[----:B------:R-:W-:Y:S01]  /*7200*/  IADD3 R76, P1, PT, R78, 0x1c040, RZ ;  /* 0x0001c0404e4c7810 */ /* 0x000fe20007f3e0ff */
[----:B---3--:R1:W-:Y:S01]  /*7210*/  ST.E.128 desc[UR4][R88.64], R36 ;  /* 0x0000002458007985 */ /* 0x0083e2000c101d04 */
[----:B------:R-:W-:-:S02]  /*7220*/  SHF.R.U64 R73, R72, 0x3, R85 ;  /* 0x0000000348497819 */ /* 0x000fc40000001255 */
[----:B------:R-:W-:Y:S01]  /*7230*/  LOP3.LUT R86, R75, 0x70, R80, 0x78, !PT ;  /* 0x000000704b567812 */ /* 0x000fe200078e7850 */
[----:B------:R-:W-:Y:S01]  /*7240*/  IMAD.X R81, RZ, RZ, R79, P1 ;  /* 0x000000ffff517224 */ /* 0x000fe200008e064f */
[----:B------:R-:W-:Y:S02]  /*7250*/  LOP3.LUT R84, R72, 0x70, R73, 0x78, !PT ;  /* 0x0000007048547812 */ /* 0x000fe400078e7849 */
[----:B------:R-:W-:Y:S01]  /*7260*/  SHF.R.U64 R75, R74, 0x3, R83 ;  /* 0x000000034a4b7819 */ /* 0x000fe20000001253 */
[----:B------:R1:W-:Y:S01]  /*7270*/  ST.E.128 desc[UR24][R86.64], R40 ;  /* 0x0000002856007985 */ /* 0x0003e2000c101d18 */
[----:B------:R-:W-:Y:S02]  /*7280*/  IADD3 R72, P1, PT, R78, 0x1c050, RZ ;  /* 0x0001c0504e487810 */ /* 0x000fe40007f3e0ff */
[----:B------:R-:W-:Y:S01]  /*7290*/  LOP3.LUT R82, R74, 0x70, R75, 0x78, !PT ;  /* 0x000000704a527812 */ /* 0x000fe200078e784b */
[----:B------:R1:W-:Y:S01]  /*72a0*/  ST.E.128 desc[UR22][R84.64], R44 ;  /* 0x0000002c54007985 */ /* 0x0003e2000c101d16 */
[----:B------:R-:W-:Y:S01]  /*72b0*/  IADD3 R74, P2, PT, R78, 0x1c060, RZ ;  /* 0x0001c0604e4a7810 */ /* 0x000fe20007f5e0ff */
[----:B------:R-:W-:Y:S01]  /*72c0*/  IMAD.X R91, RZ, RZ, R79, P1 ;  /* 0x000000ffff5b7224 */ /* 0x000fe200008e064f */
[----:B------:R-:W-:Y:S01]  /*72d0*/  SHF.R.U64 R73, R76, 0x3, R81 ;  /* 0x000000034c497819 */ /* 0x000fe20000001251 */
        /* <DEDUP_REMOVED lines=28> */
.L_x_3832:
        /* <DEDUP_REMOVED lines=8> */
.L_x_3831:
[----:B------:R-:W-:Y:S05]  /*7520*/  BSYNC.RECONVERGENT B0 ;  /* 0x0000000000007941 */ /* 0x000fea0003800200 */
.L_x_3830:
        /* <DEDUP_REMOVED lines=30> */
.L_x_3834:
[----:B------:R-:W-:Y:S05]  /*7710*/  BSYNC.RECONVERGENT B0 ;  /* 0x0000000000007941 */ /* 0x000fea0003800200 */
.L_x_3833:
        /* <DEDUP_REMOVED lines=42> */
.L_x_3837:
        /* <DEDUP_REMOVED lines=8> */
.L_x_3836:
[----:B------:R-:W-:Y:S05]  /*7a40*/  BSYNC.RECONVERGENT B0 ;  /* 0x0000000000007941 */ /* 0x000fea0003800200 */
.L_x_3835:
[----:B-1----:R-:W2:Y:S01]  /*7a50*/  LDL.LU R4, [R1] ;  /* 0x0000000001047983 */ /* 0x002ea20000300800 */
[----:B------:R-:W-:Y:S01]  /*7a60*/  UIADD3 UR5, UPT, UPT, UR12, 0x1, URZ ;  /* 0x000000010c057890 */ /* 0x000fe2000fffe0ff */
[----:B------:R-:W-:Y:S01]  /*7a70*/  LOP3.LUT R77, R77, 0x1, RZ, 0x3c, !PT ;  /* 0x000000014d4d7812 */ /* 0x000fe200078e3cff */
[----:B------:R-:W-:Y:S02]  /*7a80*/  UIADD3 UR4, UPT, UPT, UR19, 0x1, URZ ;  /* 0x0000000113047890 */ /* 0x000fe4000fffe0ff */
        /* <DEDUP_REMOVED lines=11> */
.L_x_7189:
[----:B------:R-:W-:-:S08]  /*7b40*/  NOP ;  /* 0x0000000000007918 */ /* 0x000fd00000000000 */
[----:B------:R-:W-:-:S00]  /*7b50*/  USETMAXREG.DEALLOC.CTAPOOL 0x60 ;  /* 0x00000060000079c8 */ /* 0x000fc000080e0500 */
[----:B------:R-:W-:Y:S05]  /*7b60*/  EXIT ;  /* 0x000000000000794d */ /* 0x000fea0003800000 */
.L_x_3839:
[----:B------:R-:W-:-:S08]  /*7b70*/  NOP ;  /* 0x0000000000007918 */ /* 0x000fd00000000000 */
[----:B------:R-:W1:Y:S02]  /*7b80*/  USETMAXREG.TRY_ALLOC.CTAPOOL UP0, 0x80 ;  /* 0x00000080000079c8 */ /* 0x000e640008000600 */
[----:B-1----:R-:W-:Y:S05]  /*7b90*/  BRA.U !UP0, `(.L_x_3839) ;  /* 0xfffffffd08f47547 */ /* 0x002fea000b83ffff */
[----:B------:R-:W-:Y:S02]  /*7ba0*/  HFMA2 R108, -RZ, RZ, 0, 5.9604644775390625e-08 ;  /* 0x00000001ff6c7431 */ /* 0x000fe400000001ff */
[----:B------:R-:W-:Y:S02]  /*7bb0*/  IMAD.SHL.U32 R57, R103, 0x4, RZ ;  /* 0x0000000467397824 */ /* 0x000fe400078e00ff */
[----:B------:R-:W-:Y:S02]  /*7bc0*/  HFMA2 R74, -RZ, RZ, 0, 0 ;  /* 0x00000000ff4a7431 */ /* 0x000fe400000001ff */
[----:B------:R-:W-:Y:S01]  /*7bd0*/  IMAD.MOV.U32 R109, RZ, RZ, RZ ;  /* 0x000000ffff6d7224 */ /* 0x000fe200078e00ff */
[----:B------:R-:W-:Y:S01]  /*7be0*/  MOV R106, RZ ;  /* 0x000000ff006a7202 */ /* 0x000fe20000000f00 */
[----:B------:R-:W-:Y:S01]  /*7bf0*/  IMAD.MOV.U32 R107, RZ, RZ, 0x1 ;  /* 0x00000001ff6b7424 */ /* 0x000fe200078e00ff */
[----:B------:R-:W-:-:S07]  /*7c00*/  CS2R R104, SRZ ;  /* 0x0000000000687805 */ /* 0x000fce000001ff00 */
.L_x_3879:
[----:B--2---:R-:W-:Y:S01]  /*7c10*/  IMAD.MOV.U32 R0, RZ, RZ, 0x33334444 ;  /* 0x33334444ff007424 */ /* 0x004fe200078e00ff */
[----:B------:R-:W-:Y:S05]  /*7c20*/  YIELD ;  /* 0x0000000000007946 */ /* 0x000fea0003800000 */
[----:B------:R-:W-:Y:S01]  /*7c30*/  SHF.R.U64 R0, R0, R57, 0x123333 ;  /* 0x0012333300007419 */ /* 0x000fe20000001239 */
[----:B------:R-:W-:Y:S03]  /*7c40*/  BSSY.RECONVERGENT B0, `(.L_x_3840) ;  /* 0x0000006000007945 */ /* 0x000fe60003800200 */
[----:B------:R-:W-:Y:S04]  /*7c50*/  LOP3.LUT R0, R0, 0x7, RZ, 0xc0, !PT ;  /* 0x0000000700007812 */ /* 0x000fe800078ec0ff */
[----:B------:R-:W-:Y:S11]  /*7c60*/  ISETP.NE.AND P0, PT, R0, 0x3, PT ;  /* 0x000000030000780c */ /* 0x000ff60003f05270 */
[----:B------:R-:W-:Y:S02]  /*7c70*/  @!UPT UIADD3 URZ, UPT, UPT, URZ, URZ, URZ ;  /* 0x000000fffffff290 */ /* 0x000fe4000fffe0ff */
[----:B-1----:R-:W-:Y:S05]  /*7c80*/  @!P0 BRA `(.L_x_3841) ;  /* 0x0000000000048947 */ /* 0x002fea0003800000 */
[----:B------:R-:W-:Y:S05]  /*7c90*/  BPT.TRAP 0x1 ;  /* 0x000000040000795c */ /* 0x000fea0000300000 */
.L_x_3841:
[----:B------:R-:W-:Y:S05]  /*7ca0*/  BSYNC.RECONVERGENT B0 ;  /* 0x0000000000007941 */ /* 0x000fea0003800200 */
.L_x_3840:
[----:B------:R-:W1:Y:S01]  /*7cb0*/  S2R R0, SR_CgaCtaId ;  /* 0x0000000000007919 */ /* 0x000e620000008800 */
[----:B------:R-:W-:Y:S01]  /*7cc0*/  MOV R2, 0x400 ;  /* 0x0000040000027802 */ /* 0x000fe20000000f00 */
[----:B------:R-:W-:Y:S01]  /*7cd0*/  BSSY B0, `(.L_x_3842) ;  /* 0x0000005000007945 */ /* 0x000fe20003800000 */
[----:B------:R-:W-:Y:S02]  /*7ce0*/  SHF.L.U32 R3, R106, 0x1f, RZ ;  /* 0x0000001f6a037819 */ /* 0x000fe400000006ff */
[----:B-1----:R-:W-:Y:S04]  /*7cf0*/  LEA R0, R0, R2, 0x18 ;  /* 0x0000000200007211 */ /* 0x002fe800078ec0ff */
[----:B------:R-:W1:Y:S02]  /*7d00*/  SYNCS.PHASECHK.TRANS64.TRYWAIT P1, [R0+URZ+0x24850], R3 ;  /* 0x02485003000075a7 */ /* 0x000e6400080211ff */
[----:B-1----:R-:W-:Y:S05]  /*7d10*/  @!P1 BRA `(.L_x_3843) ;  /* 0x00000094003c9947 */ /* 0x002fea0003800000 */
.L_x_3960:
[----:B------:R-:W-:Y:S05]  /*7d20*/  BSYNC B0 ;  /* 0x0000000000007941 */ /* 0x000fea0003800000 */
.L_x_3842:
[----:B------:R-:W-:Y:S04]  /*7d30*/  BSSY.RECONVERGENT B0, `(.L_x_3844) ;  /* 0x0000003000007945 */ /* 0x000fe80003800200 */
[----:B------:R-:W-:Y:S05]  /*7d40*/  @!P0 BRA `(.L_x_3845) ;  /* 0x0000000000048947 */ /* 0x000fea0003800000 */
[----:B------:R-:W-:Y:S05]  /*7d50*/  BPT.TRAP 0x1 ;  /* 0x000000040000795c */ /* 0x000fea0000300000 */
.L_x_3845:
[----:B------:R-:W-:Y:S05]  /*7d60*/  BSYNC.RECONVERGENT B0 ;  /* 0x0000000000007941 */ /* 0x000fea0003800200 */
.L_x_3844:
[----:B------:R-:W-:Y:S01]  /*7d70*/  SHF.L.U32 R2, R107, 0x1f, RZ ;  /* 0x0000001f6b027819 */ /* 0x000fe200000006ff */
[----:B------:R-:W-:Y:S03]  /*7d80*/  BSSY B0, `(.L_x_3846) ;  /* 0x0000003000007945 */ /* 0x000fe60003800000 */
[----:B------:R-:W2:Y:S02]  /*7d90*/  SYNCS.PHASECHK.TRANS64.TRYWAIT P1, [R0+URZ+0x24888], R2 ;  /* 0x02488802000075a7 */ /* 0x000ea400080211ff */
[----:B--2---:R-:W-:Y:S05]  /*7da0*/  @!P1 BRA `(.L_x_3847) ;  /* 0x00000094002c9947 */ /* 0x004fea0003800000 */
.L_x_3961:
[----:B------:R-:W-:Y:S05]  /*7db0*/  BSYNC B0 ;  /* 0x0000000000007941 */ /* 0x000fea0003800000 */
.L_x_3846:
[----:B------:R-:W-:Y:S04]  /*7dc0*/  BSSY.RECONVERGENT B0, `(.L_x_3848) ;  /* 0x0000003000007945 */ /* 0x000fe80003800200 */
[----:B------:R-:W-:Y:S05]  /*7dd0*/  @!P0 BRA `(.L_x_3849) ;  /* 0x0000000000048947 */ /* 0x000fea0003800000 */
[----:B------:R-:W-:Y:S05]  /*7de0*/  BPT.TRAP 0x1 ;  /* 0x000000040000795c */ /* 0x000fea0000300000 */
.L_x_3849:
[----:B------:R-:W-:Y:S05]  /*7df0*/  BSYNC.RECONVERGENT B0 ;  /* 0x0000000000007941 */ /* 0x000fea0003800200 */
.L_x_3848:
[----:B------:R-:W-:Y:S01]  /*7e00*/  SHF.L.U32 R4, R104, 0x1f, RZ ;  /* 0x0000001f68047819 */ /* 0x000fe200000006ff */
[----:B-1----:R-:W1:Y:S01]  /*7e10*/  S2R R3, SR_CTAID.X ;  /* 0x0000000000037919 */ /* 0x002e620000002500 */
[----:B------:R-:W-:Y:S02]  /*7e20*/  BSSY B0, `(.L_x_3850) ;  /* 0x0000004000007945 */ /* 0x000fe40003800000 */
[----:B------:R-:W3:Y:S01]  /*7e30*/  SYNCS.PHASECHK.TRANS64.TRYWAIT P0, [R0+URZ+0x24830], R4 ;  /* 0x02483004000075a7 */ /* 0x000ee200080011ff */
[----:B--2---:R-:W2:Y:S02]  /*7e40*/  S2R R2, SR_TID.X ;  /* 0x0000000000027919 */ /* 0x004ea40000002100 */
[----:B-123--:R-:W-:Y:S05]  /*7e50*/  @!P0 BRA `(.L_x_3851) ;  /* 0x0000009400148947 */ /* 0x00efea0003800000 */
.L_x_3962:
[----:B------:R-:W-:Y:S05]  /*7e60*/  BSYNC B0 ;  /* 0x0000000000007941 */ /* 0x000fea0003800000 */
.L_x_3850:
        /* <DEDUP_REMOVED lines=17> */
.L_x_3965:
        /* <DEDUP_REMOVED lines=25> */
[----:B------:R-:W-:Y:S04]  /*8110*/  LDTM.x16 R20, tmem[UR5] ;  /* 0x00000005001479ee */ /* 0x000fe80008240000 */
        /* <DEDUP_REMOVED lines=78> */
[C---:B------:R-:W-:Y:S01]  /*8600*/  VIADD R5, R72.reuse, 0x7 ;  /* 0x0000000748057836 */ /* 0x040fe20000000000 */
[----:B------:R-:W-:Y:S02]  /*8610*/  ISETP.GE.AND P5, PT, R72, UR38, PT ;  /* 0x0000002648007c0c */ /* 0x000fe4000bfa6270 */
[----:B------:R-:W-:Y:S02]  /*8620*/  SEL R17, R97, 0xff800000, !P0 ;  /* 0xff80000061117807 */ /* 0x000fe40004000000 */
        /* <DEDUP_REMOVED lines=49> */
[----:B------:R-:W-:Y:S01]  /*8940*/  SEL R33, R81, 0xff800000, !P5 ;  /* 0xff80000051217807 */ /* 0x000fe20006800000 */
[----:B------:R-:W-:Y:S01]  /*8950*/  VIADD R81, R72, 0x65 ;  /* 0x0000006548517836 */ /* 0x000fe20000000000 */
        /* <DEDUP_REMOVED lines=22> */
[----:B------:R-:W-:Y:S01]  /*8ac0*/  SEL R34, R80, 0xff800000, !P4 ;  /* 0xff80000050227807 */ /* 0x000fe20006000000 */
[C---:B------:R-:W-:Y:S01]  /*8ad0*/  VIADD R80, R72.reuse, 0x66 ;  /* 0x0000006648507836 */ /* 0x040fe20000000000 */
[----:B------:R-:W-:Y:S01]  /*8ae0*/  ISETP.GE.AND P5, PT, R3, UR38, PT ;  /* 0x0000002603007c0c */ /* 0x000fe2000bfa6270 */
[----:B------:R-:W-:Y:S01]  /*8af0*/  VIADD R3, R72, 0x45 ;  /* 0x0000004548037836 */ /* 0x000fe20000000000 */
[----:B------:R-:W-:Y:S01]  /*8b00*/  ISETP.GE.AND P6, PT, R4, UR38, PT ;  /* 0x0000002604007c0c */ /* 0x000fe2000bfc6270 */
[C---:B------:R-:W-:Y:S01]  /*8b10*/  VIADD R4, R72.reuse, 0x44 ;  /* 0x0000004448047836 */ /* 0x040fe20000000000 */
[----:B------:R-:W-:Y:S01]  /*8b20*/  ISETP.GE.AND P4, PT, R5, UR38, PT ;  /* 0x0000002605007c0c */ /* 0x000fe2000bf86270 */
[----:B------:R-:W-:Y:S01]  /*8b30*/  VIADD R5, R72, 0x2f ;  /* 0x0000002f48057836 */ /* 0x000fe20000000000 */
[----:B------:R-:W-:Y:S02]  /*8b40*/  SEL R42, R42, 0xff800000, !P3 ;  /* 0xff8000002a2a7807 */ /* 0x000fe40005800000 */
[----:B------:R-:W-:Y:S02]  /*8b50*/  SEL R41, R41, 0xff800000, !P4 ;  /* 0xff80000029297807 */ /* 0x000fe40006000000 */
[----:B------:R-:W-:Y:S02]  /*8b60*/  SEL R36, R36, 0xff800000, !P2 ;  /* 0xff80000024247807 */ /* 0x000fe40005000000 */
        /* <DEDUP_REMOVED lines=15> */
[C---:B------:R-:W-:Y:S01]  /*8c60*/  VIADD R3, R72.reuse, 0x4a ;  /* 0x0000004a48037836 */ /* 0x040fe20000000000 */
[----:B------:R-:W1:Y:S01]  /*8c70*/  LDS.128 R4, [R0+0x24000] ;  /* 0x0240000000047984 */ /* 0x000e620000000c00 */
        /* <DEDUP_REMOVED lines=8> */
[----:B------:R-:W2:Y:S01]  /*8d00*/  LDC R3, c[0x0][0x470] ;  /* 0x00011c00ff037b82 */ /* 0x000ea20000000800 */
        /* <DEDUP_REMOVED lines=8> */
[----:B------:R-:W-:Y:S02]  /*8d90*/  SEL R58, R58, 0xff800000, !P1 ;  /* 0xff8000003a3a7807 */ /* 0x000fe40004800000 */
[----:B------:R-:W-:Y:S01]  /*8da0*/  ISETP.GE.AND P1, PT, R81, UR38, PT ;  /* 0x0000002651007c0c */ /* 0x000fe2000bf26270 */
[----:B------:R-:W-:Y:S01]  /*8db0*/  VIADD R81, R72, 0x6b ;  /* 0x0000006b48517836 */ /* 0x000fe20000000000 */
[----:B------:R-:W-:Y:S02]  /*8dc0*/  SEL R52, R52, 0xff800000, !P0 ;  /* 0xff80000034347807 */ /* 0x000fe40004000000 */
[----:B------:R-:W-:Y:S02]  /*8dd0*/  SEL R65, R65, 0xff800000, !P1 ;  /* 0xff80000041417807 */ /* 0x000fe40004800000 */
[----:B------:R-:W-:Y:S02]  /*8de0*/  SEL R53, R53, 0xff800000, !P6 ;  /* 0xff80000035357807 */ /* 0x000fe40007000000 */
[----:B------:R-:W-:Y:S01]  /*8df0*/  ISETP.GE.AND P0, PT, R9, UR38, PT ;  /* 0x0000002609007c0c */ /* 0x000fe2000bf06270 */
[----:B--2---:R-:W-:Y:S01]  /*8e00*/  FMUL R3, R3, 1.4426950216293334961 ;  /* 0x3fb8aa3b03037820 */ /* 0x004fe20000400000 */
[----:B------:R-:W-:Y:S01]  /*8e10*/  VIADD R9, R72, 0x61 ;  /* 0x0000006148097836 */ /* 0x000fe20000000000 */
[----:B------:R-:W-:Y:S01]  /*8e20*/  ISETP.GE.AND P6, PT, R8, UR38, PT ;  /* 0x0000002608007c0c */ /* 0x000fe2000bfc6270 */
[C---:B------:R-:W-:Y:S02]  /*8e30*/  VIADD R8, R72.reuse, 0x62 ;  /* 0x0000006248087836 */ /* 0x040fe40000000000 */
[C---:B-1----:R-:W-:Y:S02]  /*8e40*/  FFMA2 R4, R3.reuse.F32, R12.F32x2.HI_LO, R4.F32x2.HI_LO ;  /* 0x0000000c03047249 */ /* 0x042fe40000040004 */
[C---:B------:R-:W-:Y:S02]  /*8e50*/  VIADD R13, R72.reuse, 0x67 ;  /* 0x00000067480d7836 */ /* 0x040fe40000000000 */
[----:B------:R-:W-:Y:S02]  /*8e60*/  FFMA2 R6, R3.F32, R14.F32x2.HI_LO, R6.F32x2.HI_LO ;  /* 0x0000000e03067249 */ /* 0x000fe40000040006 */
[----:B------:R-:W-:Y:S01]  /*8e70*/  VIADD R12, R72, 0x68 ;  /* 0x00000068480c7836 */ /* 0x000fe20000000000 */
[----:B------:R-:W-:Y:S02]  /*8e80*/  SEL R59, R59, 0xff800000, !P0 ;  /* 0xff8000003b3b7807 */ /* 0x000fe40004000000 */
        /* <DEDUP_REMOVED lines=9> */
[----:B------:R-:W-:Y:S02]  /*8f20*/  ISETP.GE.AND P2, PT, R8, UR38, PT ;  /* 0x0000002608007c0c */ /* 0x000fe4000bf46270 */
[----:B------:R-:W1:Y:S01]  /*8f30*/  LDS.128 R8, [R0+0x24010] ;  /* 0x0240100000087984 */ /* 0x000e620000000c00 */
        /* <DEDUP_REMOVED lines=8> */
[----:B------:R-:W-:Y:S02]  /*8fc0*/  FSETP.GEU.AND P3, PT, R5, -126, PT ;  /* 0xc2fc00000500780b */ /* 0x000fe40003f6e000 */
[----:B------:R-:W-:Y:S02]  /*8fd0*/  ISETP.GE.AND P1, PT, R12, UR38, PT ;  /* 0x000000260c007c0c */ /* 0x000fe4000bf26270 */
[----:B------:R-:W2:Y:S01]  /*8fe0*/  LDS.128 R12, [R0+0x24020] ;  /* 0x02402000000c7984 */ /* 0x000ea20000000c00 */
[----:B------:R-:W-:Y:S02]  /*8ff0*/  SEL R67, R67, 0xff800000, !P5 ;  /* 0xff80000043437807 */ /* 0x000fe40006800000 */
[----:B------:R-:W-:Y:S02]  /*9000*/  FSETP.GEU.AND P5, PT, R6, -126, PT ;  /* 0xc2fc00000600780b */ /* 0x000fe40003fae000 */
[----:B------:R-:W-:Y:S02]  /*9010*/  SEL R69, R69, 0xff800000, !P2 ;  /* 0xff80000045457807 */ /* 0x000fe40005000000 */
[----:B------:R-:W-:Y:S02]  /*9020*/  FSETP.GEU.AND P2, PT, R7, -126, PT ;  /* 0xc2fc00000700780b */ /* 0x000fe40003f4e000 */
[----:B------:R-:W-:Y:S01]  /*9030*/  @!P3 FMUL R5, R5, 0.5 ;  /* 0x3f0000000505b820 */ /* 0x000fe20000400000 */
[----:B------:R-:W-:Y:S01]  /*9040*/  ISETP.GE.AND P0, PT, R80, UR38, PT ;  /* 0x0000002650007c0c */ /* 0x000fe2000bf06270 */
[----:B------:R-:W-:Y:S01]  /*9050*/  VIADD R80, R72, 0x6c ;  /* 0x0000006c48507836 */ /* 0x000fe20000000000 */
[----:B------:R-:W-:Y:S01]  /*9060*/  SEL R68, R68, 0xff800000, !P4 ;  /* 0xff80000044447807 */ /* 0x000fe20006000000 */
[----:B------:R-:W-:Y:S01]  /*9070*/  MUFU.EX2 R125, R5 ;  /* 0x00000005007d7308 */ /* 0x000fe20000000800 */
[----:B------:R-:W-:Y:S02]  /*9080*/  FSETP.GEU.AND P6, PT, R4, -126, PT ;  /* 0xc2fc00000400780b */ /* 0x000fe40003fce000 */
[----:B------:R-:W-:Y:S01]  /*9090*/  @!P5 FMUL R6, R6, 0.5 ;  /* 0x3f0000000606d820 */ /* 0x000fe20000400000 */
[----:B------:R-:W-:Y:S02]  /*90a0*/  SEL R66, R66, 0xff800000, !P0 ;  /* 0xff80000042427807 */ /* 0x000fe40004000000 */
[----:B------:R-:W-:Y:S01]  /*90b0*/  ISETP.GE.AND P0, PT, R81, UR38, PT ;  /* 0x0000002651007c0c */ /* 0x000fe2000bf06270 */
[----:B------:R-:W-:Y:S03]  /*90c0*/  @!P2 FMUL R7, R7, 0.5 ;  /* 0x3f0000000707a820 */ /* 0x000fe60000400000 */
[----:B------:R-:W3:Y:S01]  /*90d0*/  MUFU.EX2 R122, R6 ;  /* 0x00000006007a7308 */ /* 0x000ee20000000800 */
[----:B------:R-:W-:Y:S01]  /*90e0*/  SEL R70, R70, 0xff800000, !P1 ;  /* 0xff80000046467807 */ /* 0x000fe20004800000 */
[----:B-1----:R-:W-:Y:S01]  /*90f0*/  FFMA2 R8, R3.F32, R16.F32x2.HI_LO, R8.F32x2.HI_LO ;  /* 0x0000001003087249 */ /* 0x002fe20000040008 */
[----:B------:R-:W-:Y:S01]  /*9100*/  SEL R71, R71, 0xff800000, !P0 ;  /* 0xff80000047477807 */ /* 0x000fe20004000000 */
[----:B------:R-:W-:Y:S01]  /*9110*/  FFMA2 R10, R3.F32, R18.F32x2.HI_LO, R10.F32x2.HI_LO ;  /* 0x00000012030a7249 */ /* 0x000fe2000004000a */
[----:B------:R-:W-:Y:S01]  /*9120*/  P2R R82, PR, RZ, 0x8 ;  /* 0x00000008ff527803 */ /* 0x000fe20000000000 */
[----:B------:R-:W-:Y:S01]  /*9130*/  @!P6 FMUL R4, R4, 0.5 ;  /* 0x3f0000000404e820 */ /* 0x000fe20000400000 */
[----:B------:R-:W-:Y:S03]  /*9140*/  ISETP.GE.AND P3, PT, R80, UR38, PT ;  /* 0x0000002650007c0c */ /* 0x000fe6000bf66270 */
[----:B------:R-:W1:Y:S01]  /*9150*/  MUFU.EX2 R123, R7 ;  /* 0x00000007007b7308 */ /* 0x000e620000000800 */
[----:B------:R-:W-:Y:S02]  /*9160*/  FSETP.GEU.AND P4, PT, R11, -126, PT ;  /* 0xc2fc00000b00780b */ /* 0x000fe40003f8e000 */
[----:B------:R-:W-:Y:S02]  /*9170*/  SEL R16, R79, 0xff800000, !P3 ;  /* 0xff8000004f107807 */ /* 0x000fe40005800000 */
[----:B------:R-:W-:Y:S05]  /*9180*/  FSETP.GEU.AND P3, PT, R8, -126, PT ;  /* 0xc2fc00000800780b */ /* 0x000fea0003f6e000 */
[----:B------:R4:W5:Y:S01]  /*9190*/  MUFU.EX2 R124, R4 ;  /* 0x00000004007c7308 */ /* 0x0009620000000800 */
[----:B---3--:R-:W-:Y:S01]  /*91a0*/  @!P5 FMUL R122, R122, R122 ;  /* 0x0000007a7a7ad220 */ /* 0x008fe20000400000 */
[C---:B--2---:R-:W-:Y:S02]  /*91b0*/  FFMA2 R12, R3.reuse.F32, R20.F32x2.HI_LO, R12.F32x2.HI_LO ;  /* 0x00000014030c7249 */ /* 0x044fe4000004000c */
[----:B------:R-:W-:Y:S02]  /*91c0*/  FFMA2 R14, R3.F32, R22.F32x2.HI_LO, R14.F32x2.HI_LO ;  /* 0x00000016030e7249 */ /* 0x000fe4000004000e */
[----:B------:R-:W-:Y:S01]  /*91d0*/  @!P4 FMUL R11, R11, 0.5 ;  /* 0x3f0000000b0bc820 */ /* 0x000fe20000400000 */
[----:B------:R-:W-:Y:S01]  /*91e0*/  FSETP.GEU.AND P5, PT, R13, -126, PT ;  /* 0xc2fc00000d00780b */ /* 0x000fe20003fae000 */
[----:B-1----:R-:W-:Y:S01]  /*91f0*/  @!P2 FMUL R123, R123, R123 ;  /* 0x0000007b7b7ba220 */ /* 0x002fe20000400000 */
[----:B------:R-:W-:Y:S01]  /*9200*/  @!P3 FMUL R8, R8, 0.5 ;  /* 0x3f0000000808b820 */ /* 0x000fe20000400000 */
[----:B------:R-:W1:Y:S01]  /*9210*/  MUFU.EX2 R20, R11 ;  /* 0x0000000b00147308 */ /* 0x000e620000000800 */
[----:B------:R-:W-:Y:S01]  /*9220*/  FSETP.GEU.AND P2, PT, R14, -126, PT ;  /* 0xc2fc00000e00780b */ /* 0x000fe20003f4e000 */
[----:B----4-:R-:W-:Y:S02]  /*9230*/  VIADD R4, R72, 0x6d ;  /* 0x0000006d48047836 */ /* 0x010fe40000000000 */
[----:B-----5:R-:W-:Y:S06]  /*9240*/  @!P6 FMUL R124, R124, R124 ;  /* 0x0000007c7c7ce220 */ /* 0x020fec0000400000 */
[----:B------:R-:W2:Y:S01]  /*9250*/  MUFU.EX2 R120, R8 ;  /* 0x0000000800787308 */ /* 0x000ea20000000800 */
[----:B------:R-:W-:Y:S01]  /*9260*/  ISETP.NE.AND P6, PT, R82, RZ, PT ;  /* 0x000000ff5200720c */ /* 0x000fe20003fc5270 */
[----:B------:R-:W-:Y:S01]  /*9270*/  @!P5 FMUL R13, R13, 0.5 ;  /* 0x3f0000000d0dd820 */ /* 0x000fe20000400000 */
[----:B------:R-:W-:Y:S01]  /*9280*/  ISETP.GE.AND P1, PT, R4, UR38, PT ;  /* 0x0000002604007c0c */ /* 0x000fe2000bf26270 */
[----:B------:R-:W-:Y:S02]  /*9290*/  VIADD R4, R72, 0x6e ;  /* 0x0000006e48047836 */ /* 0x000fe40000000000 */
[----:B------:R-:W-:Y:S01]  /*92a0*/  @!P2 FMUL R14, R14, 0.5 ;  /* 0x3f0000000e0ea820 */ /* 0x000fe20000400000 */
[----:B------:R-:W-:Y:S03]  /*92b0*/  SEL R17, R78, 0xff800000, !P1 ;  /* 0xff8000004e117807 */ /* 0x000fe60004800000 */
[----:B------:R-:W3:Y:S01]  /*92c0*/  MUFU.EX2 R119, R13 ;  /* 0x0000000d00777308 */ /* 0x000ee20000000800 */
[----:B------:R-:W-:Y:S01]  /*92d0*/  ISETP.GE.AND P0, PT, R4, UR38, PT ;  /* 0x0000002604007c0c */ /* 0x000fe2000bf06270 */
[----:B------:R-:W-:Y:S01]  /*92e0*/  VIADD R4, R72, 0x6f ;  /* 0x0000006f48047836 */ /* 0x000fe20000000000 */
[----:B------:R-:W-:Y:S01]  /*92f0*/  FSETP.GEU.AND P1, PT, R9, -126, PT ;  /* 0xc2fc00000900780b */ /* 0x000fe20003f2e000 */
[----:B-1----:R-:W-:Y:S01]  /*9300*/  @!P4 FMUL R20, R20, R20 ;  /* 0x000000141414c220 */ /* 0x002fe20000400000 */
[----:B------:R-:W-:Y:S01]  /*9310*/  SEL R72, R77, 0xff800000, !P0 ;  /* 0xff8000004d487807 */ /* 0x000fe20004000000 */
[----:B------:R-:W-:Y:S01]  /*9320*/  @!P6 FMUL R125, R125, R125 ;  /* 0x0000007d7d7de220 */ /* 0x000fe20000400000 */
[----:B------:R-:W-:Y:S03]  /*9330*/  ISETP.GE.AND P0, PT, R4, UR38, PT ;  /* 0x0000002604007c0c */ /* 0x000fe6000bf06270 */
[----:B------:R-:W1:Y:S01]  /*9340*/  MUFU.EX2 R116, R14 ;  /* 0x0000000e00747308 */ /* 0x000e620000000800 */
[----:B------:R-:W4:Y:S01]  /*9350*/  LDS.128 R4, [R0+0x24030] ;  /* 0x0240300000047984 */ /* 0x000f220000000c00 */
[----:B------:R-:W-:Y:S01]  /*9360*/  FSETP.GEU.AND P6, PT, R12, -126, PT ;  /* 0xc2fc00000c00780b */ /* 0x000fe20003fce000 */
[----:B--2---:R-:W-:Y:S01]  /*9370*/  @!P3 FMUL R120, R120, R120 ;  /* 0x000000787878b220 */ /* 0x004fe20000400000 */
[----:B------:R-:W-:Y:S01]  /*9380*/  SEL R73, R73, 0xff800000, !P0 ;  /* 0xff80000049497807 */ /* 0x000fe20004000000 */
[----:B------:R-:W-:Y:S01]  /*9390*/  IMAD.MOV.U32 R23, RZ, RZ, R20 ;  /* 0x000000ffff177224 */ /* 0x000fe200078e0014 */
[----:B------:R-:W-:Y:S01]  /*93a0*/  FSETP.GEU.AND P0, PT, R10, -126, PT ;  /* 0xc2fc00000a00780b */ /* 0x000fe20003f0e000 */
[----:B------:R-:W-:Y:S01]  /*93b0*/  @!P1 FMUL R9, R9, 0.5 ;  /* 0x3f00000009099820 */ /* 0x000fe20000400000 */
[----:B------:R-:W-:Y:S01]  /*93c0*/  FSETP.GEU.AND P3, PT, R15, -126, PT ;  /* 0xc2fc00000f00780b */ /* 0x000fe20003f6e000 */
[----:B---3--:R-:W-:Y:S01]  /*93d0*/  @!P5 FMUL R119, R119, R119 ;  /* 0x000000777777d220 */ /* 0x008fe20000400000 */
[----:B------:R-:W-:Y:S01]  /*93e0*/  SHF.R.U32.HI R77, RZ, 0x4, R2 ;  /* 0x00000004ff4d7819 */ /* 0x000fe20000011602 */
[----:B------:R-:W2:Y:S04]  /*93f0*/  MUFU.EX2 R121, R9 ;  /* 0x0000000900797308 */ /* 0x000ea80000000800 */
[----:B------:R-:W-:Y:S01]  /*9400*/  @!P6 FMUL R12, R12, 0.5 ;  /* 0x3f0000000c0ce820 */ /* 0x000fe20000400000 */
[----:B------:R-:W-:Y:S01]  /*9410*/  LOP3.LUT R77, R77, 0x8, RZ, 0xc0, !PT ;  /* 0x000000084d4d7812 */ /* 0x000fe200078ec0ff */
[----:B-1----:R-:W-:Y:S02]  /*9420*/  @!P2 FMUL R116, R116, R116 ;  /* 0x000000747474a220 */ /* 0x002fe40000400000 */
[----:B------:R-:W-:Y:S02]  /*9430*/  @!P0 FMUL R10, R10, 0.5 ;  /* 0x3f0000000a0a8820 */ /* 0x000fe40000400000 */
[----:B------:R-:W1:Y:S01]  /*9440*/  MUFU.EX2 R118, R12 ;  /* 0x0000000c00767308 */ /* 0x000e620000000800 */
[----:B------:R-:W-:Y:S02]  /*9450*/  IMAD.IADD R75, R75, 0x1, -R77 ;  /* 0x000000014b4b7824 */ /* 0x000fe400078e0a4d */
[----:B------:R-:W-:Y:S03]  /*9460*/  @!P3 FMUL R15, R15, 0.5 ;  /* 0x3f0000000f0fb820 */ /* 0x000fe60000400000 */
[----:B------:R-:W-:Y:S04]  /*9470*/  SHF.R.U32.HI R75, RZ, 0x15, R75 ;  /* 0x00000015ff4b7819 */ /* 0x000fe8000001164b */
[----:B------:R3:W5:Y:S01]  /*9480*/  MUFU.EX2 R21, R10 ;  /* 0x0000000a00157308 */ /* 0x0007620000000800 */
[----:B--2---:R-:W-:Y:S09]  /*9490*/  @!P1 FMUL R121, R121, R121 ;  /* 0x0000007979799220 */ /* 0x004ff20000400000 */
[----:B------:R2:W2:Y:S01]  /*94a0*/  MUFU.EX2 R117, R15 ;  /* 0x0000000f00757308 */ /* 0x0004a20000000800 */
[----:B-1----:R-:W-:Y:S01]  /*94b0*/  @!P6 FMUL R118, R118, R118 ;  /* 0x000000767676e220 */ /* 0x002fe20000400000 */
[C---:B----4-:R-:W-:Y:S02]  /*94c0*/  FFMA2 R4, R3.reuse.F32, R24.F32x2.HI_LO, R4.F32x2.HI_LO ;  /* 0x0000001803047249 */ /* 0x050fe40000040004 */
[----:B------:R-:W-:Y:S01]  /*94d0*/  FFMA2 R6, R3.F32, R26.F32x2.HI_LO, R6.F32x2.HI_LO ;  /* 0x0000001a03067249 */ /* 0x000fe20000040006 */
[----:B---3--:R-:W1:Y:S02]  /*94e0*/  LDS.128 R8, [R0+0x24080] ;  /* 0x0240800000087984 */ /* 0x008e640000000c00 */
[----:B------:R-:W-:Y:S01]  /*94f0*/  FSETP.GEU.AND P1, PT, R4, -126, PT ;  /* 0xc2fc00000400780b */ /* 0x000fe20003f2e000 */
[----:B-----5:R-:W-:Y:S01]  /*9500*/  @!P0 FMUL R21, R21, R21 ;  /* 0x0000001515158220 */ /* 0x020fe20000400000 */
[----:B------:R-:W-:Y:S02]  /*9510*/  FSETP.GEU.AND P0, PT, R5, -126, PT ;  /* 0xc2fc00000500780b */ /* 0x000fe40003f0e000 */
[----:B------:R-:W-:Y:S01]  /*9520*/  FSETP.GEU.AND P4, PT, R6, -126, PT ;  /* 0xc2fc00000600780b */ /* 0x000fe20003f8e000 */
[----:B------:R-:W-:Y:S01]  /*9530*/  IMAD.MOV.U32 R22, RZ, RZ, R21 ;  /* 0x000000ffff167224 */ /* 0x000fe200078e0015 */
[----:B------:R-:W-:Y:S01]  /*9540*/  FSETP.GEU.AND P6, PT, R7, -126, PT ;  /* 0xc2fc00000700780b */ /* 0x000fe20003fce000 */
[----:B--2---:R-:W2:Y:S01]  /*9550*/  LDS.128 R12, [R0+0x24090] ;  /* 0x02409000000c7984 */ /* 0x004ea20000000c00 */
[----:B------:R-:W-:Y:S05]  /*9560*/  @!P3 FMUL R117, R117, R117 ;  /* 0x000000757575b220 */ /* 0x000fea0000400000 */
[----:B------:R-:W-:Y:S02]  /*9570*/  @!P1 FMUL R4, R4, 0.5 ;  /* 0x3f00000004049820 */ /* 0x000fe40000400000 */
[----:B------:R-:W-:Y:S02]  /*9580*/  @!P0 FMUL R5, R5, 0.5 ;  /* 0x3f00000005058820 */ /* 0x000fe40000400000 */
[----:B------:R-:W3:Y:S01]  /*9590*/  MUFU.EX2 R114, R4 ;  /* 0x0000000400727308 */ /* 0x000ee20000000800 */
[----:B------:R-:W-:Y:S01]  /*95a0*/  @!P4 FMUL R6, R6, 0.5 ;  /* 0x3f0000000606c820 */ /* 0x000fe20000400000 */
[----:B------:R-:W-:Y:S08]  /*95b0*/  @!P6 FMUL R7, R7, 0.5 ;  /* 0x3f0000000707e820 */ /* 0x000ff00000400000 */
[----:B------:R-:W4:Y:S10]  /*95c0*/  MUFU.EX2 R115, R5 ;  /* 0x0000000500737308 */ /* 0x000f340000000800 */
[----:B------:R-:W5:Y:S01]  /*95d0*/  MUFU.EX2 R112, R6 ;  /* 0x0000000600707308 */ /* 0x000f620000000800 */
[----:B---3--:R-:W-:Y:S01]  /*95e0*/  @!P1 FMUL R114, R114, R114 ;  /* 0x0000007272729220 */ /* 0x008fe20000400000 */
[C---:B-1----:R-:W-:Y:S08]  /*95f0*/  FFMA2 R8, R3.reuse.F32, R28.F32x2.HI_LO, R8.F32x2.HI_LO ;  /* 0x0000001c03087249 */ /* 0x042ff00000040008 */
[----:B------:R1:W3:Y:S01]  /*9600*/  MUFU.EX2 R113, R7 ;  /* 0x0000000700717308 */ /* 0x0002e20000000800 */
[----:B------:R-:W-:Y:S01]  /*9610*/  FFMA2 R10, R3.F32, R30.F32x2.HI_LO, R10.F32x2.HI_LO ;  /* 0x0000001e030a7249 */ /* 0x000fe2000004000a */
[----:B------:R-:W-:Y:S01]  /*9620*/  FSETP.GEU.AND P5, PT, R8, -126, PT ;  /* 0xc2fc00000800780b */ /* 0x000fe20003fae000 */
[----:B----4-:R-:W-:Y:S01]  /*9630*/  @!P0 FMUL R115, R115, R115 ;  /* 0x0000007373738220 */ /* 0x010fe20000400000 */
[----:B------:R-:W-:Y:S01]  /*9640*/  FSETP.GEU.AND P2, PT, R9, -126, PT ;  /* 0xc2fc00000900780b */ /* 0x000fe20003f4e000 */
[C---:B--2---:R-:W-:Y:S01]  /*9650*/  FFMA2 R12, R3.reuse.F32, R32.F32x2.HI_LO, R12.F32x2.HI_LO ;  /* 0x00000020030c7249 */ /* 0x044fe2000004000c */
[----:B------:R-:W-:Y:S01]  /*9660*/  FSETP.GEU.AND P3, PT, R10, -126, PT ;  /* 0xc2fc00000a00780b */ /* 0x000fe20003f6e000 */
[----:B------:R-:W-:Y:S01]  /*9670*/  FFMA2 R14, R3.F32, R34.F32x2.HI_LO, R14.F32x2.HI_LO ;  /* 0x00000022030e7249 */ /* 0x000fe2000004000e */
[----:B------:R-:W-:Y:S01]  /*9680*/  FSETP.GEU.AND P1, PT, R11, -126, PT ;  /* 0xc2fc00000b00780b */ /* 0x000fe20003f2e000 */
[----:B-----5:R-:W-:Y:S01]  /*9690*/  @!P4 FMUL R112, R112, R112 ;  /* 0x000000707070c220 */ /* 0x020fe20000400000 */
[----:B------:R-:W-:Y:S02]  /*96a0*/  FSETP.GEU.AND P0, PT, R12, -126, PT ;  /* 0xc2fc00000c00780b */ /* 0x000fe40003f0e000 */
[----:B------:R-:W-:Y:S03]  /*96b0*/  FSETP.GEU.AND P4, PT, R13, -126, PT ;  /* 0xc2fc00000d00780b */ /* 0x000fe60003f8e000 */
[----:B------:R-:W-:Y:S01]  /*96c0*/  @!P5 FMUL R8, R8, 0.5 ;  /* 0x3f0000000808d820 */ /* 0x000fe20000400000 */
[----:B-1----:R-:W1:Y:S01]  /*96d0*/  LDS.128 R4, [R0+0x240a0] ;  /* 0x0240a00000047984 */ /* 0x002e620000000c00 */
[----:B------:R-:W-:Y:S01]  /*96e0*/  @!P2 FMUL R9, R9, 0.5 ;  /* 0x3f0000000909a820 */ /* 0x000fe20000400000 */
[----:B---3--:R-:W-:Y:S01]  /*96f0*/  @!P6 FMUL R113, R113, R113 ;  /* 0x000000717171e220 */ /* 0x008fe20000400000 */
[----:B------:R-:W2:Y:S01]  /*9700*/  MUFU.EX2 R24, R8 ;  /* 0x0000000800187308 */ /* 0x000ea20000000800 */
[----:B------:R-:W-:Y:S01]  /*9710*/  @!P3 FMUL R10, R10, 0.5 ;  /* 0x3f0000000a0ab820 */ /* 0x000fe20000400000 */
[----:B------:R-:W-:Y:S01]  /*9720*/  @!P1 FMUL R11, R11, 0.5 ;  /* 0x3f0000000b0b9820 */ /* 0x000fe20000400000 */
[----:B------:R-:W-:Y:S01]  /*9730*/  FSETP.GEU.AND P6, PT, R14, -126, PT ;  /* 0xc2fc00000e00780b */ /* 0x000fe20003fce000 */
[----:B------:R-:W-:Y:S02]  /*9740*/  @!P0 FMUL R12, R12, 0.5 ;  /* 0x3f0000000c0c8820 */ /* 0x000fe40000400000 */
[----:B------:R-:W-:Y:S04]  /*9750*/  @!P4 FMUL R13, R13, 0.5 ;  /* 0x3f0000000d0dc820 */ /* 0x000fe80000400000 */
[----:B------:R-:W3:Y:S10]  /*9760*/  MUFU.EX2 R111, R9 ;  /* 0x00000009006f7308 */ /* 0x000ef40000000800 */
[----:B------:R-:W4:Y:S01]  /*9770*/  MUFU.EX2 R100, R10 ;  /* 0x0000000a00647308 */ /* 0x000f220000000800 */
[----:B------:R-:W-:Y:S01]  /*9780*/  @!P6 FMUL R14, R14, 0.5 ;  /* 0x3f0000000e0ee820 */ /* 0x000fe20000400000 */
[----:B--2---:R-:W-:Y:S01]  /*9790*/  @!P5 FMUL R24, R24, R24 ;  /* 0x000000181818d220 */ /* 0x004fe20000400000 */
[----:B------:R-:W-:Y:S07]  /*97a0*/  FSETP.GEU.AND P5, PT, R15, -126, PT ;  /* 0xc2fc00000f00780b */ /* 0x000fee0003fae000 */
[----:B------:R2:W5:Y:S01]  /*97b0*/  MUFU.EX2 R101, R11 ;  /* 0x0000000b00657308 */ /* 0x0005620000000800 */
[----:B---3--:R-:W-:Y:S09]  /*97c0*/  @!P2 FMUL R111, R111, R111 ;  /* 0x0000006f6f6fa220 */ /* 0x008ff20000400000 */
[----:B------:R-:W3:Y:S01]  /*97d0*/  MUFU.EX2 R18, R12 ;  /* 0x0000000c00127308 */ /* 0x000ee20000000800 */
[----:B------:R-:W-:Y:S01]  /*97e0*/  @!P5 FMUL R15, R15, 0.5 ;  /* 0x3f0000000f0fd820 */ /* 0x000fe20000400000 */
[----:B----4-:R-:W-:Y:S01]  /*97f0*/  @!P3 FMUL R100, R100, R100 ;  /* 0x000000646464b220 */ /* 0x010fe20000400000 */
[C---:B-1----:R-:W-:Y:S02]  /*9800*/  FFMA2 R4, R3.reuse.F32, R36.F32x2.HI_LO, R4.F32x2.HI_LO ;  /* 0x0000002403047249 */ /* 0x042fe40000040004 */
[----:B------:R-:W-:Y:S05]  /*9810*/  FFMA2 R6, R3.F32, R38.F32x2.HI_LO, R6.F32x2.HI_LO ;  /* 0x0000002603067249 */ /* 0x000fea0000040006 */
[----:B------:R-:W1:Y:S01]  /*9820*/  MUFU.EX2 R19, R13 ;  /* 0x0000000d00137308 */ /* 0x000e620000000800 */
[----:B--2---:R-:W2:Y:S01]  /*9830*/  LDS.128 R8, [R0+0x240b0] ;  /* 0x0240b00000087984 */ /* 0x004ea20000000c00 */
[----:B------:R-:W-:Y:S01]  /*9840*/  FSETP.GEU.AND P2, PT, R4, -126, PT ;  /* 0xc2fc00000400780b */ /* 0x000fe20003f4e000 */
[----:B-----5:R-:W-:Y:S01]  /*9850*/  @!P1 FMUL R101, R101, R101 ;  /* 0x0000006565659220 */ /* 0x020fe20000400000 */
[----:B------:R-:W-:Y:S02]  /*9860*/  FSETP.GEU.AND P3, PT, R5, -126, PT ;  /* 0xc2fc00000500780b */ /* 0x000fe40003f6e000 */
[----:B------:R-:W-:Y:S04]  /*9870*/  FSETP.GEU.AND P1, PT, R6, -126, PT ;  /* 0xc2fc00000600780b */ /* 0x000fe80003f2e000 */
[----:B------:R-:W4:Y:S01]  /*9880*/  MUFU.EX2 R26, R14 ;  /* 0x0000000e001a7308 */ /* 0x000f220000000800 */
[----:B---3--:R-:W-:Y:S01]  /*9890*/  @!P0 FMUL R18, R18, R18 ;  /* 0x0000001212128220 */ /* 0x008fe20000400000 */
        /* <DEDUP_REMOVED lines=33> */
[----:B--2---:R-:W-:Y:S06]  /*9ab0*/  @!P0 FMUL R97, R97, R97 ;  /* 0x0000006161618220 */ /* 0x004fec0000400000 */
        /* <DEDUP_REMOVED lines=10> */
[----:B------:R-:W-:Y:S05]  /*9b60*/  FSETP.GEU.AND P4, PT, R15, -126, PT ;  /* 0xc2fc00000f00780b */ /* 0x000fea0003f8e000 */
        /* <DEDUP_REMOVED lines=22> */
[----:B------:R-:W-:Y:S03]  /*9cd0*/  F2FP.F16.F32.PACK_AB R50, R121, R120 ;  /* 0x000000787932723e */ /* 0x000fe600000000ff */
        /* <DEDUP_REMOVED lines=10> */
[----:B-1----:R-:W-:Y:S07]  /*9d80*/  @!P0 FMUL R88, R88, R88 ;  /* 0x0000005858588220 */ /* 0x002fee0000400000 */
[----:B------:R-:W1:Y:S01]  /*9d90*/  MUFU.EX2 R87, R5 ;  /* 0x0000000500577308 */ /* 0x000e620000000800 */
[----:B--2---:R-:W2:Y:S01]  /*9da0*/  LDS.128 R12, [R0+0x24130] ;  /* 0x02413000000c7984 */ /* 0x004ea20000000c00 */
[----:B-----5:R-:W-:Y:S05]  /*9db0*/  @!P4 FMUL R89, R89, R89 ;  /* 0x000000595959c220 */ /* 0x020fea0000400000 */
[----:B------:R-:W-:Y:S03]  /*9dc0*/  F2FP.F16.F32.PACK_AB R33, R89, R88 ;  /* 0x000000585921723e */ /* 0x000fe600000000ff */
[----:B------:R-:W5:Y:S01]  /*9dd0*/  MUFU.EX2 R84, R6 ;  /* 0x0000000600547308 */ /* 0x000f620000000800 */
[----:B----4-:R-:W-:Y:S01]  /*9de0*/  FFMA2 R8, R3.F32, R52.F32x2.HI_LO, R8.F32x2.HI_LO ;  /* 0x0000003403087249 */ /* 0x010fe20000040008 */
[----:B------:R-:W-:Y:S01]  /*9df0*/  F2FP.F16.F32.PACK_AB R52, R119, R118 ;  /* 0x000000767734723e */ /* 0x000fe200000000ff */
[----:B------:R-:W-:Y:S01]  /*9e00*/  FFMA2 R10, R3.F32, R54.F32x2.HI_LO, R10.F32x2.HI_LO ;  /* 0x00000036030a7249 */ /* 0x000fe2000004000a */
[----:B------:R-:W-:Y:S01]  /*9e10*/  F2FP.F16.F32.PACK_AB R53, R117, R116 ;  /* 0x000000747535723e */ /* 0x000fe200000000ff */
[----:B---3--:R-:W-:Y:S01]  /*9e20*/  @!P6 FMUL R86, R86, R86 ;  /* 0x000000565656e220 */ /* 0x008fe20000400000 */
        /* <DEDUP_REMOVED lines=9> */
[----:B------:R-:W-:Y:S01]  /*9ec0*/  @!P1 FMUL R8, R8, 0.5 ;  /* 0x3f00000008089820 */ /* 0x000fe20000400000 */
[----:B------:R-:W-:Y:S03]  /*9ed0*/  F2FP.F16.F32.PACK_AB R34, R87, R86 ;  /* 0x000000565722723e */ /* 0x000fe600000000ff */
[----:B------:R-:W-:Y:S01]  /*9ee0*/  @!P0 FMUL R9, R9, 0.5 ;  /* 0x3f00000009098820 */ /* 0x000fe20000400000 */
[----:B------:R-:W1:Y:S01]  /*9ef0*/  MUFU.EX2 R28, R8 ;  /* 0x00000008001c7308 */ /* 0x000e620000000800 */
[----:B------:R-:W-:Y:S01]  /*9f00*/  @!P4 FMUL R10, R10, 0.5 ;  /* 0x3f0000000a0ac820 */ /* 0x000fe20000400000 */
[----:B---3--:R-:W3:Y:S01]  /*9f10*/  LDS.128 R4, [R0+0x24180] ;  /* 0x0241800000047984 */ /* 0x008ee20000000c00 */
[----:B------:R-:W-:Y:S01]  /*9f20*/  @!P6 FMUL R11, R11, 0.5 ;  /* 0x3f0000000b0be820 */ /* 0x000fe20000400000 */
[----:B----4-:R-:W-:Y:S06]  /*9f30*/  @!P3 FMUL R85, R85, R85 ;  /* 0x000000555555b220 */ /* 0x010fec0000400000 */
[----:B------:R-:W4:Y:S01]  /*9f40*/  MUFU.EX2 R27, R9 ;  /* 0x00000009001b7308 */ /* 0x000f220000000800 */
[----:B------:R-:W-:Y:S01]  /*9f50*/  F2FP.F16.F32.PACK_AB R35, R85, R84 ;  /* 0x000000545523723e */ /* 0x000fe200000000ff */
[C---:B--2---:R-:W-:Y:S02]  /*9f60*/  FFMA2 R12, R3.reuse.F32, R56.F32x2.HI_LO, R12.F32x2.HI_LO ;  /* 0x00000038030c7249 */ /* 0x044fe4000004000c */
[----:B------:R-:W-:Y:S03]  /*9f70*/  FFMA2 R14, R3.F32, R58.F32x2.HI_LO, R14.F32x2.HI_LO ;  /* 0x0000003a030e7249 */ /* 0x000fe6000004000e */
[----:B------:R-:W-:Y:S03]  /*9f80*/  FSETP.GEU.AND P5, PT, R12, -126, PT ;  /* 0xc2fc00000c00780b */ /* 0x000fe60003fae000 */
[----:B------:R-:W2:Y:S01]  /*9f90*/  MUFU.EX2 R30, R10 ;  /* 0x0000000a001e7308 */ /* 0x000ea20000000800 */
[----:B------:R-:W-:Y:S01]  /*9fa0*/  FSETP.GEU.AND P2, PT, R13, -126, PT ;  /* 0xc2fc00000d00780b */ /* 0x000fe20003f4e000 */
[----:B-1----:R-:W-:Y:S01]  /*9fb0*/  @!P1 FMUL R28, R28, R28 ;  /* 0x0000001c1c1c9220 */ /* 0x002fe20000400000 */
[----:B------:R-:W-:Y:S02]  /*9fc0*/  FSETP.GEU.AND P3, PT, R14, -126, PT ;  /* 0xc2fc00000e00780b */ /* 0x000fe40003f6e000 */
[----:B------:R-:W-:Y:S05]  /*9fd0*/  FSETP.GEU.AND P1, PT, R15, -126, PT ;  /* 0xc2fc00000f00780b */ /* 0x000fea0003f2e000 */
        /* <DEDUP_REMOVED lines=10> */
[----:B-1----:R-:W1:Y:S01]  /*a080*/  LDS.128 R8, [R0+0x24190] ;  /* 0x0241900000087984 */ /* 0x002e620000000c00 */
[C---:B---3--:R-:W-:Y:S02]  /*a090*/  FFMA2 R4, R3.reuse.F32, R60.F32x2.HI_LO, R4.F32x2.HI_LO ;  /* 0x0000003c03047249 */ /* 0x048fe40000040004 */
[----:B------:R-:W-:Y:S02]  /*a0a0*/  IMAD.MOV.U32 R60, RZ, RZ, R30 ;  /* 0x000000ffff3c7224 */ /* 0x000fe400078e001e */
[----:B------:R-:W-:Y:S02]  /*a0b0*/  FFMA2 R6, R3.F32, R62.F32x2.HI_LO, R6.F32x2.HI_LO ;  /* 0x0000003e03067249 */ /* 0x000fe40000040006 */
[----:B------:R-:W-:Y:S02]  /*a0c0*/  IMAD.MOV.U32 R62, RZ, RZ, R28 ;  /* 0x000000ffff3e7224 */ /* 0x000fe400078e001c */
[----:B-----5:R-:W-:Y:S01]  /*a0d0*/  @!P6 FMUL R29, R29, R29 ;  /* 0x0000001d1d1de220 */ /* 0x020fe20000400000 */
[----:B------:R-:W-:Y:S01]  /*a0e0*/  FSETP.GEU.AND P0, PT, R4, -126, PT ;  /* 0xc2fc00000400780b */ /* 0x000fe20003f0e000 */
[----:B------:R-:W3:Y:S01]  /*a0f0*/  MUFU.EX2 R56, R14 ;  /* 0x0000000e00387308 */ /* 0x000ee20000000800 */
[----:B----4-:R-:W-:Y:S01]  /*a100*/  @!P5 FMUL R58, R58, R58 ;  /* 0x0000003a3a3ad220 */ /* 0x010fe20000400000 */
[----:B------:R-:W-:Y:S01]  /*a110*/  FSETP.GEU.AND P4, PT, R5, -126, PT ;  /* 0xc2fc00000500780b */ /* 0x000fe20003f8e000 */
[----:B------:R-:W-:Y:S01]  /*a120*/  IMAD.MOV.U32 R63, RZ, RZ, R27 ;  /* 0x000000ffff3f7224 */ /* 0x000fe200078e001b */
[----:B------:R-:W-:Y:S01]  /*a130*/  FSETP.GEU.AND P6, PT, R6, -126, PT ;  /* 0xc2fc00000600780b */ /* 0x000fe20003fce000 */
[----:B------:R-:W-:Y:S01]  /*a140*/  IMAD.MOV.U32 R61, RZ, RZ, R29 ;  /* 0x000000ffff3d7224 */ /* 0x000fe200078e001d */
[----:B------:R-:W-:Y:S04]  /*a150*/  FSETP.GEU.AND P5, PT, R7, -126, PT ;  /* 0xc2fc00000700780b */ /* 0x000fe80003fae000 */
[----:B------:R4:W5:Y:S01]  /*a160*/  MUFU.EX2 R57, R15 ;  /* 0x0000000f00397308 */ /* 0x0009620000000800 */
[----:B--2---:R-:W-:Y:S01]  /*a170*/  @!P2 FMUL R59, R59, R59 ;  /* 0x0000003b3b3ba220 */ /* 0x004fe20000400000 */
[----:B------:R-:W-:Y:S01]  /*a180*/  F2FP.F16.F32.PACK_AB R37, R29, R30 ;  /* 0x0000001e1d25723e */ /* 0x000fe200000000ff */
[----:B------:R-:W-:Y:S03]  /*a190*/  @!P0 FMUL R4, R4, 0.5 ;  /* 0x3f00000004048820 */ /* 0x000fe60000400000 */
[----:B------:R-:W-:Y:S01]  /*a1a0*/  F2FP.F16.F32.PACK_AB R38, R59, R58 ;  /* 0x0000003a3b26723e */ /* 0x000fe200000000ff */
[----:B------:R-:W-:Y:S03]  /*a1b0*/  @!P4 FMUL R5, R5, 0.5 ;  /* 0x3f0000000505c820 */ /* 0x000fe60000400000 */
[----:B------:R-:W2:Y:S01]  /*a1c0*/  MUFU.EX2 R102, R4 ;  /* 0x0000000400667308 */ /* 0x000ea20000000800 */
[----:B------:R-:W-:Y:S01]  /*a1d0*/  @!P6 FMUL R6, R6, 0.5 ;  /* 0x3f0000000606e820 */ /* 0x000fe20000400000 */
[----:B---3--:R-:W-:Y:S01]  /*a1e0*/  @!P3 FMUL R56, R56, R56 ;  /* 0x000000383838b220 */ /* 0x008fe20000400000 */
[----:B------:R-:W-:Y:S07]  /*a1f0*/  @!P5 FMUL R7, R7, 0.5 ;  /* 0x3f0000000707d820 */ /* 0x000fee0000400000 */
[----:B------:R-:W3:Y:S01]  /*a200*/  MUFU.EX2 R31, R5 ;  /* 0x00000005001f7308 */ /* 0x000ee20000000800 */
[----:B----4-:R-:W4:Y:S01]  /*a210*/  LDS.128 R12, [R0+0x241a0] ;  /* 0x0241a000000c7984 */ /* 0x010f220000000c00 */
[----:B-----5:R-:W-:Y:S05]  /*a220*/  @!P1 FMUL R57, R57, R57 ;  /* 0x0000003939399220 */ /* 0x020fea0000400000 */
[----:B------:R-:W-:Y:S03]  /*a230*/  F2FP.F16.F32.PACK_AB R39, R57, R56 ;  /* 0x000000383927723e */ /* 0x000fe600000000ff */
[----:B------:R-:W-:Y:S01]  /*a240*/  MUFU.EX2 R83, R6 ;  /* 0x0000000600537308 */ /* 0x000fe20000000800 */
[C---:B-1----:R-:W-:Y:S02]  /*a250*/  FFMA2 R8, R3.reuse.F32, R64.F32x2.HI_LO, R8.F32x2.HI_LO ;  /* 0x0000004003087249 */ /* 0x042fe40000040008 */
[----:B------:R-:W-:Y:S02]  /*a260*/  FFMA2 R10, R3.F32, R66.F32x2.HI_LO, R10.F32x2.HI_LO ;  /* 0x00000042030a7249 */ /* 0x000fe4000004000a */
[----:B--2---:R-:W-:Y:S01]  /*a270*/  @!P0 FMUL R102, R102, R102 ;  /* 0x0000006666668220 */ /* 0x004fe20000400000 */
[----:B------:R-:W-:Y:S04]  /*a280*/  FSETP.GEU.AND P3, PT, R9, -126, PT ;  /* 0xc2fc00000900780b */ /* 0x000fe80003f6e000 */
[----:B------:R1:W2:Y:S01]  /*a290*/  MUFU.EX2 R81, R7 ;  /* 0x0000000700517308 */ /* 0x0002a20000000800 */
[----:B------:R-:W-:Y:S01]  /*a2a0*/  FSETP.GEU.AND P2, PT, R8, -126, PT ;  /* 0xc2fc00000800780b */ /* 0x000fe20003f4e000 */
[----:B---3--:R-:W-:Y:S01]  /*a2b0*/  @!P4 FMUL R31, R31, R31 ;  /* 0x0000001f1f1fc220 */ /* 0x008fe20000400000 */
[----:B------:R-:W-:Y:S01]  /*a2c0*/  FSETP.GEU.AND P1, PT, R10, -126, PT ;  /* 0xc2fc00000a00780b */ /* 0x000fe20003f2e000 */
[----:B------:R-:W-:Y:S01]  /*a2d0*/  IMAD.MOV.U32 R64, RZ, RZ, R102 ;  /* 0x000000ffff407224 */ /* 0x000fe200078e0066 */
[----:B------:R-:W-:Y:S01]  /*a2e0*/  FSETP.GEU.AND P0, PT, R11, -126, PT ;  /* 0xc2fc00000b00780b */ /* 0x000fe20003f0e000 */
[----:B------:R-:W-:Y:S03]  /*a2f0*/  IMAD.MOV.U32 R65, RZ, RZ, R31 ;  /* 0x000000ffff417224 */ /* 0x000fe600078e001f */
[----:B------:R-:W-:Y:S05]  /*a300*/  @!P3 FMUL R9, R9, 0.5 ;  /* 0x3f0000000909b820 */ /* 0x000fea0000400000 */
[----:B------:R-:W-:Y:S02]  /*a310*/  @!P2 FMUL R8, R8, 0.5 ;  /* 0x3f0000000808a820 */ /* 0x000fe40000400000 */
[----:B------:R-:W-:Y:S01]  /*a320*/  @!P1 FMUL R10, R10, 0.5 ;  /* 0x3f0000000a0a9820 */ /* 0x000fe20000400000 */
[----:B------:R-:W3:Y:S01]  /*a330*/  MUFU.EX2 R9, R9 ;  /* 0x0000000900097308 */ /* 0x000ee20000000800 */
[----:B-1----:R1:W5:Y:S01]  /*a340*/  LDS.128 R4, [R0+0x241b0] ;  /* 0x0241b00000047984 */ /* 0x0023620000000c00 */
[----:B------:R-:W-:Y:S01]  /*a350*/  NOP ;  /* 0x0000000000007918 */ /* 0x000fe20000000000 */
[----:B--2---:R-:W-:Y:S02]  /*a360*/  IMAD.MOV.U32 R67, RZ, RZ, R81 ;  /* 0x000000ffff437224 */ /* 0x004fe400078e0051 */
[----:B------:R-:W-:Y:S02]  /*a370*/  @!P0 FMUL R11, R11, 0.5 ;  /* 0x3f0000000b0b8820 */ /* 0x000fe40000400000 */
[----:B------:R-:W-:Y:S03]  /*a380*/  @!P5 FMUL R67, R67, R67 ;  /* 0x000000434343d220 */ /* 0x000fe60000400000 */
[----:B------:R-:W2:Y:S01]  /*a390*/  MUFU.EX2 R8, R8 ;  /* 0x0000000800087308 */ /* 0x000ea20000000800 */
[C---:B----4-:R-:W-:Y:S01]  /*a3a0*/  FFMA2 R12, R3.reuse.F32, R68.F32x2.HI_LO, R12.F32x2.HI_LO ;  /* 0x00000044030c7249 */ /* 0x050fe2000004000c */
[----:B------:R-:W-:Y:S01]  /*a3b0*/  BAR.SYNC.DEFER_BLOCKING 0x3, 0x100 ;  /* 0x00c4000000007b1d */ /* 0x000fe20000010000 */
[----:B------:R-:W-:Y:S03]  /*a3c0*/  FFMA2 R14, R3.F32, R70.F32x2.HI_LO, R14.F32x2.HI_LO ;  /* 0x00000046030e7249 */ /* 0x000fe6000004000e */
[----:B------:R-:W-:Y:S04]  /*a3d0*/  FSETP.GEU.AND P4, PT, R12, -126, PT ;  /* 0xc2fc00000c00780b */ /* 0x000fe80003f8e000 */
[----:B------:R-:W4:Y:S01]  /*a3e0*/  MUFU.EX2 R82, R10 ;  /* 0x0000000a00527308 */ /* 0x000f220000000800 */
[----:B---3--:R-:W-:Y:S01]  /*a3f0*/  @!P3 FMUL R9, R9, R9 ;  /* 0x000000090909b220 */ /* 0x008fe20000400000 */
[----:B------:R-:W-:Y:S03]  /*a400*/  FSETP.GEU.AND P5, PT, R14, -126, PT ;  /* 0xc2fc00000e00780b */ /* 0x000fe60003fae000 */
[----:B------:R-:W-:Y:S02]  /*a410*/  IMAD.MOV.U32 R69, RZ, RZ, R9 ;  /* 0x000000ffff457224 */ /* 0x000fe400078e0009 */
[----:B-1----:R-:W-:Y:S02]  /*a420*/  IMAD.MOV.U32 R0, RZ, RZ, R83 ;  /* 0x000000ffff007224 */ /* 0x002fe400078e0053 */
[----:B--2---:R-:W-:Y:S01]  /*a430*/  @!P2 FMUL R8, R8, R8 ;  /* 0x000000080808a220 */ /* 0x004fe20000400000 */
[----:B------:R-:W1:Y:S01]  /*a440*/  MUFU.EX2 R83, R11 ;  /* 0x0000000b00537308 */ /* 0x000e620000000800 */
[----:B------:R-:W-:Y:S01]  /*a450*/  @!P4 FMUL R12, R12, 0.5 ;  /* 0x3f0000000c0cc820 */ /* 0x000fe20000400000 */
[----:B------:R-:W-:Y:S01]  /*a460*/  @!P6 FMUL R0, R0, R0 ;  /* 0x000000000000e220 */ /* 0x000fe20000400000 */
[----:B------:R-:W-:Y:S01]  /*a470*/  FSETP.GEU.AND P6, PT, R13, -126, PT ;  /* 0xc2fc00000d00780b */ /* 0x000fe20003fce000 */
[----:B------:R-:W-:Y:S01]  /*a480*/  IMAD.MOV.U32 R68, RZ, RZ, R8 ;  /* 0x000000ffff447224 */ /* 0x000fe200078e0008 */
[----:B------:R-:W-:Y:S01]  /*a490*/  FSETP.GEU.AND P2, PT, R15, -126, PT ;  /* 0xc2fc00000f00780b */ /* 0x000fe20003f4e000 */
[----:B------:R-:W-:Y:S01]  /*a4a0*/  @!P5 FMUL R14, R14, 0.5 ;  /* 0x3f0000000e0ed820 */ /* 0x000fe20000400000 */
[----:B----4-:R-:W-:Y:S03]  /*a4b0*/  @!P1 FMUL R82, R82, R82 ;  /* 0x0000005252529220 */ /* 0x010fe60000400000 */
[----:B------:R-:W2:Y:S01]  /*a4c0*/  MUFU.EX2 R80, R12 ;  /* 0x0000000c00507308 */ /* 0x000ea20000000800 */
[----:B------:R-:W-:Y:S02]  /*a4d0*/  IMAD.MOV.U32 R66, RZ, RZ, R0 ;  /* 0x000000ffff427224 */ /* 0x000fe400078e0000 */
[----:B-----5:R-:W-:Y:S07]  /*a4e0*/  FFMA2 R4, R3.F32, R16.F32x2.HI_LO, R4.F32x2.HI_LO ;  /* 0x0000001003047249 */ /* 0x020fee0000040004 */
[----:B------:R-:W3:Y:S01]  /*a4f0*/  MUFU.EX2 R78, R14 ;  /* 0x0000000e004e7308 */ /* 0x000ee20000000800 */
[----:B------:R-:W-:Y:S01]  /*a500*/  @!P6 FMUL R13, R13, 0.5 ;  /* 0x3f0000000d0de820 */ /* 0x000fe20000400000 */
[----:B------:R-:W-:Y:S02]  /*a510*/  FFMA2 R6, R3.F32, R72.F32x2.HI_LO, R6.F32x2.HI_LO ;  /* 0x0000004803067249 */ /* 0x000fe40000040006 */
[----:B------:R-:W-:Y:S01]  /*a520*/  IMAD.MOV.U32 R16, RZ, RZ, R26 ;  /* 0x000000ffff107224 */ /* 0x000fe200078e001a */
[----:B------:R-:W-:Y:S01]  /*a530*/  FSETP.GEU.AND P3, PT, R4, -126, PT ;  /* 0xc2fc00000400780b */ /* 0x000fe20003f6e000 */
[----:B------:R-:W-:Y:S01]  /*a540*/  @!P2 FMUL R15, R15, 0.5 ;  /* 0x3f0000000f0fa820 */ /* 0x000fe20000400000 */
[----:B------:R-:W-:Y:S01]  /*a550*/  FSETP.GEU.AND P1, PT, R5, -126, PT ;  /* 0xc2fc00000500780b */ /* 0x000fe20003f2e000 */
[----:B-1----:R-:W-:Y:S02]  /*a560*/  @!P0 FMUL R83, R83, R83 ;  /* 0x0000005353538220 */ /* 0x002fe40000400000 */
[----:B------:R-:W1:Y:S01]  /*a570*/  MUFU.EX2 R81, R13 ;  /* 0x0000000d00517308 */ /* 0x000e620000000800 */
[----:B--2---:R-:W-:Y:S01]  /*a580*/  @!P4 FMUL R80, R80, R80 ;  /* 0x000000505050c220 */ /* 0x004fe20000400000 */
[----:B------:R-:W-:Y:S01]  /*a590*/  FSETP.GEU.AND P4, PT, R6, -126, PT ;  /* 0xc2fc00000600780b */ /* 0x000fe20003f8e000 */
[----:B------:R-:W-:Y:S01]  /*a5a0*/  IMAD.MOV.U32 R17, RZ, RZ, R25 ;  /* 0x000000ffff117224 */ /* 0x000fe200078e0019 */
[----:B------:R-:W-:Y:S01]  /*a5b0*/  ISETP.NE.AND P0, PT, R110, R75, PT ;  /* 0x0000004b6e00720c */ /* 0x000fe20003f05270 */
[----:B------:R-:W-:Y:S01]  /*a5c0*/  IMAD.MOV.U32 R110, RZ, RZ, R24 ;  /* 0x000000ffff6e7224 */ /* 0x000fe200078e0018 */
[----:B------:R-:W-:Y:S04]  /*a5d0*/  F2FP.F16.F32.PACK_AB R24, R31, R102 ;  /* 0x000000661f18723e */ /* 0x000fe800000000ff */
[----:B------:R-:W2:Y:S01]  /*a5e0*/  MUFU.EX2 R79, R15 ;  /* 0x0000000f004f7308 */ /* 0x000ea20000000800 */
[----:B------:R-:W-:Y:S01]  /*a5f0*/  @!P3 FMUL R4, R4, 0.5 ;  /* 0x3f0000000404b820 */ /* 0x000fe20000400000 */
[----:B---3--:R-:W-:Y:S01]  /*a600*/  @!P5 FMUL R78, R78, R78 ;  /* 0x0000004e4e4ed220 */ /* 0x008fe20000400000 */
[----:B------:R-:W-:Y:S01]  /*a610*/  @!P1 FMUL R5, R5, 0.5 ;  /* 0x3f00000005059820 */ /* 0x000fe20000400000 */
[----:B------:R-:W-:Y:S02]  /*a620*/  F2FP.F16.F32.PACK_AB R25, R67, R0 ;  /* 0x000000004319723e */ /* 0x000fe400000000ff */
[----:B------:R-:W-:Y:S01]  /*a630*/  F2FP.F16.F32.PACK_AB R26, R9, R8 ;  /* 0x00000008091a723e */ /* 0x000fe200000000ff */
[----:B------:R-:W-:Y:S03]  /*a640*/  @!P4 FMUL R6, R6, 0.5 ;  /* 0x3f0000000606c820 */ /* 0x000fe60000400000 */
[----:B------:R-:W3:Y:S01]  /*a650*/  MUFU.EX2 R4, R4 ;  /* 0x0000000400047308 */ /* 0x000ee20000000800 */
[----:B-1----:R-:W-:Y:S01]  /*a660*/  @!P6 FMUL R81, R81, R81 ;  /* 0x000000515151e220 */ /* 0x002fe20000400000 */
[----:B------:R-:W-:Y:S02]  /*a670*/  FSETP.GEU.AND P6, PT, R7, -126, PT ;  /* 0xc2fc00000700780b */ /* 0x000fe40003fce000 */
[----:B------:R-:W-:Y:S02]  /*a680*/  F2FP.F16.F32.PACK_AB R27, R83, R82 ;  /* 0x00000052531b723e */ /* 0x000fe400000000ff */
[----:B------:R-:W-:Y:S04]  /*a690*/  F2FP.F16.F32.PACK_AB R28, R81, R80 ;  /* 0x00000050511c723e */ /* 0x000fe800000000ff */
[----:B------:R-:W1:Y:S01]  /*a6a0*/  MUFU.EX2 R73, R5 ;  /* 0x0000000500497308 */ /* 0x000e620000000800 */
[----:B--2---:R-:W-:Y:S05]  /*a6b0*/  @!P2 FMUL R79, R79, R79 ;  /* 0x0000004f4f4fa220 */ /* 0x004fea0000400000 */
[----:B------:R-:W-:Y:S01]  /*a6c0*/  F2FP.F16.F32.PACK_AB R29, R79, R78 ;  /* 0x0000004e4f1d723e */ /* 0x000fe200000000ff */
[----:B------:R-:W-:Y:S03]  /*a6d0*/  @!P6 FMUL R7, R7, 0.5 ;  /* 0x3f0000000707e820 */ /* 0x000fe60000400000 */
[----:B------:R-:W2:Y:S01]  /*a6e0*/  MUFU.EX2 R70, R6 ;  /* 0x0000000600467308 */ /* 0x000ea20000000800 */
[----:B---3--:R-:W-:Y:S04]  /*a6f0*/  @!P3 FMUL R4, R4, R4 ;  /* 0x000000040404b220 */ /* 0x008fe80000400000 */
[----:B------:R-:W-:Y:S05]  /*a700*/  IMAD.MOV.U32 R72, RZ, RZ, R4 ;  /* 0x000000ffff487224 */ /* 0x000fea00078e0004 */
[----:B------:R-:W3:Y:S01]  /*a710*/  MUFU.EX2 R71, R7 ;  /* 0x0000000700477308 */ /* 0x000ee20000000800 */
[----:B-1----:R-:W-:Y:S05]  /*a720*/  @!P1 FMUL R73, R73, R73 ;  /* 0x0000004949499220 */ /* 0x002fea0000400000 */
[----:B------:R-:W-:Y:S01]  /*a730*/  F2FP.F16.F32.PACK_AB R30, R73, R4 ;  /* 0x00000004491e723e */ /* 0x000fe200000000ff */
[----:B--2---:R-:W-:Y:S01]  /*a740*/  @!P4 FMUL R70, R70, R70 ;  /* 0x000000464646c220 */ /* 0x004fe20000400000 */
        /* <DEDUP_REMOVED lines=19> */
.L_x_3854:
        /* <DEDUP_REMOVED lines=30> */
.L_x_3855:
        /* <DEDUP_REMOVED lines=26> */
.L_x_3856:
        /* <DEDUP_REMOVED lines=23> */
.L_x_3857:
[----:B------:R-:W-:Y:S05]  /*ad70*/  WARPSYNC.ALL ;  /* 0x0000000000007948 */ /* 0x000fea0003800000 */
[----:B------:R-:W-:Y:S11]  /*ad80*/  R2UR UR4, R75 ;  /* 0x000000004b0472ca */ /* 0x000ff600000e0000 */
[----:B------:R-:W-:Y:S02]  /*ad90*/  @!UPT UIADD3 URZ, UPT, UPT, URZ, URZ, URZ ;  /* 0x000000fffffff290 */ /* 0x000fe4000fffe0ff */
[----:B------:R3:W-:Y:S01]  /*ada0*/  STTM.x8 tmem[UR4+0x30], R24 ;  /* 0x00003018000079ed */ /* 0x0007e200081c0004 */
[----:B------:R-:W-:Y:S05]  /*adb0*/  BRA `(.L_x_3858) ;  /* 0x0000001c003c7947 */ /* 0x000fea0003800000 */
.L_x_3853:
[--C-:B------:R-:W-:Y:S01]  /*adc0*/  SHF.R.U32.HI R3, RZ, 0x1, R2.reuse ;  /* 0x00000001ff037819 */ /* 0x100fe20000011602 */
[----:B------:R-:W-:Y:S05]  /*add0*/  WARPSYNC.ALL ;  /* 0x0000000000007948 */ /* 0x000fea0003800000 */
[----:B------:R-:W-:Y:S02]  /*ade0*/  LOP3.LUT R3, R3, 0x40, RZ, 0xc0, !PT ;  /* 0x0000004003037812 */ /* 0x000fe400078ec0ff */
[C---:B------:R-:W-:Y:S02]  /*adf0*/  R2UR UR4, R75.reuse ;  /* 0x000000004b0472ca */ /* 0x040fe400000e0000 */
[----:B------:R-:W-:Y:S02]  /*ae00*/  IADD3 R0, PT, PT, R0, R3, RZ ;  /* 0x0000000300007210 */ /* 0x000fe40007ffe0ff */
[----:B------:R-:W2:Y:S01]  /*ae10*/  LDC R3, c[0x0][0x470] ;  /* 0x00011c00ff037b82 */ /* 0x000ea20000000800 */
[----:B------:R-:W-:Y:S02]  /*ae20*/  LOP3.LUT R36, R36, 0x160, RZ, 0xfc, !PT ;  /* 0x0000016024247812 */ /* 0x000fe400078efcff */
[----:B------:R-:W3:Y:S01]  /*ae30*/  LDS.128 R4, [R0+0x24000] ;  /* 0x0240000000047984 */ /* 0x000ee20000000c00 */
[----:B------:R-:W-:Y:S04]  /*ae40*/  SHF.R.U32.HI R76, RZ, 0x4, R2 ;  /* 0x00000004ff4c7819 */ /* 0x000fe80000011602 */
[----:B------:R-:W-:Y:S01]  /*ae50*/  LOP3.LUT R76, R76, 0x8, RZ, 0xc0, !PT ;  /* 0x000000084c4c7812 */ /* 0x000fe200078ec0ff */
[----:B------:R-:W3:Y:S02]  /*ae60*/  LDTM.x16 R16, tmem[UR4] ;  /* 0x00000004001079ee */ /* 0x000ee40008240000 */
[----:B------:R-:W4:Y:S01]  /*ae70*/  LDS.128 R8, [R0+0x24010] ;  /* 0x0240100000087984 */ /* 0x000f220000000c00 */
[----:B------:R-:W-:Y:S02]  /*ae80*/  R2UR UR4, R34 ;  /* 0x00000000220472ca */ /* 0x000fe400000e0000 */
[----:B------:R-:W-:Y:S04]  /*ae90*/  IADD3 R75, PT, PT, R75, -R76, RZ ;  /* 0x8000004c4b4b7210 */ /* 0x000fe80007ffe0ff */
[----:B------:R-:W-:Y:S01]  /*aea0*/  SHF.R.U32.HI R75, RZ, 0x15, R75 ;  /* 0x00000015ff4b7819 */ /* 0x000fe2000001164b */
[----:B-1----:R-:W1:Y:S01]  /*aeb0*/  LDS.128 R12, [R0+0x24020] ;  /* 0x02402000000c7984 */ /* 0x002e620000000c00 */
        /* <DEDUP_REMOVED lines=25> */
[----:B------:R-:W-:Y:S08]  /*b050*/  FSETP.GEU.AND P2, PT, R11, -126, PT ;  /* 0xc2fc00000b00780b */ /* 0x000ff00003f4e000 */
        /* <DEDUP_REMOVED lines=17> */
[----:B------:R-:W-:Y:S06]  /*b170*/  F2FP.F16.F32.PACK_AB R49, R123, R122 ;  /* 0x0000007a7b31723e */ /* 0x000fec00000000ff */
[----:B------:R2:W5:Y:S01]  /*b180*/  MUFU.EX2 R38, R11 ;  /* 0x0000000b00267308 */ /* 0x0005620000000800 */
[----:B------:R-:W-:Y:S01]  /*b190*/  @!P5 FMUL R32, R32, 0.5 ;  /* 0x3f0000002020d820 */ /* 0x000fe20000400000 */
[----:B---3--:R-:W-:Y:S03]  /*b1a0*/  @!P3 FMUL R121, R121, R121 ;  /* 0x000000797979b220 */ /* 0x008fe60000400000 */
[----:B------:R-:W-:Y:S05]  /*b1b0*/  @!P4 FMUL R33, R33, 0.5 ;  /* 0x3f0000002121c820 */ /* 0x000fea0000400000 */
[----:B------:R-:W3:Y:S01]  /*b1c0*/  MUFU.EX2 R118, R12 ;  /* 0x0000000c00767308 */ /* 0x000ee20000000800 */
[----:B----4-:R-:W-:Y:S01]  /*b1d0*/  @!P0 FMUL R39, R39, R39 ;  /* 0x0000002727278220 */ /* 0x010fe20000400000 */
[----:B------:R-:W-:Y:S08]  /*b1e0*/  F2FP.F16.F32.PACK_AB R50, R121, R120 ;  /* 0x000000787932723e */ /* 0x000ff000000000ff */
[----:B------:R-:W4:Y:S01]  /*b1f0*/  MUFU.EX2 R119, R13 ;  /* 0x0000000d00777308 */ /* 0x000f220000000800 */
[----:B--2---:R-:W2:Y:S01]  /*b200*/  LDS.128 R8, [R0+0x24080] ;  /* 0x0240800000087984 */ /* 0x004ea20000000c00 */
[----:B-----5:R-:W-:Y:S05]  /*b210*/  @!P2 FMUL R38, R38, R38 ;  /* 0x000000262626a220 */ /* 0x020fea0000400000 */
[----:B------:R-:W-:Y:S03]  /*b220*/  F2FP.F16.F32.PACK_AB R51, R38, R39 ;  /* 0x000000272633723e */ /* 0x000fe600000000ff */
[----:B------:R-:W5:Y:S01]  /*b230*/  MUFU.EX2 R116, R32 ;  /* 0x0000002000747308 */ /* 0x000f620000000800 */
        /* <DEDUP_REMOVED lines=8> */
[----:B------:R-:W-:Y:S01]  /*b2c0*/  FSETP.GEU.AND P2, PT, R6, -126, PT ;  /* 0xc2fc00000600780b */ /* 0x000fe20003f4e000 */
[----:B------:R-:W2:Y:S01]  /*b2d0*/  LDTM.x16 R12, tmem[UR4] ;  /* 0x00000004000c79ee */ /* 0x000ea20008240000 */
[----:B------:R-:W-:Y:S02]  /*b2e0*/  R2UR UR4, R37 ;  /* 0x00000000250472ca */ /* 0x000fe400000e0000 */
[----:B------:R-:W-:Y:S01]  /*b2f0*/  FSETP.GEU.AND P1, PT, R7, -126, PT ;  /* 0xc2fc00000700780b */ /* 0x000fe20003f2e000 */
[----:B-----5:R-:W-:Y:S01]  /*b300*/  @!P5 FMUL R116, R116, R116 ;  /* 0x000000747474d220 */ /* 0x020fe20000400000 */
[----:B------:R-:W-:Y:S01]  /*b310*/  F2FP.F16.F32.PACK_AB R52, R119, R118 ;  /* 0x000000767734723e */ /* 0x000fe200000000ff */
[----:B------:R-:W-:Y:S04]  /*b320*/  @!P3 FMUL R4, R4, 0.5 ;  /* 0x3f0000000404b820 */ /* 0x000fe80000400000 */
[----:B------:R-:W-:Y:S01]  /*b330*/  @!P0 FMUL R5, R5, 0.5 ;  /* 0x3f00000005058820 */ /* 0x000fe20000400000 */
[----:B------:R-:W4:Y:S01]  /*b340*/  MUFU.EX2 R114, R4 ;  /* 0x0000000400727308 */ /* 0x000f220000000800 */
[----:B------:R-:W-:Y:S01]  /*b350*/  @!P2 FMUL R6, R6, 0.5 ;  /* 0x3f0000000606a820 */ /* 0x000fe20000400000 */
[----:B---3--:R-:W-:Y:S01]  /*b360*/  LDS.128 R32, [R0+0x240b0] ;  /* 0x0240b00000207984 */ /* 0x008fe20000000c00 */
[----:B------:R-:W-:Y:S02]  /*b370*/  @!P4 FMUL R117, R117, R117 ;  /* 0x000000757575c220 */ /* 0x000fe40000400000 */
[----:B------:R-:W-:Y:S05]  /*b380*/  @!P1 FMUL R7, R7, 0.5 ;  /* 0x3f00000007079820 */ /* 0x000fea0000400000 */
[----:B------:R-:W3:Y:S01]  /*b390*/  MUFU.EX2 R115, R5 ;  /* 0x0000000500737308 */ /* 0x000ee20000000800 */
[----:B------:R-:W-:Y:S01]  /*b3a0*/  F2FP.F16.F32.PACK_AB R53, R117, R116 ;  /* 0x000000747535723e */ /* 0x000fe200000000ff */
        /* <DEDUP_REMOVED lines=13> */
[----:B------:R-:W-:Y:S01]  /*b480*/  @!P6 FMUL R8, R8, 0.5 ;  /* 0x3f0000000808e820 */ /* 0x000fe20000400000 */
[----:B--2---:R-:W-:Y:S01]  /*b490*/  @!P2 FMUL R112, R112, R112 ;  /* 0x000000707070a220 */ /* 0x004fe20000400000 */
[----:B------:R-:W-:Y:S01]  /*b4a0*/  @!P5 FMUL R9, R9, 0.5 ;  /* 0x3f0000000909d820 */ /* 0x000fe20000400000 */
[----:B------:R-:W-:Y:S02]  /*b4b0*/  FSETP.GEU.AND P2, PT, R29, -126, PT ;  /* 0xc2fc00001d00780b */ /* 0x000fe40003f4e000 */
[----:B------:R-:W2:Y:S01]  /*b4c0*/  MUFU.EX2 R40, R8 ;  /* 0x0000000800287308 */ /* 0x000ea20000000800 */
[----:B------:R-:W-:Y:S01]  /*b4d0*/  @!P4 FMUL R10, R10, 0.5 ;  /* 0x3f0000000a0ac820 */ /* 0x000fe20000400000 */
[----:B------:R-:W-:Y:S03]  /*b4e0*/  F2FP.F16.F32.PACK_AB R54, R115, R114 ;  /* 0x000000727336723e */ /* 0x000fe600000000ff */
[----:B------:R-:W-:Y:S01]  /*b4f0*/  @!P3 FMUL R11, R11, 0.5 ;  /* 0x3f0000000b0bb820 */ /* 0x000fe20000400000 */
[----:B-1----:R-:W1:Y:S01]  /*b500*/  LDS.128 R4, [R0+0x240a0] ;  /* 0x0240a00000047984 */ /* 0x002e620000000c00 */
[----:B------:R-:W-:Y:S01]  /*b510*/  @!P0 FMUL R28, R28, 0.5 ;  /* 0x3f0000001c1c8820 */ /* 0x000fe20000400000 */
[----:B----4-:R-:W-:Y:S02]  /*b520*/  @!P1 FMUL R113, R113, R113 ;  /* 0x0000007171719220 */ /* 0x010fe40000400000 */
[----:B------:R-:W3:Y:S01]  /*b530*/  MUFU.EX2 R111, R9 ;  /* 0x00000009006f7308 */ /* 0x000ee20000000800 */
[----:B------:R-:W-:Y:S01]  /*b540*/  FSETP.GEU.AND P1, PT, R30, -126, PT ;  /* 0xc2fc00001e00780b */ /* 0x000fe20003f2e000 */
[----:B------:R-:W-:Y:S01]  /*b550*/  @!P2 FMUL R29, R29, 0.5 ;  /* 0x3f0000001d1da820 */ /* 0x000fe20000400000 */
[----:B------:R-:W-:Y:S07]  /*b560*/  F2FP.F16.F32.PACK_AB R55, R113, R112 ;  /* 0x000000707137723e */ /* 0x000fee00000000ff */
[----:B------:R-:W4:Y:S01]  /*b570*/  MUFU.EX2 R42, R28 ;  /* 0x0000001c002a7308 */ /* 0x000f220000000800 */
[----:B--2---:R-:W-:Y:S01]  /*b580*/  @!P6 FMUL R40, R40, R40 ;  /* 0x000000282828e220 */ /* 0x004fe20000400000 */
[----:B------:R-:W-:Y:S02]  /*b590*/  FSETP.GEU.AND P6, PT, R31, -126, PT ;  /* 0xc2fc00001f00780b */ /* 0x000fe40003fce000 */
[----:B------:R-:W-:Y:S06]  /*b5a0*/  @!P1 FMUL R30, R30, 0.5 ;  /* 0x3f0000001e1e9820 */ /* 0x000fec0000400000 */
[----:B------:R-:W2:Y:S01]  /*b5b0*/  MUFU.EX2 R43, R29 ;  /* 0x0000001d002b7308 */ /* 0x000ea20000000800 */
[----:B---3--:R-:W-:Y:S04]  /*b5c0*/  @!P5 FMUL R111, R111, R111 ;  /* 0x0000006f6f6fd220 */ /* 0x008fe80000400000 */
[----:B------:R-:W-:Y:S05]  /*b5d0*/  @!P6 FMUL R31, R31, 0.5 ;  /* 0x3f0000001f1fe820 */ /* 0x000fea0000400000 */
[----:B------:R-:W3:Y:S01]  /*b5e0*/  MUFU.EX2 R45, R30 ;  /* 0x0000001e002d7308 */ /* 0x000ee20000000800 */
[----:B----4-:R-:W-:Y:S09]  /*b5f0*/  @!P0 FMUL R42, R42, R42 ;  /* 0x0000002a2a2a8220 */ /* 0x010ff20000400000 */
[----:B------:R-:W4:Y:S01]  /*b600*/  MUFU.EX2 R44, R31 ;  /* 0x0000001f002c7308 */ /* 0x000f220000000800 */
[----:B--2---:R-:W-:Y:S01]  /*b610*/  @!P2 FMUL R43, R43, R43 ;  /* 0x0000002b2b2ba220 */ /* 0x004fe20000400000 */
[C---:B-1----:R-:W-:Y:S02]  /*b620*/  FFMA2 R4, R3.reuse.F32, R20.F32x2.HI_LO, R4.F32x2.HI_LO ;  /* 0x0000001403047249 */ /* 0x042fe40000040004 */
[C---:B------:R-:W-:Y:S06]  /*b630*/  FFMA2 R6, R3.reuse.F32, R22.F32x2.HI_LO, R6.F32x2.HI_LO ;  /* 0x0000001603067249 */ /* 0x040fec0000040006 */
[----:B------:R-:W1:Y:S01]  /*b640*/  MUFU.EX2 R100, R10 ;  /* 0x0000000a00647308 */ /* 0x000e620000000800 */
[C---:B------:R-:W-:Y:S01]  /*b650*/  FFMA2 R32, R3.reuse.F32, R24.F32x2.HI_LO, R32.F32x2.HI_LO ;  /* 0x0000001803207249 */ /* 0x040fe20000040020 */
[----:B------:R-:W-:Y:S01]  /*b660*/  FSETP.GEU.AND P5, PT, R4, -126, PT ;  /* 0xc2fc00000400780b */ /* 0x000fe20003fae000 */
[----:B------:R-:W-:Y:S01]  /*b670*/  FFMA2 R34, R3.F32, R26.F32x2.HI_LO, R34.F32x2.HI_LO ;  /* 0x0000001a03227249 */ /* 0x000fe20000040022 */
[----:B------:R-:W-:Y:S01]  /*b680*/  FSETP.GEU.AND P0, PT, R7, -126, PT ;  /* 0xc2fc00000700780b */ /* 0x000fe20003f0e000 */
[----:B------:R-:W-:Y:S01]  /*b690*/  LDS.128 R24, [R0+0x24130] ;  /* 0x0241300000187984 */ /* 0x000fe20000000c00 */
[----:B------:R-:W-:Y:S01]  /*b6a0*/  FSETP.GEU.AND P2, PT, R32, -126, PT ;  /* 0xc2fc00002000780b */ /* 0x000fe20003f4e000 */
[----:B---3--:R-:W-:Y:S03]  /*b6b0*/  @!P1 FMUL R45, R45, R45 ;  /* 0x0000002d2d2d9220 */ /* 0x008fe60000400000 */
[----:B------:R2:W3:Y:S01]  /*b6c0*/  MUFU.EX2 R101, R11 ;  /* 0x0000000b00657308 */ /* 0x0004e20000000800 */
[----:B------:R-:W-:Y:S01]  /*b6d0*/  FSETP.GEU.AND P1, PT, R33, -126, PT ;  /* 0xc2fc00002100780b */ /* 0x000fe20003f2e000 */
[----:B----4-:R-:W-:Y:S01]  /*b6e0*/  @!P6 FMUL R44, R44, R44 ;  /* 0x0000002c2c2ce220 */ /* 0x010fe20000400000 */
[----:B------:R-:W-:Y:S01]  /*b6f0*/  FSETP.GEU.AND P6, PT, R34, -126, PT ;  /* 0xc2fc00002200780b */ /* 0x000fe20003fce000 */
[----:B------:R-:W4:Y:S01]  /*b700*/  LDS.128 R28, [R0+0x24100] ;  /* 0x02410000001c7984 */ /* 0x000f220000000c00 */
[----:B------:R-:W-:Y:S02]  /*b710*/  @!P5 FMUL R4, R4, 0.5 ;  /* 0x3f0000000404d820 */ /* 0x000fe40000400000 */
[----:B------:R-:W-:Y:S01]  /*b720*/  @!P0 FMUL R7, R7, 0.5 ;  /* 0x3f00000007078820 */ /* 0x000fe20000400000 */
[----:B-1----:R-:W-:Y:S02]  /*b730*/  @!P4 FMUL R100, R100, R100 ;  /* 0x000000646464c220 */ /* 0x002fe40000400000 */
[----:B------:R-:W1:Y:S01]  /*b740*/  MUFU.EX2 R98, R4 ;  /* 0x0000000400627308 */ /* 0x000e620000000800 */
[----:B------:R-:W-:Y:S01]  /*b750*/  FSETP.GEU.AND P4, PT, R5, -126, PT ;  /* 0xc2fc00000500780b */ /* 0x000fe20003f8e000 */
[----:B------:R-:W-:Y:S02]  /*b760*/  @!P2 FMUL R32, R32, 0.5 ;  /* 0x3f0000002020a820 */ /* 0x000fe40000400000 */
[----:B------:R-:W-:Y:S02]  /*b770*/  @!P1 FMUL R33, R33, 0.5 ;  /* 0x3f00000021219820 */ /* 0x000fe40000400000 */
[----:B------:R-:W-:Y:S01]  /*b780*/  @!P6 FMUL R34, R34, 0.5 ;  /* 0x3f0000002222e820 */ /* 0x000fe20000400000 */
[----:B--2---:R-:W4:Y:S01]  /*b790*/  LDTM.x16 R8, tmem[UR4] ;  /* 0x00000004000879ee */ /* 0x004f220008240000 */
[----:B------:R-:W-:Y:S02]  /*b7a0*/  R2UR UR4, R36 ;  /* 0x00000000240472ca */ /* 0x000fe400000e0000 */
[----:B------:R-:W2:Y:S01]  /*b7b0*/  MUFU.EX2 R97, R7 ;  /* 0x0000000700617308 */ /* 0x000ea20000000800 */
[----:B---3--:R-:W-:Y:S01]  /*b7c0*/  @!P3 FMUL R101, R101, R101 ;  /* 0x000000656565b220 */ /* 0x008fe20000400000 */
[----:B------:R-:W-:Y:S02]  /*b7d0*/  FSETP.GEU.AND P3, PT, R6, -126, PT ;  /* 0xc2fc00000600780b */ /* 0x000fe40003f6e000 */
[----:B------:R-:W-:Y:S02]  /*b7e0*/  @!P4 FMUL R5, R5, 0.5 ;  /* 0x3f0000000505c820 */ /* 0x000fe40000400000 */
[----:B------:R-:W-:Y:S04]  /*b7f0*/  F2FP.F16.F32.PACK_AB R41, R101, R100 ;  /* 0x000000646529723e */ /* 0x000fe800000000ff */
[----:B------:R-:W3:Y:S01]  /*b800*/  MUFU.EX2 R94, R32 ;  /* 0x00000020005e7308 */ /* 0x000ee20000000800 */
[----:B-1----:R-:W-:Y:S01]  /*b810*/  @!P5 FMUL R98, R98, R98 ;  /* 0x000000626262d220 */ /* 0x002fe20000400000 */
[----:B------:R-:W-:Y:S03]  /*b820*/  FSETP.GEU.AND P5, PT, R35, -126, PT ;  /* 0xc2fc00002300780b */ /* 0x000fe60003fae000 */
[----:B------:R-:W-:Y:S05]  /*b830*/  @!P3 FMUL R6, R6, 0.5 ;  /* 0x3f0000000606b820 */ /* 0x000fea0000400000 */
[----:B------:R-:W1:Y:S01]  /*b840*/  MUFU.EX2 R99, R5 ;  /* 0x0000000500637308 */ /* 0x000e620000000800 */
[----:B--2---:R-:W-:Y:S04]  /*b850*/  @!P0 FMUL R97, R97, R97 ;  /* 0x0000006161618220 */ /* 0x004fe80000400000 */
[----:B------:R-:W-:Y:S05]  /*b860*/  @!P5 FMUL R35, R35, 0.5 ;  /* 0x3f0000002323d820 */ /* 0x000fea0000400000 */
[----:B------:R2:W5:Y:S01]  /*b870*/  MUFU.EX2 R96, R6 ;  /* 0x0000000600607308 */ /* 0x0005620000000800 */
[----:B---3--:R-:W-:Y:S01]  /*b880*/  @!P2 FMUL R94, R94, R94 ;  /* 0x0000005e5e5ea220 */ /* 0x008fe20000400000 */
[C---:B----4-:R-:W-:Y:S02]  /*b890*/  FFMA2 R28, R3.reuse.F32, R8.F32x2.HI_LO, R28.F32x2.HI_LO ;  /* 0x00000008031c7249 */ /* 0x050fe4000004001c */
[----:B------:R-:W-:Y:S02]  /*b8a0*/  FFMA2 R30, R3.F32, R10.F32x2.HI_LO, R30.F32x2.HI_LO ;  /* 0x0000000a031e7249 */ /* 0x000fe4000004001e */
[----:B------:R-:W-:Y:S04]  /*b8b0*/  LDS.128 R8, [R0+0x24120] ;  /* 0x0241200000087984 */ /* 0x000fe80000000c00 */
[----:B------:R-:W3:Y:S01]  /*b8c0*/  MUFU.EX2 R95, R33 ;  /* 0x00000021005f7308 */ /* 0x000ee20000000800 */
[----:B------:R-:W-:Y:S01]  /*b8d0*/  FSETP.GEU.AND P0, PT, R30, -126, PT ;  /* 0xc2fc00001e00780b */ /* 0x000fe20003f0e000 */
[----:B-1----:R-:W-:Y:S01]  /*b8e0*/  @!P4 FMUL R99, R99, R99 ;  /* 0x000000636363c220 */ /* 0x002fe20000400000 */
[----:B------:R-:W-:Y:S02]  /*b8f0*/  FSETP.GEU.AND P4, PT, R28, -126, PT ;  /* 0xc2fc00001c00780b */ /* 0x000fe40003f8e000 */
[----:B------:R-:W-:Y:S05]  /*b900*/  FSETP.GEU.AND P2, PT, R31, -126, PT ;  /* 0xc2fc00001f00780b */ /* 0x000fea0003f4e000 */
[----:B------:R-:W1:Y:S01]  /*b910*/  MUFU.EX2 R92, R34 ;  /* 0x00000022005c7308 */ /* 0x000e620000000800 */
[----:B--2---:R-:W2:Y:S01]  /*b920*/  LDS.128 R4, [R0+0x24110] ;  /* 0x0241100000047984 */ /* 0x004ea20000000c00 */
[----:B-----5:R-:W-:Y:S01]  /*b930*/  @!P3 FMUL R96, R96, R96 ;  /* 0x000000606060b220 */ /* 0x020fe20000400000 */
[----:B------:R-:W-:Y:S01]  /*b940*/  FSETP.GEU.AND P3, PT, R29, -126, PT ;  /* 0xc2fc00001d00780b */ /* 0x000fe20003f6e000 */
[----:B------:R-:W-:Y:S06]  /*b950*/  @!P0 FMUL R30, R30, 0.5 ;  /* 0x3f0000001e1e8820 */ /* 0x000fec0000400000 */
[----:B------:R-:W4:Y:S01]  /*b960*/  MUFU.EX2 R93, R35 ;  /* 0x00000023005d7308 */ /* 0x000f220000000800 */
[----:B------:R-:W-:Y:S01]  /*b970*/  @!P4 FMUL R28, R28, 0.5 ;  /* 0x3f0000001c1cc820 */ /* 0x000fe20000400000 */
[----:B------:R-:W-:Y:S01]  /*b980*/  @!P2 FMUL R31, R31, 0.5 ;  /* 0x3f0000001f1fa820 */ /* 0x000fe20000400000 */
[----:B---3--:R-:W-:Y:S07]  /*b990*/  @!P1 FMUL R95, R95, R95 ;  /* 0x0000005f5f5f9220 */ /* 0x008fee0000400000 */
[----:B------:R-:W3:Y:S01]  /*b9a0*/  MUFU.EX2 R90, R28 ;  /* 0x0000001c005a7308 */ /* 0x000ee20000000800 */
[----:B------:R-:W-:Y:S01]  /*b9b0*/  @!P3 FMUL R29, R29, 0.5 ;  /* 0x3f0000001d1db820 */ /* 0x000fe20000400000 */
[----:B-1----:R-:W-:Y:S01]  /*b9c0*/  @!P6 FMUL R92, R92, R92 ;  /* 0x0000005c5c5ce220 */ /* 0x002fe20000400000 */
[----:B------:R-:W-:Y:S07]  /*b9d0*/  F2FP.F16.F32.PACK_AB R46, R95, R94 ;  /* 0x0000005e5f2e723e */ /* 0x000fee00000000ff */
[----:B------:R-:W1:Y:S01]  /*b9e0*/  MUFU.EX2 R91, R29 ;  /* 0x0000001d005b7308 */ /* 0x000e620000000800 */
[----:B----4-:R-:W-:Y:S05]  /*b9f0*/  @!P5 FMUL R93, R93, R93 ;  /* 0x0000005d5d5dd220 */ /* 0x010fea0000400000 */
[----:B------:R-:W-:Y:S04]  /*ba00*/  F2FP.F16.F32.PACK_AB R47, R93, R92 ;  /* 0x0000005c5d2f723e */ /* 0x000fe800000000ff */
[----:B------:R-:W4:Y:S01]  /*ba10*/  MUFU.EX2 R88, R30 ;  /* 0x0000001e00587308 */ /* 0x000f220000000800 */
[----:B---3--:R-:W-:Y:S09]  /*ba20*/  @!P4 FMUL R90, R90, R90 ;  /* 0x0000005a5a5ac220 */ /* 0x008ff20000400000 */
[----:B------:R-:W3:Y:S01]  /*ba30*/  MUFU.EX2 R89, R31 ;  /* 0x0000001f00597308 */ /* 0x000ee20000000800 */
[C---:B--2---:R-:W-:Y:S02]  /*ba40*/  FFMA2 R4, R3.reuse.F32, R12.F32x2.HI_LO, R4.F32x2.HI_LO ;  /* 0x0000000c03047249 */ /* 0x044fe40000040004 */
[C---:B------:R-:W-:Y:S02]  /*ba50*/  FFMA2 R6, R3.reuse.F32, R14.F32x2.HI_LO, R6.F32x2.HI_LO ;  /* 0x0000000e03067249 */ /* 0x040fe40000040006 */
[C---:B------:R-:W-:Y:S01]  /*ba60*/  FFMA2 R8, R3.reuse.F32, R16.F32x2.HI_LO, R8.F32x2.HI_LO ;  /* 0x0000001003087249 */ /* 0x040fe20000040008 */
[----:B------:R-:W-:Y:S01]  /*ba70*/  FSETP.GEU.AND P1, PT, R4, -126, PT ;  /* 0xc2fc00000400780b */ /* 0x000fe20003f2e000 */
[----:B------:R-:W-:Y:S01]  /*ba80*/  FFMA2 R32, R3.F32, R18.F32x2.HI_LO, R10.F32x2.HI_LO ;  /* 0x0000001203207249 */ /* 0x000fe2000004000a */
[----:B------:R-:W-:Y:S01]  /*ba90*/  FSETP.GEU.AND P6, PT, R5, -126, PT ;  /* 0xc2fc00000500780b */ /* 0x000fe20003fce000 */
[C---:B------:R-:W-:Y:S01]  /*baa0*/  FFMA2 R24, R3.reuse.F32, R20.F32x2.HI_LO, R24.F32x2.HI_LO ;  /* 0x0000001403187249 */ /* 0x040fe20000040018 */
[----:B------:R-:W-:Y:S01]  /*bab0*/  FSETP.GEU.AND P5, PT, R6, -126, PT ;  /* 0xc2fc00000600780b */ /* 0x000fe20003fae000 */
[----:B------:R-:W-:Y:S01]  /*bac0*/  FFMA2 R26, R3.F32, R22.F32x2.HI_LO, R26.F32x2.HI_LO ;  /* 0x00000016031a7249 */ /* 0x000fe2000004001a */
[----:B------:R-:W-:Y:S01]  /*bad0*/  FSETP.GEU.AND P4, PT, R7, -126, PT ;  /* 0xc2fc00000700780b */ /* 0x000fe20003f8e000 */
[----:B------:R-:W-:Y:S01]  /*bae0*/  LDS.128 R20, [R0+0x24190] ;  /* 0x0241900000147984 */ /* 0x000fe20000000c00 */
[----:B-1----:R-:W-:Y:S01]  /*baf0*/  @!P3 FMUL R91, R91, R91 ;  /* 0x0000005b5b5bb220 */ /* 0x002fe20000400000 */
[----:B------:R-:W-:Y:S01]  /*bb00*/  FSETP.GEU.AND P3, PT, R8, -126, PT ;  /* 0xc2fc00000800780b */ /* 0x000fe20003f6e000 */
[----:B----4-:R-:W-:Y:S01]  /*bb10*/  @!P0 FMUL R88, R88, R88 ;  /* 0x0000005858588220 */ /* 0x010fe20000400000 */
[----:B------:R-:W-:Y:S01]  /*bb20*/  FSETP.GEU.AND P0, PT, R9, -126, PT ;  /* 0xc2fc00000900780b */ /* 0x000fe20003f0e000 */
[----:B---3--:R-:W-:Y:S01]  /*bb30*/  @!P2 FMUL R89, R89, R89 ;  /* 0x000000595959a220 */ /* 0x008fe20000400000 */
[----:B------:R-:W-:Y:S01]  /*bb40*/  @!P1 FMUL R4, R4, 0.5 ;  /* 0x3f00000004049820 */ /* 0x000fe20000400000 */
[----:B------:R-:W-:Y:S01]  /*bb50*/  FSETP.GEU.AND P2, PT, R32, -126, PT ;  /* 0xc2fc00002000780b */ /* 0x000fe20003f4e000 */
[----:B------:R-:W1:Y:S01]  /*bb60*/  LDS.128 R28, [R0+0x24180] ;  /* 0x02418000001c7984 */ /* 0x000e620000000c00 */
[----:B------:R-:W-:Y:S01]  /*bb70*/  @!P6 FMUL R5, R5, 0.5 ;  /* 0x3f0000000505e820 */ /* 0x000fe20000400000 */
[----:B------:R-:W2:Y:S01]  /*bb80*/  MUFU.EX2 R86, R4 ;  /* 0x0000000400567308 */ /* 0x000ea20000000800 */
[----:B------:R-:W-:Y:S01]  /*bb90*/  @!P5 FMUL R6, R6, 0.5 ;  /* 0x3f0000000606d820 */ /* 0x000fe20000400000 */
[----:B------:R-:W-:Y:S03]  /*bba0*/  @!P4 FMUL R7, R7, 0.5 ;  /* 0x3f0000000707c820 */ /* 0x000fe60000400000 */
[----:B------:R-:W-:Y:S02]  /*bbb0*/  @!P3 FMUL R8, R8, 0.5 ;  /* 0x3f0000000808b820 */ /* 0x000fe40000400000 */
[----:B------:R-:W-:Y:S03]  /*bbc0*/  @!P0 FMUL R9, R9, 0.5 ;  /* 0x3f00000009098820 */ /* 0x000fe60000400000 */
[----:B------:R-:W3:Y:S01]  /*bbd0*/  MUFU.EX2 R87, R5 ;  /* 0x0000000500577308 */ /* 0x000ee20000000800 */
[----:B------:R-:W-:Y:S09]  /*bbe0*/  @!P2 FMUL R32, R32, 0.5 ;  /* 0x3f0000002020a820 */ /* 0x000ff20000400000 */
[----:B------:R-:W4:Y:S01]  /*bbf0*/  MUFU.EX2 R84, R6 ;  /* 0x0000000600547308 */ /* 0x000f220000000800 */
[----:B--2---:R-:W-:Y:S01]  /*bc00*/  @!P1 FMUL R86, R86, R86 ;  /* 0x0000005656569220 */ /* 0x004fe20000400000 */
[----:B------:R-:W-:Y:S08]  /*bc10*/  FSETP.GEU.AND P1, PT, R33, -126, PT ;  /* 0xc2fc00002100780b */ /* 0x000ff00003f2e000 */
[----:B------:R-:W2:Y:S01]  /*bc20*/  MUFU.EX2 R85, R7 ;  /* 0x0000000700557308 */ /* 0x000ea20000000800 */
[----:B---3--:R-:W-:Y:S01]  /*bc30*/  @!P6 FMUL R87, R87, R87 ;  /* 0x000000575757e220 */ /* 0x008fe20000400000 */
[----:B------:R-:W-:Y:S04]  /*bc40*/  FSETP.GEU.AND P6, PT, R24, -126, PT ;  /* 0xc2fc00001800780b */ /* 0x000fe80003fce000 */
[----:B------:R-:W-:Y:S01]  /*bc50*/  F2FP.F16.F32.PACK_AB R34, R87, R86 ;  /* 0x000000565722723e */ /* 0x000fe200000000ff */
[----:B------:R-:W-:Y:S03]  /*bc60*/  @!P1 FMUL R33, R33, 0.5 ;  /* 0x3f00000021219820 */ /* 0x000fe60000400000 */
[----:B------:R-:W3:Y:S01]  /*bc70*/  MUFU.EX2 R62, R8 ;  /* 0x00000008003e7308 */ /* 0x000ee20000000800 */
[----:B----4-:R-:W-:Y:S01]  /*bc80*/  @!P5 FMUL R84, R84, R84 ;  /* 0x000000545454d220 */ /* 0x010fe20000400000 */
[----:B------:R-:W-:Y:S03]  /*bc90*/  FSETP.GEU.AND P5, PT, R25, -126, PT ;  /* 0xc2fc00001900780b */ /* 0x000fe60003fae000 */
[----:B------:R-:W-:Y:S05]  /*bca0*/  @!P6 FMUL R24, R24, 0.5 ;  /* 0x3f0000001818e820 */ /* 0x000fea0000400000 */
[----:B------:R4:W5:Y:S01]  /*bcb0*/  MUFU.EX2 R63, R9 ;  /* 0x00000009003f7308 */ /* 0x0009620000000800 */
        /* <DEDUP_REMOVED lines=9> */
[----:B----4-:R-:W1:Y:S01]  /*bd50*/  LDTM.x16 R4, tmem[UR4] ;  /* 0x00000004000479ee */ /* 0x010e620008240000 */
[----:B-----5:R-:W-:Y:S03]  /*bd60*/  @!P0 FMUL R63, R63, R63 ;  /* 0x0000003f3f3f8220 */ /* 0x020fe60000400000 */
[----:B------:R-:W-:Y:S05]  /*bd70*/  @!P3 FMUL R27, R27, 0.5 ;  /* 0x3f0000001b1bb820 */ /* 0x000fea0000400000 */
[----:B------:R-:W4:Y:S01]  /*bd80*/  MUFU.EX2 R58, R24 ;  /* 0x00000018003a7308 */ /* 0x000f220000000800 */
[----:B--2---:R-:W-:Y:S01]  /*bd90*/  @!P2 FMUL R60, R60, R60 ;  /* 0x0000003c3c3ca220 */ /* 0x004fe20000400000 */
[----:B------:R-:W-:Y:S02]  /*bda0*/  F2FP.F16.F32.PACK_AB R32, R91, R90 ;  /* 0x0000005a5b20723e */ /* 0x000fe400000000ff */
[----:B------:R-:W-:Y:S06]  /*bdb0*/  F2FP.F16.F32.PACK_AB R36, R63, R62 ;  /* 0x0000003e3f24723e */ /* 0x000fec00000000ff */
[----:B------:R-:W2:Y:S01]  /*bdc0*/  MUFU.EX2 R59, R25 ;  /* 0x00000019003b7308 */ /* 0x000ea20000000800 */
[----:B---3--:R-:W-:Y:S01]  /*bdd0*/  @!P1 FMUL R61, R61, R61 ;  /* 0x0000003d3d3d9220 */ /* 0x008fe20000400000 */
[----:B------:R-:W-:Y:S04]  /*bde0*/  F2FP.F16.F32.PACK_AB R33, R89, R88 ;  /* 0x000000585921723e */ /* 0x000fe800000000ff */
[----:B------:R-:W-:Y:S04]  /*bdf0*/  F2FP.F16.F32.PACK_AB R37, R61, R60 ;  /* 0x0000003c3d25723e */ /* 0x000fe800000000ff */
        /* <DEDUP_REMOVED lines=21> */
[----:B-----5:R-:W-:Y:S01]  /*bf50*/  @!P3 FMUL R57, R57, R57 ;  /* 0x000000393939b220 */ /* 0x020fe20000400000 */
[----:B------:R-:W-:Y:S01]  /*bf60*/  FSETP.GEU.AND P3, PT, R22, -126, PT ;  /* 0xc2fc00001600780b */ /* 0x000fe20003f6e000 */
[----:B------:R-:W2:Y:S01]  /*bf70*/  MUFU.EX2 R65, R29 ;  /* 0x0000001d00417308 */ /* 0x000ea20000000800 */
[----:B------:R-:W-:Y:S02]  /*bf80*/  @!P0 FMUL R28, R28, 0.5 ;  /* 0x3f0000001c1c8820 */ /* 0x000fe40000400000 */
[----:B------:R-:W-:Y:S02]  /*bf90*/  @!P6 FMUL R31, R31, 0.5 ;  /* 0x3f0000001f1fe820 */ /* 0x000fe40000400000 */
[----:B------:R-:W-:Y:S05]  /*bfa0*/  @!P5 FMUL R20, R20, 0.5 ;  /* 0x3f0000001414d820 */ /* 0x000fea0000400000 */
[----:B------:R-:W3:Y:S01]  /*bfb0*/  MUFU.EX2 R66, R30 ;  /* 0x0000001e00427308 */ /* 0x000ee20000000800 */
[----:B------:R-:W-:Y:S01]  /*bfc0*/  @!P4 FMUL R21, R21, 0.5 ;  /* 0x3f0000001515c820 */ /* 0x000fe20000400000 */
[----:B------:R-:W-:Y:S08]  /*bfd0*/  @!P3 FMUL R22, R22, 0.5 ;  /* 0x3f0000001616b820 */ /* 0x000ff00000400000 */
[----:B------:R-:W5:Y:S01]  /*bfe0*/  MUFU.EX2 R64, R28 ;  /* 0x0000001c00407308 */ /* 0x000f620000000800 */
[----:B--2---:R-:W-:Y:S01]  /*bff0*/  @!P2 FMUL R65, R65, R65 ;  /* 0x000000414141a220 */ /* 0x004fe20000400000 */
[C---:B-1----:R-:W-:Y:S02]  /*c000*/  FFMA2 R4, R3.reuse.F32, R12.F32x2.HI_LO, R4.F32x2.HI_LO ;  /* 0x0000000c03047249 */ /* 0x042fe40000040004 */
[----:B------:R-:W-:Y:S03]  /*c010*/  FFMA2 R6, R3.F32, R14.F32x2.HI_LO, R6.F32x2.HI_LO ;  /* 0x0000000e03067249 */ /* 0x000fe60000040006 */
[----:B------:R-:W-:Y:S03]  /*c020*/  FSETP.GEU.AND P2, PT, R4, -126, PT ;  /* 0xc2fc00000400780b */ /* 0x000fe60003f4e000 */
[----:B------:R-:W1:Y:S01]  /*c030*/  MUFU.EX2 R67, R31 ;  /* 0x0000001f00437308 */ /* 0x000e620000000800 */
[----:B---3--:R-:W-:Y:S01]  /*c040*/  @!P1 FMUL R66, R66, R66 ;  /* 0x0000004242429220 */ /* 0x008fe20000400000 */
[----:B------:R-:W-:Y:S01]  /*c050*/  FSETP.GEU.AND P1, PT, R5, -126, PT ;  /* 0xc2fc00000500780b */ /* 0x000fe20003f2e000 */
[C---:B----4-:R-:W-:Y:S01]  /*c060*/  FFMA2 R8, R3.reuse.F32, R16.F32x2.HI_LO, R8.F32x2.HI_LO ;  /* 0x0000001003087249 */ /* 0x050fe20000040008 */
[----:B------:R-:W-:Y:S01]  /*c070*/  MOV R16, R45 ;  /* 0x0000002d00107202 */ /* 0x000fe20000000f00 */
[----:B------:R-:W-:Y:S01]  /*c080*/  FFMA2 R10, R3.F32, R18.F32x2.HI_LO, R10.F32x2.HI_LO ;  /* 0x00000012030a7249 */ /* 0x000fe2000004000a */
[----:B------:R-:W-:Y:S04]  /*c090*/  MOV R18, R42 ;  /* 0x0000002a00127202 */ /* 0x000fe80000000f00 */
[----:B------:R-:W2:Y:S01]  /*c0a0*/  MUFU.EX2 R68, R20 ;  /* 0x0000001400447308 */ /* 0x000ea20000000800 */
[----:B-----5:R-:W-:Y:S01]  /*c0b0*/  @!P0 FMUL R64, R64, R64 ;  /* 0x0000004040408220 */ /* 0x020fe20000400000 */
[----:B------:R-:W-:Y:S01]  /*c0c0*/  FSETP.GEU.AND P0, PT, R23, -126, PT ;  /* 0xc2fc00001700780b */ /* 0x000fe20003f0e000 */
[----:B------:R-:W-:Y:S01]  /*c0d0*/  @!P2 FMUL R4, R4, 0.5 ;  /* 0x3f0000000404a820 */ /* 0x000fe20000400000 */
[----:B------:R-:W-:Y:S01]  /*c0e0*/  F2FP.F16.F32.PACK_AB R42, R43, R42 ;  /* 0x0000002a2b2a723e */ /* 0x000fe200000000ff */
[----:B------:R-:W-:Y:S05]  /*c0f0*/  @!P1 FMUL R5, R5, 0.5 ;  /* 0x3f00000005059820 */ /* 0x000fea0000400000 */
[----:B------:R-:W3:Y:S01]  /*c100*/  MUFU.EX2 R69, R21 ;  /* 0x0000001500457308 */ /* 0x000ee20000000800 */
[----:B-1----:R-:W-:Y:S01]  /*c110*/  @!P6 FMUL R67, R67, R67 ;  /* 0x000000434343e220 */ /* 0x002fe20000400000 */
[----:B------:R-:W-:Y:S02]  /*c120*/  FSETP.GEU.AND P6, PT, R6, -126, PT ;  /* 0xc2fc00000600780b */ /* 0x000fe40003fce000 */
[----:B------:R-:W-:Y:S02]  /*c130*/  MOV R19, R43 ;  /* 0x0000002b00137202 */ /* 0x000fe40000000f00 */
[----:B------:R-:W-:Y:S01]  /*c140*/  F2FP.F16.F32.PACK_AB R43, R44, R45 ;  /* 0x0000002d2c2b723e */ /* 0x000fe200000000ff */
[----:B------:R-:W-:Y:S03]  /*c150*/  @!P0 FMUL R23, R23, 0.5 ;  /* 0x3f00000017178820 */ /* 0x000fe60000400000 */
[----:B------:R-:W1:Y:S01]  /*c160*/  MUFU.EX2 R82, R22 ;  /* 0x0000001600527308 */ /* 0x000e620000000800 */
[----:B--2---:R-:W-:Y:S01]  /*c170*/  @!P5 FMUL R68, R68, R68 ;  /* 0x000000444444d220 */ /* 0x004fe20000400000 */
[----:B------:R-:W-:Y:S02]  /*c180*/  FSETP.GEU.AND P5, PT, R7, -126, PT ;  /* 0xc2fc00000700780b */ /* 0x000fe40003fae000 */
[----:B------:R-:W-:Y:S02]  /*c190*/  MOV R17, R44 ;  /* 0x0000002c00117202 */ /* 0x000fe40000000f00 */
[----:B------:R-:W-:Y:S01]  /*c1a0*/  F2FP.F16.F32.PACK_AB R44, R99, R98 ;  /* 0x00000062632c723e */ /* 0x000fe200000000ff */
[----:B------:R-:W-:Y:S03]  /*c1b0*/  @!P6 FMUL R6, R6, 0.5 ;  /* 0x3f0000000606e820 */ /* 0x000fe60000400000 */
[----:B------:R-:W2:Y:S01]  /*c1c0*/  MUFU.EX2 R80, R4 ;  /* 0x0000000400507308 */ /* 0x000ea20000000800 */
[----:B---3--:R-:W-:Y:S01]  /*c1d0*/  @!P4 FMUL R69, R69, R69 ;  /* 0x000000454545c220 */ /* 0x008fe20000400000 */
[----:B------:R-:W-:Y:S02]  /*c1e0*/  FSETP.GEU.AND P4, PT, R8, -126, PT ;  /* 0xc2fc00000800780b */ /* 0x000fe40003f8e000 */
[----:B------:R-:W-:Y:S02]  /*c1f0*/  F2FP.F16.F32.PACK_AB R45, R97, R96 ;  /* 0x00000060612d723e */ /* 0x000fe400000000ff */
[----:B------:R-:W-:Y:S01]  /*c200*/  F2FP.F16.F32.PACK_AB R24, R65, R64 ;  /* 0x000000404118723e */ /* 0x000fe200000000ff */
[----:B------:R-:W-:Y:S03]  /*c210*/  @!P5 FMUL R7, R7, 0.5 ;  /* 0x3f0000000707d820 */ /* 0x000fe60000400000 */
        /* <DEDUP_REMOVED lines=8> */
[C---:B------:R-:W-:Y:S02]  /*c2a0*/  FSETP.GEU.AND P2, PT, R10.reuse, -126, PT ;  /* 0xc2fc00000a00780b */ /* 0x040fe40003f4e000 */
        /* <DEDUP_REMOVED lines=10> */
[----:B------:R-:W-:Y:S02]  /*c350*/  ISETP.NE.AND P0, PT, R110, R75, PT ;  /* 0x0000004b6e00720c */ /* 0x000fe40003f05270 */
[----:B------:R-:W-:Y:S02]  /*c360*/  MOV R23, R38 ;  /* 0x0000002600177202 */ /* 0x000fe40000000f00 */
[----:B------:R-:W-:Y:S01]  /*c370*/  MOV R110, R40 ;  /* 0x00000028006e7202 */ /* 0x000fe20000000f00 */
[----:B------:R-:W-:Y:S03]  /*c380*/  @!P1 FMUL R11, R11, 0.5 ;  /* 0x3f0000000b0b9820 */ /* 0x000fe60000400000 */
[----:B------:R-:W1:Y:S01]  /*c390*/  MUFU.EX2 R72, R8 ;  /* 0x0000000800487308 */ /* 0x000e620000000800 */
[----:B--2---:R-:W-:Y:S01]  /*c3a0*/  @!P6 FMUL R78, R78, R78 ;  /* 0x0000004e4e4ee220 */ /* 0x004fe20000400000 */
[----:B------:R-:W-:Y:S02]  /*c3b0*/  F2FP.F16.F32.PACK_AB R40, R111, R40 ;  /* 0x000000286f28723e */ /* 0x000fe400000000ff */
[----:B------:R-:W-:Y:S02]  /*c3c0*/  F2FP.F16.F32.PACK_AB R38, R59, R58 ;  /* 0x0000003a3b26723e */ /* 0x000fe400000000ff */
[----:B------:R-:W-:Y:S04]  /*c3d0*/  F2FP.F16.F32.PACK_AB R27, R83, R82 ;  /* 0x00000052531b723e */ /* 0x000fe800000000ff */
        /* <DEDUP_REMOVED lines=28> */
.L_x_3859:
        /* <DEDUP_REMOVED lines=31> */
.L_x_3860:
        /* <DEDUP_REMOVED lines=23> */
.L_x_3861:
        /* <DEDUP_REMOVED lines=23> */
.L_x_3862:
[----:B------:R-:W-:Y:S05]  /*ca70*/  WARPSYNC.ALL ;  /* 0x0000000000007948 */ /* 0x000fea0003800000 */
[----:B------:R-:W-:Y:S11]  /*ca80*/  R2UR UR4, R76 ;  /* 0x000000004c0472ca */ /* 0x000ff600000e0000 */
[----:B------:R-:W-:Y:S02]  /*ca90*/  @!UPT UIADD3 URZ, UPT, UPT, URZ, URZ, URZ ;  /* 0x000000fffffff290 */ /* 0x000fe4000fffe0ff */
[----:B------:R4:W-:Y:S02]  /*caa0*/  STTM.x8 tmem[UR4+0x30], R24 ;  /* 0x00003018000079ed */ /* 0x0009e400081c0004 */
.L_x_3858:
[----:B------:R-:W-:Y:S01]  /*cab0*/  IMAD.SHL.U32 R3, R103, 0x4, RZ ;  /* 0x0000000467037824 */ /* 0x000fe200078e00ff */
[----:B------:R-:W1:Y:S01]  /*cac0*/  FENCE.VIEW.ASYNC.T ;  /* 0x00000000000073c6 */ /* 0x000e620000000200 */
[----:B------:R-:W-:Y:S05]  /*cad0*/  IMAD.MOV.U32 R0, RZ, RZ, 0x33334444 ;  /* 0x33334444ff007424 */ /* 0x000fea00078e00ff */
[----:B------:R-:W-:Y:S04]  /*cae0*/  SHF.R.U64 R0, R0, R3, 0x123333 ;  /* 0x0012333300007419 */ /* 0x000fe80000001203 */
[----:B------:R-:W-:Y:S04]  /*caf0*/  LOP3.LUT R0, R0, 0x7, RZ, 0xc0, !PT ;  /* 0x0000000700007812 */ /* 0x000fe800078ec0ff */
[----:B------:R-:W-:Y:S11]  /*cb00*/  ISETP.NE.AND P0, PT, R0, 0x3, PT ;  /* 0x000000030000780c */ /* 0x000ff60003f05270 */
[----:B------:R-:W-:Y:S02]  /*cb10*/  @!UPT UIADD3 URZ, UPT, UPT, URZ, URZ, URZ ;  /* 0x000000fffffff290 */ /* 0x000fe4000fffe0ff */
[----:B-1----:R-:W-:Y:S05]  /*cb20*/  @!P0 BRA `(.L_x_3863) ;  /* 0x0000000000048947 */ /* 0x002fea0003800000 */
[----:B------:R-:W-:Y:S05]  /*cb30*/  BPT.TRAP 0x1 ;  /* 0x000000040000795c */ /* 0x000fea0000300000 */
.L_x_3863:
[----:B------:R-:W1:Y:S01]  /*cb40*/  S2R R3, SR_CgaCtaId ;  /* 0x0000000000037919 */ /* 0x000e620000008800 */
[----:B------:R-:W-:Y:S04]  /*cb50*/  MOV R0, 0x400 ;  /* 0x0000040000007802 */ /* 0x000fe80000000f00 */
[----:B-1----:R-:W-:Y:S04]  /*cb60*/  LEA R0, R3, R0, 0x18 ;  /* 0x0000000003007211 */ /* 0x002fe800078ec0ff */
[----:B------:R1:W-:Y:S01]  /*cb70*/  SYNCS.ARRIVE.TRANS64.A1T0 RZ, [R0+URZ+0x24880], RZ ;  /* 0x024880ff00ff79a7 */ /* 0x0003e200081000ff */
[----:B------:R-:W-:Y:S05]  /*cb80*/  @!P0 BRA `(.L_x_3864) ;  /* 0x0000000000088947 */ /* 0x000fea0003800000 */
[----:B------:R-:W-:Y:S05]  /*cb90*/  BPT.TRAP 0x1 ;  /* 0x000000040000795c */ /* 0x000fea0000300000 */
[----:B------:R-:W-:Y:S05]  /*cba0*/  BPT.TRAP 0x1 ;  /* 0x000000040000795c */ /* 0x000fea0000300000 */
.L_x_3864:
[----:B------:R-:W-:Y:S04]  /*cbb0*/  IADD3 R4, PT, PT, R0, 0x24858, RZ ;  /* 0x0002485800047810 */ /* 0x000fe80007ffe0ff */
[----:B------:R-:W-:Y:S04]  /*cbc0*/  PRMT R4, R3, 0x654, R4 ;  /* 0x0000065403047816 */ /* 0x000fe80000000004 */
[----:B------:R1:W-:Y:S01]  /*cbd0*/  SYNCS.ARRIVE.TRANS64.RED.A1T0 RZ, [R4+URZ], RZ ;  /* 0x000000ff04ff79a7 */ /* 0x0003e200081004ff */
[----:B------:R-:W-:Y:S05]  /*cbe0*/  @!P0 BRA `(.L_x_3865) ;  /* 0x0000000000048947 */ /* 0x000fea0003800000 */
[----:B------:R-:W-:Y:S05]  /*cbf0*/  BPT.TRAP 0x1 ;  /* 0x000000040000795c */ /* 0x000fea0000300000 */
.L_x_3865:
[----:B-1----:R-:W-:Y:S04]  /*cc00*/  IADD3 R4, PT, PT, R0, 0x24838, RZ ;  /* 0x0002483800047810 */ /* 0x002fe80007ffe0ff */
[----:B------:R-:W-:Y:S04]  /*cc10*/  PRMT R4, R3, 0x654, R4 ;  /* 0x0000065403047816 */ /* 0x000fe80000000004 */
[----:B------:R1:W-:Y:S01]  /*cc20*/  SYNCS.ARRIVE.TRANS64.RED.A1T0 RZ, [R4+URZ], RZ ;  /* 0x000000ff04ff79a7 */ /* 0x0003e200081004ff */
[----:B------:R-:W-:Y:S05]  /*cc30*/  @!P0 BRA `(.L_x_3866) ;  /* 0x0000000000048947 */ /* 0x000fea0003800000 */
[----:B------:R-:W-:Y:S05]  /*cc40*/  BPT.TRAP 0x1 ;  /* 0x000000040000795c */ /* 0x000fea0000300000 */
.L_x_3866:
[----:B------:R-:W-:Y:S01]  /*cc50*/  SHF.L.U32 R3, R105, 0x1f, RZ ;  /* 0x0000001f69037819 */ /* 0x000fe200000006ff */
[----:B------:R-:W-:Y:S03]  /*cc60*/  BSSY B0, `(.L_x_3867) ;  /* 0x0000003000007945 */ /* 0x000fe60003800000 */
[----:B------:R-:W5:Y:S02]  /*cc70*/  SYNCS.PHASECHK.TRANS64.TRYWAIT P1, [R0+URZ+0x24840], R3 ;  /* 0x02484003000075a7 */ /* 0x000f6400080211ff */
[----:B-----5:R-:W-:Y:S05]  /*cc80*/  @!P1 BRA `(.L_x_3868) ;  /* 0x0000004400c09947 */ /* 0x020fea0003800000 */
.L_x_3966:
[----:B------:R-:W-:Y:S05]  /*cc90*/  BSYNC B0 ;  /* 0x0000000000007941 */ /* 0x000fea0003800000 */
.L_x_3867:
[----:B------:R-:W-:Y:S05]  /*cca0*/  @!P0 BRA `(.L_x_3869) ;  /* 0x0000000000048947 */ /* 0x000fea0003800000 */
[----:B------:R-:W-:Y:S05]  /*ccb0*/  BPT.TRAP 0x1 ;  /* 0x000000040000795c */ /* 0x000fea0000300000 */
.L_x_3869:
[----:B------:R-:W-:Y:S01]  /*ccc0*/  SHF.L.U32 R3, R109, 0x1f, RZ ;  /* 0x0000001f6d037819 */ /* 0x000fe200000006ff */
[----:B------:R-:W-:Y:S03]  /*ccd0*/  BSSY B0, `(.L_x_3870) ;  /* 0x0000003000007945 */ /* 0x000fe60003800000 */
[----:B------:R-:W5:Y:S02]  /*cce0*/  SYNCS.PHASECHK.TRANS64.TRYWAIT P1, [R0+URZ+0x24860], R3 ;  /* 0x02486003000075a7 */ /* 0x000f6400080211ff */
[----:B-----5:R-:W-:Y:S05]  /*ccf0*/  @!P1 BRA `(.L_x_3871) ;  /* 0x0000004400b89947 */ /* 0x020fea0003800000 */
.L_x_3967:
[----:B------:R-:W-:Y:S05]  /*cd00*/  BSYNC B0 ;  /* 0x0000000000007941 */ /* 0x000fea0003800000 */
.L_x_3870:
[----:B------:R-:W-:Y:S05]  /*cd10*/  @!P0 BRA `(.L_x_3872) ;  /* 0x0000000000048947 */ /* 0x000fea0003800000 */
[----:B------:R-:W-:Y:S05]  /*cd20*/  BPT.TRAP 0x1 ;  /* 0x000000040000795c */ /* 0x000fea0000300000 */
.L_x_3872:
[----:B-1----:R-:W-:Y:S01]  /*cd30*/  SHF.L.U32 R4, R108, 0x1f, RZ ;  /* 0x0000001f6c047819 */ /* 0x002fe200000006ff */
[----:B------:R-:W-:Y:S01]  /*cd40*/  IMAD.U32 R44, R2, 0x10000, RZ ;  /* 0x00010000022c7824 */ /* 0x000fe200078e00ff */
[----:B---34-:R-:W-:Y:S02]  /*cd50*/  SHF.R.U32.HI R24, RZ, 0x3, R2 ;  /* 0x00000003ff187819 */ /* 0x018fe40000011602 */
[----:B------:R-:W1:Y:S02]  /*cd60*/  SYNCS.PHASECHK.TRANS64.TRYWAIT P0, [R0+URZ+0x24898], R4 ;  /* 0x02489804000075a7 */ /* 0x000e6400080011ff */
[----:B------:R-:W-:Y:S04]  /*cd70*/  LOP3.LUT R24, R44, 0x600010, R24, 0xc8, !PT ;  /* 0x006000102c187812 */ /* 0x000fe800078ec818 */
[----:B------:R-:W-:Y:S01]  /*cd80*/  LOP3.LUT R3, R24, 0x100, RZ, 0xfc, !PT ;  /* 0x0000010018037812 */ /* 0x000fe200078efcff */
[----:B-1----:R-:W-:Y:S06]  /*cd90*/  @!P0 BRA `(.L_x_3873) ;  /* 0x0000004400a48947 */ /* 0x002fec0003800000 */
.L_x_3968:
        /* <DEDUP_REMOVED lines=25> */
.L_x_3874:
[----:B------:R-:W-:Y:S01]  /*cf30*/  LOP3.LUT R0, R24, 0xa0, RZ, 0xfc, !PT ;  /* 0x000000a018007812 */ /* 0x000fe200078efcff */
[----:B------:R-:W-:Y:S05]  /*cf40*/  WARPSYNC.ALL ;  /* 0x0000000000007948 */ /* 0x000fea0003800000 */
[----:B------:R-:W-:Y:S01]  /*cf50*/  SHF.R.U32.HI R47, RZ, 0x3, R2 ;  /* 0x00000003ff2f7819 */ /* 0x000fe20000011602 */
[----:B------:R-:W1:Y:S01]  /*cf60*/  S2R R46, SR_TID.X ;  /* 0x00000000002e7919 */ /* 0x000e620000002100 */
[----:B------:R-:W-:Y:S01]  /*cf70*/  R2UR UR6, R0 ;  /* 0x00000000000672ca */ /* 0x000fe200000e0000 */
[----:B------:R-:W2:Y:S01]  /*cf80*/  S2UR UR42, SR_CgaCtaId ;  /* 0x00000000002a79c3 */ /* 0x000ea20000008800 */
[----:B------:R-:W-:Y:S01]  /*cf90*/  LOP3.LUT R44, R44, 0x600010, R47, 0xc8, !PT ;  /* 0x006000102c2c7812 */ /* 0x000fe200078ec82f */
[----:B------:R-:W-:Y:S03]  /*cfa0*/  UMOV UR39, 0x400 ;  /* 0x0000040000277882 */ /* 0x000fe60000000000 */
        /* <DEDUP_REMOVED lines=11> */
[----:B------:R-:W-:Y:S01]  /*d060*/  LDS.128 R48, [R52+UR39+0x24290] ;  /* 0x0242902734307984 */ /* 0x000fe20008000c00 */
[----:B-1----:R-:W-:Y:S02]  /*d070*/  FADD2 R2, R28.F32x2.HI_LO, R12.F32x2.HI_LO ;  /* 0x0000000c1c02724b */ /* 0x002fe40000000000 */
[----:B------:R-:W-:Y:S05]  /*d080*/  FADD2 R20, R30.F32x2.HI_LO, R14.F32x2.HI_LO ;  /* 0x0000000e1e14724b */ /* 0x000fea0000000000 */
[----:B------:R-:W1:Y:S01]  /*d090*/  LDS.128 R12, [R52+UR39+0x24280] ;  /* 0x02428027340c7984 */ /* 0x000e620008000c00 */
[----:B------:R-:W-:Y:S02]  /*d0a0*/  FMUL2 R2, R2.F32x2.HI_LO, R124.F32x2.HI_LO ;  /* 0x0000007c0202724a */ /* 0x000fe40000000000 */
[----:B------:R-:W-:Y:S02]  /*d0b0*/  FMUL2 R122, R20.F32x2.HI_LO, R122.F32x2.HI_LO ;  /* 0x0000007a147a724a */ /* 0x000fe40000000000 */
[----:B--2---:R-:W-:Y:S01]  /*d0c0*/  FADD2 R36, R36.F32x2.HI_LO, R8.F32x2.HI_LO ;  /* 0x000000082424724b */ /* 0x004fe20000000000 */
[----:B------:R-:W-:Y:S01]  /*d0d0*/  F2FP.F16.F32.PACK_AB R20, R3, R2 ;  /* 0x000000020314723e */ /* 0x000fe200000000ff */
[----:B------:R-:W-:Y:S01]  /*d0e0*/  FADD2 R38, R38.F32x2.HI_LO, R10.F32x2.HI_LO ;  /* 0x0000000a2626724b */ /* 0x000fe20000000000 */
[----:B------:R-:W-:Y:S01]  /*d0f0*/  F2FP.F16.F32.PACK_AB R0, R123, R122 ;  /* 0x0000007a7b00723e */ /* 0x000fe200000000ff */
[----:B------:R-:W2:Y:S01]  /*d100*/  LDS.128 R8, [R52+UR39+0x242a0] ;  /* 0x0242a02734087984 */ /* 0x000ea20008000c00 */
[----:B------:R-:W-:Y:S01]  /*d110*/  PRMT R53, R20, 0x7632, R53 ;  /* 0x0000763214357816 */ /* 0x000fe20000000035 */
[----:B------:R-:W-:Y:S01]  /*d120*/  FMUL2 R36, R36.F32x2.HI_LO, R118.F32x2.HI_LO ;  /* 0x000000762424724a */ /* 0x000fe20000000000 */
[----:B------:R-:W-:Y:S01]  /*d130*/  PRMT R54, R20, 0x7610, R54 ;  /* 0x0000761014367816 */ /* 0x000fe20000000036 */
[----:B---3--:R-:W-:Y:S01]  /*d140*/  FADD2 R32, R32.F32x2.HI_LO, R24.F32x2.HI_LO ;  /* 0x000000182020724b */ /* 0x008fe20000000000 */
[----:B------:R-:W-:Y:S01]  /*d150*/  PRMT R55, R0, 0x7632, R55 ;  /* 0x0000763200377816 */ /* 0x000fe20000000037 */
[----:B------:R-:W-:Y:S01]  /*d160*/  FADD2 R34, R34.F32x2.HI_LO, R26.F32x2.HI_LO ;  /* 0x0000001a2222724b */ /* 0x000fe20000000000 */
[----:B------:R-:W-:Y:S01]  /*d170*/  PRMT R75, R0, 0x7610, R75 ;  /* 0x00007610004b7816 */ /* 0x000fe2000000004b */
[----:B------:R-:W-:Y:S01]  /*d180*/  FMUL2 R2, R32.F32x2.HI_LO, R120.F32x2.HI_LO ;  /* 0x000000782002724a */ /* 0x000fe20000000000 */
[----:B------:R-:W-:Y:S01]  /*d190*/  F2FP.F16.F32.PACK_AB R0, R37, R36 ;  /* 0x000000242500723e */ /* 0x000fe200000000ff */
[----:B------:R-:W-:Y:S02]  /*d1a0*/  FMUL2 R44, R34.F32x2.HI_LO, R22.F32x2.HI_LO ;  /* 0x00000016222c724a */ /* 0x000fe40000000000 */
[----:B------:R-:W1:Y:S01]  /*d1b0*/  LDTM.x16 R20, tmem[UR6] ;  /* 0x00000006001479ee */ /* 0x000e620008240000 */
[----:B------:R-:W-:Y:S01]  /*d1c0*/  F2FP.F16.F32.PACK_AB R2, R3, R2 ;  /* 0x000000020302723e */ /* 0x000fe200000000ff */
[----:B----4-:R-:W-:Y:S01]  /*d1d0*/  FADD2 R40, R40.F32x2.HI_LO, R4.F32x2.HI_LO ;  /* 0x000000042828724b */ /* 0x010fe20000000000 */
[----:B------:R-:W-:Y:S01]  /*d1e0*/  PRMT R77, R0, 0x7610, R77 ;  /* 0x00007610004d7816 */ /* 0x000fe2000000004d */
[----:B------:R-:W-:Y:S01]  /*d1f0*/  FADD2 R42, R42.F32x2.HI_LO, R6.F32x2.HI_LO ;  /* 0x000000062a2a724b */ /* 0x000fe20000000000 */
[----:B------:R-:W-:Y:S01]  /*d200*/  F2FP.F16.F32.PACK_AB R44, R45, R44 ;  /* 0x0000002c2d2c723e */ /* 0x000fe200000000ff */
[----:B------:R-:W3:Y:S01]  /*d210*/  LDS.128 R4, [R52+UR39+0x242b0] ;  /* 0x0242b02734047984 */ /* 0x000ee20008000c00 */
[----:B------:R-:W-:Y:S01]  /*d220*/  PRMT R45, R2, 0x7632, R45 ;  /* 0x00007632022d7816 */ /* 0x000fe2000000002d */
[----:B------:R-:W-:Y:S01]  /*d230*/  FMUL2 R40, R40.F32x2.HI_LO, R114.F32x2.HI_LO ;  /* 0x000000722828724a */ /* 0x000fe20000000000 */
[----:B------:R-:W-:Y:S01]  /*d240*/  PRMT R76, R44, 0x7632, R76 ;  /* 0x000076322c4c7816 */ /* 0x000fe2000000004c */
[----:B------:R-:W-:Y:S02]  /*d250*/  FMUL2 R42, R42.F32x2.HI_LO, R112.F32x2.HI_LO ;  /* 0x000000702a2a724a */ /* 0x000fe40000000000 */
[----:B------:R-:W-:Y:S02]  /*d260*/  FMUL2 R38, R38.F32x2.HI_LO, R116.F32x2.HI_LO ;  /* 0x000000742626724a */ /* 0x000fe40000000000 */
[----:B------:R-:W-:Y:S01]  /*d270*/  LDS.128 R112, [R52+UR39+0x24310] ;  /* 0x0243102734707984 */ /* 0x000fe20008000c00 */
[----:B------:R-:W-:Y:S02]  /*d280*/  F2FP.F16.F32.PACK_AB R3, R43, R42 ;  /* 0x0000002a2b03723e */ /* 0x000fe400000000ff */
[----:B------:R-:W-:Y:S02]  /*d290*/  F2FP.F16.F32.PACK_AB R38, R39, R38 ;  /* 0x000000262726723e */ /* 0x000fe400000000ff */
[----:B------:R-:W-:Y:S02]  /*d2a0*/  PRMT R39, R0, 0x7632, R39 ;  /* 0x0000763200277816 */ /* 0x000fe40000000027 */
[----:B------:R-:W-:Y:S02]  /*d2b0*/  F2FP.F16.F32.PACK_AB R0, R41, R40 ;  /* 0x000000282900723e */ /* 0x000fe400000000ff */
[----:B------:R-:W-:Y:S01]  /*d2c0*/  PRMT R102, R38, 0x7632, R102 ;  /* 0x0000763226667816 */ /* 0x000fe20000000066 */
[----:B------:R-:W4:Y:S01]  /*d2d0*/  LDS.128 R40, [R52+UR39+0x24300] ;  /* 0x0243002734287984 */ /* 0x000f220008000c00 */
[----:B-1----:R-:W-:Y:S02]  /*d2e0*/  FADD2 R20, R20.F32x2.HI_LO, R12.F32x2.HI_LO ;  /* 0x0000000c1414724b */ /* 0x002fe40000000000 */
[----:B------:R-:W-:Y:S02]  /*d2f0*/  FADD2 R22, R22.F32x2.HI_LO, R14.F32x2.HI_LO ;  /* 0x0000000e1616724b */ /* 0x000fe40000000000 */
[----:B--2---:R-:W-:Y:S02]  /*d300*/  FADD2 R28, R28.F32x2.HI_LO, R8.F32x2.HI_LO ;  /* 0x000000081c1c724b */ /* 0x004fe40000000000 */
[----:B------:R-:W-:Y:S01]  /*d310*/  FMUL2 R20, R20.F32x2.HI_LO, R110.F32x2.HI_LO ;  /* 0x0000006e1414724a */ /* 0x000fe20000000000 */
[----:B------:R-:W-:Y:S01]  /*d320*/  PRMT R110, R0, 0x7632, R110 ;  /* 0x00007632006e7816 */ /* 0x000fe2000000006e */
[----:B------:R-:W-:Y:S01]  /*d330*/  FADD2 R10, R30.F32x2.HI_LO, R10.F32x2.HI_LO ;  /* 0x0000000a1e0a724b */ /* 0x000fe20000000000 */
[----:B------:R-:W-:Y:S01]  /*d340*/  PRMT R111, R0, 0x7610, R111 ;  /* 0x00007610006f7816 */ /* 0x000fe2000000006f */
[----:B------:R-:W-:Y:S01]  /*d350*/  FMUL2 R98, R28.F32x2.HI_LO, R98.F32x2.HI_LO ;  /* 0x000000621c62724a */ /* 0x000fe20000000000 */
[----:B------:R-:W-:Y:S01]  /*d360*/  F2FP.F16.F32.PACK_AB R20, R21, R20 ;  /* 0x000000141514723e */ /* 0x000fe200000000ff */
[----:B------:R-:W1:Y:S01]  /*d370*/  LDS.128 R28, [R52+UR39+0x24320] ;  /* 0x02432027341c7984 */ /* 0x000e620008000c00 */
[----:B------:R-:W-:Y:S01]  /*d380*/  FMUL2 R22, R22.F32x2.HI_LO, R100.F32x2.HI_LO ;  /* 0x000000641616724a */ /* 0x000fe20000000000 */
[----:B------:R-:W-:Y:S01]  /*d390*/  PRMT R100, R3, 0x7632, R100 ;  /* 0x0000763203647816 */ /* 0x000fe20000000064 */
[----:B------:R-:W-:Y:S01]  /*d3a0*/  FADD2 R24, R24.F32x2.HI_LO, R48.F32x2.HI_LO ;  /* 0x000000301818724b */ /* 0x000fe20000000000 */
[----:B------:R-:W-:Y:S01]  /*d3b0*/  PRMT R116, R20, 0x7632, R116 ;  /* 0x0000763214747816 */ /* 0x000fe20000000074 */
[----:B------:R-:W-:Y:S01]  /*d3c0*/  FADD2 R26, R26.F32x2.HI_LO, R50.F32x2.HI_LO ;  /* 0x000000321a1a724b */ /* 0x000fe20000000000 */
[----:B------:R-:W-:Y:S01]  /*d3d0*/  F2FP.F16.F32.PACK_AB R0, R23, R22 ;  /* 0x000000161700723e */ /* 0x000fe200000000ff */
[----:B------:R-:W-:Y:S01]  /*d3e0*/  FMUL2 R36, R24.F32x2.HI_LO, R18.F32x2.HI_LO ;  /* 0x000000121824724a */ /* 0x000fe20000000000 */
[----:B------:R-:W-:Y:S01]  /*d3f0*/  PRMT R117, R20, 0x7610, R117 ;  /* 0x0000761014757816 */ /* 0x000fe20000000075 */
[----:B------:R-:W-:Y:S01]  /*d400*/  FMUL2 R48, R26.F32x2.HI_LO, R16.F32x2.HI_LO ;  /* 0x000000101a30724a */ /* 0x000fe20000000000 */
[C---:B------:R-:W-:Y:S01]  /*d410*/  PRMT R118, R0.reuse, 0x7632, R118 ;  /* 0x0000763200767816 */ /* 0x040fe20000000076 */
[----:B------:R-:W4:Y:S01]  /*d420*/  LDTM.x16 R12, tmem[UR5] ;  /* 0x00000005000c79ee */ /* 0x000f220008240000 */
[----:B------:R-:W-:Y:S01]  /*d430*/  PRMT R119, R0, 0x7610, R119 ;  /* 0x0000761000777816 */ /* 0x000fe20000000077 */
[----:B---3--:R-:W-:Y:S01]  /*d440*/  FADD2 R32, R32.F32x2.HI_LO, R4.F32x2.HI_LO ;  /* 0x000000042020724b */ /* 0x008fe20000000000 */
[----:B------:R-:W-:Y:S01]  /*d450*/  F2FP.F16.F32.PACK_AB R0, R37, R36 ;  /* 0x000000242500723e */ /* 0x000fe200000000ff */
[----:B------:R-:W-:Y:S01]  /*d460*/  FADD2 R6, R34.F32x2.HI_LO, R6.F32x2.HI_LO ;  /* 0x000000062206724b */ /* 0x000fe20000000000 */
[----:B------:R-:W-:Y:S01]  /*d470*/  F2FP.F16.F32.PACK_AB R48, R49, R48 ;  /* 0x000000303130723e */ /* 0x000fe200000000ff */
[----:B------:R-:W-:Y:S01]  /*d480*/  FMUL2 R94, R32.F32x2.HI_LO, R94.F32x2.HI_LO ;  /* 0x0000005e205e724a */ /* 0x000fe20000000000 */
[C---:B------:R-:W-:Y:S01]  /*d490*/  PRMT R49, R0.reuse, 0x7632, R49 ;  /* 0x0000763200317816 */ /* 0x040fe20000000031 */
[----:B------:R-:W2:Y:S01]  /*d4a0*/  LDS.128 R32, [R52+UR39+0x24330] ;  /* 0x0243302734207984 */ /* 0x000ea20008000c00 */
[----:B------:R-:W-:Y:S01]  /*d4b0*/  PRMT R120, R0, 0x7610, R120 ;  /* 0x0000761000787816 */ /* 0x000fe20000000078 */
[----:B------:R-:W-:Y:S01]  /*d4c0*/  FMUL2 R6, R6.F32x2.HI_LO, R92.F32x2.HI_LO ;  /* 0x0000005c0606724a */ /* 0x000fe20000000000 */
[----:B------:R-:W-:Y:S01]  /*d4d0*/  F2FP.F16.F32.PACK_AB R0, R99, R98 ;  /* 0x000000626300723e */ /* 0x000fe200000000ff */
[----:B------:R-:W-:Y:S01]  /*d4e0*/  FMUL2 R10, R10.F32x2.HI_LO, R96.F32x2.HI_LO ;  /* 0x000000600a0a724a */ /* 0x000fe20000000000 */
[----:B------:R-:W-:Y:S01]  /*d4f0*/  PRMT R101, R3, 0x7610, R101 ;  /* 0x0000761003657816 */ /* 0x000fe20000000065 */
[----:B------:R-:W-:Y:S01]  /*d500*/  UMOV UR5, 0x33334444 ;  /* 0x3333444400057882 */ /* 0x000fe20000000000 */
[----:B------:R-:W-:Y:S02]  /*d510*/  F2FP.F16.F32.PACK_AB R6, R7, R6 ;  /* 0x000000060706723e */ /* 0x000fe400000000ff */
[C---:B------:R-:W-:Y:S02]  /*d520*/  PRMT R97, R0.reuse, 0x7632, R97 ;  /* 0x0000763200617816 */ /* 0x040fe40000000061 */
[----:B------:R-:W-:Y:S02]  /*d530*/  F2FP.F16.F32.PACK_AB R10, R11, R10 ;  /* 0x0000000a0b0a723e */ /* 0x000fe400000000ff */
[----:B------:R-:W-:Y:S02]  /*d540*/  PRMT R98, R0, 0x7610, R98 ;  /* 0x0000761000627816 */ /* 0x000fe40000000062 */
[----:B------:R-:W-:Y:S01]  /*d550*/  PRMT R92, R10, 0x7632, R92 ;  /* 0x000076320a5c7816 */ /* 0x000fe2000000005c */
[----:B----4-:R-:W-:Y:S01]  /*d560*/  FADD2 R12, R12.F32x2.HI_LO, R40.F32x2.HI_LO ;  /* 0x000000280c0c724b */ /* 0x010fe20000000000 */
[----:B------:R-:W-:Y:S01]  /*d570*/  PRMT R93, R10, 0x7610, R93 ;  /* 0x000076100a5d7816 */ /* 0x000fe2000000005d */
[----:B------:R-:W-:Y:S01]  /*d580*/  FADD2 R14, R14.F32x2.HI_LO, R42.F32x2.HI_LO ;  /* 0x0000002a0e0e724b */ /* 0x000fe20000000000 */
[C---:B------:R-:W-:Y:S01]  /*d590*/  PRMT R99, R6.reuse, 0x7632, R99 ;  /* 0x0000763206637816 */ /* 0x040fe20000000063 */
[----:B------:R-:W3:Y:S01]  /*d5a0*/  LDS.128 R40, [R52+UR39+0x24380] ;  /* 0x0243802734287984 */ /* 0x000ee20008000c00 */
[----:B------:R-:W-:Y:S01]  /*d5b0*/  PRMT R121, R6, 0x7610, R121 ;  /* 0x0000761006797816 */ /* 0x000fe20000000079 */
[----:B------:R-:W-:Y:S01]  /*d5c0*/  FMUL2 R12, R12.F32x2.HI_LO, R90.F32x2.HI_LO ;  /* 0x0000005a0c0c724a */ /* 0x000fe20000000000 */
[----:B------:R-:W-:Y:S01]  /*d5d0*/  F2FP.F16.F32.PACK_AB R94, R95, R94 ;  /* 0x0000005e5f5e723e */ /* 0x000fe200000000ff */
[----:B------:R-:W-:Y:S01]  /*d5e0*/  FMUL2 R14, R14.F32x2.HI_LO, R88.F32x2.HI_LO ;  /* 0x000000580e0e724a */ /* 0x000fe20000000000 */
[----:B------:R-:W-:Y:S01]  /*d5f0*/  PRMT R96, R48, 0x7632, R96 ;  /* 0x0000763230607816 */ /* 0x000fe20000000060 */
[----:B------:R-:W-:Y:S01]  /*d600*/  FADD2 R16, R16.F32x2.HI_LO, R112.F32x2.HI_LO ;  /* 0x000000701010724b */ /* 0x000fe20000000000 */
[----:B------:R-:W-:Y:S01]  /*d610*/  F2FP.F16.F32.PACK_AB R3, R13, R12 ;  /* 0x0000000c0d03723e */ /* 0x000fe200000000ff */
[----:B------:R-:W4:Y:S01]  /*d620*/  LDS.128 R88, [R52+UR39+0x24390] ;  /* 0x0243902734587984 */ /* 0x000f220008000c00 */
[----:B------:R-:W-:Y:S01]  /*d630*/  F2FP.F16.F32.PACK_AB R0, R15, R14 ;  /* 0x0000000e0f00723e */ /* 0x000fe200000000ff */
[----:B------:R-:W-:Y:S01]  /*d640*/  FADD2 R18, R18.F32x2.HI_LO, R114.F32x2.HI_LO ;  /* 0x000000721212724b */ /* 0x000fe20000000000 */
[----:B------:R-:W-:Y:S01]  /*d650*/  PRMT R95, R94, 0x7632, R95 ;  /* 0x000076325e5f7816 */ /* 0x000fe2000000005f */
[----:B------:R-:W-:Y:S01]  /*d660*/  FMUL2 R36, R16.F32x2.HI_LO, R86.F32x2.HI_LO ;  /* 0x000000561024724a */ /* 0x000fe20000000000 */
[----:B------:R-:W-:Y:S01]  /*d670*/  PRMT R86, R3, 0x7632, R86 ;  /* 0x0000763203567816 */ /* 0x000fe20000000056 */
[----:B------:R-:W-:Y:S01]  /*d680*/  FMUL2 R50, R18.F32x2.HI_LO, R84.F32x2.HI_LO ;  /* 0x000000541232724a */ /* 0x000fe20000000000 */
[----:B------:R-:W-:Y:S01]  /*d690*/  PRMT R87, R3, 0x7610, R87 ;  /* 0x0000761003577816 */ /* 0x000fe20000000057 */
[----:B------:R-:W3:Y:S01]  /*d6a0*/  LDTM.x16 R4, tmem[UR4] ;  /* 0x00000004000479ee */ /* 0x000ee20008240000 */
[----:B------:R-:W-:Y:S01]  /*d6b0*/  PRMT R84, R0, 0x7632, R84 ;  /* 0x0000763200547816 */ /* 0x000fe20000000054 */
[----:B-1----:R-:W-:Y:S01]  /*d6c0*/  FADD2 R20, R20.F32x2.HI_LO, R28.F32x2.HI_LO ;  /* 0x0000001c1414724b */ /* 0x002fe20000000000 */
[----:B------:R-:W-:Y:S01]  /*d6d0*/  PRMT R85, R0, 0x7610, R85 ;  /* 0x0000761000557816 */ /* 0x000fe20000000055 */
[----:B------:R-:W-:Y:S01]  /*d6e0*/  FADD2 R22, R22.F32x2.HI_LO, R30.F32x2.HI_LO ;  /* 0x0000001e1616724b */ /* 0x000fe20000000000 */
[----:B------:R-:W-:Y:S01]  /*d6f0*/  F2FP.F16.F32.PACK_AB R0, R37, R36 ;  /* 0x000000242500723e */ /* 0x000fe200000000ff */
[----:B------:R-:W1:Y:S01]  /*d700*/  LDS.128 R28, [R52+UR39+0x243a0] ;  /* 0x0243a027341c7984 */ /* 0x000e620008000c00 */
[----:B------:R-:W-:Y:S01]  /*d710*/  F2FP.F16.F32.PACK_AB R3, R51, R50 ;  /* 0x000000323303723e */ /* 0x000fe200000000ff */
[----:B------:R-:W-:Y:S01]  /*d720*/  FMUL2 R20, R20.F32x2.HI_LO, R62.F32x2.HI_LO ;  /* 0x0000003e1414724a */ /* 0x000fe20000000000 */
[----:B------:R-:W-:Y:S01]  /*d730*/  PRMT R36, R0, 0x7632, R36 ;  /* 0x0000763200247816 */ /* 0x000fe20000000024 */
[----:B------:R-:W-:Y:S01]  /*d740*/  FMUL2 R22, R22.F32x2.HI_LO, R60.F32x2.HI_LO ;  /* 0x0000003c1616724a */ /* 0x000fe20000000000 */
[----:B------:R-:W-:Y:S02]  /*d750*/  PRMT R37, R0, 0x7610, R37 ;  /* 0x0000761000257816 */ /* 0x000fe40000000025 */
[C---:B------:R-:W-:Y:S02]  /*d760*/  PRMT R50, R3.reuse, 0x7632, R50 ;  /* 0x0000763203327816 */ /* 0x040fe40000000032 */
[----:B------:R-:W-:Y:S02]  /*d770*/  PRMT R51, R3, 0x7610, R51 ;  /* 0x0000761003337816 */ /* 0x000fe40000000033 */
[----:B------:R-:W-:Y:S01]  /*d780*/  F2FP.F16.F32.PACK_AB R0, R21, R20 ;  /* 0x000000141500723e */ /* 0x000fe200000000ff */
[----:B--2---:R-:W-:Y:S01]  /*d790*/  FADD2 R20, R24.F32x2.HI_LO, R32.F32x2.HI_LO ;  /* 0x000000201814724b */ /* 0x004fe20000000000 */
[----:B------:R-:W-:Y:S01]  /*d7a0*/  F2FP.F16.F32.PACK_AB R3, R23, R22 ;  /* 0x000000161703723e */ /* 0x000fe200000000ff */
[----:B------:R-:W-:Y:S01]  /*d7b0*/  FADD2 R22, R26.F32x2.HI_LO, R34.F32x2.HI_LO ;  /* 0x000000221a16724b */ /* 0x000fe20000000000 */
[C---:B------:R-:W-:Y:S01]  /*d7c0*/  PRMT R32, R0.reuse, 0x7632, R32 ;  /* 0x0000763200207816 */ /* 0x040fe20000000020 */
[----:B------:R2:W5:Y:S01]  /*d7d0*/  LDS.128 R24, [R52+UR39+0x243b0] ;  /* 0x0243b02734187984 */ /* 0x0005620008000c00 */
[----:B------:R-:W-:Y:S01]  /*d7e0*/  PRMT R33, R0, 0x7610, R33 ;  /* 0x0000761000217816 */ /* 0x000fe20000000021 */
[----:B------:R-:W-:Y:S01]  /*d7f0*/  NOP ;  /* 0x0000000000007918 */ /* 0x000fe20000000000 */
[----:B------:R-:W-:Y:S01]  /*d800*/  PRMT R34, R3, 0x7632, R34 ;  /* 0x0000763203227816 */ /* 0x000fe20000000022 */
[----:B------:R-:W-:Y:S01]  /*d810*/  FMUL2 R22, R22.F32x2.HI_LO, R56.F32x2.HI_LO ;  /* 0x000000381616724a */ /* 0x000fe20000000000 */
[----:B------:R-:W-:Y:S01]  /*d820*/  PRMT R35, R3, 0x7610, R35 ;  /* 0x0000761003237816 */ /* 0x000fe20000000023 */
[----:B------:R-:W-:Y:S02]  /*d830*/  IMAD.SHL.U32 R57, R103, 0x4, RZ ;  /* 0x0000000467397824 */ /* 0x000fe400078e00ff */
[----:B---3--:R-:W-:Y:S01]  /*d840*/  FADD2 R4, R4.F32x2.HI_LO, R40.F32x2.HI_LO ;  /* 0x000000280404724b */ /* 0x008fe20000000000 */
[----:B------:R-:W-:Y:S01]  /*d850*/  F2FP.F16.F32.PACK_AB R22, R23, R22 ;  /* 0x000000161716723e */ /* 0x000fe200000000ff */
[----:B------:R-:W-:Y:S01]  /*d860*/  FADD2 R6, R6.F32x2.HI_LO, R42.F32x2.HI_LO ;  /* 0x0000002a0606724b */ /* 0x000fe20000000000 */
[----:B------:R-:W-:Y:S01]  /*d870*/  R2UR UR4, R57 ;  /* 0x00000000390472ca */ /* 0x000fe200000e0000 */
[----:B----4-:R-:W-:Y:S01]  /*d880*/  FADD2 R8, R8.F32x2.HI_LO, R88.F32x2.HI_LO ;  /* 0x000000580808724b */ /* 0x010fe20000000000 */
[----:B------:R-:W-:Y:S01]  /*d890*/  PRMT R41, R22, 0x7632, R41 ;  /* 0x0000763216297816 */ /* 0x000fe20000000029 */
[----:B------:R-:W-:Y:S02]  /*d8a0*/  FADD2 R10, R10.F32x2.HI_LO, R90.F32x2.HI_LO ;  /* 0x0000005a0a0a724b */ /* 0x000fe40000000000 */
[----:B------:R-:W-:Y:S02]  /*d8b0*/  FMUL2 R20, R20.F32x2.HI_LO, R58.F32x2.HI_LO ;  /* 0x0000003a1414724a */ /* 0x000fe40000000000 */
[----:B------:R-:W-:Y:S02]  /*d8c0*/  FMUL2 R4, R4.F32x2.HI_LO, R64.F32x2.HI_LO ;  /* 0x000000400404724a */ /* 0x000fe40000000000 */
[----:B------:R-:W-:Y:S01]  /*d8d0*/  FMUL2 R6, R6.F32x2.HI_LO, R66.F32x2.HI_LO ;  /* 0x000000420606724a */ /* 0x000fe20000000000 */
[----:B------:R-:W-:Y:S01]  /*d8e0*/  F2FP.F16.F32.PACK_AB R20, R21, R20 ;  /* 0x000000141514723e */ /* 0x000fe200000000ff */
[----:B------:R-:W-:Y:S01]  /*d8f0*/  FMUL2 R8, R8.F32x2.HI_LO, R68.F32x2.HI_LO ;  /* 0x000000440808724a */ /* 0x000fe20000000000 */
[----:B------:R-:W-:Y:S01]  /*d900*/  F2FP.F16.F32.PACK_AB R4, R5, R4 ;  /* 0x000000040504723e */ /* 0x000fe200000000ff */
[----:B------:R-:W-:Y:S01]  /*d910*/  USHF.R.U64 UR4, UR5, UR4, 0x123333 ;  /* 0x0012333305047499 */ /* 0x000fe20008001204 */
[----:B------:R-:W-:Y:S01]  /*d920*/  F2FP.F16.F32.PACK_AB R6, R7, R6 ;  /* 0x000000060706723e */ /* 0x000fe200000000ff */
[----:B-1----:R-:W-:Y:S01]  /*d930*/  FADD2 R12, R12.F32x2.HI_LO, R28.F32x2.HI_LO ;  /* 0x0000001c0c0c724b */ /* 0x002fe20000000000 */
[----:B------:R-:W-:Y:S01]  /*d940*/  F2FP.F16.F32.PACK_AB R8, R9, R8 ;  /* 0x000000080908723e */ /* 0x000fe200000000ff */
[----:B------:R-:W-:Y:S01]  /*d950*/  ULOP3.LUT UR40, UR4, 0x7, URZ, 0xc0, !UPT ;  /* 0x0000000704287892 */ /* 0x000fe2000f8ec0ff */
[----:B------:R-:W-:Y:S01]  /*d960*/  PRMT R23, R20, 0x7632, R23 ;  /* 0x0000763214177816 */ /* 0x000fe20000000017 */
[----:B------:R-:W-:Y:S01]  /*d970*/  FADD2 R14, R14.F32x2.HI_LO, R30.F32x2.HI_LO ;  /* 0x0000001e0e0e724b */ /* 0x000fe20000000000 */
[----:B------:R-:W-:Y:S01]  /*d980*/  PRMT R40, R20, 0x7610, R40 ;  /* 0x0000761014287816 */ /* 0x000fe20000000028 */
[----:B------:R-:W-:Y:S01]  /*d990*/  UISETP.NE.AND UP0, UPT, UR40, 0x3, UPT ;  /* 0x000000032800788c */ /* 0x000fe2000bf05270 */
[----:B------:R-:W-:Y:S01]  /*d9a0*/  PRMT R42, R4, 0x7632, R42 ;  /* 0x00007632042a7816 */ /* 0x000fe2000000002a */
[----:B------:R-:W-:Y:S01]  /*d9b0*/  FMUL2 R10, R10.F32x2.HI_LO, R82.F32x2.HI_LO ;  /* 0x000000520a0a724a */ /* 0x000fe20000000000 */
[----:B------:R-:W-:Y:S01]  /*d9c0*/  PRMT R43, R4, 0x7610, R43 ;  /* 0x00007610042b7816 */ /* 0x000fe2000000002b */
[----:B------:R-:W-:Y:S01]  /*d9d0*/  FMUL2 R12, R12.F32x2.HI_LO, R80.F32x2.HI_LO ;  /* 0x000000500c0c724a */ /* 0x000fe20000000000 */
[----:B--2---:R-:W-:Y:S01]  /*d9e0*/  PRMT R52, R6, 0x7632, R52 ;  /* 0x0000763206347816 */ /* 0x004fe20000000034 */
[----:B------:R-:W-:Y:S01]  /*d9f0*/  FMUL2 R14, R14.F32x2.HI_LO, R78.F32x2.HI_LO ;  /* 0x0000004e0e0e724a */ /* 0x000fe20000000000 */
[----:B------:R-:W-:Y:S01]  /*da00*/  F2FP.F16.F32.PACK_AB R10, R11, R10 ;  /* 0x0000000a0b0a723e */ /* 0x000fe200000000ff */
        /* <DEDUP_REMOVED lines=22> */
.L_x_3875:
        /* <DEDUP_REMOVED lines=22> */
.L_x_3876:
        /* <DEDUP_REMOVED lines=26> */
[----:B------:R-:W-:Y:S02]  /*de70*/  LOP3.LUT R39, R39, 0xffff, RZ, 0xc0, !PT ;  /* 0x0000ffff27277812 */ /* 0x000fe400078ec0ff */
[----:B------:R-:W-:Y:S02]  /*de80*/  LOP3.LUT R110, R110, 0xffff, RZ, 0xc0, !PT ;  /* 0x0000ffff6e6e7812 */ /* 0x000fe400078ec0ff */
[----:B------:R-:W-:Y:S02]  /*de90*/  LEA.HI.X R9, R53, RZ, RZ, 0x10, P1 ;  /* 0x000000ff35097211 */ /* 0x000fe400008f84ff */
        /* <DEDUP_REMOVED lines=10> */
[C---:B------:R-:W-:Y:S02]  /*df40*/  LEA R4, P1, R116.reuse, RZ, 0x10 ;  /* 0x000000ff74047211 */ /* 0x040fe400078280ff */
        /* <DEDUP_REMOVED lines=8> */
[----:B------:R-:W-:Y:S02]  /*dfd0*/  LEA R8, P1, R97, RZ, 0x10 ;  /* 0x000000ff61087211 */ /* 0x000fe400078280ff */
        /* <DEDUP_REMOVED lines=14> */
[----:B------:R-:W-:Y:S02]  /*e0c0*/  LOP3.LUT R48, R11, 0xffff, R48, 0xf8, !PT ;  /* 0x0000ffff0b307812 */ /* 0x000fe400078ef830 */
[----:B------:R-:W-:Y:S02]  /*e0d0*/  LOP3.LUT R42, R42, 0xffff, RZ, 0xc0, !PT ;  /* 0x0000ffff2a2a7812 */ /* 0x000fe400078ec0ff */
[----:B------:R-:W-:Y:S02]  /*e0e0*/  LOP3.LUT R11, R13, 0xffff, R121, 0xf8, !PT ;  /* 0x0000ffff0d0b7812 */ /* 0x000fe400078ef879 */
[----:B------:R-:W-:Y:S02]  /*e0f0*/  LOP3.LUT R13, R20, 0xffff, R37, 0xf8, !PT ;  /* 0x0000ffff140d7812 */ /* 0x000fe400078ef825 */
[----:B------:R-:W-:Y:S02]  /*e100*/  LOP3.LUT R28, R28, 0xffff, RZ, 0xc0, !PT ;  /* 0x0000ffff1c1c7812 */ /* 0x000fe400078ec0ff */
[----:B------:R-:W-:Y:S02]  /*e110*/  LEA.HI.X R59, R32, RZ, RZ, 0x10, P1 ;  /* 0x000000ff203b7211 */ /* 0x000fe400008f84ff */
[----:B------:R-:W-:Y:S02]  /*e120*/  LEA.HI.X R37, R23, RZ, RZ, 0x10, P0 ;  /* 0x000000ff17257211 */ /* 0x000fe400000f84ff */
[----:B------:R-:W-:Y:S02]  /*e130*/  LEA R20, P1, R42, RZ, 0x10 ;  /* 0x000000ff2a147211 */ /* 0x000fe400078280ff */
[----:B------:R-:W-:Y:S02]  /*e140*/  LOP3.LUT R24, R24, 0xffff, RZ, 0xc0, !PT ;  /* 0x0000ffff18187812 */ /* 0x000fe400078ec0ff */
[----:B------:R-:W-:Y:S02]  /*e150*/  LEA R32, P0, R28, RZ, 0x10 ;  /* 0x000000ff1c207211 */ /* 0x000fe400078080ff */
[----:B------:R-:W-:Y:S02]  /*e160*/  LOP3.LUT R51, R21, 0xffff, R51, 0xf8, !PT ;  /* 0x0000ffff15337812 */ /* 0x000fe400078ef833 */
[----:B------:R-:W-:Y:S02]  /*e170*/  LOP3.LUT R23, R37, 0xffff, R22, 0xf8, !PT ;  /* 0x0000ffff25177812 */ /* 0x000fe400078ef816 */
[----:B------:R-:W-:Y:S02]  /*e180*/  LOP3.LUT R19, R19, 0xffff, RZ, 0xc0, !PT ;  /* 0x0000ffff13137812 */ /* 0x000fe400078ec0ff */
[----:B------:R-:W-:Y:S02]  /*e190*/  LOP3.LUT R85, R15, 0xffff, R85, 0xf8, !PT ;  /* 0x0000ffff0f557812 */ /* 0x000fe400078ef855 */
[----:B------:R-:W-:Y:S02]  /*e1a0*/  LEA.HI.X R21, R42, RZ, RZ, 0x10, P1 ;  /* 0x000000ff2a157211 */ /* 0x000fe400008f84ff */
[----:B------:R-:W-:Y:S02]  /*e1b0*/  LOP3.LUT R22, R36, 0xffff, R40, 0xf8, !PT ;  /* 0x0000ffff24167812 */ /* 0x000fe400078ef828 */
[----:B------:R-:W-:Y:S02]  /*e1c0*/  LOP3.LUT R15, R58, 0xffff, R33, 0xf8, !PT ;  /* 0x0000ffff3a0f7812 */ /* 0x000fe400078ef821 */
[----:B------:R-:W-:Y:S02]  /*e1d0*/  LEA R36, P1, R24, RZ, 0x10 ;  /* 0x000000ff18247211 */ /* 0x000fe400078280ff */
[----:B------:R-:W-:Y:S02]  /*e1e0*/  LEA.HI.X R33, R28, RZ, RZ, 0x10, P0 ;  /* 0x000000ff1c217211 */ /* 0x000fe400000f84ff */
[C---:B------:R-:W-:Y:S02]  /*e1f0*/  LEA R28, P0, R19.reuse, RZ, 0x10 ;  /* 0x000000ff131c7211 */ /* 0x040fe400078080ff */
[----:B------:R-:W-:Y:S02]  /*e200*/  LEA.HI.X R37, R24, RZ, RZ, 0x10, P1 ;  /* 0x000000ff18257211 */ /* 0x000fe400008f84ff */
[----:B------:R-:W-:Y:S02]  /*e210*/  LOP3.LUT R24, R32, 0xffff, R29, 0xf8, !PT ;  /* 0x0000ffff20187812 */ /* 0x000fe400078ef81d */
[----:B------:R-:W-:Y:S01]  /*e220*/  LEA.HI.X R29, R19, RZ, RZ, 0x10, P0 ;  /* 0x000000ff131d7211 */ /* 0x000fe200000f84ff */
[----:B------:R-:W-:Y:S01]  /*e230*/  IMAD.U32 R19, R76, 0x10000, RZ ;  /* 0x000100004c137824 */ /* 0x000fe200078e00ff */
[----:B------:R-:W-:Y:S02]  /*e240*/  LOP3.LUT R32, R37, 0xffff, R26, 0xf8, !PT ;  /* 0x0000ffff25207812 */ /* 0x000fe400078ef81a */
[----:B------:R-:W-:Y:S01]  /*e250*/  LOP3.LUT R18, R29, 0xffff, R18, 0xf8, !PT ;  /* 0x0000ffff1d127812 */ /* 0x000fe200078ef812 */
[----:B------:R-:W-:Y:S01]  /*e260*/  IMAD.U32 R29, R17, 0x10000, RZ ;  /* 0x00010000111d7824 */ /* 0x000fe200078e00ff */
[----:B------:R-:W-:Y:S01]  /*e270*/  LOP3.LUT R26, R28, 0xffff, R16, 0xf8, !PT ;  /* 0x0000ffff1c1a7812 */ /* 0x000fe200078ef810 */
[----:B------:R-:W-:Y:S01]  /*e280*/  IMAD.U32 R17, R27, 0x10000, RZ ;  /* 0x000100001b117824 */ /* 0x000fe200078e00ff */
        /* <DEDUP_REMOVED lines=11> */
[----:B------:R-:W-:Y:S01]  /*e340*/  IMAD.U32 R23, R30, 0x10000, RZ ;  /* 0x000100001e177824 */ /* 0x000fe200078e00ff */
[----:B------:R-:W-:Y:S02]  /*e350*/  LOP3.LUT R8, R8, 0xffff, R98, 0xf8, !PT ;  /* 0x0000ffff08087812 */ /* 0x000fe400078ef862 */
[----:B------:R1:W-:Y:S01]  /*e360*/  STS.128 [R29+0x14000], R16 ;  /* 0x014000101d007388 */ /* 0x0003e20000000c00 */
[----:B------:R-:W-:Y:S02]  /*e370*/  LOP3.LUT R6, R6, 0xffff, R77, 0xf8, !PT ;  /* 0x0000ffff06067812 */ /* 0x000fe400078ef84d */
[----:B------:R-:W-:Y:S02]  /*e380*/  LOP3.LUT R38, R38, R102, RZ, 0xfc, !PT ;  /* 0x0000006626267212 */ /* 0x000fe400078efcff */
[----:B------:R-:W-:Y:S02]  /*e390*/  LOP3.LUT R101, R101, R100, RZ, 0xfc, !PT ;  /* 0x0000006465657212 */ /* 0x000fe400078efcff */
[----:B------:R-:W-:Y:S02]  /*e3a0*/  LOP3.LUT P0, RZ, R46, 0x4, RZ, 0xc0, !PT ;  /* 0x000000042eff7812 */ /* 0x000fe4000780c0ff */
[----:B------:R-:W-:Y:S01]  /*e3b0*/  SEL R30, R3, 0xfffffff0, P2 ;  /* 0xfffffff0031e7807 */ /* 0x000fe20001000000 */
[----:B------:R-:W-:Y:S01]  /*e3c0*/  VIADD R3, R29, 0x14040 ;  /* 0x000140401d037836 */ /* 0x000fe20000000000 */
[----:B------:R-:W-:Y:S02]  /*e3d0*/  LOP3.LUT R31, R33, 0xffff, R31, 0xf8, !PT ;  /* 0x0000ffff211f7812 */ /* 0x000fe400078ef81f */
[----:B------:R-:W-:Y:S01]  /*e3e0*/  LOP3.LUT R119, R5, 0xffff, R119, 0xf8, !PT ;  /* 0x0000ffff05777812 */ /* 0x000fe200078ef877 */
[----:B------:R-:W-:Y:S01]  /*e3f0*/  IMAD.IADD R2, R29, 0x1, R30 ;  /* 0x000000011d027824 */ /* 0x000fe200078e021e */
[----:B------:R-:W-:Y:S01]  /*e400*/  LOP3.LUT R23, R31, R23, RZ, 0xfc, !PT ;  /* 0x000000171f177212 */ /* 0x000fe200078efcff */
[----:B------:R-:W-:Y:S01]  /*e410*/  IMAD.U32 R5, R118, 0x10000, RZ ;  /* 0x0001000076057824 */ /* 0x000fe200078e00ff */
[----:B------:R-:W-:Y:S01]  /*e420*/  LOP3.LUT R10, R10, 0xffff, R120, 0xf8, !PT ;  /* 0x0000ffff0a0a7812 */ /* 0x000fe200078ef878 */
[----:B------:R-:W-:Y:S01]  /*e430*/  VIADD R31, R29, 0x14000 ;  /* 0x000140001d1f7836 */ /* 0x000fe20000000000 */
[----:B------:R-:W-:Y:S02]  /*e440*/  LOP3.LUT R48, R48, R96, RZ, 0xfc, !PT ;  /* 0x0000006030307212 */ /* 0x000fe400078efcff */
[----:B------:R-:W-:Y:S01]  /*e450*/  LOP3.LUT R5, R119, R5, RZ, 0xfc, !PT ;  /* 0x0000000577057212 */ /* 0x000fe200078efcff */
[----:B------:R-:W-:Y:S01]  /*e460*/  @P0 VIADD R3, R31, 0xffffffc0 ;  /* 0xffffffc01f030836 */ /* 0x000fe20000000000 */
[----:B------:R-:W-:Y:S01]  /*e470*/  LOP3.LUT R93, R9, 0xffff, R93, 0xf8, !PT ;  /* 0x0000ffff095d7812 */ /* 0x000fe200078ef85d */
[----:B------:R-:W-:Y:S01]  /*e480*/  IMAD.U32 R9, R92, 0x10000, RZ ;  /* 0x000100005c097824 */ /* 0x000fe200078e00ff */
[----:B------:R-:W-:Y:S02]  /*e490*/  LOP3.LUT R12, R12, 0xffff, R94, 0xf8, !PT ;  /* 0x0000ffff0c0c7812 */ /* 0x000fe400078ef85e */
[----:B------:R-:W-:Y:S02]  /*e4a0*/  LOP3.LUT R11, R11, R99, RZ, 0xfc, !PT ;  /* 0x000000630b0b7212 */ /* 0x000fe400078efcff */
[----:B------:R-:W-:Y:S01]  /*e4b0*/  LOP3.LUT R9, R93, R9, RZ, 0xfc, !PT ;  /* 0x000000095d097212 */ /* 0x000fe200078efcff */
[----:B-1----:R-:W-:Y:S01]  /*e4c0*/  IMAD.MOV.U32 R16, RZ, RZ, R6 ;  /* 0x000000ffff107224 */ /* 0x002fe200078e0006 */
[----:B------:R-:W-:Y:S01]  /*e4d0*/  LOP3.LUT R14, R14, 0xffff, R87, 0xf8, !PT ;  /* 0x0000ffff0e0e7812 */ /* 0x000fe200078ef857 */
        /* <DEDUP_REMOVED lines=11> */
[----:B------:R-:W-:Y:S02]  /*e590*/  LOP3.LUT R21, R21, R52, RZ, 0xfc, !PT ;  /* 0x0000003415157212 */ /* 0x000fe400078efcff */
[----:B------:R-:W-:Y:S02]  /*e5a0*/  LOP3.LUT R25, R36, 0xffff, R25, 0xf8, !PT ;  /* 0x0000ffff24197812 */ /* 0x000fe400078ef819 */
[----:B------:R-:W-:Y:S02]  /*e5b0*/  LOP3.LUT R35, R59, 0xffff, R35, 0xf8, !PT ;  /* 0x0000ffff3b237812 */ /* 0x000fe400078ef823 */
[----:B------:R2:W-:Y:S02]  /*e5c0*/  STS.128 [R3], R4 ;  /* 0x0000000403007388 */ /* 0x0005e40000000c00 */
[----:B------:R-:W-:Y:S01]  /*e5d0*/  LOP3.LUT R35, R35, R34, RZ, 0xfc, !PT ;  /* 0x0000002223237212 */ /* 0x000fe200078efcff */
[----:B-1----:R-:W-:Y:S05]  /*e5e0*/  IMAD.IADD R16, R30, 0x1, R3 ;  /* 0x000000011e107824 */ /* 0x002fea00078e0203 */
        /* <DEDUP_REMOVED lines=12> */
[----:B------:R1:W-:Y:S01]  /*e6b0*/  STS.128 [R2+0x18000], R4 ;  /* 0x0180000402007388 */ /* 0x0003e20000000c00 */
[----:B------:R-:W-:Y:S02]  /*e6c0*/  IMAD.MOV.U32 R25, RZ, RZ, R27 ;  /* 0x000000ffff197224 */ /* 0x000fe400078e001b */
[----:B------:R-:W-:Y:S02]  /*e6d0*/  IMAD.MOV.U32 R27, RZ, RZ, R0 ;  /* 0x000000ffff1b7224 */ /* 0x000fe400078e0000 */
[----:B------:R-:W-:Y:S03]  /*e6e0*/  IMAD.U32 R0, RZ, RZ, UR40 ;  /* 0x00000028ff007e24 */ /* 0x000fe6000f8e00ff */
[----:B------:R1:W-:Y:S02]  /*e6f0*/  STS.128 [R3+0x4000], R20 ;  /* 0x0040001403007388 */ /* 0x0003e40000000c00 */
[----:B------:R-:W-:Y:S06]  /*e700*/  ISETP.NE.AND P0, PT, R0, 0x3, PT ;  /* 0x000000030000780c */ /* 0x000fec0003f05270 */
        /* <DEDUP_REMOVED lines=9> */
.L_x_3877:
[----:B--2---:R-:W-:Y:S01]  /*e7a0*/  SYNCS.ARRIVE.TRANS64.A1T0 RZ, [UR39+0x24890], RZ ;  /* 0x024890ffffff79a7 */ /* 0x004fe20008100027 */
[----:B------:R-:W-:Y:S05]  /*e7b0*/  @!P0 BRA `(.L_x_3878) ;  /* 0x0000000000048947 */ /* 0x000fea0003800000 */
[----:B------:R-:W-:Y:S05]  /*e7c0*/  BPT.TRAP 0x1 ;  /* 0x000000040000795c */ /* 0x000fea0000300000 */
.L_x_3878:
[----:B------:R-:W-:Y:S01]  /*e7d0*/  LOP3.LUT R105, R105, 0x1, RZ, 0x3c, !PT ;  /* 0x0000000169697812 */ /* 0x000fe200078e3cff */
[----:B------:R-:W2:Y:S01]  /*e7e0*/  LDL.LU R0, [R1] ;  /* 0x0000000001007983 */ /* 0x000ea20000300800 */
[----:B------:R-:W-:Y:S01]  /*e7f0*/  LOP3.LUT R107, R107, 0x1, RZ, 0x3c, !PT ;  /* 0x000000016b6b7812 */ /* 0x000fe200078e3cff */
[----:B------:R-:W-:Y:S01]  /*e800*/  UIADD3 UR4, UPT, UPT, UR39, 0x24848, URZ ;  /* 0x0002484827047890 */ /* 0x000fe2000fffe0ff */
[----:B------:R-:W-:Y:S01]  /*e810*/  LOP3.LUT R106, R106, 0x1, RZ, 0x3c, !PT ;  /* 0x000000016a6a7812 */ /* 0x000fe200078e3cff */
[----:B------:R-:W-:Y:S01]  /*e820*/  VIADD R74, R74, 0x1 ;  /* 0x000000014a4a7836 */ /* 0x000fe20000000000 */
[----:B------:R-:W-:Y:S01]  /*e830*/  LOP3.LUT R104, R104, 0x1, RZ, 0x3c, !PT ;  /* 0x0000000168687812 */ /* 0x000fe200078e3cff */
[----:B------:R-:W-:Y:S01]  /*e840*/  UPRMT UR4, UR42, 0x654, UR4 ;  /* 0x000006542a047896 */ /* 0x000fe20008000004 */
[----:B------:R-:W-:Y:S02]  /*e850*/  LOP3.LUT R109, R109, 0x1, RZ, 0x3c, !PT ;  /* 0x000000016d6d7812 */ /* 0x000fe400078e3cff */
[----:B------:R-:W-:Y:S02]  /*e860*/  ISETP.NE.AND P2, PT, R74, UR41, PT ;  /* 0x000000294a007c0c */ /* 0x000fe4000bf45270 */
[----:B------:R-:W-:Y:S02]  /*e870*/  LOP3.LUT R108, R108, 0x1, RZ, 0x3c, !PT ;  /* 0x000000016c6c7812 */ /* 0x000fe400078e3cff */
[----:B------:R-:W-:Y:S02]  /*e880*/  SEL R74, R74, RZ, P2 ;  /* 0x000000ff4a4a7207 */ /* 0x000fe40001000000 */
[----:B------:R-:W-:Y:S01]  /*e890*/  SYNCS.ARRIVE.TRANS64.RED.A1T0 RZ, [UR4], RZ ;  /* 0x000000ffffff79a7 */ /* 0x000fe20008100404 */
[C---:B--2---:R-:W-:Y:S01]  /*e8a0*/  ISETP.GT.U32.AND P1, PT, R0.reuse, 0x1, PT ;  /* 0x000000010000780c */ /* 0x044fe20003f24070 */
[----:B------:R-:W-:Y:S05]  /*e8b0*/  VIADD R0, R0, 0xffffffff ;  /* 0xffffffff00007836 */ /* 0x000fea0000000000 */
[----:B------:R2:W-:Y:S07]  /*e8c0*/  STL [R1], R0 ;  /* 0x0000000001007387 */ /* 0x0005ee0000100800 */
[----:B------:R-:W-:Y:S05]  /*e8d0*/  @P1 BRA `(.L_x_3879) ;  /* 0xffffff9000cc1947 */ /* 0x000fea000383ffff */
[----:B------:R-:W3:Y:S01]  /*e8e0*/  S2R R40, SR_TID.X ;  /* 0x0000000000287919 */ /* 0x000ee20000002100 */
[----:B------:R-:W4:Y:S01]  /*e8f0*/  S2UR UR5, SR_CTAID.Y ;  /* 0x00000000000579c3 */ /* 0x000f220000002600 */
[C---:B-1----:R-:W-:Y:S01]  /*e900*/  LOP3.LUT R4, R46.reuse, 0x7f, RZ, 0xc0, !PT ;  /* 0x0000007f2e047812 */ /* 0x042fe200078ec0ff */
[----:B------:R-:W-:Y:S01]  /*e910*/  BSSY.RECONVERGENT B0, `(.L_x_3880) ;  /* 0x000001a000007945 */ /* 0x000fe20003800200 */
[----:B------:R-:W1:Y:S01]  /*e920*/  S2R R41, SR_CTAID.X ;  /* 0x0000000000297919 */ /* 0x000e620000002500 */
[----:B------:R-:W-:-:S04]  /*e930*/  SHF.L.U32 R50, R46, 0x10, RZ ;  /* 0x000000102e327819 */ /* 0x000fc800000006ff */
[----:B------:R-:W4:Y:S01]  /*e940*/  LDC.64 R2, c[0x0][0x988] ;  /* 0x00026200ff027b82 */ /* 0x000f220000000a00 */
[----:B------:R-:W-:-:S04]  /*e950*/  LOP3.LUT R50, R50, 0x600000, RZ, 0xc0, !PT ;  /* 0x0060000032327812 */ /* 0x000fc800078ec0ff */
[----:B------:R-:W-:-:S03]  /*e960*/  LOP3.LUT R50, R50, 0x10, R47, 0xf8, !PT ;  /* 0x0000001032327812 */ /* 0x000fc600078ef82f */
[----:B------:R-:W5:Y:S08]  /*e970*/  LDC.64 R42, c[0x0][0x9a0] ;  /* 0x00026800ff2a7b82 */ /* 0x000f700000000a00 */
[----:B------:R-:W5:Y:S01]  /*e980*/  S2UR UR4, SR_CTAID.Z ;  /* 0x00000000000479c3 */ /* 0x000f620000002700 */
[----:B---3--:R-:W-:-:S07]  /*e990*/  SHF.L.U32 R45, R40, 0x10, RZ ;  /* 0x00000010282d7819 */ /* 0x008fce00000006ff */
[----:B------:R-:W3:Y:S01]  /*e9a0*/  LDC R22, c[0x0][0x990] ;  /* 0x00026400ff167b82 */ /* 0x000ee20000000800 */
[----:B------:R-:W-:Y:S01]  /*e9b0*/  SHF.R.U32.HI R40, RZ, 0x3, R40 ;  /* 0x00000003ff287819 */ /* 0x000fe20000011628 */
[----:B----4-:R-:W-:Y:S01]  /*e9c0*/  IMAD R3, R3, UR5, RZ ;  /* 0x0000000503037c24 */ /* 0x010fe2000f8e02ff */
[----:B-1----:R-:W-:Y:S01]  /*e9d0*/  SHF.L.U32 R41, R41, 0x7, RZ ;  /* 0x0000000729297819 */ /* 0x002fe200000006ff */
[----:B------:R-:W-:Y:S01]  /*e9e0*/  IMAD R23, R4, R2, RZ ;  /* 0x0000000204177224 */ /* 0x000fe200078e02ff */
[----:B------:R-:W-:-:S03]  /*e9f0*/  LOP3.LUT R45, R45, 0x600010, R40, 0xc8, !PT ;  /* 0x006000102d2d7812 */ /* 0x000fc600078ec828 */
[----:B--2---:R-:W1:Y:S01]  /*ea00*/  LDC R0, c[0x0][0x9a8] ;  /* 0x00026a00ff007b82 */ /* 0x004e620000000800 */
[----:B-----5:R-:W-:Y:S01]  /*ea10*/  IMAD R43, R43, UR5, RZ ;  /* 0x000000052b2b7c24 */ /* 0x020fe2000f8e02ff */
[----:B------:R-:W-:Y:S01]  /*ea20*/  LOP3.LUT R45, R45, 0x100, RZ, 0xfc, !PT ;  /* 0x000001002d2d7812 */ /* 0x000fe200078efcff */
[C---:B------:R-:W-:Y:S02]  /*ea30*/  IMAD R3, R41.reuse, R2, R3 ;  /* 0x0000000229037224 */ /* 0x040fe400078e0203 */
[-C--:B------:R-:W-:Y:S02]  /*ea40*/  IMAD R43, R41, R42.reuse, R43 ;  /* 0x0000002a292b7224 */ /* 0x080fe400078e022b */
[----:B------:R-:W-:Y:S02]  /*ea50*/  IMAD R42, R4, R42, RZ ;  /* 0x0000002a042a7224 */ /* 0x000fe400078e02ff */
[----:B---3--:R-:W-:Y:S02]  /*ea60*/  IMAD R22, R22, UR4, R3 ;  /* 0x0000000416167c24 */ /* 0x008fe4000f8e0203 */
[----:B-1----:R-:W-:Y:S01]  /*ea70*/  IMAD R2, R0, UR4, R43 ;  /* 0x0000000400027c24 */ /* 0x002fe2000f8e022b */
[----:B------:R-:W-:Y:S01]  /*ea80*/  IADD3 R0, PT, PT, R45, -0xc0, RZ ;  /* 0xffffff402d007810 */ /* 0x000fe20007ffe0ff */
[----:B------:R-:W-:Y:S05]  /*ea90*/  @!P0 BRA `(.L_x_3881) ;  /* 0x0000000000048947 */ /* 0x000fea0003800000 */
[----:B------:R-:W-:Y:S05]  /*eaa0*/  BPT.TRAP 0x1 ;  /* 0x000000040000795c */ /* 0x000fea0000300000 */
.L_x_3881:
[----:B------:R-:W-:Y:S05]  /*eab0*/  BSYNC.RECONVERGENT B0 ;  /* 0x0000000000007941 */ /* 0x000fea0003800200 */
.L_x_3880:
[----:B------:R-:W-:Y:S02]  /*eac0*/  SHF.L.U32 R3, RZ, 0x1f, RZ ;  /* 0x0000001fff037819 */ /* 0x000fe400000006ff */
[----:B------:R-:W-:Y:S02]  /*ead0*/  SHF.R.U32.HI R47, RZ, 0x5, R46 ;  /* 0x00000005ff2f7819 */ /* 0x000fe4000001162e */
[----:B------:R-:W1:Y:S01]  /*eae0*/  SYNCS.PHASECHK.TRANS64.TRYWAIT P1, [UR39+0x248a0], R3 ;  /* 0x0248a003ff0075a7 */ /* 0x000e620008021127 */
[----:B------:R-:W-:Y:S02]  /*eaf0*/  SHF.R.U32.HI R0, RZ, 0x15, R0 ;  /* 0x00000015ff007819 */ /* 0x000fe40000011600 */
[----:B------:R-:W-:-:S04]  /*eb00*/  LOP3.LUT R47, R47, 0x3, RZ, 0xc0, !PT ;  /* 0x000000032f2f7812 */ /* 0x000fc800078ec0ff */
[----:B------:R-:W-:Y:S01]  /*eb10*/  ISETP.NE.AND P0, PT, R47, R0, PT ;  /* 0x000000002f00720c */ /* 0x000fe20003f05270 */
[----:B-1----:R-:W-:-:S12]  /*eb20*/  @!P1 BRA `(.L_x_3882) ;  /* 0x0000002800549947 */ /* 0x002fd80003800000 */
.L_x_3969:
        /* <DEDUP_REMOVED lines=17> */
.L_x_3883:
[----:B------:R-:W-:Y:S05]  /*ec40*/  WARPSYNC.ALL ;  /* 0x0000000000007948 */ /* 0x000fea0003800000 */
[----:B------:R-:W2:Y:S01]  /*ec50*/  LDCU UR38, c[0x0][0x9a0] ;  /* 0x00013400ff2677ac */ /* 0x000ea20008000800 */
[C---:B-1----:R-:W-:Y:S01]  /*ec60*/  VIADD R0, R45.reuse, 0xffffff60 ;  /* 0xffffff602d007836 */ /* 0x042fe20000000000 */
[----:B------:R-:W-:-:S04]  /*ec70*/  R2UR UR4, R45 ;  /* 0x000000002d0472ca */ /* 0x000fc800000e0000 */
[----:B------:R-:W-:-:S04]  /*ec80*/  SHF.R.U32.HI R0, RZ, 0x15, R0 ;  /* 0x00000015ff007819 */ /* 0x000fc80000011600 */
[----:B------:R-:W-:-:S05]  /*ec90*/  ISETP.NE.AND P0, PT, R47, R0, PT ;  /* 0x000000002f00720c */ /* 0x000fca0003f05270 */
[----:B------:R-:W1:Y:S01]  /*eca0*/  LDTM.x16 R24, tmem[UR4+-0xc0] ;  /* 0xffff4004001879ee */ /* 0x000e62000824ff00 */
[----:B--2---:R-:W-:-:S04]  /*ecb0*/  UIMAD UR38, UR37, UR38, URZ ;  /* 0x00000026252672a4 */ /* 0x004fc8000f8e02ff */
[----:B------:R-:W-:-:S03]  /*ecc0*/  USHF.R.S32.HI UR41, URZ, 0x1f, UR38 ;  /* 0x0000001fff297899 */ /* 0x000fc60008011426 */
[----:B-1----:R-:W-:Y:S09]  /*ecd0*/  @!P0 BRA `(.L_x_3884) ;  /* 0x0000000000408947 */ /* 0x002ff20003800000 */
        /* <DEDUP_REMOVED lines=16> */
.L_x_3884:
[----:B------:R-:W1:Y:S01]  /*ede0*/  LDC.64 R48, c[0x0][0x358] ;  /* 0x0000d600ff307b82 */ /* 0x000e620000000a00 */
[----:B------:R-:W-:Y:S05]  /*edf0*/  WARPSYNC.ALL ;  /* 0x0000000000007948 */ /* 0x000fea0003800000 */
[----:B------:R-:W-:Y:S02]  /*ee00*/  LOP3.LUT R41, R41, 0x7f, R46, 0xf8, !PT ;  /* 0x0000007f29297812 */ /* 0x000fe400078ef82e */
[----:B------:R-:W-:Y:S02]  /*ee10*/  LOP3.LUT R40, R40, 0x10, RZ, 0xc0, !PT ;  /* 0x0000001028287812 */ /* 0x000fe400078ec0ff */
[----:B------:R-:W-:Y:S01]  /*ee20*/  R2UR UR4, R45 ;  /* 0x000000002d0472ca */ /* 0x000fe200000e0000 */
[----:B------:R-:W2:Y:S01]  /*ee30*/  LDCU UR8, c[0x0][0x3b4] ;  /* 0x00007680ff0877ac */ /* 0x000ea20008000800 */
[----:B------:R-:W-:Y:S01]  /*ee40*/  IADD3 R0, P2, P1, R42, UR38, R40 ;  /* 0x000000262a007c10 */ /* 0x000fe2000f95e028 */
[----:B------:R-:W-:Y:S01]  /*ee50*/  VIADD R44, R40, 0x8 ;  /* 0x00000008282c7836 */ /* 0x000fe20000000000 */
[----:B------:R-:W3:Y:S01]  /*ee60*/  S2UR UR42, SR_CgaCtaId ;  /* 0x00000000002a79c3 */ /* 0x000ee20000008800 */
[----:B------:R-:W4:Y:S01]  /*ee70*/  LDCU.64 UR6, c[0x0][0x998] ;  /* 0x00013300ff0677ac */ /* 0x000f220008000a00 */
[----:B------:R-:W-:Y:S01]  /*ee80*/  IADD3 R2, P0, PT, R2, R0, RZ ;  /* 0x0000000002027210 */ /* 0x000fe20007f1e0ff */
[C---:B------:R-:W-:Y:S01]  /*ee90*/  VIADD R43, R40.reuse, 0x20 ;  /* 0x00000020282b7836 */ /* 0x040fe20000000000 */
[----:B------:R-:W-:Y:S01]  /*eea0*/  SHF.R.S32.HI R0, RZ, 0x1f, R42 ;  /* 0x0000001fff007819 */ /* 0x000fe2000001142a */
[----:B------:R-:W-:Y:S01]  /*eeb0*/  VIADD R42, R40, 0x28 ;  /* 0x00000028282a7836 */ /* 0x000fe20000000000 */
[----:B------:R-:W-:Y:S01]  /*eec0*/  UISETP.NE.AND UP0, UPT, UR40, 0x3, UPT ;  /* 0x000000032800788c */ /* 0x000fe2000bf05270 */
[----:B------:R-:W-:Y:S01]  /*eed0*/  BSSY.RECONVERGENT B0, `(.L_x_3885) ;  /* 0x000002b000007945 */ /* 0x000fe20003800200 */
[----:B------:R-:W-:Y:S01]  /*eee0*/  IADD3.X R0, PT, PT, R0, UR41, RZ, P2, P1 ;  /* 0x0000002900007c10 */ /* 0x000fe200097e24ff */
[----:B------:R-:W5:Y:S04]  /*eef0*/  LDTM.x16 R4, tmem[UR4+-0xa0] ;  /* 0xffff6004000479ee */ /* 0x000f68000824ff00 */
[----:B------:R-:W-:Y:S01]  /*ef00*/  IMAD.X R0, RZ, RZ, R0, P0 ;  /* 0x000000ffff007224 */ /* 0x000fe200000e0600 */
[----:B--2---:R-:W-:-:S02]  /*ef10*/  ISETP.GE.AND P4, PT, R40, UR8, PT ;  /* 0x0000000828007c0c */ /* 0x004fc4000bf86270 */
[----:B------:R-:W-:Y:S02]  /*ef20*/  ISETP.GE.AND P3, PT, R44, UR8, PT ;  /* 0x000000082c007c0c */ /* 0x000fe4000bf66270 */
[----:B------:R-:W-:Y:S02]  /*ef30*/  ISETP.GE.U32.OR P4, PT, R41, UR36, P4 ;  /* 0x0000002429007c0c */ /* 0x000fe4000a786470 */
[----:B----4-:R-:W-:Y:S02]  /*ef40*/  LEA R20, P0, R2, UR6, 0x1 ;  /* 0x0000000602147c11 */ /* 0x010fe4000f8008ff */
[----:B------:R-:W-:Y:S02]  /*ef50*/  ISETP.GE.AND P2, PT, R43, UR8, PT ;  /* 0x000000082b007c0c */ /* 0x000fe4000bf46270 */
[----:B------:R-:W-:Y:S02]  /*ef60*/  ISETP.GE.AND P1, PT, R42, UR8, PT ;  /* 0x000000082a007c0c */ /* 0x000fe4000bf26270 */
[----:B------:R-:W-:-:S02]  /*ef70*/  LEA.HI.X R21, R2, UR7, R0, 0x1, P0 ;  /* 0x0000000702157c11 */ /* 0x000fc400080f0c00 */
[C---:B------:R-:W-:Y:S02]  /*ef80*/  ISETP.GE.U32.OR P3, PT, R41.reuse, UR36, P3 ;  /* 0x0000002429007c0c */ /* 0x040fe40009f66470 */
[C---:B------:R-:W-:Y:S02]  /*ef90*/  ISETP.GE.U32.OR P2, PT, R41.reuse, UR36, P2 ;  /* 0x0000002429007c0c */ /* 0x040fe40009746470 */
[----:B------:R-:W-:Y:S02]  /*efa0*/  ISETP.GE.U32.OR P1, PT, R41, UR36, P1 ;  /* 0x0000002429007c0c */ /* 0x000fe40008f26470 */
[----:B-----5:R-:W-:Y:S02]  /*efb0*/  F2FP.F16.F32.PACK_AB R0, R5, R4 ;  /* 0x000000040500723e */ /* 0x020fe400000000ff */
[----:B------:R-:W-:Y:S01]  /*efc0*/  F2FP.F16.F32.PACK_AB R2, R7, R6 ;  /* 0x000000060702723e */ /* 0x000fe200000000ff */
[----:B-1-3--:R-:W-:Y:S08]  /*efd0*/  @P4 BRA `(.L_x_3886) ;  /* 0x0000000000684947 */ /* 0x00aff00003800000 */
        /* <DEDUP_REMOVED lines=26> */
.L_x_3886:
[----:B------:R-:W-:Y:S05]  /*f180*/  BSYNC.RECONVERGENT B0 ;  /* 0x0000000000007941 */ /* 0x000fea0003800200 */
.L_x_3885:
        /* <DEDUP_REMOVED lines=28> */
.L_x_3888:
[----:B------:R-:W-:Y:S05]  /*f350*/  BSYNC.RECONVERGENT B0 ;  /* 0x0000000000007941 */ /* 0x000fea0003800200 */
.L_x_3887:
        /* <DEDUP_REMOVED lines=26> */
.L_x_3890:
[----:B------:R-:W-:Y:S05]  /*f500*/  BSYNC.RECONVERGENT B0 ;  /* 0x0000000000007941 */ /* 0x000fea0003800200 */
.L_x_3889:
        /* <DEDUP_REMOVED lines=27> */
.L_x_3892:
[----:B------:R-:W-:Y:S05]  /*f6c0*/  BSYNC.RECONVERGENT B0 ;  /* 0x0000000000007941 */ /* 0x000fea0003800200 */
.L_x_3891:
[----:B------:R-:W-:Y:S01]  /*f6d0*/  NOP ;  /* 0x0000000000007918 */ /* 0x000fe20000000000 */
[----:B------:R-:W-:Y:S05]  /*f6e0*/  BRA.U !UP0, `(.L_x_3893) ;  /* 0x0000000108087547 */ /* 0x000fea000b800000 */
[----:B------:R-:W-:Y:S05]  /*f6f0*/  BPT.TRAP 0x1 ;  /* 0x000000040000795c */ /* 0x000fea0000300000 */
[----:B------:R-:W-:Y:S05]  /*f700*/  BPT.TRAP 0x1 ;  /* 0x000000040000795c */ /* 0x000fea0000300000 */
.L_x_3893:
[----:B------:R-:W-:-:S04]  /*f710*/  UIADD3 UR4, UPT, UPT, UR39, 0x248b0, URZ ;  /* 0x000248b027047890 */ /* 0x000fc8000fffe0ff */
[----:B------:R-:W-:-:S09]  /*f720*/  UPRMT UR4, UR42, 0x654, UR4 ;  /* 0x000006542a047896 */ /* 0x000fd20008000004 */
[----:B------:R-:W-:Y:S01]  /*f730*/  SYNCS.ARRIVE.TRANS64.RED.A1T0 RZ, [UR4], RZ ;  /* 0x000000ffffff79a7 */ /* 0x000fe20008100404 */
[----:B------:R-:W-:Y:S05]  /*f740*/  BRA.U !UP0, `(.L_x_3894) ;  /* 0x0000000108047547 */ /* 0x000fea000b800000 */
[----:B------:R-:W-:Y:S05]  /*f750*/  BPT.TRAP 0x1 ;  /* 0x000000040000795c */ /* 0x000fea0000300000 */
.L_x_3894:
[----:B------:R-:W-:Y:S02]  /*f760*/  SHF.L.U32 R2, RZ, 0x1f, RZ ;  /* 0x0000001fff027819 */ /* 0x000fe400000006ff */
[----:B------:R-:W-:Y:S02]  /*f770*/  SHF.R.U32.HI R0, RZ, 0x15, R50 ;  /* 0x00000015ff007819 */ /* 0x000fe40000011632 */
[----:B------:R-:W3:Y:S02]  /*f780*/  SYNCS.PHASECHK.TRANS64.TRYWAIT P1, [UR39+0x248a8], R2 ;  /* 0x0248a802ff0075a7 */ /* 0x000ee40008021127 */
[----:B------:R-:W-:Y:S01]  /*f790*/  ISETP.NE.AND P0, PT, R47, R0, PT ;  /* 0x000000002f00720c */ /* 0x000fe20003f05270 */
[----:B---3--:R-:W-:-:S12]  /*f7a0*/  @!P1 BRA `(.L_x_3895) ;  /* 0x0000001c004c9947 */ /* 0x008fd80003800000 */
.L_x_3971:
        /* <DEDUP_REMOVED lines=17> */
.L_x_3896:
[----:B------:R-:W-:Y:S05]  /*f8c0*/  WARPSYNC.ALL ;  /* 0x0000000000007948 */ /* 0x000fea0003800000 */
[----:B------:R-:W4:Y:S01]  /*f8d0*/  LDCU UR5, c[0x0][0x988] ;  /* 0x00013100ff0577ac */ /* 0x000f220008000800 */
[----:B---3--:R-:W-:Y:S01]  /*f8e0*/  VIADD R0, R45, 0xffffff20 ;  /* 0xffffff202d007836 */ /* 0x008fe20000000000 */
[----:B------:R-:W-:-:S04]  /*f8f0*/  R2UR UR4, R50 ;  /* 0x00000000320472ca */ /* 0x000fc800000e0000 */
[----:B------:R-:W-:-:S04]  /*f900*/  SHF.R.U32.HI R0, RZ, 0x15, R0 ;  /* 0x00000015ff007819 */ /* 0x000fc80000011600 */
[----:B------:R-:W-:-:S05]  /*f910*/  ISETP.NE.AND P0, PT, R47, R0, PT ;  /* 0x000000002f00720c */ /* 0x000fca0003f05270 */
[----:B------:R-:W3:Y:S01]  /*f920*/  LDTM.x16 R24, tmem[UR4] ;  /* 0x00000004001879ee */ /* 0x000ee20008240000 */
[----:B----4-:R-:W-:-:S04]  /*f930*/  UIMAD UR37, UR37, UR5, URZ ;  /* 0x00000005252572a4 */ /* 0x010fc8000f8e02ff */
        /* <DEDUP_REMOVED lines=18> */
.L_x_3897:
[----:B------:R-:W-:Y:S05]  /*fa60*/  WARPSYNC.ALL ;  /* 0x0000000000007948 */ /* 0x000fea0003800000 */
[----:B------:R-:W-:Y:S01]  /*fa70*/  R2UR UR4, R45 ;  /* 0x000000002d0472ca */ /* 0x000fe200000e0000 */
[----:B------:R-:W3:Y:S01]  /*fa80*/  LDCU UR5, c[0x0][0x3b0] ;  /* 0x00007600ff0577ac */ /* 0x000ee20008000800 */
[----:B------:R-:W-:Y:S01]  /*fa90*/  IADD3 R0, P2, P1, R23, UR37, R40 ;  /* 0x0000002517007c10 */ /* 0x000fe2000f95e028 */
[----:B------:R-:W-:Y:S01]  /*faa0*/  BSSY.RECONVERGENT B0, `(.L_x_3898) ;  /* 0x0000038000007945 */ /* 0x000fe20003800200 */
[----:B------:R-:W-:Y:S01]  /*fab0*/  SHF.R.S32.HI R23, RZ, 0x1f, R23 ;  /* 0x0000001fff177819 */ /* 0x000fe20000011417 */
[----:B------:R-:W4:Y:S01]  /*fac0*/  LDCU.64 UR6, c[0x0][0x980] ;  /* 0x00013000ff0677ac */ /* 0x000f220008000a00 */
[----:B------:R-:W-:-:S02]  /*fad0*/  IADD3 R0, P0, PT, R22, R0, RZ ;  /* 0x0000000016007210 */ /* 0x000fc40007f1e0ff */
[----:B------:R-:W-:-:S05]  /*fae0*/  IADD3.X R23, PT, PT, R23, UR38, RZ, P2, P1 ;  /* 0x0000002617177c10 */ /* 0x000fca00097e24ff */
[----:B-12---:R-:W1:Y:S01]  /*faf0*/  LDTM.x16 R4, tmem[UR4+-0xe0] ;  /* 0xffff2004000479ee */ /* 0x006e62000824ff00 */
[----:B------:R-:W1:Y:S01]  /*fb00*/  LDCU UR4, c[0x0][0x470] ;  /* 0x00008e00ff0477ac */ /* 0x000e620008000800 */
[----:B------:R-:W-:Y:S01]  /*fb10*/  IMAD.X R23, RZ, RZ, R23, P0 ;  /* 0x000000ffff177224 */ /* 0x000fe200000e0617 */
[----:B---3--:R-:W-:Y:S02]  /*fb20*/  ISETP.GE.AND P4, PT, R40, UR5, PT ;  /* 0x0000000528007c0c */ /* 0x008fe4000bf86270 */
[----:B------:R-:W-:Y:S02]  /*fb30*/  ISETP.GE.AND P3, PT, R44, UR5, PT ;  /* 0x000000052c007c0c */ /* 0x000fe4000bf66270 */
[----:B------:R-:W-:Y:S02]  /*fb40*/  ISETP.GE.U32.OR P4, PT, R41, UR36, P4 ;  /* 0x0000002429007c0c */ /* 0x000fe4000a786470 */
[----:B------:R-:W-:Y:S02]  /*fb50*/  ISETP.GE.AND P2, PT, R43, UR5, PT ;  /* 0x000000052b007c0c */ /* 0x000fe4000bf46270 */
[----:B------:R-:W-:-:S02]  /*fb60*/  ISETP.GE.AND P1, PT, R42, UR5, PT ;  /* 0x000000052a007c0c */ /* 0x000fc4000bf26270 */
[C---:B----4-:R-:W-:Y:S02]  /*fb70*/  LEA R40, P0, R0.reuse, UR6, 0x1 ;  /* 0x0000000600287c11 */ /* 0x050fe4000f8008ff */
[C---:B------:R-:W-:Y:S02]  /*fb80*/  ISETP.GE.U32.OR P3, PT, R41.reuse, UR36, P3 ;  /* 0x0000002429007c0c */ /* 0x040fe40009f66470 */
        /* <DEDUP_REMOVED lines=41> */
.L_x_3899:
[----:B------:R-:W-:Y:S05]  /*fe20*/  BSYNC.RECONVERGENT B0 ;  /* 0x0000000000007941 */ /* 0x000fea0003800200 */
.L_x_3898:
        /* <DEDUP_REMOVED lines=40> */
.L_x_3901:
[----:B------:R-:W-:Y:S05]  /*100b0*/  BSYNC.RECONVERGENT B0 ;  /* 0x0000000000007941 */ /* 0x000fea0003800200 */
.L_x_3900:
        /* <DEDUP_REMOVED lines=40> */
.L_x_3903:
[----:B------:R-:W-:Y:S05]  /*10340*/  BSYNC.RECONVERGENT B0 ;  /* 0x0000000000007941 */ /* 0x000fea0003800200 */
.L_x_3902:
        /* <DEDUP_REMOVED lines=30> */
.L_x_3905:
[----:B------:R-:W-:Y:S05]  /*10530*/  BSYNC.RECONVERGENT B0 ;  /* 0x0000000000007941 */ /* 0x000fea0003800200 */
.L_x_3904:
[----:B------:R-:W-:Y:S01]  /*10540*/  UISETP.NE.AND UP0, UPT, UR40, 0x3, UPT ;  /* 0x000000032800788c */ /* 0x000fe2000bf05270 */
[----:B------:R-:W-:-:S08]  /*10550*/  NOP ;  /* 0x0000000000007918 */ /* 0x000fd00000000000 */
[----:B------:R-:W-:Y:S05]  /*10560*/  BRA.U !UP0, `(.L_x_3906) ;  /* 0x0000000108087547 */ /* 0x000fea000b800000 */
[----:B------:R-:W-:Y:S05]  /*10570*/  BPT.TRAP 0x1 ;  /* 0x000000040000795c */ /* 0x000fea0000300000 */
[----:B------:R-:W-:Y:S05]  /*10580*/  BPT.TRAP 0x1 ;  /* 0x000000040000795c */ /* 0x000fea0000300000 */
.L_x_3906:
        /* <DEDUP_REMOVED lines=43> */
.L_x_3908:
[----:B------:R-:W-:Y:S02]  /*10840*/  MOV R2, 0x10860 ;  /* 0x0001086000027802 */ /* 0x000fe40000000f00 */
[----:B-12---:R-:W-:Y:S05]  /*10850*/  CALL.REL.NOINC `($__internal_45_$__cuda_sm10x_tcgen05_guardrail_trap_col_being_dealloced_not_returned_by_alloc) ;  /* 0x0000000c00387944 */ /* 0x006fea0003c00000 */
[----:B------:R-:W-:Y:S05]  /*10860*/  BRA `(.L_x_3909) ;  /* 0x0000000000087947 */ /* 0x000fea0003800000 */
.L_x_3907:
[----:B------:R-:W-:Y:S02]  /*10870*/  MOV R2, 0x10890 ;  /* 0x0001089000027802 */ /* 0x000fe40000000f00 */
[----:B-12---:R-:W-:Y:S05]  /*10880*/  CALL.REL.NOINC `($__internal_47_$__cuda_sm10x_tcgen05_guardrail_trap_unallocated_columns_being_dealloced) ;  /* 0x0000000c00447944 */ /* 0x006fea0003c00000 */
.L_x_3909:
[----:B------:R-:W-:Y:S01]  /*10890*/  NOP ;  /* 0x0000000000007918 */ /* 0x000fe20000000000 */
[----:B-1----:R-:W-:Y:S05]  /*108a0*/  EXIT ;  /* 0x000000000000794d */ /* 0x002fea0003800000 */
.L_x_3730:
[----:B------:R-:W-:-:S07]  /*108b0*/  MOV R4, UR24 ;  /* 0x0000001800047c02 */ /* 0x000fce0008000f00 */
.L_x_3910:
[----:B-1----:R1:W2:Y:S02]  /*108c0*/  SYNCS.PHASECHK.TRANS64.TRYWAIT P0, [R4+URZ+0x24810], R6 ;  /* 0x02481006040075a7 */ /* 0x0022a400080011ff */
[----:B--2---:R-:W-:Y:S05]  /*108d0*/  @!P0 NANOSLEEP.SYNCS 0x989680 ;  /* 0x009896800000895d */ /* 0x004fea0003900000 */
[----:B------:R-:W2:Y:S02]  /*108e0*/  @!P0 SYNCS.PHASECHK.TRANS64 P0, [R4+URZ+0x24810], R6 ;  /* 0x02481006040085a7 */ /* 0x000ea400080010ff */
[----:B--2---:R-:W-:Y:S05]  /*108f0*/  @!P0 BRA `(.L_x_3910) ;  /* 0xfffffffc00f08947 */ /* 0x004fea000383ffff */
[----:B------:R-:W-:Y:S05]  /*10900*/  BRA `(.L_x_3911) ;  /* 0xffffff1c001c7947 */ /* 0x000fea000383ffff */
.L_x_3737:
[----:B------:R-:W-:-:S07]  /*10910*/  MOV R2, UR24 ;  /* 0x0000001800027c02 */ /* 0x000fce0008000f00 */
.L_x_3912:
[----:B-1----:R1:W3:Y:S02]  /*10920*/  SYNCS.PHASECHK.TRANS64.TRYWAIT P0, [R2+URZ+0x24838], R6 ;  /* 0x02483806020075a7 */ /* 0x0022e400080011ff */
[----:B---3--:R-:W-:Y:S05]  /*10930*/  @!P0 NANOSLEEP.SYNCS 0x989680 ;  /* 0x009896800000895d */ /* 0x008fea0003900000 */
[----:B------:R-:W3:Y:S02]  /*10940*/  @!P0 SYNCS.PHASECHK.TRANS64 P0, [R2+URZ+0x24838], R6 ;  /* 0x02483806020085a7 */ /* 0x000ee400080010ff */
[----:B---3--:R-:W-:Y:S05]  /*10950*/  @!P0 BRA `(.L_x_3912) ;  /* 0xfffffffc00f08947 */ /* 0x008fea000383ffff */
[----:B------:R-:W-:Y:S05]  /*10960*/  BRA `(.L_x_3913) ;  /* 0xffffff1c00b47947 */ /* 0x000fea000383ffff */
.L_x_3740:
[----:B------:R-:W-:-:S07]  /*10970*/  MOV R2, UR24 ;  /* 0x0000001800027c02 */ /* 0x000fce0008000f00 */
.L_x_3914:
[----:B--2---:R2:W3:Y:S02]  /*10980*/  SYNCS.PHASECHK.TRANS64.TRYWAIT P4, [R2+URZ+0x24828], R6 ;  /* 0x02482806020075a7 */ /* 0x0044e400080811ff */
[----:B---3--:R-:W-:Y:S05]  /*10990*/  @!P4 NANOSLEEP.SYNCS 0x989680 ;  /* 0x009896800000c95d */ /* 0x008fea0003900000 */
[----:B------:R-:W3:Y:S02]  /*109a0*/  @!P4 SYNCS.PHASECHK.TRANS64 P4, [R2+URZ+0x24828], R6 ;  /* 0x024828060200c5a7 */ /* 0x000ee400080810ff */
[----:B---3--:R-:W-:Y:S05]  /*109b0*/  @!P4 BRA `(.L_x_3914) ;  /* 0xfffffffc00f0c947 */ /* 0x008fea000383ffff */
[----:B------:R-:W-:Y:S05]  /*109c0*/  BRA `(.L_x_3915) ;  /* 0xffffff20005c7947 */ /* 0x000fea000383ffff */
.L_x_3746:
[----:B--2---:R-:W-:-:S07]  /*109d0*/  MOV R2, UR24 ;  /* 0x0000001800027c02 */ /* 0x004fce0008000f00 */
.L_x_3916:
[----:B--2---:R2:W4:Y:S02]  /*109e0*/  SYNCS.PHASECHK.TRANS64.TRYWAIT P4, [R2+URZ+0x24848], R6 ;  /* 0x02484806020075a7 */ /* 0x00452400080811ff */
[----:B----4-:R-:W-:Y:S05]  /*109f0*/  @!P4 NANOSLEEP.SYNCS 0x989680 ;  /* 0x009896800000c95d */ /* 0x010fea0003900000 */
[----:B------:R-:W4:Y:S02]  /*10a00*/  @!P4 SYNCS.PHASECHK.TRANS64 P4, [R2+URZ+0x24848], R6 ;  /* 0x024848060200c5a7 */ /* 0x000f2400080810ff */
[----:B----4-:R-:W-:Y:S05]  /*10a10*/  @!P4 BRA `(.L_x_3916) ;  /* 0xfffffffc00f0c947 */ /* 0x010fea000383ffff */
[----:B------:R-:W-:Y:S05]  /*10a20*/  BRA `(.L_x_3917) ;  /* 0xffffff2000f47947 */ /* 0x000fea000383ffff */
.L_x_3750:
[----:B------:R-:W-:Y:S07]  /*10a30*/  MOV R2, UR9 ;  /* 0x0000000900027c02 */ /* 0x000fee0008000f00 */
.L_x_3918:
[----:B-1----:R1:W4:Y:S02]  /*10a40*/  SYNCS.PHASECHK.TRANS64.TRYWAIT P0, [R2+URZ+0x24810], R7 ;  /* 0x02481007020075a7 */ /* 0x00232400080011ff */
[----:B----4-:R-:W-:Y:S05]  /*10a50*/  @!P0 NANOSLEEP.SYNCS 0x989680 ;  /* 0x009896800000895d */ /* 0x010fea0003900000 */
[----:B------:R-:W4:Y:S02]  /*10a60*/  @!P0 SYNCS.PHASECHK.TRANS64 P0, [R2+URZ+0x24810], R7 ;  /* 0x02481007020085a7 */ /* 0x000f2400080010ff */
[----:B----4-:R-:W-:Y:S05]  /*10a70*/  @!P0 BRA `(.L_x_3918) ;  /* 0xfffffffc00f08947 */ /* 0x010fea000383ffff */
[----:B------:R-:W-:Y:S05]  /*10a80*/  BRA `(.L_x_3919) ;  /* 0xffffff2400dc7947 */ /* 0x000fea000383ffff */
.L_x_3756:
[----:B------:R-:W-:Y:S07]  /*10a90*/  MOV R2, UR24 ;  /* 0x0000001800027c02 */ /* 0x000fee0008000f00 */
.L_x_3920:
[----:B-1----:R1:W4:Y:S02]  /*10aa0*/  SYNCS.PHASECHK.TRANS64.TRYWAIT P1, [R2+URZ+0x24838], R6 ;  /* 0x02483806020075a7 */ /* 0x00232400080211ff */
[----:B----4-:R-:W-:Y:S05]  /*10ab0*/  @!P1 NANOSLEEP.SYNCS 0x989680 ;  /* 0x009896800000995d */ /* 0x010fea0003900000 */
[----:B------:R-:W4:Y:S02]  /*10ac0*/  @!P1 SYNCS.PHASECHK.TRANS64 P1, [R2+URZ+0x24838], R6 ;  /* 0x02483806020095a7 */ /* 0x000f2400080210ff */
[----:B----4-:R-:W-:Y:S05]  /*10ad0*/  @!P1 BRA `(.L_x_3920) ;  /* 0xfffffffc00f09947 */ /* 0x010fea000383ffff */
[----:B------:R-:W-:Y:S05]  /*10ae0*/  BRA `(.L_x_3921) ;  /* 0xffffff2800407947 */ /* 0x000fea000383ffff */
.L_x_3759:
[----:B------:R-:W-:Y:S07]  /*10af0*/  MOV R6, UR24 ;  /* 0x0000001800067c02 */ /* 0x000fee0008000f00 */
.L_x_3922:
[----:B--2---:R2:W4:Y:S02]  /*10b00*/  SYNCS.PHASECHK.TRANS64.TRYWAIT P6, [R6+URZ+0x24828], R8 ;  /* 0x02482808060075a7 */ /* 0x00452400080c11ff */
[----:B----4-:R-:W-:Y:S05]  /*10b10*/  @!P6 NANOSLEEP.SYNCS 0x989680 ;  /* 0x009896800000e95d */ /* 0x010fea0003900000 */
[----:B------:R-:W4:Y:S02]  /*10b20*/  @!P6 SYNCS.PHASECHK.TRANS64 P6, [R6+URZ+0x24828], R8 ;  /* 0x024828080600e5a7 */ /* 0x000f2400080c10ff */
[----:B----4-:R-:W-:Y:S05]  /*10b30*/  @!P6 BRA `(.L_x_3922) ;  /* 0xfffffffc00f0e947 */ /* 0x010fea000383ffff */
[----:B------:R-:W-:Y:S05]  /*10b40*/  BRA `(.L_x_3923) ;  /* 0xffffff2800e47947 */ /* 0x000fea000383ffff */
.L_x_3764:
[----:B--2---:R-:W-:Y:S07]  /*10b50*/  MOV R6, UR24 ;  /* 0x0000001800067c02 */ /* 0x004fee0008000f00 */
.L_x_3924:
[----:B-1----:R1:W2:Y:S02]  /*10b60*/  SYNCS.PHASECHK.TRANS64.TRYWAIT P6, [R6+URZ+0x24848], R7 ;  /* 0x02484807060075a7 */ /* 0x0022a400080c11ff */
[----:B--2---:R-:W-:Y:S05]  /*10b70*/  @!P6 NANOSLEEP.SYNCS 0x989680 ;  /* 0x009896800000e95d */ /* 0x004fea0003900000 */
[----:B------:R-:W2:Y:S02]  /*10b80*/  @!P6 SYNCS.PHASECHK.TRANS64 P6, [R6+URZ+0x24848], R7 ;  /* 0x024848070600e5a7 */ /* 0x000ea400080c10ff */
[----:B--2---:R-:W-:Y:S05]  /*10b90*/  @!P6 BRA `(.L_x_3924) ;  /* 0xfffffffc00f0e947 */ /* 0x004fea000383ffff */
[----:B------:R-:W-:Y:S05]  /*10ba0*/  BRA `(.L_x_3925) ;  /* 0xffffff2c00307947 */ /* 0x000fea000383ffff */
.L_x_3773:
[----:B-1----:R-:W-:-:S07]  /*10bb0*/  MOV R2, UR17 ;  /* 0x0000001100027c02 */ /* 0x002fce0008000f00 */
.L_x_3926:
[----:B-1----:R1:W2:Y:S02]  /*10bc0*/  SYNCS.PHASECHK.TRANS64.TRYWAIT P0, [R2+URZ+0x24800], R7 ;  /* 0x02480007020075a7 */ /* 0x0022a400080011ff */
[----:B--2---:R-:W-:Y:S05]  /*10bd0*/  @!P0 NANOSLEEP.SYNCS 0x989680 ;  /* 0x009896800000895d */ /* 0x004fea0003900000 */
[----:B------:R-:W2:Y:S02]  /*10be0*/  @!P0 SYNCS.PHASECHK.TRANS64 P0, [R2+URZ+0x24800], R7 ;  /* 0x02480007020085a7 */ /* 0x000ea400080010ff */
[----:B--2---:R-:W-:Y:S05]  /*10bf0*/  @!P0 BRA `(.L_x_3926) ;  /* 0xfffffffc00f08947 */ /* 0x004fea000383ffff */
[----:B------:R-:W-:Y:S05]  /*10c00*/  BRA `(.L_x_3927) ;  /* 0xffffff3400047947 */ /* 0x000fea000383ffff */
.L_x_3774:
[----:B------:R-:W-:-:S07]  /*10c10*/  MOV R5, UR17 ;  /* 0x0000001100057c02 */ /* 0x000fce0008000f00 */
.L_x_3928:
[----:B-1----:R1:W2:Y:S02]  /*10c20*/  SYNCS.PHASECHK.TRANS64.TRYWAIT P0, [R5+URZ+0x24858], R6 ;  /* 0x02485806050075a7 */ /* 0x0022a400080011ff */
[----:B--2---:R-:W-:Y:S05]  /*10c30*/  @!P0 NANOSLEEP.SYNCS 0x989680 ;  /* 0x009896800000895d */ /* 0x004fea0003900000 */
[----:B------:R-:W2:Y:S02]  /*10c40*/  @!P0 SYNCS.PHASECHK.TRANS64 P0, [R5+URZ+0x24858], R6 ;  /* 0x02485806050085a7 */ /* 0x000ea400080010ff */
[----:B--2---:R-:W-:Y:S05]  /*10c50*/  @!P0 BRA `(.L_x_3928) ;  /* 0xfffffffc00f08947 */ /* 0x004fea000383ffff */
[----:B------:R-:W-:Y:S05]  /*10c60*/  BRA `(.L_x_3929) ;  /* 0xffffff3400007947 */ /* 0x000fea000383ffff */
.L_x_3777:
[----:B------:R-:W-:-:S07]  /*10c70*/  MOV R2, UR17 ;  /* 0x0000001100027c02 */ /* 0x000fce0008000f00 */
.L_x_3930:
[----:B---3--:R3:W4:Y:S02]  /*10c80*/  SYNCS.PHASECHK.TRANS64.TRYWAIT P1, [R2+URZ+0x24820], R7 ;  /* 0x02482007020075a7 */ /* 0x00872400080211ff */
[----:B----4-:R-:W-:Y:S05]  /*10c90*/  @!P1 NANOSLEEP.SYNCS 0x989680 ;  /* 0x009896800000995d */ /* 0x010fea0003900000 */
[----:B------:R-:W4:Y:S02]  /*10ca0*/  @!P1 SYNCS.PHASECHK.TRANS64 P1, [R2+URZ+0x24820], R7 ;  /* 0x02482007020095a7 */ /* 0x000f2400080210ff */
[----:B----4-:R-:W-:Y:S05]  /*10cb0*/  @!P1 BRA `(.L_x_3930) ;  /* 0xfffffffc00f09947 */ /* 0x010fea000383ffff */
[----:B------:R-:W-:Y:S05]  /*10cc0*/  BRA `(.L_x_3931) ;  /* 0xffffff34008c7947 */ /* 0x000fea000383ffff */
.L_x_3779:
[----:B---3--:R-:W-:-:S07]  /*10cd0*/  MOV R2, UR17 ;  /* 0x0000001100027c02 */ /* 0x008fce0008000f00 */
.L_x_3932:
[----:B---3--:R3:W4:Y:S02]  /*10ce0*/  SYNCS.PHASECHK.TRANS64.TRYWAIT P1, [R2+URZ+0x24868], R6 ;  /* 0x02486806020075a7 */ /* 0x00872400080211ff */
[----:B----4-:R-:W-:Y:S05]  /*10cf0*/  @!P1 NANOSLEEP.SYNCS 0x989680 ;  /* 0x009896800000995d */ /* 0x010fea0003900000 */
[----:B------:R-:W4:Y:S02]  /*10d00*/  @!P1 SYNCS.PHASECHK.TRANS64 P1, [R2+URZ+0x24868], R6 ;  /* 0x02486806020095a7 */ /* 0x000f2400080210ff */
[----:B----4-:R-:W-:Y:S05]  /*10d10*/  @!P1 BRA `(.L_x_3932) ;  /* 0xfffffffc00f09947 */ /* 0x010fea000383ffff */
[----:B------:R-:W-:Y:S05]  /*10d20*/  BRA `(.L_x_3933) ;  /* 0xffffff3400847947 */ /* 0x000fea000383ffff */
.L_x_3781:
[----:B------:R-:W-:-:S07]  /*10d30*/  MOV R4, UR17 ;  /* 0x0000001100047c02 */ /* 0x000fce0008000f00 */
.L_x_3934:
[----:B---3--:R3:W4:Y:S02]  /*10d40*/  SYNCS.PHASECHK.TRANS64.TRYWAIT P1, [R4+URZ+0x24878], R6 ;  /* 0x02487806040075a7 */ /* 0x00872400080211ff */
[----:B----4-:R-:W-:Y:S05]  /*10d50*/  @!P1 NANOSLEEP.SYNCS 0x989680 ;  /* 0x009896800000995d */ /* 0x010fea0003900000 */
[----:B------:R-:W4:Y:S02]  /*10d60*/  @!P1 SYNCS.PHASECHK.TRANS64 P1, [R4+URZ+0x24878], R6 ;  /* 0x02487806040095a7 */ /* 0x000f2400080210ff */
[----:B----4-:R-:W-:Y:S05]  /*10d70*/  @!P1 BRA `(.L_x_3934) ;  /* 0xfffffffc00f09947 */ /* 0x010fea000383ffff */
[----:B------:R-:W-:Y:S05]  /*10d80*/  BRA `(.L_x_3935) ;  /* 0xffffff3400847947 */ /* 0x000fea000383ffff */
.L_x_3784:
[----:B------:R-:W-:-:S07]  /*10d90*/  MOV R4, UR17 ;  /* 0x0000001100047c02 */ /* 0x000fce0008000f00 */
.L_x_3936:
[----:B---3--:R3:W4:Y:S02]  /*10da0*/  SYNCS.PHASECHK.TRANS64.TRYWAIT P1, [R4+URZ+0x24880], R7 ;  /* 0x02488007040075a7 */ /* 0x00872400080211ff */
[----:B----4-:R-:W-:Y:S05]  /*10db0*/  @!P1 NANOSLEEP.SYNCS 0x989680 ;  /* 0x009896800000995d */ /* 0x010fea0003900000 */
[----:B------:R-:W4:Y:S02]  /*10dc0*/  @!P1 SYNCS.PHASECHK.TRANS64 P1, [R4+URZ+0x24880], R7 ;  /* 0x02488007040095a7 */ /* 0x000f2400080210ff */
[----:B----4-:R-:W-:Y:S05]  /*10dd0*/  @!P1 BRA `(.L_x_3936) ;  /* 0xfffffffc00f09947 */ /* 0x010fea000383ffff */
[----:B------:R-:W-:Y:S05]  /*10de0*/  BRA `(.L_x_3937) ;  /* 0xffffff38000c7947 */ /* 0x000fea000383ffff */
.L_x_3790:
[----:B------:R-:W-:Y:S07]  /*10df0*/  MOV R2, UR4 ;  /* 0x0000000400027c02 */ /* 0x000fee0008000f00 */
.L_x_3938:
[----:B-1----:R1:W2:Y:S02]  /*10e00*/  SYNCS.PHASECHK.TRANS64.TRYWAIT P1, [R2+URZ+0x24800], R3 ;  /* 0x02480003020075a7 */ /* 0x0022a400080211ff */
[----:B--2---:R-:W-:Y:S05]  /*10e10*/  @!P1 NANOSLEEP.SYNCS 0x989680 ;  /* 0x009896800000995d */ /* 0x004fea0003900000 */
[----:B------:R-:W2:Y:S02]  /*10e20*/  @!P1 SYNCS.PHASECHK.TRANS64 P1, [R2+URZ+0x24800], R3 ;  /* 0x02480003020095a7 */ /* 0x000ea400080210ff */
[----:B--2---:R-:W-:Y:S05]  /*10e30*/  @!P1 BRA `(.L_x_3938) ;  /* 0xfffffffc00f09947 */ /* 0x004fea000383ffff */
[----:B------:R-:W-:Y:S05]  /*10e40*/  BRA `(.L_x_3939) ;  /* 0xffffff4000287947 */ /* 0x000fea000383ffff */
.L_x_3792:
[----:B------:R-:W-:Y:S07]  /*10e50*/  MOV R3, UR17 ;  /* 0x0000001100037c02 */ /* 0x000fee0008000f00 */
.L_x_3940:
[----:B-1----:R1:W2:Y:S02]  /*10e60*/  SYNCS.PHASECHK.TRANS64.TRYWAIT P1, [R3+URZ+0x24858], R4 ;  /* 0x02485804030075a7 */ /* 0x0022a400080211ff */
[----:B--2---:R-:W-:Y:S05]  /*10e70*/  @!P1 NANOSLEEP.SYNCS 0x989680 ;  /* 0x009896800000995d */ /* 0x004fea0003900000 */
[----:B------:R-:W2:Y:S02]  /*10e80*/  @!P1 SYNCS.PHASECHK.TRANS64 P1, [R3+URZ+0x24858], R4 ;  /* 0x02485804030095a7 */ /* 0x000ea400080210ff */
[----:B--2---:R-:W-:Y:S05]  /*10e90*/  @!P1 BRA `(.L_x_3940) ;  /* 0xfffffffc00f09947 */ /* 0x004fea000383ffff */
[----:B------:R-:W-:Y:S05]  /*10ea0*/  BRA `(.L_x_3941) ;  /* 0xffffff4000287947 */ /* 0x000fea000383ffff */
.L_x_3795:
[----:B------:R-:W-:Y:S07]  /*10eb0*/  MOV R2, UR17 ;  /* 0x0000001100027c02 */ /* 0x000fee0008000f00 */
.L_x_3942:
[----:B-1----:R1:W3:Y:S02]  /*10ec0*/  SYNCS.PHASECHK.TRANS64.TRYWAIT P1, [R2+URZ+0x24890], R3 ;  /* 0x02489003020075a7 */ /* 0x0022e400080211ff */
[----:B---3--:R-:W-:Y:S05]  /*10ed0*/  @!P1 NANOSLEEP.SYNCS 0x989680 ;  /* 0x009896800000995d */ /* 0x008fea0003900000 */
[----:B------:R-:W3:Y:S02]  /*10ee0*/  @!P1 SYNCS.PHASECHK.TRANS64 P1, [R2+URZ+0x24890], R3 ;  /* 0x02489003020095a7 */ /* 0x000ee400080210ff */
[----:B---3--:R-:W-:Y:S05]  /*10ef0*/  @!P1 BRA `(.L_x_3942) ;  /* 0xfffffffc00f09947 */ /* 0x008fea000383ffff */
[----:B------:R-:W-:Y:S05]  /*10f00*/  BRA `(.L_x_3943) ;  /* 0xffffff4000b47947 */ /* 0x000fea000383ffff */
.L_x_3797:
[----:B------:R-:W-:Y:S07]  /*10f10*/  MOV R2, UR17 ;  /* 0x0000001100027c02 */ /* 0x000fee0008000f00 */
.L_x_3944:
[----:B-1----:R1:W3:Y:S02]  /*10f20*/  SYNCS.PHASECHK.TRANS64.TRYWAIT P1, [R2+URZ+0x24868], R3 ;  /* 0x02486803020075a7 */ /* 0x0022e400080211ff */
[----:B---3--:R-:W-:Y:S05]  /*10f30*/  @!P1 NANOSLEEP.SYNCS 0x989680 ;  /* 0x009896800000995d */ /* 0x008fea0003900000 */
[----:B------:R-:W3:Y:S02]  /*10f40*/  @!P1 SYNCS.PHASECHK.TRANS64 P1, [R2+URZ+0x24868], R3 ;  /* 0x02486803020095a7 */ /* 0x000ee400080210ff */
[----:B---3--:R-:W-:Y:S05]  /*10f50*/  @!P1 BRA `(.L_x_3944) ;  /* 0xfffffffc00f09947 */ /* 0x008fea000383ffff */
[----:B------:R-:W-:Y:S05]  /*10f60*/  BRA `(.L_x_3945) ;  /* 0xffffff4000b07947 */ /* 0x000fea000383ffff */
.L_x_3803:
[----:B------:R-:W-:Y:S07]  /*10f70*/  MOV R2, UR17 ;  /* 0x0000001100027c02 */ /* 0x000fee0008000f00 */
.L_x_3946:
[----:B---3--:R3:W4:Y:S02]  /*10f80*/  SYNCS.PHASECHK.TRANS64.TRYWAIT P1, [R2+URZ+0x24878], R3 ;  /* 0x02487803020075a7 */ /* 0x00872400080211ff */
[----:B----4-:R-:W-:Y:S05]  /*10f90*/  @!P1 NANOSLEEP.SYNCS 0x989680 ;  /* 0x009896800000995d */ /* 0x010fea0003900000 */
[----:B------:R-:W4:Y:S02]  /*10fa0*/  @!P1 SYNCS.PHASECHK.TRANS64 P1, [R2+URZ+0x24878], R3 ;  /* 0x02487803020095a7 */ /* 0x000f2400080210ff */
[----:B----4-:R-:W-:Y:S05]  /*10fb0*/  @!P1 BRA `(.L_x_3946) ;  /* 0xfffffffc00f09947 */ /* 0x010fea000383ffff */
[----:B------:R-:W-:Y:S05]  /*10fc0*/  BRA `(.L_x_3947) ;  /* 0xffffff48007c7947 */ /* 0x000fea000383ffff */
.L_x_3805:
[----:B------:R-:W-:Y:S07]  /*10fd0*/  MOV R4, UR17 ;  /* 0x0000001100047c02 */ /* 0x000fee0008000f00 */
.L_x_3948:
[----:B---3--:R3:W4:Y:S02]  /*10fe0*/  SYNCS.PHASECHK.TRANS64.TRYWAIT P1, [R4+URZ+0x24820], R5 ;  /* 0x02482005040075a7 */ /* 0x00872400080211ff */
[----:B----4-:R-:W-:Y:S05]  /*10ff0*/  @!P1 NANOSLEEP.SYNCS 0x989680 ;  /* 0x009896800000995d */ /* 0x010fea0003900000 */
[----:B------:R-:W4:Y:S02]  /*11000*/  @!P1 SYNCS.PHASECHK.TRANS64 P1, [R4+URZ+0x24820], R5 ;  /* 0x02482005040095a7 */ /* 0x000f2400080210ff */
[----:B----4-:R-:W-:Y:S05]  /*11010*/  @!P1 BRA `(.L_x_3948) ;  /* 0xfffffffc00f09947 */ /* 0x010fea000383ffff */
[----:B------:R-:W-:Y:S05]  /*11020*/  BRA `(.L_x_3949) ;  /* 0xffffff4800807947 */ /* 0x000fea000383ffff */
.L_x_3808:
[----:B------:R-:W-:Y:S07]  /*11030*/  MOV R4, UR17 ;  /* 0x0000001100047c02 */ /* 0x000fee0008000f00 */
.L_x_3950:
[----:B---3--:R3:W4:Y:S02]  /*11040*/  SYNCS.PHASECHK.TRANS64.TRYWAIT P1, [R4+URZ+0x24880], R5 ;  /* 0x02488005040075a7 */ /* 0x00872400080211ff */
[----:B----4-:R-:W-:Y:S05]  /*11050*/  @!P1 NANOSLEEP.SYNCS 0x989680 ;  /* 0x009896800000995d */ /* 0x010fea0003900000 */
[----:B------:R-:W4:Y:S02]  /*11060*/  @!P1 SYNCS.PHASECHK.TRANS64 P1, [R4+URZ+0x24880], R5 ;  /* 0x02488005040095a7 */ /* 0x000f2400080210ff */
[----:B----4-:R-:W-:Y:S05]  /*11070*/  @!P1 BRA `(.L_x_3950) ;  /* 0xfffffffc00f09947 */ /* 0x010fea000383ffff */
[----:B------:R-:W-:Y:S05]  /*11080*/  BRA `(.L_x_3951) ;  /* 0xffffff4800f47947 */ /* 0x000fea000383ffff */
.L_x_3813:
[----:B------:R-:W-:-:S07]  /*11090*/  MOV R0, UR17 ;  /* 0x0000001100007c02 */ /* 0x000fce0008000f00 */
.L_x_3952:
[----:B-1----:R1:W2:Y:S02]  /*110a0*/  SYNCS.PHASECHK.TRANS64.TRYWAIT P1, [R0+URZ+0x248b0], R2 ;  /* 0x0248b002000075a7 */ /* 0x0022a400080211ff */
[----:B--2---:R-:W-:Y:S05]  /*110b0*/  @!P1 NANOSLEEP.SYNCS 0x989680 ;  /* 0x009896800000995d */ /* 0x004fea0003900000 */
[----:B------:R-:W2:Y:S02]  /*110c0*/  @!P1 SYNCS.PHASECHK.TRANS64 P1, [R0+URZ+0x248b0], R2 ;  /* 0x0248b002000095a7 */ /* 0x000ea400080210ff */
[----:B--2---:R-:W-:Y:S05]  /*110d0*/  @!P1 BRA `(.L_x_3952) ;  /* 0xfffffffc00f09947 */ /* 0x004fea000383ffff */
[----:B------:R-:W-:Y:S05]  /*110e0*/  BRA `(.L_x_3953) ;  /* 0xffffff5000307947 */ /* 0x000fea000383ffff */
.L_x_3816:
[----:B-1----:R-:W-:-:S07]  /*110f0*/  MOV R0, UR17 ;  /* 0x0000001100007c02 */ /* 0x002fce0008000f00 */
.L_x_3954:
[----:B-1----:R1:W3:Y:S02]  /*11100*/  SYNCS.PHASECHK.TRANS64.TRYWAIT P1, [R0+URZ+0x248b8], R2 ;  /* 0x0248b802000075a7 */ /* 0x0022e400080211ff */
[----:B---3--:R-:W-:Y:S05]  /*11110*/  @!P1 NANOSLEEP.SYNCS 0x989680 ;  /* 0x009896800000995d */ /* 0x008fea0003900000 */
[----:B------:R-:W3:Y:S02]  /*11120*/  @!P1 SYNCS.PHASECHK.TRANS64 P1, [R0+URZ+0x248b8], R2 ;  /* 0x0248b802000095a7 */ /* 0x000ee400080210ff */
[----:B---3--:R-:W-:Y:S05]  /*11130*/  @!P1 BRA `(.L_x_3954) ;  /* 0xfffffffc00f09947 */ /* 0x008fea000383ffff */
[----:B------:R-:W-:Y:S05]  /*11140*/  BRA `(.L_x_3955) ;  /* 0xffffff5000387947 */ /* 0x000fea000383ffff */
.L_x_3818:
[----:B------:R-:W-:-:S07]  /*11150*/  MOV R3, UR17 ;  /* 0x0000001100037c02 */ /* 0x000fce0008000f00 */
.L_x_3956:
[----:B-1----:R1:W3:Y:S02]  /*11160*/  SYNCS.PHASECHK.TRANS64.TRYWAIT P1, [R3+URZ+0x24890], R12 ;  /* 0x0248900c030075a7 */ /* 0x0022e400080211ff */
[----:B---3--:R-:W-:Y:S05]  /*11170*/  @!P1 NANOSLEEP.SYNCS 0x989680 ;  /* 0x009896800000995d */ /* 0x008fea0003900000 */
[----:B------:R-:W3:Y:S02]  /*11180*/  @!P1 SYNCS.PHASECHK.TRANS64 P1, [R3+URZ+0x24890], R12 ;  /* 0x0248900c030095a7 */ /* 0x000ee400080210ff */
[----:B---3--:R-:W-:Y:S05]  /*11190*/  @!P1 BRA `(.L_x_3956) ;  /* 0xfffffffc00f09947 */ /* 0x008fea000383ffff */
[----:B------:R-:W-:Y:S05]  /*111a0*/  BRA `(.L_x_3957) ;  /* 0xffffff50003c7947 */ /* 0x000fea000383ffff */
.L_x_3826:
[----:B------:R-:W-:-:S07]  /*111b0*/  MOV R4, UR6 ;  /* 0x0000000600047c02 */ /* 0x000fce0008000f00 */
.L_x_3958:
[----:B--2---:R2:W3:Y:S02]  /*111c0*/  SYNCS.PHASECHK.TRANS64.TRYWAIT P1, [R4+URZ+0x24870], R5 ;  /* 0x02487005040075a7 */ /* 0x0044e400080211ff */
[----:B---3--:R-:W-:Y:S05]  /*111d0*/  @!P1 NANOSLEEP.SYNCS 0x989680 ;  /* 0x009896800000995d */ /* 0x008fea0003900000 */
[----:B------:R-:W3:Y:S02]  /*111e0*/  @!P1 SYNCS.PHASECHK.TRANS64 P1, [R4+URZ+0x24870], R5 ;  /* 0x02487005040095a7 */ /* 0x000ee400080210ff */
[----:B---3--:R-:W-:Y:S05]  /*111f0*/  @!P1 BRA `(.L_x_3958) ;  /* 0xfffffffc00f09947 */ /* 0x008fea000383ffff */
[----:B------:R-:W-:Y:S05]  /*11200*/  BRA `(.L_x_3959) ;  /* 0xffffff5c002c7947 */ /* 0x000fea000383ffff */
.L_x_3843:
[----:B-1----:R1:W2:Y:S02]  /*11210*/  SYNCS.PHASECHK.TRANS64.TRYWAIT P1, [R0+URZ+0x24850], R3 ;  /* 0x02485003000075a7 */ /* 0x0022a400080211ff */
[----:B--2---:R-:W-:Y:S05]  /*11220*/  @!P1 NANOSLEEP.SYNCS 0x989680 ;  /* 0x009896800000995d */ /* 0x004fea0003900000 */
[----:B------:R-:W2:Y:S02]  /*11230*/  @!P1 SYNCS.PHASECHK.TRANS64 P1, [R0+URZ+0x24850], R3 ;  /* 0x02485003000095a7 */ /* 0x000ea400080210ff */
[----:B--2---:R-:W-:Y:S05]  /*11240*/  @!P1 BRA `(.L_x_3843) ;  /* 0xfffffffc00f09947 */ /* 0x004fea000383ffff */
[----:B------:R-:W-:Y:S05]  /*11250*/  BRA `(.L_x_3960) ;  /* 0xffffff6800b07947 */ /* 0x000fea000383ffff */
.L_x_3847:
[----:B--2---:R2:W3:Y:S02]  /*11260*/  SYNCS.PHASECHK.TRANS64.TRYWAIT P1, [R0+URZ+0x24888], R2 ;  /* 0x02488802000075a7 */ /* 0x0044e400080211ff */
[----:B---3--:R-:W-:Y:S05]  /*11270*/  @!P1 NANOSLEEP.SYNCS 0x989680 ;  /* 0x009896800000995d */ /* 0x008fea0003900000 */
[----:B------:R-:W3:Y:S02]  /*11280*/  @!P1 SYNCS.PHASECHK.TRANS64 P1, [R0+URZ+0x24888], R2 ;  /* 0x02488802000095a7 */ /* 0x000ee400080210ff */
[----:B---3--:R-:W-:Y:S05]  /*11290*/  @!P1 BRA `(.L_x_3847) ;  /* 0xfffffffc00f09947 */ /* 0x008fea000383ffff */
[----:B------:R-:W-:Y:S05]  /*112a0*/  BRA `(.L_x_3961) ;  /* 0xffffff6800c07947 */ /* 0x000fea000383ffff */
.L_x_3851:
[----:B-1----:R1:W2:Y:S02]  /*112b0*/  SYNCS.PHASECHK.TRANS64.TRYWAIT P0, [R0+URZ+0x24830], R4 ;  /* 0x02483004000075a7 */ /* 0x0022a400080011ff */
[----:B--2---:R-:W-:Y:S05]  /*112c0*/  @!P0 NANOSLEEP.SYNCS 0x989680 ;  /* 0x009896800000895d */ /* 0x004fea0003900000 */
[----:B------:R-:W2:Y:S02]  /*112d0*/  @!P0 SYNCS.PHASECHK.TRANS64 P0, [R0+URZ+0x24830], R4 ;  /* 0x02483004000085a7 */ /* 0x000ea400080010ff */
[----:B--2---:R-:W-:Y:S05]  /*112e0*/  @!P0 BRA `(.L_x_3851) ;  /* 0xfffffffc00f08947 */ /* 0x004fea000383ffff */
[----:B------:R-:W-:Y:S05]  /*112f0*/  BRA `(.L_x_3962) ;  /* 0xffffff6800d87947 */ /* 0x000fea000383ffff */
.L_x_3852:
[----:B------:R-:W-:Y:S01]  /*11300*/  MOV R12, RZ ;  /* 0x000000ff000c7202 */ /* 0x000fe20000000f00 */
[----:B------:R-:W-:Y:S01]  /*11310*/  HFMA2 R11, -RZ, RZ, 0, 1.847743988037109375e-06 ;  /* 0x0000001fff0b7431 */ /* 0x000fe200000001ff */
[----:B------:R-:W-:Y:S01]  /*11320*/  MOV R15, 0xffffffff ;  /* 0xffffffff000f7802 */ /* 0x000fe20000000f00 */
[----:B------:R-:W-:Y:S06]  /*11330*/  BSSY B0, `(.L_x_3963) ;  /* 0x0000004000007945 */ /* 0x000fec0003800000 */
[----:B------:R-:W-:Y:S05]  /*11340*/  WARPSYNC.COLLECTIVE R15, `(.L_x_3964) ;  /* 0x000000000f087348 */ /* 0x000fea0003c00000 */
[----:B------:R1:W2:Y:S02]  /*11350*/  SHFL.IDX P6, R14, R13, R12, R11 ;  /* 0x0000000c0d0e7389 */ /* 0x0002a400000c000b */
[----:B-12---:R-:W-:Y:S05]  /*11360*/  ENDCOLLECTIVE ;  /* 0x000000000000791b */ /* 0x006fea0003800000 */
.L_x_3964:
[----:B------:R-:W-:Y:S05]  /*11370*/  BSYNC B0 ;  /* 0x0000000000007941 */ /* 0x000fea0003800000 */
.L_x_3963:
[----:B------:R-:W-:Y:S05]  /*11380*/  BRA `(.L_x_3965) ;  /* 0xffffff6800fc7947 */ /* 0x000fea000383ffff */
.L_x_3868:
[----:B------:R1:W1:Y:S02]  /*11390*/  SYNCS.PHASECHK.TRANS64.TRYWAIT P1, [R0+URZ+0x24840], R3 ;  /* 0x02484003000075a7 */ /* 0x00026400080211ff */
[----:B-1----:R-:W-:Y:S05]  /*113a0*/  @!P1 NANOSLEEP.SYNCS 0x989680 ;  /* 0x009896800000995d */ /* 0x002fea0003900000 */
[----:B------:R-:W1:Y:S02]  /*113b0*/  @!P1 SYNCS.PHASECHK.TRANS64 P1, [R0+URZ+0x24840], R3 ;  /* 0x02484003000095a7 */ /* 0x000e6400080210ff */
[----:B-1----:R-:W-:Y:S05]  /*113c0*/  @!P1 BRA `(.L_x_3868) ;  /* 0xfffffffc00f09947 */ /* 0x002fea000383ffff */
[----:B------:R-:W-:Y:S05]  /*113d0*/  BRA `(.L_x_3966) ;  /* 0xffffffb8002c7947 */ /* 0x000fea000383ffff */
.L_x_3871:
[----:B------:R1:W1:Y:S02]  /*113e0*/  SYNCS.PHASECHK.TRANS64.TRYWAIT P1, [R0+URZ+0x24860], R3 ;  /* 0x02486003000075a7 */ /* 0x00026400080211ff */
[----:B-1----:R-:W-:Y:S05]  /*113f0*/  @!P1 NANOSLEEP.SYNCS 0x989680 ;  /* 0x009896800000995d */ /* 0x002fea0003900000 */
[----:B------:R-:W1:Y:S02]  /*11400*/  @!P1 SYNCS.PHASECHK.TRANS64 P1, [R0+URZ+0x24860], R3 ;  /* 0x02486003000095a7 */ /* 0x000e6400080210ff */
[----:B-1----:R-:W-:Y:S05]  /*11410*/  @!P1 BRA `(.L_x_3871) ;  /* 0xfffffffc00f09947 */ /* 0x002fea000383ffff */
[----:B------:R-:W-:Y:S05]  /*11420*/  BRA `(.L_x_3967) ;  /* 0xffffffb800347947 */ /* 0x000fea000383ffff */
.L_x_3873:
[----:B-1----:R1:W3:Y:S02]  /*11430*/  SYNCS.PHASECHK.TRANS64.TRYWAIT P0, [R0+URZ+0x24898], R4 ;  /* 0x02489804000075a7 */ /* 0x0022e400080011ff */
[----:B---3--:R-:W-:Y:S05]  /*11440*/  @!P0 NANOSLEEP.SYNCS 0x989680 ;  /* 0x009896800000895d */ /* 0x008fea0003900000 */
[----:B------:R-:W3:Y:S02]  /*11450*/  @!P0 SYNCS.PHASECHK.TRANS64 P0, [R0+URZ+0x24898], R4 ;  /* 0x02489804000085a7 */ /* 0x000ee400080010ff */
[----:B---3--:R-:W-:Y:S05]  /*11460*/  @!P0 BRA `(.L_x_3873) ;  /* 0xfffffffc00f08947 */ /* 0x008fea000383ffff */
[----:B------:R-:W-:Y:S05]  /*11470*/  BRA `(.L_x_3968) ;  /* 0xffffffb800487947 */ /* 0x000fea000383ffff */
.L_x_3882:
[----:B-1----:R-:W-:-:S04]  /*11480*/  MOV R0, UR39 ;  /* 0x0000002700007c02 */ /* 0x002fc80008000f00 */
[----:B------:R1:W2:Y:S03]  /*11490*/  SYNCS.PHASECHK.TRANS64.TRYWAIT P1, [R0+URZ+0x248a0], R3 ;  /* 0x0248a003000075a7 */ /* 0x0002a600080211ff */
[----:B--2---:R-:W-:Y:S05]  /*114a0*/  @!P1 NANOSLEEP.SYNCS 0x989680 ;  /* 0x009896800000995d */ /* 0x004fea0003900000 */
[----:B------:R-:W2:Y:S02]  /*114b0*/  @!P1 SYNCS.PHASECHK.TRANS64 P1, [R0+URZ+0x248a0], R3 ;  /* 0x0248a003000095a7 */ /* 0x000ea400080210ff */
[----:B--2---:R-:W-:Y:S05]  /*114c0*/  @!P1 BRA `(.L_x_3882) ;  /* 0xfffffffc00ec9947 */ /* 0x004fea000383ffff */
[----:B------:R-:W-:Y:S05]  /*114d0*/  BRA `(.L_x_3969) ;  /* 0xffffffd400947947 */ /* 0x000fea000383ffff */
.L_x_3895:
[----:B------:R-:W-:-:S07]  /*114e0*/  MOV R0, UR39 ;  /* 0x0000002700007c02 */ /* 0x000fce0008000f00 */
.L_x_3970:
[----:B---3--:R3:W4:Y:S02]  /*114f0*/  SYNCS.PHASECHK.TRANS64.TRYWAIT P1, [R0+URZ+0x248a8], R2 ;  /* 0x0248a802000075a7 */ /* 0x00872400080211ff */
[----:B----4-:R-:W-:Y:S05]  /*11500*/  @!P1 NANOSLEEP.SYNCS 0x989680 ;  /* 0x009896800000995d */ /* 0x010fea0003900000 */
[----:B------:R-:W4:Y:S02]  /*11510*/  @!P1 SYNCS.PHASECHK.TRANS64 P1, [R0+URZ+0x248a8], R2 ;  /* 0x0248a802000095a7 */ /* 0x000f2400080210ff */
[----:B----4-:R-:W-:Y:S05]  /*11520*/  @!P1 BRA `(.L_x_3970) ;  /* 0xfffffffc00f09947 */ /* 0x010fea000383ffff */
[----:B------:R-:W-:Y:S05]  /*11530*/  BRA `(.L_x_3971) ;  /* 0xffffffe0009c7947 */ /* 0x000fea000383ffff */
        .weak           $__internal_45_$__cuda_sm10x_tcgen05_guardrail_trap_col_being_dealloced_not_returned_by_alloc
        .type           $__internal_45_$__cuda_sm10x_tcgen05_guardrail_trap_col_being_dealloced_not_returned_by_alloc,@function
        .size           $__internal_45_$__cuda_sm10x_tcgen05_guardrail_trap_col_being_dealloced_not_returned_by_alloc,($__internal_46_$__cuda_sm10x_tcgen05_guardrail_trap_phase_invalid_during_alloc - $__internal_45_$__cuda_sm10x_tcgen05_guardrail_trap_col_being_dealloced_not_returned_by_alloc)
$__internal_45_$__cuda_sm10x_tcgen05_guardrail_trap_col_being_dealloced_not_returned_by_alloc:
[----:B------:R-:W-:Y:S05]  /*11540*/  BPT.TRAP 0x1 ;  /* 0x000000040000795c */ /* 0x000fea0000300000 */
[----:B------:R-:W-:-:S04]  /*11550*/  HFMA2 R3, -RZ, RZ, 0, 0 ;  /* 0x00000000ff037431 */ /* 0x000fc800000001ff */
[----:B------:R-:W-:Y:S05]  /*11560*/  RET.REL.NODEC R2 `(_ZN7cutlass13device_kernelINS_4fmha6kernel36Sm100FmhaBwdKernelTmaWarpSpecializedIN4cute5tupleIJNS1_10collective14VariableLengthES7_iiNS5_IJNS5_IJiiEEEiEEEEEENS_6half_tEfNS5_IJNS4_1CILi128EEESD_NSC_ILi64EEESE_EEENS6_23ResidualMaskForBackwardEEEEEvNT_6ParamsE) ;  /* 0xfffffee802a47950 */ /* 0x000fea0003c3ffff */
        .weak           $__internal_46_$__cuda_sm10x_tcgen05_guardrail_trap_phase_invalid_during_alloc
        .type           $__internal_46_$__cuda_sm10x_tcgen05_guardrail_trap_phase_invalid_during_alloc,@function
        .size           $__internal_46_$__cuda_sm10x_tcgen05_guardrail_trap_phase_invalid_during_alloc,($__internal_47_$__cuda_sm10x_tcgen05_guardrail_trap_unallocated_columns_being_dealloced - $__internal_46_$__cuda_sm10x_tcgen05_guardrail_trap_phase_invalid_during_alloc)
$__internal_46_$__cuda_sm10x_tcgen05_guardrail_trap_phase_invalid_during_alloc:
[----:B------:R-:W-:Y:S05]  /*11570*/  BPT.TRAP 0x1 ;  /* 0x000000040000795c */ /* 0x000fea0000300000 */
[----:B------:R-:W-:-:S04]  /*11580*/  MOV R3, 0x0 ;  /* 0x0000000000037802 */ /* 0x000fc80000000f00 */
[----:B------:R-:W-:Y:S05]  /*11590*/  RET.REL.NODEC R2 `(_ZN7cutlass13device_kernelINS_4fmha6kernel36Sm100FmhaBwdKernelTmaWarpSpecializedIN4cute5tupleIJNS1_10collective14VariableLengthES7_iiNS5_IJNS5_IJiiEEEiEEEEEENS_6half_tEfNS5_IJNS4_1CILi128EEESD_NSC_ILi64EEESE_EEENS6_23ResidualMaskForBackwardEEEEEvNT_6ParamsE) ;  /* 0xfffffee802987950 */ /* 0x000fea0003c3ffff */
        .weak           $__internal_47_$__cuda_sm10x_tcgen05_guardrail_trap_unallocated_columns_being_dealloced
        .type           $__internal_47_$__cuda_sm10x_tcgen05_guardrail_trap_unallocated_columns_being_dealloced,@function
        .size           $__internal_47_$__cuda_sm10x_tcgen05_guardrail_trap_unallocated_columns_being_dealloced,($__internal_48_$__cuda_sm20_div_u16 - $__internal_47_$__cuda_sm10x_tcgen05_guardrail_trap_unallocated_columns_being_dealloced)
$__internal_47_$__cuda_sm10x_tcgen05_guardrail_trap_unallocated_columns_being_dealloced:
[----:B------:R-:W-:Y:S05]  /*115a0*/  BPT.TRAP 0x1 ;  /* 0x000000040000795c */ /* 0x000fea0000300000 */
[----:B------:R-:W-:-:S04]  /*115b0*/  HFMA2 R3, -RZ, RZ, 0, 0 ;  /* 0x00000000ff037431 */ /* 0x000fc800000001ff */
[----:B------:R-:W-:Y:S05]  /*115c0*/  RET.REL.NODEC R2 `(_ZN7cutlass13device_kernelINS_4fmha6kernel36Sm100FmhaBwdKernelTmaWarpSpecializedIN4cute5tupleIJNS1_10collective14VariableLengthES7_iiNS5_IJNS5_IJiiEEEiEEEEEENS_6half_tEfNS5_IJNS4_1CILi128EEESD_NSC_ILi64EEESE_EEENS6_23ResidualMaskForBackwardEEEEEvNT_6ParamsE) ;  /* 0xfffffee8028c7950 */ /* 0x000fea0003c3ffff */
        .weak           $__internal_48_$__cuda_sm20_div_u16
        .type           $__internal_48_$__cuda_sm20_div_u16,@function
        .size           $__internal_48_$__cuda_sm20_div_u16,(.L_x_7298 - $__internal_48_$__cuda_sm20_div_u16)
$__internal_48_$__cuda_sm20_div_u16:
        /* <DEDUP_REMOVED lines=18> */
[----:B------:R-:W-:Y:S06]  /*116f0*/  RET.REL.NODEC R4 `(_ZN7cutlass13device_kernelINS_4fmha6kernel36Sm100FmhaBwdKernelTmaWarpSpecializedIN4cute5tupleIJNS1_10collective14VariableLengthES7_iiNS5_IJNS5_IJiiEEEiEEEEEENS_6half_tEfNS5_IJNS4_1CILi128EEESD_NSC_ILi64EEESE_EEENS6_23ResidualMaskForBackwardEEEEEvNT_6ParamsE) ;  /* 0xfffffee804407950 */ /* 0x000fec0003c3ffff */
.L_x_3972:
        /* <DEDUP_REMOVED lines=16> */
.L_x_7298:


//--------------------- .text._ZN7cutlass13device_kernelINS_4fmha6kernel39Sm100FmhaBwdMlaKernelTmaWarpSpecializedIN4cute5tupleIJiiiiNS5_IJiiEEEEEENS_6half_tEfNS5_IJNS4_1CILi64EEENS9_ILi128EEENS9_ILi192EEESB_EEENS1_10collective21CausalForBackwardMaskILb1EEEEEEEvNT_6ParamsE --------------------------
	.section	.text._ZN7cutlass13device_kernelINS_4fmha6kernel39Sm100FmhaBwdMlaKernelTmaWarpSpecializedIN4cute5tupleIJiiiiNS5_IJiiEEEEEENS_6half_tEfNS5_IJNS4_1CILi64EEENS9_ILi128EEENS9_ILi192EEESB_EEENS1_10collective21CausalForBackwardMaskILb1EEEEEEEvNT_6ParamsE,"ax",@progbits
	.align	128
.text._ZN7cutlass13device_kernelINS_4fmha6kernel39Sm100FmhaBwdMlaKernelTmaWarpSpecializedIN4cute5tupleIJiiiiNS5_IJiiEEEEEENS_6half_tEfNS5_IJNS4_1CILi64EEENS9_ILi128EEENS9_ILi192EEESB_EEENS1_10collective21CausalForBackwardMaskILb1EEEEEEEvNT_6ParamsE:
        .type           _ZN7cutlass13device_kernelINS_4fmha6kernel39Sm100FmhaBwdMlaKernelTmaWarpSpecializedIN4cute5tupleIJiiiiNS5_IJiiEEEEEENS_6half_tEfNS5_IJNS4_1CILi64EEENS9_ILi128EEENS9_ILi192EEESB_EEENS1_10collective21CausalForBackwardMaskILb1EEEEEEEvNT_6ParamsE,@function
        .size           _ZN7cutlass13device_kernelINS_4fmha6kernel39Sm100FmhaBwdMlaKernelTmaWarpSpecializedIN4cute5tupleIJiiiiNS5_IJiiEEEEEENS_6half_tEfNS5_IJNS4_1CILi64EEENS9_ILi128EEENS9_ILi192EEESB_EEENS1_10collective21CausalForBackwardMaskILb1EEEEEEEvNT_6ParamsE,(.L_x_7303 - _ZN7cutlass13device_kernelINS_4fmha6kernel39Sm100FmhaBwdMlaKernelTmaWarpSpecializedIN4cute5tupleIJiiiiNS5_IJiiEEEEEENS_6half_tEfNS5_IJNS4_1CILi64EEENS9_ILi128EEENS9_ILi192EEESB_EEENS1_10collective21CausalForBackwardMaskILb1EEEEEEEvNT_6ParamsE)
        .other          _ZN7cutlass13device_kernelINS_4fmha6kernel39Sm100FmhaBwdMlaKernelTmaWarpSpecializedIN4cute5tupleIJiiiiNS5_IJiiEEEEEENS_6half_tEfNS5_IJNS4_1CILi64EEENS9_ILi128EEENS9_ILi192EEESB_EEENS1_10collective21CausalForBackwardMaskILb1EEEEEEEvNT_6ParamsE,@"STO_CUDA_ENTRY STV_DEFAULT"
_ZN7cutlass13device_kernelINS_4fmha6kernel39Sm100FmhaBwdMlaKernelTmaWarpSpecializedIN4cute5tupleIJiiiiNS5_IJiiEEEEEENS_6half_tEfNS5_IJNS4_1CILi64EEENS9_ILi128EEENS9_ILi192EEESB_EEENS1_10collective21CausalForBackwardMaskILb1EEEEEEEvNT_6ParamsE:
        /* <DEDUP_REMOVED lines=28> */
.L_x_3974:
        /* <DEDUP_REMOVED lines=14> */
.L_x_3975:
        /* <DEDUP_REMOVED lines=11> */
.L_x_3976:
        /* <DEDUP_REMOVED lines=10> */
.L_x_3977:
[----:B------:R-:W-:Y:S05]  /*03f0*/  BSYNC.RECONVERGENT B0 ;  /* 0x0000000000007941 */ /* 0x000fea0003800200 */
.L_x_3973:
        /* <DEDUP_REMOVED lines=18> */
.L_x_3978:
        /* <DEDUP_REMOVED lines=12> */
.L_x_3979:
[----:B------:R-:W-:Y:S02]  /*05e0*/  UPLOP3.LUT UP4, UPT, UPT, UPT, UPT, 0x40, 0x4 ;  /* 0x000000000004789c */ /* 0x000fe40003f8e870 */
[----:B------:R-:W-:Y:S02]  /*05f0*/  UPLOP3.LUT UP3, UPT, UPT, UPT, UPT, 0x80, 0x8 ;  /* 0x000000000008789c */ /* 0x000fe40003f6f070 */
[----:B------:R-:W-:Y:S02]  /*0600*/  UPLOP3.LUT UP2, UPT, UPT, UPT, UPT, 0x40, 0x4 ;  /* 0x000000000004789c */ /* 0x000fe40003f4e870 */
[----:B------:R-:W-:Y:S02]  /*0610*/  UPLOP3.LUT UP1, UPT, UPT, UPT, UPT, 0x80, 0x8 ;  /* 0x000000000008789c */ /* 0x000fe40003f2f070 */
.L_x_3980:
        /* <DEDUP_REMOVED lines=15> */
.L_x_3981:
        /* <DEDUP_REMOVED lines=20> */
.L_x_3982:
        /* <DEDUP_REMOVED lines=20> */
.L_x_3983:
        /* <DEDUP_REMOVED lines=20> */
.L_x_3984:
        /* <DEDUP_REMOVED lines=20> */
.L_x_3985:
        /* <DEDUP_REMOVED lines=20> */
.L_x_3986:
        /* <DEDUP_REMOVED lines=20> */
.L_x_3987:
        /* <DEDUP_REMOVED lines=20> */
.L_x_3988:
        /* <DEDUP_REMOVED lines=22> */
.L_x_3989:
[----:B------:R-:W-:Y:S01]  /*1130*/  NOP ;  /* 0x0000000000007918 */ /* 0x000fe20000000000 */
[----:B--2---:R-:W2:Y:S08]  /*1140*/  S2UR UR6, SR_CTAID.X ;  /* 0x00000000000679c3 */ /* 0x004eb00000002500 */
[----:B------:R-:W5:Y:S08]  /*1150*/  LDC R3, c[0x0][0x384] ;  /* 0x0000e100ff037b82 */ /* 0x000f700000000800 */
[----:B------:R-:W5:Y:S08]  /*1160*/  S2UR UR36, SR_CTAID.Y ;  /* 0x00000000002479c3 */ /* 0x000f700000002600 */
[----:B------:R-:W5:Y:S01]  /*1170*/  S2UR UR37, SR_CTAID.Z ;  /* 0x00000000002579c3 */ /* 0x000f620000002700 */
[----:B--2---:R-:W-:-:S02]  /*1180*/  USHF.L.U32 UR43, UR6, 0x7, URZ ;  /* 0x00000007062b7899 */ /* 0x004fc400080006ff */
[----:B------:R-:W-:-:S04]  /*1190*/  USHF.L.U32 UR4, UR6, 0x1, URZ ;  /* 0x0000000106047899 */ /* 0x000fc800080006ff */
[----:B------:R-:W-:Y:S01]  /*11a0*/  ULOP3.LUT UR22, UR4, 0x3fffffe, URZ, 0xc0, !UPT ;  /* 0x03fffffe04167892 */ /* 0x000fe2000f8ec0ff */
[----:B-1-34-:R-:W-:Y:S08]  /*11b0*/  BAR.SYNC.DEFER_BLOCKING 0x0 ;  /* 0x0000000000007b1d */ /* 0x01aff00000010000 */
[----:B------:R-:W-:Y:S01]  /*11c0*/  BAR.SYNC.DEFER_BLOCKING 0x0 ;  /* 0x0000000000007b1d */ /* 0x000fe20000010000 */
[----:B-----5:R-:W-:-:S13]  /*11d0*/  ISETP.LE.U32.AND P0, PT, R3, UR43, PT ;  /* 0x0000002b03007c0c */ /* 0x020fda000bf03070 */
[----:B------:R-:W-:Y:S05]  /*11e0*/  @P0 EXIT ;  /* 0x000000000000094d */ /* 0x000fea0003800000 */
[----:B------:R-:W1:Y:S01]  /*11f0*/  LDCU UR7, c[0x0][0x380] ;  /* 0x00007000ff0777ac */ /* 0x000e620008000800 */
[----:B------:R-:W2:Y:S01]  /*1200*/  LDCU.64 UR46, c[0x0][0x358] ;  /* 0x00006b00ff2e77ac */ /* 0x000ea20008000a00 */
[----:B-1----:R-:W-:-:S04]  /*1210*/  UIADD3 UR4, UPT, UPT, UR7, 0x3f, URZ ;  /* 0x0000003f07047890 */ /* 0x002fc8000fffe0ff */
[----:B------:R-:W-:-:S04]  /*1220*/  USHF.R.S32.HI UR5, URZ, 0x1f, UR4 ;  /* 0x0000001fff057899 */ /* 0x000fc80008011404 */
[----:B------:R-:W-:-:S04]  /*1230*/  ULEA.HI UR4, UR5, UR4, URZ, 0x6 ;  /* 0x0000000405047291 */ /* 0x000fc8000f8f30ff */
[----:B------:R-:W-:-:S04]  /*1240*/  USHF.R.S32.HI UR38, URZ, 0x6, UR4 ;  /* 0x00000006ff267899 */ /* 0x000fc80008011404 */
[----:B------:R-:W-:-:S04]  /*1250*/  UIADD3 UR4, UPT, UPT, -UR22, UR38, URZ ;  /* 0x0000002616047290 */ /* 0x000fc8000fffe1ff */
[----:B------:R-:W-:Y:S02]  /*1260*/  UISETP.GT.AND UP0, UPT, UR4, URZ, UPT ;  /* 0x000000ff0400728c */ /* 0x000fe4000bf04270 */
[----:B------:R-:W-:-:S07]  /*1270*/  MOV R22, UR4 ;  /* 0x0000000400167c02 */ /* 0x000fce0008000f00 */
        /* <DEDUP_REMOVED lines=12> */
[----:B------:R-:W-:Y:S01]  /*1340*/  UIMAD UR36, UR43, UR6, UR36 ;  /* 0x000000062b2472a4 */ /* 0x000fe2000f8e0224 */
[----:B------:R-:W-:Y:S01]  /*1350*/  IMAD.MOV R0, RZ, RZ, -R12 ;  /* 0x000000ffff007224 */ /* 0x000fe200078e0a0c */
[----:B----4-:R-:W-:-:S02]  /*1360*/  UIMAD UR5, UR37, UR8, UR5 ;  /* 0x00000008250572a4 */ /* 0x010fc4000f8e0205 */
[----:B-----5:R-:W-:Y:S02]  /*1370*/  UIMAD UR37, UR37, UR9, UR36 ;  /* 0x00000009252572a4 */ /* 0x020fe4000f8e0224 */
[----:B------:R-:W-:-:S05]  /*1380*/  PRMT R0, R0, 0x7710, RZ ;  /* 0x0000771000007816 */ /* 0x000fca00000000ff */
[----:B------:R-:W-:-:S05]  /*1390*/  VIADD R0, R0, 0x5fff ;  /* 0x00005fff00007836 */ /* 0x000fca0000000000 */
[----:B------:R-:W-:Y:S02]  /*13a0*/  LOP3.LUT R0, R0, 0xffff, RZ, 0xc0, !PT ;  /* 0x0000ffff00007812 */ /* 0x000fe400078ec0ff */
[----:B------:R-:W-:Y:S05]  /*13b0*/  CALL.REL.NOINC `($__internal_52_$__cuda_sm20_div_u16) ;  /* 0x0000013c00e07944 */ /* 0x000fea0003c00000 */
        /* <DEDUP_REMOVED lines=9> */
.L_x_3995:
        /* <DEDUP_REMOVED lines=19> */
.L_x_3994:
[----:B-1----:R-:W-:Y:S05]  /*1580*/  BSYNC.RECONVERGENT B0 ;  /* 0x0000000000007941 */ /* 0x002fea0003800200 */
.L_x_3993:
[----:B------:R-:W-:Y:S01]  /*1590*/  IADD3 R6, PT, PT, R17, R6, RZ ;  /* 0x0000000611067210 */ /* 0x000fe20007ffe0ff */
[----:B------:R-:W-:Y:S06]  /*15a0*/  @P2 BRA `(.L_x_3995) ;  /* 0xfffffffc00a82947 */ /* 0x000fec000383ffff */
.L_x_3992:
[----:B-1----:R-:W-:Y:S05]  /*15b0*/  BSYNC.RECONVERGENT B1 ;  /* 0x0000000000017941 */ /* 0x002fea0003800200 */
.L_x_3991:
[----:B------:R-:W1:Y:S01]  /*15c0*/  LDC R16, c[0x0][0x384] ;  /* 0x0000e100ff107b82 */ /* 0x000e620000000800 */
[----:B------:R-:W-:Y:S01]  /*15d0*/  BSSY.RECONVERGENT B1, `(.L_x_3996) ;  /* 0x0000052000017945 */ /* 0x000fe20003800200 */
[C---:B------:R-:W-:Y:S01]  /*15e0*/  LEA R5, R17.reuse, R6, 0x1 ;  /* 0x0000000611057211 */ /* 0x040fe200078e08ff */
[C---:B------:R-:W-:Y:S01]  /*15f0*/  IMAD R4, R17.reuse, 0x3, R6 ;  /* 0x0000000311047824 */ /* 0x040fe200078e0206 */
[----:B------:R-:W-:Y:S01]  /*1600*/  SHF.L.U32 R10, R17, 0x2, RZ ;  /* 0x00000002110a7819 */ /* 0x000fe200000006ff */
[----:B------:R-:W3:Y:S01]  /*1610*/  LDCU UR4, c[0x0][0x388] ;  /* 0x00007100ff0477ac */ /* 0x000ee20008000800 */
[----:B------:R-:W-:-:S07]  /*1620*/  IADD3 R3, PT, PT, R6, R17, RZ ;  /* 0x0000001106037210 */ /* 0x000fce0007ffe0ff */
.L_x_4005:
        /* <DEDUP_REMOVED lines=25> */
.L_x_3998:
[----:B---3--:R-:W-:Y:S05]  /*17c0*/  BSYNC.RECONVERGENT B0 ;  /* 0x0000000000007941 */ /* 0x008fea0003800200 */
.L_x_3997:
        /* <DEDUP_REMOVED lines=13> */
.L_x_4000:
[----:B------:R-:W-:Y:S05]  /*18a0*/  BSYNC.RECONVERGENT B0 ;  /* 0x0000000000007941 */ /* 0x000fea0003800200 */
.L_x_3999:
        /* <DEDUP_REMOVED lines=13> */
.L_x_4002:
[----:B------:R-:W-:Y:S05]  /*1980*/  BSYNC.RECONVERGENT B0 ;  /* 0x0000000000007941 */ /* 0x000fea0003800200 */
.L_x_4001:
        /* <DEDUP_REMOVED lines=14> */
.L_x_4004:
[----:B------:R-:W-:Y:S05]  /*1a70*/  BSYNC.RECONVERGENT B0 ;  /* 0x0000000000007941 */ /* 0x000fea0003800200 */
.L_x_4003:
        /* <DEDUP_REMOVED lines=8> */
.L_x_3996:
        /* <DEDUP_REMOVED lines=26> */
.L_x_4010:
        /* <DEDUP_REMOVED lines=19> */
.L_x_4009:
[----:B------:R-:W-:Y:S05]  /*1dd0*/  BSYNC.RECONVERGENT B0 ;  /* 0x0000000000007941 */ /* 0x000fea0003800200 */
.L_x_4008:
[----:B------:R-:W-:Y:S01]  /*1de0*/  IADD3 R2, PT, PT, R17, R2, RZ ;  /* 0x0000000211027210 */ /* 0x000fe20007ffe0ff */
[----:B------:R-:W-:Y:S06]  /*1df0*/  @P2 BRA `(.L_x_4010) ;  /* 0xfffffffc00a82947 */ /* 0x000fec000383ffff */
.L_x_4007:
[----:B------:R-:W-:Y:S05]  /*1e00*/  BSYNC.RECONVERGENT B1 ;  /* 0x0000000000017941 */ /* 0x000fea0003800200 */
.L_x_4006:
[----:B------:R-:W2:Y:S01]  /*1e10*/  LDC R12, c[0x0][0x384] ;  /* 0x0000e100ff0c7b82 */ /* 0x000ea20000000800 */
[----:B------:R-:W-:Y:S01]  /*1e20*/  BSSY.RECONVERGENT B1, `(.L_x_4011) ;  /* 0x0000051000017945 */ /* 0x000fe20003800200 */
[C---:B------:R-:W-:Y:S01]  /*1e30*/  LEA R5, R17.reuse, R2, 0x1 ;  /* 0x0000000211057211 */ /* 0x040fe200078e08ff */
[----:B------:R-:W-:Y:S01]  /*1e40*/  IMAD R4, R17, 0x3, R2 ;  /* 0x0000000311047824 */ /* 0x000fe200078e0202 */
[----:B------:R-:W-:Y:S01]  /*1e50*/  IADD3 R3, PT, PT, R2, R17, RZ ;  /* 0x0000001102037210 */ /* 0x000fe20007ffe0ff */
[----:B------:R-:W1:Y:S06]  /*1e60*/  LDCU UR4, c[0x0][0x38c] ;  /* 0x00007180ff0477ac */ /* 0x000e6c0008000800 */
.L_x_4020:
        /* <DEDUP_REMOVED lines=25> */
.L_x_4013:
[----:B------:R-:W-:Y:S05]  /*2000*/  BSYNC.RECONVERGENT B0 ;  /* 0x0000000000007941 */ /* 0x000fea0003800200 */
.L_x_4012:
        /* <DEDUP_REMOVED lines=13> */
.L_x_4015:
[----:B------:R-:W-:Y:S05]  /*20e0*/  BSYNC.RECONVERGENT B0 ;  /* 0x0000000000007941 */ /* 0x000fea0003800200 */
.L_x_4014:
        /* <DEDUP_REMOVED lines=13> */
.L_x_4017:
[----:B------:R-:W-:Y:S05]  /*21c0*/  BSYNC.RECONVERGENT B0 ;  /* 0x0000000000007941 */ /* 0x000fea0003800200 */
.L_x_4016:
        /* <DEDUP_REMOVED lines=14> */
.L_x_4019:
[----:B------:R-:W-:Y:S05]  /*22b0*/  BSYNC.RECONVERGENT B0 ;  /* 0x0000000000007941 */ /* 0x000fea0003800200 */
.L_x_4018:
        /* <DEDUP_REMOVED lines=8> */
.L_x_4011:
[----:B------:R-:W-:Y:S05]  /*2340*/  EXIT ;  /* 0x000000000000794d */ /* 0x000fea0003800000 */
.L_x_3990:
        /* <DEDUP_REMOVED lines=8> */
.L_x_7194:
[----:B------:R-:W-:Y:S05]  /*23d0*/  BRX R4 -0x23e0                                                                                                                                                                                                                                                                                                                                                                                                                                                           (*"BRANCH_TARGETS .L_x_7195,.L_x_7196,.L_x_7197"*) ;  /* 0xffffffdc04087949 */ /* 0x000fea000383ffff */
.L_x_7195:
[----:B------:R-:W-:-:S08]  /*23e0*/  NOP ;  /* 0x0000000000007918 */ /* 0x000fd00000000000 */
[----:B------:R-:W1:-:S00]  /*23f0*/  USETMAXREG.DEALLOC.CTAPOOL 0x60 ;  /* 0x00000060000079c8 */ /* 0x000e4000080e0500 */
[----:B-1----:R-:W2:Y:S01]  /*2400*/  LDL R6, [R1+0x4] ;  /* 0x0000040001067983 */ /* 0x002ea20000100800 */
[----:B------:R-:W-:Y:S01]  /*2410*/  BSSY.RECONVERGENT B0, `(.L_x_4022) ;  /* 0x0000004000007945 */ /* 0x000fe20003800200 */
[----:B--2---:R-:W-:-:S13]  /*2420*/  LOP3.LUT P1, RZ, R6, 0x1, RZ, 0xc0, !PT ;  /* 0x0000000106ff7812 */ /* 0x004fda000782c0ff */
[----:B------:R-:W-:Y:S05]  /*2430*/  @!P1 BRA `(.L_x_4023) ;  /* 0x0000000000049947 */ /* 0x000fea0003800000 */
[----:B------:R-:W-:Y:S05]  /*2440*/  BPT.TRAP 0x1 ;  /* 0x000000040000795c */ /* 0x000fea0000300000 */
.L_x_4023:
[----:B------:R-:W-:Y:S05]  /*2450*/  BSYNC.RECONVERGENT B0 ;  /* 0x0000000000007941 */ /* 0x000fea0003800200 */
.L_x_4022:
        /* <DEDUP_REMOVED lines=8> */
.L_x_4286:
[----:B------:R-:W-:Y:S01]  /*24e0*/  PLOP3.LUT P6, PT, P3, P6, PT, 0xf8, 0x8f ;  /* 0x00000000008f781c */ /* 0x000fe20001fcdf70 */
[----:B------:R2:W-:Y:S01]  /*24f0*/  @!P2 SYNCS.ARRIVE.TRANS64 RZ, [UR40+0x30800], R0 ;  /* 0x03080000ffffa9a7 */ /* 0x0005e20008000028 */
[----:B------:R-:W-:Y:S11]  /*2500*/  BSSY.RECONVERGENT B0, `(.L_x_4025) ;  /* 0x0000003000007945 */ /* 0x000ff60003800200 */
[----:B------:R-:W-:Y:S05]  /*2510*/  @!P6 BRA `(.L_x_4026) ;  /* 0x000000000004e947 */ /* 0x000fea0003800000 */
[----:B------:R-:W-:Y:S05]  /*2520*/  BPT.TRAP 0x1 ;  /* 0x000000040000795c */ /* 0x000fea0000300000 */
.L_x_4026:
[----:B------:R-:W-:Y:S05]  /*2530*/  BSYNC.RECONVERGENT B0 ;  /* 0x0000000000007941 */ /* 0x000fea0003800200 */
.L_x_4025:
[----:B-1----:R-:W-:Y:S01]  /*2540*/  LOP3.LUT P0, R3, R2, 0x1f, RZ, 0xc0, !PT ;  /* 0x0000001f02037812 */ /* 0x002fe2000780c0ff */
[----:B------:R-:W-:Y:S03]  /*2550*/  BSSY.RECONVERGENT B0, `(.L_x_4027) ;  /* 0x0000004000007945 */ /* 0x000fe60003800200 */
[----:B------:R-:W-:-:S13]  /*2560*/  PLOP3.LUT P0, PT, P0, P2, PT, 0x8f, 0xf8 ;  /* 0x0000000000f8781c */ /* 0x000fda0000705177 */
[----:B------:R-:W-:Y:S05]  /*2570*/  @P0 BRA `(.L_x_4028) ;  /* 0x0000000000040947 */ /* 0x000fea0003800000 */
[----:B------:R-:W-:Y:S05]  /*2580*/  BPT.TRAP 0x1 ;  /* 0x000000040000795c */ /* 0x000fea0000300000 */
.L_x_4028:
[----:B------:R-:W-:Y:S05]  /*2590*/  BSYNC.RECONVERGENT B0 ;  /* 0x0000000000007941 */ /* 0x000fea0003800200 */
.L_x_4027:
[----:B--2---:R-:W2:Y:S01]  /*25a0*/  LDL R0, [R1+0x4] ;  /* 0x0000040001007983 */ /* 0x004ea20000100800 */
[----:B------:R-:W-:Y:S01]  /*25b0*/  BSSY.RECONVERGENT B0, `(.L_x_4029) ;  /* 0x0000004000007945 */ /* 0x000fe20003800200 */
[----:B--2---:R-:W-:-:S13]  /*25c0*/  LOP3.LUT P0, RZ, R0, 0x1, RZ, 0xc0, !PT ;  /* 0x0000000100ff7812 */ /* 0x004fda000780c0ff */
[----:B------:R-:W-:Y:S05]  /*25d0*/  @!P0 BRA `(.L_x_4030) ;  /* 0x0000000000048947 */ /* 0x000fea0003800000 */
[----:B------:R-:W-:Y:S05]  /*25e0*/  BPT.TRAP 0x1 ;  /* 0x000000040000795c */ /* 0x000fea0000300000 */
.L_x_4030:
[----:B------:R-:W-:Y:S05]  /*25f0*/  BSYNC.RECONVERGENT B0 ;  /* 0x0000000000007941 */ /* 0x000fea0003800200 */
.L_x_4029:
        /* <DEDUP_REMOVED lines=8> */
[----:B------:R-:W-:Y:S02]  /*2680*/  USHF.L.U32 UR27, UR22, 0x6, URZ ;  /* 0x00000006161b7899 */ /* 0x000fe400080006ff */
[----:B------:R-:W-:Y:S02]  /*2690*/  UIADD3 UR24, UPT, UPT, UR40, 0x14000, URZ ;  /* 0x0001400028187890 */ /* 0x000fe4000fffe0ff */
[----:B-1----:R-:W-:Y:S02]  /*26a0*/  UIADD3 UR14, UP0, UPT, UR4, 0x100, URZ ;  /* 0x00000100040e7890 */ /* 0x002fe4000ff1e0ff */
        /* <DEDUP_REMOVED lines=41> */
.L_x_4031:
[----:B------:R-:W1:Y:S02]  /*2940*/  SYNCS.PHASECHK.TRANS64.TRYWAIT P0, [UR40+0x30838], R6 ;  /* 0x03083806ff0075a7 */ /* 0x000e640008001128 */
[----:B-1----:R-:W-:Y:S05]  /*2950*/  @!P0 BRA `(.L_x_4032) ;  /* 0x0000011800a48947 */ /* 0x002fea0003800000 */
.L_x_4288:
[----:B------:R-:W2:Y:S01]  /*2960*/  LDCU.64 UR4, c[0x0][0x400] ;  /* 0x00008000ff0477ac */ /* 0x000ea20008000a00 */
[----:B------:R-:W3:Y:S01]  /*2970*/  LDCU.64 UR8, c[0x0][0x3f8] ;  /* 0x00007f00ff0877ac */ /* 0x000ee20008000a00 */
[----:B------:R-:W-:-:S06]  /*2980*/  USHF.L.U32 UR19, UR22, 0x6, URZ ;  /* 0x0000000616137899 */ /* 0x000fcc00080006ff */
[----:B------:R-:W-:Y:S01]  /*2990*/  LEA R8, R3, UR19, 0x1 ;  /* 0x0000001303087c11 */ /* 0x000fe2000f8e08ff */
[----:B--2---:R-:W-:-:S04]  /*29a0*/  UIMAD UR4, UR36, UR4, URZ ;  /* 0x00000004240472a4 */ /* 0x004fc8000f8e02ff */
[C---:B------:R-:W-:Y:S01]  /*29b0*/  VIADD R0, R8.reuse, 0x1 ;  /* 0x0000000108007836 */ /* 0x040fe20000000000 */
[----:B------:R-:W-:Y:S01]  /*29c0*/  ISETP.GE.AND P4, PT, R8, UR7, PT ;  /* 0x0000000708007c0c */ /* 0x000fe2000bf86270 */
[----:B------:R-:W-:Y:S01]  /*29d0*/  UIMAD UR39, UR37, UR5, UR4 ;  /* 0x00000005252772a4 */ /* 0x000fe2000f8e0204 */
[----:B---3--:R-:W-:Y:S01]  /*29e0*/  MOV R4, UR8 ;  /* 0x0000000800047c02 */ /* 0x008fe20008000f00 */
[----:B-1----:R-:W-:Y:S01]  /*29f0*/  IMAD.U32 R5, RZ, RZ, UR9 ;  /* 0x00000009ff057e24 */ /* 0x002fe2000f8e00ff */
[----:B------:R-:W-:Y:S02]  /*2a00*/  ISETP.GE.AND P3, PT, R0, UR7, PT ;  /* 0x0000000700007c0c */ /* 0x000fe4000bf66270 */
[C---:B------:R-:W-:Y:S01]  /*2a10*/  LEA R0, R3.reuse, UR40, 0x3 ;  /* 0x0000002803007c11 */ /* 0x040fe2000f8e18ff */
[----:B------:R-:W-:Y:S02]  /*2a20*/  VIADD R9, R8, UR39 ;  /* 0x0000002708097c36 */ /* 0x000fe40008000000 */
[----:B------:R-:W-:-:S02]  /*2a30*/  IMAD.SHL.U32 R3, R3, 0x2, RZ ;  /* 0x0000000203037824 */ /* 0x000fc400078e00ff */
        /* <DEDUP_REMOVED lines=14> */
.L_x_4033:
[----:B------:R-:W-:Y:S01]  /*2b20*/  SYNCS.ARRIVE.TRANS64.A1T0 RZ, [UR40+0x30830], RZ ;  /* 0x030830ffffff79a7 */ /* 0x000fe20008100028 */
[----:B------:R-:W-:Y:S05]  /*2b30*/  BRA.U !UP1, `(.L_x_4034) ;  /* 0x0000000109047547 */ /* 0x000fea000b800000 */
[----:B------:R-:W-:Y:S05]  /*2b40*/  BPT.TRAP 0x1 ;  /* 0x000000040000795c */ /* 0x000fea0000300000 */
.L_x_4034:
[----:B------:R-:W2:Y:S01]  /*2b50*/  SYNCS.PHASECHK.TRANS64.TRYWAIT P0, [UR40+0x30828], R6 ;  /* 0x03082806ff0075a7 */ /* 0x000ea20008001128 */
[----:B------:R-:W-:Y:S01]  /*2b60*/  @!P2 MOV R9, 0x4000 ;  /* 0x000040000009a802 */ /* 0x000fe20000000f00 */
[----:B--2---:R-:W-:Y:S06]  /*2b70*/  @!P0 BRA `(.L_x_4035) ;  /* 0x0000011800348947 */ /* 0x004fec0003800000 */
.L_x_4290:
[----:B------:R3:W-:Y:S01]  /*2b80*/  @!P2 SYNCS.ARRIVE.TRANS64 RZ, [UR40+0x30820], R9 ;  /* 0x03082009ffffa9a7 */ /* 0x0007e20008000028 */
[----:B------:R-:W-:-:S09]  /*2b90*/  UPLOP3.LUT UP2, UPT, UP3, UP2, UPT, 0xf8, 0x8f ;  /* 0x00000000008f789c */ /* 0x000fd20001f45f70 */
[----:B------:R-:W-:Y:S05]  /*2ba0*/  BRA.U !UP2, `(.L_x_4036) ;  /* 0x000000010a047547 */ /* 0x000fea000b800000 */
[----:B------:R-:W-:Y:S05]  /*2bb0*/  BPT.TRAP 0x1 ;  /* 0x000000040000795c */ /* 0x000fea0000300000 */
.L_x_4036:
[----:B------:R-:W-:Y:S01]  /*2bc0*/  LOP3.LUT P5, RZ, R2, 0x1f, RZ, 0xc0, !PT ;  /* 0x0000001f02ff7812 */ /* 0x000fe200078ac0ff */
[----:B------:R-:W-:Y:S03]  /*2bd0*/  BSSY.RECONVERGENT B0, `(.L_x_4037) ;  /* 0x0000004000007945 */ /* 0x000fe60003800200 */
[----:B------:R-:W-:-:S13]  /*2be0*/  PLOP3.LUT P5, PT, P5, P2, PT, 0x8f, 0xf8 ;  /* 0x0000000000f8781c */ /* 0x000fda0002fa5177 */
[----:B------:R-:W-:Y:S05]  /*2bf0*/  @P5 BRA `(.L_x_4038) ;  /* 0x0000000000045947 */ /* 0x000fea0003800000 */
[----:B------:R-:W-:Y:S05]  /*2c00*/  BPT.TRAP 0x1 ;  /* 0x000000040000795c */ /* 0x000fea0000300000 */
.L_x_4038:
[----:B------:R-:W-:Y:S05]  /*2c10*/  BSYNC.RECONVERGENT B0 ;  /* 0x0000000000007941 */ /* 0x000fea0003800200 */
.L_x_4037:
[----:B------:R-:W-:Y:S05]  /*2c20*/  BRA.U !UP1, `(.L_x_4039) ;  /* 0x0000000109047547 */ /* 0x000fea000b800000 */
[----:B------:R-:W-:Y:S05]  /*2c30*/  BPT.TRAP 0x1 ;  /* 0x000000040000795c */ /* 0x000fea0000300000 */
.L_x_4039:
        /* <DEDUP_REMOVED lines=9> */
[----:B----4-:R-:W-:Y:S01]  /*2cd0*/  UIADD3 UR4, UP0, UPT, UR4, 0x200, URZ ;  /* 0x0000020004047890 */ /* 0x010fe2000ff1e0ff */
[----:B------:R-:W-:Y:S01]  /*2ce0*/  UMOV UR30, 0x0 ;  /* 0x00000000001e7882 */ /* 0x000fe20000000000 */
[----:B------:R-:W-:Y:S02]  /*2cf0*/  UMOV UR31, 0x10000000 ;  /* 0x10000000001f7882 */ /* 0x000fe40000000000 */
[----:B------:R-:W-:Y:S02]  /*2d00*/  UIADD3.X UR5, UPT, UPT, URZ, UR5, URZ, UP0, !UPT ;  /* 0x00000005ff057290 */ /* 0x000fe400087fe4ff */
[----:B-----5:R-:W-:-:S02]  /*2d10*/  UIADD3 UR14, UP0, UPT, UR8, 0x400, URZ ;  /* 0x00000400080e7890 */ /* 0x020fc4000ff1e0ff */
[----:B------:R-:W-:Y:S02]  /*2d20*/  UIADD3 UR8, UPT, UPT, UR40, 0x22000, URZ ;  /* 0x0002200028087890 */ /* 0x000fe4000fffe0ff */
[----:B------:R-:W-:Y:S01]  /*2d30*/  UIADD3.X UR15, UPT, UPT, URZ, UR9, URZ, UP0, !UPT ;  /* 0x00000009ff0f7290 */ /* 0x000fe200087fe4ff */
[----:B------:R-:W-:Y:S01]  /*2d40*/  UMOV UR34, URZ ;  /* 0x000000ff00227c82 */ /* 0x000fe20008000000 */
[----:B------:R-:W-:Y:S01]  /*2d50*/  UMOV UR35, UR43 ;  /* 0x0000002b00237c82 */ /* 0x000fe20008000000 */
        /* <DEDUP_REMOVED lines=19> */
.L_x_4040:
[----:B------:R-:W1:Y:S02]  /*2e90*/  SYNCS.PHASECHK.TRANS64.TRYWAIT P0, [UR40+0x30848], R6 ;  /* 0x03084806ff0075a7 */ /* 0x000e640008001128 */
[----:B-1----:R-:W-:Y:S05]  /*2ea0*/  @!P0 BRA `(.L_x_4041) ;  /* 0x0000011400808947 */ /* 0x002fea0003800000 */
.L_x_4292:
[----:B------:R-:W4:Y:S01]  /*2eb0*/  LDCU.64 UR4, c[0x0][0x410] ;  /* 0x00008200ff0477ac */ /* 0x000f220008000a00 */
[----:B------:R-:W5:Y:S01]  /*2ec0*/  LDCU.64 UR8, c[0x0][0x408] ;  /* 0x00008100ff0877ac */ /* 0x000f620008000a00 */
[----:B----4-:R-:W-:-:S04]  /*2ed0*/  UIMAD UR4, UR36, UR4, URZ ;  /* 0x00000004240472a4 */ /* 0x010fc8000f8e02ff */
[----:B------:R-:W-:Y:S01]  /*2ee0*/  UIMAD UR23, UR37, UR5, UR4 ;  /* 0x00000005251772a4 */ /* 0x000fe2000f8e0204 */
[----:B-----5:R-:W-:Y:S02]  /*2ef0*/  MOV R12, UR8 ;  /* 0x00000008000c7c02 */ /* 0x020fe40008000f00 */
[----:B------:R-:W-:-:S03]  /*2f00*/  MOV R13, UR9 ;  /* 0x00000009000d7c02 */ /* 0x000fc60008000f00 */
[----:B---3--:R-:W-:-:S04]  /*2f10*/  IADD3 R9, PT, PT, R8, UR23, RZ ;  /* 0x0000001708097c10 */ /* 0x008fc8000fffe0ff */
[C---:B-12---:R-:W-:Y:S01]  /*2f20*/  IADD3 R7, PT, PT, R9.reuse, 0x1, RZ ;  /* 0x0000000109077810 */ /* 0x046fe20007ffe0ff */
        /* <DEDUP_REMOVED lines=13> */
.L_x_4042:
[----:B------:R-:W-:Y:S01]  /*3000*/  SYNCS.ARRIVE.TRANS64.A1T0 RZ, [UR40+0x30840], RZ ;  /* 0x030840ffffff79a7 */ /* 0x000fe20008100028 */
[----:B------:R-:W-:-:S13]  /*3010*/  ISETP.NE.AND P0, PT, R22, 0x1, PT ;  /* 0x000000011600780c */ /* 0x000fda0003f05270 */
[----:B------:R-:W-:Y:S05]  /*3020*/  @!P0 EXIT ;  /* 0x000000000000894d */ /* 0x000fea0003800000 */
[----:B------:R-:W-:Y:S01]  /*3030*/  UIADD3 UR4, UPT, UPT, UR22, 0x2, URZ ;  /* 0x0000000216047890 */ /* 0x000fe2000fffe0ff */
[----:B------:R-:W-:Y:S01]  /*3040*/  HFMA2 R11, -RZ, RZ, 0, 5.9604644775390625e-08 ;  /* 0x00000001ff0b7431 */ /* 0x000fe200000001ff */
[----:B------:R-:W2:Y:S02]  /*3050*/  LDCU.64 UR30, c[0x0][0x348] ;  /* 0x00006900ff1e77ac */ /* 0x000ea40008000a00 */
[----:B------:R-:W-:-:S09]  /*3060*/  UISETP.NE.AND UP0, UPT, UR38, UR4, UPT ;  /* 0x000000042600728c */ /* 0x000fd2000bf05270 */
[----:B------:R-:W-:Y:S05]  /*3070*/  BRA.U !UP0, `(.L_x_4043) ;  /* 0x0000001108247547 */ /* 0x000fea000b800000 */
[----:B-1----:R-:W1:Y:S01]  /*3080*/  S2R R6, SR_CTAID.X ;  /* 0x0000000000067919 */ /* 0x002e620000002500 */
[----:B------:R-:W3:Y:S01]  /*3090*/  LDC.64 R4, c[0x0][0x3f8] ;  /* 0x0000fe00ff047b82 */ /* 0x000ee20000000a00 */
[----:B------:R-:W-:Y:S01]  /*30a0*/  UIADD3 UR4, UPT, UPT, UR38, 0x1, -UR4 ;  /* 0x0000000126047890 */ /* 0x000fe2000fffe804 */
[----:B------:R-:W-:Y:S01]  /*30b0*/  IMAD.MOV.U32 R11, RZ, RZ, 0x1 ;  /* 0x00000001ff0b7424 */ /* 0x000fe200078e00ff */
[----:B------:R-:W4:Y:S02]  /*30c0*/  LDCU UR7, c[0x0][0x380] ;  /* 0x00007000ff0777ac */ /* 0x000f240008000800 */
[----:B------:R-:W-:-:S03]  /*30d0*/  ULOP3.LUT UR4, UR4, 0xfffffffe, URZ, 0xc0, !UPT ;  /* 0xfffffffe04047892 */ /* 0x000fc6000f8ec0ff */
[----:B------:R-:W2:Y:S01]  /*30e0*/  LDC.64 R12, c[0x0][0x408] ;  /* 0x00010200ff0c7b82 */ /* 0x000ea20000000a00 */
[----:B------:R-:W-:Y:S02]  /*30f0*/  UIADD3 UR35, UPT, UPT, UR43, 0x40, URZ ;  /* 0x000000402b237890 */ /* 0x000fe4000fffe0ff */
[----:B------:R-:W-:Y:S01]  /*3100*/  UIADD3 UR6, UPT, UPT, -UR4, URZ, URZ ;  /* 0x000000ff04067290 */ /* 0x000fe2000fffe1ff */
[----:B-1----:R-:W-:-:S05]  /*3110*/  IMAD R6, R6, 0x80, R3 ;  /* 0x0000008006067824 */ /* 0x002fca00078e0203 */
[C---:B------:R-:W-:Y:S02]  /*3120*/  IADD3 R10, PT, PT, R6.reuse, UR23, RZ ;  /* 0x00000017060a7c10 */ /* 0x040fe4000fffe0ff */
[----:B----4-:R-:W-:Y:S02]  /*3130*/  IADD3 R2, PT, PT, R6, UR39, RZ ;  /* 0x0000002706027c10 */ /* 0x010fe4000fffe0ff */
.L_x_4080:
[----:B------:R-:W4:Y:S01]  /*3140*/  LDL R7, [R1+0x4] ;  /* 0x0000040001077983 */ /* 0x000f220000100800 */
[----:B------:R-:W-:Y:S01]  /*3150*/  BSSY.RECONVERGENT B0, `(.L_x_4044) ;  /* 0x0000004000007945 */ /* 0x000fe20003800200 */
[----:B----4-:R-:W-:-:S13]  /*3160*/  LOP3.LUT P0, RZ, R7, 0x1, RZ, 0xc0, !PT ;  /* 0x0000000107ff7812 */ /* 0x010fda000780c0ff */
[----:B-1----:R-:W-:Y:S05]  /*3170*/  @!P0 BRA `(.L_x_4045) ;  /* 0x0000000000048947 */ /* 0x002fea0003800000 */
[----:B--2---:R-:W-:Y:S05]  /*3180*/  BPT.TRAP 0x1 ;  /* 0x000000040000795c */ /* 0x004fea0000300000 */
.L_x_4045:
[----:B--2---:R-:W-:Y:S05]  /*3190*/  BSYNC.RECONVERGENT B0 ;  /* 0x0000000000007941 */ /* 0x004fea0003800200 */
.L_x_4044:
[----:B------:R-:W1:Y:S01]  /*31a0*/  S2UR UR40, SR_CgaCtaId ;  /* 0x00000000002879c3 */ /* 0x000e620000008800 */
[----:B------:R-:W-:Y:S01]  /*31b0*/  UMOV UR4, 0x400 ;  /* 0x0000040000047882 */ /* 0x000fe20000000000 */
[----:B------:R-:W-:Y:S02]  /*31c0*/  SHF.L.U32 R14, R11, 0x1f, RZ ;  /* 0x0000001f0b0e7819 */ /* 0x000fe400000006ff */
[----:B------:R-:W-:Y:S01]  /*31d0*/  @!P2 MOV R8, 0x6000 ;  /* 0x000060000008a802 */ /* 0x000fe20000000f00 */
[----:B-1----:R-:W-:-:S09]  /*31e0*/  ULEA UR40, UR40, UR4, 0x18 ;  /* 0x0000000428287291 */ /* 0x002fd2000f8ec0ff */
[----:B------:R-:W1:Y:S02]  /*31f0*/  SYNCS.PHASECHK.TRANS64.TRYWAIT P0, [UR40+0x30818], R14 ;  /* 0x0308180eff0075a7 */ /* 0x000e640008001128 */
[----:B-1----:R-:W-:Y:S05]  /*3200*/  @!P0 BRA `(.L_x_4046) ;  /* 0x0000011000c08947 */ /* 0x002fea0003800000 */
.L_x_4294:
[----:B------:R2:W-:Y:S01]  /*3210*/  @!P2 SYNCS.ARRIVE.TRANS64 RZ, [UR40+0x30808], R8 ;  /* 0x03080808ffffa9a7 */ /* 0x0005e20008000028 */
[----:B------:R-:W-:Y:S04]  /*3220*/  BSSY.RECONVERGENT B0, `(.L_x_4047) ;  /* 0x0000003000007945 */ /* 0x000fe80003800200 */
[----:B------:R-:W-:Y:S05]  /*3230*/  @!P6 BRA `(.L_x_4048) ;  /* 0x000000000004e947 */ /* 0x000fea0003800000 */
[----:B------:R-:W-:Y:S05]  /*3240*/  BPT.TRAP 0x1 ;  /* 0x000000040000795c */ /* 0x000fea0000300000 */
.L_x_4048:
[----:B------:R-:W-:Y:S05]  /*3250*/  BSYNC.RECONVERGENT B0 ;  /* 0x0000000000007941 */ /* 0x000fea0003800200 */
.L_x_4047:
[----:B-1----:R-:W1:Y:S01]  /*3260*/  S2R R7, SR_TID.X ;  /* 0x0000000000077919 */ /* 0x002e620000002100 */
[----:B------:R-:W-:Y:S01]  /*3270*/  BSSY.RECONVERGENT B0, `(.L_x_4049) ;  /* 0x0000005000007945 */ /* 0x000fe20003800200 */
[----:B-1----:R-:W-:-:S04]  /*3280*/  LOP3.LUT P0, RZ, R7, 0x1f, RZ, 0xc0, !PT ;  /* 0x0000001f07ff7812 */ /* 0x002fc8000780c0ff */
[----:B------:R-:W-:-:S13]  /*3290*/  PLOP3.LUT P5, PT, P0, P2, PT, 0x8f, 0xf8 ;  /* 0x0000000000f8781c */ /* 0x000fda00007a5177 */
[----:B------:R-:W-:Y:S05]  /*32a0*/  @P5 BRA `(.L_x_4050) ;  /* 0x0000000000045947 */ /* 0x000fea0003800000 */
[----:B------:R-:W-:Y:S05]  /*32b0*/  BPT.TRAP 0x1 ;  /* 0x000000040000795c */ /* 0x000fea0000300000 */
.L_x_4050:
[----:B------:R-:W-:Y:S05]  /*32c0*/  BSYNC.RECONVERGENT B0 ;  /* 0x0000000000007941 */ /* 0x000fea0003800200 */
.L_x_4049:
[----:B------:R-:W4:Y:S01]  /*32d0*/  LDL R7, [R1] ;  /* 0x0000000001077983 */ /* 0x000f220000100800 */
[----:B------:R-:W-:Y:S01]  /*32e0*/  UIADD3 UR4, UP0, UPT, UR30, 0x300, URZ ;  /* 0x000003001e047890 */ /* 0x000fe2000ff1e0ff */
[----:B------:R-:W-:Y:S01]  /*32f0*/  LOP3.LUT R11, R11, 0x1, RZ, 0x3c, !PT ;  /* 0x000000010b0b7812 */ /* 0x000fe200078e3cff */
        /* <DEDUP_REMOVED lines=21> */
[----:B----4-:R-:W-:-:S13]  /*3450*/  ISETP.NE.AND P1, PT, R7, 0x1, PT ;  /* 0x000000010700780c */ /* 0x010fda0003f25270 */
[----:B-1----:R-:W-:Y:S05]  /*3460*/  @!P1 BRA `(.L_x_4051) ;  /* 0x0000000000049947 */ /* 0x002fea0003800000 */
[----:B------:R-:W-:Y:S05]  /*3470*/  BPT.TRAP 0x1 ;  /* 0x000000040000795c */ /* 0x000fea0000300000 */
.L_x_4051:
[----:B------:R-:W-:-:S04]  /*3480*/  SHF.L.U32 R14, RZ, 0x1f, RZ ;  /* 0x0000001fff0e7819 */ /* 0x000fc800000006ff */
[----:B------:R-:W1:Y:S02]  /*3490*/  SYNCS.PHASECHK.TRANS64.TRYWAIT P0, [UR40+0x30838], R14 ;  /* 0x0308380eff0075a7 */ /* 0x000e640008001128 */
[----:B-1----:R-:W-:Y:S05]  /*34a0*/  @!P0 BRA `(.L_x_4052) ;  /* 0x0000011000308947 */ /* 0x002fea0003800000 */
.L_x_4296:
[----:B--2---:R-:W-:Y:S01]  /*34b0*/  VIADD R8, R6, 0x40 ;  /* 0x0000004006087836 */ /* 0x004fe20000000000 */
[----:B------:R-:W-:Y:S01]  /*34c0*/  IADD3 R9, PT, PT, R2, 0x40, RZ ;  /* 0x0000004002097810 */ /* 0x000fe20007ffe0ff */
[----:B-1----:R-:W-:-:S03]  /*34d0*/  VIADD R7, R6, 0x41 ;  /* 0x0000004106077836 */ /* 0x002fc60000000000 */
[----:B------:R-:W-:Y:S01]  /*34e0*/  ISETP.GE.AND P4, PT, R8, UR7, PT ;  /* 0x0000000708007c0c */ /* 0x000fe2000bf86270 */
[----:B---3--:R-:W-:Y:S01]  /*34f0*/  IMAD.WIDE.U32 R8, R9, 0x4, R4 ;  /* 0x0000000409087825 */ /* 0x008fe200078e0004 */
[----:B------:R-:W-:Y:S02]  /*3500*/  ISETP.GE.AND P3, PT, R7, UR7, PT ;  /* 0x0000000707007c0c */ /* 0x000fe4000bf66270 */
        /* <DEDUP_REMOVED lines=13> */
.L_x_4053:
[----:B------:R-:W-:Y:S01]  /*35e0*/  SYNCS.ARRIVE.TRANS64.A1T0 RZ, [UR40+0x30830], RZ ;  /* 0x030830ffffff79a7 */ /* 0x000fe20008100028 */
[----:B------:R-:W-:Y:S05]  /*35f0*/  BRA.U !UP1, `(.L_x_4054) ;  /* 0x0000000109047547 */ /* 0x000fea000b800000 */
[----:B------:R-:W-:Y:S05]  /*3600*/  BPT.TRAP 0x1 ;  /* 0x000000040000795c */ /* 0x000fea0000300000 */
.L_x_4054:
[----:B------:R-:W2:Y:S01]  /*3610*/  SYNCS.PHASECHK.TRANS64.TRYWAIT P0, [UR40+0x30828], R14 ;  /* 0x0308280eff0075a7 */ /* 0x000ea20008001128 */
[----:B-1----:R-:W-:Y:S01]  /*3620*/  @!P2 MOV R8, 0x4000 ;  /* 0x000040000008a802 */ /* 0x002fe20000000f00 */
[----:B--2---:R-:W-:Y:S06]  /*3630*/  @!P0 BRA `(.L_x_4055) ;  /* 0x0000010c00e48947 */ /* 0x004fec0003800000 */
.L_x_4298:
[----:B------:R2:W-:Y:S01]  /*3640*/  @!P2 SYNCS.ARRIVE.TRANS64 RZ, [UR40+0x30820], R8 ;  /* 0x03082008ffffa9a7 */ /* 0x0005e20008000028 */
[----:B------:R-:W-:Y:S05]  /*3650*/  BRA.U !UP2, `(.L_x_4056) ;  /* 0x000000010a047547 */ /* 0x000fea000b800000 */
[----:B------:R-:W-:Y:S05]  /*3660*/  BPT.TRAP 0x1 ;  /* 0x000000040000795c */ /* 0x000fea0000300000 */
.L_x_4056:
[----:B------:R-:W-:Y:S04]  /*3670*/  BSSY.RECONVERGENT B0, `(.L_x_4057) ;  /* 0x0000003000007945 */ /* 0x000fe80003800200 */
[----:B------:R-:W-:Y:S05]  /*3680*/  @P5 BRA `(.L_x_4058) ;  /* 0x0000000000045947 */ /* 0x000fea0003800000 */
[----:B------:R-:W-:Y:S05]  /*3690*/  BPT.TRAP 0x1 ;  /* 0x000000040000795c */ /* 0x000fea0000300000 */
.L_x_4058:
[----:B------:R-:W-:Y:S05]  /*36a0*/  BSYNC.RECONVERGENT B0 ;  /* 0x0000000000007941 */ /* 0x000fea0003800200 */
.L_x_4057:
        /* <DEDUP_REMOVED lines=20> */
.L_x_4059:
[----:B------:R-:W3:Y:S02]  /*37f0*/  SYNCS.PHASECHK.TRANS64.TRYWAIT P0, [UR40+0x30848], R14 ;  /* 0x0308480eff0075a7 */ /* 0x000ee40008001128 */
[----:B---3--:R-:W-:Y:S05]  /*3800*/  @!P0 BRA `(.L_x_4060) ;  /* 0x0000010c00888947 */ /* 0x008fea0003800000 */
.L_x_4300:
[C---:B------:R-:W-:Y:S02]  /*3810*/  IADD3 R9, PT, PT, R10.reuse, 0x40, RZ ;  /* 0x000000400a097810 */ /* 0x040fe40007ffe0ff */
[----:B-1----:R-:W-:-:S03]  /*3820*/  IADD3 R7, PT, PT, R10, 0x41, RZ ;  /* 0x000000410a077810 */ /* 0x002fc60007ffe0ff */
[----:B--2---:R-:W-:-:S04]  /*3830*/  IMAD.WIDE.U32 R8, R9, 0x4, R12 ;  /* 0x0000000409087825 */ /* 0x004fc800078e000c */
        /* <DEDUP_REMOVED lines=12> */
.L_x_4061:
[----:B------:R-:W2:Y:S01]  /*3900*/  LDL R7, [R1+0x4] ;  /* 0x0000040001077983 */ /* 0x000ea20000100800 */
[----:B------:R-:W-:Y:S01]  /*3910*/  SYNCS.ARRIVE.TRANS64.A1T0 RZ, [UR40+0x30840], RZ ;  /* 0x030840ffffff79a7 */ /* 0x000fe20008100028 */
[----:B------:R-:W-:Y:S01]  /*3920*/  BSSY.RECONVERGENT B0, `(.L_x_4062) ;  /* 0x0000004000007945 */ /* 0x000fe20003800200 */
[----:B--2---:R-:W-:-:S13]  /*3930*/  LOP3.LUT P0, RZ, R7, 0x1, RZ, 0xc0, !PT ;  /* 0x0000000107ff7812 */ /* 0x004fda000780c0ff */
[----:B------:R-:W-:Y:S05]  /*3940*/  @!P0 BRA `(.L_x_4063) ;  /* 0x0000000000048947 */ /* 0x000fea0003800000 */
[----:B------:R-:W-:Y:S05]  /*3950*/  BPT.TRAP 0x1 ;  /* 0x000000040000795c */ /* 0x000fea0000300000 */
.L_x_4063:
[----:B------:R-:W-:Y:S05]  /*3960*/  BSYNC.RECONVERGENT B0 ;  /* 0x0000000000007941 */ /* 0x000fea0003800200 */
.L_x_4062:
[----:B-1----:R-:W-:Y:S02]  /*3970*/  SHF.L.U32 R14, R11, 0x1f, RZ ;  /* 0x0000001f0b0e7819 */ /* 0x002fe400000006ff */
[----:B------:R-:W-:Y:S02]  /*3980*/  @!P2 MOV R8, 0x6000 ;  /* 0x000060000008a802 */ /* 0x000fe40000000f00 */
[----:B------:R-:W1:Y:S02]  /*3990*/  SYNCS.PHASECHK.TRANS64.TRYWAIT P0, [UR40+0x30810], R14 ;  /* 0x0308100eff0075a7 */ /* 0x000e640008001128 */
[----:B-1----:R-:W-:Y:S05]  /*39a0*/  @!P0 BRA `(.L_x_4064) ;  /* 0x0000010c00388947 */ /* 0x002fea0003800000 */
.L_x_4302:
[----:B------:R2:W-:Y:S01]  /*39b0*/  @!P2 SYNCS.ARRIVE.TRANS64 RZ, [UR40+0x30800], R8 ;  /* 0x03080008ffffa9a7 */ /* 0x0005e20008000028 */
[----:B------:R-:W-:Y:S04]  /*39c0*/  BSSY.RECONVERGENT B0, `(.L_x_4065) ;  /* 0x0000003000007945 */ /* 0x000fe80003800200 */
[----:B------:R-:W-:Y:S05]  /*39d0*/  @!P6 BRA `(.L_x_4066) ;  /* 0x000000000004e947 */ /* 0x000fea0003800000 */
[----:B------:R-:W-:Y:S05]  /*39e0*/  BPT.TRAP 0x1 ;  /* 0x000000040000795c */ /* 0x000fea0000300000 */
.L_x_4066:
[----:B------:R-:W-:Y:S05]  /*39f0*/  BSYNC.RECONVERGENT B0 ;  /* 0x0000000000007941 */ /* 0x000fea0003800200 */
.L_x_4065:
[----:B------:R-:W-:Y:S04]  /*3a00*/  BSSY.RECONVERGENT B0, `(.L_x_4067) ;  /* 0x0000003000007945 */ /* 0x000fe80003800200 */
[----:B------:R-:W-:Y:S05]  /*3a10*/  @P5 BRA `(.L_x_4068) ;  /* 0x0000000000045947 */ /* 0x000fea0003800000 */
[----:B------:R-:W-:Y:S05]  /*3a20*/  BPT.TRAP 0x1 ;  /* 0x000000040000795c */ /* 0x000fea0000300000 */
.L_x_4068:
[----:B------:R-:W-:Y:S05]  /*3a30*/  BSYNC.RECONVERGENT B0 ;  /* 0x0000000000007941 */ /* 0x000fea0003800200 */
.L_x_4067:
        /* <DEDUP_REMOVED lines=27> */
.L_x_4069:
[----:B-1----:R-:W-:-:S05]  /*3bf0*/  HFMA2 R7, -RZ, RZ, 0, 5.9604644775390625e-08 ;  /* 0x00000001ff077431 */ /* 0x002fca00000001ff */
[----:B------:R-:W-:-:S04]  /*3c00*/  SHF.L.U32 R7, R7, 0x1f, RZ ;  /* 0x0000001f07077819 */ /* 0x000fc800000006ff */
[----:B------:R-:W1:Y:S02]  /*3c10*/  SYNCS.PHASECHK.TRANS64.TRYWAIT P0, [UR40+0x30838], R7 ;  /* 0x03083807ff0075a7 */ /* 0x000e640008001128 */
[----:B-1----:R-:W-:Y:S05]  /*3c20*/  @!P0 BRA `(.L_x_4070) ;  /* 0x0000010800b08947 */ /* 0x002fea0003800000 */
.L_x_4304:
[----:B-12---:R-:W-:Y:S01]  /*3c30*/  VIADD R8, R6, 0x80 ;  /* 0x0000008006087836 */ /* 0x006fe20000000000 */
[----:B------:R-:W-:Y:S01]  /*3c40*/  IADD3 R9, PT, PT, R2, 0x80, RZ ;  /* 0x0000008002097810 */ /* 0x000fe20007ffe0ff */
[----:B------:R-:W-:Y:S01]  /*3c50*/  VIADD R6, R6, 0x81 ;  /* 0x0000008106067836 */ /* 0x000fe20000000000 */
[----:B------:R-:W-:Y:S02]  /*3c60*/  IADD3 R15, PT, PT, R2, 0x81, RZ ;  /* 0x00000081020f7810 */ /* 0x000fe40007ffe0ff */
[----:B------:R-:W-:Y:S01]  /*3c70*/  ISETP.GE.AND P4, PT, R8, UR7, PT ;  /* 0x0000000708007c0c */ /* 0x000fe2000bf86270 */
[----:B------:R-:W-:Y:S01]  /*3c80*/  IMAD.WIDE.U32 R16, R9, 0x4, R4 ;  /* 0x0000000409107825 */ /* 0x000fe200078e0004 */
[----:B------:R-:W-:-:S03]  /*3c90*/  ISETP.GE.AND P3, PT, R6, UR7, PT ;  /* 0x0000000706007c0c */ /* 0x000fc6000bf66270 */
        /* <DEDUP_REMOVED lines=12> */
.L_x_4071:
[----:B------:R-:W-:Y:S01]  /*3d60*/  SYNCS.ARRIVE.TRANS64.A1T0 RZ, [UR40+0x30830], RZ ;  /* 0x030830ffffff79a7 */ /* 0x000fe20008100028 */
[----:B------:R-:W-:Y:S05]  /*3d70*/  BRA.U !UP1, `(.L_x_4072) ;  /* 0x0000000109047547 */ /* 0x000fea000b800000 */
[----:B------:R-:W-:Y:S05]  /*3d80*/  BPT.TRAP 0x1 ;  /* 0x000000040000795c */ /* 0x000fea0000300000 */
.L_x_4072:
[----:B------:R-:W2:Y:S01]  /*3d90*/  SYNCS.PHASECHK.TRANS64.TRYWAIT P0, [UR40+0x30828], R7 ;  /* 0x03082807ff0075a7 */ /* 0x000ea20008001128 */
[----:B------:R-:W-:Y:S01]  /*3da0*/  @!P2 MOV R6, 0x4000 ;  /* 0x000040000006a802 */ /* 0x000fe20000000f00 */
[----:B--2---:R-:W-:Y:S06]  /*3db0*/  @!P0 BRA `(.L_x_4073) ;  /* 0x0000010800648947 */ /* 0x004fec0003800000 */
.L_x_4306:
[----:B------:R3:W-:Y:S01]  /*3dc0*/  @!P2 SYNCS.ARRIVE.TRANS64 RZ, [UR40+0x30820], R6 ;  /* 0x03082006ffffa9a7 */ /* 0x0007e20008000028 */
[----:B------:R-:W-:Y:S05]  /*3dd0*/  BRA.U !UP2, `(.L_x_4074) ;  /* 0x000000010a047547 */ /* 0x000fea000b800000 */
[----:B------:R-:W-:Y:S05]  /*3de0*/  BPT.TRAP 0x1 ;  /* 0x000000040000795c */ /* 0x000fea0000300000 */
.L_x_4074:
[----:B------:R-:W-:Y:S04]  /*3df0*/  BSSY.RECONVERGENT B0, `(.L_x_4075) ;  /* 0x0000003000007945 */ /* 0x000fe80003800200 */
[----:B------:R-:W-:Y:S05]  /*3e00*/  @P5 BRA `(.L_x_4076) ;  /* 0x0000000000045947 */ /* 0x000fea0003800000 */
[----:B------:R-:W-:Y:S05]  /*3e10*/  BPT.TRAP 0x1 ;  /* 0x000000040000795c */ /* 0x000fea0000300000 */
.L_x_4076:
[----:B------:R-:W-:Y:S05]  /*3e20*/  BSYNC.RECONVERGENT B0 ;  /* 0x0000000000007941 */ /* 0x000fea0003800200 */
.L_x_4075:
        /* <DEDUP_REMOVED lines=20> */
.L_x_4077:
[----:B------:R-:W4:Y:S02]  /*3f70*/  SYNCS.PHASECHK.TRANS64.TRYWAIT P0, [UR40+0x30848], R7 ;  /* 0x03084807ff0075a7 */ /* 0x000f240008001128 */
[----:B----4-:R-:W-:Y:S05]  /*3f80*/  @!P0 BRA `(.L_x_4078) ;  /* 0x0000010800088947 */ /* 0x010fea0003800000 */
.L_x_4308:
[C---:B--2---:R-:W-:Y:S02]  /*3f90*/  IADD3 R7, PT, PT, R10.reuse, 0x80, RZ ;  /* 0x000000800a077810 */ /* 0x044fe40007ffe0ff */
[----:B-1----:R-:W-:-:S03]  /*3fa0*/  IADD3 R15, PT, PT, R10, 0x81, RZ ;  /* 0x000000810a0f7810 */ /* 0x002fc60007ffe0ff */
        /* <DEDUP_REMOVED lines=13> */
.L_x_4079:
[----:B------:R-:W-:Y:S01]  /*4080*/  SYNCS.ARRIVE.TRANS64.A1T0 RZ, [UR40+0x30840], RZ ;  /* 0x030840ffffff79a7 */ /* 0x000fe20008100028 */
[----:B------:R-:W-:Y:S01]  /*4090*/  UIADD3 UR6, UPT, UPT, UR6, 0x2, URZ ;  /* 0x0000000206067890 */ /* 0x000fe2000fffe0ff */
[----:B------:R-:W-:Y:S01]  /*40a0*/  MOV R2, R9 ;  /* 0x0000000900027202 */ /* 0x000fe20000000f00 */
[----:B------:R-:W-:Y:S01]  /*40b0*/  UIADD3 UR22, UPT, UPT, UR22, 0x2, URZ ;  /* 0x0000000216167890 */ /* 0x000fe2000fffe0ff */
[----:B------:R-:W-:Y:S01]  /*40c0*/  MOV R10, R7 ;  /* 0x00000007000a7202 */ /* 0x000fe20000000f00 */
[----:B------:R-:W-:Y:S01]  /*40d0*/  UISETP.NE.AND UP0, UPT, UR6, URZ, UPT ;  /* 0x000000ff0600728c */ /* 0x000fe2000bf05270 */
[----:B---3--:R-:W-:Y:S01]  /*40e0*/  MOV R6, R8 ;  /* 0x0000000800067202 */ /* 0x008fe20000000f00 */
[----:B------:R-:W-:-:S07]  /*40f0*/  UIADD3 UR35, UPT, UPT, UR35, 0x80, URZ ;  /* 0x0000008023237890 */ /* 0x000fce000fffe0ff */
[----:B------:R-:W-:Y:S05]  /*4100*/  BRA.U UP0, `(.L_x_4080) ;  /* 0xfffffff1000c7547 */ /* 0x000fea000b83ffff */
.L_x_4043:
[----:B------:R-:W-:-:S04]  /*4110*/  ULOP3.LUT UR4, UR38, 0x1, URZ, 0xc0, !UPT ;  /* 0x0000000126047892 */ /* 0x000fc8000f8ec0ff */
[----:B------:R-:W-:-:S06]  /*4120*/  UISETP.NE.U32.AND UP0, UPT, UR4, 0x1, UPT ;  /* 0x000000010400788c */ /* 0x000fcc000bf05070 */
[----:B------:R-:W-:-:S13]  /*4130*/  PLOP3.LUT P0, PT, PT, PT, UP0, 0x80, 0x8 ;  /* 0x000000000008781c */ /* 0x000fda0003f0f008 */
[----:B--2---:R-:W-:Y:S05]  /*4140*/  @!P0 EXIT ;  /* 0x000000000000894d */ /* 0x004fea0003800000 */
[----:B------:R-:W2:Y:S01]  /*4150*/  LDL.LU R2, [R1+0x4] ;  /* 0x0000040001027983 */ /* 0x000ea20000300800 */
[----:B------:R-:W-:Y:S01]  /*4160*/  UIADD3 UR6, UPT, UPT, UR22, 0x1, URZ ;  /* 0x0000000116067890 */ /* 0x000fe2000fffe0ff */
[----:B------:R-:W-:Y:S01]  /*4170*/  BSSY.RECONVERGENT B0, `(.L_x_4081) ;  /* 0x0000004000007945 */ /* 0x000fe20003800200 */
[----:B--2---:R-:W-:-:S13]  /*4180*/  LOP3.LUT P3, RZ, R2, 0x1, RZ, 0xc0, !PT ;  /* 0x0000000102ff7812 */ /* 0x004fda000786c0ff */
[----:B------:R-:W-:Y:S05]  /*4190*/  @!P3 BRA `(.L_x_4082) ;  /* 0x000000000004b947 */ /* 0x000fea0003800000 */
[----:B------:R-:W-:Y:S05]  /*41a0*/  BPT.TRAP 0x1 ;  /* 0x000000040000795c */ /* 0x000fea0000300000 */
.L_x_4082:
[----:B------:R-:W-:Y:S05]  /*41b0*/  BSYNC.RECONVERGENT B0 ;  /* 0x0000000000007941 */ /* 0x000fea0003800200 */
.L_x_4081:
[----:B------:R-:W-:Y:S02]  /*41c0*/  SHF.L.U32 R11, R11, 0x1f, RZ ;  /* 0x0000001f0b0b7819 */ /* 0x000fe400000006ff */
[----:B-1----:R-:W-:Y:S02]  /*41d0*/  @!P2 MOV R6, 0x6000 ;  /* 0x000060000006a802 */ /* 0x002fe40000000f00 */
[----:B------:R-:W1:Y:S02]  /*41e0*/  SYNCS.PHASECHK.TRANS64.TRYWAIT P0, [UR40+0x30818], R11 ;  /* 0x0308180bff0075a7 */ /* 0x000e640008001128 */
[----:B-1----:R-:W-:Y:S05]  /*41f0*/  @!P0 BRA `(.L_x_4083) ;  /* 0x0000010400848947 */ /* 0x002fea0003800000 */
.L_x_4310:
[----:B------:R2:W-:Y:S01]  /*4200*/  @!P2 SYNCS.ARRIVE.TRANS64 RZ, [UR40+0x30808], R6 ;  /* 0x03080806ffffa9a7 */ /* 0x0005e20008000028 */
[----:B------:R-:W-:Y:S04]  /*4210*/  BSSY.RECONVERGENT B0, `(.L_x_4084) ;  /* 0x0000003000007945 */ /* 0x000fe80003800200 */
[----:B------:R-:W-:Y:S05]  /*4220*/  @!P6 BRA `(.L_x_4085) ;  /* 0x000000000004e947 */ /* 0x000fea0003800000 */
[----:B------:R-:W-:Y:S05]  /*4230*/  BPT.TRAP 0x1 ;  /* 0x000000040000795c */ /* 0x000fea0000300000 */
.L_x_4085:
[----:B------:R-:W-:Y:S05]  /*4240*/  BSYNC.RECONVERGENT B0 ;  /* 0x0000000000007941 */ /* 0x000fea0003800200 */
.L_x_4084:
[----:B------:R-:W-:Y:S04]  /*4250*/  BSSY.RECONVERGENT B0, `(.L_x_4086) ;  /* 0x0000003000007945 */ /* 0x000fe80003800200 */
[----:B------:R-:W-:Y:S05]  /*4260*/  @P5 BRA `(.L_x_4087) ;  /* 0x0000000000045947 */ /* 0x000fea0003800000 */
[----:B------:R-:W-:Y:S05]  /*4270*/  BPT.TRAP 0x1 ;  /* 0x000000040000795c */ /* 0x000fea0000300000 */
.L_x_4087:
[----:B------:R-:W-:Y:S05]  /*4280*/  BSYNC.RECONVERGENT B0 ;  /* 0x0000000000007941 */ /* 0x000fea0003800200 */
.L_x_4086:
[----:B------:R-:W-:Y:S02]  /*4290*/  UIADD3 UR4, UP0, UPT, UR30, 0x300, URZ ;  /* 0x000003001e047890 */ /* 0x000fe4000ff1e0ff */
[----:B------:R-:W-:Y:S02]  /*42a0*/  USHF.L.U32 UR27, UR6, 0x6, URZ ;  /* 0x00000006061b7899 */ /* 0x000fe400080006ff */
        /* <DEDUP_REMOVED lines=25> */
.L_x_4088:
[----:B-1----:R-:W-:-:S04]  /*4440*/  SHF.L.U32 R2, RZ, 0x1f, RZ ;  /* 0x0000001fff027819 */ /* 0x002fc800000006ff */
[----:B------:R-:W1:Y:S02]  /*4450*/  SYNCS.PHASECHK.TRANS64.TRYWAIT P0, [UR40+0x30838], R2 ;  /* 0x03083802ff0075a7 */ /* 0x000e640008001128 */
[----:B-1----:R-:W-:Y:S05]  /*4460*/  @!P0 BRA `(.L_x_4089) ;  /* 0x0000010400008947 */ /* 0x002fea0003800000 */
.L_x_4312:
[----:B------:R-:W-:-:S06]  /*4470*/  USHF.L.U32 UR19, UR6, 0x6, URZ ;  /* 0x0000000606137899 */ /* 0x000fcc00080006ff */
[----:B------:R-:W-:-:S04]  /*4480*/  VIADD R3, R3, UR19 ;  /* 0x0000001303037c36 */ /* 0x000fc80008000000 */
[C---:B--2---:R-:W-:Y:S01]  /*4490*/  VIADD R6, R3.reuse, 0x1 ;  /* 0x0000000103067836 */ /* 0x044fe20000000000 */
[C---:B------:R-:W-:Y:S02]  /*44a0*/  ISETP.GE.AND P4, PT, R3.reuse, UR7, PT ;  /* 0x0000000703007c0c */ /* 0x040fe4000bf86270 */
[----:B------:R-:W-:Y:S02]  /*44b0*/  IADD3 R9, PT, PT, R3, UR39, RZ ;  /* 0x0000002703097c10 */ /* 0x000fe4000fffe0ff */
[----:B------:R-:W-:Y:S02]  /*44c0*/  ISETP.GE.AND P3, PT, R6, UR7, PT ;  /* 0x0000000706007c0c */ /* 0x000fe4000bf66270 */
[C---:B-1----:R-:W-:Y:S01]  /*44d0*/  IADD3 R7, PT, PT, R9.reuse, 0x1, RZ ;  /* 0x0000000109077810 */ /* 0x042fe20007ffe0ff */
        /* <DEDUP_REMOVED lines=13> */
.L_x_4090:
[----:B------:R-:W-:Y:S01]  /*45b0*/  SYNCS.ARRIVE.TRANS64.A1T0 RZ, [UR40+0x30830], RZ ;  /* 0x030830ffffff79a7 */ /* 0x000fe20008100028 */
[----:B------:R-:W-:Y:S05]  /*45c0*/  BRA.U !UP1, `(.L_x_4091) ;  /* 0x0000000109047547 */ /* 0x000fea000b800000 */
[----:B------:R-:W-:Y:S05]  /*45d0*/  BPT.TRAP 0x1 ;  /* 0x000000040000795c */ /* 0x000fea0000300000 */
.L_x_4091:
[----:B------:R-:W2:Y:S01]  /*45e0*/  SYNCS.PHASECHK.TRANS64.TRYWAIT P0, [UR40+0x30828], R2 ;  /* 0x03082802ff0075a7 */ /* 0x000ea20008001128 */
[----:B------:R-:W-:Y:S01]  /*45f0*/  @!P2 MOV R4, 0x4000 ;  /* 0x000040000004a802 */ /* 0x000fe20000000f00 */
[----:B--2---:R-:W-:Y:S06]  /*4600*/  @!P0 BRA `(.L_x_4092) ;  /* 0x0000010000b08947 */ /* 0x004fec0003800000 */
.L_x_4314:
[----:B------:R3:W-:Y:S01]  /*4610*/  @!P2 SYNCS.ARRIVE.TRANS64 RZ, [UR40+0x30820], R4 ;  /* 0x03082004ffffa9a7 */ /* 0x0007e20008000028 */
[----:B------:R-:W-:Y:S05]  /*4620*/  BRA.U !UP2, `(.L_x_4093) ;  /* 0x000000010a047547 */ /* 0x000fea000b800000 */
[----:B------:R-:W-:Y:S05]  /*4630*/  BPT.TRAP 0x1 ;  /* 0x000000040000795c */ /* 0x000fea0000300000 */
.L_x_4093:
[----:B------:R-:W-:Y:S04]  /*4640*/  BSSY.RECONVERGENT B0, `(.L_x_4094) ;  /* 0x0000003000007945 */ /* 0x000fe80003800200 */
[----:B------:R-:W-:Y:S05]  /*4650*/  @P5 BRA `(.L_x_4095) ;  /* 0x0000000000045947 */ /* 0x000fea0003800000 */
[----:B------:R-:W-:Y:S05]  /*4660*/  BPT.TRAP 0x1 ;  /* 0x000000040000795c */ /* 0x000fea0000300000 */
.L_x_4095:
[----:B------:R-:W-:Y:S05]  /*4670*/  BSYNC.RECONVERGENT B0 ;  /* 0x0000000000007941 */ /* 0x000fea0003800200 */
.L_x_4094:
        /* <DEDUP_REMOVED lines=19> */
.L_x_4096:
[----:B------:R-:W4:Y:S02]  /*47b0*/  SYNCS.PHASECHK.TRANS64.TRYWAIT P0, [UR40+0x30848], R2 ;  /* 0x03084802ff0075a7 */ /* 0x000f240008001128 */
[----:B----4-:R-:W-:Y:S05]  /*47c0*/  @!P0 BRA `(.L_x_4097) ;  /* 0x0000010000588947 */ /* 0x010fea0003800000 */
.L_x_4316:
[----:B--2---:R-:W-:-:S04]  /*47d0*/  IADD3 R5, PT, PT, R3, UR23, RZ ;  /* 0x0000001703057c10 */ /* 0x004fc8000fffe0ff */
[C---:B------:R-:W-:Y:S01]  /*47e0*/  IADD3 R3, PT, PT, R5.reuse, 0x1, RZ ;  /* 0x0000000105037810 */ /* 0x040fe20007ffe0ff */
        /* <DEDUP_REMOVED lines=13> */
.L_x_4098:
[----:B------:R-:W-:Y:S01]  /*48c0*/  SYNCS.ARRIVE.TRANS64.A1T0 RZ, [UR40+0x30840], RZ ;  /* 0x030840ffffff79a7 */ /* 0x000fe20008100028 */
[----:B------:R-:W-:Y:S05]  /*48d0*/  EXIT ;  /* 0x000000000000794d */ /* 0x000fea0003800000 */
.L_x_7196:
        /* <DEDUP_REMOVED lines=20> */
.L_x_4102:
[----:B------:R-:W-:Y:S05]  /*4a20*/  NANOSLEEP 0x64 ;  /* 0x000000640000795d */ /* 0x000fea0003800000 */
[----:B------:R-:W-:-:S05]  /*4a30*/  UMOV UR4, 0x10 ;  /* 0x0000001000047882 */ /* 0x000fca0000000000 */
[----:B------:R-:W-:Y:S04]  /*4a40*/  DEPBAR.LE SB1, 0x36 ;  /* 0x00009d800000791a */ /* 0x000fe80000000000 */
[----:B------:R-:W1:Y:S02]  /*4a50*/  UTCATOMSWS.FIND_AND_SET.ALIGN UP0, UR4, UR4 ;  /* 0x00000004000475e3 */ /* 0x000e640008000800 */
[----:B-1----:R-:W-:Y:S01]  /*4a60*/  MOV R5, UR4 ;  /* 0x0000000400057c02 */ /* 0x002fe20008000f00 */
[----:B------:R-:W-:Y:S05]  /*4a70*/  BRA.U !UP0, `(.L_x_4102) ;  /* 0xfffffffd08e87547 */ /* 0x000fea000b83ffff */
.L_x_4101:
[-C--:B------:R-:W-:Y:S02]  /*4a80*/  SHF.L.U32 R3, R3, R5.reuse, RZ ;  /* 0x0000000503037219 */ /* 0x080fe400000006ff */
[----:B------:R-:W-:Y:S01]  /*4a90*/  SHF.L.U32 R7, R2, R5, RZ ;  /* 0x0000000502077219 */ /* 0x000fe200000006ff */
[----:B------:R-:W-:Y:S02]  /*4aa0*/  IMAD.SHL.U32 R5, R5, 0x20, RZ ;  /* 0x0000002005057824 */ /* 0x000fe400078e00ff */
[----:B------:R1:W-:Y:S04]  /*4ab0*/  ATOMS.OR RZ, [R0+0x14], R3 ;  /* 0x0000140300ff738c */ /* 0x0003e80003000000 */
[----:B------:R1:W-:Y:S04]  /*4ac0*/  ATOMS.OR RZ, [R0+0x18], R7 ;  /* 0x0000180700ff738c */ /* 0x0003e80003000000 */
[----:B------:R1:W-:Y:S01]  /*4ad0*/  STS [R4+0x308c0], R5 ;  /* 0x0308c00504007388 */ /* 0x0003e20000000800 */
[----:B------:R-:W-:Y:S05]  /*4ae0*/  BRA `(.L_x_4100) ;  /* 0x00000000000c7947 */ /* 0x000fea0003800000 */
.L_x_4099:
[----:B------:R1:W-:Y:S01]  /*4af0*/  STS [R4+0x308c0], R3 ;  /* 0x0308c00304007388 */ /* 0x0003e20000000800 */
[----:B------:R-:W-:-:S03]  /*4b00*/  MOV R2, 0x4b20 ;  /* 0x00004b2000027802 */ /* 0x000fc60000000f00 */
[----:B-1----:R-:W-:Y:S05]  /*4b10*/  CALL.REL.NOINC `($__internal_50_$__cuda_sm10x_tcgen05_guardrail_trap_phase_invalid_during_alloc) ;  /* 0x0000010400f07944 */ /* 0x002fea0003c00000 */
.L_x_4100:
        /* <DEDUP_REMOVED lines=59> */
.L_x_4104:
[----:B------:R-:W-:Y:S05]  /*4ed0*/  BSYNC.RECONVERGENT B0 ;  /* 0x0000000000007941 */ /* 0x000fea0003800200 */
.L_x_4103:
[----:B------:R-:W-:Y:S01]  /*4ee0*/  SHF.L.U32 R23, RZ, 0x1f, RZ ;  /* 0x0000001fff177819 */ /* 0x000fe200000006ff */
[----:B------:R-:W-:-:S03]  /*4ef0*/  IMAD.MOV.U32 R7, RZ, RZ, 0x1 ;  /* 0x00000001ff077424 */ /* 0x000fc600078e00ff */
[----:B------:R-:W1:Y:S02]  /*4f00*/  SYNCS.PHASECHK.TRANS64.TRYWAIT P0, [R4+URZ+0x30800], R23 ;  /* 0x03080017040075a7 */ /* 0x000e6400080011ff */
[----:B------:R-:W-:Y:S01]  /*4f10*/  SHF.L.U32 R7, R7, 0x1f, RZ ;  /* 0x0000001f07077819 */ /* 0x000fe200000006ff */
[----:B-1----:R-:W-:Y:S06]  /*4f20*/  @!P0 BRA `(.L_x_4105) ;  /* 0x000000f800988947 */ /* 0x002fec0003800000 */
.L_x_4317:
[----:B------:R-:W2:Y:S01]  /*4f30*/  SYNCS.PHASECHK.TRANS64.TRYWAIT P0, [R4+URZ+0x30858], R7 ;  /* 0x03085807040075a7 */ /* 0x000ea200080011ff */
[----:B------:R-:W-:Y:S02]  /*4f40*/  HFMA2 R13, -RZ, RZ, 9.5367431640625e-07, 1.9073486328125e-05 ;  /* 0x00100140ff0d7431 */ /* 0x000fe400000001ff */
[C---:B------:R-:W-:Y:S01]  /*4f50*/  VIADD R16, R11.reuse, 0x802 ;  /* 0x000008020b107836 */ /* 0x040fe20000000000 */
[C---:B------:R-:W-:Y:S01]  /*4f60*/  IADD3 R14, PT, PT, R11.reuse, 0x806, RZ ;  /* 0x000008060b0e7810 */ /* 0x040fe20007ffe0ff */
[----:B------:R-:W-:Y:S01]  /*4f70*/  VIADD R15, R11, 0x804 ;  /* 0x000008040b0f7836 */ /* 0x000fe20000000000 */
[----:B--2---:R-:W-:Y:S06]  /*4f80*/  @!P0 BRA `(.L_x_4106) ;  /* 0x000000f800948947 */ /* 0x004fec0003800000 */
.L_x_4318:
[----:B------:R-:W3:Y:S01]  /*4f90*/  LDL R30, [R1] ;  /* 0x00000000011e7983 */ /* 0x000ee20000100800 */
[----:B------:R-:W-:Y:S02]  /*4fa0*/  ELECT P3, URZ, PT ;  /* 0x0000000000ff782f */ /* 0x000fe40003860000 */
[----:B------:R-:W-:Y:S01]  /*4fb0*/  R2UR UR13, R16 ;  /* 0x00000000100d72ca */ /* 0x000fe200000e0000 */
[----:B------:R-:W-:Y:S01]  /*4fc0*/  IMAD.MOV.U32 R16, RZ, RZ, 0x100140 ;  /* 0x00100140ff107424 */ /* 0x000fe200078e00ff */
[----:B------:R-:W-:Y:S01]  /*4fd0*/  ELECT P1, URZ, PT ;  /* 0x0000000000ff782f */ /* 0x000fe20003820000 */
[----:B------:R-:W-:Y:S01]  /*4fe0*/  VIADD R17, R11, 0x2 ;  /* 0x000000020b117836 */ /* 0x000fe20000000000 */
[----:B------:R-:W-:Y:S02]  /*4ff0*/  ELECT P2, URZ, PT ;  /* 0x0000000000ff782f */ /* 0x000fe40003840000 */
[----:B------:R-:W-:Y:S02]  /*5000*/  R2UR UR15, R14 ;  /* 0x000000000e0f72ca */ /* 0x000fe400000e0000 */
[----:B------:R-:W-:-:S02]  /*5010*/  ELECT P0, URZ, PT ;  /* 0x0000000000ff782f */ /* 0x000fc40003800000 */
[C---:B------:R-:W-:Y:S01]  /*5020*/  R2UR UR62, R16.reuse ;  /* 0x00000000103e72ca */ /* 0x040fe200000e0000 */
[----:B------:R-:W-:Y:S01]  /*5030*/  IMAD.MOV.U32 R14, RZ, RZ, 0x100140 ;  /* 0x00100140ff0e7424 */ /* 0x000fe200078e00ff */
[----:B------:R-:W-:Y:S02]  /*5040*/  R2UR UR58, R16 ;  /* 0x00000000103a72ca */ /* 0x000fe400000e0000 */
[----:B------:R-:W-:Y:S02]  /*5050*/  ELECT P6, URZ, PT ;  /* 0x0000000000ff782f */ /* 0x000fe400038c0000 */
[----:B------:R-:W-:Y:S01]  /*5060*/  R2UR UR4, R17 ;  /* 0x00000000110472ca */ /* 0x000fe200000e0000 */
[----:B------:R-:W-:Y:S01]  /*5070*/  @P3 VIADD R16, R0, 0x2 ;  /* 0x0000000200103836 */ /* 0x000fe20000000000 */
[----:B------:R-:W-:Y:S01]  /*5080*/  R2UR UR16, R15 ;  /* 0x000000000f1072ca */ /* 0x000fe200000e0000 */
[----:B------:R-:W-:Y:S01]  /*5090*/  IMAD.MOV.U32 R15, RZ, RZ, 0x100140 ;  /* 0x00100140ff0f7424 */ /* 0x000fe200078e00ff */
[----:B------:R-:W-:Y:S01]  /*50a0*/  R2UR UR60, R14 ;  /* 0x000000000e3c72ca */ /* 0x000fe200000e0000 */
[----:B------:R-:W-:Y:S01]  /*50b0*/  @P1 VIADD R25, R0, 0x6 ;  /* 0x0000000600191836 */ /* 0x000fe20000000000 */
[----:B------:R-:W-:Y:S01]  /*50c0*/  @P3 R2UR UR11, R16 ;  /* 0x00000000100b32ca */ /* 0x000fe200000e0000 */
[C---:B------:R-:W-:Y:S01]  /*50d0*/  VIADD R16, R11.reuse, 0x4 ;  /* 0x000000040b107836 */ /* 0x040fe20000000000 */
[C---:B------:R-:W-:Y:S01]  /*50e0*/  R2UR UR56, R14.reuse ;  /* 0x000000000e3872ca */ /* 0x040fe200000e0000 */
[C---:B------:R-:W-:Y:S01]  /*50f0*/  VIADD R40, R11.reuse, 0x400 ;  /* 0x000004000b287836 */ /* 0x040fe20000000000 */
[----:B------:R-:W-:Y:S01]  /*5100*/  R2UR UR53, R14 ;  /* 0x000000000e3572ca */ /* 0x000fe200000e0000 */
[----:B------:R-:W-:Y:S01]  /*5110*/  VIADD R14, R11, 0x402 ;  /* 0x000004020b0e7836 */ /* 0x000fe20000000000 */
[----:B------:R-:W-:Y:S01]  /*5120*/  R2UR UR10, R16 ;  /* 0x00000000100a72ca */ /* 0x000fe200000e0000 */
[----:B------:R-:W-:Y:S01]  /*5130*/  @P0 VIADD R24, R0, 0x200 ;  /* 0x0000020000180836 */ /* 0x000fe20000000000 */
[----:B------:R-:W-:Y:S01]  /*5140*/  R2UR UR63, R13 ;  /* 0x000000000d3f72ca */ /* 0x000fe200000e0000 */
[----:B------:R-:W-:Y:S01]  /*5150*/  IMAD.MOV.U32 R13, RZ, RZ, 0x100140 ;  /* 0x00100140ff0d7424 */ /* 0x000fe200078e00ff */
[----:B------:R-:W-:Y:S01]  /*5160*/  @P1 R2UR UR5, R25 ;  /* 0x00000000190512ca */ /* 0x000fe200000e0000 */
[----:B------:R-:W-:Y:S01]  /*5170*/  @P2 IMAD.MOV.U32 R25, RZ, RZ, 0x40004040 ;  /* 0x40004040ff192424 */ /* 0x000fe200078e00ff */
[C---:B------:R-:W-:Y:S01]  /*5180*/  R2UR UR61, R15.reuse ;  /* 0x000000000f3d72ca */ /* 0x040fe200000e0000 */
[----:B------:R-:W-:Y:S01]  /*5190*/  IMAD.U32 R26, RZ, RZ, UR4 ;  /* 0x00000004ff1a7e24 */ /* 0x000fe2000f8e00ff */
[----:B------:R-:W-:-:S02]  /*51a0*/  R2UR UR57, R15 ;  /* 0x000000000f3972ca */ /* 0x000fc400000e0000 */
[----:B------:R-:W-:Y:S02]  /*51b0*/  ELECT P5, URZ, PT ;  /* 0x0000000000ff782f */ /* 0x000fe400038a0000 */
[----:B------:R-:W-:Y:S01]  /*51c0*/  R2UR UR54, R15 ;  /* 0x000000000f3672ca */ /* 0x000fe200000e0000 */
[----:B------:R-:W-:Y:S01]  /*51d0*/  VIADD R15, R11, 0x6 ;  /* 0x000000060b0f7836 */ /* 0x000fe20000000000 */
[----:B------:R-:W-:Y:S01]  /*51e0*/  R2UR UR6, R14 ;  /* 0x000000000e0672ca */ /* 0x000fe200000e0000 */
[----:B------:R-:W-:Y:S01]  /*51f0*/  @P3 IMAD.MOV.U32 R27, RZ, RZ, 0x40004040 ;  /* 0x40004040ff1b3424 */ /* 0x000fe200078e00ff */
[----:B------:R-:W-:Y:S01]  /*5200*/  R2UR UR59, R13 ;  /* 0x000000000d3b72ca */ /* 0x000fe200000e0000 */
[----:B------:R-:W-:Y:S01]  /*5210*/  VIADD R39, R11, 0x404 ;  /* 0x000004040b277836 */ /* 0x000fe20000000000 */
[C---:B------:R-:W-:Y:S01]  /*5220*/  R2UR UR55, R13.reuse ;  /* 0x000000000d3772ca */ /* 0x040fe200000e0000 */
[----:B------:R-:W-:Y:S01]  /*5230*/  @P1 IMAD.MOV.U32 R29, RZ, RZ, 0x40004040 ;  /* 0x40004040ff1d1424 */ /* 0x000fe200078e00ff */
[----:B------:R-:W-:Y:S01]  /*5240*/  R2UR UR52, R13 ;  /* 0x000000000d3472ca */ /* 0x000fe200000e0000 */
[----:B------:R-:W-:Y:S01]  /*5250*/  @P2 VIADD R13, R0, 0x4 ;  /* 0x00000004000d2836 */ /* 0x000fe20000000000 */
[----:B------:R-:W-:-:S02]  /*5260*/  R2UR UR7, R40 ;  /* 0x00000000280772ca */ /* 0x000fc400000e0000 */
[----:B------:R-:W-:Y:S02]  /*5270*/  ELECT P4, URZ, PT ;  /* 0x0000000000ff782f */ /* 0x000fe40003880000 */
[----:B------:R-:W-:Y:S01]  /*5280*/  @P2 R2UR UR47, R25 ;  /* 0x00000000192f22ca */ /* 0x000fe200000e0000 */
[----:B------:R-:W-:Y:S01]  /*5290*/  @P6 IMAD.MOV.U32 R25, RZ, RZ, 0x40004040 ;  /* 0x40004040ff196424 */ /* 0x000fe200078e00ff */
[----:B------:R-:W-:Y:S01]  /*52a0*/  R2UR UR8, R15 ;  /* 0x000000000f0872ca */ /* 0x000fe200000e0000 */
[----:B------:R-:W-:Y:S01]  /*52b0*/  VIADD R38, R11, 0x406 ;  /* 0x000004060b267836 */ /* 0x000fe20000000000 */
        /* <DEDUP_REMOVED lines=36> */
[----:B------:R-:W-:Y:S02]  /*5500*/  @P2 R2UR UR37, R27 ;  /* 0x000000001b2522ca */ /* 0x000fe400000e0000 */
[----:B------:R-:W-:Y:S02]  /*5510*/  ELECT P2, URZ, PT ;  /* 0x0000000000ff782f */ /* 0x000fe40003840000 */
[----:B------:R-:W-:Y:S01]  /*5520*/  @P6 R2UR UR30, R24 ;  /* 0x00000000181e62ca */ /* 0x000fe200000e0000 */
[----:B------:R-:W-:Y:S01]  /*5530*/  @P4 VIADD R24, R0, 0x206 ;  /* 0x0000020600184836 */ /* 0x000fe20000000000 */
[----:B------:R-:W-:Y:S01]  /*5540*/  R2UR UR4, R38 ;  /* 0x00000000260472ca */ /* 0x000fe200000e0000 */
        /* <DEDUP_REMOVED lines=8> */
[----:B------:R-:W-:Y:S01]  /*55d0*/  @P1 VIADD R24, R0, 0x404 ;  /* 0x0000040400181836 */ /* 0x000fe20000000000 */
[----:B------:R-:W-:Y:S01]  /*55e0*/  @P0 R2UR UR33, R27 ;  /* 0x000000001b2102ca */ /* 0x000fe200000e0000 */
[----:B------:R-:W-:Y:S01]  /*55f0*/  @P5 IMAD.MOV.U32 R27, RZ, RZ, 0x40004040 ;  /* 0x40004040ff1b5424 */ /* 0x000fe200078e00ff */
[----:B------:R-:W-:Y:S01]  /*5600*/  @P5 R2UR UR28, R26 ;  /* 0x000000001a1c52ca */ /* 0x000fe200000e0000 */
[----:B------:R-:W-:Y:S01]  /*5610*/  IMAD.U32 R26, RZ, RZ, UR6 ;  /* 0x00000006ff1a7e24 */ /* 0x000fe2000f8e00ff */
[----:B------:R-:W-:Y:S02]  /*5620*/  R2UR UR7, R37 ;  /* 0x00000000250772ca */ /* 0x000fe400000e0000 */
[----:B------:R-:W-:Y:S01]  /*5630*/  ELECT P0, URZ, PT ;  /* 0x0000000000ff782f */ /* 0x000fe20003800000 */
[----:B------:R-:W-:Y:S01]  /*5640*/  @P2 VIADD R25, R0, 0x402 ;  /* 0x0000040200192836 */ /* 0x000fe20000000000 */
[----:B------:R-:W-:Y:S01]  /*5650*/  @P1 R2UR UR50, R24 ;  /* 0x00000000183212ca */ /* 0x000fe200000e0000 */
[----:B------:R-:W-:Y:S01]  /*5660*/  IMAD.U32 R24, RZ, RZ, UR4 ;  /* 0x00000004ff187e24 */ /* 0x000fe2000f8e00ff */
[C---:B------:R-:W-:Y:S01]  /*5670*/  @P5 R2UR UR29, R27.reuse ;  /* 0x000000001b1d52ca */ /* 0x040fe200000e0000 */
[----:B------:R-:W-:Y:S01]  /*5680*/  @P3 VIADD R13, R0, 0x400 ;  /* 0x00000400000d3836 */ /* 0x000fe20000000000 */
[----:B------:R-:W-:Y:S01]  /*5690*/  @P5 R2UR UR26, R26 ;  /* 0x000000001a1a52ca */ /* 0x000fe200000e0000 */
[----:B------:R-:W-:Y:S01]  /*56a0*/  @P2 IMAD.MOV.U32 R29, RZ, RZ, 0x40004040 ;  /* 0x40004040ff1d2424 */ /* 0x000fe200078e00ff */
[----:B------:R-:W-:-:S02]  /*56b0*/  @P5 R2UR UR27, R27 ;  /* 0x000000001b1b52ca */ /* 0x000fc400000e0000 */
[----:B------:R-:W-:Y:S02]  /*56c0*/  ELECT P5, URZ, PT ;  /* 0x0000000000ff782f */ /* 0x000fe400038a0000 */
[C---:B------:R-:W-:Y:S01]  /*56d0*/  R2UR UR4, R0.reuse ;  /* 0x00000000000472ca */ /* 0x040fe200000e0000 */
        /* <DEDUP_REMOVED lines=80> */
.L_x_4107:
[----:B------:R-:W-:-:S13]  /*5be0*/  ELECT P0, URZ, PT ;  /* 0x0000000000ff782f */ /* 0x000fda0003800000 */
[----:B------:R-:W-:-:S05]  /*5bf0*/  @P0 VIADD R13, R4, 0x30850 ;  /* 0x00030850040d0836 */ /* 0x000fca0000000000 */
[----:B------:R-:W-:-:S13]  /*5c00*/  @P0 R2UR UR4, R13 ;  /* 0x000000000d0402ca */ /* 0x000fda00000e0000 */
[----:B------:R1:W-:Y:S01]  /*5c10*/  UTCBAR [UR4], URZ ;  /* 0x000000ff040073e9 */ /* 0x0003e200080000ff */
[----:B------:R-:W-:Y:S05]  /*5c20*/  BRA.U !UP4, `(.L_x_4108) ;  /* 0x000000010c047547 */ /* 0x000fea000b800000 */
[----:B-1----:R-:W-:Y:S05]  /*5c30*/  BPT.TRAP 0x1 ;  /* 0x000000040000795c */ /* 0x002fea0000300000 */
.L_x_4108:
[----:B------:R-:W3:Y:S02]  /*5c40*/  SYNCS.PHASECHK.TRANS64.TRYWAIT P0, [R4+URZ+0x30820], R23 ;  /* 0x03082017040075a7 */ /* 0x000ee400080011ff */
[----:B---3--:R-:W-:Y:S05]  /*5c50*/  @!P0 BRA `(.L_x_4109) ;  /* 0x000000ec00748947 */ /* 0x008fea0003800000 */
.L_x_4319:
[----:B------:R-:W-:Y:S05]  /*5c60*/  @!P6 BRA `(.L_x_4110) ;  /* 0x000000000004e947 */ /* 0x000fea0003800000 */
[----:B-1----:R-:W-:Y:S05]  /*5c70*/  BPT.TRAP 0x1 ;  /* 0x000000040000795c */ /* 0x002fea0000300000 */
.L_x_4110:
[----:B------:R-:W4:Y:S02]  /*5c80*/  SYNCS.PHASECHK.TRANS64.TRYWAIT P0, [R4+URZ+0x30868], R7 ;  /* 0x03086807040075a7 */ /* 0x000f2400080011ff */
[----:B----4-:R-:W-:Y:S05]  /*5c90*/  @!P0 BRA `(.L_x_4111) ;  /* 0x000000ec00788947 */ /* 0x010fea0003800000 */
.L_x_4320:
[----:B------:R-:W-:Y:S05]  /*5ca0*/  @!P6 BRA `(.L_x_4112) ;  /* 0x000000000004e947 */ /* 0x000fea0003800000 */
[----:B-1----:R-:W-:Y:S05]  /*5cb0*/  BPT.TRAP 0x1 ;  /* 0x000000040000795c */ /* 0x002fea0000300000 */
.L_x_4112:
[----:B------:R-:W5:Y:S01]  /*5cc0*/  SYNCS.PHASECHK.TRANS64.TRYWAIT P0, [R4+URZ+0x30878], R7 ;  /* 0x03087807040075a7 */ /* 0x000f6200080011ff */
[C---:B------:R-:W-:Y:S02]  /*5cd0*/  IADD3 R24, PT, PT, R10.reuse, 0x2, RZ ;  /* 0x000000020a187810 */ /* 0x040fe40007ffe0ff */
[----:B------:R-:W-:Y:S02]  /*5ce0*/  IADD3 R25, PT, PT, R9, 0x2, RZ ;  /* 0x0000000209197810 */ /* 0x000fe40007ffe0ff */
[----:B------:R-:W-:Y:S01]  /*5cf0*/  IADD3 R13, PT, PT, R10, 0x4, RZ ;  /* 0x000000040a0d7810 */ /* 0x000fe20007ffe0ff */
[----:B-----5:R-:W-:Y:S06]  /*5d00*/  @!P0 BRA `(.L_x_4113) ;  /* 0x000000ec00708947 */ /* 0x020fec0003800000 */
.L_x_4321:
[----:B-1----:R-:W-:Y:S02]  /*5d10*/  R2UR UR4, R24 ;  /* 0x00000000180472ca */ /* 0x002fe400000e0000 */
[----:B------:R-:W-:Y:S02]  /*5d20*/  ELECT P2, URZ, PT ;  /* 0x0000000000ff782f */ /* 0x000fe40003840000 */
[----:B------:R-:W-:Y:S01]  /*5d30*/  R2UR UR6, R25 ;  /* 0x00000000190672ca */ /* 0x000fe200000e0000 */
[----:B------:R-:W-:Y:S01]  /*5d40*/  VIADD R25, R9, 0x4 ;  /* 0x0000000409197836 */ /* 0x000fe20000000000 */
[----:B------:R-:W-:Y:S01]  /*5d50*/  ELECT P1, URZ, PT ;  /* 0x0000000000ff782f */ /* 0x000fe20003820000 */
[----:B------:R-:W-:Y:S01]  /*5d60*/  IMAD.MOV.U32 R24, RZ, RZ, 0x140 ;  /* 0x00000140ff187424 */ /* 0x000fe200078e00ff */
[----:B------:R-:W-:Y:S01]  /*5d70*/  R2UR UR8, R13 ;  /* 0x000000000d0872ca */ /* 0x000fe200000e0000 */
[----:B------:R-:W-:Y:S01]  /*5d80*/  VIADD R35, R10, 0x6 ;  /* 0x000000060a237836 */ /* 0x000fe20000000000 */
[----:B------:R-:W-:Y:S01]  /*5d90*/  R2UR UR7, R25 ;  /* 0x00000000190772ca */ /* 0x000fe200000e0000 */
[----:B------:R-:W-:Y:S01]  /*5da0*/  VIADD R36, R9, 0x6 ;  /* 0x0000000609247836 */ /* 0x000fe20000000000 */
[----:B------:R-:W-:Y:S01]  /*5db0*/  R2UR UR39, R24 ;  /* 0x00000000182772ca */ /* 0x000fe200000e0000 */
[----:B------:R-:W-:Y:S01]  /*5dc0*/  VIADD R33, R10, 0x400 ;  /* 0x000004000a217836 */ /* 0x000fe20000000000 */
[----:B------:R-:W-:Y:S01]  /*5dd0*/  R2UR UR35, R24 ;  /* 0x00000000182372ca */ /* 0x000fe200000e0000 */
[----:B------:R-:W-:Y:S01]  /*5de0*/  IMAD.U32 R24, RZ, RZ, UR4 ;  /* 0x00000004ff187e24 */ /* 0x000fe2000f8e00ff */
[----:B------:R-:W-:-:S02]  /*5df0*/  R2UR UR5, R35 ;  /* 0x00000000230572ca */ /* 0x000fc400000e0000 */
[----:B------:R-:W-:Y:S02]  /*5e00*/  ELECT P0, URZ, PT ;  /* 0x0000000000ff782f */ /* 0x000fe40003800000 */
[----:B------:R-:W-:Y:S01]  /*5e10*/  R2UR UR4, R36 ;  /* 0x00000000240472ca */ /* 0x000fe200000e0000 */
[----:B------:R-:W-:Y:S01]  /*5e20*/  VIADD R34, R9, 0x200 ;  /* 0x0000020009227836 */ /* 0x000fe20000000000 */
[----:B------:R-:W-:Y:S01]  /*5e30*/  @P2 R2UR UR30, R24 ;  /* 0x00000000181e22ca */ /* 0x000fe200000e0000 */
[----:B------:R-:W-:Y:S01]  /*5e40*/  IMAD.U32 R24, RZ, RZ, UR6 ;  /* 0x00000006ff187e24 */ /* 0x000fe2000f8e00ff */
[----:B------:R-:W-:Y:S01]  /*5e50*/  R2UR UR6, R33 ;  /* 0x00000000210672ca */ /* 0x000fe200000e0000 */
[----:B------:R-:W-:Y:S01]  /*5e60*/  IMAD.U32 R26, RZ, RZ, UR7 ;  /* 0x00000007ff1a7e24 */ /* 0x000fe2000f8e00ff */
[----:B------:R-:W-:Y:S01]  /*5e70*/  ELECT P3, URZ, PT ;  /* 0x0000000000ff782f */ /* 0x000fe20003860000 */
[----:B------:R-:W-:Y:S01]  /*5e80*/  @P2 IMAD.MOV.U32 R25, RZ, RZ, 0x40004040 ;  /* 0x40004040ff192424 */ /* 0x000fe200078e00ff */
[----:B------:R-:W-:Y:S01]  /*5e90*/  @P2 R2UR UR28, R24 ;  /* 0x00000000181c22ca */ /* 0x000fe200000e0000 */
[----:B------:R-:W-:Y:S01]  /*5ea0*/  @P1 IMAD.MOV.U32 R29, RZ, RZ, 0x40004040 ;  /* 0x40004040ff1d1424 */ /* 0x000fe200078e00ff */
[----:B------:R-:W-:Y:S01]  /*5eb0*/  @P1 R2UR UR24, R26 ;  /* 0x000000001a1812ca */ /* 0x000fe200000e0000 */
[----:B------:R-:W-:Y:S01]  /*5ec0*/  @P1 IMAD.MOV.U32 R27, RZ, RZ, 0x40004040 ;  /* 0x40004040ff1b1424 */ /* 0x000fe200078e00ff */
[C---:B------:R-:W-:Y:S01]  /*5ed0*/  @P2 R2UR UR31, R25.reuse ;  /* 0x00000000191f22ca */ /* 0x040fe200000e0000 */
[----:B------:R-:W-:Y:S01]  /*5ee0*/  VIADD R31, R10, 0x402 ;  /* 0x000004020a1f7836 */ /* 0x000fe20000000000 */
[----:B------:R-:W-:Y:S01]  /*5ef0*/  @P2 R2UR UR29, R25 ;  /* 0x00000000191d22ca */ /* 0x000fe200000e0000 */
[----:B------:R-:W-:Y:S01]  /*5f00*/  IMAD.U32 R24, RZ, RZ, UR5 ;  /* 0x00000005ff187e24 */ /* 0x000fe2000f8e00ff */
[----:B------:R-:W-:Y:S01]  /*5f10*/  R2UR UR5, R34 ;  /* 0x00000000220572ca */ /* 0x000fe200000e0000 */
[----:B------:R-:W-:Y:S01]  /*5f20*/  IMAD.U32 R26, RZ, RZ, UR4 ;  /* 0x00000004ff1a7e24 */ /* 0x000fe2000f8e00ff */
[----:B------:R-:W-:Y:S01]  /*5f30*/  @P1 R2UR UR27, R29 ;  /* 0x000000001d1b12ca */ /* 0x000fe200000e0000 */
        /* <DEDUP_REMOVED lines=8> */
[----:B------:R-:W-:Y:S01]  /*5fc0*/  VIADD R32, R9, 0x202 ;  /* 0x0000020209207836 */ /* 0x000fe20000000000 */
[----:B------:R-:W-:Y:S01]  /*5fd0*/  @P0 R2UR UR23, R25 ;  /* 0x00000000191702ca */ /* 0x000fe200000e0000 */
[----:B------:R-:W-:Y:S01]  /*5fe0*/  VIADD R29, R10, 0x404 ;  /* 0x000004040a1d7836 */ /* 0x000fe20000000000 */
[----:B------:R-:W-:Y:S01]  /*5ff0*/  @P0 R2UR UR21, R27 ;  /* 0x000000001b1502ca */ /* 0x000fe200000e0000 */
[----:B------:R-:W-:Y:S01]  /*6000*/  IMAD.U32 R24, RZ, RZ, UR6 ;  /* 0x00000006ff187e24 */ /* 0x000fe2000f8e00ff */
[----:B------:R-:W-:Y:S01]  /*6010*/  R2UR UR6, R32 ;  /* 0x00000000200672ca */ /* 0x000fe200000e0000 */
[----:B------:R-:W-:Y:S01]  /*6020*/  VIADD R30, R9, 0x204 ;  /* 0x00000204091e7836 */ /* 0x000fe20000000000 */
[----:B------:R-:W-:-:S02]  /*6030*/  R2UR UR7, R29 ;  /* 0x000000001d0772ca */ /* 0x000fc400000e0000 */
[----:B------:R-:W-:Y:S01]  /*6040*/  ELECT P1, URZ, PT ;  /* 0x0000000000ff782f */ /* 0x000fe20003820000 */
[----:B------:R-:W-:Y:S01]  /*6050*/  @P3 IMAD.MOV.U32 R25, RZ, RZ, 0x40004040 ;  /* 0x40004040ff193424 */ /* 0x000fe200078e00ff */
[----:B------:R-:W-:Y:S01]  /*6060*/  @P0 R2UR UR20, R26 ;  /* 0x000000001a1402ca */ /* 0x000fe200000e0000 */
[----:B------:R-:W-:Y:S01]  /*6070*/  VIADD R27, R10, 0x406 ;  /* 0x000004060a1b7836 */ /* 0x000fe20000000000 */
[----:B------:R-:W-:Y:S01]  /*6080*/  R2UR UR8, R30 ;  /* 0x000000001e0872ca */ /* 0x000fe200000e0000 */
[----:B------:R-:W-:Y:S01]  /*6090*/  VIADD R28, R9, 0x206 ;  /* 0x00000206091c7836 */ /* 0x000fe20000000000 */
[----:B------:R-:W-:Y:S01]  /*60a0*/  @P3 R2UR UR18, R24 ;  /* 0x00000000181232ca */ /* 0x000fe200000e0000 */
[----:B------:R-:W-:Y:S01]  /*60b0*/  IMAD.U32 R48, RZ, RZ, UR5 ;  /* 0x00000005ff307e24 */ /* 0x000fe2000f8e00ff */
[----:B------:R-:W-:Y:S02]  /*60c0*/  @P3 R2UR UR19, R25 ;  /* 0x00000000191332ca */ /* 0x000fe400000e0000 */
[----:B------:R-:W-:-:S02]  /*60d0*/  ELECT P0, URZ, PT ;  /* 0x0000000000ff782f */ /* 0x000fc40003800000 */
        /* <DEDUP_REMOVED lines=9> */
[----:B------:R-:W-:Y:S01]  /*6170*/  IMAD.U32 R48, RZ, RZ, UR6 ;  /* 0x00000006ff307e24 */ /* 0x000fe2000f8e00ff */
[----:B------:R-:W-:Y:S01]  /*6180*/  @P2 R2UR UR15, R25 ;  /* 0x00000000190f22ca */ /* 0x000fe200000e0000 */
[----:B------:R-:W-:Y:S01]  /*6190*/  IMAD.U32 R24, RZ, RZ, UR7 ;  /* 0x00000007ff187e24 */ /* 0x000fe2000f8e00ff */
[----:B------:R-:W-:Y:S01]  /*61a0*/  R2UR UR56, R44 ;  /* 0x000000002c3872ca */ /* 0x000fe200000e0000 */
[----:B------:R-:W-:Y:S01]  /*61b0*/  @P2 IMAD.MOV.U32 R49, RZ, RZ, 0x40004040 ;  /* 0x40004040ff312424 */ /* 0x000fe200078e00ff */
[----:B------:R-:W-:Y:S01]  /*61c0*/  R2UR UR57, R45 ;  /* 0x000000002d3972ca */ /* 0x000fe200000e0000 */
[----:B------:R-:W-:Y:S01]  /*61d0*/  @P1 IMAD.MOV.U32 R25, RZ, RZ, 0x40004040 ;  /* 0x40004040ff191424 */ /* 0x000fe200078e00ff */
[----:B------:R-:W-:Y:S01]  /*61e0*/  R2UR UR38, R13 ;  /* 0x000000000d2672ca */ /* 0x000fe200000e0000 */
[----:B--2-4-:R-:W-:Y:S01]  /*61f0*/  IMAD.MOV.U32 R7, RZ, RZ, 0x140 ;  /* 0x00000140ff077424 */ /* 0x014fe200078e00ff */
        /* <DEDUP_REMOVED lines=47> */
.L_x_4114:
[----:B------:R-:W-:-:S13]  /*64f0*/  ELECT P0, URZ, PT ;  /* 0x0000000000ff782f */ /* 0x000fda0003800000 */
[----:B------:R-:W-:-:S05]  /*6500*/  @P0 VIADD R7, R4, 0x30860 ;  /* 0x0003086004070836 */ /* 0x000fca0000000000 */
[----:B-1----:R-:W-:-:S13]  /*6510*/  @P0 R2UR UR4, R7 ;  /* 0x00000000070402ca */ /* 0x002fda00000e0000 */
[----:B------:R1:W-:Y:S01]  /*6520*/  UTCBAR [UR4], URZ ;  /* 0x000000ff040073e9 */ /* 0x0003e200080000ff */
[----:B------:R-:W-:Y:S05]  /*6530*/  @!P6 BRA `(.L_x_4115) ;  /* 0x000000000004e947 */ /* 0x000fea0003800000 */
[----:B-1----:R-:W-:Y:S05]  /*6540*/  BPT.TRAP 0x1 ;  /* 0x000000040000795c */ /* 0x002fea0000300000 */
.L_x_4115:
[----:B------:R-:W2:Y:S01]  /*6550*/  SYNCS.PHASECHK.TRANS64.TRYWAIT P0, [R4+URZ+0x30880], R23 ;  /* 0x03088017040075a7 */ /* 0x000ea200080011ff */
[----:B------:R-:W-:Y:S01]  /*6560*/  HFMA2 R7, -RZ, RZ, 0, 1.1444091796875e-05 ;  /* 0x000000c0ff077431 */ /* 0x000fe200000001ff */
[----:B------:R-:W-:Y:S01]  /*6570*/  MOV R13, 0xc0 ;  /* 0x000000c0000d7802 */ /* 0x000fe20000000f00 */
[----:B--2---:R-:W-:Y:S06]  /*6580*/  @!P0 BRA `(.L_x_4116) ;  /* 0x000000e400648947 */ /* 0x004fec0003800000 */
.L_x_4322:
[----:B------:R-:W-:Y:S01]  /*6590*/  VIADD R25, R3, 0x80 ;  /* 0x0000008003197836 */ /* 0x000fe20000000000 */
[----:B------:R-:W-:Y:S01]  /*65a0*/  ELECT P2, URZ, PT ;  /* 0x0000000000ff782f */ /* 0x000fe20003840000 */
[----:B------:R-:W-:Y:S01]  /*65b0*/  VIADD R26, R5, 0x2 ;  /* 0x00000002051a7836 */ /* 0x000fe20000000000 */
[----:B------:R-:W-:Y:S01]  /*65c0*/  ELECT P1, URZ, PT ;  /* 0x0000000000ff782f */ /* 0x000fe20003820000 */
[----:B--23--:R-:W-:Y:S01]  /*65d0*/  VIADD R23, R3, 0x100 ;  /* 0x0000010003177836 */ /* 0x00cfe20000000000 */
[----:B------:R-:W-:Y:S01]  /*65e0*/  R2UR UR8, R25 ;  /* 0x00000000190872ca */ /* 0x000fe200000e0000 */
[----:B------:R-:W-:Y:S01]  /*65f0*/  VIADD R24, R5, 0x4 ;  /* 0x0000000405187836 */ /* 0x000fe20000000000 */
        /* <DEDUP_REMOVED lines=51> */
.L_x_4117:
[----:B------:R-:W-:-:S13]  /*6930*/  ELECT P0, URZ, PT ;  /* 0x0000000000ff782f */ /* 0x000fda0003800000 */
[----:B------:R-:W-:-:S05]  /*6940*/  @P0 VIADD R7, R4, 0x30888 ;  /* 0x0003088804070836 */ /* 0x000fca0000000000 */
[----:B-1----:R-:W-:-:S13]  /*6950*/  @P0 R2UR UR4, R7 ;  /* 0x00000000070402ca */ /* 0x002fda00000e0000 */
[----:B------:R1:W-:Y:S01]  /*6960*/  UTCBAR [UR4], URZ ;  /* 0x000000ff040073e9 */ /* 0x0003e200080000ff */
[----:B------:R-:W-:Y:S05]  /*6970*/  BRA.U !UP4, `(.L_x_4118) ;  /* 0x000000010c047547 */ /* 0x000fea000b800000 */
[----:B-1----:R-:W-:Y:S05]  /*6980*/  BPT.TRAP 0x1 ;  /* 0x000000040000795c */ /* 0x002fea0000300000 */
.L_x_4118:
[----:B------:R-:W-:Y:S01]  /*6990*/  ELECT P0, URZ, PT ;  /* 0x0000000000ff782f */ /* 0x000fe20003800000 */
[----:B------:R-:W-:Y:S01]  /*69a0*/  IMAD.MOV.U32 R13, RZ, RZ, RZ ;  /* 0x000000ffff0d7224 */ /* 0x000fe200078e00ff */
[----:B------:R-:W-:-:S11]  /*69b0*/  UMOV UR30, URZ ;  /* 0x000000ff001e7c82 */ /* 0x000fd60008000000 */
[----:B------:R-:W-:-:S05]  /*69c0*/  @P0 VIADD R7, R4, 0x30828 ;  /* 0x0003082804070836 */ /* 0x000fca0000000000 */
[----:B-1----:R-:W-:Y:S01]  /*69d0*/  @P0 R2UR UR4, R7 ;  /* 0x00000000070402ca */ /* 0x002fe200000e0000 */
[----:B------:R-:W-:Y:S01]  /*69e0*/  IMAD.MOV.U32 R7, RZ, RZ, RZ ;  /* 0x000000ffff077224 */ /* 0x000fe200078e00ff */
[----:B------:R-:W-:-:S11]  /*69f0*/  ISETP.NE.AND P0, PT, R22, 0x1, PT ;  /* 0x000000011600780c */ /* 0x000fd60003f05270 */
        /* <DEDUP_REMOVED lines=52> */
.L_x_4143:
[----:B--2---:R-:W2:Y:S01]  /*6d40*/  LDL R3, [R1+0x4] ;  /* 0x0000040001037983 */ /* 0x004ea20000100800 */
[----:B------:R-:W-:Y:S01]  /*6d50*/  BSSY.RECONVERGENT B0, `(.L_x_4120) ;  /* 0x0000005000007945 */ /* 0x000fe20003800200 */
[----:B--2---:R-:W-:Y:S11]  /*6d60*/  LOP3.LUT P0, RZ, R3, 0x2, RZ, 0xc0, !PT ;  /* 0x0000000203ff7812 */ /* 0x004ff6000780c0ff */
[----:B------:R-:W-:Y:S02]  /*6d70*/  @!UPT UIADD3 URZ, UPT, UPT, URZ, URZ, URZ ;  /* 0x000000fffffff290 */ /* 0x000fe4000fffe0ff */
[----:B------:R-:W-:Y:S05]  /*6d80*/  @!P0 BRA `(.L_x_4121) ;  /* 0x0000000000048947 */ /* 0x000fea0003800000 */
[----:B-1----:R-:W-:Y:S05]  /*6d90*/  BPT.TRAP 0x1 ;  /* 0x000000040000795c */ /* 0x002fea0000300000 */
.L_x_4121:
[----:B-1----:R-:W-:Y:S05]  /*6da0*/  BSYNC.RECONVERGENT B0 ;  /* 0x0000000000007941 */ /* 0x002fea0003800200 */
.L_x_4120:
[----:B------:R-:W2:Y:S01]  /*6db0*/  LDL R29, [R1] ;  /* 0x00000000011d7983 */ /* 0x000ea20000100800 */
[----:B------:R-:W-:Y:S01]  /*6dc0*/  IMAD R3, R5, 0x8, R4 ;  /* 0x0000000805037824 */ /* 0x000fe200078e0204 */
[----:B------:R-:W-:Y:S04]  /*6dd0*/  SHF.L.U32 R30, R23, 0x1f, RZ ;  /* 0x0000001f171e7819 */ /* 0x000fe800000006ff */
[----:B------:R-:W1:Y:S01]  /*6de0*/  SYNCS.PHASECHK.TRANS64.TRYWAIT P0, [R3+URZ+0x30800], R30 ;  /* 0x0308001e030075a7 */ /* 0x000e6200080011ff */
[----:B--2---:R-:W-:Y:S01]  /*6df0*/  ISETP.NE.AND P6, PT, R29, 0x2, PT ;  /* 0x000000021d00780c */ /* 0x004fe20003fc5270 */
[----:B------:R-:W-:Y:S01]  /*6e00*/  @!UPT UIADD3 URZ, UPT, UPT, URZ, URZ, URZ ;  /* 0x000000fffffff290 */ /* 0x000fe2000fffe0ff */
[----:B-1----:R-:W-:Y:S11]  /*6e10*/  @!P0 BRA `(.L_x_4122) ;  /* 0x000000dc00548947 */ /* 0x002ff60003800000 */
.L_x_4323:
[----:B------:R-:W-:Y:S05]  /*6e20*/  @!P6 BRA `(.L_x_4123) ;  /* 0x000000000004e947 */ /* 0x000fea0003800000 */
[----:B------:R-:W-:Y:S05]  /*6e30*/  BPT.TRAP 0x1 ;  /* 0x000000040000795c */ /* 0x000fea0000300000 */
.L_x_4123:
[----:B-1----:R-:W-:Y:S04]  /*6e40*/  SHF.L.U32 R3, R26, 0x1f, RZ ;  /* 0x0000001f1a037819 */ /* 0x002fe800000006ff */
[----:B------:R-:W1:Y:S02]  /*6e50*/  SYNCS.PHASECHK.TRANS64.TRYWAIT P0, [R4+URZ+0x30858], R3 ;  /* 0x03085803040075a7 */ /* 0x000e6400080011ff */
[----:B-1----:R-:W-:Y:S05]  /*6e60*/  @!P0 BRA `(.L_x_4124) ;  /* 0x000000dc00548947 */ /* 0x002fea0003800000 */
.L_x_4324:
        /* <DEDUP_REMOVED lines=23> */
[C---:B------:R-:W-:Y:S01]  /*6fe0*/  R2UR UR17, R30.reuse ;  /* 0x000000001e1172ca */ /* 0x040fe200000e0000 */
[----:B------:R-:W-:Y:S01]  /*6ff0*/  @P0 IMAD.MOV.U32 R35, RZ, RZ, 0x40004040 ;  /* 0x40004040ff230424 */ /* 0x000fe200078e00ff */
[----:B------:R-:W-:Y:S01]  /*7000*/  R2UR UR19, R31 ;  /* 0x000000001f1372ca */ /* 0x000fe200000e0000 */
[C---:B------:R-:W-:Y:S01]  /*7010*/  VIADD R31, R3.reuse, 0x406 ;  /* 0x00000406031f7836 */ /* 0x040fe20000000000 */
[----:B------:R-:W-:Y:S01]  /*7020*/  R2UR UR20, R30 ;  /* 0x000000001e1472ca */ /* 0x000fe200000e0000 */
[----:B------:R-:W-:Y:S01]  /*7030*/  @P2 VIADD R29, R3, 0x4 ;  /* 0x00000004031d2836 */ /* 0x000fe20000000000 */
[----:B------:R-:W-:Y:S01]  /*7040*/  @P0 R2UR UR4, R32 ;  /* 0x00000000200402ca */ /* 0x000fe200000e0000 */
[----:B------:R-:W-:Y:S01]  /*7050*/  IMAD.U32 R30, RZ, RZ, UR6 ;  /* 0x00000006ff1e7e24 */ /* 0x000fe2000f8e00ff */
[----:B------:R-:W-:Y:S01]  /*7060*/  R2UR UR23, R31 ;  /* 0x000000001f1772ca */ /* 0x000fe200000e0000 */
[----:B------:R-:W-:Y:S01]  /*7070*/  @P3 IMAD.MOV.U32 R31, RZ, RZ, 0x40004040 ;  /* 0x40004040ff1f3424 */ /* 0x000fe200078e00ff */
[----:B------:R-:W-:Y:S01]  /*7080*/  R2UR UR6, R16 ;  /* 0x00000000100672ca */ /* 0x000fe200000e0000 */
[----:B------:R-:W-:Y:S01]  /*7090*/  IMAD.U32 R34, RZ, RZ, UR5 ;  /* 0x00000005ff227e24 */ /* 0x000fe2000f8e00ff */
[----:B------:R-:W-:Y:S02]  /*70a0*/  @P2 R2UR UR7, R29 ;  /* 0x000000001d0722ca */ /* 0x000fe400000e0000 */
[----:B------:R-:W-:Y:S02]  /*70b0*/  ELECT P4, URZ, PT ;  /* 0x0000000000ff782f */ /* 0x000fe40003880000 */
[----:B------:R-:W-:Y:S01]  /*70c0*/  @P3 R2UR UR10, R30 ;  /* 0x000000001e0a32ca */ /* 0x000fe200000e0000 */
[----:B------:R-:W-:Y:S01]  /*70d0*/  @P1 VIADD R29, R3, 0x6 ;  /* 0x00000006031d1836 */ /* 0x000fe20000000000 */
[----:B------:R-:W-:Y:S01]  /*70e0*/  @P3 R2UR UR11, R31 ;  /* 0x000000001f0b32ca */ /* 0x000fe200000e0000 */
[----:B------:R-:W-:Y:S01]  /*70f0*/  @P2 IMAD.MOV.U32 R31, RZ, RZ, 0x40004040 ;  /* 0x40004040ff1f2424 */ /* 0x000fe200078e00ff */
        /* <DEDUP_REMOVED lines=8> */
[----:B------:R-:W-:Y:S01]  /*7180*/  UMOV UR6, 0x0 ;  /* 0x0000000000067882 */ /* 0x000fe20000000000 */
[----:B------:R-:W-:Y:S01]  /*7190*/  UMOV UR7, 0x4200010 ;  /* 0x0420001000077882 */ /* 0x000fe20000000000 */
[----:B------:R-:W-:Y:S01]  /*71a0*/  ELECT P0, URZ, PT ;  /* 0x0000000000ff782f */ /* 0x000fe20003800000 */
[----:B------:R1:W-:Y:S01]  /*71b0*/  UTCHMMA gdesc[UR10], gdesc[UR12], tmem[UR15], tmem[UR6], idesc[UR7], !UPT ;  /* 0x00ff060c0a0075ea */ /* 0x0003e2000f80000f */
[----:B------:R-:W-:Y:S05]  /*71c0*/  IMAD.MOV.U32 R29, RZ, RZ, 0x100140 ;  /* 0x00100140ff1d7424 */ /* 0x000fea00078e00ff */
[----:B------:R-:W-:Y:S01]  /*71d0*/  R2UR UR25, R29 ;  /* 0x000000001d1972ca */ /* 0x000fe200000e0000 */
[----:B------:R2:W-:Y:S05]  /*71e0*/  UTCHMMA gdesc[UR8], gdesc[UR4], tmem[UR17], tmem[UR26], idesc[UR27], UPT ;  /* 0x00ff1a04080075ea */ /* 0x0005ea000b800011 */
[----:B------:R-:W-:Y:S02]  /*71f0*/  @P0 IMAD.MOV.U32 R35, RZ, RZ, 0x40004040 ;  /* 0x40004040ff230424 */ /* 0x000fe400078e00ff */
[----:B------:R-:W-:Y:S01]  /*7200*/  @P0 VIADD R29, R3, 0x202 ;  /* 0x00000202031d0836 */ /* 0x000fe20000000000 */
[----:B-1----:R-:W-:Y:S01]  /*7210*/  @P2 R2UR UR12, R32 ;  /* 0x00000000200c22ca */ /* 0x002fe200000e0000 */
[----:B------:R-:W-:Y:S01]  /*7220*/  IMAD.U32 R32, RZ, RZ, UR14 ;  /* 0x0000000eff207e24 */ /* 0x000fe2000f8e00ff */
[----:B------:R-:W-:Y:S01]  /*7230*/  @P2 R2UR UR13, R33 ;  /* 0x00000000210d22ca */ /* 0x000fe200000e0000 */
[----:B------:R-:W-:Y:S01]  /*7240*/  @P1 IMAD.MOV.U32 R33, RZ, RZ, 0x40004040 ;  /* 0x40004040ff211424 */ /* 0x000fe200078e00ff */
[----:B------:R-:W-:Y:S01]  /*7250*/  @P2 R2UR UR6, R30 ;  /* 0x000000001e0622ca */ /* 0x000fe200000e0000 */
[----:B------:R-:W-:Y:S01]  /*7260*/  @P3 VIADD R30, R3, 0x200 ;  /* 0x00000200031e3836 */ /* 0x000fe20000000000 */
[----:B------:R-:W-:Y:S01]  /*7270*/  @P2 R2UR UR7, R31 ;  /* 0x000000001f0722ca */ /* 0x000fe200000e0000 */
[----:B--2---:R-:W-:Y:S01]  /*7280*/  UMOV UR4, 0x0 ;  /* 0x0000000000047882 */ /* 0x004fe20000000000 */
[----:B------:R-:W-:Y:S01]  /*7290*/  @P1 R2UR UR10, R32 ;  /* 0x00000000200a12ca */ /* 0x000fe200000e0000 */
[----:B------:R-:W-:Y:S01]  /*72a0*/  UMOV UR5, 0x4200010 ;  /* 0x0420001000057882 */ /* 0x000fe20000000000 */
[----:B------:R-:W-:Y:S01]  /*72b0*/  @P3 R2UR UR15, R30 ;  /* 0x000000001e0f32ca */ /* 0x000fe200000e0000 */
[----:B------:R-:W-:Y:S01]  /*72c0*/  IMAD.U32 R30, RZ, RZ, UR16 ;  /* 0x00000010ff1e7e24 */ /* 0x000fe2000f8e00ff */
[----:B------:R-:W-:Y:S01]  /*72d0*/  @P1 R2UR UR11, R33 ;  /* 0x00000000210b12ca */ /* 0x000fe200000e0000 */
[----:B------:R-:W-:Y:S01]  /*72e0*/  @P1 IMAD.MOV.U32 R31, RZ, RZ, 0x40004040 ;  /* 0x40004040ff1f1424 */ /* 0x000fe200078e00ff */
[----:B------:R-:W-:Y:S02]  /*72f0*/  @P0 R2UR UR14, R29 ;  /* 0x000000001d0e02ca */ /* 0x000fe400000e0000 */
[----:B------:R-:W-:Y:S02]  /*7300*/  ELECT P2, URZ, PT ;  /* 0x0000000000ff782f */ /* 0x000fe40003840000 */
[----:B------:R-:W-:Y:S01]  /*7310*/  R2UR UR8, R14 ;  /* 0x000000000e0872ca */ /* 0x000fe200000e0000 */
[----:B------:R-:W-:Y:S01]  /*7320*/  @P3 IMAD.MOV.U32 R33, RZ, RZ, 0x40004040 ;  /* 0x40004040ff213424 */ /* 0x000fe200078e00ff */
[----:B------:R-:W-:Y:S01]  /*7330*/  @P0 R2UR UR9, R35 ;  /* 0x00000000230902ca */ /* 0x000fe200000e0000 */
[----:B------:R1:W-:Y:S01]  /*7340*/  UTCHMMA gdesc[UR6], gdesc[UR12], tmem[UR18], tmem[UR4], idesc[UR5], UPT ;  /* 0x00ff040c060075ea */ /* 0x0003e2000b800012 */
[----:B------:R-:W-:Y:S01]  /*7350*/  UMOV UR17, 0x4200010 ;  /* 0x0420001000117882 */ /* 0x000fe20000000000 */
[----:B------:R-:W-:Y:S05]  /*7360*/  IMAD.MOV.U32 R29, RZ, RZ, 0x100140 ;  /* 0x00100140ff1d7424 */ /* 0x000fea00078e00ff */
[C---:B------:R-:W-:Y:S01]  /*7370*/  R2UR UR29, R29.reuse ;  /* 0x000000001d1d72ca */ /* 0x040fe200000e0000 */
[----:B------:R-:W-:Y:S01]  /*7380*/  IMAD.U32 R34, RZ, RZ, UR14 ;  /* 0x0000000eff227e24 */ /* 0x000fe2000f8e00ff */
[----:B------:R-:W-:Y:S01]  /*7390*/  R2UR UR27, R29 ;  /* 0x000000001d1b72ca */ /* 0x000fe200000e0000 */
[----:B------:R-:W-:Y:S01]  /*73a0*/  @P2 VIADD R32, R3, 0x204 ;  /* 0x0000020403202836 */ /* 0x000fe20000000000 */
[----:B------:R-:W-:Y:S04]  /*73b0*/  R2UR UR22, R29 ;  /* 0x000000001d1672ca */ /* 0x000fe800000e0000 */
[----:B------:R-:W-:Y:S01]  /*73c0*/  @P2 R2UR UR16, R32 ;  /* 0x00000000201022ca */ /* 0x000fe200000e0000 */
[----:B------:R-:W-:Y:S01]  /*73d0*/  IMAD.U32 R32, RZ, RZ, UR15 ;  /* 0x0000000fff207e24 */ /* 0x000fe2000f8e00ff */
        /* <DEDUP_REMOVED lines=8> */
[----:B------:R-:W-:Y:S03]  /*7460*/  UMOV UR18, 0x0 ;  /* 0x0000000000127882 */ /* 0x000fe60000000000 */
[----:B------:R-:W-:Y:S01]  /*7470*/  IMAD.U32 R32, RZ, RZ, UR16 ;  /* 0x00000010ff207e24 */ /* 0x000fe2000f8e00ff */
[----:B------:R-:W-:Y:S01]  /*7480*/  R2UR UR24, R31 ;  /* 0x000000001f1872ca */ /* 0x000fe200000e0000 */
[----:B------:R-:W-:Y:S01]  /*7490*/  UMOV UR16, 0x0 ;  /* 0x0000000000107882 */ /* 0x000fe20000000000 */
[----:B------:R-:W-:Y:S01]  /*74a0*/  R2UR UR26, R30 ;  /* 0x000000001e1a72ca */ /* 0x000fe200000e0000 */
[----:B------:R-:W-:Y:S01]  /*74b0*/  IMAD.U32 R30, RZ, RZ, UR8 ;  /* 0x00000008ff1e7e24 */ /* 0x000fe2000f8e00ff */
[----:B------:R-:W-:Y:S01]  /*74c0*/  @P0 R2UR UR8, R34 ;  /* 0x00000000220802ca */ /* 0x000fe200000e0000 */
[----:B------:R1:W-:Y:S01]  /*74d0*/  UTCHMMA gdesc[UR4], gdesc[UR10], tmem[UR19], tmem[UR6], idesc[UR7], UPT ;  /* 0x00ff060a040075ea */ /* 0x0003e2000b800013 */
[----:B------:R-:W-:Y:S01]  /*74e0*/  @P0 IMAD.MOV.U32 R31, RZ, RZ, 0x40004040 ;  /* 0x40004040ff1f0424 */ /* 0x000fe200078e00ff */
[----:B------:R-:W-:Y:S01]  /*74f0*/  ELECT P3, URZ, PT ;  /* 0x0000000000ff782f */ /* 0x000fe20003860000 */
[----:B------:R-:W-:Y:S01]  /*7500*/  @P2 IMAD.MOV.U32 R33, RZ, RZ, 0x40004040 ;  /* 0x40004040ff212424 */ /* 0x000fe200078e00ff */
[----:B------:R2:W-:Y:S01]  /*7510*/  UTCHMMA gdesc[UR12], gdesc[UR70], tmem[UR20], tmem[UR16], idesc[UR17], UPT ;  /* 0x00ff10460c0075ea */ /* 0x0005e2000b800014 */
[----:B------:R-:W-:Y:S10]  /*7520*/  ELECT P1, URZ, PT ;  /* 0x0000000000ff782f */ /* 0x000ff40003820000 */
[----:B------:R-:W-:Y:S03]  /*7530*/  @P3 IMAD.MOV.U32 R35, RZ, RZ, 0x40004040 ;  /* 0x40004040ff233424 */ /* 0x000fe600078e00ff */
[----:B------:R-:W-:Y:S05]  /*7540*/  @P1 VIADD R29, R11, 0x802 ;  /* 0x000008020b1d1836 */ /* 0x000fea0000000000 */
[----:B------:R-:W-:Y:S02]  /*7550*/  @P1 R2UR UR15, R29 ;  /* 0x000000001d0f12ca */ /* 0x000fe400000e0000 */
[----:B-1----:R-:W-:Y:S01]  /*7560*/  @P0 R2UR UR6, R30 ;  /* 0x000000001e0602ca */ /* 0x002fe200000e0000 */
[----:B------:R-:W-:Y:S01]  /*7570*/  UMOV UR19, 0x4200010 ;  /* 0x0420001000137882 */ /* 0x000fe20000000000 */
[----:B------:R-:W-:Y:S02]  /*7580*/  @P0 R2UR UR7, R31 ;  /* 0x000000001f0702ca */ /* 0x000fe400000e0000 */
[----:B------:R-:W-:Y:S02]  /*7590*/  ELECT P0, URZ, PT ;  /* 0x0000000000ff782f */ /* 0x000fe40003800000 */
[----:B------:R-:W-:Y:S01]  /*75a0*/  @P2 R2UR UR10, R32 ;  /* 0x00000000200a22ca */ /* 0x000fe200000e0000 */
[----:B------:R-:W-:Y:S01]  /*75b0*/  @P3 VIADD R31, R3, 0x400 ;  /* 0x00000400031f3836 */ /* 0x000fe20000000000 */
[----:B------:R-:W-:Y:S01]  /*75c0*/  @P2 R2UR UR11, R33 ;  /* 0x00000000210b22ca */ /* 0x000fe200000e0000 */
[----:B------:R-:W-:Y:S01]  /*75d0*/  @P4 VIADD R30, R3, 0x206 ;  /* 0x00000206031e4836 */ /* 0x000fe20000000000 */
[----:B------:R-:W-:Y:S01]  /*75e0*/  ELECT P2, URZ, PT ;  /* 0x0000000000ff782f */ /* 0x000fe20003840000 */
[----:B------:R-:W-:Y:S01]  /*75f0*/  @P4 IMAD.MOV.U32 R33, RZ, RZ, 0x40004040 ;  /* 0x40004040ff214424 */ /* 0x000fe200078e00ff */
[----:B------:R-:W-:Y:S02]  /*7600*/  @P3 R2UR UR5, R31 ;  /* 0x000000001f0532ca */ /* 0x000fe400000e0000 */
[----:B------:R-:W-:Y:S01]  /*7610*/  @P4 R2UR UR14, R30 ;  /* 0x000000001e0e42ca */ /* 0x000fe200000e0000 */
[----:B------:R-:W-:Y:S01]  /*7620*/  @P1 VIADD R30, R3, 0x402 ;  /* 0x00000402031e1836 */ /* 0x000fe20000000000 */
[----:B--2---:R-:W-:Y:S01]  /*7630*/  @P4 R2UR UR13, R33 ;  /* 0x00000000210d42ca */ /* 0x004fe200000e0000 */
[----:B------:R1:W-:Y:S01]  /*7640*/  UTCHMMA gdesc[UR8], gdesc[UR6], tmem[UR28], tmem[UR18], idesc[UR19], UPT ;  /* 0x00ff1206080075ea */ /* 0x0003e2000b80001c */
[----:B------:R-:W-:Y:S02]  /*7650*/  @P1 IMAD.MOV.U32 R33, RZ, RZ, 0x40004040 ;  /* 0x40004040ff211424 */ /* 0x000fe400078e00ff */
[----:B------:R-:W-:Y:S01]  /*7660*/  @P1 R2UR UR4, R30 ;  /* 0x000000001e0412ca */ /* 0x000fe200000e0000 */
[----:B------:R-:W-:Y:S02]  /*7670*/  @P0 VIADD R31, R3, 0x404 ;  /* 0x00000404031f0836 */ /* 0x000fe40000000000 */
[----:B------:R-:W-:Y:S02]  /*7680*/  @P0 VIADD R30, R11, 0x804 ;  /* 0x000008040b1e0836 */ /* 0x000fe40000000000 */
[----:B------:R-:W-:Y:S01]  /*7690*/  IMAD.U32 R34, RZ, RZ, UR5 ;  /* 0x00000005ff227e24 */ /* 0x000fe2000f8e00ff */
[----:B------:R-:W-:Y:S01]  /*76a0*/  UMOV UR5, 0x4200010 ;  /* 0x0420001000057882 */ /* 0x000fe20000000000 */
        /* <DEDUP_REMOVED lines=8> */
[----:B------:R-:W-:Y:S01]  /*7730*/  UMOV UR4, 0x0 ;  /* 0x0000000000047882 */ /* 0x000fe20000000000 */
[----:B------:R-:W-:Y:S01]  /*7740*/  @P2 R2UR UR16, R30 ;  /* 0x000000001e1022ca */ /* 0x000fe200000e0000 */
[----:B------:R-:W-:Y:S02]  /*7750*/  @P2 VIADD R29, R11, 0x806 ;  /* 0x000008060b1d2836 */ /* 0x000fe40000000000 */
[----:B------:R-:W-:Y:S02]  /*7760*/  IMAD.U32 R30, RZ, RZ, UR15 ;  /* 0x0000000fff1e7e24 */ /* 0x000fe4000f8e00ff */
[----:B------:R-:W-:Y:S01]  /*7770*/  @P1 IMAD.MOV.U32 R31, RZ, RZ, 0x40004040 ;  /* 0x40004040ff1f1424 */ /* 0x000fe200078e00ff */
[----:B------:R-:W-:Y:S01]  /*7780*/  @P2 R2UR UR21, R29 ;  /* 0x000000001d1522ca */ /* 0x000fe200000e0000 */
[----:B-1----:R-:W-:Y:S01]  /*7790*/  UMOV UR6, 0x0 ;  /* 0x0000000000067882 */ /* 0x002fe20000000000 */
        /* <DEDUP_REMOVED lines=9> */
[----:B------:R-:W-:Y:S01]  /*7830*/  VIADD R29, R5, 0x1 ;  /* 0x00000001051d7836 */ /* 0x000fe20000000000 */
        /* <DEDUP_REMOVED lines=16> */
[----:B------:R-:W-:Y:S02]  /*7940*/  @P0 R2UR UR8, R30 ;  /* 0x000000001e0802ca */ /* 0x000fe400000e0000 */
        /* <DEDUP_REMOVED lines=10> */
.L_x_4125:
        /* <DEDUP_REMOVED lines=8> */
.L_x_4126:
[----:B------:R-:W-:Y:S04]  /*7a70*/  SHF.L.U32 R3, R13, 0x1f, RZ ;  /* 0x0000001f0d037819 */ /* 0x000fe800000006ff */
[----:B------:R-:W2:Y:S02]  /*7a80*/  SYNCS.PHASECHK.TRANS64.TRYWAIT P0, [R4+URZ+0x30890], R3 ;  /* 0x03089003040075a7 */ /* 0x000ea400080011ff */
[----:B--2---:R-:W-:Y:S05]  /*7a90*/  @!P0 BRA `(.L_x_4127) ;  /* 0x000000d0005c8947 */ /* 0x004fea0003800000 */
.L_x_4325:
[----:B------:R-:W-:Y:S05]  /*7aa0*/  @!P6 BRA `(.L_x_4128) ;  /* 0x000000000004e947 */ /* 0x000fea0003800000 */
[----:B-1----:R-:W-:Y:S05]  /*7ab0*/  BPT.TRAP 0x1 ;  /* 0x000000040000795c */ /* 0x002fea0000300000 */
.L_x_4128:
[----:B--2---:R-:W-:Y:S04]  /*7ac0*/  SHF.L.U32 R3, R28, 0x1f, RZ ;  /* 0x0000001f1c037819 */ /* 0x004fe800000006ff */
[----:B------:R-:W2:Y:S02]  /*7ad0*/  SYNCS.PHASECHK.TRANS64.TRYWAIT P0, [R4+URZ+0x30868], R3 ;  /* 0x03086803040075a7 */ /* 0x000ea400080011ff */
[----:B--2---:R-:W-:Y:S05]  /*7ae0*/  @!P0 BRA `(.L_x_4129) ;  /* 0x000000d0005c8947 */ /* 0x004fea0003800000 */
.L_x_4326:
        /* <DEDUP_REMOVED lines=18> */
[C---:B------:R-:W-:Y:S01]  /*7c10*/  R2UR UR14, R30.reuse ;  /* 0x000000001e0e72ca */ /* 0x040fe200000e0000 */
        /* <DEDUP_REMOVED lines=31> */
[----:B--2---:R-:W-:Y:S01]  /*7e10*/  UMOV UR20, 0x0 ;  /* 0x0000000000147882 */ /* 0x004fe20000000000 */
[----:B------:R-:W-:Y:S01]  /*7e20*/  UMOV UR21, 0x4318010 ;  /* 0x0431801000157882 */ /* 0x000fe20000000000 */
[----:B------:R-:W-:Y:S01]  /*7e30*/  @P3 R2UR UR10, R32 ;  /* 0x00000000200a32ca */ /* 0x000fe200000e0000 */
[----:B------:R-:W-:Y:S01]  /*7e40*/  UMOV UR28, 0x0 ;  /* 0x00000000001c7882 */ /* 0x000fe20000000000 */
[----:B------:R-:W-:Y:S01]  /*7e50*/  @P3 R2UR UR6, R30 ;  /* 0x000000001e0632ca */ /* 0x000fe200000e0000 */
[----:B------:R1:W-:Y:S01]  /*7e60*/  UTCHMMA gdesc[UR4], gdesc[UR8], tmem[UR14], tmem[UR20], idesc[UR21], UPT ;  /* 0x00ff1408040075ea */ /* 0x0003e2000b80000e */
[----:B------:R-:W-:Y:S01]  /*7e70*/  @P5 VIADD R3, R8, 0x180 ;  /* 0x0000018008035836 */ /* 0x000fe20000000000 */
[----:B------:R-:W-:Y:S01]  /*7e80*/  UMOV UR29, 0x4318010 ;  /* 0x04318010001d7882 */ /* 0x000fe20000000000 */
[----:B------:R-:W-:Y:S01]  /*7e90*/  @P5 VIADD R5, R12, 0x180 ;  /* 0x000001800c055836 */ /* 0x000fe20000000000 */
[----:B------:R-:W-:Y:S01]  /*7ea0*/  ELECT P0, URZ, PT ;  /* 0x0000000000ff782f */ /* 0x000fe20003800000 */
[----:B------:R-:W-:Y:S01]  /*7eb0*/  @P5 IMAD.MOV.U32 R31, RZ, RZ, 0x40004040 ;  /* 0x40004040ff1f5424 */ /* 0x000fe200078e00ff */
[----:B------:R-:W-:Y:S01]  /*7ec0*/  @P5 R2UR UR13, R3 ;  /* 0x00000000030d52ca */ /* 0x000fe200000e0000 */
[----:B------:R-:W-:Y:S01]  /*7ed0*/  @P2 IMAD.MOV.U32 R35, RZ, RZ, 0x40004040 ;  /* 0x40004040ff232424 */ /* 0x000fe200078e00ff */
[----:B------:R-:W-:Y:S01]  /*7ee0*/  @P5 R2UR UR15, R5 ;  /* 0x00000000050f52ca */ /* 0x000fe200000e0000 */
[----:B------:R-:W-:Y:S02]  /*7ef0*/  @P2 VIADD R30, R8, 0x280 ;  /* 0x00000280081e2836 */ /* 0x000fe40000000000 */
[C---:B------:R-:W-:Y:S01]  /*7f00*/  @P4 VIADD R3, R12.reuse, 0x200 ;  /* 0x000002000c034836 */ /* 0x040fe20000000000 */
[----:B------:R2:W-:Y:S01]  /*7f10*/  UTCHMMA gdesc[UR6], gdesc[UR10], tmem[UR19], tmem[UR28], idesc[UR29], UPT ;  /* 0x00ff1c0a060075ea */ /* 0x0005e2000b800013 */
[----:B------:R-:W-:Y:S01]  /*7f20*/  @P2 VIADD R5, R12, 0x280 ;  /* 0x000002800c052836 */ /* 0x000fe20000000000 */
[----:B------:R-:W-:Y:S02]  /*7f30*/  @P2 R2UR UR16, R30 ;  /* 0x000000001e1022ca */ /* 0x000fe400000e0000 */
[----:B------:R-:W-:Y:S01]  /*7f40*/  @P4 R2UR UR18, R3 ;  /* 0x00000000031242ca */ /* 0x000fe200000e0000 */
[C---:B------:R-:W-:Y:S02]  /*7f50*/  @P4 VIADD R3, R8.reuse, 0x200 ;  /* 0x0000020008034836 */ /* 0x040fe40000000000 */
[----:B------:R-:W-:Y:S02]  /*7f60*/  IMAD.U32 R30, RZ, RZ, UR13 ;  /* 0x0000000dff1e7e24 */ /* 0x000fe4000f8e00ff */
[----:B------:R-:W-:Y:S01]  /*7f70*/  IMAD.U32 R32, RZ, RZ, UR15 ;  /* 0x0000000fff207e24 */ /* 0x000fe2000f8e00ff */
[----:B------:R-:W-:Y:S01]  /*7f80*/  @P4 R2UR UR12, R3 ;  /* 0x00000000030c42ca */ /* 0x000fe200000e0000 */
[----:B------:R-:W-:Y:S01]  /*7f90*/  @P1 VIADD R3, R8, 0x300 ;  /* 0x0000030008031836 */ /* 0x000fe20000000000 */
[----:B-1----:R-:W-:Y:S01]  /*7fa0*/  @P5 R2UR UR8, R30 ;  /* 0x000000001e0852ca */ /* 0x002fe200000e0000 */
[----:B------:R-:W-:Y:S01]  /*7fb0*/  @P1 VIADD R30, R12, 0x300 ;  /* 0x000003000c1e1836 */ /* 0x000fe20000000000 */
        /* <DEDUP_REMOVED lines=11> */
[----:B--2---:R-:W-:Y:S01]  /*8070*/  UMOV UR10, 0x0 ;  /* 0x00000000000a7882 */ /* 0x004fe20000000000 */
[----:B------:R-:W-:Y:S01]  /*8080*/  @P4 R2UR UR13, R33 ;  /* 0x00000000210d42ca */ /* 0x000fe200000e0000 */
[----:B------:R-:W-:Y:S01]  /*8090*/  UMOV UR11, 0x4318010 ;  /* 0x04318010000b7882 */ /* 0x000fe20000000000 */
[----:B------:R-:W-:Y:S01]  /*80a0*/  @P4 R2UR UR6, R30 ;  /* 0x000000001e0642ca */ /* 0x000fe200000e0000 */
[----:B------:R-:W-:Y:S01]  /*80b0*/  @P2 IMAD.MOV.U32 R33, RZ, RZ, 0x40004040 ;  /* 0x40004040ff212424 */ /* 0x000fe200078e00ff */
        /* <DEDUP_REMOVED lines=17> */
[----:B------:R-:W-:Y:S02]  /*81d0*/  @P1 IMAD.MOV.U32 R33, RZ, RZ, 0x40004040 ;  /* 0x40004040ff211424 */ /* 0x000fe400078e00ff */
[----:B------:R-:W-:Y:S01]  /*81e0*/  @P0 IMAD.MOV.U32 R31, RZ, RZ, 0x40004040 ;  /* 0x40004040ff1f0424 */ /* 0x000fe200078e00ff */
[----:B------:R-:W-:Y:S01]  /*81f0*/  @P1 R2UR UR14, R30 ;  /* 0x000000001e0e12ca */ /* 0x000fe200000e0000 */
        /* <DEDUP_REMOVED lines=20> */
.L_x_4130:
        /* <DEDUP_REMOVED lines=11> */
[----:B------:R-:W-:Y:S02]  /*83f0*/  ELECT P1, URZ, PT ;  /* 0x0000000000ff782f */ /* 0x000fe40003820000 */
[----:B------:R-:W-:Y:S02]  /*8400*/  CS2R R30, SRZ ;  /* 0x00000000001e7805 */ /* 0x000fe4000001ff00 */
[----:B------:R-:W-:Y:S01]  /*8410*/  ELECT P4, URZ, PT ;  /* 0x0000000000ff782f */ /* 0x000fe20003880000 */
[----:B------:R-:W-:Y:S01]  /*8420*/  IMAD.MOV.U32 R5, RZ, RZ, RZ ;  /* 0x000000ffff057224 */ /* 0x000fe200078e00ff */
[----:B------:R-:W-:Y:S01]  /*8430*/  ELECT P3, URZ, PT ;  /* 0x0000000000ff782f */ /* 0x000fe20003860000 */
[----:B------:R-:W-:Y:S01]  /*8440*/  BSSY.RECONVERGENT B0, `(.L_x_4131) ;  /* 0x000003d000007945 */ /* 0x000fe20003800200 */
[----:B------:R-:W-:Y:S02]  /*8450*/  ELECT P0, URZ, PT ;  /* 0x0000000000ff782f */ /* 0x000fe40003800000 */
[----:B------:R-:W-:Y:S02]  /*8460*/  R2UR UR20, R31 ;  /* 0x000000001f1472ca */ /* 0x000fe400000e0000 */
[----:B------:R-:W-:Y:S02]  /*8470*/  ELECT P2, URZ, PT ;  /* 0x0000000000ff782f */ /* 0x000fe40003840000 */
[C---:B------:R-:W-:Y:S02]  /*8480*/  R2UR UR22, R5.reuse ;  /* 0x00000000051672ca */ /* 0x040fe400000e0000 */
[----:B------:R-:W-:Y:S02]  /*8490*/  R2UR UR21, R5 ;  /* 0x00000000051572ca */ /* 0x000fe400000e0000 */
[----:B------:R-:W-:Y:S01]  /*84a0*/  R2UR UR23, R30 ;  /* 0x000000001e1772ca */ /* 0x000fe200000e0000 */
[----:B------:R-:W-:Y:S02]  /*84b0*/  @P1 IMAD.MOV.U32 R35, RZ, RZ, 0x40004040 ;  /* 0x40004040ff231424 */ /* 0x000fe400078e00ff */
[----:B------:R-:W-:Y:S02]  /*84c0*/  @P4 VIADD R5, R4, 0x30870 ;  /* 0x0003087004054836 */ /* 0x000fe40000000000 */
[----:B------:R-:W-:Y:S01]  /*84d0*/  @P3 IMAD.MOV.U32 R33, RZ, RZ, 0x40004040 ;  /* 0x40004040ff213424 */ /* 0x000fe200078e00ff */
[----:B------:R-:W-:Y:S01]  /*84e0*/  @P1 R2UR UR13, R35 ;  /* 0x00000000230d12ca */ /* 0x000fe200000e0000 */
[----:B------:R-:W-:Y:S01]  /*84f0*/  @P0 IMAD.MOV.U32 R35, RZ, RZ, 0x40004040 ;  /* 0x40004040ff230424 */ /* 0x000fe200078e00ff */
[----:B------:R-:W-:Y:S01]  /*8500*/  @P4 R2UR UR19, R5 ;  /* 0x00000000051342ca */ /* 0x000fe200000e0000 */
[C---:B------:R-:W-:Y:S01]  /*8510*/  @P1 VIADD R32, R6.reuse, 0x2 ;  /* 0x0000000206201836 */ /* 0x040fe20000000000 */
[----:B------:R-:W-:Y:S01]  /*8520*/  @P3 R2UR UR15, R33 ;  /* 0x00000000210f32ca */ /* 0x000fe200000e0000 */
[----:B------:R-:W-:Y:S01]  /*8530*/  @P2 IMAD.MOV.U32 R33, RZ, RZ, 0x40004040 ;  /* 0x40004040ff212424 */ /* 0x000fe200078e00ff */
[----:B------:R-:W-:Y:S01]  /*8540*/  @P0 R2UR UR9, R35 ;  /* 0x00000000230902ca */ /* 0x000fe200000e0000 */
[----:B------:R-:W-:Y:S01]  /*8550*/  @P0 VIADD R30, R6, 0x4 ;  /* 0x00000004061e0836 */ /* 0x000fe20000000000 */
[----:B------:R-:W-:Y:S04]  /*8560*/  @P1 R2UR UR5, R32 ;  /* 0x00000000200512ca */ /* 0x000fe800000e0000 */
[----:B------:R-:W-:Y:S03]  /*8570*/  @P0 R2UR UR8, R30 ;  /* 0x000000001e0802ca */ /* 0x000fe600000e0000 */
[----:B------:R-:W-:Y:S06]  /*8580*/  UTCBAR [UR19], URZ ;  /* 0x000000ff130073e9 */ /* 0x000fec00080000ff */
[----:B------:R-:W-:Y:S05]  /*8590*/  IMAD.U32 R34, RZ, RZ, UR5 ;  /* 0x00000005ff227e24 */ /* 0x000fea000f8e00ff */
[----:B------:R-:W-:Y:S01]  /*85a0*/  @P1 R2UR UR12, R34 ;  /* 0x00000000220c12ca */ /* 0x000fe200000e0000 */
[----:B------:R-:W-:Y:S05]  /*85b0*/  IMAD.U32 R34, RZ, RZ, UR8 ;  /* 0x00000008ff227e24 */ /* 0x000fea000f8e00ff */
[----:B------:R-:W-:Y:S02]  /*85c0*/  @P0 R2UR UR8, R34 ;  /* 0x00000000220802ca */ /* 0x000fe400000e0000 */
[----:B--2---:R-:W-:Y:S01]  /*85d0*/  LOP3.LUT P5, RZ, R3, 0x2, RZ, 0xc0, !PT ;  /* 0x0000000203ff7812 */ /* 0x004fe200078ac0ff */
[----:B------:R-:W-:Y:S04]  /*85e0*/  IMAD R3, R7, 0x600, R2 ;  /* 0x0000060007037824 */ /* 0x000fe800078e0202 */
[C---:B------:R-:W-:Y:S01]  /*85f0*/  @P1 VIADD R31, R3.reuse, 0x80 ;  /* 0x00000080031f1836 */ /* 0x040fe20000000000 */
[C---:B------:R-:W-:Y:S01]  /*8600*/  R2UR UR7, R3.reuse ;  /* 0x00000000030772ca */ /* 0x040fe200000e0000 */
[----:B------:R-:W-:Y:S03]  /*8610*/  VIADD R30, R3, 0x180 ;  /* 0x00000180031e7836 */ /* 0x000fe60000000000 */
        /* <DEDUP_REMOVED lines=8> */
[----:B------:R-:W-:Y:S01]  /*86a0*/  @P3 R2UR UR14, R32 ;  /* 0x00000000200e32ca */ /* 0x000fe200000e0000 */
[----:B------:R-:W-:Y:S03]  /*86b0*/  @P1 IMAD.MOV.U32 R31, RZ, RZ, 0x40004040 ;  /* 0x40004040ff1f1424 */ /* 0x000fe600078e00ff */
[----:B------:R-:W-:Y:S01]  /*86c0*/  @P1 R2UR UR16, R30 ;  /* 0x000000001e1012ca */ /* 0x000fe200000e0000 */
[----:B------:R-:W-:Y:S01]  /*86d0*/  IMAD.U32 R30, RZ, RZ, UR4 ;  /* 0x00000004ff1e7e24 */ /* 0x000fe2000f8e00ff */
[----:B------:R-:W-:Y:S01]  /*86e0*/  @P1 R2UR UR17, R31 ;  /* 0x000000001f1112ca */ /* 0x000fe200000e0000 */
[----:B------:R-:W-:Y:S02]  /*86f0*/  @P0 IMAD.MOV.U32 R31, RZ, RZ, 0x40004040 ;  /* 0x40004040ff1f0424 */ /* 0x000fe400078e00ff */
[----:B------:R-:W-:Y:S01]  /*8700*/  IMAD.U32 R32, RZ, RZ, UR7 ;  /* 0x00000007ff207e24 */ /* 0x000fe2000f8e00ff */
[----:B------:R-:W-:Y:S01]  /*8710*/  @P0 R2UR UR10, R30 ;  /* 0x000000001e0a02ca */ /* 0x000fe200000e0000 */
[----:B------:R-:W-:Y:S01]  /*8720*/  IMAD.U32 R30, RZ, RZ, UR18 ;  /* 0x00000012ff1e7e24 */ /* 0x000fe2000f8e00ff */
[----:B------:R-:W-:Y:S01]  /*8730*/  @P0 R2UR UR11, R31 ;  /* 0x000000001f0b02ca */ /* 0x000fe200000e0000 */
[----:B------:R1:W-:Y:S01]  /*8740*/  UTCHMMA gdesc[UR24], gdesc[UR14], tmem[UR20], tmem[UR30], idesc[UR31], UP0 ;  /* 0x00ff1e0e180075ea */ /* 0x0003e20008000014 */
[----:B------:R-:W-:Y:S01]  /*8750*/  @P2 R2UR UR6, R32 ;  /* 0x00000000200622ca */ /* 0x000fe200000e0000 */
[----:B------:R-:W-:Y:S01]  /*8760*/  @P2 IMAD.MOV.U32 R31, RZ, RZ, 0x40004040 ;  /* 0x40004040ff1f2424 */ /* 0x000fe200078e00ff */
[----:B------:R-:W-:Y:S02]  /*8770*/  @P2 R2UR UR7, R33 ;  /* 0x00000000210722ca */ /* 0x000fe400000e0000 */
[----:B------:R-:W-:Y:S01]  /*8780*/  @P2 R2UR UR4, R30 ;  /* 0x000000001e0422ca */ /* 0x000fe200000e0000 */
[----:B------:R2:W-:Y:S01]  /*8790*/  UTCHMMA gdesc[UR12], gdesc[UR16], tmem[UR23], tmem[UR28], idesc[UR29], UPT ;  /* 0x00ff1c100c0075ea */ /* 0x0005e2000b800017 */
[----:B------:R-:W-:Y:S05]  /*87a0*/  @P2 R2UR UR5, R31 ;  /* 0x000000001f0522ca */ /* 0x000fea00000e0000 */
[----:B------:R2:W-:Y:S01]  /*87b0*/  UTCHMMA gdesc[UR8], gdesc[UR10], tmem[UR22], tmem[UR26], idesc[UR27], UPT ;  /* 0x00ff1a0a080075ea */ /* 0x0005e2000b800016 */
[----:B-1----:R-:W-:Y:S01]  /*87c0*/  UMOV UR24, 0x0 ;  /* 0x0000000000187882 */ /* 0x002fe20000000000 */
[----:B------:R-:W-:Y:S06]  /*87d0*/  UMOV UR25, 0x8310010 ;  /* 0x0831001000197882 */ /* 0x000fec0000000000 */
[----:B------:R2:W-:Y:S01]  /*87e0*/  UTCHMMA gdesc[UR4], gdesc[UR6], tmem[UR21], tmem[UR24], idesc[UR25], UPT ;  /* 0x00ff1806040075ea */ /* 0x0005e2000b800015 */
[----:B------:R-:W-:Y:S05]  /*87f0*/  @!P5 BRA `(.L_x_4132) ;  /* 0x000000000004d947 */ /* 0x000fea0003800000 */
[----:B--2---:R-:W-:Y:S05]  /*8800*/  BPT.TRAP 0x1 ;  /* 0x000000040000795c */ /* 0x004fea0000300000 */
.L_x_4132:
[----:B--2---:R-:W-:Y:S05]  /*8810*/  BSYNC.RECONVERGENT B0 ;  /* 0x0000000000007941 */ /* 0x004fea0003800200 */
.L_x_4131:
        /* <DEDUP_REMOVED lines=11> */
.L_x_4133:
        /* <DEDUP_REMOVED lines=9> */
.L_x_4134:
[----:B------:R-:W-:Y:S04]  /*8960*/  SHF.L.U32 R3, R27, 0x1f, RZ ;  /* 0x0000001f1b037819 */ /* 0x000fe800000006ff */
[----:B------:R-:W2:Y:S02]  /*8970*/  SYNCS.PHASECHK.TRANS64.TRYWAIT P0, [R4+URZ+0x30878], R3 ;  /* 0x03087803040075a7 */ /* 0x000ea400080011ff */
[----:B--2---:R-:W-:Y:S05]  /*8980*/  @!P0 BRA `(.L_x_4135) ;  /* 0x000000c000c88947 */ /* 0x004fea0003800000 */
.L_x_4327:
[----:B------:R-:W-:Y:S05]  /*8990*/  BRA.U !UP4, `(.L_x_4136) ;  /* 0x000000010c047547 */ /* 0x000fea000b800000 */
[----:B-1----:R-:W-:Y:S05]  /*89a0*/  BPT.TRAP 0x1 ;  /* 0x000000040000795c */ /* 0x002fea0000300000 */
.L_x_4136:
[----:B--2---:R-:W-:Y:S04]  /*89b0*/  SHF.L.U32 R3, R24, 0x1f, RZ ;  /* 0x0000001f18037819 */ /* 0x004fe800000006ff */
[----:B------:R-:W2:Y:S02]  /*89c0*/  SYNCS.PHASECHK.TRANS64.TRYWAIT P0, [R4+URZ+0x30820], R3 ;  /* 0x03082003040075a7 */ /* 0x000ea400080011ff */
[----:B--2---:R-:W-:Y:S05]  /*89d0*/  @!P0 BRA `(.L_x_4137) ;  /* 0x000000c000c88947 */ /* 0x004fea0003800000 */
.L_x_4328:
        /* <DEDUP_REMOVED lines=15> */
[----:B------:R-:W-:Y:S02]  /*8ad0*/  @P1 VIADD R5, R10, 0x2 ;  /* 0x000000020a051836 */ /* 0x000fe40000000000 */
[----:B------:R-:W-:Y:S01]  /*8ae0*/  @P1 IMAD.MOV.U32 R31, RZ, RZ, 0x40004040 ;  /* 0x40004040ff1f1424 */ /* 0x000fe200078e00ff */
[----:B------:R-:W-:Y:S01]  /*8af0*/  @P1 R2UR UR6, R30 ;  /* 0x000000001e0612ca */ /* 0x000fe200000e0000 */
[----:B------:R-:W-:Y:S01]  /*8b00*/  @P1 IMAD.MOV.U32 R35, RZ, RZ, 0x40004040 ;  /* 0x40004040ff231424 */ /* 0x000fe200078e00ff */
[----:B------:R-:W-:Y:S01]  /*8b10*/  @P1 R2UR UR5, R5 ;  /* 0x00000000050512ca */ /* 0x000fe200000e0000 */
[----:B------:R-:W-:Y:S01]  /*8b20*/  @P0 VIADD R30, R10, 0x4 ;  /* 0x000000040a1e0836 */ /* 0x000fe20000000000 */
[----:B------:R-:W-:Y:S01]  /*8b30*/  @P1 R2UR UR11, R31 ;  /* 0x000000001f0b12ca */ /* 0x000fe200000e0000 */
[----:B------:R-:W-:Y:S01]  /*8b40*/  IMAD.MOV.U32 R5, RZ, RZ, 0x140 ;  /* 0x00000140ff057424 */ /* 0x000fe200078e00ff */
[----:B------:R-:W-:Y:S01]  /*8b50*/  @P1 R2UR UR9, R35 ;  /* 0x00000000230912ca */ /* 0x000fe200000e0000 */
[----:B------:R-:W-:Y:S01]  /*8b60*/  @P0 IMAD.MOV.U32 R33, RZ, RZ, 0x40004040 ;  /* 0x40004040ff210424 */ /* 0x000fe200078e00ff */
[----:B------:R-:W-:Y:S01]  /*8b70*/  @P0 R2UR UR7, R30 ;  /* 0x000000001e0702ca */ /* 0x000fe200000e0000 */
[----:B------:R-:W-:Y:S01]  /*8b80*/  IMAD.MOV.U32 R30, RZ, RZ, 0x140 ;  /* 0x00000140ff1e7424 */ /* 0x000fe200078e00ff */
[----:B------:R-:W-:Y:S01]  /*8b90*/  R2UR UR17, R5 ;  /* 0x00000000051172ca */ /* 0x000fe200000e0000 */
[----:B--2---:R-:W-:Y:S01]  /*8ba0*/  @P0 VIADD R3, R9, 0x4 ;  /* 0x0000000409030836 */ /* 0x004fe20000000000 */
[----:B------:R-:W-:Y:S01]  /*8bb0*/  R2UR UR16, R5 ;  /* 0x00000000051072ca */ /* 0x000fe200000e0000 */
[----:B------:R-:W-:Y:S01]  /*8bc0*/  @P0 IMAD.MOV.U32 R31, RZ, RZ, 0x40004040 ;  /* 0x40004040ff1f0424 */ /* 0x000fe200078e00ff */
[----:B------:R-:W-:Y:S01]  /*8bd0*/  R2UR UR18, R30 ;  /* 0x000000001e1272ca */ /* 0x000fe200000e0000 */
[----:B------:R-:W-:Y:S01]  /*8be0*/  IMAD.U32 R30, RZ, RZ, UR6 ;  /* 0x00000006ff1e7e24 */ /* 0x000fe2000f8e00ff */
[----:B-1----:R-:W-:Y:S01]  /*8bf0*/  @P0 R2UR UR4, R3 ;  /* 0x00000000030402ca */ /* 0x002fe200000e0000 */
[----:B------:R-:W-:Y:S01]  /*8c00*/  IMAD.MOV.U32 R3, RZ, RZ, 0x140 ;  /* 0x00000140ff037424 */ /* 0x000fe200078e00ff */
[----:B------:R-:W-:Y:S01]  /*8c10*/  R2UR UR13, R5 ;  /* 0x00000000050d72ca */ /* 0x000fe200000e0000 */
[----:B------:R-:W-:Y:S01]  /*8c20*/  IMAD.U32 R34, RZ, RZ, UR5 ;  /* 0x00000005ff227e24 */ /* 0x000fe2000f8e00ff */
[----:B------:R-:W-:Y:S01]  /*8c30*/  @P1 R2UR UR10, R30 ;  /* 0x000000001e0a12ca */ /* 0x000fe200000e0000 */
[----:B------:R-:W-:Y:S01]  /*8c40*/  IMAD.U32 R30, RZ, RZ, UR7 ;  /* 0x00000007ff1e7e24 */ /* 0x000fe2000f8e00ff */
[----:B------:R-:W-:Y:S01]  /*8c50*/  R2UR UR19, R3 ;  /* 0x00000000031372ca */ /* 0x000fe200000e0000 */
[----:B------:R1:W-:Y:S01]  /*8c60*/  UTCHMMA gdesc[UR76], gdesc[UR20], tmem[UR17], tmem[UR30], idesc[UR31], !UPT ;  /* 0x00ff1e144c0075ea */ /* 0x0003e2000f800011 */
[----:B------:R-:W-:Y:S02]  /*8c70*/  @P1 R2UR UR8, R34 ;  /* 0x00000000220812ca */ /* 0x000fe400000e0000 */
[----:B------:R-:W-:Y:S02]  /*8c80*/  @P0 R2UR UR7, R33 ;  /* 0x00000000210702ca */ /* 0x000fe400000e0000 */
[----:B------:R-:W-:Y:S01]  /*8c90*/  @P0 R2UR UR5, R31 ;  /* 0x000000001f0502ca */ /* 0x000fe200000e0000 */
[----:B------:R-:W-:Y:S01]  /*8ca0*/  IMAD.U32 R32, RZ, RZ, UR4 ;  /* 0x00000004ff207e24 */ /* 0x000fe2000f8e00ff */
[----:B------:R-:W-:Y:S02]  /*8cb0*/  @P0 R2UR UR4, R30 ;  /* 0x000000001e0402ca */ /* 0x000fe400000e0000 */
[C---:B------:R-:W-:Y:S02]  /*8cc0*/  R2UR UR15, R3.reuse ;  /* 0x00000000030f72ca */ /* 0x040fe400000e0000 */
[----:B------:R-:W-:Y:S02]  /*8cd0*/  @P0 R2UR UR6, R32 ;  /* 0x00000000200602ca */ /* 0x000fe400000e0000 */
[C---:B------:R-:W-:Y:S01]  /*8ce0*/  R2UR UR14, R3.reuse ;  /* 0x00000000030e72ca */ /* 0x040fe200000e0000 */
[----:B------:R2:W-:Y:S01]  /*8cf0*/  UTCHMMA gdesc[UR10], gdesc[UR8], tmem[UR19], tmem[UR28], idesc[UR29], UPT ;  /* 0x00ff1c080a0075ea */ /* 0x0005e2000b800013 */
[----:B------:R-:W-:Y:S09]  /*8d00*/  R2UR UR12, R3 ;  /* 0x00000000030c72ca */ /* 0x000ff200000e0000 */
[----:B------:R3:W-:Y:S01]  /*8d10*/  UTCHMMA gdesc[UR6], gdesc[UR4], tmem[UR18], tmem[UR24], idesc[UR25], UPT ;  /* 0x00ff1804060075ea */ /* 0x0007e2000b800012 */
[----:B-1----:R-:W-:Y:S01]  /*8d20*/  UMOV UR20, 0x0 ;  /* 0x0000000000147882 */ /* 0x002fe20000000000 */
[----:B------:R-:W-:Y:S01]  /*8d30*/  UMOV UR21, 0x4200010 ;  /* 0x0420001000157882 */ /* 0x000fe20000000000 */
        /* <DEDUP_REMOVED lines=10> */
[----:B---3--:R-:W-:Y:S05]  /*8de0*/  BPT.TRAP 0x1 ;  /* 0x000000040000795c */ /* 0x008fea0000300000 */
.L_x_4138:
[----:B------:R-:W-:Y:S11]  /*8df0*/  ELECT P0, URZ, PT ;  /* 0x0000000000ff782f */ /* 0x000ff60003800000 */
[----:B------:R-:W-:Y:S02]  /*8e00*/  @!UPT UIADD3 URZ, UPT, UPT, URZ, URZ, URZ ;  /* 0x000000fffffff290 */ /* 0x000fe4000fffe0ff */
[----:B------:R-:W-:Y:S05]  /*8e10*/  @P0 VIADD R3, R4, 0x30860 ;  /* 0x0003086004030836 */ /* 0x000fea0000000000 */
[----:B---3--:R-:W-:Y:S11]  /*8e20*/  @P0 R2UR UR4, R3 ;  /* 0x00000000030402ca */ /* 0x008ff600000e0000 */
[----:B------:R-:W-:Y:S02]  /*8e30*/  @!UPT UIADD3 URZ, UPT, UPT, URZ, URZ, URZ ;  /* 0x000000fffffff290 */ /* 0x000fe4000fffe0ff */
[----:B------:R1:W-:Y:S01]  /*8e40*/  UTCBAR [UR4], URZ ;  /* 0x000000ff040073e9 */ /* 0x0003e200080000ff */
[----:B------:R-:W-:Y:S05]  /*8e50*/  @!P6 BRA `(.L_x_4139) ;  /* 0x000000000004e947 */ /* 0x000fea0003800000 */
[----:B-1----:R-:W-:Y:S05]  /*8e60*/  BPT.TRAP 0x1 ;  /* 0x000000040000795c */ /* 0x002fea0000300000 */
.L_x_4139:
[----:B------:R-:W-:Y:S01]  /*8e70*/  SHF.L.U32 R3, R25, 0x1f, RZ ;  /* 0x0000001f19037819 */ /* 0x000fe200000006ff */
[----:B------:R-:W-:Y:S02]  /*8e80*/  HFMA2 R30, -RZ, RZ, 0, 1.1444091796875e-05 ;  /* 0x000000c0ff1e7431 */ /* 0x000fe400000001ff */
[----:B------:R-:W-:Y:S01]  /*8e90*/  IMAD.MOV.U32 R31, RZ, RZ, 0xc0 ;  /* 0x000000c0ff1f7424 */ /* 0x000fe200078e00ff */
[----:B------:R-:W2:Y:S02]  /*8ea0*/  SYNCS.PHASECHK.TRANS64.TRYWAIT P0, [R4+URZ+0x30880], R3 ;  /* 0x03088003040075a7 */ /* 0x000ea400080011ff */
[----:B--2---:R-:W-:Y:S05]  /*8eb0*/  @!P0 BRA `(.L_x_4140) ;  /* 0x000000bc00a48947 */ /* 0x004fea0003800000 */
.L_x_4329:
        /* <DEDUP_REMOVED lines=20> */
.L_x_4141:
        /* <DEDUP_REMOVED lines=8> */
.L_x_4142:
[----:B------:R-:W-:Y:S02]  /*9080*/  ISETP.GT.U32.AND P1, PT, R22, 0x2, PT ;  /* 0x000000021600780c */ /* 0x000fe40003f24070 */
        /* <DEDUP_REMOVED lines=15> */
.L_x_4119:
[----:B------:R-:W-:Y:S05]  /*9180*/  @!P6 BRA `(.L_x_4144) ;  /* 0x000000000004e947 */ /* 0x000fea0003800000 */
[----:B-12---:R-:W-:Y:S05]  /*9190*/  BPT.TRAP 0x1 ;  /* 0x000000040000795c */ /* 0x006fea0000300000 */
.L_x_4144:
[----:B------:R-:W-:-:S05]  /*91a0*/  HFMA2 R3, -RZ, RZ, 0, 5.9604644775390625e-08 ;  /* 0x00000001ff037431 */ /* 0x000fca00000001ff */
[----:B------:R-:W-:-:S04]  /*91b0*/  SHF.L.U32 R3, R3, 0x1f, RZ ;  /* 0x0000001f03037819 */ /* 0x000fc800000006ff */
[----:B------:R-:W3:Y:S02]  /*91c0*/  SYNCS.PHASECHK.TRANS64.TRYWAIT P0, [R4+URZ+0x308b0], R3 ;  /* 0x0308b003040075a7 */ /* 0x000ee400080011ff */
[----:B---3--:R-:W-:Y:S05]  /*91d0*/  @!P0 BRA `(.L_x_4145) ;  /* 0x000000b800f08947 */ /* 0x008fea0003800000 */
.L_x_4330:
[----:B------:R-:W-:Y:S05]  /*91e0*/  @!P6 BRA `(.L_x_4146) ;  /* 0x000000000004e947 */ /* 0x000fea0003800000 */
[----:B-12---:R-:W-:Y:S05]  /*91f0*/  BPT.TRAP 0x1 ;  /* 0x000000040000795c */ /* 0x006fea0000300000 */
.L_x_4146:
[----:B------:R-:W-:-:S13]  /*9200*/  ELECT P0, URZ, PT ;  /* 0x0000000000ff782f */ /* 0x000fda0003800000 */
[----:B------:R-:W-:-:S05]  /*9210*/  @P0 VIADD R0, R4, 0x308a0 ;  /* 0x000308a004000836 */ /* 0x000fca0000000000 */
[----:B-12---:R-:W-:-:S13]  /*9220*/  @P0 R2UR UR4, R0 ;  /* 0x00000000000402ca */ /* 0x006fda00000e0000 */
[----:B------:R1:W-:Y:S01]  /*9230*/  UTCBAR [UR4], URZ ;  /* 0x000000ff040073e9 */ /* 0x0003e200080000ff */
[----:B------:R-:W-:Y:S05]  /*9240*/  @!P6 BRA `(.L_x_4147) ;  /* 0x000000000004e947 */ /* 0x000fea0003800000 */
[----:B-1----:R-:W-:Y:S05]  /*9250*/  BPT.TRAP 0x1 ;  /* 0x000000040000795c */ /* 0x002fea0000300000 */
.L_x_4147:
[----:B------:R-:W2:Y:S02]  /*9260*/  SYNCS.PHASECHK.TRANS64.TRYWAIT P0, [R4+URZ+0x308b8], R3 ;  /* 0x0308b803040075a7 */ /* 0x000ea400080011ff */
[----:B--2---:R-:W-:Y:S05]  /*9270*/  @!P0 BRA `(.L_x_4148) ;  /* 0x000000b800dc8947 */ /* 0x004fea0003800000 */
.L_x_4331:
[----:B------:R-:W-:Y:S05]  /*9280*/  @!P6 BRA `(.L_x_4149) ;  /* 0x000000000004e947 */ /* 0x000fea0003800000 */
[----:B-1----:R-:W-:Y:S05]  /*9290*/  BPT.TRAP 0x1 ;  /* 0x000000040000795c */ /* 0x002fea0000300000 */
.L_x_4149:
[----:B------:R-:W-:Y:S01]  /*92a0*/  SHF.L.U32 R13, R13, 0x1f, RZ ;  /* 0x0000001f0d0d7819 */ /* 0x000fe200000006ff */
[----:B------:R-:W-:-:S03]  /*92b0*/  IMAD R2, R7, 0x600, R2 ;  /* 0x0000060007027824 */ /* 0x000fc600078e0202 */
[----:B------:R-:W4:Y:S02]  /*92c0*/  SYNCS.PHASECHK.TRANS64.TRYWAIT P0, [R4+URZ+0x30890], R13 ;  /* 0x0308900d040075a7 */ /* 0x000f2400080011ff */
[----:B----4-:R-:W-:Y:S05]  /*92d0*/  @!P0 BRA `(.L_x_4150) ;  /* 0x000000b800d88947 */ /* 0x010fea0003800000 */
.L_x_4332:
        /* <DEDUP_REMOVED lines=70> */
.L_x_4151:
        /* <DEDUP_REMOVED lines=136> */
.L_x_4152:
        /* <DEDUP_REMOVED lines=9> */
.L_x_4154:
[----:B-1----:R-:W-:Y:S05]  /*a050*/  BSYNC.RECONVERGENT B0 ;  /* 0x0000000000007941 */ /* 0x002fea0003800200 */
.L_x_4153:
[----:B------:R-:W-:-:S13]  /*a060*/  ELECT P0, URZ, PT ;  /* 0x0000000000ff782f */ /* 0x000fda0003800000 */
[----:B------:R-:W-:-:S04]  /*a070*/  @P0 IMAD R0, R7, 0x8, R4 ;  /* 0x0000000807000824 */ /* 0x000fc800078e0204 */
[----:B------:R-:W-:-:S05]  /*a080*/  @P0 VIADD R0, R0, 0x30810 ;  /* 0x0003081000000836 */ /* 0x000fca0000000000 */
[----:B------:R-:W-:-:S13]  /*a090*/  @P0 R2UR UR4, R0 ;  /* 0x00000000000402ca */ /* 0x000fda00000e0000 */
[----:B------:R1:W-:Y:S01]  /*a0a0*/  UTCBAR [UR4], URZ ;  /* 0x000000ff040073e9 */ /* 0x0003e200080000ff */
[----:B------:R-:W-:Y:S05]  /*a0b0*/  @!P6 BRA `(.L_x_4155) ;  /* 0x000000000004e947 */ /* 0x000fea0003800000 */
[----:B-1----:R-:W-:Y:S05]  /*a0c0*/  BPT.TRAP 0x1 ;  /* 0x000000040000795c */ /* 0x002fea0000300000 */
.L_x_4155:
[----:B------:R-:W-:-:S13]  /*a0d0*/  ELECT P0, URZ, PT ;  /* 0x0000000000ff782f */ /* 0x000fda0003800000 */
[----:B-1----:R-:W-:Y:S05]  /*a0e0*/  @!P0 EXIT ;  /* 0x000000000000894d */ /* 0x002fea0003800000 */
[----:B------:R-:W-:-:S13]  /*a0f0*/  R2UR UR4, R4 ;  /* 0x00000000040472ca */ /* 0x000fda00000e0000 */
[----:B------:R-:W-:-:S09]  /*a100*/  UIADD3 UR4, UPT, UPT, UR4, 0x30898, URZ ;  /* 0x0003089804047890 */ /* 0x000fd2000fffe0ff */
[----:B------:R1:W-:Y:S01]  /*a110*/  UTCBAR [UR4], URZ ;  /* 0x000000ff040073e9 */ /* 0x0003e200080000ff */
[----:B------:R-:W-:Y:S01]  /*a120*/  NOP ;  /* 0x0000000000007918 */ /* 0x000fe20000000000 */
[----:B-1----:R-:W-:Y:S05]  /*a130*/  EXIT ;  /* 0x000000000000794d */ /* 0x002fea0003800000 */
.L_x_4021:
        /* <DEDUP_REMOVED lines=9> */
.L_x_7198:
[----:B------:R-:W-:Y:S05]  /*a1d0*/  BRX R4 -0xa1e0                                                                                                                                                                                                                                                                                                                                                                                                                                                           (*"BRANCH_TARGETS .L_x_4189,.L_x_4156,.L_x_7197"*) ;  /* 0xffffff5c04887949 */ /* 0x000fea000383ffff */
.L_x_4156:
[----:B------:R-:W-:-:S08]  /*a1e0*/  NOP ;  /* 0x0000000000007918 */ /* 0x000fd00000000000 */
[----:B------:R-:W1:Y:S02]  /*a1f0*/  USETMAXREG.TRY_ALLOC.CTAPOOL UP0, 0x98 ;  /* 0x00000098000079c8 */ /* 0x000e640008000600 */
[----:B-1----:R-:W-:Y:S05]  /*a200*/  BRA.U !UP0, `(.L_x_4156) ;  /* 0xfffffffd08f47547 */ /* 0x002fea000b83ffff */
[C---:B------:R-:W-:Y:S01]  /*a210*/  IMAD.SHL.U32 R23, R2.reuse, 0x10, RZ ;  /* 0x0000001002177824 */ /* 0x040fe200078e00ff */
[C---:B------:R-:W-:Y:S01]  /*a220*/  LOP3.LUT R6, R2.reuse, 0x10, RZ, 0xc0, !PT ;  /* 0x0000001002067812 */ /* 0x040fe200078ec0ff */
[----:B------:R-:W-:Y:S01]  /*a230*/  IMAD.U32 R3, R2, 0x10000, RZ ;  /* 0x0001000002037824 */ /* 0x000fe200078e00ff */
[----:B------:R-:W-:Y:S01]  /*a240*/  LOP3.LUT R104, R0, 0x3, RZ, 0xc0, !PT ;  /* 0x0000000300687812 */ /* 0x000fe200078ec0ff */
[----:B------:R-:W-:Y:S01]  /*a250*/  IMAD.SHL.U32 R4, R2, 0x20, RZ ;  /* 0x0000002002047824 */ /* 0x000fe200078e00ff */
[----:B------:R-:W-:Y:S01]  /*a260*/  LOP3.LUT R23, R6, 0x600, R23, 0xf8, !PT ;  /* 0x0000060006177812 */ /* 0x000fe200078ef817 */
[----:B------:R-:W-:Y:S01]  /*a270*/  IMAD.MOV.U32 R112, RZ, RZ, RZ ;  /* 0x000000ffff707224 */ /* 0x000fe200078e00ff */
[----:B------:R-:W-:Y:S01]  /*a280*/  LOP3.LUT R0, R3, 0x600000, RZ, 0xc0, !PT ;  /* 0x0060000003007812 */ /* 0x000fe200078ec0ff */
[----:B------:R-:W1:Y:S01]  /*a290*/  LDCU.64 UR48, c[0x0][0x348] ;  /* 0x00006900ff3077ac */ /* 0x000e620008000a00 */
[----:B------:R-:W-:Y:S02]  /*a2a0*/  LOP3.LUT R110, R2, 0x7f, RZ, 0xc0, !PT ;  /* 0x0000007f026e7812 */ /* 0x000fe400078ec0ff */
[----:B------:R-:W-:Y:S01]  /*a2b0*/  LOP3.LUT R23, R23, 0x1e0, R4, 0xf8, !PT ;  /* 0x000001e017177812 */ /* 0x000fe200078ef804 */
[----:B------:R-:W-:Y:S01]  /*a2c0*/  USHF.L.U32 UR42, UR6, 0x7, URZ ;  /* 0x00000007062a7899 */ /* 0x000fe200080006ff */
[----:B------:R-:W-:Y:S01]  /*a2d0*/  LOP3.LUT R111, R0, 0x140, RZ, 0xfc, !PT ;  /* 0x00000140006f7812 */ /* 0x000fe200078efcff */
[----:B------:R-:W-:Y:S01]  /*a2e0*/  UMOV UR39, URZ ;  /* 0x000000ff00277c82 */ /* 0x000fe20008000000 */
[----:B------:R-:W-:-:S02]  /*a2f0*/  SHF.R.U32.HI R109, RZ, 0x15, R0 ;  /* 0x00000015ff6d7819 */ /* 0x000fc40000011600 */
[C---:B------:R-:W-:Y:S02]  /*a300*/  LOP3.LUT R108, R0.reuse, 0x160, RZ, 0xfc, !PT ;  /* 0x00000160006c7812 */ /* 0x040fe400078efcff */
[C---:B------:R-:W-:Y:S02]  /*a310*/  LOP3.LUT R107, R0.reuse, 0x180, RZ, 0xfc, !PT ;  /* 0x00000180006b7812 */ /* 0x040fe400078efcff */
[C---:B------:R-:W-:Y:S02]  /*a320*/  LOP3.LUT R106, R0.reuse, 0x1a0, RZ, 0xfc, !PT ;  /* 0x000001a0006a7812 */ /* 0x040fe400078efcff */
[C---:B------:R-:W-:Y:S02]  /*a330*/  LOP3.LUT R105, R0.reuse, 0x1c0, RZ, 0xfc, !PT ;  /* 0x000001c000697812 */ /* 0x040fe400078efcff */
[----:B------:R-:W-:-:S07]  /*a340*/  LOP3.LUT R2, R0, 0x1e0, RZ, 0xfc, !PT ;  /* 0x000001e000027812 */ /* 0x000fce00078efcff */
.L_x_4188:
[----:B--2---:R-:W2:Y:S02]  /*a350*/  LDL R0, [R1] ;  /* 0x0000000001007983 */ /* 0x004ea40000100800 */
[----:B--2---:R-:W-:-:S13]  /*a360*/  ISETP.NE.AND P0, PT, R0, 0x4, PT ;  /* 0x000000040000780c */ /* 0x004fda0003f05270 */
[----:B-1-34-:R-:W-:Y:S05]  /*a370*/  @!P0 BRA `(.L_x_4157) ;  /* 0x0000000000048947 */ /* 0x01afea0003800000 */
[----:B-1----:R-:W-:Y:S05]  /*a380*/  BPT.TRAP 0x1 ;  /* 0x000000040000795c */ /* 0x002fea0000300000 */
.L_x_4157:
[----:B------:R-:W2:Y:S01]  /*a390*/  S2UR UR40, SR_CgaCtaId ;  /* 0x00000000002879c3 */ /* 0x000ea20000008800 */
[----:B------:R-:W-:Y:S01]  /*a3a0*/  UMOV UR38, 0x400 ;  /* 0x0000040000267882 */ /* 0x000fe20000000000 */
[----:B------:R-:W-:Y:S02]  /*a3b0*/  SHF.L.U32 R3, R112, 0x1f, RZ ;  /* 0x0000001f70037819 */ /* 0x000fe400000006ff */
[----:B------:R-:W-:Y:S01]  /*a3c0*/  ISETP.NE.AND P0, PT, R104, R109, PT ;  /* 0x0000006d6800720c */ /* 0x000fe20003f05270 */
[----:B--2---:R-:W-:-:S09]  /*a3d0*/  ULEA UR38, UR40, UR38, 0x18 ;  /* 0x0000002628267291 */ /* 0x004fd2000f8ec0ff */
[----:B------:R-:W2:Y:S02]  /*a3e0*/  SYNCS.PHASECHK.TRANS64.TRYWAIT P1, [UR38+0x30870], R3 ;  /* 0x03087003ff0075a7 */ /* 0x000ea40008021126 */
[----:B--2---:R-:W-:Y:S05]  /*a3f0*/  @!P1 BRA `(.L_x_4158) ;  /* 0x000000a800a49947 */ /* 0x004fea0003800000 */
.L_x_4334:
        /* <DEDUP_REMOVED lines=17> */
.L_x_4159:
        /* <DEDUP_REMOVED lines=22> */
.L_x_4160:
        /* <DEDUP_REMOVED lines=22> */
.L_x_4161:
        /* <DEDUP_REMOVED lines=22> */
.L_x_4162:
        /* <DEDUP_REMOVED lines=22> */
.L_x_4163:
        /* <DEDUP_REMOVED lines=22> */
.L_x_4164:
        /* <DEDUP_REMOVED lines=10> */
.L_x_4165:
        /* <DEDUP_REMOVED lines=8> */
.L_x_4167:
[----:B------:R-:W-:Y:S05]  /*ad10*/  BSYNC.RECONVERGENT B0 ;  /* 0x0000000000007941 */ /* 0x000fea0003800200 */
.L_x_4166:
        /* <DEDUP_REMOVED lines=42> */
.L_x_4170:
        /* <DEDUP_REMOVED lines=8> */
.L_x_4169:
[----:B------:R-:W-:Y:S05]  /*b040*/  BSYNC.RECONVERGENT B0 ;  /* 0x0000000000007941 */ /* 0x000fea0003800200 */
.L_x_4168:
        /* <DEDUP_REMOVED lines=19> */
.L_x_4172:
[----:B------:R-:W-:Y:S05]  /*b180*/  BSYNC.RECONVERGENT B0 ;  /* 0x0000000000007941 */ /* 0x000fea0003800200 */
.L_x_4171:
        /* <DEDUP_REMOVED lines=19> */
.L_x_4175:
        /* <DEDUP_REMOVED lines=10> */
.L_x_4174:
[----:B------:R-:W-:Y:S05]  /*b360*/  BSYNC.RECONVERGENT B0 ;  /* 0x0000000000007941 */ /* 0x000fea0003800200 */
.L_x_4173:
        /* <DEDUP_REMOVED lines=19> */
.L_x_4178:
        /* <DEDUP_REMOVED lines=10> */
.L_x_4177:
[----:B------:R-:W-:Y:S05]  /*b540*/  BSYNC.RECONVERGENT B0 ;  /* 0x0000000000007941 */ /* 0x000fea0003800200 */
.L_x_4176:
        /* <DEDUP_REMOVED lines=19> */
.L_x_4181:
        /* <DEDUP_REMOVED lines=10> */
.L_x_4180:
[----:B------:R-:W-:Y:S05]  /*b720*/  BSYNC.RECONVERGENT B0 ;  /* 0x0000000000007941 */ /* 0x000fea0003800200 */
.L_x_4179:
        /* <DEDUP_REMOVED lines=19> */
.L_x_4184:
        /* <DEDUP_REMOVED lines=10> */
.L_x_4183:
[----:B------:R-:W-:Y:S05]  /*b900*/  BSYNC.RECONVERGENT B0 ;  /* 0x0000000000007941 */ /* 0x000fea0003800200 */
.L_x_4182:
        /* <DEDUP_REMOVED lines=19> */
.L_x_4187:
        /* <DEDUP_REMOVED lines=9> */
.L_x_4186:
[----:B------:R-:W-:Y:S05]  /*bad0*/  BSYNC.RECONVERGENT B0 ;  /* 0x0000000000007941 */ /* 0x000fea0003800200 */
.L_x_4185:
[C---:B------:R-:W-:Y:S01]  /*bae0*/  ISETP.GT.U32.AND P0, PT, R22.reuse, 0x1, PT ;  /* 0x000000011600780c */ /* 0x040fe20003f04070 */
[----:B------:R-:W-:Y:S01]  /*baf0*/  UIADD3 UR39, UPT, UPT, UR39, 0x6, URZ ;  /* 0x0000000627277890 */ /* 0x000fe2000fffe0ff */
[----:B------:R-:W-:Y:S01]  /*bb00*/  VIADD R22, R22, 0xffffffff ;  /* 0xffffffff16167836 */ /* 0x000fe20000000000 */
[----:B------:R-:W-:Y:S01]  /*bb10*/  UIADD3 UR42, UPT, UPT, UR42, 0x40, URZ ;  /* 0x000000402a2a7890 */ /* 0x000fe2000fffe0ff */
[----:B------:R-:W-:-:S09]  /*bb20*/  LOP3.LUT R112, R112, 0x1, RZ, 0x3c, !PT ;  /* 0x0000000170707812 */ /* 0x000fd200078e3cff */
[----:B------:R-:W-:Y:S05]  /*bb30*/  @P0 BRA `(.L_x_4188) ;  /* 0xffffffe800040947 */ /* 0x000fea000383ffff */
[----:B------:R-:W-:-:S04]  /*bb40*/  DEPBAR.LE SB0, 0x0 ;  /* 0x000080000000791a */ /* 0x000fc80000000000 */
[----:B------:R-:W-:Y:S05]  /*bb50*/  EXIT ;  /* 0x000000000000794d */ /* 0x000fea0003800000 */
.L_x_7197:
[----:B------:R-:W-:-:S08]  /*bb60*/  NOP ;  /* 0x0000000000007918 */ /* 0x000fd00000000000 */
[----:B------:R-:W-:-:S00]  /*bb70*/  USETMAXREG.DEALLOC.CTAPOOL 0x60 ;  /* 0x00000060000079c8 */ /* 0x000fc000080e0500 */
[----:B------:R-:W-:Y:S05]  /*bb80*/  EXIT ;  /* 0x000000000000794d */ /* 0x000fea0003800000 */
.L_x_4189:
[----:B------:R-:W-:-:S08]  /*bb90*/  NOP ;  /* 0x0000000000007918 */ /* 0x000fd00000000000 */
[----:B------:R-:W1:Y:S02]  /*bba0*/  USETMAXREG.TRY_ALLOC.CTAPOOL UP0, 0x80 ;  /* 0x00000080000079c8 */ /* 0x000e640008000600 */
[----:B-1----:R-:W-:Y:S05]  /*bbb0*/  BRA.U !UP0, `(.L_x_4189) ;  /* 0xfffffffd08f47547 */ /* 0x002fea000b83ffff */
[----:B------:R-:W1:Y:S01]  /*bbc0*/  S2UR UR5, SR_CgaCtaId ;  /* 0x00000000000579c3 */ /* 0x000e620000008800 */
[--C-:B------:R-:W-:Y:S01]  /*bbd0*/  SHF.R.U32.HI R4, RZ, 0x1, R2.reuse ;  /* 0x00000001ff047819 */ /* 0x100fe20000011602 */
[C---:B------:R-:W-:Y:S01]  /*bbe0*/  IMAD.SHL.U32 R3, R2.reuse, 0x80, RZ ;  /* 0x0000008002037824 */ /* 0x040fe200078e00ff */
[----:B------:R-:W2:Y:S01]  /*bbf0*/  S2R R0, SR_CTAID.X ;  /* 0x0000000000007919 */ /* 0x000ea20000002500 */
[----:B------:R-:W-:Y:S01]  /*bc00*/  IMAD.SHL.U32 R74, R2, 0x20, RZ ;  /* 0x00000020024a7824 */ /* 0x000fe200078e00ff */
[----:B------:R-:W-:Y:S01]  /*bc10*/  LOP3.LUT R75, R4, 0x30, RZ, 0xc0, !PT ;  /* 0x00000030044b7812 */ /* 0x000fe200078ec0ff */
[----:B------:R-:W-:Y:S01]  /*bc20*/  UMOV UR4, 0x400 ;  /* 0x0000040000047882 */ /* 0x000fe20000000000 */
[--C-:B------:R-:W-:Y:S01]  /*bc30*/  LOP3.LUT R3, R3, 0x807, R2.reuse, 0xc8, !PT ;  /* 0x0000080703037812 */ /* 0x100fe200078ec802 */
[----:B------:R-:W-:Y:S01]  /*bc40*/  IMAD.MOV.U32 R69, RZ, RZ, 0x120 ;  /* 0x00000120ff457424 */ /* 0x000fe200078e00ff */
[C---:B------:R-:W-:Y:S01]  /*bc50*/  LOP3.LUT P0, RZ, R2.reuse, 0x8, RZ, 0xc0, !PT ;  /* 0x0000000802ff7812 */ /* 0x040fe2000780c0ff */
[----:B------:R-:W-:Y:S01]  /*bc60*/  ULOP3.LUT UR7, URZ, UR22, URZ, 0x33, !UPT ;  /* 0x00000016ff077292 */ /* 0x000fe2000f8e33ff */
[----:B------:R-:W-:Y:S01]  /*bc70*/  LOP3.LUT R75, R75, 0xf, R2, 0xf8, !PT ;  /* 0x0000000f4b4b7812 */ /* 0x000fe200078ef802 */
[C---:B------:R-:W-:Y:S01]  /*bc80*/  IMAD.SHL.U32 R5, R2.reuse, 0x2, RZ ;  /* 0x0000000202057824 */ /* 0x040fe200078e00ff */
[----:B------:R-:W-:Y:S01]  /*bc90*/  LOP3.LUT R74, R3, 0x1000, R74, 0xf8, !PT ;  /* 0x00001000034a7812 */ /* 0x000fe200078ef84a */
[----:B------:R-:W-:Y:S01]  /*bca0*/  IMAD.MOV.U32 R3, RZ, RZ, 0x90 ;  /* 0x00000090ff037424 */ /* 0x000fe200078e00ff */
[----:B------:R-:W-:Y:S01]  /*bcb0*/  R2P PR, R75, 0x30 ;  /* 0x000000304b007804 */ /* 0x000fe20000000000 */
[----:B------:R-:W-:Y:S01]  /*bcc0*/  IMAD.U32 R105, R2, 0x10000, RZ ;  /* 0x0001000002697824 */ /* 0x000fe200078e00ff */
[----:B------:R-:W-:Y:S01]  /*bcd0*/  LOP3.LUT R74, R74, 0x38, R75, 0xf8, !PT ;  /* 0x000000384a4a7812 */ /* 0x000fe200078ef84b */
[----:B------:R-:W-:Y:S01]  /*bce0*/  UIADD3 UR6, UPT, UPT, UR22, -UR6, URZ ;  /* 0x8000000616067290 */ /* 0x000fe2000fffe0ff */
[----:B------:R-:W-:Y:S01]  /*bcf0*/  SEL R3, R3, 0x70, !P0 ;  /* 0x0000007003037807 */ /* 0x000fe20004000000 */
[----:B------:R-:W-:Y:S01]  /*bd00*/  UIADD3 UR7, UPT, UPT, UR38, UR7, URZ ;  /* 0x0000000726077290 */ /* 0x000fe2000fffe0ff */
[----:B------:R-:W-:Y:S01]  /*bd10*/  SEL R69, R69, 0xe0, !P4 ;  /* 0x000000e045457807 */ /* 0x000fe20006000000 */
[----:B------:R-:W-:Y:S01]  /*bd20*/  IMAD.MOV.U32 R84, RZ, RZ, RZ ;  /* 0x000000ffff547224 */ /* 0x000fe200078e00ff */
[----:B------:R-:W-:Y:S01]  /*bd30*/  LOP3.LUT R5, R5, 0x20, RZ, 0xc0, !PT ;  /* 0x0000002005057812 */ /* 0x000fe200078ec0ff */
[----:B-1----:R-:W-:Y:S01]  /*bd40*/  ULEA UR5, UR5, UR4, 0x18 ;  /* 0x0000000405057291 */ /* 0x002fe2000f8ec0ff */
[----:B------:R-:W-:Y:S01]  /*bd50*/  LOP3.LUT R76, R4, 0x40, RZ, 0xc0, !PT ;  /* 0x00000040044c7812 */ /* 0x000fe200078ec0ff */
[----:B------:R-:W-:Y:S01]  /*bd60*/  IMAD.MOV.U32 R83, RZ, RZ, 0x1 ;  /* 0x00000001ff537424 */ /* 0x000fe200078e00ff */
[----:B------:R-:W-:Y:S01]  /*bd70*/  LOP3.LUT R105, R105, 0x600000, RZ, 0xc0, !PT ;  /* 0x0060000069697812 */ /* 0x000fe200078ec0ff */
[----:B------:R-:W-:Y:S01]  /*bd80*/  UIADD3 UR4, UPT, UPT, UR5, 0x28000, URZ ;  /* 0x0002800005047890 */ /* 0x000fe2000fffe0ff */
[----:B------:R-:W-:Y:S01]  /*bd90*/  IADD3 R76, PT, PT, R5, UR43, R76 ;  /* 0x0000002b054c7c10 */ /* 0x000fe2000fffe04c */
[----:B------:R-:W-:Y:S01]  /*bda0*/  IMAD.MOV.U32 R82, RZ, RZ, RZ ;  /* 0x000000ffff527224 */ /* 0x000fe200078e00ff */
[----:B------:R-:W-:-:S02]  /*bdb0*/  SHF.R.U32.HI R78, RZ, 0x7, R2 ;  /* 0x00000007ff4e7819 */ /* 0x000fc40000011602 */
[----:B------:R-:W-:Y:S01]  /*bdc0*/  CS2R R80, SRZ ;  /* 0x0000000000507805 */ /* 0x000fe2000001ff00 */
[----:B------:R-:W-:Y:S01]  /*bdd0*/  IMAD.MOV.U32 R79, RZ, RZ, 0x1 ;  /* 0x00000001ff4f7424 */ /* 0x000fe200078e00ff */
[----:B------:R-:W-:Y:S01]  /*bde0*/  LEA R74, R74, UR4, 0x1 ;  /* 0x000000044a4a7c11 */ /* 0x000fe2000f8e08ff */
[----:B--2---:R-:W-:Y:S01]  /*bdf0*/  IMAD R85, R0, 0x80, R75 ;  /* 0x0000008000557824 */ /* 0x004fe200078e024b */
[----:B------:R-:W-:Y:S01]  /*be00*/  MOV R86, UR6 ;  /* 0x0000000600567c02 */ /* 0x000fe20008000f00 */
[----:B------:R-:W-:Y:S01]  /*be10*/  IMAD.U32 R87, RZ, RZ, UR7 ;  /* 0x00000007ff577e24 */ /* 0x000fe2000f8e00ff */
[----:B------:R-:W-:Y:S01]  /*be20*/  LOP3.LUT R77, R105, 0x40, R4, 0xf8, !PT ;  /* 0x00000040694d7812 */ /* 0x000fe200078ef804 */
[C---:B------:R-:W-:Y:S01]  /*be30*/  VIADD R88, R74.reuse, 0x240 ;  /* 0x000002404a587836 */ /* 0x040fe20000000000 */
[----:B------:R-:W-:Y:S01]  /*be40*/  LEA R75, R75, UR5, 0x2 ;  /* 0x000000054b4b7c11 */ /* 0x000fe2000f8e10ff */
[----:B------:R-:W-:Y:S01]  /*be50*/  @P5 VIADD R88, R74, 0x1c0 ;  /* 0x000001c04a585836 */ /* 0x000fe20000000000 */
[----:B------:R-:W1:Y:S01]  /*be60*/  LDCU UR39, c[0x0][0x384] ;  /* 0x00007080ff2777ac */ /* 0x000e620008000800 */
[----:B------:R-:W-:-:S02]  /*be70*/  IMAD.IADD R72, R69, 0x1, R74 ;  /* 0x0000000145487824 */ /* 0x000fc400078e024a */
[----:B------:R-:W-:Y:S01]  /*be80*/  IMAD.IADD R73, R3, 0x1, R74 ;  /* 0x0000000103497824 */ /* 0x000fe200078e024a */
[----:B------:R-:W-:Y:S01]  /*be90*/  IADD3 R69, PT, PT, R69, R88, RZ ;  /* 0x0000005845457210 */ /* 0x000fe20007ffe0ff */
[C---:B------:R-:W-:Y:S01]  /*bea0*/  IMAD.IADD R71, R3.reuse, 0x1, R72 ;  /* 0x0000000103477824 */ /* 0x040fe200078e0248 */
[----:B------:R-:W-:Y:S01]  /*beb0*/  ULOP3.LUT UR38, UR4, 0x3f0, URZ, 0xc0, !UPT ;  /* 0x000003f004267892 */ /* 0x000fe2000f8ec0ff */
[C---:B------:R-:W-:Y:S02]  /*bec0*/  IMAD.IADD R70, R3.reuse, 0x1, R88 ;  /* 0x0000000103467824 */ /* 0x040fe400078e0258 */
[----:B------:R-:W-:-:S09]  /*bed0*/  IMAD.IADD R68, R3, 0x1, R69 ;  /* 0x0000000103447824 */ /* 0x000fd200078e0245 */
.L_x_4225:
[----:B------:R-:W-:Y:S01]  /*bee0*/  IMAD.SHL.U32 R3, R104, 0x4, RZ ;  /* 0x0000000468037824 */ /* 0x000fe200078e00ff */
[----:B------:R-:W-:Y:S05]  /*bef0*/  YIELD ;  /* 0x0000000000007946 */ /* 0x000fea0003800000 */
[----:B------:R-:W-:-:S05]  /*bf00*/  IMAD.MOV.U32 R0, RZ, RZ, 0x33334444 ;  /* 0x33334444ff007424 */ /* 0x000fca00078e00ff */
[----:B------:R-:W-:-:S04]  /*bf10*/  SHF.R.U64 R0, R0, R3, 0x123333 ;  /* 0x0012333300007419 */ /* 0x000fc80000001203 */
[----:B------:R-:W-:-:S04]  /*bf20*/  LOP3.LUT R0, R0, 0x7, RZ, 0xc0, !PT ;  /* 0x0000000700007812 */ /* 0x000fc800078ec0ff */
[----:B------:R-:W-:-:S13]  /*bf30*/  ISETP.NE.AND P0, PT, R0, 0x3, PT ;  /* 0x000000030000780c */ /* 0x000fda0003f05270 */
[----:B--2---:R-:W-:Y:S05]  /*bf40*/  @!P0 BRA `(.L_x_4190) ;  /* 0x0000000000048947 */ /* 0x004fea0003800000 */
[----:B-1----:R-:W-:Y:S05]  /*bf50*/  BPT.TRAP 0x1 ;  /* 0x000000040000795c */ /* 0x002fea0000300000 */
.L_x_4190:
[----:B------:R-:W2:Y:S01]  /*bf60*/  S2R R0, SR_CgaCtaId ;  /* 0x0000000000007919 */ /* 0x000ea20000008800 */
[----:B------:R-:W-:Y:S01]  /*bf70*/  MOV R3, 0x400 ;  /* 0x0000040000037802 */ /* 0x000fe20000000f00 */
[----:B------:R-:W-:Y:S01]  /*bf80*/  BSSY B0, `(.L_x_4191) ;  /* 0x0000005000007945 */ /* 0x000fe20003800000 */
[----:B------:R-:W-:Y:S02]  /*bf90*/  SHF.L.U32 R4, R82, 0x1f, RZ ;  /* 0x0000001f52047819 */ /* 0x000fe400000006ff */
[----:B--2---:R-:W-:-:S04]  /*bfa0*/  LEA R3, R0, R3, 0x18 ;  /* 0x0000000300037211 */ /* 0x004fc800078ec0ff */
[----:B------:R-:W2:Y:S02]  /*bfb0*/  SYNCS.PHASECHK.TRANS64.TRYWAIT P1, [R3+URZ+0x30850], R4 ;  /* 0x03085004030075a7 */ /* 0x000ea400080211ff */
[----:B--2---:R-:W-:Y:S05]  /*bfc0*/  @!P1 BRA `(.L_x_4192) ;  /* 0x0000008c00c89947 */ /* 0x004fea0003800000 */
.L_x_4335:
[----:B-1----:R-:W-:Y:S05]  /*bfd0*/  BSYNC B0 ;  /* 0x0000000000007941 */ /* 0x002fea0003800000 */
.L_x_4191:
[----:B------:R-:W-:Y:S05]  /*bfe0*/  @!P0 BRA `(.L_x_4193) ;  /* 0x0000000000048947 */ /* 0x000fea0003800000 */
[----:B------:R-:W-:Y:S05]  /*bff0*/  BPT.TRAP 0x1 ;  /* 0x000000040000795c */ /* 0x000fea0000300000 */
.L_x_4193:
[----:B------:R-:W-:Y:S01]  /*c000*/  SHF.L.U32 R0, R79, 0x1f, RZ ;  /* 0x0000001f4f007819 */ /* 0x000fe200000006ff */
[----:B------:R-:W-:Y:S03]  /*c010*/  BSSY B0, `(.L_x_4194) ;  /* 0x0000003000007945 */ /* 0x000fe60003800000 */
[----:B------:R-:W1:Y:S02]  /*c020*/  SYNCS.PHASECHK.TRANS64.TRYWAIT P1, [R3+URZ+0x30888], R0 ;  /* 0x03088800030075a7 */ /* 0x000e6400080211ff */
[----:B-1----:R-:W-:Y:S05]  /*c030*/  @!P1 BRA `(.L_x_4195) ;  /* 0x0000008c00c09947 */ /* 0x002fea0003800000 */
.L_x_4336:
[----:B------:R-:W-:Y:S05]  /*c040*/  BSYNC B0 ;  /* 0x0000000000007941 */ /* 0x000fea0003800000 */
.L_x_4194:
[----:B------:R-:W-:Y:S05]  /*c050*/  @!P0 BRA `(.L_x_4196) ;  /* 0x0000000000048947 */ /* 0x000fea0003800000 */
[----:B------:R-:W-:Y:S05]  /*c060*/  BPT.TRAP 0x1 ;  /* 0x000000040000795c */ /* 0x000fea0000300000 */
.L_x_4196:
[----:B--2---:R-:W-:Y:S01]  /*c070*/  SHF.L.U32 R4, R80, 0x1f, RZ ;  /* 0x0000001f50047819 */ /* 0x004fe200000006ff */
[----:B------:R-:W-:Y:S01]  /*c080*/  BSSY B0, `(.L_x_4197) ;  /* 0x0000005000007945 */ /* 0x000fe20003800000 */
[----:B------:R-:W-:Y:S01]  /*c090*/  ISETP.NE.AND P0, PT, R86, RZ, PT ;  /* 0x000000ff5600720c */ /* 0x000fe20003f05270 */
[----:B-1----:R-:W-:Y:S01]  /*c0a0*/  IMAD.U32 R0, RZ, RZ, UR43 ;  /* 0x0000002bff007e24 */ /* 0x002fe2000f8e00ff */
[----:B------:R-:W1:Y:S02]  /*c0b0*/  SYNCS.PHASECHK.TRANS64.TRYWAIT P1, [R3+URZ+0x30830], R4 ;  /* 0x03083004030075a7 */ /* 0x000e6400080211ff */
[----:B-1----:R-:W-:Y:S09]  /*c0c0*/  @!P1 BRA `(.L_x_4198) ;  /* 0x0000008c00b09947 */ /* 0x002ff20003800000 */
.L_x_4337:
[----:B------:R-:W-:Y:S05]  /*c0d0*/  BSYNC B0 ;  /* 0x0000000000007941 */ /* 0x000fea0003800000 */
.L_x_4197:
[----:B------:R-:W-:Y:S01]  /*c0e0*/  UMOV UR4, 0xffffffff ;  /* 0xffffffff00047882 */ /* 0x000fe20000000000 */
[----:B------:R-:W-:Y:S02]  /*c0f0*/  IADD3 R0, PT, PT, R0, 0x80, RZ ;  /* 0x0000008000007810 */ /* 0x000fe40007ffe0ff */
[----:B------:R-:W-:Y:S01]  /*c100*/  SEL R13, RZ, 0x1, P0 ;  /* 0x00000001ff0d7807 */ /* 0x000fe20000000000 */
[----:B------:R-:W-:Y:S06]  /*c110*/  BRA.DIV UR4, `(.L_x_4199) ;  /* 0x0000008e04b07947 */ /* 0x000fec000b800000 */
[----:B------:R-:W-:Y:S01]  /*c120*/  ISETP.NE.AND P0, PT, R87, RZ, PT ;  /* 0x000000ff5700720c */ /* 0x000fe20003f05270 */
[----:B-1----:R1:W2:Y:S03]  /*c130*/  SHFL.IDX PT, R3, R13, RZ, 0x1f ;  /* 0x00001fff0d037589 */ /* 0x0022a600000e0000 */
[----:B------:R-:W-:-:S04]  /*c140*/  ISETP.GE.U32.OR P0, PT, R0, UR39, !P0 ;  /* 0x0000002700007c0c */ /* 0x000fc8000c706470 */
[----:B------:R-:W-:-:S05]  /*c150*/  SEL R0, RZ, 0x1, !P0 ;  /* 0x00000001ff007807 */ /* 0x000fca0004000000 */
[----:B------:R1:W3:Y:S04]  /*c160*/  SHFL.IDX PT, R14, R0, RZ, 0x1f ;  /* 0x00001fff000e7589 */ /* 0x0002e800000e0000 */
.L_x_4341:
[----:B--23--:R-:W-:-:S13]  /*c170*/  LOP3.LUT P0, RZ, R3, R14, RZ, 0xfc, !PT ;  /* 0x0000000e03ff7212 */ /* 0x00cfda000780fcff */
        /* <DEDUP_REMOVED lines=23> */
.L_x_4201:
[----:B------:R-:W2:Y:S01]  /*c2f0*/  LDL.LU R89, [R1+0x4] ;  /* 0x0000040001597983 */ /* 0x000ea20000300800 */
[----:B------:R-:W-:Y:S05]  /*c300*/  WARPSYNC.ALL ;  /* 0x0000000000007948 */ /* 0x000fea0003800000 */
[----:B------:R-:W-:Y:S01]  /*c310*/  R2UR UR4, R77 ;  /* 0x000000004d0472ca */ /* 0x000fe200000e0000 */
[----:B------:R-:W1:Y:S01]  /*c320*/  LDC.64 R36, c[0x0][0x380] ;  /* 0x0000e000ff247b82 */ /* 0x000e620000000a00 */
[C---:B------:R-:W-:Y:S02]  /*c330*/  VIADD R38, R76.reuse, 0x4 ;  /* 0x000000044c267836 */ /* 0x040fe40000000000 */
[----:B------:R-:W-:-:S03]  /*c340*/  VIADD R0, R76, 0x2 ;  /* 0x000000024c007836 */ /* 0x000fc60000000000 */
[C---:B------:R-:W-:Y:S02]  /*c350*/  ISETP.GE.U32.AND P1, PT, R85.reuse, R38, PT ;  /* 0x000000265500720c */ /* 0x040fe40003f26070 */
[----:B------:R-:W-:-:S04]  /*c360*/  ISETP.GE.U32.AND P3, PT, R85, R0, PT ;  /* 0x000000005500720c */ /* 0x000fc80003f66070 */
[----:B------:R-:W-:Y:S01]  /*c370*/  LDTM.16dp32bit_t0_t15.x32 R4, tmem[UR4+0x100140] ;  /* 0x10014004000479ee */ /* 0x000fe20008a80000 */
[----:B------:R-:W3:Y:S01]  /*c380*/  LDTM.16dp32bit_t16_t31.x32 R4, tmem[UR4+0x100160] ;  /* 0x10016004000479ee */ /* 0x000ee20008aa0000 */
[-C--:B-1----:R-:W-:Y:S01]  /*c390*/  ISETP.GE.U32.AND P2, PT, R0, R37.reuse, PT ;  /* 0x000000250000720c */ /* 0x082fe20003f46070 */
[----:B------:R-:W-:Y:S01]  /*c3a0*/  VIADD R0, R76, 0x1 ;  /* 0x000000014c007836 */ /* 0x000fe20000000000 */
[----:B------:R-:W-:Y:S02]  /*c3b0*/  ISETP.GE.U32.AND P4, PT, R38, R37, PT ;  /* 0x000000252600720c */ /* 0x000fe40003f86070 */
[----:B------:R-:W-:Y:S01]  /*c3c0*/  ISETP.GE.AND P0, PT, R85, R36, PT ;  /* 0x000000245500720c */ /* 0x000fe20003f06270 */
[----:B------:R-:W-:-:S05]  /*c3d0*/  VIADD R36, R76, 0x3 ;  /* 0x000000034c247836 */ /* 0x000fca0000000000 */
[----:B------:R-:W-:Y:S02]  /*c3e0*/  ISETP.GE.U32.AND P5, PT, R85, R36, PT ;  /* 0x000000245500720c */ /* 0x000fe40003fa6070 */
[----:B--2---:R-:W-:-:S04]  /*c3f0*/  LOP3.LUT R89, R89, 0xfffffffe, RZ, 0xc0, !PT ;  /* 0xfffffffe59597812 */ /* 0x004fc800078ec0ff */
[----:B------:R-:W-:Y:S02]  /*c400*/  @P1 LOP3.LUT R89, R89, 0x1, RZ, 0xfc, !PT ;  /* 0x0000000159591812 */ /* 0x000fe400078efcff */
[-C--:B------:R-:W-:Y:S02]  /*c410*/  ISETP.GE.U32.AND P1, PT, R76, R37.reuse, PT ;  /* 0x000000254c00720c */ /* 0x080fe40003f26070 */
[----:B------:R-:W-:Y:S02]  /*c420*/  LOP3.LUT R89, R89, 0xfffffffd, RZ, 0xc0, !PT ;  /* 0xfffffffd59597812 */ /* 0x000fe400078ec0ff */
[----:B---3--:R-:W-:Y:S02]  /*c430*/  SEL R3, R4, 0xff800000, !P1 ;  /* 0xff80000004037807 */ /* 0x008fe40004800000 */
[----:B------:R-:W-:Y:S01]  /*c440*/  SEL R4, R6, 0xff800000, !P2 ;  /* 0xff80000006047807 */ /* 0x000fe20005000000 */
[----:B------:R-:W-:Y:S01]  /*c450*/  VIADD R6, R76, 0x6 ;  /* 0x000000064c067836 */ /* 0x000fe20000000000 */
[-C--:B------:R-:W-:Y:S01]  /*c460*/  ISETP.GE.U32.AND P1, PT, R0, R37.reuse, PT ;  /* 0x000000250000720c */ /* 0x080fe20003f26070 */
[----:B------:R-:W-:Y:S01]  /*c470*/  VIADD R0, R76, 0x5 ;  /* 0x000000054c007836 */ /* 0x000fe20000000000 */
[----:B------:R-:W-:-:S02]  /*c480*/  ISETP.GE.U32.AND P2, PT, R36, R37, PT ;  /* 0x000000252400720c */ /* 0x000fc40003f46070 */
[----:B------:R-:W-:Y:S02]  /*c490*/  SEL R38, R5, 0xff800000, !P1 ;  /* 0xff80000005267807 */ /* 0x000fe40004800000 */
[----:B------:R-:W-:Y:S02]  /*c4a0*/  ISETP.GE.U32.AND P1, PT, R85, R6, PT ;  /* 0x000000065500720c */ /* 0x000fe40003f26070 */
[----:B------:R-:W-:Y:S02]  /*c4b0*/  SEL R4, R4, 0xff800000, !P0 ;  /* 0xff80000004047807 */ /* 0x000fe40004000000 */
[----:B------:R-:W-:Y:S02]  /*c4c0*/  SEL R5, R7, 0xff800000, !P2 ;  /* 0xff80000007057807 */ /* 0x000fe40005000000 */
[----:B------:R-:W-:Y:S02]  /*c4d0*/  SEL R4, R4, 0xff800000, P3 ;  /* 0xff80000004047807 */ /* 0x000fe40001800000 */
[----:B------:R-:W-:-:S02]  /*c4e0*/  ISETP.GE.U32.AND P3, PT, R6, R37, PT ;  /* 0x000000250600720c */ /* 0x000fc40003f66070 */
[----:B------:R-:W-:Y:S01]  /*c4f0*/  SEL R6, R8, 0xff800000, !P4 ;  /* 0xff80000008067807 */ /* 0x000fe20006000000 */
[----:B------:R-:W-:Y:S01]  /*c500*/  VIADD R8, R76, 0x8 ;  /* 0x000000084c087836 */ /* 0x000fe20000000000 */
[----:B------:R-:W-:Y:S02]  /*c510*/  SEL R5, R5, 0xff800000, !P0 ;  /* 0xff80000005057807 */ /* 0x000fe40004000000 */
[----:B------:R-:W-:Y:S02]  /*c520*/  @P1 LOP3.LUT R89, R89, 0x2, RZ, 0xfc, !PT ;  /* 0x0000000259591812 */ /* 0x000fe400078efcff */
[----:B------:R-:W-:Y:S02]  /*c530*/  ISETP.GE.U32.AND P1, PT, R0, R37, PT ;  /* 0x000000250000720c */ /* 0x000fe40003f26070 */
[----:B------:R-:W-:Y:S02]  /*c540*/  SEL R5, R5, 0xff800000, P5 ;  /* 0xff80000005057807 */ /* 0x000fe40002800000 */
[----:B------:R-:W-:-:S02]  /*c550*/  SEL R7, R9, 0xff800000, !P1 ;  /* 0xff80000009077807 */ /* 0x000fc40004800000 */
[C---:B------:R-:W-:Y:S02]  /*c560*/  ISETP.GE.U32.AND P6, PT, R85.reuse, R8, PT ;  /* 0x000000085500720c */ /* 0x040fe40003fc6070 */
[----:B------:R-:W-:Y:S02]  /*c570*/  ISETP.GE.U32.AND P5, PT, R8, R37, PT ;  /* 0x000000250800720c */ /* 0x000fe40003fa6070 */
[----:B------:R-:W-:Y:S01]  /*c580*/  SEL R8, R10, 0xff800000, !P3 ;  /* 0xff8000000a087807 */ /* 0x000fe20005800000 */
[C---:B------:R-:W-:Y:S01]  /*c590*/  VIADD R10, R76.reuse, 0xa ;  /* 0x0000000a4c0a7836 */ /* 0x040fe20000000000 */
[----:B------:R-:W-:Y:S01]  /*c5a0*/  ISETP.GE.U32.AND P2, PT, R85, R0, PT ;  /* 0x000000005500720c */ /* 0x000fe20003f46070 */
[----:B------:R-:W-:Y:S01]  /*c5b0*/  VIADD R0, R76, 0x7 ;  /* 0x000000074c007836 */ /* 0x000fe20000000000 */
[----:B------:R-:W-:Y:S02]  /*c5c0*/  SEL R7, R7, 0xff800000, !P0 ;  /* 0xff80000007077807 */ /* 0x000fe40004000000 */
[----:B------:R-:W-:-:S02]  /*c5d0*/  LOP3.LUT P4, RZ, R89, 0x1, RZ, 0xc0, !PT ;  /* 0x0000000159ff7812 */ /* 0x000fc4000788c0ff */
[----:B------:R-:W-:Y:S02]  /*c5e0*/  SEL R7, R7, 0xff800000, P2 ;  /* 0xff80000007077807 */ /* 0x000fe40001000000 */
[----:B------:R-:W-:Y:S02]  /*c5f0*/  ISETP.GE.U32.AND P2, PT, R85, R10, PT ;  /* 0x0000000a5500720c */ /* 0x000fe40003f46070 */
[C---:B------:R-:W-:Y:S02]  /*c600*/  LOP3.LUT P3, RZ, R89.reuse, 0x2, RZ, 0xc0, !PT ;  /* 0x0000000259ff7812 */ /* 0x040fe4000786c0ff */
[----:B------:R-:W-:Y:S02]  /*c610*/  ISETP.GE.U32.AND P1, PT, R0, R37, PT ;  /* 0x000000250000720c */ /* 0x000fe40003f26070 */
[----:B------:R-:W-:Y:S02]  /*c620*/  LOP3.LUT R89, R89, 0xfffffffe, RZ, 0xc0, !PT ;  /* 0xfffffffe59597812 */ /* 0x000fe400078ec0ff */
[----:B------:R-:W-:-:S02]  /*c630*/  SEL R6, R6, 0xff800000, !P0 ;  /* 0xff80000006067807 */ /* 0x000fc40004000000 */
[----:B------:R-:W-:Y:S02]  /*c640*/  SEL R9, R11, 0xff800000, !P1 ;  /* 0xff8000000b097807 */ /* 0x000fe40004800000 */
[----:B------:R-:W-:Y:S02]  /*c650*/  SEL R6, R6, 0xff800000, P4 ;  /* 0xff80000006067807 */ /* 0x000fe40002000000 */
[----:B------:R-:W-:Y:S02]  /*c660*/  @P2 LOP3.LUT R89, R89, 0x1, RZ, 0xfc, !PT ;  /* 0x0000000159592812 */ /* 0x000fe400078efcff */
[----:B------:R-:W-:Y:S02]  /*c670*/  ISETP.GE.U32.AND P2, PT, R10, R37, PT ;  /* 0x000000250a00720c */ /* 0x000fe40003f46070 */
[----:B------:R-:W-:Y:S01]  /*c680*/  SEL R10, R12, 0xff800000, !P5 ;  /* 0xff8000000c0a7807 */ /* 0x000fe20006800000 */
[C---:B------:R-:W-:Y:S01]  /*c690*/  VIADD R12, R76.reuse, 0xc ;  /* 0x0000000c4c0c7836 */ /* 0x040fe20000000000 */
[----:B------:R-:W-:Y:S01]  /*c6a0*/  ISETP.GE.U32.AND P4, PT, R85, R0, PT ;  /* 0x000000005500720c */ /* 0x000fe20003f86070 */
[----:B------:R-:W-:Y:S01]  /*c6b0*/  VIADD R0, R76, 0x9 ;  /* 0x000000094c007836 */ /* 0x000fe20000000000 */
[----:B------:R-:W-:-:S02]  /*c6c0*/  SEL R9, R9, 0xff800000, !P0 ;  /* 0xff80000009097807 */ /* 0x000fc40004000000 */
[----:B------:R-:W-:Y:S02]  /*c6d0*/  SEL R8, R8, 0xff800000, !P0 ;  /* 0xff80000008087807 */ /* 0x000fe40004000000 */
[----:B------:R-:W-:Y:S02]  /*c6e0*/  SEL R9, R9, 0xff800000, P4 ;  /* 0xff80000009097807 */ /* 0x000fe40002000000 */
[----:B------:R-:W-:Y:S02]  /*c6f0*/  ISETP.GE.U32.AND P4, PT, R85, R12, PT ;  /* 0x0000000c5500720c */ /* 0x000fe40003f86070 */
[----:B------:R-:W-:Y:S02]  /*c700*/  LOP3.LUT P5, RZ, R89, 0x1, RZ, 0xc0, !PT ;  /* 0x0000000159ff7812 */ /* 0x000fe400078ac0ff */
[----:B------:R-:W-:Y:S02]  /*c710*/  SEL R8, R8, 0xff800000, P3 ;  /* 0xff80000008087807 */ /* 0x000fe40001800000 */
[----:B------:R-:W-:-:S02]  /*c720*/  ISETP.GE.U32.AND P1, PT, R0, R37, PT ;  /* 0x000000250000720c */ /* 0x000fc40003f26070 */
[----:B------:R-:W-:Y:S02]  /*c730*/  LOP3.LUT R89, R89, 0xfffffffd, RZ, 0xc0, !PT ;  /* 0xfffffffd59597812 */ /* 0x000fe400078ec0ff */
[----:B------:R-:W-:Y:S01]  /*c740*/  ISETP.GE.U32.AND P3, PT, R85, R0, PT ;  /* 0x000000005500720c */ /* 0x000fe20003f66070 */
[----:B------:R-:W-:Y:S01]  /*c750*/  VIADD R0, R76, 0xb ;  /* 0x0000000b4c007836 */ /* 0x000fe20000000000 */
[----:B------:R-:W-:Y:S02]  /*c760*/  SEL R11, R13, 0xff800000, !P1 ;  /* 0xff8000000d0b7807 */ /* 0x000fe40004800000 */
[----:B------:R-:W-:Y:S02]  /*c770*/  @P4 LOP3.LUT R89, R89, 0x2, RZ, 0xfc, !PT ;  /* 0x0000000259594812 */ /* 0x000fe400078efcff */
[----:B------:R-:W-:Y:S02]  /*c780*/  ISETP.GE.U32.AND P4, PT, R12, R37, PT ;  /* 0x000000250c00720c */ /* 0x000fe40003f86070 */
[----:B------:R-:W-:Y:S01]  /*c790*/  SEL R12, R14, 0xff800000, !P2 ;  /* 0xff8000000e0c7807 */ /* 0x000fe20005000000 */
[----:B------:R-:W-:Y:S01]  /*c7a0*/  VIADD R14, R76, 0xe ;  /* 0x0000000e4c0e7836 */ /* 0x000fe20000000000 */
[----:B------:R-:W-:-:S02]  /*c7b0*/  ISETP.GE.U32.AND P1, PT, R85, R0, PT ;  /* 0x000000005500720c */ /* 0x000fc40003f26070 */
[-C--:B------:R-:W-:Y:S01]  /*c7c0*/  ISETP.GE.U32.AND P2, PT, R0, R37.reuse, PT ;  /* 0x000000250000720c */ /* 0x080fe20003f46070 */
[----:B------:R-:W-:Y:S01]  /*c7d0*/  VIADD R0, R76, 0xd ;  /* 0x0000000d4c007836 */ /* 0x000fe20000000000 */
[----:B------:R-:W-:Y:S02]  /*c7e0*/  SEL R11, R11, 0xff800000, !P0 ;  /* 0xff8000000b0b7807 */ /* 0x000fe40004000000 */
[----:B------:R-:W-:Y:S02]  /*c7f0*/  SEL R12, R12, 0xff800000, !P0 ;  /* 0xff8000000c0c7807 */ /* 0x000fe40004000000 */
[----:B------:R-:W-:Y:S02]  /*c800*/  SEL R11, R11, 0xff800000, P3 ;  /* 0xff8000000b0b7807 */ /* 0x000fe40001800000 */
[----:B------:R-:W-:Y:S01]  /*c810*/  ISETP.GE.U32.AND P3, PT, R0, R37, PT ;  /* 0x000000250000720c */ /* 0x000fe20003f66070 */
[----:B------:R-:W-:Y:S01]  /*c820*/  VIADD R0, R76, 0x10 ;  /* 0x000000104c007836 */ /* 0x000fe20000000000 */
[----:B------:R-:W-:-:S02]  /*c830*/  SEL R10, R10, 0xff800000, !P0 ;  /* 0xff8000000a0a7807 */ /* 0x000fc40004000000 */
[----:B------:R-:W-:Y:S02]  /*c840*/  SEL R13, R15, 0xff800000, !P2 ;  /* 0xff8000000f0d7807 */ /* 0x000fe40005000000 */
[----:B------:R-:W-:Y:S02]  /*c850*/  SEL R16, R16, 0xff800000, !P4 ;  /* 0xff80000010107807 */ /* 0x000fe40006000000 */
[----:B------:R-:W-:Y:S02]  /*c860*/  ISETP.GE.U32.AND P2, PT, R85, R0, PT ;  /* 0x000000005500720c */ /* 0x000fe40003f46070 */
[----:B------:R-:W-:Y:S02]  /*c870*/  SEL R12, R12, 0xff800000, P5 ;  /* 0xff8000000c0c7807 */ /* 0x000fe40002800000 */
[----:B------:R-:W-:Y:S02]  /*c880*/  SEL R10, R10, 0xff800000, P6 ;  /* 0xff8000000a0a7807 */ /* 0x000fe40003000000 */
[----:B------:R-:W-:Y:S01]  /*c890*/  ISETP.GE.U32.AND P5, PT, R14, R37, PT ;  /* 0x000000250e00720c */ /* 0x000fe20003fa6070 */
[----:B------:R-:W-:Y:S01]  /*c8a0*/  VIADD R14, R76, 0x12 ;  /* 0x000000124c0e7836 */ /* 0x000fe20000000000 */
[----:B------:R-:W-:-:S02]  /*c8b0*/  LOP3.LUT P6, RZ, R89, 0x2, RZ, 0xc0, !PT ;  /* 0x0000000259ff7812 */ /* 0x000fc400078cc0ff */
[----:B------:R-:W-:Y:S02]  /*c8c0*/  SEL R36, R16, 0xff800000, !P0 ;  /* 0xff80000010247807 */ /* 0x000fe40004000000 */
[----:B------:R-:W-:Y:S01]  /*c8d0*/  ISETP.GE.U32.AND P4, PT, R0, R37, PT ;  /* 0x000000250000720c */ /* 0x000fe20003f86070 */
[----:B------:R-:W-:Y:S01]  /*c8e0*/  VIADD R0, R76, 0xf ;  /* 0x0000000f4c007836 */ /* 0x000fe20000000000 */
[----:B------:R-:W-:Y:S02]  /*c8f0*/  SEL R13, R13, 0xff800000, !P0 ;  /* 0xff8000000d0d7807 */ /* 0x000fe40004000000 */
[----:B------:R-:W-:Y:S02]  /*c900*/  SEL R36, R36, 0xff800000, P6 ;  /* 0xff80000024247807 */ /* 0x000fe40003000000 */
[----:B------:R-:W-:Y:S02]  /*c910*/  ISETP.GE.U32.AND P6, PT, R85, R14, PT ;  /* 0x0000000e5500720c */ /* 0x000fe40003fc6070 */
[----:B------:R-:W-:-:S02]  /*c920*/  LOP3.LUT R89, R89, 0xfffffffe, RZ, 0xc0, !PT ;  /* 0xfffffffe59597812 */ /* 0x000fc400078ec0ff */
[----:B------:R-:W-:Y:S02]  /*c930*/  SEL R13, R13, 0xff800000, P1 ;  /* 0xff8000000d0d7807 */ /* 0x000fe40000800000 */
[-C--:B------:R-:W-:Y:S01]  /*c940*/  ISETP.GE.U32.AND P1, PT, R0, R37.reuse, PT ;  /* 0x000000250000720c */ /* 0x080fe20003f26070 */
[----:B------:R-:W-:Y:S01]  /*c950*/  VIADD R0, R76, 0x11 ;  /* 0x000000114c007836 */ /* 0x000fe20000000000 */
[----:B------:R-:W-:Y:S02]  /*c960*/  @P2 LOP3.LUT R89, R89, 0x1, RZ, 0xfc, !PT ;  /* 0x0000000159592812 */ /* 0x000fe400078efcff */
[----:B------:R-:W-:Y:S02]  /*c970*/  SEL R39, R17, 0xff800000, !P3 ;  /* 0xff80000011277807 */ /* 0x000fe40005800000 */
[----:B------:R-:W-:Y:S01]  /*c980*/  ISETP.GE.U32.AND P2, PT, R14, R37, PT ;  /* 0x000000250e00720c */ /* 0x000fe20003f46070 */
[----:B------:R-:W-:Y:S01]  /*c990*/  VIADD R14, R76, 0x13 ;  /* 0x000000134c0e7836 */ /* 0x000fe20000000000 */
[----:B------:R-:W-:-:S02]  /*c9a0*/  LOP3.LUT R89, R89, 0xfffffffd, RZ, 0xc0, !PT ;  /* 0xfffffffd59597812 */ /* 0x000fc400078ec0ff */
[-C--:B------:R-:W-:Y:S01]  /*c9b0*/  ISETP.GE.U32.AND P3, PT, R0, R37.reuse, PT ;  /* 0x000000250000720c */ /* 0x080fe20003f66070 */
[----:B------:R-:W-:Y:S01]  /*c9c0*/  VIADD R0, R76, 0x14 ;  /* 0x000000144c007836 */ /* 0x000fe20000000000 */
[----:B------:R-:W-:Y:S02]  /*c9d0*/  @P6 LOP3.LUT R89, R89, 0x2, RZ, 0xfc, !PT ;  /* 0x0000000259596812 */ /* 0x000fe400078efcff */
[----:B------:R-:W-:Y:S02]  /*c9e0*/  SEL R22, R22, 0xff800000, !P2 ;  /* 0xff80000016167807 */ /* 0x000fe40005000000 */
[----:B------:R-:W-:Y:S02]  /*c9f0*/  SEL R40, R19, 0xff800000, !P1 ;  /* 0xff80000013287807 */ /* 0x000fe40004800000 */
[----:B------:R-:W-:Y:S02]  /*ca00*/  ISETP.GE.U32.AND P6, PT, R85, R0, PT ;  /* 0x000000005500720c */ /* 0x000fe40003fc6070 */
[----:B------:R-:W-:Y:S01]  /*ca10*/  ISETP.GE.U32.AND P1, PT, R0, R37, PT ;  /* 0x000000250000720c */ /* 0x000fe20003f26070 */
[----:B------:R-:W-:Y:S01]  /*ca20*/  VIADD R0, R76, 0x16 ;  /* 0x000000164c007836 */ /* 0x000fe20000000000 */
[----:B------:R-:W-:-:S02]  /*ca30*/  SEL R21, R21, 0xff800000, !P3 ;  /* 0xff80000015157807 */ /* 0x000fc40005800000 */
[----:B------:R-:W-:Y:S02]  /*ca40*/  SEL R22, R22, 0xff800000, !P0 ;  /* 0xff80000016167807 */ /* 0x000fe40004000000 */
[----:B------:R-:W-:Y:S02]  /*ca50*/  LOP3.LUT P3, RZ, R89, 0x2, RZ, 0xc0, !PT ;  /* 0x0000000259ff7812 */ /* 0x000fe4000786c0ff */
[----:B------:R-:W-:Y:S02]  /*ca60*/  SEL R20, R20, 0xff800000, !P4 ;  /* 0xff80000014147807 */ /* 0x000fe40006000000 */
[----:B------:R-:W-:Y:S01]  /*ca70*/  SEL R41, R18, 0xff800000, !P5 ;  /* 0xff80000012297807 */ /* 0x000fe20006800000 */
[----:B------:R-:W-:Y:S01]  /*ca80*/  VIADD R18, R76, 0x18 ;  /* 0x000000184c127836 */ /* 0x000fe20000000000 */
[----:B------:R-:W-:Y:S01]  /*ca90*/  ISETP.GE.U32.AND P4, PT, R14, R37, PT ;  /* 0x000000250e00720c */ /* 0x000fe20003f86070 */
[----:B------:R-:W-:Y:S01]  /*caa0*/  VIADD R14, R76, 0x15 ;  /* 0x000000154c0e7836 */ /* 0x000fe20000000000 */
[----:B------:R-:W-:-:S02]  /*cab0*/  SEL R22, R22, 0xff800000, P3 ;  /* 0xff80000016167807 */ /* 0x000fc40001800000 */
[----:B------:R-:W-:Y:S02]  /*cac0*/  LOP3.LUT P5, RZ, R89, 0x1, RZ, 0xc0, !PT ;  /* 0x0000000159ff7812 */ /* 0x000fe400078ac0ff */
[----:B------:R-:W-:Y:S02]  /*cad0*/  SEL R20, R20, 0xff800000, !P0 ;  /* 0xff80000014147807 */ /* 0x000fe40004000000 */
[C---:B------:R-:W-:Y:S02]  /*cae0*/  ISETP.GE.U32.AND P3, PT, R85.reuse, R0, PT ;  /* 0x000000005500720c */ /* 0x040fe40003f66070 */
[----:B------:R-:W-:Y:S02]  /*caf0*/  SEL R20, R20, 0xff800000, P5 ;  /* 0xff80000014147807 */ /* 0x000fe40002800000 */
[----:B------:R-:W-:Y:S02]  /*cb00*/  P2R R16, PR, RZ, 0x8 ;  /* 0x00000008ff107803 */ /* 0x000fe40000000000 */
[----:B------:R-:W-:-:S02]  /*cb10*/  ISETP.GE.U32.AND P5, PT, R85, R14, PT ;  /* 0x0000000e5500720c */ /* 0x000fc40003fa6070 */
[-C--:B------:R-:W-:Y:S01]  /*cb20*/  ISETP.GE.U32.AND P2, PT, R14, R37.reuse, PT ;  /* 0x000000250e00720c */ /* 0x080fe20003f46070 */
[----:B------:R-:W-:Y:S01]  /*cb30*/  VIADD R14, R76, 0x17 ;  /* 0x000000174c0e7836 */ /* 0x000fe20000000000 */
[----:B------:R-:W-:Y:S01]  /*cb40*/  ISETP.GE.U32.AND P3, PT, R0, R37, PT ;  /* 0x000000250000720c */ /* 0x000fe20003f66070 */
[----:B------:R-:W-:Y:S01]  /*cb50*/  VIADD R0, R76, 0x19 ;  /* 0x000000194c007836 */ /* 0x000fe20000000000 */
[----:B------:R-:W-:Y:S02]  /*cb60*/  SEL R24, R24, 0xff800000, !P1 ;  /* 0xff80000018187807 */ /* 0x000fe40004800000 */
[----:B------:R-:W-:Y:S02]  /*cb70*/  SEL R26, R26, 0xff800000, !P3 ;  /* 0xff8000001a1a7807 */ /* 0x000fe40005800000 */
[----:B------:R-:W-:Y:S02]  /*cb80*/  SEL R23, R23, 0xff800000, !P4 ;  /* 0xff80000017177807 */ /* 0x000fe40006000000 */
[----:B------:R-:W-:-:S02]  /*cb90*/  ISETP.GE.U32.AND P4, PT, R85, R14, PT ;  /* 0x0000000e5500720c */ /* 0x000fc40003f86070 */
[----:B------:R-:W-:Y:S02]  /*cba0*/  ISETP.GE.U32.AND P1, PT, R14, R37, PT ;  /* 0x000000250e00720c */ /* 0x000fe40003f26070 */
[----:B------:R-:W-:Y:S01]  /*cbb0*/  SEL R14, R24, 0xff800000, !P0 ;  /* 0xff800000180e7807 */ /* 0x000fe20004000000 */
[----:B------:R-:W-:Y:S01]  /*cbc0*/  VIADD R24, R76, 0x1a ;  /* 0x0000001a4c187836 */ /* 0x000fe20000000000 */
[----:B------:R-:W-:Y:S02]  /*cbd0*/  ISETP.NE.AND P3, PT, R16, RZ, PT ;  /* 0x000000ff1000720c */ /* 0x000fe40003f65270 */
[----:B------:R-:W-:Y:S01]  /*cbe0*/  SEL R16, R26, 0xff800000, !P0 ;  /* 0xff8000001a107807 */ /* 0x000fe20004000000 */
[----:B------:R-:W-:Y:S01]  /*cbf0*/  VIADD R26, R76, 0xd ;  /* 0x0000000d4c1a7836 */ /* 0x000fe20000000000 */
[----:B------:R-:W-:Y:S02]  /*cc00*/  SEL R15, R25, 0xff800000, !P2 ;  /* 0xff800000190f7807 */ /* 0x000fe40005000000 */
[----:B------:R-:W-:-:S02]  /*cc10*/  SEL R16, R16, 0xff800000, P3 ;  /* 0xff80000010107807 */ /* 0x000fc40001800000 */
[----:B------:R-:W-:Y:S02]  /*cc20*/  ISETP.GE.U32.AND P3, PT, R85, R24, PT ;  /* 0x000000185500720c */ /* 0x000fe40003f66070 */
[----:B------:R-:W-:Y:S02]  /*cc30*/  SEL R15, R15, 0xff800000, !P0 ;  /* 0xff8000000f0f7807 */ /* 0x000fe40004000000 */
[----:B------:R-:W-:Y:S02]  /*cc40*/  SEL R17, R27, 0xff800000, !P1 ;  /* 0xff8000001b117807 */ /* 0x000fe40004800000 */
[----:B------:R-:W-:Y:S02]  /*cc50*/  ISETP.GE.U32.AND P2, PT, R85, R0, PT ;  /* 0x000000005500720c */ /* 0x000fe40003f46070 */
[----:B------:R-:W-:Y:S02]  /*cc60*/  ISETP.GE.U32.AND P1, PT, R0, R37, PT ;  /* 0x000000250000720c */ /* 0x000fe40003f26070 */
[----:B------:R-:W1:Y:S01]  /*cc70*/  LDS R0, [R75+0x30000] ;  /* 0x030000004b007984 */ /* 0x000e620000000800 */
[----:B------:R-:W-:Y:S01]  /*cc80*/  SEL R14, R14, 0xff800000, P6 ;  /* 0xff8000000e0e7807 */ /* 0x000fe20003000000 */
[----:B------:R-:W-:Y:S01]  /*cc90*/  NOP ;  /* 0x0000000000007918 */ /* 0x000fe20000000000 */
[----:B------:R-:W-:-:S02]  /*cca0*/  SEL R15, R15, 0xff800000, P5 ;  /* 0xff8000000f0f7807 */ /* 0x000fc40002800000 */
[----:B------:R-:W-:Y:S01]  /*ccb0*/  ISETP.GE.U32.AND P6, PT, R85, R18, PT ;  /* 0x000000125500720c */ /* 0x000fe20003fc6070 */
[----:B------:R-:W-:Y:S01]  /*ccc0*/  BAR.SYNC.DEFER_BLOCKING 0x3, 0x100 ;  /* 0x00c4000000007b1d */ /* 0x000fe20000010000 */
[----:B------:R-:W-:Y:S01]  /*ccd0*/  ISETP.GE.U32.AND P5, PT, R18, R37, PT ;  /* 0x000000251200720c */ /* 0x000fe20003fa6070 */
[----:B------:R-:W-:Y:S01]  /*cce0*/  VIADD R18, R76, 0x1b ;  /* 0x0000001b4c127836 */ /* 0x000fe20000000000 */
[----:B------:R-:W-:Y:S02]  /*ccf0*/  LOP3.LUT R89, R89, 0xfffffffd, RZ, 0xc0, !PT ;  /* 0xfffffffd59597812 */ /* 0x000fe400078ec0ff */
[----:B------:R-:W-:Y:S02]  /*cd00*/  SEL R17, R17, 0xff800000, !P0 ;  /* 0xff80000011117807 */ /* 0x000fe40004000000 */
[----:B------:R-:W-:Y:S02]  /*cd10*/  @P3 LOP3.LUT R89, R89, 0x2, RZ, 0xfc, !PT ;  /* 0x0000000259593812 */ /* 0x000fe400078efcff */
[----:B------:R-:W-:-:S02]  /*cd20*/  ISETP.GE.U32.AND P3, PT, R85, R18, PT ;  /* 0x000000125500720c */ /* 0x000fc40003f66070 */
[----:B------:R-:W-:Y:S02]  /*cd30*/  SEL R17, R17, 0xff800000, P4 ;  /* 0xff80000011117807 */ /* 0x000fe40002000000 */
[----:B------:R-:W-:Y:S02]  /*cd40*/  ISETP.GE.U32.AND P4, PT, R24, R37, PT ;  /* 0x000000251800720c */ /* 0x000fe40003f86070 */
[----:B------:R-:W2:Y:S01]  /*cd50*/  LDC R24, c[0x0][0x42c] ;  /* 0x00010b00ff187b82 */ /* 0x000ea20000000800 */
[----:B------:R-:W-:Y:S02]  /*cd60*/  SEL R28, R28, 0xff800000, !P5 ;  /* 0xff8000001c1c7807 */ /* 0x000fe40006800000 */
[----:B------:R-:W-:Y:S01]  /*cd70*/  SEL R25, R30, 0xff800000, !P4 ;  /* 0xff8000001e197807 */ /* 0x000fe20006000000 */
[C---:B------:R-:W-:Y:S01]  /*cd80*/  VIADD R30, R76.reuse, 0x1e ;  /* 0x0000001e4c1e7836 */ /* 0x040fe20000000000 */
[----:B------:R-:W-:Y:S02]  /*cd90*/  LOP3.LUT R89, R89, 0xfffffffe, RZ, 0xc0, !PT ;  /* 0xfffffffe59597812 */ /* 0x000fe400078ec0ff */
[----:B------:R-:W-:Y:S01]  /*cda0*/  ISETP.GE.U32.AND P4, PT, R85, R26, PT ;  /* 0x0000001a5500720c */ /* 0x000fe20003f86070 */
[----:B------:R-:W-:Y:S01]  /*cdb0*/  VIADD R26, R76, 0x1d ;  /* 0x0000001d4c1a7836 */ /* 0x000fe20000000000 */
[----:B------:R-:W-:-:S02]  /*cdc0*/  SEL R19, R29, 0xff800000, !P1 ;  /* 0xff8000001d137807 */ /* 0x000fc40004800000 */
[----:B------:R-:W-:Y:S02]  /*cdd0*/  ISETP.GE.U32.AND P1, PT, R18, R37, PT ;  /* 0x000000251200720c */ /* 0x000fe40003f26070 */
[----:B------:R-:W-:Y:S01]  /*cde0*/  SEL R18, R28, 0xff800000, !P0 ;  /* 0xff8000001c127807 */ /* 0x000fe20004000000 */
[----:B------:R-:W-:Y:S01]  /*cdf0*/  VIADD R28, R76, 0x1c ;  /* 0x0000001c4c1c7836 */ /* 0x000fe20000000000 */
[----:B------:R-:W-:Y:S02]  /*ce00*/  @P3 LOP3.LUT R89, R89, 0x1, RZ, 0xfc, !PT ;  /* 0x0000000159593812 */ /* 0x000fe400078efcff */
[----:B------:R-:W-:Y:S02]  /*ce10*/  SEL R18, R18, 0xff800000, P6 ;  /* 0xff80000012127807 */ /* 0x000fe40003000000 */
[----:B------:R-:W-:Y:S02]  /*ce20*/  SEL R19, R19, 0xff800000, !P0 ;  /* 0xff80000013137807 */ /* 0x000fe40004000000 */
[----:B------:R-:W-:-:S02]  /*ce30*/  LOP3.LUT P6, RZ, R89, 0x1, RZ, 0xc0, !PT ;  /* 0x0000000159ff7812 */ /* 0x000fc400078cc0ff */
[----:B------:R-:W-:Y:S02]  /*ce40*/  LOP3.LUT R89, R89, 0xfffffffb, RZ, 0xc0, !PT ;  /* 0xfffffffb59597812 */ /* 0x000fe400078ec0ff */
[----:B------:R-:W-:Y:S02]  /*ce50*/  SEL R19, R19, 0xff800000, P2 ;  /* 0xff80000013137807 */ /* 0x000fe40001000000 */
[----:B------:R-:W-:Y:S02]  /*ce60*/  ISETP.GE.U32.AND P3, PT, R28, R37, PT ;  /* 0x000000251c00720c */ /* 0x000fe40003f66070 */
[----:B------:R-:W-:Y:S02]  /*ce70*/  SEL R31, R31, 0xff800000, !P1 ;  /* 0xff8000001f1f7807 */ /* 0x000fe40004800000 */
[----:B------:R-:W-:Y:S02]  /*ce80*/  ISETP.GE.U32.AND P2, PT, R85, R76, PT ;  /* 0x0000004c5500720c */ /* 0x000fe40003f46070 */
[----:B------:R-:W-:-:S02]  /*ce90*/  @P4 LOP3.LUT R89, R89, 0x4, RZ, 0xfc, !PT ;  /* 0x0000000459594812 */ /* 0x000fc400078efcff */
[----:B------:R-:W-:Y:S02]  /*cea0*/  ISETP.GT.U32.AND P1, PT, R85, R76, PT ;  /* 0x0000004c5500720c */ /* 0x000fe40003f24070 */
[----:B------:R-:W-:Y:S02]  /*ceb0*/  SEL R3, R3, 0xff800000, !P0 ;  /* 0xff80000003037807 */ /* 0x000fe40004000000 */
[----:B------:R-:W-:Y:S02]  /*cec0*/  SEL R29, R38, 0xff800000, !P0 ;  /* 0xff800000261d7807 */ /* 0x000fe40004000000 */
[----:B------:R-:W-:Y:S02]  /*ced0*/  ISETP.GE.U32.AND P5, PT, R85, R28, PT ;  /* 0x0000001c5500720c */ /* 0x000fe40003fa6070 */
[----:B------:R-:W-:Y:S02]  /*cee0*/  SEL R32, R32, 0xff800000, !P3 ;  /* 0xff80000020207807 */ /* 0x000fe40005800000 */
[----:B------:R-:W-:-:S02]  /*cef0*/  LOP3.LUT P3, RZ, R89, 0x2, RZ, 0xc0, !PT ;  /* 0x0000000259ff7812 */ /* 0x000fc4000786c0ff */
[----:B------:R-:W-:Y:S02]  /*cf00*/  SEL R25, R25, 0xff800000, !P0 ;  /* 0xff80000019197807 */ /* 0x000fe40004000000 */
[----:B------:R-:W-:Y:S01]  /*cf10*/  SEL R28, R3, 0xff800000, P2 ;  /* 0xff800000031c7807 */ /* 0x000fe20001000000 */
[----:B--2---:R-:W-:Y:S01]  /*cf20*/  FMUL R3, R24, 1.4426950216293334961 ;  /* 0x3fb8aa3b18037820 */ /* 0x004fe20000400000 */
[----:B------:R-:W-:Y:S02]  /*cf30*/  SEL R29, R29, 0xff800000, P1 ;  /* 0xff8000001d1d7807 */ /* 0x000fe40000800000 */
[----:B------:R-:W-:Y:S01]  /*cf40*/  SEL R24, R25, 0xff800000, P3 ;  /* 0xff80000019187807 */ /* 0x000fe20001800000 */
[--C-:B-1----:R-:W-:Y:S01]  /*cf50*/  FFMA2 R4, R3.F32, R4.F32x2.HI_LO, R0.reuse.F32 ;  /* 0x0000000403047249 */ /* 0x102fe20000240000 */
[----:B------:R-:W-:Y:S01]  /*cf60*/  SEL R25, R31, 0xff800000, !P0 ;  /* 0xff8000001f197807 */ /* 0x000fe20004000000 */
[--C-:B------:R-:W-:Y:S01]  /*cf70*/  FFMA2 R28, R3.F32, R28.F32x2.HI_LO, R0.reuse.F32 ;  /* 0x0000001c031c7249 */ /* 0x100fe20000240000 */
[----:B------:R-:W-:Y:S01]  /*cf80*/  ISETP.GE.U32.AND P4, PT, R85, R26, PT ;  /* 0x0000001a5500720c */ /* 0x000fe20003f86070 */
[--C-:B------:R-:W-:Y:S01]  /*cf90*/  FFMA2 R8, R3.F32, R8.F32x2.HI_LO, R0.reuse.F32 ;  /* 0x0000000803087249 */ /* 0x100fe20000240000 */
[----:B------:R-:W-:Y:S01]  /*cfa0*/  SEL R25, R25, 0xff800000, P6 ;  /* 0xff80000019197807 */ /* 0x000fe20003000000 */
[C-C-:B------:R-:W-:Y:S01]  /*cfb0*/  FFMA2 R10, R3.reuse.F32, R10.F32x2.HI_LO, R0.reuse.F32 ;  /* 0x0000000a030a7249 */ /* 0x140fe20000240000 */
[----:B------:R-:W-:Y:S01]  /*cfc0*/  FSETP.GEU.AND P6, PT, R28, -126, PT ;  /* 0xc2fc00001c00780b */ /* 0x000fe20003fce000 */
[C-C-:B------:R-:W-:Y:S01]  /*cfd0*/  FFMA2 R6, R3.reuse.F32, R6.F32x2.HI_LO, R0.reuse.F32 ;  /* 0x0000000603067249 */ /* 0x140fe20000240000 */
[----:B------:R-:W-:Y:S01]  /*cfe0*/  ISETP.GE.U32.AND P1, PT, R26, R37, PT ;  /* 0x000000251a00720c */ /* 0x000fe20003f26070 */
[C-C-:B------:R-:W-:Y:S01]  /*cff0*/  FFMA2 R12, R3.reuse.F32, R12.F32x2.HI_LO, R0.reuse.F32 ;  /* 0x0000000c030c7249 */ /* 0x140fe20000240000 */
[----:B------:R-:W-:Y:S01]  /*d000*/  SEL R26, R32, 0xff800000, !P0 ;  /* 0xff800000201a7807 */ /* 0x000fe20004000000 */
[--C-:B------:R-:W-:Y:S01]  /*d010*/  FFMA2 R14, R3.F32, R14.F32x2.HI_LO, R0.reuse.F32 ;  /* 0x0000000e030e7249 */ /* 0x100fe20000240000 */
[----:B------:R-:W-:Y:S01]  /*d020*/  LOP3.LUT R89, R89, 0xfffffffe, RZ, 0xc0, !PT ;  /* 0xfffffffe59597812 */ /* 0x000fe200078ec0ff */
[C-C-:B------:R-:W-:Y:S01]  /*d030*/  FFMA2 R16, R3.reuse.F32, R16.F32x2.HI_LO, R0.reuse.F32 ;  /* 0x0000001003107249 */ /* 0x140fe20000240000 */
[----:B------:R-:W-:Y:S01]  /*d040*/  SEL R26, R26, 0xff800000, P5 ;  /* 0xff8000001a1a7807 */ /* 0x000fe20002800000 */
[--C-:B------:R-:W-:Y:S01]  /*d050*/  FFMA2 R18, R3.F32, R18.F32x2.HI_LO, R0.reuse.F32 ;  /* 0x0000001203127249 */ /* 0x100fe20000240000 */
[----:B------:R-:W-:Y:S01]  /*d060*/  FSETP.GEU.AND P5, PT, R29, -126, PT ;  /* 0xc2fc00001d00780b */ /* 0x000fe20003fae000 */
[----:B------:R-:W-:Y:S01]  /*d070*/  FFMA2 R24, R3.F32, R24.F32x2.HI_LO, R0.F32 ;  /* 0x0000001803187249 */ /* 0x000fe20000240000 */
[----:B------:R-:W-:Y:S01]  /*d080*/  ISETP.GE.U32.AND P3, PT, R30, R37, PT ;  /* 0x000000251e00720c */ /* 0x000fe20003f66070 */
[----:B------:R-:W-:Y:S01]  /*d090*/  VIADD R30, R76, 0x1f ;  /* 0x0000001f4c1e7836 */ /* 0x000fe20000000000 */
[----:B------:R-:W-:Y:S01]  /*d0a0*/  SEL R27, R33, 0xff800000, !P1 ;  /* 0xff800000211b7807 */ /* 0x000fe20004800000 */
[----:B------:R-:W-:Y:S01]  /*d0b0*/  @!P6 FMUL R28, R28, 0.5 ;  /* 0x3f0000001c1ce820 */ /* 0x000fe20000400000 */
[----:B------:R-:W-:-:S02]  /*d0c0*/  @P6 LOP3.LUT R89, R89, 0x1, RZ, 0xfc, !PT ;  /* 0x0000000159596812 */ /* 0x000fc400078efcff */
[----:B------:R-:W-:Y:S01]  /*d0d0*/  FSETP.GEU.AND P6, PT, R4, -126, PT ;  /* 0xc2fc00000400780b */ /* 0x000fe20003fce000 */
[----:B------:R1:W-:Y:S01]  /*d0e0*/  MUFU.EX2 R66, R28 ;  /* 0x0000001c00427308 */ /* 0x0003e20000000800 */
[----:B------:R-:W-:Y:S02]  /*d0f0*/  ISETP.GE.U32.AND P1, PT, R30, R37, PT ;  /* 0x000000251e00720c */ /* 0x000fe40003f26070 */
[----:B------:R-:W-:Y:S01]  /*d100*/  SEL R27, R27, 0xff800000, !P0 ;  /* 0xff8000001b1b7807 */ /* 0x000fe20004000000 */
[----:B------:R-:W-:Y:S01]  /*d110*/  @!P5 FMUL R29, R29, 0.5 ;  /* 0x3f0000001d1dd820 */ /* 0x000fe20000400000 */
[----:B------:R-:W-:Y:S02]  /*d120*/  SEL R35, R35, 0xff800000, !P1 ;  /* 0xff80000023237807 */ /* 0x000fe40004800000 */
[----:B------:R-:W-:Y:S01]  /*d130*/  SEL R27, R27, 0xff800000, P4 ;  /* 0xff8000001b1b7807 */ /* 0x000fe20002000000 */
[----:B------:R-:W2:Y:S01]  /*d140*/  MUFU.EX2 R67, R29 ;  /* 0x0000001d00437308 */ /* 0x000ea20000000800 */
[----:B------:R-:W-:-:S02]  /*d150*/  FSETP.GEU.AND P4, PT, R5, -126, PT ;  /* 0xc2fc00000500780b */ /* 0x000fc40003f8e000 */
[----:B------:R-:W-:Y:S01]  /*d160*/  ISETP.GE.U32.AND P2, PT, R85, R30, PT ;  /* 0x0000001e5500720c */ /* 0x000fe20003f46070 */
[----:B------:R-:W-:Y:S01]  /*d170*/  VIADD R30, R76, 0xe ;  /* 0x0000000e4c1e7836 */ /* 0x000fe20000000000 */
[----:B------:R-:W-:Y:S01]  /*d180*/  SEL R33, R35, 0xff800000, !P0 ;  /* 0xff80000023217807 */ /* 0x000fe20004000000 */
[----:B------:R-:W-:Y:S01]  /*d190*/  @!P6 FMUL R4, R4, 0.5 ;  /* 0x3f0000000404e820 */ /* 0x000fe20000400000 */
[----:B------:R-:W-:Y:S01]  /*d1a0*/  SEL R32, R34, 0xff800000, !P3 ;  /* 0xff80000022207807 */ /* 0x000fe20005800000 */
[C---:B------:R-:W-:Y:S01]  /*d1b0*/  VIADD R34, R76.reuse, 0xf ;  /* 0x0000000f4c227836 */ /* 0x040fe20000000000 */
[----:B------:R-:W-:Y:S01]  /*d1c0*/  SEL R33, R33, 0xff800000, P2 ;  /* 0xff80000021217807 */ /* 0x000fe20001000000 */
[----:B-1----:R-:W-:Y:S01]  /*d1d0*/  VIADD R28, R76, 0x13 ;  /* 0x000000134c1c7836 */ /* 0x002fe20000000000 */
[----:B------:R-:W-:Y:S01]  /*d1e0*/  ISETP.GE.U32.AND P3, PT, R85, R30, PT ;  /* 0x0000001e5500720c */ /* 0x000fe20003f66070 */
[----:B------:R-:W1:Y:S01]  /*d1f0*/  MUFU.EX2 R64, R4 ;  /* 0x0000000400407308 */ /* 0x000e620000000800 */
[----:B------:R-:W-:Y:S01]  /*d200*/  LOP3.LUT P2, RZ, R89, 0x1, RZ, 0xc0, !PT ;  /* 0x0000000159ff7812 */ /* 0x000fe2000784c0ff */
[----:B------:R-:W-:Y:S01]  /*d210*/  @!P4 FMUL R5, R5, 0.5 ;  /* 0x3f0000000505c820 */ /* 0x000fe20000400000 */
[----:B------:R-:W-:Y:S01]  /*d220*/  SEL R37, R39, 0xff800000, !P0 ;  /* 0xff80000027257807 */ /* 0x000fe20004000000 */
[----:B------:R-:W-:Y:S01]  /*d230*/  FFMA2 R26, R3.F32, R26.F32x2.HI_LO, R0.F32 ;  /* 0x0000001a031a7249 */ /* 0x000fe20000240000 */
[----:B------:R-:W-:Y:S01]  /*d240*/  SEL R30, R41, 0xff800000, !P0 ;  /* 0xff800000291e7807 */ /* 0x000fe20004000000 */
[----:B--2---:R-:W-:Y:S01]  /*d250*/  @!P5 FMUL R67, R67, R67 ;  /* 0x000000434343d220 */ /* 0x004fe20000400000 */
[----:B------:R-:W-:Y:S01]  /*d260*/  SEL R31, R40, 0xff800000, !P0 ;  /* 0xff800000281f7807 */ /* 0x000fe20004000000 */
[----:B------:R-:W2:Y:S01]  /*d270*/  MUFU.EX2 R65, R5 ;  /* 0x0000000500417308 */ /* 0x000ea20000000800 */
[----:B------:R-:W-:-:S02]  /*d280*/  SEL R21, R21, 0xff800000, !P0 ;  /* 0xff80000015157807 */ /* 0x000fc40004000000 */
[----:B------:R-:W-:Y:S02]  /*d290*/  SEL R23, R23, 0xff800000, !P0 ;  /* 0xff80000017177807 */ /* 0x000fe40004000000 */
[----:B------:R-:W-:Y:S01]  /*d2a0*/  SEL R32, R32, 0xff800000, !P0 ;  /* 0xff80000020207807 */ /* 0x000fe20004000000 */
[----:B------:R-:W-:Y:S01]  /*d2b0*/  @!P2 FMUL R66, R66, R66 ;  /* 0x000000424242a220 */ /* 0x000fe20000400000 */
[----:B------:R-:W-:Y:S01]  /*d2c0*/  ISETP.GE.U32.AND P0, PT, R85, R34, PT ;  /* 0x000000225500720c */ /* 0x000fe20003f06070 */
[----:B------:R-:W-:Y:S01]  /*d2d0*/  VIADD R34, R76, 0x11 ;  /* 0x000000114c227836 */ /* 0x000fe20000000000 */
[----:B------:R-:W-:Y:S01]  /*d2e0*/  LOP3.LUT P1, RZ, R89, 0x4, RZ, 0xc0, !PT ;  /* 0x0000000459ff7812 */ /* 0x000fe2000782c0ff */
[----:B-1----:R-:W-:Y:S01]  /*d2f0*/  @!P6 FMUL R64, R64, R64 ;  /* 0x000000404040e220 */ /* 0x002fe20000400000 */
[----:B------:R-:W-:Y:S02]  /*d300*/  SEL R31, R31, 0xff800000, P0 ;  /* 0xff8000001f1f7807 */ /* 0x000fe40000000000 */
[----:B------:R-:W-:Y:S01]  /*d310*/  ISETP.GE.U32.AND P0, PT, R85, R28, PT ;  /* 0x0000001c5500720c */ /* 0x000fe20003f06070 */
[----:B------:R-:W-:Y:S01]  /*d320*/  VIADD R28, R76, 0x1e ;  /* 0x0000001e4c1c7836 */ /* 0x000fe20000000000 */
[----:B------:R-:W-:-:S02]  /*d330*/  SEL R37, R37, 0xff800000, P1 ;  /* 0xff80000025257807 */ /* 0x000fc40000800000 */
[----:B------:R-:W-:Y:S01]  /*d340*/  SEL R23, R23, 0xff800000, P0 ;  /* 0xff80000017177807 */ /* 0x000fe20000000000 */
[----:B--2---:R-:W-:Y:S01]  /*d350*/  @!P4 FMUL R65, R65, R65 ;  /* 0x000000414141c220 */ /* 0x004fe20000400000 */
[----:B------:R-:W-:Y:S01]  /*d360*/  ISETP.GE.U32.AND P1, PT, R85, R34, PT ;  /* 0x000000225500720c */ /* 0x000fe20003f26070 */
[--C-:B------:R-:W-:Y:S01]  /*d370*/  FFMA2 R36, R3.F32, R36.F32x2.HI_LO, R0.reuse.F32 ;  /* 0x0000002403247249 */ /* 0x100fe20000240000 */
[----:B------:R-:W-:Y:S01]  /*d380*/  ISETP.GE.U32.AND P0, PT, R85, R28, PT ;  /* 0x0000001c5500720c */ /* 0x000fe20003f06070 */
[----:B------:R-:W-:Y:S01]  /*d390*/  FFMA2 R22, R3.F32, R22.F32x2.HI_LO, R0.F32 ;  /* 0x0000001603167249 */ /* 0x000fe20000240000 */
[----:B------:R-:W-:Y:S02]  /*d3a0*/  FSETP.GEU.AND P2, PT, R9, -126, PT ;  /* 0xc2fc00000900780b */ /* 0x000fe40003f4e000 */
[----:B------:R-:W-:Y:S02]  /*d3b0*/  FSETP.GEU.AND P5, PT, R10, -126, PT ;  /* 0xc2fc00000a00780b */ /* 0x000fe40003fae000 */
[----:B------:R-:W-:-:S02]  /*d3c0*/  SEL R21, R21, 0xff800000, P1 ;  /* 0xff80000015157807 */ /* 0x000fc40000800000 */
[----:B------:R-:W-:Y:S02]  /*d3d0*/  SEL R32, R32, 0xff800000, P0 ;  /* 0xff80000020207807 */ /* 0x000fe40000000000 */
[----:B------:R-:W-:Y:S01]  /*d3e0*/  FSETP.GEU.AND P1, PT, R7, -126, PT ;  /* 0xc2fc00000700780b */ /* 0x000fe20003f2e000 */
[C-C-:B------:R-:W-:Y:S01]  /*d3f0*/  FFMA2 R20, R3.reuse.F32, R20.F32x2.HI_LO, R0.reuse.F32 ;  /* 0x0000001403147249 */ /* 0x140fe20000240000 */
[----:B------:R-:W-:Y:S01]  /*d400*/  FSETP.GEU.AND P0, PT, R8, -126, PT ;  /* 0xc2fc00000800780b */ /* 0x000fe20003f0e000 */
[--C-:B------:R-:W-:Y:S01]  /*d410*/  FFMA2 R32, R3.F32, R32.F32x2.HI_LO, R0.reuse.F32 ;  /* 0x0000002003207249 */ /* 0x100fe20000240000 */
[----:B------:R-:W-:Y:S01]  /*d420*/  FSETP.GEU.AND P6, PT, R11, -126, PT ;  /* 0xc2fc00000b00780b */ /* 0x000fe20003fce000 */
[----:B------:R-:W-:Y:S01]  /*d430*/  @!P2 FMUL R9, R9, 0.5 ;  /* 0x3f0000000909a820 */ /* 0x000fe20000400000 */
[----:B------:R-:W-:Y:S01]  /*d440*/  SEL R30, R30, 0xff800000, P3 ;  /* 0xff8000001e1e7807 */ /* 0x000fe20001800000 */
[----:B------:R-:W-:Y:S01]  /*d450*/  @!P5 FMUL R10, R10, 0.5 ;  /* 0x3f0000000a0ad820 */ /* 0x000fe20000400000 */
[----:B------:R-:W-:Y:S01]  /*d460*/  P2R R4, PR, RZ, 0x40 ;  /* 0x00000040ff047803 */ /* 0x000fe20000000000 */
[----:B------:R-:W1:Y:S01]  /*d470*/  MUFU.EX2 R61, R9 ;  /* 0x00000009003d7308 */ /* 0x000e620000000800 */
[----:B------:R-:W-:Y:S01]  /*d480*/  FSETP.GEU.AND P3, PT, R6, -126, PT ;  /* 0xc2fc00000600780b */ /* 0x000fe20003f6e000 */
[----:B------:R-:W-:Y:S01]  /*d490*/  FFMA2 R30, R3.F32, R30.F32x2.HI_LO, R0.F32 ;  /* 0x0000001e031e7249 */ /* 0x000fe20000240000 */
[----:B------:R-:W-:Y:S01]  /*d4a0*/  ISETP.NE.AND P4, PT, R4, RZ, PT ;  /* 0x000000ff0400720c */ /* 0x000fe20003f85270 */
[----:B------:R-:W-:Y:S01]  /*d4b0*/  @!P1 FMUL R7, R7, 0.5 ;  /* 0x3f00000007079820 */ /* 0x000fe20000400000 */
[----:B------:R-:W-:Y:S01]  /*d4c0*/  FSETP.GEU.AND P6, PT, R12, -126, PT ;  /* 0xc2fc00000c00780b */ /* 0x000fe20003fce000 */
[----:B------:R-:W-:Y:S01]  /*d4d0*/  @!P0 FMUL R8, R8, 0.5 ;  /* 0x3f00000008088820 */ /* 0x000fe20000400000 */
[----:B------:R-:W-:Y:S01]  /*d4e0*/  LOP3.LUT R89, R89, 0xfffffffd, RZ, 0xc0, !PT ;  /* 0xfffffffd59597812 */ /* 0x000fe200078ec0ff */
[----:B------:R-:W2:Y:S06]  /*d4f0*/  MUFU.EX2 R58, R10 ;  /* 0x0000000a003a7308 */ /* 0x000eac0000000800 */
[----:B------:R-:W-:-:S02]  /*d500*/  @!P3 FMUL R6, R6, 0.5 ;  /* 0x3f0000000606b820 */ /* 0x000fc40000400000 */
[----:B------:R-:W3:Y:S01]  /*d510*/  MUFU.EX2 R63, R7 ;  /* 0x00000007003f7308 */ /* 0x000ee20000000800 */
[----:B------:R-:W-:Y:S01]  /*d520*/  @!P4 FMUL R11, R11, 0.5 ;  /* 0x3f0000000b0bc820 */ /* 0x000fe20000400000 */
[----:B------:R-:W-:Y:S01]  /*d530*/  @!P6 FMUL R12, R12, 0.5 ;  /* 0x3f0000000c0ce820 */ /* 0x000fe20000400000 */
[----:B-1----:R-:W-:Y:S01]  /*d540*/  @!P2 FMUL R61, R61, R61 ;  /* 0x0000003d3d3da220 */ /* 0x002fe20000400000 */
[----:B------:R-:W-:Y:S02]  /*d550*/  ISETP.NE.AND P2, PT, R4, RZ, PT ;  /* 0x000000ff0400720c */ /* 0x000fe40003f45270 */
[----:B------:R-:W-:Y:S02]  /*d560*/  FSETP.GEU.AND P4, PT, R13, -126, PT ;  /* 0xc2fc00000d00780b */ /* 0x000fe40003f8e000 */
        /* <DEDUP_REMOVED lines=11> */
[----:B------:R-:W-:Y:S01]  /*d620*/  @!P1 FMUL R37, R37, 0.5 ;  /* 0x3f00000025259820 */ /* 0x000fe20000400000 */
[----:B------:R-:W1:Y:S01]  /*d630*/  MUFU.EX2 R56, R12 ;  /* 0x0000000c00387308 */ /* 0x000e620000000800 */
[----:B--2---:R-:W-:Y:S01]  /*d640*/  @!P2 FMUL R59, R59, R59 ;  /* 0x0000003b3b3ba220 */ /* 0x004fe20000400000 */
[----:B------:R-:W-:-:S04]  /*d650*/  FSETP.GEU.AND P2, PT, R20, -126, PT ;  /* 0xc2fc00001400780b */ /* 0x000fc80003f4e000 */
[----:B------:R-:W-:Y:S01]  /*d660*/  P2R R4, PR, RZ, 0x4 ;  /* 0x00000004ff047803 */ /* 0x000fe20000000000 */
[----:B------:R-:W-:Y:S01]  /*d670*/  @!P0 FMUL R30, R30, 0.5 ;  /* 0x3f0000001e1e8820 */ /* 0x000fe20000400000 */
[----:B------:R-:W2:Y:S01]  /*d680*/  MUFU.EX2 R53, R31 ;  /* 0x0000001f00357308 */ /* 0x000ea20000000800 */
[----:B---3--:R-:W-:Y:S01]  /*d690*/  @!P3 FMUL R62, R62, R62 ;  /* 0x0000003e3e3eb220 */ /* 0x008fe20000400000 */
[----:B------:R-:W-:Y:S02]  /*d6a0*/  FSETP.GEU.AND P3, PT, R36, -126, PT ;  /* 0xc2fc00002400780b */ /* 0x000fe40003f6e000 */
[----:B------:R-:W-:-:S03]  /*d6b0*/  F2FP.F16.F32.PACK_AB R29, R59, R58 ;  /* 0x0000003a3b1d723e */ /* 0x000fc600000000ff */
[----:B------:R-:W-:Y:S01]  /*d6c0*/  @!P2 FMUL R20, R20, 0.5 ;  /* 0x3f0000001414a820 */ /* 0x000fe20000400000 */
[----:B------:R-:W3:Y:S01]  /*d6d0*/  MUFU.EX2 R55, R37 ;  /* 0x0000002500377308 */ /* 0x000ee20000000800 */
[----:B-1----:R-:W-:Y:S01]  /*d6e0*/  @!P6 FMUL R56, R56, R56 ;  /* 0x000000383838e220 */ /* 0x002fe20000400000 */
[----:B------:R-:W-:Y:S02]  /*d6f0*/  FSETP.GEU.AND P6, PT, R21, -126, PT ;  /* 0xc2fc00001500780b */ /* 0x000fe40003fce000 */
[----:B------:R-:W-:-:S03]  /*d700*/  FSETP.GEU.AND P2, PT, R14, -126, PT ;  /* 0xc2fc00000e00780b */ /* 0x000fc60003f4e000 */
[----:B------:R-:W-:Y:S01]  /*d710*/  @!P3 FMUL R36, R36, 0.5 ;  /* 0x3f0000002424b820 */ /* 0x000fe20000400000 */
[----:B------:R-:W1:Y:S01]  /*d720*/  MUFU.EX2 R52, R30 ;  /* 0x0000001e00347308 */ /* 0x000e620000000800 */
[----:B--2---:R-:W-:Y:S01]  /*d730*/  @!P5 FMUL R53, R53, R53 ;  /* 0x000000353535d220 */ /* 0x004fe20000400000 */
[----:B------:R-:W-:Y:S02]  /*d740*/  ISETP.NE.AND P5, PT, R4, RZ, PT ;  /* 0x000000ff0400720c */ /* 0x000fe40003fa5270 */
[----:B------:R-:W-:-:S03]  /*d750*/  F2FP.F16.F32.PACK_AB R31, R63, R62 ;  /* 0x0000003e3f1f723e */ /* 0x000fc600000000ff */
[----:B------:R-:W-:Y:S01]  /*d760*/  @!P6 FMUL R21, R21, 0.5 ;  /* 0x3f0000001515e820 */ /* 0x000fe20000400000 */
[----:B------:R-:W2:Y:S01]  /*d770*/  MUFU.EX2 R50, R20 ;  /* 0x0000001400327308 */ /* 0x000ea20000000800 */
[----:B---3--:R-:W-:Y:S01]  /*d780*/  @!P1 FMUL R55, R55, R55 ;  /* 0x0000003737379220 */ /* 0x008fe20000400000 */
[----:B------:R-:W-:Y:S01]  /*d790*/  FSETP.GEU.AND P1, PT, R15, -126, PT ;  /* 0xc2fc00000f00780b */ /* 0x000fe20003f2e000 */
[----:B------:R-:W-:-:S05]  /*d7a0*/  @!P2 FMUL R14, R14, 0.5 ;  /* 0x3f0000000e0ea820 */ /* 0x000fca0000400000 */
[----:B------:R-:W3:Y:S01]  /*d7b0*/  MUFU.EX2 R57, R13 ;  /* 0x0000000d00397308 */ /* 0x000ee20000000800 */
[----:B-1----:R-:W-:Y:S01]  /*d7c0*/  @!P0 FMUL R52, R52, R52 ;  /* 0x0000003434348220 */ /* 0x002fe20000400000 */
[----:B------:R-:W-:Y:S02]  /*d7d0*/  FSETP.GEU.AND P0, PT, R16, -126, PT ;  /* 0xc2fc00001000780b */ /* 0x000fe40003f0e000 */
[----:B------:R-:W-:-:S03]  /*d7e0*/  F2FP.F16.F32.PACK_AB R30, R61, R60 ;  /* 0x0000003c3d1e723e */ /* 0x000fc600000000ff */
[----:B------:R-:W-:Y:S01]  /*d7f0*/  @!P1 FMUL R15, R15, 0.5 ;  /* 0x3f0000000f0f9820 */ /* 0x000fe20000400000 */
[----:B------:R-:W1:Y:S01]  /*d800*/  MUFU.EX2 R54, R36 ;  /* 0x0000002400367308 */ /* 0x000e620000000800 */
[----:B--2---:R-:W-:Y:S01]  /*d810*/  @!P5 FMUL R50, R50, R50 ;  /* 0x000000323232d220 */ /* 0x004fe20000400000 */
[----:B------:R-:W-:-:S05]  /*d820*/  FSETP.GEU.AND P5, PT, R17, -126, PT ;  /* 0xc2fc00001100780b */ /* 0x000fca0003fae000 */
        /* <DEDUP_REMOVED lines=8> */
[----:B------:R-:W-:Y:S02]  /*d8b0*/  FSETP.GEU.AND P3, PT, R23, -126, PT ;  /* 0xc2fc00001700780b */ /* 0x000fe40003f6e000 */
[----:B------:R-:W-:Y:S02]  /*d8c0*/  @P5 LOP3.LUT R89, R89, 0x2, RZ, 0xfc, !PT ;  /* 0x0000000259595812 */ /* 0x000fe400078efcff */
[----:B------:R-:W-:Y:S01]  /*d8d0*/  FSETP.GEU.AND P5, PT, R19, -126, PT ;  /* 0xc2fc00001300780b */ /* 0x000fe20003fae000 */
[----:B------:R-:W-:Y:S01]  /*d8e0*/  @!P4 FMUL R22, R22, 0.5 ;  /* 0x3f0000001616c820 */ /* 0x000fe20000400000 */
[----:B------:R-:W1:Y:S01]  /*d8f0*/  MUFU.EX2 R44, R16 ;  /* 0x00000010002c7308 */ /* 0x000e620000000800 */
[----:B--2---:R-:W-:Y:S01]  /*d900*/  @!P6 FMUL R51, R51, R51 ;  /* 0x000000333333e220 */ /* 0x004fe20000400000 */
[----:B------:R-:W-:-:S02]  /*d910*/  FSETP.GEU.AND P6, PT, R18, -126, PT ;  /* 0xc2fc00001200780b */ /* 0x000fc40003fce000 */
[----:B------:R-:W-:-:S03]  /*d920*/  LOP3.LUT R89, R89, 0xfffffffe, RZ, 0xc0, !PT ;  /* 0xfffffffe59597812 */ /* 0x000fc600078ec0ff */
[----:B------:R-:W-:Y:S01]  /*d930*/  @!P3 FMUL R23, R23, 0.5 ;  /* 0x3f0000001717b820 */ /* 0x000fe20000400000 */
[----:B------:R-:W2:Y:S01]  /*d940*/  MUFU.EX2 R48, R22 ;  /* 0x0000001600307308 */ /* 0x000ea20000000800 */
[----:B---3--:R-:W-:Y:S02]  /*d950*/  @!P1 FMUL R47, R47, R47 ;  /* 0x0000002f2f2f9220 */ /* 0x008fe40000400000 */
[----:B------:R-:W-:-:S04]  /*d960*/  @!P5 FMUL R19, R19, 0.5 ;  /* 0x3f0000001313d820 */ /* 0x000fc80000400000 */
[----:B------:R-:W-:Y:S01]  /*d970*/  @!P6 FMUL R18, R18, 0.5 ;  /* 0x3f0000001212e820 */ /* 0x000fe20000400000 */
[----:B------:R-:W3:Y:S01]  /*d980*/  MUFU.EX2 R49, R23 ;  /* 0x0000001700317308 */ /* 0x000ee20000000800 */
[----:B------:R-:W-:Y:S01]  /*d990*/  @P6 LOP3.LUT R89, R89, 0x1, RZ, 0xfc, !PT ;  /* 0x0000000159596812 */ /* 0x000fe200078efcff */
[----:B-1----:R-:W-:Y:S01]  /*d9a0*/  @!P0 FMUL R44, R44, R44 ;  /* 0x0000002c2c2c8220 */ /* 0x002fe20000400000 */
[----:B------:R-:W-:Y:S02]  /*d9b0*/  FSETP.GEU.AND P6, PT, R24, -126, PT ;  /* 0xc2fc00001800780b */ /* 0x000fe40003fce000 */
[C---:B------:R-:W-:Y:S01]  /*d9c0*/  LOP3.LUT P1, RZ, R89.reuse, 0x2, RZ, 0xc0, !PT ;  /* 0x0000000259ff7812 */ /* 0x040fe2000782c0ff */
[----:B------:R1:W-:Y:S01]  /*d9d0*/  STL [R1+0x4], R89 ;  /* 0x0000045901007387 */ /* 0x0003e20000100800 */
[----:B------:R-:W-:Y:S01]  /*d9e0*/  LOP3.LUT P0, RZ, R89, 0x1, RZ, 0xc0, !PT ;  /* 0x0000000159ff7812 */ /* 0x000fe2000780c0ff */
[----:B------:R-:W4:Y:S01]  /*d9f0*/  MUFU.EX2 R46, R14 ;  /* 0x0000000e002e7308 */ /* 0x000f220000000800 */
        /* <DEDUP_REMOVED lines=8> */
[----:B----4-:R-:W-:Y:S01]  /*da80*/  @!P2 FMUL R46, R46, R46 ;  /* 0x0000002e2e2ea220 */ /* 0x010fe20000400000 */
[----:B------:R-:W-:-:S04]  /*da90*/  FSETP.GEU.AND P2, PT, R27, -126, PT ;  /* 0xc2fc00001b00780b */ /* 0x000fc80003f4e000 */
[----:B------:R-:W-:Y:S01]  /*daa0*/  F2FP.F16.F32.PACK_AB R23, R47, R46 ;  /* 0x0000002e2f17723e */ /* 0x000fe200000000ff */
[----:B------:R-:W-:Y:S01]  /*dab0*/  @!P3 FMUL R26, R26, 0.5 ;  /* 0x3f0000001a1ab820 */ /* 0x000fe20000400000 */
[----:B------:R-:W4:Y:S01]  /*dac0*/  MUFU.EX2 R43, R19 ;  /* 0x00000013002b7308 */ /* 0x000f220000000800 */
[----:B--2---:R-:W-:Y:S01]  /*dad0*/  @!P1 FMUL R45, R45, R45 ;  /* 0x0000002d2d2d9220 */ /* 0x004fe20000400000 */
[----:B------:R-:W-:-:S04]  /*dae0*/  FSETP.GEU.AND P1, PT, R32, -126, PT ;  /* 0xc2fc00002000780b */ /* 0x000fc80003f2e000 */
[----:B------:R-:W-:Y:S01]  /*daf0*/  F2FP.F16.F32.PACK_AB R22, R45, R44 ;  /* 0x0000002c2d16723e */ /* 0x000fe200000000ff */
[----:B------:R-:W-:Y:S01]  /*db00*/  @!P2 FMUL R27, R27, 0.5 ;  /* 0x3f0000001b1ba820 */ /* 0x000fe20000400000 */
[----:B------:R-:W2:Y:S01]  /*db10*/  MUFU.EX2 R40, R24 ;  /* 0x0000001800287308 */ /* 0x000ea20000000800 */
[----:B---3--:R-:W-:Y:S01]  /*db20*/  @!P0 FMUL R42, R42, R42 ;  /* 0x0000002a2a2a8220 */ /* 0x008fe20000400000 */
[----:B------:R-:W-:-:S05]  /*db30*/  FSETP.GEU.AND P0, PT, R33, -126, PT ;  /* 0xc2fc00002100780b */ /* 0x000fca0003f0e000 */
[----:B------:R-:W-:Y:S01]  /*db40*/  @!P1 FMUL R32, R32, 0.5 ;  /* 0x3f00000020209820 */ /* 0x000fe20000400000 */
[----:B------:R-:W3:Y:S01]  /*db50*/  MUFU.EX2 R41, R25 ;  /* 0x0000001900297308 */ /* 0x000ee20000000800 */
[----:B----4-:R-:W-:Y:S01]  /*db60*/  @!P5 FMUL R43, R43, R43 ;  /* 0x0000002b2b2bd220 */ /* 0x010fe20000400000 */
[----:B------:R-:W-:-:S04]  /*db70*/  ISETP.NE.AND P5, PT, RZ, UR38, PT ;  /* 0x00000026ff007c0c */ /* 0x000fc8000bfa5270 */
[----:B------:R-:W-:Y:S01]  /*db80*/  F2FP.F16.F32.PACK_AB R19, R43, R42 ;  /* 0x0000002a2b13723e */ /* 0x000fe200000000ff */
[----:B------:R-:W-:Y:S01]  /*db90*/  @!P0 FMUL R33, R33, 0.5 ;  /* 0x3f00000021218820 */ /* 0x000fe20000400000 */
[----:B------:R-:W4:Y:S01]  /*dba0*/  MUFU.EX2 R38, R26 ;  /* 0x0000001a00267308 */ /* 0x000f220000000800 */
[----:B--2---:R-:W-:Y:S01]  /*dbb0*/  @!P6 FMUL R40, R40, R40 ;  /* 0x000000282828e220 */ /* 0x004fe20000400000 */
[----:B------:R-:W-:-:S06]  /*dbc0*/  F2FP.F16.F32.PACK_AB R24, R49, R48 ;  /* 0x000000303118723e */ /* 0x000fcc00000000ff */
[----:B------:R-:W2:Y:S01]  /*dbd0*/  MUFU.EX2 R39, R27 ;  /* 0x0000001b00277308 */ /* 0x000ea20000000800 */
[----:B---3--:R-:W-:Y:S01]  /*dbe0*/  @!P4 FMUL R41, R41, R41 ;  /* 0x000000292929c220 */ /* 0x008fe20000400000 */
[----:B------:R-:W-:-:S04]  /*dbf0*/  F2FP.F16.F32.PACK_AB R25, R51, R50 ;  /* 0x000000323319723e */ /* 0x000fc800000000ff */
[----:B------:R-:W-:Y:S02]  /*dc00*/  F2FP.F16.F32.PACK_AB R18, R41, R40 ;  /* 0x000000282912723e */ /* 0x000fe400000000ff */
[----:B------:R-:W3:Y:S01]  /*dc10*/  MUFU.EX2 R36, R32 ;  /* 0x0000002000247308 */ /* 0x000ee20000000800 */
[----:B----4-:R-:W-:Y:S01]  /*dc20*/  @!P3 FMUL R38, R38, R38 ;  /* 0x000000262626b220 */ /* 0x010fe20000400000 */
[----:B------:R-:W-:-:S06]  /*dc30*/  F2FP.F16.F32.PACK_AB R26, R53, R52 ;  /* 0x00000034351a723e */ /* 0x000fcc00000000ff */
[----:B------:R-:W4:Y:S01]  /*dc40*/  MUFU.EX2 R37, R33 ;  /* 0x0000002100257308 */ /* 0x000f220000000800 */
[----:B--2---:R-:W-:Y:S01]  /*dc50*/  @!P2 FMUL R39, R39, R39 ;  /* 0x000000272727a220 */ /* 0x004fe20000400000 */
[----:B------:R-:W-:-:S04]  /*dc60*/  F2FP.F16.F32.PACK_AB R27, R55, R54 ;  /* 0x00000036371b723e */ /* 0x000fc800000000ff */
[----:B------:R-:W-:Y:S01]  /*dc70*/  F2FP.F16.F32.PACK_AB R17, R39, R38 ;  /* 0x000000262711723e */ /* 0x000fe200000000ff */
[----:B---3--:R-:W-:Y:S01]  /*dc80*/  @!P1 FMUL R36, R36, R36 ;  /* 0x0000002424249220 */ /* 0x008fe20000400000 */
[----:B------:R-:W-:Y:S01]  /*dc90*/  F2FP.F16.F32.PACK_AB R32, R65, R64 ;  /* 0x000000404120723e */ /* 0x000fe200000000ff */
[----:B----4-:R-:W-:Y:S01]  /*dca0*/  @!P0 FMUL R37, R37, R37 ;  /* 0x0000002525258220 */ /* 0x010fe20000400000 */
[----:B------:R-:W-:-:S04]  /*dcb0*/  F2FP.F16.F32.PACK_AB R33, R67, R66 ;  /* 0x000000424321723e */ /* 0x000fc800000000ff */
[----:B------:R-:W-:Y:S01]  /*dcc0*/  F2FP.F16.F32.PACK_AB R16, R37, R36 ;  /* 0x000000242510723e */ /* 0x000fe200000000ff */
        /* <DEDUP_REMOVED lines=17> */
.L_x_4202:
        /* <DEDUP_REMOVED lines=49> */
.L_x_4200:
[----:B------:R-:W-:Y:S01]  /*e0f0*/  VIADD R3, R77, 0x100140 ;  /* 0x001001404d037836 */ /* 0x000fe20000000000 */
[----:B-1----:R-:W-:Y:S01]  /*e100*/  SHF.R.U32.HI R0, RZ, 0x5, R2 ;  /* 0x00000005ff007819 */ /* 0x002fe20000011602 */
        /* <DEDUP_REMOVED lines=21> */
.L_x_4205:
[----:B------:R-:W-:Y:S05]  /*e260*/  BSYNC.RECONVERGENT B6 ;  /* 0x0000000000067941 */ /* 0x000fea0003800200 */
.L_x_4204:
[----:B------:R-:W2:Y:S01]  /*e270*/  LDL.LU R36, [R1+0x4] ;  /* 0x0000040001247983 */ /* 0x000ea20000300800 */
[----:B------:R-:W-:Y:S05]  /*e280*/  WARPSYNC.ALL ;  /* 0x0000000000007948 */ /* 0x000fea0003800000 */
[----:B------:R-:W1:Y:S01]  /*e290*/  LDS R3, [R75+0x30000] ;  /* 0x030000004b037984 */ /* 0x000e620000000800 */
[----:B------:R-:W-:Y:S01]  /*e2a0*/  R2UR UR4, R77 ;  /* 0x000000004d0472ca */ /* 0x000fe200000e0000 */
[----:B------:R-:W3:-:S12]  /*e2b0*/  LDC R0, c[0x0][0x42c] ;  /* 0x00010b00ff007b82 */ /* 0x000ed80000000800 */
[----:B------:R-:W-:Y:S01]  /*e2c0*/  LDTM.16dp32bit_t0_t15.x32 R4, tmem[UR4+0x100140] ;  /* 0x10014004000479ee */ /* 0x000fe20008a80000 */
[----:B------:R-:W1:Y:S01]  /*e2d0*/  LDTM.16dp32bit_t16_t31.x32 R4, tmem[UR4+0x100160] ;  /* 0x10016004000479ee */ /* 0x000e620008aa0000 */
[----:B------:R-:W-:Y:S01]  /*e2e0*/  NOP ;  /* 0x0000000000007918 */ /* 0x000fe20000000000 */
[----:B---3--:R-:W-:-:S04]  /*e2f0*/  FMUL R0, R0, 1.4426950216293334961 ;  /* 0x3fb8aa3b00007820 */ /* 0x008fc80000400000 */
        /* <DEDUP_REMOVED lines=31> */
[----:B------:R-:W3:Y:S01]  /*e4f0*/  MUFU.EX2 R67, R5 ;  /* 0x0000000500437308 */ /* 0x000ee20000000800 */
[----:B-1----:R-:W-:Y:S01]  /*e500*/  @!P6 FMUL R62, R62, R62 ;  /* 0x0000003e3e3ee220 */ /* 0x002fe20000400000 */
[----:B------:R-:W-:-:S06]  /*e510*/  FFMA2 R34, R0.F32, R34.F32x2.HI_LO, R3.F32 ;  /* 0x0000002200227249 */ /* 0x000fcc0000240003 */
[----:B------:R-:W1:Y:S08]  /*e520*/  MUFU.EX2 R64, R6 ;  /* 0x0000000600407308 */ /* 0x000e700000000800 */
[----:B------:R-:W4:Y:S01]  /*e530*/  MUFU.EX2 R66, R4 ;  /* 0x0000000400427308 */ /* 0x000f220000000800 */
[----:B---3--:R-:W-:Y:S01]  /*e540*/  @!P0 FMUL R67, R67, R67 ;  /* 0x0000004343438220 */ /* 0x008fe20000400000 */
[----:B------:R-:W-:Y:S01]  /*e550*/  BAR.SYNC.DEFER_BLOCKING 0x3, 0x100 ;  /* 0x00c4000000007b1d */ /* 0x000fe20000010000 */
[----:B------:R-:W-:-:S05]  /*e560*/  FSETP.GEU.AND P0, PT, R14, -126, PT ;  /* 0xc2fc00000e00780b */ /* 0x000fca0003f0e000 */
[----:B------:R-:W3:Y:S01]  /*e570*/  MUFU.EX2 R65, R7 ;  /* 0x0000000700417308 */ /* 0x000ee20000000800 */
[----:B-1----:R-:W-:-:S07]  /*e580*/  @!P3 FMUL R64, R64, R64 ;  /* 0x000000404040b220 */ /* 0x002fce0000400000 */
[----:B------:R-:W-:Y:S01]  /*e590*/  MUFU.EX2 R60, R10 ;  /* 0x0000000a003c7308 */ /* 0x000fe20000000800 */
[----:B----4-:R-:W-:Y:S01]  /*e5a0*/  @!P1 FMUL R66, R66, R66 ;  /* 0x0000004242429220 */ /* 0x010fe20000400000 */
[----:B------:R-:W-:Y:S01]  /*e5b0*/  @!P0 FMUL R14, R14, 0.5 ;  /* 0x3f0000000e0e8820 */ /* 0x000fe20000400000 */
[----:B------:R-:W-:-:S05]  /*e5c0*/  FSETP.GEU.AND P1, PT, R13, -126, PT ;  /* 0xc2fc00000d00780b */ /* 0x000fca0003f2e000 */
[----:B------:R-:W1:Y:S01]  /*e5d0*/  MUFU.EX2 R56, R14 ;  /* 0x0000000e00387308 */ /* 0x000e620000000800 */
[----:B---3--:R-:W-:Y:S01]  /*e5e0*/  @!P4 FMUL R65, R65, R65 ;  /* 0x000000414141c220 */ /* 0x008fe20000400000 */
[----:B------:R-:W-:-:S06]  /*e5f0*/  FSETP.GEU.AND P4, PT, R15, -126, PT ;  /* 0xc2fc00000f00780b */ /* 0x000fcc0003f8e000 */
[----:B------:R-:W-:-:S04]  /*e600*/  @!P1 FMUL R13, R13, 0.5 ;  /* 0x3f0000000d0d9820 */ /* 0x000fc80000400000 */
[----:B------:R-:W3:Y:S03]  /*e610*/  MUFU.EX2 R59, R13 ;  /* 0x0000000d003b7308 */ /* 0x000ee60000000800 */
[----:B------:R-:W-:Y:S01]  /*e620*/  @!P4 FMUL R15, R15, 0.5 ;  /* 0x3f0000000f0fc820 */ /* 0x000fe20000400000 */
[----:B-1----:R-:W-:-:S04]  /*e630*/  @!P0 FMUL R56, R56, R56 ;  /* 0x0000003838388220 */ /* 0x002fc80000400000 */
[----:B------:R-:W1:Y:S01]  /*e640*/  MUFU.EX2 R57, R15 ;  /* 0x0000000f00397308 */ /* 0x000e620000000800 */
[----:B---3--:R-:W-:Y:S01]  /*e650*/  @!P1 FMUL R59, R59, R59 ;  /* 0x0000003b3b3b9220 */ /* 0x008fe20000400000 */
[----:B------:R-:W-:Y:S01]  /*e660*/  FSETP.GEU.AND P1, PT, R22, -126, PT ;  /* 0xc2fc00001600780b */ /* 0x000fe20003f2e000 */
[----:B-1----:R-:W-:-:S12]  /*e670*/  @!P4 FMUL R57, R57, R57 ;  /* 0x000000393939c220 */ /* 0x002fd80000400000 */
[----:B------:R-:W-:-:S04]  /*e680*/  @!P1 FMUL R22, R22, 0.5 ;  /* 0x3f00000016169820 */ /* 0x000fc80000400000 */
[----:B------:R-:W1:Y:S02]  /*e690*/  MUFU.EX2 R48, R22 ;  /* 0x0000001600307308 */ /* 0x000e640000000800 */
[----:B-1----:R-:W-:Y:S01]  /*e6a0*/  @!P1 FMUL R48, R48, R48 ;  /* 0x0000003030309220 */ /* 0x002fe20000400000 */
[----:B--2---:R-:W-:-:S04]  /*e6b0*/  LOP3.LUT R36, R36, 0xfffffffe, RZ, 0xc0, !PT ;  /* 0xfffffffe24247812 */ /* 0x004fc800078ec0ff */
        /* <DEDUP_REMOVED lines=144> */
.L_x_4206:
        /* <DEDUP_REMOVED lines=48> */
.L_x_4203:
        /* <DEDUP_REMOVED lines=13> */
.L_x_4207:
[----:B------:R-:W1:Y:S01]  /*f390*/  S2R R89, SR_CgaCtaId ;  /* 0x0000000000597919 */ /* 0x000e620000008800 */
[----:B------:R-:W-:-:S04]  /*f3a0*/  MOV R106, 0x400 ;  /* 0x00000400006a7802 */ /* 0x000fc80000000f00 */
[----:B-1----:R-:W-:-:S04]  /*f3b0*/  LEA R106, R89, R106, 0x18 ;  /* 0x0000006a596a7211 */ /* 0x002fc800078ec0ff */
[----:B------:R1:W-:Y:S01]  /*f3c0*/  SYNCS.ARRIVE.TRANS64.A1T0 RZ, [R106+URZ+0x30880], RZ ;  /* 0x030880ff6aff79a7 */ /* 0x0003e200081000ff */
[----:B------:R-:W-:Y:S05]  /*f3d0*/  @!P0 BRA `(.L_x_4208) ;  /* 0x0000000000088947 */ /* 0x000fea0003800000 */
[----:B------:R-:W-:Y:S05]  /*f3e0*/  BPT.TRAP 0x1 ;  /* 0x000000040000795c */ /* 0x000fea0000300000 */
[----:B------:R-:W-:Y:S05]  /*f3f0*/  BPT.TRAP 0x1 ;  /* 0x000000040000795c */ /* 0x000fea0000300000 */
.L_x_4208:
[----:B------:R-:W-:-:S04]  /*f400*/  IADD3 R0, PT, PT, R106, 0x30858, RZ ;  /* 0x000308586a007810 */ /* 0x000fc80007ffe0ff */
[----:B------:R-:W-:-:S04]  /*f410*/  PRMT R0, R89, 0x654, R0 ;  /* 0x0000065459007816 */ /* 0x000fc80000000000 */
[----:B------:R2:W-:Y:S01]  /*f420*/  SYNCS.ARRIVE.TRANS64.RED.A1T0 RZ, [R0+URZ], RZ ;  /* 0x000000ff00ff79a7 */ /* 0x0005e200081004ff */
[----:B------:R-:W-:Y:S05]  /*f430*/  @!P0 BRA `(.L_x_4209) ;  /* 0x0000000000048947 */ /* 0x000fea0003800000 */
[----:B------:R-:W-:Y:S05]  /*f440*/  BPT.TRAP 0x1 ;  /* 0x000000040000795c */ /* 0x000fea0000300000 */
.L_x_4209:
[----:B--2---:R-:W-:-:S04]  /*f450*/  IADD3 R0, PT, PT, R106, 0x30838, RZ ;  /* 0x000308386a007810 */ /* 0x004fc80007ffe0ff */
[----:B------:R-:W-:-:S04]  /*f460*/  PRMT R0, R89, 0x654, R0 ;  /* 0x0000065459007816 */ /* 0x000fc80000000000 */
[----:B------:R2:W-:Y:S01]  /*f470*/  SYNCS.ARRIVE.TRANS64.RED.A1T0 RZ, [R0+URZ], RZ ;  /* 0x000000ff00ff79a7 */ /* 0x0005e200081004ff */
[----:B------:R-:W-:Y:S05]  /*f480*/  @!P0 BRA `(.L_x_4210) ;  /* 0x0000000000048947 */ /* 0x000fea0003800000 */
[----:B------:R-:W-:Y:S05]  /*f490*/  BPT.TRAP 0x1 ;  /* 0x000000040000795c */ /* 0x000fea0000300000 */
.L_x_4210:
[----:B------:R-:W-:Y:S01]  /*f4a0*/  SHF.L.U32 R3, R81, 0x1f, RZ ;  /* 0x0000001f51037819 */ /* 0x000fe200000006ff */
[----:B------:R-:W-:Y:S03]  /*f4b0*/  BSSY B0, `(.L_x_4211) ;  /* 0x0000003000007945 */ /* 0x000fe60003800000 */
[----:B------:R-:W3:Y:S02]  /*f4c0*/  SYNCS.PHASECHK.TRANS64.TRYWAIT P1, [R106+URZ+0x30840], R3 ;  /* 0x030840036a0075a7 */ /* 0x000ee400080211ff */
[----:B---3--:R-:W-:Y:S05]  /*f4d0*/  @!P1 BRA `(.L_x_4212) ;  /* 0x0000005c00109947 */ /* 0x008fea0003800000 */
.L_x_4342:
[----:B------:R-:W-:Y:S05]  /*f4e0*/  BSYNC B0 ;  /* 0x0000000000007941 */ /* 0x000fea0003800000 */
.L_x_4211:
[----:B------:R-:W-:Y:S05]  /*f4f0*/  @!P0 BRA `(.L_x_4213) ;  /* 0x0000000000048947 */ /* 0x000fea0003800000 */
[----:B------:R-:W-:Y:S05]  /*f500*/  BPT.TRAP 0x1 ;  /* 0x000000040000795c */ /* 0x000fea0000300000 */
.L_x_4213:
[----:B---3--:R-:W-:Y:S01]  /*f510*/  SHF.L.U32 R3, R84, 0x1f, RZ ;  /* 0x0000001f54037819 */ /* 0x008fe200000006ff */
[----:B------:R-:W-:Y:S03]  /*f520*/  BSSY B0, `(.L_x_4214) ;  /* 0x0000003000007945 */ /* 0x000fe60003800000 */
[----:B------:R-:W3:Y:S02]  /*f530*/  SYNCS.PHASECHK.TRANS64.TRYWAIT P1, [R106+URZ+0x30860], R3 ;  /* 0x030860036a0075a7 */ /* 0x000ee400080211ff */
[----:B---3--:R-:W-:Y:S05]  /*f540*/  @!P1 BRA `(.L_x_4215) ;  /* 0x0000005c00089947 */ /* 0x008fea0003800000 */
.L_x_4343:
[----:B------:R-:W-:Y:S05]  /*f550*/  BSYNC B0 ;  /* 0x0000000000007941 */ /* 0x000fea0003800000 */
.L_x_4214:
[----:B------:R-:W-:Y:S05]  /*f560*/  @!P0 BRA `(.L_x_4216) ;  /* 0x0000000000048947 */ /* 0x000fea0003800000 */
[----:B------:R-:W-:Y:S05]  /*f570*/  BPT.TRAP 0x1 ;  /* 0x000000040000795c */ /* 0x000fea0000300000 */
.L_x_4216:
        /* <DEDUP_REMOVED lines=9> */
.L_x_4344:
[----:B------:R-:W-:Y:S05]  /*f610*/  BSYNC B0 ;  /* 0x0000000000007941 */ /* 0x000fea0003800000 */
.L_x_4217:
        /* <DEDUP_REMOVED lines=18> */
.L_x_4220:
[----:B------:R-:W-:Y:S05]  /*f740*/  BSYNC.RECONVERGENT B6 ;  /* 0x0000000000067941 */ /* 0x000fea0003800200 */
.L_x_4219:
        /* <DEDUP_REMOVED lines=62> */
.L_x_4221:
        /* <DEDUP_REMOVED lines=25> */
.L_x_4222:
        /* <DEDUP_REMOVED lines=57> */
.L_x_4223:
[----:B--2---:R2:W-:Y:S01]  /*10050*/  SYNCS.ARRIVE.TRANS64.A1T0 RZ, [R106+URZ+0x30890], RZ ;  /* 0x030890ff6aff79a7 */ /* 0x0045e200081000ff */
[----:B------:R-:W-:Y:S05]  /*10060*/  @!P0 BRA `(.L_x_4224) ;  /* 0x0000000000048947 */ /* 0x000fea0003800000 */
[----:B------:R-:W-:Y:S05]  /*10070*/  BPT.TRAP 0x1 ;  /* 0x000000040000795c */ /* 0x000fea0000300000 */
.L_x_4224:
[----:B-1----:R-:W-:Y:S01]  /*10080*/  VIADD R0, R106, 0x30848 ;  /* 0x000308486a007836 */ /* 0x002fe20000000000 */
[----:B------:R-:W-:Y:S01]  /*10090*/  LOP3.LUT R81, R81, 0x1, RZ, 0x3c, !PT ;  /* 0x0000000151517812 */ /* 0x000fe200078e3cff */
[----:B------:R-:W-:Y:S01]  /*100a0*/  VIADD R86, R86, 0x1 ;  /* 0x0000000156567836 */ /* 0x000fe20000000000 */
[----:B------:R-:W-:Y:S01]  /*100b0*/  LOP3.LUT R79, R79, 0x1, RZ, 0x3c, !PT ;  /* 0x000000014f4f7812 */ /* 0x000fe200078e3cff */
[----:B------:R-:W-:Y:S01]  /*100c0*/  VIADD R85, R85, 0x40 ;  /* 0x0000004055557836 */ /* 0x000fe20000000000 */
[----:B------:R-:W-:Y:S02]  /*100d0*/  PRMT R0, R89, 0x654, R0 ;  /* 0x0000065459007816 */ /* 0x000fe40000000000 */
[----:B------:R-:W-:Y:S02]  /*100e0*/  LOP3.LUT R82, R82, 0x1, RZ, 0x3c, !PT ;  /* 0x0000000152527812 */ /* 0x000fe400078e3cff */
[----:B------:R1:W-:Y:S01]  /*100f0*/  SYNCS.ARRIVE.TRANS64.RED.A1T0 RZ, [R0+URZ], RZ ;  /* 0x000000ff00ff79a7 */ /* 0x0003e200081004ff */
[----:B------:R-:W-:-:S02]  /*10100*/  LOP3.LUT R80, R80, 0x1, RZ, 0x3c, !PT ;  /* 0x0000000150507812 */ /* 0x000fc400078e3cff */
[----:B------:R-:W-:Y:S02]  /*10110*/  LOP3.LUT R84, R84, 0x1, RZ, 0x3c, !PT ;  /* 0x0000000154547812 */ /* 0x000fe400078e3cff */
[----:B------:R-:W-:Y:S01]  /*10120*/  LOP3.LUT R83, R83, 0x1, RZ, 0x3c, !PT ;  /* 0x0000000153537812 */ /* 0x000fe200078e3cff */
[C---:B-1----:R-:W-:Y:S02]  /*10130*/  VIADD R0, R87.reuse, 0x1 ;  /* 0x0000000157007836 */ /* 0x042fe40000000000 */
[----:B------:R-:W-:-:S03]  /*10140*/  VIADD R87, R87, 0xffffffff ;  /* 0xffffffff57577836 */ /* 0x000fc60000000000 */
[----:B------:R-:W-:-:S13]  /*10150*/  ISETP.GT.U32.AND P1, PT, R0, 0x1, PT ;  /* 0x000000010000780c */ /* 0x000fda0003f24070 */
[----:B------:R-:W-:Y:S05]  /*10160*/  @P1 BRA `(.L_x_4225) ;  /* 0xffffffbc005c1947 */ /* 0x000fea000383ffff */
[----:B------:R-:W1:Y:S01]  /*10170*/  LDC.64 R6, c[0x0][0x988] ;  /* 0x00026200ff067b82 */ /* 0x000e620000000a00 */
[----:B------:R-:W-:Y:S02]  /*10180*/  SHF.L.U32 R78, R78, 0x4, RZ ;  /* 0x000000044e4e7819 */ /* 0x000fe400000006ff */
[----:B------:R-:W-:Y:S02]  /*10190*/  LOP3.LUT R109, R2, 0x7f, RZ, 0xc0, !PT ;  /* 0x0000007f026d7812 */ /* 0x000fe400078ec0ff */
[----:B------:R-:W-:-:S03]  /*101a0*/  LOP3.LUT R108, R78, 0x10, RZ, 0xe2, !PT ;  /* 0x000000104e6c7812 */ /* 0x000fc600078ee2ff */
[----:B------:R-:W3:Y:S01]  /*101b0*/  LDC.64 R4, c[0x0][0x9a0] ;  /* 0x00026800ff047b82 */ /* 0x000ee20000000a00 */
[----:B------:R-:W-:-:S07]  /*101c0*/  IADD3 R22, PT, PT, R105, R108, RZ ;  /* 0x0000006c69167210 */ /* 0x000fce0007ffe0ff */
[----:B------:R-:W4:Y:S08]  /*101d0*/  LDC R23, c[0x0][0x990] ;  /* 0x00026400ff177b82 */ /* 0x000f300000000800 */
[----:B------:R-:W5:Y:S01]  /*101e0*/  LDC R17, c[0x0][0x9a8] ;  /* 0x00026a00ff117b82 */ /* 0x000f620000000800 */
[----:B-1----:R-:W-:Y:S02]  /*101f0*/  IMAD R7, R7, UR36, RZ ;  /* 0x0000002407077c24 */ /* 0x002fe4000f8e02ff */
[----:B------:R-:W-:-:S02]  /*10200*/  IMAD R111, R6, R109, RZ ;  /* 0x0000006d066f7224 */ /* 0x000fc400078e02ff */
[----:B------:R-:W-:Y:S02]  /*10210*/  IMAD R2, R6, UR43, R7 ;  /* 0x0000002b06027c24 */ /* 0x000fe4000f8e0207 */
[----:B---3--:R-:W-:Y:S01]  /*10220*/  IMAD R5, R5, UR36, RZ ;  /* 0x0000002405057c24 */ /* 0x008fe2000f8e02ff */
[----:B------:R-:W-:-:S03]  /*10230*/  SHF.R.S32.HI R110, RZ, 0x1f, R111 ;  /* 0x0000001fff6e7819 */ /* 0x000fc6000001146f */
[C---:B------:R-:W-:Y:S02]  /*10240*/  IMAD R0, R4.reuse, UR43, R5 ;  /* 0x0000002b04007c24 */ /* 0x040fe4000f8e0205 */
[----:B----4-:R-:W-:Y:S02]  /*10250*/  IMAD R23, R23, UR37, R2 ;  /* 0x0000002517177c24 */ /* 0x010fe4000f8e0202 */
[----:B------:R-:W-:Y:S01]  /*10260*/  IMAD R2, R4, R109, RZ ;  /* 0x0000006d04027224 */ /* 0x000fe200078e02ff */
[----:B------:R-:W-:Y:S01]  /*10270*/  IADD3 R109, PT, PT, R109, UR43, RZ ;  /* 0x0000002b6d6d7c10 */ /* 0x000fe2000fffe0ff */
[----:B-----5:R-:W-:Y:S01]  /*10280*/  IMAD R17, R17, UR37, R0 ;  /* 0x0000002511117c24 */ /* 0x020fe2000f8e0200 */
[----:B------:R-:W-:Y:S01]  /*10290*/  IADD3 R0, PT, PT, R22, 0xc0, RZ ;  /* 0x000000c016007810 */ /* 0x000fe20007ffe0ff */
[----:B------:R-:W-:Y:S06]  /*102a0*/  @!P0 BRA `(.L_x_4226) ;  /* 0x0000000000048947 */ /* 0x000fec0003800000 */
[----:B------:R-:W-:Y:S05]  /*102b0*/  BPT.TRAP 0x1 ;  /* 0x000000040000795c */ /* 0x000fea0000300000 */
.L_x_4226:
[----:B------:R-:W-:Y:S02]  /*102c0*/  SHF.L.U32 R3, RZ, 0x1f, RZ ;  /* 0x0000001fff037819 */ /* 0x000fe400000006ff */
[----:B------:R-:W-:Y:S02]  /*102d0*/  SHF.R.U32.HI R0, RZ, 0x15, R0 ;  /* 0x00000015ff007819 */ /* 0x000fe40000011600 */
[----:B------:R-:W1:Y:S02]  /*102e0*/  SYNCS.PHASECHK.TRANS64.TRYWAIT P1, [R106+URZ+0x308a0], R3 ;  /* 0x0308a0036a0075a7 */ /* 0x000e6400080211ff */
[----:B------:R-:W-:Y:S01]  /*102f0*/  ISETP.NE.AND P0, PT, R107, R0, PT ;  /* 0x000000006b00720c */ /* 0x000fe20003f05270 */
[----:B-1----:R-:W-:-:S12]  /*10300*/  @!P1 BRA `(.L_x_4227) ;  /* 0x0000004c00c09947 */ /* 0x002fd80003800000 */
.L_x_4345:
        /* <DEDUP_REMOVED lines=17> */
.L_x_4228:
[C---:B------:R-:W-:Y:S01]  /*10420*/  VIADD R0, R22.reuse, 0xe0 ;  /* 0x000000e016007836 */ /* 0x040fe20000000000 */
[----:B------:R-:W-:Y:S05]  /*10430*/  WARPSYNC.ALL ;  /* 0x0000000000007948 */ /* 0x000fea0003800000 */
[----:B------:R-:W-:Y:S02]  /*10440*/  SHF.R.U32.HI R0, RZ, 0x15, R0 ;  /* 0x00000015ff007819 */ /* 0x000fe40000011600 */
[----:B------:R-:W-:Y:S02]  /*10450*/  R2UR UR4, R22 ;  /* 0x00000000160472ca */ /* 0x000fe400000e0000 */
[----:B------:R-:W-:-:S11]  /*10460*/  ISETP.NE.AND P0, PT, R107, R0, PT ;  /* 0x000000006b00720c */ /* 0x000fd60003f05270 */
[----:B------:R-:W3:Y:S02]  /*10470*/  LDTM.x16 R56, tmem[UR4+0xc0] ;  /* 0x0000c004003879ee */ /* 0x000ee40008240000 */
[----:B---3--:R-:W-:Y:S05]  /*10480*/  @!P0 BRA `(.L_x_4229) ;  /* 0x0000000000408947 */ /* 0x008fea0003800000 */
        /* <DEDUP_REMOVED lines=16> */
.L_x_4229:
        /* <DEDUP_REMOVED lines=23> */
.L_x_4230:
        /* <DEDUP_REMOVED lines=23> */
.L_x_4231:
[----:B------:R-:W3:Y:S01]  /*10870*/  LDC.64 R20, c[0x0][0x358] ;  /* 0x0000d600ff147b82 */ /* 0x000ee20000000a00 */
[----:B------:R-:W-:Y:S05]  /*10880*/  WARPSYNC.ALL ;  /* 0x0000000000007948 */ /* 0x000fea0003800000 */
[----:B------:R-:W4:Y:S01]  /*10890*/  LDL.LU R78, [R1+0x4] ;  /* 0x00000400014e7983 */ /* 0x000f220000300800 */
[----:B------:R-:W5:Y:S01]  /*108a0*/  LDCU UR9, c[0x0][0x38c] ;  /* 0x00007180ff0977ac */ /* 0x000f620008000800 */
[----:B------:R-:W-:Y:S01]  /*108b0*/  IADD3 R17, P1, P0, R17, R2, R108 ;  /* 0x0000000211117210 */ /* 0x000fe2000783e06c */
[C---:B------:R-:W-:Y:S01]  /*108c0*/  VIADD R0, R108.reuse, 0x28 ;  /* 0x000000286c007836 */ /* 0x040fe20000000000 */
[----:B------:R-:W-:Y:S01]  /*108d0*/  SHF.R.S32.HI R4, RZ, 0x1f, R2 ;  /* 0x0000001fff047819 */ /* 0x000fe20000011402 */
[C---:B------:R-:W-:Y:S01]  /*108e0*/  VIADD R2, R108.reuse, 0x48 ;  /* 0x000000486c027836 */ /* 0x040fe20000000000 */
[----:B------:R-:W2:Y:S01]  /*108f0*/  LDCU.64 UR6, c[0x0][0x998] ;  /* 0x00013300ff0677ac */ /* 0x000ea20008000a00 */
[----:B-1----:R-:W-:Y:S01]  /*10900*/  VIADD R3, R108, 0x20 ;  /* 0x000000206c037836 */ /* 0x002fe20000000000 */
[----:B------:R-:W-:Y:S01]  /*10910*/  IADD3.X R4, PT, PT, RZ, R4, RZ, P1, P0 ;  /* 0x00000004ff047210 */ /* 0x000fe20000fe04ff */
[----:B------:R-:W-:Y:S01]  /*10920*/  BSSY.RECONVERGENT B0, `(.L_x_4232) ;  /* 0x0000030000007945 */ /* 0x000fe20003800200 */
[----:B------:R-:W1:Y:S01]  /*10930*/  LDCU UR8, c[0x0][0x384] ;  /* 0x00007080ff0877ac */ /* 0x000e620008000800 */
[----:B------:R-:W-:-:S02]  /*10940*/  R2UR UR4, R22 ;  /* 0x00000000160472ca */ /* 0x000fc400000e0000 */
[----:B-----5:R-:W-:Y:S01]  /*10950*/  ISETP.GE.AND P4, PT, R2, UR9, PT ;  /* 0x0000000902007c0c */ /* 0x020fe2000bf86270 */
[----:B------:R-:W-:Y:S01]  /*10960*/  VIADD R2, R108, 0x68 ;  /* 0x000000686c027836 */ /* 0x000fe20000000000 */
[----:B------:R-:W-:Y:S02]  /*10970*/  ISETP.GE.AND P6, PT, R0, UR9, PT ;  /* 0x0000000900007c0c */ /* 0x000fe4000bfc6270 */
[----:B------:R-:W3:Y:S01]  /*10980*/  S2R R0, SR_CgaCtaId ;  /* 0x0000000000007919 */ /* 0x000ee20000008800 */
[C---:B--2---:R-:W-:Y:S02]  /*10990*/  LEA R72, P0, R17.reuse, UR6, 0x1 ;  /* 0x0000000611487c11 */ /* 0x044fe4000f8008ff */
        /* <DEDUP_REMOVED lines=11> */
[----:B----4-:R-:W-:-:S04]  /*10a50*/  LOP3.LUT R78, R78, 0xfffffffd, RZ, 0xc0, !PT ;  /* 0xfffffffd4e4e7812 */ /* 0x010fc800078ec0ff */
[----:B------:R-:W-:Y:S02]  /*10a60*/  @P1 LOP3.LUT R78, R78, 0x2, RZ, 0xfc, !PT ;  /* 0x000000024e4e1812 */ /* 0x000fe400078efcff */
[----:B------:R-:W-:-:S03]  /*10a70*/  ISETP.GE.AND P1, PT, R2, UR9, PT ;  /* 0x0000000902007c0c */ /* 0x000fc6000bf26270 */
[----:B------:R1:W-:Y:S01]  /*10a80*/  STL [R1+0x4], R78 ;  /* 0x0000044e01007387 */ /* 0x0003e20000100800 */
[----:B--23--:R-:W-:Y:S09]  /*10a90*/  @P0 BRA `(.L_x_4233) ;  /* 0x0000000000600947 */ /* 0x00cff20003800000 */
        /* <DEDUP_REMOVED lines=24> */
.L_x_4233:
[----:B------:R-:W-:Y:S05]  /*10c20*/  BSYNC.RECONVERGENT B0 ;  /* 0x0000000000007941 */ /* 0x000fea0003800200 */
.L_x_4232:
        /* <DEDUP_REMOVED lines=43> */
.L_x_4235:
[----:B------:R-:W-:Y:S05]  /*10ee0*/  BSYNC.RECONVERGENT B0 ;  /* 0x0000000000007941 */ /* 0x000fea0003800200 */
.L_x_4234:
        /* <DEDUP_REMOVED lines=27> */
.L_x_4237:
[----:B------:R-:W-:Y:S05]  /*110a0*/  BSYNC.RECONVERGENT B0 ;  /* 0x0000000000007941 */ /* 0x000fea0003800200 */
.L_x_4236:
        /* <DEDUP_REMOVED lines=26> */
.L_x_4239:
[----:B------:R-:W-:Y:S05]  /*11250*/  BSYNC.RECONVERGENT B0 ;  /* 0x0000000000007941 */ /* 0x000fea0003800200 */
.L_x_4238:
        /* <DEDUP_REMOVED lines=26> */
.L_x_4241:
[----:B------:R-:W-:Y:S05]  /*11400*/  BSYNC.RECONVERGENT B0 ;  /* 0x0000000000007941 */ /* 0x000fea0003800200 */
.L_x_4240:
        /* <DEDUP_REMOVED lines=26> */
.L_x_4243:
[----:B------:R-:W-:Y:S05]  /*115b0*/  BSYNC.RECONVERGENT B0 ;  /* 0x0000000000007941 */ /* 0x000fea0003800200 */
.L_x_4242:
        /* <DEDUP_REMOVED lines=26> */
.L_x_4245:
[----:B------:R-:W-:Y:S05]  /*11760*/  BSYNC.RECONVERGENT B0 ;  /* 0x0000000000007941 */ /* 0x000fea0003800200 */
.L_x_4244:
        /* <DEDUP_REMOVED lines=26> */
.L_x_4247:
[----:B------:R-:W-:Y:S05]  /*11910*/  BSYNC.RECONVERGENT B0 ;  /* 0x0000000000007941 */ /* 0x000fea0003800200 */
.L_x_4246:
[----:B------:R-:W-:Y:S01]  /*11920*/  NOP ;  /* 0x0000000000007918 */ /* 0x000fe20000000000 */
[----:B------:R-:W-:Y:S05]  /*11930*/  @!P1 BRA `(.L_x_4248) ;  /* 0x0000000000089947 */ /* 0x000fea0003800000 */
[----:B------:R-:W-:Y:S05]  /*11940*/  BPT.TRAP 0x1 ;  /* 0x000000040000795c */ /* 0x000fea0000300000 */
[----:B------:R-:W-:Y:S05]  /*11950*/  BPT.TRAP 0x1 ;  /* 0x000000040000795c */ /* 0x000fea0000300000 */
.L_x_4248:
[----:B------:R-:W-:-:S04]  /*11960*/  IADD3 R3, PT, PT, R106, 0x308b0, RZ ;  /* 0x000308b06a037810 */ /* 0x000fc80007ffe0ff */
[----:B------:R-:W-:-:S04]  /*11970*/  PRMT R0, R0, 0x654, R3 ;  /* 0x0000065400007816 */ /* 0x000fc80000000003 */
[----:B------:R1:W-:Y:S01]  /*11980*/  SYNCS.ARRIVE.TRANS64.RED.A1T0 RZ, [R0+URZ], RZ ;  /* 0x000000ff00ff79a7 */ /* 0x0003e200081004ff */
[----:B------:R-:W-:Y:S05]  /*11990*/  @!P1 BRA `(.L_x_4249) ;  /* 0x0000000000049947 */ /* 0x000fea0003800000 */
[----:B------:R-:W-:Y:S05]  /*119a0*/  BPT.TRAP 0x1 ;  /* 0x000000040000795c */ /* 0x000fea0000300000 */
.L_x_4249:
[----:B------:R-:W-:Y:S02]  /*119b0*/  SHF.L.U32 R3, RZ, 0x1f, RZ ;  /* 0x0000001fff037819 */ /* 0x000fe400000006ff */
[----:B-1----:R-:W-:Y:S02]  /*119c0*/  SHF.R.U32.HI R0, RZ, 0x15, R22 ;  /* 0x00000015ff007819 */ /* 0x002fe40000011616 */
[----:B------:R-:W1:Y:S02]  /*119d0*/  SYNCS.PHASECHK.TRANS64.TRYWAIT P1, [R106+URZ+0x308a8], R3 ;  /* 0x0308a8036a0075a7 */ /* 0x000e6400080211ff */
[----:B------:R-:W-:Y:S01]  /*119e0*/  ISETP.NE.AND P0, PT, R107, R0, PT ;  /* 0x000000006b00720c */ /* 0x000fe20003f05270 */
[----:B-1----:R-:W-:-:S12]  /*119f0*/  @!P1 BRA `(.L_x_4250) ;  /* 0x0000003800189947 */ /* 0x002fd80003800000 */
.L_x_4346:
        /* <DEDUP_REMOVED lines=17> */
.L_x_4251:
        /* <DEDUP_REMOVED lines=23> */
.L_x_4252:
        /* <DEDUP_REMOVED lines=23> */
.L_x_4253:
        /* <DEDUP_REMOVED lines=23> */
.L_x_4254:
        /* <DEDUP_REMOVED lines=23> */
.L_x_4255:
        /* <DEDUP_REMOVED lines=23> */
.L_x_4256:
        /* <DEDUP_REMOVED lines=69> */
.L_x_4258:
[----:B------:R-:W-:Y:S05]  /*12690*/  BSYNC.RECONVERGENT B0 ;  /* 0x0000000000007941 */ /* 0x000fea0003800200 */
.L_x_4257:
        /* <DEDUP_REMOVED lines=36> */
.L_x_4260:
[----:B------:R-:W-:Y:S05]  /*128e0*/  BSYNC.RECONVERGENT B0 ;  /* 0x0000000000007941 */ /* 0x000fea0003800200 */
.L_x_4259:
        /* <DEDUP_REMOVED lines=38> */
.L_x_4262:
[----:B----4-:R-:W-:Y:S05]  /*12b50*/  BSYNC.RECONVERGENT B0 ;  /* 0x0000000000007941 */ /* 0x010fea0003800200 */
.L_x_4261:
        /* <DEDUP_REMOVED lines=35> */
.L_x_4264:
[----:B------:R-:W-:Y:S05]  /*12d90*/  BSYNC.RECONVERGENT B0 ;  /* 0x0000000000007941 */ /* 0x000fea0003800200 */
.L_x_4263:
        /* <DEDUP_REMOVED lines=51> */
.L_x_4266:
[----:B------:R-:W-:Y:S05]  /*130d0*/  BSYNC.RECONVERGENT B0 ;  /* 0x0000000000007941 */ /* 0x000fea0003800200 */
.L_x_4265:
        /* <DEDUP_REMOVED lines=46> */
.L_x_4268:
[----:B------:R-:W-:Y:S05]  /*133c0*/  BSYNC.RECONVERGENT B0 ;  /* 0x0000000000007941 */ /* 0x000fea0003800200 */
.L_x_4267:
        /* <DEDUP_REMOVED lines=34> */
.L_x_4270:
[----:B------:R-:W-:Y:S05]  /*135f0*/  BSYNC.RECONVERGENT B0 ;  /* 0x0000000000007941 */ /* 0x000fea0003800200 */
.L_x_4269:
        /* <DEDUP_REMOVED lines=33> */
.L_x_4272:
[----:B------:R-:W-:Y:S05]  /*13810*/  BSYNC.RECONVERGENT B0 ;  /* 0x0000000000007941 */ /* 0x000fea0003800200 */
.L_x_4271:
        /* <DEDUP_REMOVED lines=33> */
.L_x_4274:
[----:B------:R-:W-:Y:S05]  /*13a30*/  BSYNC.RECONVERGENT B0 ;  /* 0x0000000000007941 */ /* 0x000fea0003800200 */
.L_x_4273:
        /* <DEDUP_REMOVED lines=33> */
.L_x_4276:
[----:B------:R-:W-:Y:S05]  /*13c50*/  BSYNC.RECONVERGENT B0 ;  /* 0x0000000000007941 */ /* 0x000fea0003800200 */
.L_x_4275:
        /* <DEDUP_REMOVED lines=33> */
.L_x_4278:
[----:B------:R-:W-:Y:S05]  /*13e70*/  BSYNC.RECONVERGENT B0 ;  /* 0x0000000000007941 */ /* 0x000fea0003800200 */
.L_x_4277:
        /* <DEDUP_REMOVED lines=25> */
.L_x_4280:
[----:B------:R-:W-:Y:S05]  /*14010*/  BSYNC.RECONVERGENT B0 ;  /* 0x0000000000007941 */ /* 0x000fea0003800200 */
.L_x_4279:
[----:B------:R-:W-:Y:S01]  /*14020*/  NOP ;  /* 0x0000000000007918 */ /* 0x000fe20000000000 */
[----:B------:R-:W-:Y:S05]  /*14030*/  @!P1 BRA `(.L_x_4281) ;  /* 0x0000000000089947 */ /* 0x000fea0003800000 */
[----:B------:R-:W-:Y:S05]  /*14040*/  BPT.TRAP 0x1 ;  /* 0x000000040000795c */ /* 0x000fea0000300000 */
[----:B------:R-:W-:Y:S05]  /*14050*/  BPT.TRAP 0x1 ;  /* 0x000000040000795c */ /* 0x000fea0000300000 */
.L_x_4281:
        /* <DEDUP_REMOVED lines=44> */
.L_x_4283:
[----:B------:R-:W-:Y:S02]  /*14320*/  MOV R2, 0x14340 ;  /* 0x0001434000027802 */ /* 0x000fe40000000f00 */
[----:B--234-:R-:W-:Y:S05]  /*14330*/  CALL.REL.NOINC `($__internal_49_$__cuda_sm10x_tcgen05_guardrail_trap_col_being_dealloced_not_returned_by_alloc) ;  /* 0x0000000c00dc7944 */ /* 0x01cfea0003c00000 */
[----:B------:R-:W-:Y:S05]  /*14340*/  BRA `(.L_x_4284) ;  /* 0x0000000000087947 */ /* 0x000fea0003800000 */
.L_x_4282:
[----:B------:R-:W-:Y:S02]  /*14350*/  MOV R2, 0x14370 ;  /* 0x0001437000027802 */ /* 0x000fe40000000f00 */
[----:B--234-:R-:W-:Y:S05]  /*14360*/  CALL.REL.NOINC `($__internal_51_$__cuda_sm10x_tcgen05_guardrail_trap_unallocated_columns_being_dealloced) ;  /* 0x0000000c00e87944 */ /* 0x01cfea0003c00000 */
.L_x_4284:
[----:B------:R-:W-:Y:S01]  /*14370*/  NOP ;  /* 0x0000000000007918 */ /* 0x000fe20000000000 */
[----:B------:R-:W-:Y:S05]  /*14380*/  EXIT ;  /* 0x000000000000794d */ /* 0x000fea0003800000 */
.L_x_4024:
[----:B------:R-:W-:-:S07]  /*14390*/  MOV R3, UR40 ;  /* 0x0000002800037c02 */ /* 0x000fce0008000f00 */
.L_x_4285:
[----:B-1----:R1:W2:Y:S02]  /*143a0*/  SYNCS.PHASECHK.TRANS64.TRYWAIT P0, [R3+URZ+0x30810], R6 ;  /* 0x03081006030075a7 */ /* 0x0022a400080011ff */
[----:B--2---:R-:W-:Y:S05]  /*143b0*/  @!P0 NANOSLEEP.SYNCS 0x989680 ;  /* 0x009896800000895d */ /* 0x004fea0003900000 */
[----:B------:R-:W2:Y:S02]  /*143c0*/  @!P0 SYNCS.PHASECHK.TRANS64 P0, [R3+URZ+0x30810], R6 ;  /* 0x03081006030085a7 */ /* 0x000ea400080010ff */
[----:B--2---:R-:W-:Y:S05]  /*143d0*/  @!P0 BRA `(.L_x_4285) ;  /* 0xfffffffc00f08947 */ /* 0x004fea000383ffff */
[----:B------:R-:W-:Y:S05]  /*143e0*/  BRA `(.L_x_4286) ;  /* 0xfffffee0003c7947 */ /* 0x000fea000383ffff */
.L_x_4032:
[----:B------:R-:W-:-:S07]  /*143f0*/  MOV R5, UR40 ;  /* 0x0000002800057c02 */ /* 0x000fce0008000f00 */
.L_x_4287:
[----:B-1----:R1:W2:Y:S02]  /*14400*/  SYNCS.PHASECHK.TRANS64.TRYWAIT P0, [R5+URZ+0x30838], R6 ;  /* 0x03083806050075a7 */ /* 0x0022a400080011ff */
[----:B--2---:R-:W-:Y:S05]  /*14410*/  @!P0 NANOSLEEP.SYNCS 0x989680 ;  /* 0x009896800000895d */ /* 0x004fea0003900000 */
[----:B------:R-:W2:Y:S02]  /*14420*/  @!P0 SYNCS.PHASECHK.TRANS64 P0, [R5+URZ+0x30838], R6 ;  /* 0x03083806050085a7 */ /* 0x000ea400080010ff */
[----:B--2---:R-:W-:Y:S05]  /*14430*/  @!P0 BRA `(.L_x_4287) ;  /* 0xfffffffc00f08947 */ /* 0x004fea000383ffff */
[----:B------:R-:W-:Y:S05]  /*14440*/  BRA `(.L_x_4288) ;  /* 0xfffffee400447947 */ /* 0x000fea000383ffff */
.L_x_4035:
[----:B------:R-:W-:-:S07]  /*14450*/  MOV R7, UR40 ;  /* 0x0000002800077c02 */ /* 0x000fce0008000f00 */
.L_x_4289:
[----:B--2---:R2:W3:Y:S02]  /*14460*/  SYNCS.PHASECHK.TRANS64.TRYWAIT P0, [R7+URZ+0x30828], R6 ;  /* 0x03082806070075a7 */ /* 0x0044e400080011ff */
[----:B---3--:R-:W-:Y:S05]  /*14470*/  @!P0 NANOSLEEP.SYNCS 0x989680 ;  /* 0x009896800000895d */ /* 0x008fea0003900000 */
[----:B------:R-:W3:Y:S02]  /*14480*/  @!P0 SYNCS.PHASECHK.TRANS64 P0, [R7+URZ+0x30828], R6 ;  /* 0x03082806070085a7 */ /* 0x000ee400080010ff */
[----:B---3--:R-:W-:Y:S05]  /*14490*/  @!P0 BRA `(.L_x_4289) ;  /* 0xfffffffc00f08947 */ /* 0x008fea000383ffff */
[----:B------:R-:W-:Y:S05]  /*144a0*/  BRA `(.L_x_4290) ;  /* 0xfffffee400b47947 */ /* 0x000fea000383ffff */
.L_x_4041:
[----:B--2---:R-:W-:-:S07]  /*144b0*/  MOV R7, UR40 ;  /* 0x0000002800077c02 */ /* 0x004fce0008000f00 */
.L_x_4291:
[----:B-1----:R1:W2:Y:S02]  /*144c0*/  SYNCS.PHASECHK.TRANS64.TRYWAIT P0, [R7+URZ+0x30848], R6 ;  /* 0x03084806070075a7 */ /* 0x0022a400080011ff */
[----:B--2---:R-:W-:Y:S05]  /*144d0*/  @!P0 NANOSLEEP.SYNCS 0x989680 ;  /* 0x009896800000895d */ /* 0x004fea0003900000 */
[----:B------:R-:W2:Y:S02]  /*144e0*/  @!P0 SYNCS.PHASECHK.TRANS64 P0, [R7+URZ+0x30848], R6 ;  /* 0x03084806070085a7 */ /* 0x000ea400080010ff */
[----:B--2---:R-:W-:Y:S05]  /*144f0*/  @!P0 BRA `(.L_x_4291) ;  /* 0xfffffffc00f08947 */ /* 0x004fea000383ffff */
[----:B------:R-:W-:Y:S05]  /*14500*/  BRA `(.L_x_4292) ;  /* 0xfffffee800687947 */ /* 0x000fea000383ffff */
.L_x_4046:
[----:B------:R-:W-:-:S07]  /*14510*/  MOV R7, UR40 ;  /* 0x0000002800077c02 */ /* 0x000fce0008000f00 */
.L_x_4293:
[----:B-1----:R1:W2:Y:S02]  /*14520*/  SYNCS.PHASECHK.TRANS64.TRYWAIT P0, [R7+URZ+0x30818], R14 ;  /* 0x0308180e070075a7 */ /* 0x0022a400080011ff */
[----:B--2---:R-:W-:Y:S05]  /*14530*/  @!P0 NANOSLEEP.SYNCS 0x989680 ;  /* 0x009896800000895d */ /* 0x004fea0003900000 */
[----:B------:R-:W2:Y:S02]  /*14540*/  @!P0 SYNCS.PHASECHK.TRANS64 P0, [R7+URZ+0x30818], R14 ;  /* 0x0308180e070085a7 */ /* 0x000ea400080010ff */
[----:B--2---:R-:W-:Y:S05]  /*14550*/  @!P0 BRA `(.L_x_4293) ;  /* 0xfffffffc00f08947 */ /* 0x004fea000383ffff */
[----:B------:R-:W-:Y:S05]  /*14560*/  BRA `(.L_x_4294) ;  /* 0xfffffeec00287947 */ /* 0x000fea000383ffff */
.L_x_4052:
[----:B------:R-:W-:-:S07]  /*14570*/  MOV R7, UR40 ;  /* 0x0000002800077c02 */ /* 0x000fce0008000f00 */
.L_x_4295:
[----:B-1----:R1:W4:Y:S02]  /*14580*/  SYNCS.PHASECHK.TRANS64.TRYWAIT P0, [R7+URZ+0x30838], R14 ;  /* 0x0308380e070075a7 */ /* 0x00232400080011ff */
[----:B----4-:R-:W-:Y:S05]  /*14590*/  @!P0 NANOSLEEP.SYNCS 0x989680 ;  /* 0x009896800000895d */ /* 0x010fea0003900000 */
[----:B------:R-:W4:Y:S02]  /*145a0*/  @!P0 SYNCS.PHASECHK.TRANS64 P0, [R7+URZ+0x30838], R14 ;  /* 0x0308380e070085a7 */ /* 0x000f2400080010ff */
[----:B----4-:R-:W-:Y:S05]  /*145b0*/  @!P0 BRA `(.L_x_4295) ;  /* 0xfffffffc00f08947 */ /* 0x010fea000383ffff */
[----:B------:R-:W-:Y:S05]  /*145c0*/  BRA `(.L_x_4296) ;  /* 0xfffffeec00b87947 */ /* 0x000fea000383ffff */
.L_x_4055:
[----:B------:R-:W-:-:S07]  /*145d0*/  MOV R7, UR40 ;  /* 0x0000002800077c02 */ /* 0x000fce0008000f00 */
.L_x_4297:
[----:B-1----:R1:W2:Y:S02]  /*145e0*/  SYNCS.PHASECHK.TRANS64.TRYWAIT P0, [R7+URZ+0x30828], R14 ;  /* 0x0308280e070075a7 */ /* 0x0022a400080011ff */
[----:B--2---:R-:W-:Y:S05]  /*145f0*/  @!P0 NANOSLEEP.SYNCS 0x989680 ;  /* 0x009896800000895d */ /* 0x004fea0003900000 */
[----:B------:R-:W2:Y:S02]  /*14600*/  @!P0 SYNCS.PHASECHK.TRANS64 P0, [R7+URZ+0x30828], R14 ;  /* 0x0308280e070085a7 */ /* 0x000ea400080010ff */
[----:B--2---:R-:W-:Y:S05]  /*14610*/  @!P0 BRA `(.L_x_4297) ;  /* 0xfffffffc00f08947 */ /* 0x004fea000383ffff */
[----:B------:R-:W-:Y:S05]  /*14620*/  BRA `(.L_x_4298) ;  /* 0xfffffef000047947 */ /* 0x000fea000383ffff */
.L_x_4060:
[----:B-1----:R-:W-:-:S07]  /*14630*/  MOV R7, UR40 ;  /* 0x0000002800077c02 */ /* 0x002fce0008000f00 */
.L_x_4299:
[----:B-1----:R1:W3:Y:S02]  /*14640*/  SYNCS.PHASECHK.TRANS64.TRYWAIT P0, [R7+URZ+0x30848], R14 ;  /* 0x0308480e070075a7 */ /* 0x0022e400080011ff */
[----:B---3--:R-:W-:Y:S05]  /*14650*/  @!P0 NANOSLEEP.SYNCS 0x989680 ;  /* 0x009896800000895d */ /* 0x008fea0003900000 */
[----:B------:R-:W3:Y:S02]  /*14660*/  @!P0 SYNCS.PHASECHK.TRANS64 P0, [R7+URZ+0x30848], R14 ;  /* 0x0308480e070085a7 */ /* 0x000ee400080010ff */
[----:B---3--:R-:W-:Y:S05]  /*14670*/  @!P0 BRA `(.L_x_4299) ;  /* 0xfffffffc00f08947 */ /* 0x008fea000383ffff */
[----:B------:R-:W-:Y:S05]  /*14680*/  BRA `(.L_x_4300) ;  /* 0xfffffef000607947 */ /* 0x000fea000383ffff */
.L_x_4064:
[----:B------:R-:W-:-:S07]  /*14690*/  MOV R7, UR40 ;  /* 0x0000002800077c02 */ /* 0x000fce0008000f00 */
.L_x_4301:
[----:B-1----:R1:W2:Y:S02]  /*146a0*/  SYNCS.PHASECHK.TRANS64.TRYWAIT P0, [R7+URZ+0x30810], R14 ;  /* 0x0308100e070075a7 */ /* 0x0022a400080011ff */
[----:B--2---:R-:W-:Y:S05]  /*146b0*/  @!P0 NANOSLEEP.SYNCS 0x989680 ;  /* 0x009896800000895d */ /* 0x004fea0003900000 */
[----:B------:R-:W2:Y:S02]  /*146c0*/  @!P0 SYNCS.PHASECHK.TRANS64 P0, [R7+URZ+0x30810], R14 ;  /* 0x0308100e070085a7 */ /* 0x000ea400080010ff */
[----:B--2---:R-:W-:Y:S05]  /*146d0*/  @!P0 BRA `(.L_x_4301) ;  /* 0xfffffffc00f08947 */ /* 0x004fea000383ffff */
[----:B------:R-:W-:Y:S05]  /*146e0*/  BRA `(.L_x_4302) ;  /* 0xfffffef000b07947 */ /* 0x000fea000383ffff */
.L_x_4070:
[----:B--2---:R-:W-:-:S07]  /*146f0*/  MOV R8, UR40 ;  /* 0x0000002800087c02 */ /* 0x004fce0008000f00 */
.L_x_4303:
[----:B-1----:R1:W2:Y:S02]  /*14700*/  SYNCS.PHASECHK.TRANS64.TRYWAIT P0, [R8+URZ+0x30838], R7 ;  /* 0x03083807080075a7 */ /* 0x0022a400080011ff */
[----:B--2---:R-:W-:Y:S05]  /*14710*/  @!P0 NANOSLEEP.SYNCS 0x989680 ;  /* 0x009896800000895d */ /* 0x004fea0003900000 */
[----:B------:R-:W2:Y:S02]  /*14720*/  @!P0 SYNCS.PHASECHK.TRANS64 P0, [R8+URZ+0x30838], R7 ;  /* 0x03083807080085a7 */ /* 0x000ea400080010ff */
[----:B--2---:R-:W-:Y:S05]  /*14730*/  @!P0 BRA `(.L_x_4303) ;  /* 0xfffffffc00f08947 */ /* 0x004fea000383ffff */
[----:B------:R-:W-:Y:S05]  /*14740*/  BRA `(.L_x_4304) ;  /* 0xfffffef400387947 */ /* 0x000fea000383ffff */
.L_x_4073:
[----:B------:R-:W-:-:S07]  /*14750*/  MOV R2, UR40 ;  /* 0x0000002800027c02 */ /* 0x000fce0008000f00 */
.L_x_4305:
[----:B--2---:R2:W3:Y:S02]  /*14760*/  SYNCS.PHASECHK.TRANS64.TRYWAIT P0, [R2+URZ+0x30828], R7 ;  /* 0x03082807020075a7 */ /* 0x0044e400080011ff */
[----:B---3--:R-:W-:Y:S05]  /*14770*/  @!P0 NANOSLEEP.SYNCS 0x989680 ;  /* 0x009896800000895d */ /* 0x008fea0003900000 */
[----:B------:R-:W3:Y:S02]  /*14780*/  @!P0 SYNCS.PHASECHK.TRANS64 P0, [R2+URZ+0x30828], R7 ;  /* 0x03082807020085a7 */ /* 0x000ee400080010ff */
[----:B---3--:R-:W-:Y:S05]  /*14790*/  @!P0 BRA `(.L_x_4305) ;  /* 0xfffffffc00f08947 */ /* 0x008fea000383ffff */
[----:B------:R-:W-:Y:S05]  /*147a0*/  BRA `(.L_x_4306) ;  /* 0xfffffef400847947 */ /* 0x000fea000383ffff */
.L_x_4078:
[----:B--2---:R-:W-:-:S07]  /*147b0*/  MOV R2, UR40 ;  /* 0x0000002800027c02 */ /* 0x004fce0008000f00 */
.L_x_4307:
[----:B--2---:R2:W4:Y:S02]  /*147c0*/  SYNCS.PHASECHK.TRANS64.TRYWAIT P0, [R2+URZ+0x30848], R7 ;  /* 0x03084807020075a7 */ /* 0x00452400080011ff */
[----:B----4-:R-:W-:Y:S05]  /*147d0*/  @!P0 NANOSLEEP.SYNCS 0x989680 ;  /* 0x009896800000895d */ /* 0x010fea0003900000 */
[----:B------:R-:W4:Y:S02]  /*147e0*/  @!P0 SYNCS.PHASECHK.TRANS64 P0, [R2+URZ+0x30848], R7 ;  /* 0x03084807020085a7 */ /* 0x000f2400080010ff */
[----:B----4-:R-:W-:Y:S05]  /*147f0*/  @!P0 BRA `(.L_x_4307) ;  /* 0xfffffffc00f08947 */ /* 0x010fea000383ffff */
[----:B------:R-:W-:Y:S05]  /*14800*/  BRA `(.L_x_4308) ;  /* 0xfffffef400e07947 */ /* 0x000fea000383ffff */
.L_x_4083:
[----:B------:R-:W-:-:S07]  /*14810*/  MOV R2, UR40 ;  /* 0x0000002800027c02 */ /* 0x000fce0008000f00 */
.L_x_4309:
[----:B-1----:R1:W2:Y:S02]  /*14820*/  SYNCS.PHASECHK.TRANS64.TRYWAIT P0, [R2+URZ+0x30818], R11 ;  /* 0x0308180b020075a7 */ /* 0x0022a400080011ff */
[----:B--2---:R-:W-:Y:S05]  /*14830*/  @!P0 NANOSLEEP.SYNCS 0x989680 ;  /* 0x009896800000895d */ /* 0x004fea0003900000 */
[----:B------:R-:W2:Y:S02]  /*14840*/  @!P0 SYNCS.PHASECHK.TRANS64 P0, [R2+URZ+0x30818], R11 ;  /* 0x0308180b020085a7 */ /* 0x000ea400080010ff */
[----:B--2---:R-:W-:Y:S05]  /*14850*/  @!P0 BRA `(.L_x_4309) ;  /* 0xfffffffc00f08947 */ /* 0x004fea000383ffff */
[----:B------:R-:W-:Y:S05]  /*14860*/  BRA `(.L_x_4310) ;  /* 0xfffffef800647947 */ /* 0x000fea000383ffff */
.L_x_4089:
[----:B------:R-:W-:-:S07]  /*14870*/  MOV R7, UR40 ;  /* 0x0000002800077c02 */ /* 0x000fce0008000f00 */
.L_x_4311:
[----:B-1----:R1:W3:Y:S02]  /*14880*/  SYNCS.PHASECHK.TRANS64.TRYWAIT P0, [R7+URZ+0x30838], R2 ;  /* 0x03083802070075a7 */ /* 0x0022e400080011ff */
[----:B---3--:R-:W-:Y:S05]  /*14890*/  @!P0 NANOSLEEP.SYNCS 0x989680 ;  /* 0x009896800000895d */ /* 0x008fea0003900000 */
[----:B------:R-:W3:Y:S02]  /*148a0*/  @!P0 SYNCS.PHASECHK.TRANS64 P0, [R7+URZ+0x30838], R2 ;  /* 0x03083802070085a7 */ /* 0x000ee400080010ff */
[----:B---3--:R-:W-:Y:S05]  /*148b0*/  @!P0 BRA `(.L_x_4311) ;  /* 0xfffffffc00f08947 */ /* 0x008fea000383ffff */
[----:B------:R-:W-:Y:S05]  /*148c0*/  BRA `(.L_x_4312) ;  /* 0xfffffef800e87947 */ /* 0x000fea000383ffff */
.L_x_4092:
[----:B------:R-:W-:-:S07]  /*148d0*/  MOV R5, UR40 ;  /* 0x0000002800057c02 */ /* 0x000fce0008000f00 */
.L_x_4313:
[----:B--2---:R2:W3:Y:S02]  /*148e0*/  SYNCS.PHASECHK.TRANS64.TRYWAIT P0, [R5+URZ+0x30828], R2 ;  /* 0x03082802050075a7 */ /* 0x0044e400080011ff */
[----:B---3--:R-:W-:Y:S05]  /*148f0*/  @!P0 NANOSLEEP.SYNCS 0x989680 ;  /* 0x009896800000895d */ /* 0x008fea0003900000 */
[----:B------:R-:W3:Y:S02]  /*14900*/  @!P0 SYNCS.PHASECHK.TRANS64 P0, [R5+URZ+0x30828], R2 ;  /* 0x03082802050085a7 */ /* 0x000ee400080010ff */
[----:B---3--:R-:W-:Y:S05]  /*14910*/  @!P0 BRA `(.L_x_4313) ;  /* 0xfffffffc00f08947 */ /* 0x008fea000383ffff */
[----:B------:R-:W-:Y:S05]  /*14920*/  BRA `(.L_x_4314) ;  /* 0xfffffefc00387947 */ /* 0x000fea000383ffff */
.L_x_4097:
[----:B--2---:R-:W-:-:S07]  /*14930*/  MOV R5, UR40 ;  /* 0x0000002800057c02 */ /* 0x004fce0008000f00 */
.L_x_4315:
[----:B--2---:R2:W4:Y:S02]  /*14940*/  SYNCS.PHASECHK.TRANS64.TRYWAIT P0, [R5+URZ+0x30848], R2 ;  /* 0x03084802050075a7 */ /* 0x00452400080011ff */
[----:B----4-:R-:W-:Y:S05]  /*14950*/  @!P0 NANOSLEEP.SYNCS 0x989680 ;  /* 0x009896800000895d */ /* 0x010fea0003900000 */
[----:B------:R-:W4:Y:S02]  /*14960*/  @!P0 SYNCS.PHASECHK.TRANS64 P0, [R5+URZ+0x30848], R2 ;  /* 0x03084802050085a7 */ /* 0x000f2400080010ff */
[----:B----4-:R-:W-:Y:S05]  /*14970*/  @!P0 BRA `(.L_x_4315) ;  /* 0xfffffffc00f08947 */ /* 0x010fea000383ffff */
[----:B------:R-:W-:Y:S05]  /*14980*/  BRA `(.L_x_4316) ;  /* 0xfffffefc00907947 */ /* 0x000fea000383ffff */
.L_x_4105:
[----:B-1----:R1:W2:Y:S02]  /*14990*/  SYNCS.PHASECHK.TRANS64.TRYWAIT P0, [R4+URZ+0x30800], R23 ;  /* 0x03080017040075a7 */ /* 0x0022a400080011ff */
[----:B--2---:R-:W-:Y:S05]  /*149a0*/  @!P0 NANOSLEEP.SYNCS 0x989680 ;  /* 0x009896800000895d */ /* 0x004fea0003900000 */
[----:B------:R-:W2:Y:S02]  /*149b0*/  @!P0 SYNCS.PHASECHK.TRANS64 P0, [R4+URZ+0x30800], R23 ;  /* 0x03080017040085a7 */ /* 0x000ea400080010ff */
[----:B--2---:R-:W-:Y:S05]  /*149c0*/  @!P0 BRA `(.L_x_4105) ;  /* 0xfffffffc00f08947 */ /* 0x004fea000383ffff */
[----:B------:R-:W-:Y:S05]  /*149d0*/  BRA `(.L_x_4317) ;  /* 0xffffff0400547947 */ /* 0x000fea000383ffff */
.L_x_4106:
[----:B--2---:R2:W3:Y:S02]  /*149e0*/  SYNCS.PHASECHK.TRANS64.TRYWAIT P0, [R4+URZ+0x30858], R7 ;  /* 0x03085807040075a7 */ /* 0x0044e400080011ff */
[----:B---3--:R-:W-:Y:S05]  /*149f0*/  @!P0 NANOSLEEP.SYNCS 0x989680 ;  /* 0x009896800000895d */ /* 0x008fea0003900000 */
[----:B------:R-:W3:Y:S02]  /*14a00*/  @!P0 SYNCS.PHASECHK.TRANS64 P0, [R4+URZ+0x30858], R7 ;  /* 0x03085807040085a7 */ /* 0x000ee400080010ff */
[----:B---3--:R-:W-:Y:S05]  /*14a10*/  @!P0 BRA `(.L_x_4106) ;  /* 0xfffffffc00f08947 */ /* 0x008fea000383ffff */
[----:B------:R-:W-:Y:S05]  /*14a20*/  BRA `(.L_x_4318) ;  /* 0xffffff0400587947 */ /* 0x000fea000383ffff */
.L_x_4109:
[----:B---3--:R3:W4:Y:S02]  /*14a30*/  SYNCS.PHASECHK.TRANS64.TRYWAIT P0, [R4+URZ+0x30820], R23 ;  /* 0x03082017040075a7 */ /* 0x00872400080011ff */
[----:B----4-:R-:W-:Y:S05]  /*14a40*/  @!P0 NANOSLEEP.SYNCS 0x989680 ;  /* 0x009896800000895d */ /* 0x010fea0003900000 */
[----:B------:R-:W4:Y:S02]  /*14a50*/  @!P0 SYNCS.PHASECHK.TRANS64 P0, [R4+URZ+0x30820], R23 ;  /* 0x03082017040085a7 */ /* 0x000f2400080010ff */
[----:B----4-:R-:W-:Y:S05]  /*14a60*/  @!P0 BRA `(.L_x_4109) ;  /* 0xfffffffc00f08947 */ /* 0x010fea000383ffff */
[----:B------:R-:W-:Y:S05]  /*14a70*/  BRA `(.L_x_4319) ;  /* 0xffffff1000787947 */ /* 0x000fea000383ffff */
.L_x_4111:
[----:B----4-:R4:W1:Y:S02]  /*14a80*/  SYNCS.PHASECHK.TRANS64.TRYWAIT P0, [R4+URZ+0x30868], R7 ;  /* 0x03086807040075a7 */ /* 0x01086400080011ff */
[----:B-1----:R-:W-:Y:S05]  /*14a90*/  @!P0 NANOSLEEP.SYNCS 0x989680 ;  /* 0x009896800000895d */ /* 0x002fea0003900000 */
[----:B------:R-:W1:Y:S02]  /*14aa0*/  @!P0 SYNCS.PHASECHK.TRANS64 P0, [R4+URZ+0x30868], R7 ;  /* 0x03086807040085a7 */ /* 0x000e6400080010ff */
[----:B-1----:R-:W-:Y:S05]  /*14ab0*/  @!P0 BRA `(.L_x_4111) ;  /* 0xfffffffc00f08947 */ /* 0x002fea000383ffff */
[----:B------:R-:W-:Y:S05]  /*14ac0*/  BRA `(.L_x_4320) ;  /* 0xffffff1000747947 */ /* 0x000fea000383ffff */
.L_x_4113:
[----:B------:R1:W1:Y:S02]  /*14ad0*/  SYNCS.PHASECHK.TRANS64.TRYWAIT P0, [R4+URZ+0x30878], R7 ;  /* 0x03087807040075a7 */ /* 0x00026400080011ff */
[----:B-1----:R-:W-:Y:S05]  /*14ae0*/  @!P0 NANOSLEEP.SYNCS 0x989680 ;  /* 0x009896800000895d */ /* 0x002fea0003900000 */
[----:B------:R-:W1:Y:S02]  /*14af0*/  @!P0 SYNCS.PHASECHK.TRANS64 P0, [R4+URZ+0x30878], R7 ;  /* 0x03087807040085a7 */ /* 0x000e6400080010ff */
[----:B-1----:R-:W-:Y:S05]  /*14b00*/  @!P0 BRA `(.L_x_4113) ;  /* 0xfffffffc00f08947 */ /* 0x002fea000383ffff */
[----:B------:R-:W-:Y:S05]  /*14b10*/  BRA `(.L_x_4321) ;  /* 0xffffff10007c7947 */ /* 0x000fea000383ffff */
.L_x_4116:
[----:B--2---:R2:W4:Y:S02]  /*14b20*/  SYNCS.PHASECHK.TRANS64.TRYWAIT P0, [R4+URZ+0x30880], R23 ;  /* 0x03088017040075a7 */ /* 0x00452400080011ff */
[----:B----4-:R-:W-:Y:S05]  /*14b30*/  @!P0 NANOSLEEP.SYNCS 0x989680 ;  /* 0x009896800000895d */ /* 0x010fea0003900000 */
[----:B------:R-:W4:Y:S02]  /*14b40*/  @!P0 SYNCS.PHASECHK.TRANS64 P0, [R4+URZ+0x30880], R23 ;  /* 0x03088017040085a7 */ /* 0x000f2400080010ff */
[----:B----4-:R-:W-:Y:S05]  /*14b50*/  @!P0 BRA `(.L_x_4116) ;  /* 0xfffffffc00f08947 */ /* 0x010fea000383ffff */
[----:B------:R-:W-:Y:S05]  /*14b60*/  BRA `(.L_x_4322) ;  /* 0xffffff1800887947 */ /* 0x000fea000383ffff */
.L_x_4122:
[----:B-1----:R1:W2:Y:S02]  /*14b70*/  SYNCS.PHASECHK.TRANS64.TRYWAIT P0, [R3+URZ+0x30800], R30 ;  /* 0x0308001e030075a7 */ /* 0x0022a400080011ff */
[----:B--2---:R-:W-:Y:S05]  /*14b80*/  @!P0 NANOSLEEP.SYNCS 0x989680 ;  /* 0x009896800000895d */ /* 0x004fea0003900000 */
[----:B------:R-:W2:Y:S02]  /*14b90*/  @!P0 SYNCS.PHASECHK.TRANS64 P0, [R3+URZ+0x30800], R30 ;  /* 0x0308001e030085a7 */ /* 0x000ea400080010ff */
[----:B--2---:R-:W-:Y:S05]  /*14ba0*/  @!P0 BRA `(.L_x_4122) ;  /* 0xfffffffc00f08947 */ /* 0x004fea000383ffff */
[----:B------:R-:W-:Y:S05]  /*14bb0*/  BRA `(.L_x_4323) ;  /* 0xffffff2000987947 */ /* 0x000fea000383ffff */
.L_x_4124:
[----:B-1----:R1:W2:Y:S02]  /*14bc0*/  SYNCS.PHASECHK.TRANS64.TRYWAIT P0, [R4+URZ+0x30858], R3 ;  /* 0x03085803040075a7 */ /* 0x0022a400080011ff */
[----:B--2---:R-:W-:Y:S05]  /*14bd0*/  @!P0 NANOSLEEP.SYNCS 0x989680 ;  /* 0x009896800000895d */ /* 0x004fea0003900000 */
[----:B------:R-:W2:Y:S02]  /*14be0*/  @!P0 SYNCS.PHASECHK.TRANS64 P0, [R4+URZ+0x30858], R3 ;  /* 0x03085803040085a7 */ /* 0x000ea400080010ff */
[----:B--2---:R-:W-:Y:S05]  /*14bf0*/  @!P0 BRA `(.L_x_4124) ;  /* 0xfffffffc00f08947 */ /* 0x004fea000383ffff */
[----:B------:R-:W-:Y:S05]  /*14c00*/  BRA `(.L_x_4324) ;  /* 0xffffff2000987947 */ /* 0x000fea000383ffff */
.L_x_4127:
[----:B--2---:R2:W3:Y:S02]  /*14c10*/  SYNCS.PHASECHK.TRANS64.TRYWAIT P0, [R4+URZ+0x30890], R3 ;  /* 0x03089003040075a7 */ /* 0x0044e400080011ff */
[----:B---3--:R-:W-:Y:S05]  /*14c20*/  @!P0 NANOSLEEP.SYNCS 0x989680 ;  /* 0x009896800000895d */ /* 0x008fea0003900000 */
[----:B------:R-:W3:Y:S02]  /*14c30*/  @!P0 SYNCS.PHASECHK.TRANS64 P0, [R4+URZ+0x30890], R3 ;  /* 0x03089003040085a7 */ /* 0x000ee400080010ff */
[----:B---3--:R-:W-:Y:S05]  /*14c40*/  @!P0 BRA `(.L_x_4127) ;  /* 0xfffffffc00f08947 */ /* 0x008fea000383ffff */
[----:B------:R-:W-:Y:S05]  /*14c50*/  BRA `(.L_x_4325) ;  /* 0xffffff2c00907947 */ /* 0x000fea000383ffff */
.L_x_4129:
[----:B--2---:R2:W3:Y:S02]  /*14c60*/  SYNCS.PHASECHK.TRANS64.TRYWAIT P0, [R4+URZ+0x30868], R3 ;  /* 0x03086803040075a7 */ /* 0x0044e400080011ff */
[----:B---3--:R-:W-:Y:S05]  /*14c70*/  @!P0 NANOSLEEP.SYNCS 0x989680 ;  /* 0x009896800000895d */ /* 0x008fea0003900000 */
[----:B------:R-:W3:Y:S02]  /*14c80*/  @!P0 SYNCS.PHASECHK.TRANS64 P0, [R4+URZ+0x30868], R3 ;  /* 0x03086803040085a7 */ /* 0x000ee400080010ff */
[----:B---3--:R-:W-:Y:S05]  /*14c90*/  @!P0 BRA `(.L_x_4129) ;  /* 0xfffffffc00f08947 */ /* 0x008fea000383ffff */
[----:B------:R-:W-:Y:S05]  /*14ca0*/  BRA `(.L_x_4326) ;  /* 0xffffff2c00907947 */ /* 0x000fea000383ffff */
.L_x_4135:
[----:B--2---:R2:W3:Y:S02]  /*14cb0*/  SYNCS.PHASECHK.TRANS64.TRYWAIT P0, [R4+URZ+0x30878], R3 ;  /* 0x03087803040075a7 */ /* 0x0044e400080011ff */
[----:B---3--:R-:W-:Y:S05]  /*14cc0*/  @!P0 NANOSLEEP.SYNCS 0x989680 ;  /* 0x009896800000895d */ /* 0x008fea0003900000 */
[----:B------:R-:W3:Y:S02]  /*14cd0*/  @!P0 SYNCS.PHASECHK.TRANS64 P0, [R4+URZ+0x30878], R3 ;  /* 0x03087803040085a7 */ /* 0x000ee400080010ff */
[----:B---3--:R-:W-:Y:S05]  /*14ce0*/  @!P0 BRA `(.L_x_4135) ;  /* 0xfffffffc00f08947 */ /* 0x008fea000383ffff */
[----:B------:R-:W-:Y:S05]  /*14cf0*/  BRA `(.L_x_4327) ;  /* 0xffffff3c00247947 */ /* 0x000fea000383ffff */
.L_x_4137:
[----:B--2---:R2:W3:Y:S02]  /*14d00*/  SYNCS.PHASECHK.TRANS64.TRYWAIT P0, [R4+URZ+0x30820], R3 ;  /* 0x03082003040075a7 */ /* 0x0044e400080011ff */
[----:B---3--:R-:W-:Y:S05]  /*14d10*/  @!P0 NANOSLEEP.SYNCS 0x989680 ;  /* 0x009896800000895d */ /* 0x008fea0003900000 */
[----:B------:R-:W3:Y:S02]  /*14d20*/  @!P0 SYNCS.PHASECHK.TRANS64 P0, [R4+URZ+0x30820], R3 ;  /* 0x03082003040085a7 */ /* 0x000ee400080010ff */
[----:B---3--:R-:W-:Y:S05]  /*14d30*/  @!P0 BRA `(.L_x_4137) ;  /* 0xfffffffc00f08947 */ /* 0x008fea000383ffff */
[----:B------:R-:W-:Y:S05]  /*14d40*/  BRA `(.L_x_4328) ;  /* 0xffffff3c00247947 */ /* 0x000fea000383ffff */
.L_x_4140:
[----:B--2---:R2:W3:Y:S02]  /*14d50*/  SYNCS.PHASECHK.TRANS64.TRYWAIT P0, [R4+URZ+0x30880], R3 ;  /* 0x03088003040075a7 */ /* 0x0044e400080011ff */
[----:B---3--:R-:W-:Y:S05]  /*14d60*/  @!P0 NANOSLEEP.SYNCS 0x989680 ;  /* 0x009896800000895d */ /* 0x008fea0003900000 */
[----:B------:R-:W3:Y:S02]  /*14d70*/  @!P0 SYNCS.PHASECHK.TRANS64 P0, [R4+URZ+0x30880], R3 ;  /* 0x03088003040085a7 */ /* 0x000ee400080010ff */
[----:B---3--:R-:W-:Y:S05]  /*14d80*/  @!P0 BRA `(.L_x_4140) ;  /* 0xfffffffc00f08947 */ /* 0x008fea000383ffff */
[----:B------:R-:W-:Y:S05]  /*14d90*/  BRA `(.L_x_4329) ;  /* 0xffffff4000487947 */ /* 0x000fea000383ffff */
.L_x_4145:
[----:B---3--:R3:W4:Y:S02]  /*14da0*/  SYNCS.PHASECHK.TRANS64.TRYWAIT P0, [R4+URZ+0x308b0], R3 ;  /* 0x0308b003040075a7 */ /* 0x00872400080011ff */
[----:B----4-:R-:W-:Y:S05]  /*14db0*/  @!P0 NANOSLEEP.SYNCS 0x989680 ;  /* 0x009896800000895d */ /* 0x010fea0003900000 */
[----:B------:R-:W4:Y:S02]  /*14dc0*/  @!P0 SYNCS.PHASECHK.TRANS64 P0, [R4+URZ+0x308b0], R3 ;  /* 0x0308b003040085a7 */ /* 0x000f2400080010ff */
[----:B----4-:R-:W-:Y:S05]  /*14dd0*/  @!P0 BRA `(.L_x_4145) ;  /* 0xfffffffc00f08947 */ /* 0x010fea000383ffff */
[----:B------:R-:W-:Y:S05]  /*14de0*/  BRA `(.L_x_4330) ;  /* 0xffffff4000fc7947 */ /* 0x000fea000383ffff */
.L_x_4148:
[----:B--2---:R2:W4:Y:S02]  /*14df0*/  SYNCS.PHASECHK.TRANS64.TRYWAIT P0, [R4+URZ+0x308b8], R3 ;  /* 0x0308b803040075a7 */ /* 0x00452400080011ff */
[----:B----4-:R-:W-:Y:S05]  /*14e00*/  @!P0 NANOSLEEP.SYNCS 0x989680 ;  /* 0x009896800000895d */ /* 0x010fea0003900000 */
[----:B------:R-:W4:Y:S02]  /*14e10*/  @!P0 SYNCS.PHASECHK.TRANS64 P0, [R4+URZ+0x308b8], R3 ;  /* 0x0308b803040085a7 */ /* 0x000f2400080010ff */
[----:B----4-:R-:W-:Y:S05]  /*14e20*/  @!P0 BRA `(.L_x_4148) ;  /* 0xfffffffc00f08947 */ /* 0x010fea000383ffff */
[----:B------:R-:W-:Y:S05]  /*14e30*/  BRA `(.L_x_4331) ;  /* 0xffffff4400107947 */ /* 0x000fea000383ffff */
.L_x_4150:
[----:B----4-:R4:W1:Y:S02]  /*14e40*/  SYNCS.PHASECHK.TRANS64.TRYWAIT P0, [R4+URZ+0x30890], R13 ;  /* 0x0308900d040075a7 */ /* 0x01086400080011ff */
[----:B-1----:R-:W-:Y:S05]  /*14e50*/  @!P0 NANOSLEEP.SYNCS 0x989680 ;  /* 0x009896800000895d */ /* 0x002fea0003900000 */
[----:B------:R-:W1:Y:S02]  /*14e60*/  @!P0 SYNCS.PHASECHK.TRANS64 P0, [R4+URZ+0x30890], R13 ;  /* 0x0308900d040085a7 */ /* 0x000e6400080010ff */
[----:B-1----:R-:W-:Y:S05]  /*14e70*/  @!P0 BRA `(.L_x_4150) ;  /* 0xfffffffc00f08947 */ /* 0x002fea000383ffff */
[----:B------:R-:W-:Y:S05]  /*14e80*/  BRA `(.L_x_4332) ;  /* 0xffffff4400147947 */ /* 0x000fea000383ffff */
.L_x_4158:
[----:B------:R-:W-:-:S07]  /*14e90*/  MOV R0, UR38 ;  /* 0x0000002600007c02 */ /* 0x000fce0008000f00 */
.L_x_4333:
[----:B--2---:R2:W3:Y:S02]  /*14ea0*/  SYNCS.PHASECHK.TRANS64.TRYWAIT P1, [R0+URZ+0x30870], R3 ;  /* 0x03087003000075a7 */ /* 0x0044e400080211ff */
[----:B---3--:R-:W-:Y:S05]  /*14eb0*/  @!P1 NANOSLEEP.SYNCS 0x989680 ;  /* 0x009896800000995d */ /* 0x008fea0003900000 */
[----:B------:R-:W3:Y:S02]  /*14ec0*/  @!P1 SYNCS.PHASECHK.TRANS64 P1, [R0+URZ+0x30870], R3 ;  /* 0x03087003000095a7 */ /* 0x000ee400080210ff */
[----:B---3--:R-:W-:Y:S05]  /*14ed0*/  @!P1 BRA `(.L_x_4333) ;  /* 0xfffffffc00f09947 */ /* 0x008fea000383ffff */
[----:B------:R-:W-:Y:S05]  /*14ee0*/  BRA `(.L_x_4334) ;  /* 0xffffff5400447947 */ /* 0x000fea000383ffff */
.L_x_4192:
[----:B--2---:R2:W3:Y:S02]  /*14ef0*/  SYNCS.PHASECHK.TRANS64.TRYWAIT P1, [R3+URZ+0x30850], R4 ;  /* 0x03085004030075a7 */ /* 0x0044e400080211ff */
[----:B---3--:R-:W-:Y:S05]  /*14f00*/  @!P1 NANOSLEEP.SYNCS 0x989680 ;  /* 0x009896800000995d */ /* 0x008fea0003900000 */
[----:B------:R-:W3:Y:S02]  /*14f10*/  @!P1 SYNCS.PHASECHK.TRANS64 P1, [R3+URZ+0x30850], R4 ;  /* 0x03085004030095a7 */ /* 0x000ee400080210ff */
[----:B---3--:R-:W-:Y:S05]  /*14f20*/  @!P1 BRA `(.L_x_4192) ;  /* 0xfffffffc00f09947 */ /* 0x008fea000383ffff */
[----:B------:R-:W-:Y:S05]  /*14f30*/  BRA `(.L_x_4335) ;  /* 0xffffff7000247947 */ /* 0x000fea000383ffff */
.L_x_4195:
[----:B-1----:R1:W3:Y:S02]  /*14f40*/  SYNCS.PHASECHK.TRANS64.TRYWAIT P1, [R3+URZ+0x30888], R0 ;  /* 0x03088800030075a7 */ /* 0x0022e400080211ff */
[----:B---3--:R-:W-:Y:S05]  /*14f50*/  @!P1 NANOSLEEP.SYNCS 0x989680 ;  /* 0x009896800000995d */ /* 0x008fea0003900000 */
[----:B------:R-:W3:Y:S02]  /*14f60*/  @!P1 SYNCS.PHASECHK.TRANS64 P1, [R3+URZ+0x30888], R0 ;  /* 0x03088800030095a7 */ /* 0x000ee400080210ff */
[----:B---3--:R-:W-:Y:S05]  /*14f70*/  @!P1 BRA `(.L_x_4195) ;  /* 0xfffffffc00f09947 */ /* 0x008fea000383ffff */
[----:B------:R-:W-:Y:S05]  /*14f80*/  BRA `(.L_x_4336) ;  /* 0xffffff70002c7947 */ /* 0x000fea000383ffff */
.L_x_4198:
[----:B-1----:R1:W2:Y:S02]  /*14f90*/  SYNCS.PHASECHK.TRANS64.TRYWAIT P1, [R3+URZ+0x30830], R4 ;  /* 0x03083004030075a7 */ /* 0x0022a400080211ff */
[----:B--2---:R-:W-:Y:S05]  /*14fa0*/  @!P1 NANOSLEEP.SYNCS 0x989680 ;  /* 0x009896800000995d */ /* 0x004fea0003900000 */
[----:B------:R-:W2:Y:S02]  /*14fb0*/  @!P1 SYNCS.PHASECHK.TRANS64 P1, [R3+URZ+0x30830], R4 ;  /* 0x03083004030095a7 */ /* 0x000ea400080210ff */
[----:B--2---:R-:W-:Y:S05]  /*14fc0*/  @!P1 BRA `(.L_x_4198) ;  /* 0xfffffffc00f09947 */ /* 0x004fea000383ffff */
[----:B------:R-:W-:Y:S05]  /*14fd0*/  BRA `(.L_x_4337) ;  /* 0xffffff70003c7947 */ /* 0x000fea000383ffff */
.L_x_4199:
[----:B------:R-:W-:Y:S01]  /*14fe0*/  ISETP.NE.AND P0, PT, R87, RZ, PT ;  /* 0x000000ff5700720c */ /* 0x000fe20003f05270 */
[----:B------:R-:W-:Y:S01]  /*14ff0*/  BSSY B0, `(.L_x_4338) ;  /* 0x0000009000007945 */ /* 0x000fe20003800000 */
[----:B------:R-:W-:Y:S02]  /*15000*/  IMAD.MOV.U32 R12, RZ, RZ, RZ ;  /* 0x000000ffff0c7224 */ /* 0x000fe400078e00ff */
[----:B------:R-:W-:Y:S01]  /*15010*/  ISETP.GE.U32.OR P0, PT, R0, UR39, !P0 ;  /* 0x0000002700007c0c */ /* 0x000fe2000c706470 */
[----:B------:R-:W-:Y:S02]  /*15020*/  IMAD.MOV.U32 R11, RZ, RZ, 0x1f ;  /* 0x0000001fff0b7424 */ /* 0x000fe400078e00ff */
[----:B------:R-:W-:Y:S01]  /*15030*/  IMAD.MOV.U32 R15, RZ, RZ, -0x1 ;  /* 0xffffffffff0f7424 */ /* 0x000fe200078e00ff */
[----:B------:R-:W-:-:S09]  /*15040*/  SEL R0, RZ, 0x1, !P0 ;  /* 0x00000001ff007807 */ /* 0x000fd20004000000 */
[----:B-1----:R-:W-:Y:S05]  /*15050*/  WARPSYNC.COLLECTIVE R15, `(.L_x_4339) ;  /* 0x000000000f087348 */ /* 0x002fea0003c00000 */
[----:B------:R2:W3:Y:S02]  /*15060*/  SHFL.IDX P6, R14, R13, R12, R11 ;  /* 0x0000000c0d0e7389 */ /* 0x0004e400000c000b */
[----:B-123--:R-:W-:Y:S05]  /*15070*/  ENDCOLLECTIVE ;  /* 0x000000000000791b */ /* 0x00efea0003800000 */
.L_x_4339:
[----:B------:R-:W-:Y:S05]  /*15080*/  BSYNC B0 ;  /* 0x0000000000007941 */ /* 0x000fea0003800000 */
.L_x_4338:
[----:B------:R-:W-:Y:S01]  /*15090*/  HFMA2 R11, -RZ, RZ, 0, 1.847743988037109375e-06 ;  /* 0x0000001fff0b7431 */ /* 0x000fe200000001ff */
[----:B------:R-:W-:Y:S01]  /*150a0*/  MOV R13, R0 ;  /* 0x00000000000d7202 */ /* 0x000fe20000000f00 */
[----:B------:R-:W-:Y:S01]  /*150b0*/  IMAD.MOV.U32 R12, RZ, RZ, RZ ;  /* 0x000000ffff0c7224 */ /* 0x000fe200078e00ff */
[----:B------:R-:W-:Y:S01]  /*150c0*/  MOV R3, R14 ;  /* 0x0000000e00037202 */ /* 0x000fe20000000f00 */
[----:B------:R-:W-:-:S07]  /*150d0*/  IMAD.MOV.U32 R15, RZ, RZ, -0x1 ;  /* 0xffffffffff0f7424 */ /* 0x000fce00078e00ff */
[----:B------:R-:W-:Y:S05]  /*150e0*/  WARPSYNC.COLLECTIVE R15, `(.L_x_4340) ;  /* 0x000000000f087348 */ /* 0x000fea0003c00000 */
[----:B------:R1:W2:Y:S02]  /*150f0*/  SHFL.IDX P6, R14, R13, R12, R11 ;  /* 0x0000000c0d0e7389 */ /* 0x0002a400000c000b */
[----:B-12---:R-:W-:Y:S05]  /*15100*/  ENDCOLLECTIVE ;  /* 0x000000000000791b */ /* 0x006fea0003800000 */
.L_x_4340:
[----:B------:R-:W-:Y:S05]  /*15110*/  BRA `(.L_x_4341) ;  /* 0xffffff7000147947 */ /* 0x000fea000383ffff */
.L_x_4212:
[----:B---3--:R3:W4:Y:S02]  /*15120*/  SYNCS.PHASECHK.TRANS64.TRYWAIT P1, [R106+URZ+0x30840], R3 ;  /* 0x030840036a0075a7 */ /* 0x00872400080211ff */
[----:B----4-:R-:W-:Y:S05]  /*15130*/  @!P1 NANOSLEEP.SYNCS 0x989680 ;  /* 0x009896800000995d */ /* 0x010fea0003900000 */
[----:B------:R-:W4:Y:S02]  /*15140*/  @!P1 SYNCS.PHASECHK.TRANS64 P1, [R106+URZ+0x30840], R3 ;  /* 0x030840036a0095a7 */ /* 0x000f2400080210ff */
[----:B----4-:R-:W-:Y:S05]  /*15150*/  @!P1 BRA `(.L_x_4212) ;  /* 0xfffffffc00f09947 */ /* 0x010fea000383ffff */
[----:B------:R-:W-:Y:S05]  /*15160*/  BRA `(.L_x_4342) ;  /* 0xffffffa000dc7947 */ /* 0x000fea000383ffff */
.L_x_4215:
[----:B---3--:R3:W4:Y:S02]  /*15170*/  SYNCS.PHASECHK.TRANS64.TRYWAIT P1, [R106+URZ+0x30860], R3 ;  /* 0x030860036a0075a7 */ /* 0x00872400080211ff */
[----:B----4-:R-:W-:Y:S05]  /*15180*/  @!P1 NANOSLEEP.SYNCS 0x989680 ;  /* 0x009896800000995d */ /* 0x010fea0003900000 */
[----:B------:R-:W4:Y:S02]  /*15190*/  @!P1 SYNCS.PHASECHK.TRANS64 P1, [R106+URZ+0x30860], R3 ;  /* 0x030860036a0095a7 */ /* 0x000f2400080210ff */
[----:B----4-:R-:W-:Y:S05]  /*151a0*/  @!P1 BRA `(.L_x_4215) ;  /* 0xfffffffc00f09947 */ /* 0x010fea000383ffff */
[----:B------:R-:W-:Y:S05]  /*151b0*/  BRA `(.L_x_4343) ;  /* 0xffffffa000e47947 */ /* 0x000fea000383ffff */
.L_x_4218:
[----:B--2---:R2:W3:Y:S02]  /*151c0*/  SYNCS.PHASECHK.TRANS64.TRYWAIT P1, [R106+URZ+0x30898], R3 ;  /* 0x030898036a0075a7 */ /* 0x0044e400080211ff */
[----:B---3--:R-:W-:Y:S05]  /*151d0*/  @!P1 NANOSLEEP.SYNCS 0x989680 ;  /* 0x009896800000995d */ /* 0x008fea0003900000 */
[----:B------:R-:W3:Y:S02]  /*151e0*/  @!P1 SYNCS.PHASECHK.TRANS64 P1, [R106+URZ+0x30898], R3 ;  /* 0x030898036a0095a7 */ /* 0x000ee400080210ff */
[----:B---3--:R-:W-:Y:S05]  /*151f0*/  @!P1 BRA `(.L_x_4218) ;  /* 0xfffffffc00f09947 */ /* 0x008fea000383ffff */
[----:B------:R-:W-:Y:S05]  /*15200*/  BRA `(.L_x_4344) ;  /* 0xffffffa400007947 */ /* 0x000fea000383ffff */
.L_x_4227:
[----:B-1----:R1:W3:Y:S02]  /*15210*/  SYNCS.PHASECHK.TRANS64.TRYWAIT P1, [R106+URZ+0x308a0], R3 ;  /* 0x0308a0036a0075a7 */ /* 0x0022e400080211ff */
[----:B---3--:R-:W-:Y:S05]  /*15220*/  @!P1 NANOSLEEP.SYNCS 0x989680 ;  /* 0x009896800000995d */ /* 0x008fea0003900000 */
[----:B------:R-:W3:Y:S02]  /*15230*/  @!P1 SYNCS.PHASECHK.TRANS64 P1, [R106+URZ+0x308a0], R3 ;  /* 0x0308a0036a0095a7 */ /* 0x000ee400080210ff */
[----:B---3--:R-:W-:Y:S05]  /*15240*/  @!P1 BRA `(.L_x_4227) ;  /* 0xfffffffc00f09947 */ /* 0x008fea000383ffff */
[----:B------:R-:W-:Y:S05]  /*15250*/  BRA `(.L_x_4345) ;  /* 0xffffffb0002c7947 */ /* 0x000fea000383ffff */
.L_x_4250:
[----:B------:R1:W1:Y:S02]  /*15260*/  SYNCS.PHASECHK.TRANS64.TRYWAIT P1, [R106+URZ+0x308a8], R3 ;  /* 0x0308a8036a0075a7 */ /* 0x00026400080211ff */
[----:B-1----:R-:W-:Y:S05]  /*15270*/  @!P1 NANOSLEEP.SYNCS 0x989680 ;  /* 0x009896800000995d */ /* 0x002fea0003900000 */
[----:B------:R-:W1:Y:S02]  /*15280*/  @!P1 SYNCS.PHASECHK.TRANS64 P1, [R106+URZ+0x308a8], R3 ;  /* 0x0308a8036a0095a7 */ /* 0x000e6400080210ff */
[----:B-1----:R-:W-:Y:S05]  /*15290*/  @!P1 BRA `(.L_x_4250) ;  /* 0xfffffffc00f09947 */ /* 0x002fea000383ffff */
[----:B------:R-:W-:Y:S05]  /*152a0*/  BRA `(.L_x_4346) ;  /* 0xffffffc400d47947 */ /* 0x000fea000383ffff */
        .weak           $__internal_49_$__cuda_sm10x_tcgen05_guardrail_trap_col_being_dealloced_not_returned_by_alloc
        .type           $__internal_49_$__cuda_sm10x_tcgen05_guardrail_trap_col_being_dealloced_not_returned_by_alloc,@function
        .size           $__internal_49_$__cuda_sm10x_tcgen05_guardrail_trap_col_being_dealloced_not_returned_by_alloc,($__internal_50_$__cuda_sm10x_tcgen05_guardrail_trap_phase_invalid_during_alloc - $__internal_49_$__cuda_sm10x_tcgen05_guardrail_trap_col_being_dealloced_not_returned_by_alloc)
$__internal_49_$__cuda_sm10x_tcgen05_guardrail_trap_col_being_dealloced_not_returned_by_alloc:
[----:B------:R-:W-:Y:S05]  /*152b0*/  BPT.TRAP 0x1 ;  /* 0x000000040000795c */ /* 0x000fea0000300000 */
[----:B------:R-:W-:-:S04]  /*152c0*/  MOV R3, 0x0 ;  /* 0x0000000000037802 */ /* 0x000fc80000000f00 */
[----:B------:R-:W-:Y:S05]  /*152d0*/  RET.REL.NODEC R2 `(_ZN7cutlass13device_kernelINS_4fmha6kernel39Sm100FmhaBwdMlaKernelTmaWarpSpecializedIN4cute5tupleIJiiiiNS5_IJiiEEEEEENS_6half_tEfNS5_IJNS4_1CILi64EEENS9_ILi128EEENS9_ILi192EEESB_EEENS1_10collective21CausalForBackwardMaskILb1EEEEEEEvNT_6ParamsE) ;  /* 0xfffffeac02487950 */ /* 0x000fea0003c3ffff */
        .weak           $__internal_50_$__cuda_sm10x_tcgen05_guardrail_trap_phase_invalid_during_alloc
        .type           $__internal_50_$__cuda_sm10x_tcgen05_guardrail_trap_phase_invalid_during_alloc,@function
        .size           $__internal_50_$__cuda_sm10x_tcgen05_guardrail_trap_phase_invalid_during_alloc,($__internal_51_$__cuda_sm10x_tcgen05_guardrail_trap_unallocated_columns_being_dealloced - $__internal_50_$__cuda_sm10x_tcgen05_guardrail_trap_phase_invalid_during_alloc)
$__internal_50_$__cuda_sm10x_tcgen05_guardrail_trap_phase_invalid_during_alloc:
[----:B------:R-:W-:Y:S05]  /*152e0*/  BPT.TRAP 0x1 ;  /* 0x000000040000795c */ /* 0x000fea0000300000 */
[----:B------:R-:W-:-:S04]  /*152f0*/  HFMA2 R3, -RZ, RZ, 0, 0 ;  /* 0x00000000ff037431 */ /* 0x000fc800000001ff */
[----:B------:R-:W-:Y:S05]  /*15300*/  RET.REL.NODEC R2 `(_ZN7cutlass13device_kernelINS_4fmha6kernel39Sm100FmhaBwdMlaKernelTmaWarpSpecializedIN4cute5tupleIJiiiiNS5_IJiiEEEEEENS_6half_tEfNS5_IJNS4_1CILi64EEENS9_ILi128EEENS9_ILi192EEESB_EEENS1_10collective21CausalForBackwardMaskILb1EEEEEEEvNT_6ParamsE) ;  /* 0xfffffeac023c7950 */ /* 0x000fea0003c3ffff */
        .weak           $__internal_51_$__cuda_sm10x_tcgen05_guardrail_trap_unallocated_columns_being_dealloced
        .type           $__internal_51_$__cuda_sm10x_tcgen05_guardrail_trap_unallocated_columns_being_dealloced,@function
        .size           $__internal_51_$__cuda_sm10x_tcgen05_guardrail_trap_unallocated_columns_being_dealloced,($__internal_52_$__cuda_sm20_div_u16 - $__internal_51_$__cuda_sm10x_tcgen05_guardrail_trap_unallocated_columns_being_dealloced)
$__internal_51_$__cuda_sm10x_tcgen05_guardrail_trap_unallocated_columns_being_dealloced:
[----:B------:R-:W-:Y:S05]  /*15310*/  BPT.TRAP 0x1 ;  /* 0x000000040000795c */ /* 0x000fea0000300000 */
[----:B------:R-:W-:-:S04]  /*15320*/  MOV R3, 0x0 ;  /* 0x0000000000037802 */ /* 0x000fc80000000f00 */
[----:B------:R-:W-:Y:S05]  /*15330*/  RET.REL.NODEC R2 `(_ZN7cutlass13device_kernelINS_4fmha6kernel39Sm100FmhaBwdMlaKernelTmaWarpSpecializedIN4cute5tupleIJiiiiNS5_IJiiEEEEEENS_6half_tEfNS5_IJNS4_1CILi64EEENS9_ILi128EEENS9_ILi192EEESB_EEENS1_10collective21CausalForBackwardMaskILb1EEEEEEEvNT_6ParamsE) ;  /* 0xfffffeac02307950 */ /* 0x000fea0003c3ffff */
        .weak           $__internal_52_$__cuda_sm20_div_u16
        .type           $__internal_52_$__cuda_sm20_div_u16,@function
        .size           $__internal_52_$__cuda_sm20_div_u16,(.L_x_7303 - $__internal_52_$__cuda_sm20_div_u16)
$__internal_52_$__cuda_sm20_div_u16:
        /* <DEDUP_REMOVED lines=18> */
[----:B------:R-:W-:Y:S06]  /*15460*/  RET.REL.NODEC R4 `(_ZN7cutlass13device_kernelINS_4fmha6kernel39Sm100FmhaBwdMlaKernelTmaWarpSpecializedIN4cute5tupleIJiiiiNS5_IJiiEEEEEENS_6half_tEfNS5_IJNS4_1CILi64EEENS9_ILi128EEENS9_ILi192EEESB_EEENS1_10collective21CausalForBackwardMaskILb1EEEEEEEvNT_6ParamsE) ;  /* 0xfffffea804e47950 */ /* 0x000fec0003c3ffff */
.L_x_4347:
        /* <DEDUP_REMOVED lines=9> */
.L_x_7303:


//--------------------- .text._ZN7cutlass13device_kernelINS_4fmha6kernel39Sm100FmhaBwdMlaKernelTmaWarpSpecializedIN4cute5tupleIJNS1_10collective14VariableLengthES7_iiNS5_IJiiEEEEEENS_6half_tEfNS5_IJNS4_1CILi64EEENSB_ILi128EEENSB_ILi192EEESD_EEENS6_21CausalForBackwardMaskILb1EEEEEEEvNT_6ParamsE --------------------------
	.section	.text._ZN7cutlass13device_kernelINS_4fmha6kernel39Sm100FmhaBwdMlaKernelTmaWarpSpecializedIN4cute5tupleIJNS1_10collective14VariableLengthES7_iiNS5_IJiiEEEEEENS_6half_tEfNS5_IJNS4_1CILi64EEENSB_ILi128EEENSB_ILi192EEESD_EEENS6_21CausalForBackwardMaskILb1EEEEEEEvNT_6ParamsE,"ax",@progbits
	.align	128
.text._ZN7cutlass13device_kernelINS_4fmha6kernel39Sm100FmhaBwdMlaKernelTmaWarpSpecializedIN4cute5tupleIJNS1_10collective14VariableLengthES7_iiNS5_IJiiEEEEEENS_6half_tEfNS5_IJNS4_1CILi64EEENSB_ILi128EEENSB_ILi192EEESD_EEENS6_21CausalForBackwardMaskILb1EEEEEEEvNT_6ParamsE:
        .type           _ZN7cutlass13device_kernelINS_4fmha6kernel39Sm100FmhaBwdMlaKernelTmaWarpSpecializedIN4cute5tupleIJNS1_10collective14VariableLengthES7_iiNS5_IJiiEEEEEENS_6half_tEfNS5_IJNS4_1CILi64EEENSB_ILi128EEENSB_ILi192EEESD_EEENS6_21CausalForBackwardMaskILb1EEEEEEEvNT_6ParamsE,@function
        .size           _ZN7cutlass13device_kernelINS_4fmha6kernel39Sm100FmhaBwdMlaKernelTmaWarpSpecializedIN4cute5tupleIJNS1_10collective14VariableLengthES7_iiNS5_IJiiEEEEEENS_6half_tEfNS5_IJNS4_1CILi64EEENSB_ILi128EEENSB_ILi192EEESD_EEENS6_21CausalForBackwardMaskILb1EEEEEEEvNT_6ParamsE,(.L_x_7308 - _ZN7cutlass13device_kernelINS_4fmha6kernel39Sm100FmhaBwdMlaKernelTmaWarpSpecializedIN4cute5tupleIJNS1_10collective14VariableLengthES7_iiNS5_IJiiEEEEEENS_6half_tEfNS5_IJNS4_1CILi64EEENSB_ILi128EEENSB_ILi192EEESD_EEENS6_21CausalForBackwardMaskILb1EEEEEEEvNT_6ParamsE)
        .other          _ZN7cutlass13device_kernelINS_4fmha6kernel39Sm100FmhaBwdMlaKernelTmaWarpSpecializedIN4cute5tupleIJNS1_10collective14VariableLengthES7_iiNS5_IJiiEEEEEENS_6half_tEfNS5_IJNS4_1CILi64EEENSB_ILi128EEENSB_ILi192EEESD_EEENS6_21CausalForBackwardMaskILb1EEEEEEEvNT_6ParamsE,@"STO_CUDA_ENTRY STV_DEFAULT"
_ZN7cutlass13device_kernelINS_4fmha6kernel39Sm100FmhaBwdMlaKernelTmaWarpSpecializedIN4cute5tupleIJNS1_10collective14VariableLengthES7_iiNS5_IJiiEEEEEENS_6half_tEfNS5_IJNS4_1CILi64EEENSB_ILi128EEENSB_ILi192EEESD_EEENS6_21CausalForBackwardMaskILb1EEEEEEEvNT_6ParamsE:
        /* <DEDUP_REMOVED lines=28> */
.L_x_4349:
        /* <DEDUP_REMOVED lines=14> */
.L_x_4350:
        /* <DEDUP_REMOVED lines=11> */
.L_x_4351:
        /* <DEDUP_REMOVED lines=10> */
.L_x_4352:
[----:B------:R-:W-:Y:S05]  /*03f0*/  BSYNC.RECONVERGENT B0 ;  /* 0x0000000000007941 */ /* 0x000fea0003800200 */
.L_x_4348:
        /* <DEDUP_REMOVED lines=18> */
.L_x_4353:
        /* <DEDUP_REMOVED lines=12> */
.L_x_4354:
[----:B------:R-:W-:Y:S02]  /*05e0*/  UPLOP3.LUT UP4, UPT, UPT, UPT, UPT, 0x40, 0x4 ;  /* 0x000000000004789c */ /* 0x000fe40003f8e870 */
[----:B------:R-:W-:Y:S02]  /*05f0*/  UPLOP3.LUT UP3, UPT, UPT, UPT, UPT, 0x80, 0x8 ;  /* 0x000000000008789c */ /* 0x000fe40003f6f070 */
[----:B------:R-:W-:Y:S02]  /*0600*/  UPLOP3.LUT UP2, UPT, UPT, UPT, UPT, 0x40, 0x4 ;  /* 0x000000000004789c */ /* 0x000fe40003f4e870 */
[----:B------:R-:W-:Y:S02]  /*0610*/  UPLOP3.LUT UP1, UPT, UPT, UPT, UPT, 0x80, 0x8 ;  /* 0x000000000008789c */ /* 0x000fe40003f2f070 */
.L_x_4355:
        /* <DEDUP_REMOVED lines=15> */
.L_x_4356:
        /* <DEDUP_REMOVED lines=20> */
.L_x_4357:
        /* <DEDUP_REMOVED lines=20> */
.L_x_4358:
        /* <DEDUP_REMOVED lines=20> */
.L_x_4359:
        /* <DEDUP_REMOVED lines=20> */
.L_x_4360:
        /* <DEDUP_REMOVED lines=20> */
.L_x_4361:
        /* <DEDUP_REMOVED lines=20> */
.L_x_4362:
        /* <DEDUP_REMOVED lines=20> */
.L_x_4363:
[----:B------:R-:W5:Y:S01]  /*0fd0*/  SHFL.IDX PT, R3, R0, RZ, 0x1f ;  /* 0x00001fff00037589 */ /* 0x000f6200000e0000 */
[----:B------:R-:W1:Y:S01]  /*0fe0*/  LDCU.64 UR46, c[0x0][0x358] ;  /* 0x00006b00ff2e77ac */ /* 0x000e620008000a00 */
[----:B------:R-:W-:Y:S01]  /*0ff0*/  NOP ;  /* 0x0000000000007918 */ /* 0x000fe20000000000 */
[----:B-----5:R-:W-:-:S13]  /*1000*/  ISETP.NE.AND P0, PT, R3, 0x9, PT ;  /* 0x000000090300780c */ /* 0x020fda0003f05270 */
[----:B-1----:R-:W-:Y:S05]  /*1010*/  @P0 BRA `(.L_x_4364) ;  /* 0x0000000000480947 */ /* 0x002fea0003800000 */
[----:B--2---:R-:W1:Y:S01]  /*1020*/  S2UR UR4, SR_CgaCtaId ;  /* 0x00000000000479c3 */ /* 0x004e620000008800 */
        /* <DEDUP_REMOVED lines=12> */
[----:B-1----:R1:W2:Y:S01]  /*10f0*/  SYNCS.EXCH.64 URZ, [UR4+0x308a0], UR8 ;  /* 0x0308a00804ff75b2 */ /* 0x0022a20008000100 */
[----:B------:R1:W1:Y:S01]  /*1100*/  SYNCS.EXCH.64 URZ, [UR4+0x308b0], UR6 ;  /* 0x0308b00604ff75b2 */ /* 0x0002620008000100 */
[----:B------:R1:W1:Y:S01]  /*1110*/  SYNCS.EXCH.64 URZ, [UR4+0x308a8], UR8 ;  /* 0x0308a80804ff75b2 */ /* 0x0002620008000100 */
[----:B------:R1:W1:Y:S01]  /*1120*/  SYNCS.EXCH.64 URZ, [UR4+0x308b8], UR6 ;  /* 0x0308b80604ff75b2 */ /* 0x0002620008000100 */
[----:B------:R-:W-:Y:S01]  /*1130*/  NOP ;  /* 0x0000000000007918 */ /* 0x000fe20000000000 */
.L_x_4364:
[----:B------:R-:W-:Y:S01]  /*1140*/  NOP ;  /* 0x0000000000007918 */ /* 0x000fe20000000000 */
[----:B------:R-:W5:Y:S01]  /*1150*/  S2UR UR45, SR_CTAID.Z ;  /* 0x00000000002d79c3 */ /* 0x000f620000002700 */
[----:B-12---:R-:W5:Y:S01]  /*1160*/  LDCU.64 UR4, c[0x0][0x3a0] ;  /* 0x00007400ff0477ac */ /* 0x006f620008000a00 */
[----:B------:R-:W1:Y:S01]  /*1170*/  LDCU.64 UR6, c[0x0][0x388] ;  /* 0x00007100ff0677ac */ /* 0x000e620008000a00 */
[----:B-----5:R-:W-:Y:S02]  /*1180*/  UIMAD.WIDE.U32 UR4, UR45, 0x4, UR4 ;  /* 0x000000042d0478a5 */ /* 0x020fe4000f8e0004 */
[----:B-1----:R-:W-:-:S04]  /*1190*/  UIMAD.WIDE.U32 UR6, UR45, 0x4, UR6 ;  /* 0x000000042d0678a5 */ /* 0x002fc8000f8e0006 */
[----:B------:R-:W-:Y:S02]  /*11a0*/  IMAD.U32 R6, RZ, RZ, UR4 ;  /* 0x00000004ff067e24 */ /* 0x000fe4000f8e00ff */
[----:B------:R-:W-:Y:S01]  /*11b0*/  IMAD.U32 R7, RZ, RZ, UR5 ;  /* 0x00000005ff077e24 */ /* 0x000fe2000f8e00ff */
[----:B---34-:R-:W-:Y:S01]  /*11c0*/  BAR.SYNC.DEFER_BLOCKING 0x0 ;  /* 0x0000000000007b1d */ /* 0x018fe20000010000 */
[----:B------:R-:W-:Y:S01]  /*11d0*/  MOV R8, UR6 ;  /* 0x0000000600087c02 */ /* 0x000fe20008000f00 */
[----:B------:R-:W-:-:S06]  /*11e0*/  IMAD.U32 R9, RZ, RZ, UR7 ;  /* 0x00000007ff097e24 */ /* 0x000fcc000f8e00ff */
[----:B------:R-:W-:Y:S06]  /*11f0*/  BAR.SYNC.DEFER_BLOCKING 0x0 ;  /* 0x0000000000007b1d */ /* 0x000fec0000010000 */
[----:B------:R-:W2:Y:S04]  /*1200*/  LDG.E R3, desc[UR46][R6.64] ;  /* 0x0000002e06037981 */ /* 0x000ea8000c1e1900 */
[----:B------:R-:W3:Y:S04]  /*1210*/  LDG.E R5, desc[UR46][R8.64+0x4] ;  /* 0x0000042e08057981 */ /* 0x000ee8000c1e1900 */
[----:B------:R-:W4:Y:S04]  /*1220*/  LDG.E R4, desc[UR46][R8.64] ;  /* 0x0000002e08047981 */ /* 0x000f28000c1e1900 */
[----:B------:R-:W5:Y:S01]  /*1230*/  LDG.E R104, desc[UR46][R6.64+0x4] ;  /* 0x0000042e06687981 */ /* 0x000f62000c1e1900 */
[----:B------:R-:W1:Y:S08]  /*1240*/  S2UR UR6, SR_CTAID.X ;  /* 0x00000000000679c3 */ /* 0x000e700000002500 */
[----:B------:R-:W2:Y:S01]  /*1250*/  S2UR UR44, SR_CTAID.Y ;  /* 0x00000000002c79c3 */ /* 0x000ea20000002600 */
[----:B-1----:R-:W-:-:S02]  /*1260*/  USHF.L.U32 UR38, UR6, 0x7, URZ ;  /* 0x0000000706267899 */ /* 0x002fc400080006ff */
[----:B------:R-:W-:-:S04]  /*1270*/  USHF.L.U32 UR7, UR6, 0x1, URZ ;  /* 0x0000000106077899 */ /* 0x000fc800080006ff */
[----:B------:R-:W-:Y:S01]  /*1280*/  ULOP3.LUT UR7, UR7, 0x3fffffe, URZ, 0xc0, !UPT ;  /* 0x03fffffe07077892 */ /* 0x000fe2000f8ec0ff */
[----:B--2---:R-:W-:Y:S02]  /*1290*/  R2UR UR54, R3 ;  /* 0x00000000033672ca */ /* 0x004fe400000e0000 */
[----:B---3--:R-:W-:Y:S02]  /*12a0*/  R2UR UR4, R5 ;  /* 0x00000000050472ca */ /* 0x008fe400000e0000 */
[----:B----4-:R-:W-:-:S09]  /*12b0*/  R2UR UR30, R4 ;  /* 0x00000000041e72ca */ /* 0x010fd200000e0000 */
[----:B-----5:R-:W-:-:S04]  /*12c0*/  IADD3 R104, PT, PT, R104, -UR54, RZ ;  /* 0x8000003668687c10 */ /* 0x020fc8000fffe0ff */
[----:B------:R-:W-:Y:S01]  /*12d0*/  ISETP.LE.U32.AND P0, PT, R104, UR38, PT ;  /* 0x0000002668007c0c */ /* 0x000fe2000bf03070 */
[----:B------:R-:W-:-:S12]  /*12e0*/  UIADD3 UR39, UPT, UPT, UR4, -UR30, URZ ;  /* 0x8000001e04277290 */ /* 0x000fd8000fffe0ff */
[----:B------:R-:W-:Y:S05]  /*12f0*/  @P0 EXIT ;  /* 0x000000000000094d */ /* 0x000fea0003800000 */
[----:B------:R-:W-:-:S04]  /*1300*/  UIADD3 UR4, UPT, UPT, UR39, 0x3f, URZ ;  /* 0x0000003f27047890 */ /* 0x000fc8000fffe0ff */
[----:B------:R-:W-:-:S04]  /*1310*/  USHF.R.S32.HI UR5, URZ, 0x1f, UR4 ;  /* 0x0000001fff057899 */ /* 0x000fc80008011404 */
[----:B------:R-:W-:-:S04]  /*1320*/  ULEA.HI UR4, UR5, UR4, URZ, 0x6 ;  /* 0x0000000405047291 */ /* 0x000fc8000f8f30ff */
[----:B------:R-:W-:-:S04]  /*1330*/  USHF.R.S32.HI UR55, URZ, 0x6, UR4 ;  /* 0x00000006ff377899 */ /* 0x000fc80008011404 */
[----:B------:R-:W-:-:S04]  /*1340*/  UIADD3 UR4, UPT, UPT, -UR7, UR55, URZ ;  /* 0x0000003707047290 */ /* 0x000fc8000fffe1ff */
[----:B------:R-:W-:Y:S02]  /*1350*/  UISETP.GT.AND UP0, UPT, UR4, URZ, UPT ;  /* 0x000000ff0400728c */ /* 0x000fe4000bf04270 */
[----:B------:R-:W-:-:S07]  /*1360*/  MOV R22, UR4 ;  /* 0x0000000400167c02 */ /* 0x000fce0008000f00 */
        /* <DEDUP_REMOVED lines=25> */
[----:B------:R-:W-:Y:S05]  /*1500*/  CALL.REL.NOINC `($__internal_56_$__cuda_sm20_div_u16) ;  /* 0x0000013c00cc7944 */ /* 0x000fea0003c00000 */
        /* <DEDUP_REMOVED lines=8> */
.L_x_4370:
[----:B------:R-:W-:Y:S01]  /*1590*/  LOP3.LUT R3, R6, 0x7f, RZ, 0xc0, !PT ;  /* 0x0000007f06037812 */ /* 0x000fe200078ec0ff */
[----:B------:R-:W-:Y:S01]  /*15a0*/  VIADD R10, R10, 0x1 ;  /* 0x000000010a0a7836 */ /* 0x000fe20000000000 */
[----:B------:R-:W-:Y:S03]  /*15b0*/  BSSY.RECONVERGENT B0, `(.L_x_4368) ;  /* 0x0000011000007945 */ /* 0x000fe60003800200 */
[----:B------:R-:W-:Y:S01]  /*15c0*/  VIADD R7, R3, UR38 ;  /* 0x0000002603077c36 */ /* 0x000fe20008000000 */
[----:B------:R-:W-:Y:S04]  /*15d0*/  LOP3.LUT R0, R10, R5, RZ, 0x3c, !PT ;  /* 0x000000050a007212 */ /* 0x000fe800078e3cff */
[----:B------:R-:W-:Y:S02]  /*15e0*/  ISETP.GE.U32.AND P0, PT, R7, R104, PT ;  /* 0x000000680700720c */ /* 0x000fe40003f06070 */
[----:B------:R-:W-:Y:S11]  /*15f0*/  ISETP.NE.AND P2, PT, R0, 0x2, PT ;  /* 0x000000020000780c */ /* 0x000ff60003f45270 */
[----:B--2---:R-:W-:Y:S05]  /*1600*/  @P0 BRA `(.L_x_4369) ;  /* 0x00000000002c0947 */ /* 0x004fea0003800000 */
[----:B------:R-:W-:Y:S04]  /*1610*/  SHF.R.U32.HI R0, RZ, 0x7, R6 ;  /* 0x00000007ff007819 */ /* 0x000fe80000011606 */
[----:B-1----:R-:W-:Y:S11]  /*1620*/  ISETP.GE.AND P0, PT, R0, UR4, PT ;  /* 0x0000000400007c0c */ /* 0x002ff6000bf06270 */
[----:B------:R-:W-:Y:S02]  /*1630*/  @!UPT UIADD3 URZ, UPT, UPT, URZ, URZ, URZ ;  /* 0x000000fffffff290 */ /* 0x000fe4000fffe0ff */
[----:B------:R-:W1:Y:S08]  /*1640*/  @!P0 LDC R4, c[0x0][0x988] ;  /* 0x00026200ff048b82 */ /* 0x000e700000000800 */
[----:B------:R-:W2:Y:S01]  /*1650*/  @!P0 LDC.64 R8, c[0x0][0x980] ;  /* 0x00026000ff088b82 */ /* 0x000ea20000000a00 */
[----:B-1----:R-:W-:Y:S05]  /*1660*/  @!P0 IMAD R0, R3, R4, R0 ;  /* 0x0000000403008224 */ /* 0x002fea00078e0200 */
[C---:B------:R-:W-:Y:S04]  /*1670*/  @!P0 IADD3 R7, P1, PT, R0.reuse, UR6, RZ ;  /* 0x0000000600078c10 */ /* 0x040fe8000ff3e0ff */
[----:B------:R-:W-:Y:S02]  /*1680*/  @!P0 LEA.HI.X.SX32 R14, R0, UR5, 0x1, P1 ;  /* 0x00000005000e8c11 */ /* 0x000fe400088f0eff */
[C---:B--2---:R-:W-:Y:S04]  /*1690*/  @!P0 LEA R18, P1, R7.reuse, R8, 0x1 ;  /* 0x0000000807128211 */ /* 0x044fe800078208ff */
[----:B------:R-:W-:Y:S05]  /*16a0*/  @!P0 LEA.HI.X R19, R7, R9, R14, 0x1, P1 ;  /* 0x0000000907138211 */ /* 0x000fea00008f0c0e */
[----:B------:R2:W-:Y:S04]  /*16b0*/  @!P0 STG.E.U16 desc[UR46][R18.64], RZ ;  /* 0x000000ff12008986 */ /* 0x0005e8000c10152e */
.L_x_4369:
[----:B-1----:R-:W-:Y:S05]  /*16c0*/  BSYNC.RECONVERGENT B0 ;  /* 0x0000000000007941 */ /* 0x002fea0003800200 */
.L_x_4368:
[----:B------:R-:W-:Y:S01]  /*16d0*/  IADD3 R6, PT, PT, R17, R6, RZ ;  /* 0x0000000611067210 */ /* 0x000fe20007ffe0ff */
[----:B------:R-:W-:Y:S06]  /*16e0*/  @P2 BRA `(.L_x_4370) ;  /* 0xfffffffc00a82947 */ /* 0x000fec000383ffff */
.L_x_4367:
[----:B-1----:R-:W-:Y:S05]  /*16f0*/  BSYNC.RECONVERGENT B1 ;  /* 0x0000000000017941 */ /* 0x002fea0003800200 */
.L_x_4366:
[----:B------:R-:W-:Y:S01]  /*1700*/  BSSY.RECONVERGENT B1, `(.L_x_4371) ;  /* 0x0000052000017945 */ /* 0x000fe20003800200 */
[C---:B------:R-:W-:Y:S01]  /*1710*/  LEA R5, R17.reuse, R6, 0x1 ;  /* 0x0000000611057211 */ /* 0x040fe200078e08ff */
[C---:B------:R-:W-:Y:S01]  /*1720*/  IMAD R4, R17.reuse, 0x3, R6 ;  /* 0x0000000311047824 */ /* 0x040fe200078e0206 */
[----:B------:R-:W-:Y:S01]  /*1730*/  SHF.L.U32 R10, R17, 0x2, RZ ;  /* 0x00000002110a7819 */ /* 0x000fe200000006ff */
[----:B------:R-:W1:Y:S01]  /*1740*/  LDCU UR4, c[0x0][0x3b0] ;  /* 0x00007600ff0477ac */ /* 0x000e620008000800 */
[----:B------:R-:W-:-:S07]  /*1750*/  IADD3 R3, PT, PT, R6, R17, RZ ;  /* 0x0000001106037210 */ /* 0x000fce0007ffe0ff */
.L_x_4380:
[----:B------:R-:W-:Y:S01]  /*1760*/  LOP3.LUT R7, R6, 0x7f, RZ, 0xc0, !PT ;  /* 0x0000007f06077812 */ /* 0x000fe200078ec0ff */
[----:B------:R-:W-:Y:S01]  /*1770*/  BSSY.RECONVERGENT B0, `(.L_x_4372) ;  /* 0x0000018000007945 */ /* 0x000fe20003800200 */
[----:B------:R-:W-:Y:S02]  /*1780*/  LOP3.LUT R9, R3, 0x7f, RZ, 0xc0, !PT ;  /* 0x0000007f03097812 */ /* 0x000fe400078ec0ff */
[----:B------:R-:W-:Y:S01]  /*1790*/  LOP3.LUT R11, R5, 0x7f, RZ, 0xc0, !PT ;  /* 0x0000007f050b7812 */ /* 0x000fe200078ec0ff */
[----:B------:R-:W-:Y:S01]  /*17a0*/  VIADD R23, R7, UR38 ;  /* 0x0000002607177c36 */ /* 0x000fe20008000000 */
[----:B------:R-:W-:Y:S01]  /*17b0*/  LOP3.LUT R13, R4, 0x7f, RZ, 0xc0, !PT ;  /* 0x0000007f040d7812 */ /* 0x000fe200078ec0ff */
[----:B--2---:R-:W-:Y:S02]  /*17c0*/  VIADD R21, R9, UR38 ;  /* 0x0000002609157c36 */ /* 0x004fe40008000000 */
[----:B-1234-:R-:W-:Y:S01]  /*17d0*/  VIADD R19, R11, UR38 ;  /* 0x000000260b137c36 */ /* 0x01efe20008000000 */
[-C--:B------:R-:W-:Y:S01]  /*17e0*/  ISETP.GE.U32.AND P0, PT, R23, R104.reuse, PT ;  /* 0x000000681700720c */ /* 0x080fe20003f06070 */
[----:B------:R-:W-:Y:S01]  /*17f0*/  VIADD R15, R13, UR38 ;  /* 0x000000260d0f7c36 */ /* 0x000fe20008000000 */
[-C--:B------:R-:W-:Y:S02]  /*1800*/  ISETP.GE.U32.AND P2, PT, R21, R104.reuse, PT ;  /* 0x000000681500720c */ /* 0x080fe40003f46070 */
[-C--:B------:R-:W-:Y:S02]  /*1810*/  ISETP.GE.U32.AND P3, PT, R19, R104.reuse, PT ;  /* 0x000000681300720c */ /* 0x080fe40003f66070 */
[----:B------:R-:W-:Y:S07]  /*1820*/  ISETP.GE.U32.AND P4, PT, R15, R104, PT ;  /* 0x000000680f00720c */ /* 0x000fee0003f86070 */
[----:B------:R-:W-:Y:S06]  /*1830*/  @P0 BRA `(.L_x_4373) ;  /* 0x00000000002c0947 */ /* 0x000fec0003800000 */
        /* <DEDUP_REMOVED lines=11> */
.L_x_4373:
[----:B-1----:R-:W-:Y:S05]  /*18f0*/  BSYNC.RECONVERGENT B0 ;  /* 0x0000000000007941 */ /* 0x002fea0003800200 */
.L_x_4372:
[----:B------:R-:W-:Y:S04]  /*1900*/  BSSY.RECONVERGENT B0, `(.L_x_4374) ;  /* 0x000000d000007945 */ /* 0x000fe80003800200 */
        /* <DEDUP_REMOVED lines=8> */
[----:B------:R-:W-:Y:S02]  /*1990*/  @!P0 LEA.HI.X.SX32 R16, R0, UR5, 0x1, P1 ;  /* 0x0000000500108c11 */ /* 0x000fe400088f0eff */
[C---:B---3--:R-:W-:Y:S04]  /*19a0*/  @!P0 LEA R18, P1, R8.reuse, R14, 0x1 ;  /* 0x0000000e08128211 */ /* 0x048fe800078208ff */
[----:B------:R-:W-:Y:S05]  /*19b0*/  @!P0 LEA.HI.X R19, R8, R15, R16, 0x1, P1 ;  /* 0x0000000f08138211 */ /* 0x000fea00008f0c10 */
[----:B------:R1:W-:Y:S04]  /*19c0*/  @!P0 STG.E.U16 desc[UR46][R18.64], RZ ;  /* 0x000000ff12008986 */ /* 0x0003e8000c10152e */
.L_x_4375:
[----:B------:R-:W-:Y:S05]  /*19d0*/  BSYNC.RECONVERGENT B0 ;  /* 0x0000000000007941 */ /* 0x000fea0003800200 */
.L_x_4374:
        /* <DEDUP_REMOVED lines=9> */
[----:B------:R-:W-:Y:S02]  /*1a70*/  @!P0 LEA.HI.X.SX32 R15, R0, UR5, 0x1, P1 ;  /* 0x00000005000f8c11 */ /* 0x000fe400088f0eff */
[C---:B-1----:R-:W-:Y:S04]  /*1a80*/  @!P0 LEA R18, P1, R14.reuse, R8, 0x1 ;  /* 0x000000080e128211 */ /* 0x042fe800078208ff */
[----:B------:R-:W-:Y:S05]  /*1a90*/  @!P0 LEA.HI.X R19, R14, R9, R15, 0x1, P1 ;  /* 0x000000090e138211 */ /* 0x000fea00008f0c0f */
[----:B------:R3:W-:Y:S04]  /*1aa0*/  @!P0 STG.E.U16 desc[UR46][R18.64], RZ ;  /* 0x000000ff12008986 */ /* 0x0007e8000c10152e */
.L_x_4377:
[----:B------:R-:W-:Y:S05]  /*1ab0*/  BSYNC.RECONVERGENT B0 ;  /* 0x0000000000007941 */ /* 0x000fea0003800200 */
.L_x_4376:
        /* <DEDUP_REMOVED lines=10> */
[----:B------:R-:W-:Y:S02]  /*1b60*/  @!P0 LEA.HI.X.SX32 R16, R0, UR5, 0x1, P1 ;  /* 0x0000000500108c11 */ /* 0x000fe400088f0eff */
[C---:B-1-3--:R-:W-:Y:S04]  /*1b70*/  @!P0 LEA R18, P1, R7.reuse, R8, 0x1 ;  /* 0x0000000807128211 */ /* 0x04afe800078208ff */
[----:B------:R-:W-:Y:S05]  /*1b80*/  @!P0 LEA.HI.X R19, R7, R9, R16, 0x1, P1 ;  /* 0x0000000907138211 */ /* 0x000fea00008f0c10 */
[----:B------:R4:W-:Y:S04]  /*1b90*/  @!P0 STG.E.U16 desc[UR46][R18.64], RZ ;  /* 0x000000ff12008986 */ /* 0x0009e8000c10152e */
.L_x_4379:
[----:B------:R-:W-:Y:S05]  /*1ba0*/  BSYNC.RECONVERGENT B0 ;  /* 0x0000000000007941 */ /* 0x000fea0003800200 */
.L_x_4378:
        /* <DEDUP_REMOVED lines=8> */
.L_x_4371:
        /* <DEDUP_REMOVED lines=25> */
.L_x_4385:
[----:B------:R-:W-:Y:S01]  /*1dc0*/  LOP3.LUT R3, R2, 0x7f, RZ, 0xc0, !PT ;  /* 0x0000007f02037812 */ /* 0x000fe200078ec0ff */
[----:B------:R-:W-:Y:S01]  /*1dd0*/  VIADD R8, R8, 0x1 ;  /* 0x0000000108087836 */ /* 0x000fe20000000000 */
[----:B------:R-:W-:Y:S03]  /*1de0*/  BSSY.RECONVERGENT B0, `(.L_x_4383) ;  /* 0x0000011000007945 */ /* 0x000fe60003800200 */
[----:B------:R-:W-:Y:S01]  /*1df0*/  VIADD R7, R3, UR38 ;  /* 0x0000002603077c36 */ /* 0x000fe20008000000 */
[----:B------:R-:W-:Y:S04]  /*1e00*/  LOP3.LUT R0, R5, R8, RZ, 0x3c, !PT ;  /* 0x0000000805007212 */ /* 0x000fe800078e3cff */
[----:B------:R-:W-:Y:S02]  /*1e10*/  ISETP.GE.U32.AND P0, PT, R7, R104, PT ;  /* 0x000000680700720c */ /* 0x000fe40003f06070 */
[----:B------:R-:W-:Y:S11]  /*1e20*/  ISETP.NE.AND P2, PT, R0, 0x2, PT ;  /* 0x000000020000780c */ /* 0x000ff60003f45270 */
[----:B-1----:R-:W-:Y:S05]  /*1e30*/  @P0 BRA `(.L_x_4384) ;  /* 0x00000000002c0947 */ /* 0x002fea0003800000 */
[----:B------:R-:W-:Y:S04]  /*1e40*/  SHF.R.U32.HI R0, RZ, 0x7, R2 ;  /* 0x00000007ff007819 */ /* 0x000fe80000011602 */
[----:B------:R-:W-:Y:S11]  /*1e50*/  ISETP.GE.AND P0, PT, R0, UR4, PT ;  /* 0x0000000400007c0c */ /* 0x000ff6000bf06270 */
        /* <DEDUP_REMOVED lines=9> */
.L_x_4384:
[----:B------:R-:W-:Y:S05]  /*1ef0*/  BSYNC.RECONVERGENT B0 ;  /* 0x0000000000007941 */ /* 0x000fea0003800200 */
.L_x_4383:
[----:B------:R-:W-:Y:S01]  /*1f00*/  IADD3 R2, PT, PT, R17, R2, RZ ;  /* 0x0000000211027210 */ /* 0x000fe20007ffe0ff */
[----:B------:R-:W-:Y:S06]  /*1f10*/  @P2 BRA `(.L_x_4385) ;  /* 0xfffffffc00a82947 */ /* 0x000fec000383ffff */
.L_x_4382:
[----:B------:R-:W-:Y:S05]  /*1f20*/  BSYNC.RECONVERGENT B1 ;  /* 0x0000000000017941 */ /* 0x000fea0003800200 */
.L_x_4381:
[----:B------:R-:W-:Y:S01]  /*1f30*/  BSSY.RECONVERGENT B1, `(.L_x_4386) ;  /* 0x0000051000017945 */ /* 0x000fe20003800200 */
[C---:B------:R-:W-:Y:S01]  /*1f40*/  LEA R5, R17.reuse, R2, 0x1 ;  /* 0x0000000211057211 */ /* 0x040fe200078e08ff */
[----:B------:R-:W-:Y:S01]  /*1f50*/  IMAD R4, R17, 0x3, R2 ;  /* 0x0000000311047824 */ /* 0x000fe200078e0202 */
[----:B------:R-:W-:Y:S01]  /*1f60*/  IADD3 R3, PT, PT, R2, R17, RZ ;  /* 0x0000001102037210 */ /* 0x000fe20007ffe0ff */
[----:B------:R-:W2:Y:S06]  /*1f70*/  LDCU UR4, c[0x0][0x3b4] ;  /* 0x00007680ff0477ac */ /* 0x000eac0008000800 */
.L_x_4395:
[----:B------:R-:W-:Y:S01]  /*1f80*/  LOP3.LUT R7, R2, 0x7f, RZ, 0xc0, !PT ;  /* 0x0000007f02077812 */ /* 0x000fe200078ec0ff */
[----:B------:R-:W-:Y:S01]  /*1f90*/  BSSY.RECONVERGENT B0, `(.L_x_4387) ;  /* 0x0000018000007945 */ /* 0x000fe20003800200 */
[----:B------:R-:W-:Y:S02]  /*1fa0*/  LOP3.LUT R9, R3, 0x7f, RZ, 0xc0, !PT ;  /* 0x0000007f03097812 */ /* 0x000fe400078ec0ff */
[----:B------:R-:W-:Y:S01]  /*1fb0*/  LOP3.LUT R11, R5, 0x7f, RZ, 0xc0, !PT ;  /* 0x0000007f050b7812 */ /* 0x000fe200078ec0ff */
[----:B------:R-:W-:Y:S01]  /*1fc0*/  VIADD R23, R7, UR38 ;  /* 0x0000002607177c36 */ /* 0x000fe20008000000 */
[----:B------:R-:W-:Y:S01]  /*1fd0*/  LOP3.LUT R13, R4, 0x7f, RZ, 0xc0, !PT ;  /* 0x0000007f040d7812 */ /* 0x000fe200078ec0ff */
[----:B------:R-:W-:Y:S02]  /*1fe0*/  VIADD R21, R9, UR38 ;  /* 0x0000002609157c36 */ /* 0x000fe40008000000 */
[----:B-1234-:R-:W-:Y:S01]  /*1ff0*/  VIADD R19, R11, UR38 ;  /* 0x000000260b137c36 */ /* 0x01efe20008000000 */
[-C--:B------:R-:W-:Y:S01]  /*2000*/  ISETP.GE.U32.AND P0, PT, R23, R104.reuse, PT ;  /* 0x000000681700720c */ /* 0x080fe20003f06070 */
[----:B-1----:R-:W-:Y:S01]  /*2010*/  VIADD R15, R13, UR38 ;  /* 0x000000260d0f7c36 */ /* 0x002fe20008000000 */
        /* <DEDUP_REMOVED lines=15> */
.L_x_4388:
[----:B--2---:R-:W-:Y:S05]  /*2110*/  BSYNC.RECONVERGENT B0 ;  /* 0x0000000000007941 */ /* 0x004fea0003800200 */
.L_x_4387:
        /* <DEDUP_REMOVED lines=9> */
[----:B------:R-:W-:Y:S02]  /*21b0*/  @!P0 LEA.HI.X.SX32 R8, R0, UR7, 0x1, P1 ;  /* 0x0000000700088c11 */ /* 0x000fe400088f0eff */
[C---:B-1----:R-:W-:Y:S04]  /*21c0*/  @!P0 LEA R18, P1, R7.reuse, R14, 0x1 ;  /* 0x0000000e07128211 */ /* 0x042fe800078208ff */
[----:B------:R-:W-:Y:S05]  /*21d0*/  @!P0 LEA.HI.X R19, R7, R15, R8, 0x1, P1 ;  /* 0x0000000f07138211 */ /* 0x000fea00008f0c08 */
[----:B------:R2:W-:Y:S04]  /*21e0*/  @!P0 STG.E.U16 desc[UR46][R18.64], RZ ;  /* 0x000000ff12008986 */ /* 0x0005e8000c10152e */
.L_x_4390:
[----:B------:R-:W-:Y:S05]  /*21f0*/  BSYNC.RECONVERGENT B0 ;  /* 0x0000000000007941 */ /* 0x000fea0003800200 */
.L_x_4389:
        /* <DEDUP_REMOVED lines=9> */
[----:B------:R-:W-:Y:S02]  /*2290*/  @!P0 LEA.HI.X.SX32 R12, R0, UR7, 0x1, P1 ;  /* 0x00000007000c8c11 */ /* 0x000fe400088f0eff */
[C---:B----4-:R-:W-:Y:S04]  /*22a0*/  @!P0 LEA R14, P1, R7.reuse, R8, 0x1 ;  /* 0x00000008070e8211 */ /* 0x050fe800078208ff */
[----:B------:R-:W-:Y:S05]  /*22b0*/  @!P0 LEA.HI.X R15, R7, R9, R12, 0x1, P1 ;  /* 0x00000009070f8211 */ /* 0x000fea00008f0c0c */
[----:B------:R3:W-:Y:S04]  /*22c0*/  @!P0 STG.E.U16 desc[UR46][R14.64], RZ ;  /* 0x000000ff0e008986 */ /* 0x0007e8000c10152e */
.L_x_4392:
[----:B------:R-:W-:Y:S05]  /*22d0*/  BSYNC.RECONVERGENT B0 ;  /* 0x0000000000007941 */ /* 0x000fea0003800200 */
.L_x_4391:
[----:B------:R-:W-:Y:S01]  /*22e0*/  IADD3 R8, PT, PT, R17, R2, R17 ;  /* 0x0000000211087210 */ /* 0x000fe20007ffe011 */
[----:B------:R-:W-:Y:S04]  /*22f0*/  BSSY.RECONVERGENT B0, `(.L_x_4393) ;  /* 0x000000d000007945 */ /* 0x000fe80003800200 */
[----:B------:R-:W-:Y:S05]  /*2300*/  @P4 BRA `(.L_x_4394) ;  /* 0x00000000002c4947 */ /* 0x000fea0003800000 */
[----:B------:R-:W-:Y:S04]  /*2310*/  SHF.R.U32.HI R0, RZ, 0x7, R4 ;  /* 0x00000007ff007819 */ /* 0x000fe80000011604 */
[----:B------:R-:W-:Y:S11]  /*2320*/  ISETP.GE.AND P0, PT, R0, UR4, PT ;  /* 0x0000000400007c0c */ /* 0x000ff6000bf06270 */
[----:B------:R-:W-:Y:S02]  /*2330*/  @!UPT UIADD3 URZ, UPT, UPT, URZ, URZ, URZ ;  /* 0x000000fffffff290 */ /* 0x000fe4000fffe0ff */
[----:B------:R-:W4:Y:S08]  /*2340*/  @!P0 LDC R2, c[0x0][0x9a0] ;  /* 0x00026800ff028b82 */ /* 0x000f300000000800 */
[----:B------:R-:W3:Y:S01]  /*2350*/  @!P0 LDC.64 R6, c[0x0][0x998] ;  /* 0x00026600ff068b82 */ /* 0x000ee20000000a00 */
[----:B----4-:R-:W-:Y:S05]  /*2360*/  @!P0 IMAD R0, R13, R2, R0 ;  /* 0x000000020d008224 */ /* 0x010fea00078e0200 */
[C---:B------:R-:W-:Y:S04]  /*2370*/  @!P0 IADD3 R9, P1, PT, R0.reuse, UR8, RZ ;  /* 0x0000000800098c10 */ /* 0x040fe8000ff3e0ff */
[----:B------:R-:W-:Y:S02]  /*2380*/  @!P0 LEA.HI.X.SX32 R12, R0, UR7, 0x1, P1 ;  /* 0x00000007000c8c11 */ /* 0x000fe400088f0eff */
[C---:B---3--:R-:W-:Y:S04]  /*2390*/  @!P0 LEA R14, P1, R9.reuse, R6, 0x1 ;  /* 0x00000006090e8211 */ /* 0x048fe800078208ff */
[----:B------:R-:W-:Y:S05]  /*23a0*/  @!P0 LEA.HI.X R15, R9, R7, R12, 0x1, P1 ;  /* 0x00000007090f8211 */ /* 0x000fea00008f0c0c */
[----:B------:R4:W-:Y:S04]  /*23b0*/  @!P0 STG.E.U16 desc[UR46][R14.64], RZ ;  /* 0x000000ff0e008986 */ /* 0x0009e8000c10152e */
.L_x_4394:
[----:B------:R-:W-:Y:S05]  /*23c0*/  BSYNC.RECONVERGENT B0 ;  /* 0x0000000000007941 */ /* 0x000fea0003800200 */
.L_x_4393:
        /* <DEDUP_REMOVED lines=8> */
.L_x_4386:
[----:B------:R-:W-:Y:S05]  /*2450*/  EXIT ;  /* 0x000000000000794d */ /* 0x000fea0003800000 */
.L_x_4365:
        /* <DEDUP_REMOVED lines=8> */
.L_x_7202:
[----:B------:R-:W-:Y:S05]  /*24e0*/  BRX R4 -0x24f0                                                                                                                                                                                                                                                                                                                                                                                                                                                           (*"BRANCH_TARGETS .L_x_7203,.L_x_7204,.L_x_7205"*) ;  /* 0xffffffd804c47949 */ /* 0x000fea000383ffff */
.L_x_7203:
[----:B------:R-:W-:-:S08]  /*24f0*/  NOP ;  /* 0x0000000000007918 */ /* 0x000fd00000000000 */
[----:B------:R-:W1:-:S00]  /*2500*/  USETMAXREG.DEALLOC.CTAPOOL 0x60 ;  /* 0x00000060000079c8 */ /* 0x000e4000080e0500 */
[----:B-1----:R-:W2:Y:S01]  /*2510*/  LDL R6, [R1+0x4] ;  /* 0x0000040001067983 */ /* 0x002ea20000100800 */
[----:B------:R-:W-:Y:S01]  /*2520*/  BSSY.RECONVERGENT B0, `(.L_x_4397) ;  /* 0x0000004000007945 */ /* 0x000fe20003800200 */
[----:B--2---:R-:W-:-:S13]  /*2530*/  LOP3.LUT P1, RZ, R6, 0x1, RZ, 0xc0, !PT ;  /* 0x0000000106ff7812 */ /* 0x004fda000782c0ff */
[----:B------:R-:W-:Y:S05]  /*2540*/  @!P1 BRA `(.L_x_4398) ;  /* 0x0000000000049947 */ /* 0x000fea0003800000 */
[----:B------:R-:W-:Y:S05]  /*2550*/  BPT.TRAP 0x1 ;  /* 0x000000040000795c */ /* 0x000fea0000300000 */
.L_x_4398:
[----:B------:R-:W-:Y:S05]  /*2560*/  BSYNC.RECONVERGENT B0 ;  /* 0x0000000000007941 */ /* 0x000fea0003800200 */
.L_x_4397:
        /* <DEDUP_REMOVED lines=8> */
.L_x_4661:
[----:B------:R-:W-:Y:S01]  /*25f0*/  PLOP3.LUT P6, PT, P3, P6, PT, 0xf8, 0x8f ;  /* 0x00000000008f781c */ /* 0x000fe20001fcdf70 */
[----:B------:R2:W-:Y:S01]  /*2600*/  @!P2 SYNCS.ARRIVE.TRANS64 RZ, [UR32+0x30800], R0 ;  /* 0x03080000ffffa9a7 */ /* 0x0005e20008000020 */
[----:B------:R-:W-:Y:S11]  /*2610*/  BSSY.RECONVERGENT B0, `(.L_x_4400) ;  /* 0x0000003000007945 */ /* 0x000ff60003800200 */
[----:B------:R-:W-:Y:S05]  /*2620*/  @!P6 BRA `(.L_x_4401) ;  /* 0x000000000004e947 */ /* 0x000fea0003800000 */
[----:B------:R-:W-:Y:S05]  /*2630*/  BPT.TRAP 0x1 ;  /* 0x000000040000795c */ /* 0x000fea0000300000 */
.L_x_4401:
[----:B------:R-:W-:Y:S05]  /*2640*/  BSYNC.RECONVERGENT B0 ;  /* 0x0000000000007941 */ /* 0x000fea0003800200 */
.L_x_4400:
[----:B--2---:R-:W-:Y:S01]  /*2650*/  LOP3.LUT P0, R0, R2, 0x1f, RZ, 0xc0, !PT ;  /* 0x0000001f02007812 */ /* 0x004fe2000780c0ff */
[----:B------:R-:W-:Y:S03]  /*2660*/  BSSY.RECONVERGENT B0, `(.L_x_4402) ;  /* 0x0000004000007945 */ /* 0x000fe60003800200 */
[----:B------:R-:W-:-:S13]  /*2670*/  PLOP3.LUT P0, PT, P0, P2, PT, 0x8f, 0xf8 ;  /* 0x0000000000f8781c */ /* 0x000fda0000705177 */
[----:B------:R-:W-:Y:S05]  /*2680*/  @P0 BRA `(.L_x_4403) ;  /* 0x0000000000040947 */ /* 0x000fea0003800000 */
[----:B------:R-:W-:Y:S05]  /*2690*/  BPT.TRAP 0x1 ;  /* 0x000000040000795c */ /* 0x000fea0000300000 */
.L_x_4403:
[----:B------:R-:W-:Y:S05]  /*26a0*/  BSYNC.RECONVERGENT B0 ;  /* 0x0000000000007941 */ /* 0x000fea0003800200 */
.L_x_4402:
[----:B-1----:R-:W2:Y:S01]  /*26b0*/  LDL R3, [R1+0x4] ;  /* 0x0000040001037983 */ /* 0x002ea20000100800 */
[----:B------:R-:W-:Y:S01]  /*26c0*/  BSSY.RECONVERGENT B0, `(.L_x_4404) ;  /* 0x0000004000007945 */ /* 0x000fe20003800200 */
[----:B--2---:R-:W-:-:S13]  /*26d0*/  LOP3.LUT P0, RZ, R3, 0x1, RZ, 0xc0, !PT ;  /* 0x0000000103ff7812 */ /* 0x004fda000780c0ff */
[----:B------:R-:W-:Y:S05]  /*26e0*/  @!P0 BRA `(.L_x_4405) ;  /* 0x0000000000048947 */ /* 0x000fea0003800000 */
[----:B------:R-:W-:Y:S05]  /*26f0*/  BPT.TRAP 0x1 ;  /* 0x000000040000795c */ /* 0x000fea0000300000 */
.L_x_4405:
[----:B------:R-:W-:Y:S05]  /*2700*/  BSYNC.RECONVERGENT B0 ;  /* 0x0000000000007941 */ /* 0x000fea0003800200 */
.L_x_4404:
[----:B------:R-:W2:Y:S01]  /*2710*/  LDL R4, [R1] ;  /* 0x0000000001047983 */ /* 0x000ea20000100800 */
[----:B------:R-:W1:Y:S01]  /*2720*/  LDCU.64 UR4, c[0x0][0x348] ;  /* 0x00006900ff0477ac */ /* 0x000e620008000a00 */
[----:B------:R-:W-:Y:S01]  /*2730*/  @!P2 MOV R3, 0xc000 ;  /* 0x0000c0000003a802 */ /* 0x000fe20000000f00 */
[----:B------:R-:W3:Y:S03]  /*2740*/  LDCU.64 UR10, c[0x0][0x348] ;  /* 0x00006900ff0a77ac */ /* 0x000ee60008000a00 */
[----:B------:R4:W-:Y:S01]  /*2750*/  @!P2 SYNCS.ARRIVE.TRANS64.RED.A0TR RZ, [UR32+0x30800], R3 ;  /* 0x03080003ffffa9a7 */ /* 0x0009e20008300420 */
[----:B------:R-:W-:Y:S02]  /*2760*/  UIADD3 UR35, UPT, UPT, UR54, UR38, URZ ;  /* 0x0000002636237290 */ /* 0x000fe4000fffe0ff */
[----:B------:R-:W-:Y:S02]  /*2770*/  UIADD3 UR33, UPT, UPT, UR32, 0x30800, URZ ;  /* 0x0003080020217890 */ /* 0x000fe4000fffe0ff */
[----:B------:R-:W-:-:S02]  /*2780*/  UIADD3 UR48, UPT, UPT, UR32, 0x4000, URZ ;  /* 0x0000400020307890 */ /* 0x000fc4000fffe0ff */
[----:B------:R-:W-:Y:S02]  /*2790*/  UIADD3 UR40, UPT, UPT, UR32, 0x8000, URZ ;  /* 0x0000800020287890 */ /* 0x000fe4000fffe0ff */
[----:B------:R-:W-:Y:S02]  /*27a0*/  ULEA UR27, UR7, UR30, 0x6 ;  /* 0x0000001e071b7291 */ /* 0x000fe4000f8e30ff */
[----:B-1----:R-:W-:Y:S02]  /*27b0*/  UIADD3 UR14, UP0, UPT, UR4, 0x100, URZ ;  /* 0x00000100040e7890 */ /* 0x002fe4000ff1e0ff */
[----:B------:R-:W-:Y:S02]  /*27c0*/  UIADD3 UR24, UPT, UPT, UR32, 0x14000, URZ ;  /* 0x0001400020187890 */ /* 0x000fe4000fffe0ff */
[----:B------:R-:W-:Y:S02]  /*27d0*/  UIADD3.X UR15, UPT, UPT, URZ, UR5, URZ, UP0, !UPT ;  /* 0x00000005ff0f7290 */ /* 0x000fe400087fe4ff */
[----:B---3--:R-:W-:-:S02]  /*27e0*/  UIADD3 UR4, UP0, UPT, UR10, 0x300, URZ ;  /* 0x000003000a047890 */ /* 0x008fc4000ff1e0ff */
        /* <DEDUP_REMOVED lines=34> */
[----:B------:R4:W-:Y:S01]  /*2a10*/  UTMALDG.4D [UR16], [UR4], desc[UR22] ;  /* 0x00001610040075b4 */ /* 0x0009e20008019000 */
[----:B------:R4:W-:Y:S01]  /*2a20*/  UTMALDG.4D [UR8], [UR4], desc[UR22] ;  /* 0x00001608040075b4 */ /* 0x0009e20008019000 */
[----:B--2---:R-:W-:-:S13]  /*2a30*/  ISETP.NE.AND P1, PT, R4, 0x1, PT ;  /* 0x000000010400780c */ /* 0x004fda0003f25270 */
[----:B----4-:R-:W-:Y:S05]  /*2a40*/  @!P1 BRA `(.L_x_4406) ;  /* 0x0000000000049947 */ /* 0x010fea0003800000 */
[----:B------:R-:W-:Y:S05]  /*2a50*/  BPT.TRAP 0x1 ;  /* 0x000000040000795c */ /* 0x000fea0000300000 */
.L_x_4406:
[----:B------:R-:W1:Y:S02]  /*2a60*/  SYNCS.PHASECHK.TRANS64.TRYWAIT P0, [UR32+0x30838], R6 ;  /* 0x03083806ff0075a7 */ /* 0x000e640008001120 */
[----:B-1----:R-:W-:Y:S05]  /*2a70*/  @!P0 BRA `(.L_x_4407) ;  /* 0x00000118009c8947 */ /* 0x002fea0003800000 */
.L_x_4663:
[----:B------:R-:W2:Y:S01]  /*2a80*/  LDCU.64 UR4, c[0x0][0x428] ;  /* 0x00008500ff0477ac */ /* 0x000ea20008000a00 */
[C---:B-1----:R-:W-:Y:S01]  /*2a90*/  IMAD.SHL.U32 R3, R0.reuse, 0x2, RZ ;  /* 0x0000000200037824 */ /* 0x042fe200078e00ff */
[----:B------:R-:W-:Y:S01]  /*2aa0*/  LEA R0, R0, UR32, 0x3 ;  /* 0x0000002000007c11 */ /* 0x000fe2000f8e18ff */
[----:B------:R-:W-:Y:S01]  /*2ab0*/  IMAD.U32 R4, RZ, RZ, UR7 ;  /* 0x00000007ff047e24 */ /* 0x000fe2000f8e00ff */
[----:B------:R-:W1:Y:S04]  /*2ac0*/  LDCU.64 UR8, c[0x0][0x420] ;  /* 0x00008400ff0877ac */ /* 0x000e680008000a00 */
[----:B------:R-:W-:-:S04]  /*2ad0*/  LEA R7, R4, R3, 0x6 ;  /* 0x0000000304077211 */ /* 0x000fc800078e30ff */
[C---:B------:R-:W-:Y:S01]  /*2ae0*/  ISETP.GE.AND P4, PT, R7.reuse, UR39, PT ;  /* 0x0000002707007c0c */ /* 0x040fe2000bf86270 */
[----:B------:R-:W-:Y:S01]  /*2af0*/  VIADD R4, R7, 0x1 ;  /* 0x0000000107047836 */ /* 0x000fe20000000000 */
[----:B--2---:R-:W-:-:S04]  /*2b00*/  UIMAD UR4, UR44, UR4, URZ ;  /* 0x000000042c0472a4 */ /* 0x004fc8000f8e02ff */
[----:B------:R-:W-:Y:S01]  /*2b10*/  ISETP.GE.AND P3, PT, R4, UR39, PT ;  /* 0x0000002704007c0c */ /* 0x000fe2000bf66270 */
[----:B------:R-:W-:Y:S01]  /*2b20*/  UIMAD UR33, UR45, UR5, UR4 ;  /* 0x000000052d2172a4 */ /* 0x000fe2000f8e0204 */
[----:B-1----:R-:W-:Y:S01]  /*2b30*/  MOV R5, UR9 ;  /* 0x0000000900057c02 */ /* 0x002fe20008000f00 */
        /* <DEDUP_REMOVED lines=16> */
.L_x_4408:
[----:B------:R-:W-:Y:S01]  /*2c40*/  SYNCS.ARRIVE.TRANS64.A1T0 RZ, [UR32+0x30830], RZ ;  /* 0x030830ffffff79a7 */ /* 0x000fe20008100020 */
[----:B------:R-:W-:Y:S05]  /*2c50*/  BRA.U !UP1, `(.L_x_4409) ;  /* 0x0000000109047547 */ /* 0x000fea000b800000 */
[----:B------:R-:W-:Y:S05]  /*2c60*/  BPT.TRAP 0x1 ;  /* 0x000000040000795c */ /* 0x000fea0000300000 */
.L_x_4409:
[----:B------:R-:W2:Y:S01]  /*2c70*/  SYNCS.PHASECHK.TRANS64.TRYWAIT P0, [UR32+0x30828], R6 ;  /* 0x03082806ff0075a7 */ /* 0x000ea20008001120 */
[----:B------:R-:W-:Y:S01]  /*2c80*/  @!P2 MOV R8, 0x4000 ;  /* 0x000040000008a802 */ /* 0x000fe20000000f00 */
[----:B--2---:R-:W-:Y:S06]  /*2c90*/  @!P0 BRA `(.L_x_4410) ;  /* 0x00000118002c8947 */ /* 0x004fec0003800000 */
.L_x_4665:
[----:B------:R3:W-:Y:S01]  /*2ca0*/  @!P2 SYNCS.ARRIVE.TRANS64 RZ, [UR32+0x30820], R8 ;  /* 0x03082008ffffa9a7 */ /* 0x0007e20008000020 */
[----:B------:R-:W-:-:S09]  /*2cb0*/  UPLOP3.LUT UP2, UPT, UP3, UP2, UPT, 0xf8, 0x8f ;  /* 0x00000000008f789c */ /* 0x000fd20001f45f70 */
[----:B------:R-:W-:Y:S05]  /*2cc0*/  BRA.U !UP2, `(.L_x_4411) ;  /* 0x000000010a047547 */ /* 0x000fea000b800000 */
[----:B------:R-:W-:Y:S05]  /*2cd0*/  BPT.TRAP 0x1 ;  /* 0x000000040000795c */ /* 0x000fea0000300000 */
.L_x_4411:
[----:B------:R-:W-:Y:S01]  /*2ce0*/  LOP3.LUT P5, RZ, R2, 0x1f, RZ, 0xc0, !PT ;  /* 0x0000001f02ff7812 */ /* 0x000fe200078ac0ff */
[----:B------:R-:W-:Y:S03]  /*2cf0*/  BSSY.RECONVERGENT B0, `(.L_x_4412) ;  /* 0x0000004000007945 */ /* 0x000fe60003800200 */
[----:B------:R-:W-:-:S13]  /*2d00*/  PLOP3.LUT P5, PT, P5, P2, PT, 0x8f, 0xf8 ;  /* 0x0000000000f8781c */ /* 0x000fda0002fa5177 */
[----:B------:R-:W-:Y:S05]  /*2d10*/  @P5 BRA `(.L_x_4413) ;  /* 0x0000000000045947 */ /* 0x000fea0003800000 */
[----:B------:R-:W-:Y:S05]  /*2d20*/  BPT.TRAP 0x1 ;  /* 0x000000040000795c */ /* 0x000fea0000300000 */
.L_x_4413:
[----:B------:R-:W-:Y:S05]  /*2d30*/  BSYNC.RECONVERGENT B0 ;  /* 0x0000000000007941 */ /* 0x000fea0003800200 */
.L_x_4412:
[----:B------:R-:W-:Y:S05]  /*2d40*/  BRA.U !UP1, `(.L_x_4414) ;  /* 0x0000000109047547 */ /* 0x000fea000b800000 */
[----:B------:R-:W-:Y:S05]  /*2d50*/  BPT.TRAP 0x1 ;  /* 0x000000040000795c */ /* 0x000fea0000300000 */
.L_x_4414:
[----:B------:R-:W4:Y:S01]  /*2d60*/  LDCU.64 UR4, c[0x0][0x348] ;  /* 0x00006900ff0477ac */ /* 0x000f220008000a00 */
[----:B------:R-:W-:Y:S01]  /*2d70*/  @!P2 MOV R2, 0x8000 ;  /* 0x000080000002a802 */ /* 0x000fe20000000f00 */
[----:B------:R-:W5:Y:S03]  /*2d80*/  LDCU.64 UR8, c[0x0][0x348] ;  /* 0x00006900ff0877ac */ /* 0x000f660008000a00 */
[----:B------:R1:W-:Y:S01]  /*2d90*/  @!P2 SYNCS.ARRIVE.TRANS64.RED.A0TR RZ, [UR32+0x30820], R2 ;  /* 0x03082002ffffa9a7 */ /* 0x0003e20008300420 */
[----:B------:R-:W-:Y:S02]  /*2da0*/  UIADD3 UR43, UPT, UPT, UR54, UR38, URZ ;  /* 0x00000026362b7290 */ /* 0x000fe4000fffe0ff */
[----:B------:R-:W-:Y:S02]  /*2db0*/  UIADD3 UR40, UPT, UPT, UR32, 0xc000, URZ ;  /* 0x0000c00020287890 */ /* 0x000fe4000fffe0ff */
[----:B------:R-:W-:-:S02]  /*2dc0*/  UIADD3 UR41, UPT, UPT, UR32, 0x30820, URZ ;  /* 0x0003082020297890 */ /* 0x000fc4000fffe0ff */
[----:B------:R-:W-:Y:S02]  /*2dd0*/  UIADD3 UR24, UPT, UPT, UR32, 0x10000, URZ ;  /* 0x0001000020187890 */ /* 0x000fe4000fffe0ff */
[----:B------:R-:W-:Y:S02]  /*2de0*/  ULEA UR19, UR7, UR30, 0x6 ;  /* 0x0000001e07137291 */ /* 0x000fe4000f8e30ff */
[----:B----4-:R-:W-:Y:S02]  /*2df0*/  UIADD3 UR4, UP0, UPT, UR4, 0x200, URZ ;  /* 0x0000020004047890 */ /* 0x010fe4000ff1e0ff */
[----:B------:R-:W-:Y:S02]  /*2e00*/  UIADD3 UR16, UPT, UPT, UR32, 0x20000, URZ ;  /* 0x0002000020107890 */ /* 0x000fe4000fffe0ff */
[----:B------:R-:W-:Y:S02]  /*2e10*/  UIADD3.X UR5, UPT, UPT, URZ, UR5, URZ, UP0, !UPT ;  /* 0x00000005ff057290 */ /* 0x000fe400087fe4ff */
[----:B-----5:R-:W-:-:S02]  /*2e20*/  UIADD3 UR14, UP0, UPT, UR8, 0x400, URZ ;  /* 0x00000400080e7890 */ /* 0x020fc4000ff1e0ff */
[----:B------:R-:W-:Y:S02]  /*2e30*/  UIADD3 UR17, UPT, UPT, UR32, 0x30820, URZ ;  /* 0x0003082020117890 */ /* 0x000fe4000fffe0ff */
[----:B------:R-:W-:Y:S02]  /*2e40*/  UIADD3.X UR15, UPT, UPT, URZ, UR9, URZ, UP0, !UPT ;  /* 0x00000009ff0f7290 */ /* 0x000fe400087fe4ff */
        /* <DEDUP_REMOVED lines=23> */
.L_x_4415:
[----:B------:R-:W1:Y:S02]  /*2fc0*/  SYNCS.PHASECHK.TRANS64.TRYWAIT P0, [UR32+0x30848], R6 ;  /* 0x03084806ff0075a7 */ /* 0x000e640008001120 */
[----:B-1----:R-:W-:Y:S05]  /*2fd0*/  @!P0 BRA `(.L_x_4416) ;  /* 0x0000011400748947 */ /* 0x002fea0003800000 */
.L_x_4667:
[----:B------:R-:W4:Y:S01]  /*2fe0*/  LDCU.64 UR4, c[0x0][0x438] ;  /* 0x00008700ff0477ac */ /* 0x000f220008000a00 */
[----:B------:R-:W5:Y:S01]  /*2ff0*/  LDCU.64 UR8, c[0x0][0x430] ;  /* 0x00008600ff0877ac */ /* 0x000f620008000a00 */
[----:B----4-:R-:W-:-:S04]  /*3000*/  UIMAD UR4, UR44, UR4, URZ ;  /* 0x000000042c0472a4 */ /* 0x010fc8000f8e02ff */
[----:B------:R-:W-:Y:S01]  /*3010*/  UIMAD UR31, UR45, UR5, UR4 ;  /* 0x000000052d1f72a4 */ /* 0x000fe2000f8e0204 */
[----:B-----5:R-:W-:Y:S02]  /*3020*/  MOV R12, UR8 ;  /* 0x00000008000c7c02 */ /* 0x020fe40008000f00 */
[----:B------:R-:W-:-:S03]  /*3030*/  MOV R13, UR9 ;  /* 0x00000009000d7c02 */ /* 0x000fc60008000f00 */
[----:B-12---:R-:W-:-:S04]  /*3040*/  IADD3 R9, PT, PT, R7, UR31, RZ ;  /* 0x0000001f07097c10 */ /* 0x006fc8000fffe0ff */
        /* <DEDUP_REMOVED lines=14> */
.L_x_4417:
        /* <DEDUP_REMOVED lines=8> */
[----:B------:R-:W3:Y:S01]  /*31b0*/  S2R R2, SR_CTAID.X ;  /* 0x0000000000027919 */ /* 0x000ee20000002500 */
[----:B------:R-:W4:Y:S01]  /*31c0*/  LDC.64 R4, c[0x0][0x420] ;  /* 0x00010800ff047b82 */ /* 0x000f220000000a00 */
[----:B------:R-:W-:Y:S01]  /*31d0*/  UIADD3 UR4, UPT, UPT, UR55, 0x1, -UR4 ;  /* 0x0000000137047890 */ /* 0x000fe2000fffe804 */
[----:B------:R-:W-:Y:S01]  /*31e0*/  MOV R11, 0x1 ;  /* 0x00000001000b7802 */ /* 0x000fe20000000f00 */
[----:B------:R-:W-:Y:S02]  /*31f0*/  ULEA UR43, UR6, UR30, 0x7 ;  /* 0x0000001e062b7291 */ /* 0x000fe4000f8e38ff */
[----:B------:R-:W-:Y:S02]  /*3200*/  ULOP3.LUT UR4, UR4, 0xfffffffe, URZ, 0xc0, !UPT ;  /* 0xfffffffe04047892 */ /* 0x000fe4000f8ec0ff */
[----:B------:R-:W-:Y:S01]  /*3210*/  UIADD3 UR43, UPT, UPT, UR43, 0x40, URZ ;  /* 0x000000402b2b7890 */ /* 0x000fe2000fffe0ff */
[----:B------:R-:W2:Y:S01]  /*3220*/  LDC.64 R12, c[0x0][0x430] ;  /* 0x00010c00ff0c7b82 */ /* 0x000ea20000000a00 */
[----:B------:R-:W-:Y:S01]  /*3230*/  UIADD3 UR6, UPT, UPT, -UR4, URZ, URZ ;  /* 0x000000ff04067290 */ /* 0x000fe2000fffe1ff */
[----:B---3--:R-:W-:-:S04]  /*3240*/  LEA R2, R2, R3, 0x7 ;  /* 0x0000000302027211 */ /* 0x008fc800078e38ff */
[C---:B-1----:R-:W-:Y:S01]  /*3250*/  IADD3 R8, PT, PT, R2.reuse, UR31, RZ ;  /* 0x0000001f02087c10 */ /* 0x042fe2000fffe0ff */
[C---:B------:R-:W-:Y:S02]  /*3260*/  VIADD R10, R2.reuse, 0x40 ;  /* 0x00000040020a7836 */ /* 0x040fe40000000000 */
[----:B------:R-:W-:Y:S02]  /*3270*/  VIADD R2, R2, UR33 ;  /* 0x0000002102027c36 */ /* 0x000fe40008000000 */
.L_x_4455:
[----:B---3--:R-:W3:Y:S01]  /*3280*/  LDL R6, [R1+0x4] ;  /* 0x0000040001067983 */ /* 0x008ee20000100800 */
[----:B------:R-:W-:Y:S01]  /*3290*/  BSSY.RECONVERGENT B0, `(.L_x_4419) ;  /* 0x0000004000007945 */ /* 0x000fe20003800200 */
[----:B---3--:R-:W-:-:S13]  /*32a0*/  LOP3.LUT P0, RZ, R6, 0x1, RZ, 0xc0, !PT ;  /* 0x0000000106ff7812 */ /* 0x008fda000780c0ff */
[----:B-1----:R-:W-:Y:S05]  /*32b0*/  @!P0 BRA `(.L_x_4420) ;  /* 0x0000000000048947 */ /* 0x002fea0003800000 */
[----:B--2---:R-:W-:Y:S05]  /*32c0*/  BPT.TRAP 0x1 ;  /* 0x000000040000795c */ /* 0x004fea0000300000 */
.L_x_4420:
[----:B--2---:R-:W-:Y:S05]  /*32d0*/  BSYNC.RECONVERGENT B0 ;  /* 0x0000000000007941 */ /* 0x004fea0003800200 */
.L_x_4419:
[----:B------:R-:W1:Y:S01]  /*32e0*/  S2UR UR32, SR_CgaCtaId ;  /* 0x00000000002079c3 */ /* 0x000e620000008800 */
[----:B------:R-:W-:Y:S01]  /*32f0*/  UMOV UR4, 0x400 ;  /* 0x0000040000047882 */ /* 0x000fe20000000000 */
[----:B------:R-:W-:Y:S02]  /*3300*/  SHF.L.U32 R9, R11, 0x1f, RZ ;  /* 0x0000001f0b097819 */ /* 0x000fe400000006ff */
[----:B------:R-:W-:Y:S01]  /*3310*/  @!P2 MOV R7, 0x6000 ;  /* 0x000060000007a802 */ /* 0x000fe20000000f00 */
[----:B-1----:R-:W-:-:S09]  /*3320*/  ULEA UR32, UR32, UR4, 0x18 ;  /* 0x0000000420207291 */ /* 0x002fd2000f8ec0ff */
[----:B------:R-:W1:Y:S02]  /*3330*/  SYNCS.PHASECHK.TRANS64.TRYWAIT P0, [UR32+0x30818], R9 ;  /* 0x03081809ff0075a7 */ /* 0x000e640008001120 */
[----:B-1----:R-:W-:Y:S05]  /*3340*/  @!P0 BRA `(.L_x_4421) ;  /* 0x0000011000b08947 */ /* 0x002fea0003800000 */
.L_x_4669:
[----:B------:R2:W-:Y:S01]  /*3350*/  @!P2 SYNCS.ARRIVE.TRANS64 RZ, [UR32+0x30808], R7 ;  /* 0x03080807ffffa9a7 */ /* 0x0005e20008000020 */
[----:B------:R-:W-:Y:S04]  /*3360*/  BSSY.RECONVERGENT B0, `(.L_x_4422) ;  /* 0x0000003000007945 */ /* 0x000fe80003800200 */
[----:B------:R-:W-:Y:S05]  /*3370*/  @!P6 BRA `(.L_x_4423) ;  /* 0x000000000004e947 */ /* 0x000fea0003800000 */
[----:B------:R-:W-:Y:S05]  /*3380*/  BPT.TRAP 0x1 ;  /* 0x000000040000795c */ /* 0x000fea0000300000 */
.L_x_4423:
[----:B------:R-:W-:Y:S05]  /*3390*/  BSYNC.RECONVERGENT B0 ;  /* 0x0000000000007941 */ /* 0x000fea0003800200 */
.L_x_4422:
[----:B-1----:R-:W1:Y:S01]  /*33a0*/  S2R R6, SR_TID.X ;  /* 0x0000000000067919 */ /* 0x002e620000002100 */
[----:B------:R-:W-:Y:S01]  /*33b0*/  BSSY.RECONVERGENT B0, `(.L_x_4424) ;  /* 0x0000005000007945 */ /* 0x000fe20003800200 */
[----:B-1----:R-:W-:-:S04]  /*33c0*/  LOP3.LUT P0, RZ, R6, 0x1f, RZ, 0xc0, !PT ;  /* 0x0000001f06ff7812 */ /* 0x002fc8000780c0ff */
[----:B------:R-:W-:-:S13]  /*33d0*/  PLOP3.LUT P5, PT, P0, P2, PT, 0x8f, 0xf8 ;  /* 0x0000000000f8781c */ /* 0x000fda00007a5177 */
[----:B------:R-:W-:Y:S05]  /*33e0*/  @P5 BRA `(.L_x_4425) ;  /* 0x0000000000045947 */ /* 0x000fea0003800000 */
[----:B------:R-:W-:Y:S05]  /*33f0*/  BPT.TRAP 0x1 ;  /* 0x000000040000795c */ /* 0x000fea0000300000 */
.L_x_4425:
[----:B------:R-:W-:Y:S05]  /*3400*/  BSYNC.RECONVERGENT B0 ;  /* 0x0000000000007941 */ /* 0x000fea0003800200 */
.L_x_4424:
[----:B------:R-:W3:Y:S01]  /*3410*/  LDL R6, [R1] ;  /* 0x0000000001067983 */ /* 0x000ee20000100800 */
        /* <DEDUP_REMOVED lines=23> */
[----:B---3--:R-:W-:-:S13]  /*3590*/  ISETP.NE.AND P1, PT, R6, 0x1, PT ;  /* 0x000000010600780c */ /* 0x008fda0003f25270 */
[----:B-1----:R-:W-:Y:S05]  /*35a0*/  @!P1 BRA `(.L_x_4426) ;  /* 0x0000000000049947 */ /* 0x002fea0003800000 */
[----:B------:R-:W-:Y:S05]  /*35b0*/  BPT.TRAP 0x1 ;  /* 0x000000040000795c */ /* 0x000fea0000300000 */
.L_x_4426:
[----:B------:R-:W-:-:S04]  /*35c0*/  SHF.L.U32 R9, RZ, 0x1f, RZ ;  /* 0x0000001fff097819 */ /* 0x000fc800000006ff */
[----:B------:R-:W1:Y:S02]  /*35d0*/  SYNCS.PHASECHK.TRANS64.TRYWAIT P0, [UR32+0x30838], R9 ;  /* 0x03083809ff0075a7 */ /* 0x000e640008001120 */
[----:B-1----:R-:W-:Y:S05]  /*35e0*/  @!P0 BRA `(.L_x_4427) ;  /* 0x0000011000208947 */ /* 0x002fea0003800000 */
.L_x_4671:
[C---:B-1----:R-:W-:Y:S02]  /*35f0*/  IADD3 R6, PT, PT, R10.reuse, 0x1, RZ ;  /* 0x000000010a067810 */ /* 0x042fe40007ffe0ff */
[----:B------:R-:W-:Y:S02]  /*3600*/  ISETP.GE.AND P4, PT, R10, UR39, PT ;  /* 0x000000270a007c0c */ /* 0x000fe4000bf86270 */
[----:B------:R-:W-:Y:S02]  /*3610*/  ISETP.GE.AND P3, PT, R6, UR39, PT ;  /* 0x0000002706007c0c */ /* 0x000fe4000bf66270 */
[C---:B------:R-:W-:Y:S02]  /*3620*/  IADD3 R15, PT, PT, R2.reuse, 0x40, RZ ;  /* 0x00000040020f7810 */ /* 0x040fe40007ffe0ff */
[----:B--2---:R-:W-:-:S03]  /*3630*/  IADD3 R7, PT, PT, R2, 0x41, RZ ;  /* 0x0000004102077810 */ /* 0x004fc60007ffe0ff */
        /* <DEDUP_REMOVED lines=13> */
.L_x_4428:
[----:B------:R-:W-:Y:S01]  /*3710*/  SYNCS.ARRIVE.TRANS64.A1T0 RZ, [UR32+0x30830], RZ ;  /* 0x030830ffffff79a7 */ /* 0x000fe20008100020 */
[----:B------:R-:W-:Y:S05]  /*3720*/  BRA.U !UP1, `(.L_x_4429) ;  /* 0x0000000109047547 */ /* 0x000fea000b800000 */
[----:B------:R-:W-:Y:S05]  /*3730*/  BPT.TRAP 0x1 ;  /* 0x000000040000795c */ /* 0x000fea0000300000 */
.L_x_4429:
[----:B------:R-:W2:Y:S01]  /*3740*/  SYNCS.PHASECHK.TRANS64.TRYWAIT P0, [UR32+0x30828], R9 ;  /* 0x03082809ff0075a7 */ /* 0x000ea20008001120 */
[----:B------:R-:W-:Y:S01]  /*3750*/  @!P2 MOV R7, 0x4000 ;  /* 0x000040000007a802 */ /* 0x000fe20000000f00 */
[----:B--2---:R-:W-:Y:S06]  /*3760*/  @!P0 BRA `(.L_x_4430) ;  /* 0x0000010c00d88947 */ /* 0x004fec0003800000 */
.L_x_4673:
[----:B------:R3:W-:Y:S01]  /*3770*/  @!P2 SYNCS.ARRIVE.TRANS64 RZ, [UR32+0x30820], R7 ;  /* 0x03082007ffffa9a7 */ /* 0x0007e20008000020 */
[----:B------:R-:W-:Y:S05]  /*3780*/  BRA.U !UP2, `(.L_x_4431) ;  /* 0x000000010a047547 */ /* 0x000fea000b800000 */
[----:B------:R-:W-:Y:S05]  /*3790*/  BPT.TRAP 0x1 ;  /* 0x000000040000795c */ /* 0x000fea0000300000 */
.L_x_4431:
[----:B------:R-:W-:Y:S04]  /*37a0*/  BSSY.RECONVERGENT B0, `(.L_x_4432) ;  /* 0x0000003000007945 */ /* 0x000fe80003800200 */
[----:B------:R-:W-:Y:S05]  /*37b0*/  @P5 BRA `(.L_x_4433) ;  /* 0x0000000000045947 */ /* 0x000fea0003800000 */
[----:B------:R-:W-:Y:S05]  /*37c0*/  BPT.TRAP 0x1 ;  /* 0x000000040000795c */ /* 0x000fea0000300000 */
.L_x_4433:
[----:B------:R-:W-:Y:S05]  /*37d0*/  BSYNC.RECONVERGENT B0 ;  /* 0x0000000000007941 */ /* 0x000fea0003800200 */
.L_x_4432:
        /* <DEDUP_REMOVED lines=20> */
.L_x_4434:
[----:B------:R-:W4:Y:S02]  /*3920*/  SYNCS.PHASECHK.TRANS64.TRYWAIT P0, [UR32+0x30848], R9 ;  /* 0x03084809ff0075a7 */ /* 0x000f240008001120 */
[----:B----4-:R-:W-:Y:S05]  /*3930*/  @!P0 BRA `(.L_x_4435) ;  /* 0x0000010c007c8947 */ /* 0x010fea0003800000 */
.L_x_4675:
[C---:B--2---:R-:W-:Y:S02]  /*3940*/  IADD3 R9, PT, PT, R8.reuse, 0x40, RZ ;  /* 0x0000004008097810 */ /* 0x044fe40007ffe0ff */
[----:B---3--:R-:W-:-:S03]  /*3950*/  IADD3 R7, PT, PT, R8, 0x41, RZ ;  /* 0x0000004108077810 */ /* 0x008fc60007ffe0ff */
        /* <DEDUP_REMOVED lines=13> */
.L_x_4436:
[----:B------:R-:W2:Y:S01]  /*3a30*/  LDL R6, [R1+0x4] ;  /* 0x0000040001067983 */ /* 0x000ea20000100800 */
[----:B------:R-:W-:Y:S01]  /*3a40*/  SYNCS.ARRIVE.TRANS64.A1T0 RZ, [UR32+0x30840], RZ ;  /* 0x030840ffffff79a7 */ /* 0x000fe20008100020 */
[----:B------:R-:W-:Y:S01]  /*3a50*/  BSSY.RECONVERGENT B0, `(.L_x_4437) ;  /* 0x0000004000007945 */ /* 0x000fe20003800200 */
[----:B--2---:R-:W-:-:S13]  /*3a60*/  LOP3.LUT P0, RZ, R6, 0x1, RZ, 0xc0, !PT ;  /* 0x0000000106ff7812 */ /* 0x004fda000780c0ff */
[----:B------:R-:W-:Y:S05]  /*3a70*/  @!P0 BRA `(.L_x_4438) ;  /* 0x0000000000048947 */ /* 0x000fea0003800000 */
[----:B------:R-:W-:Y:S05]  /*3a80*/  BPT.TRAP 0x1 ;  /* 0x000000040000795c */ /* 0x000fea0000300000 */
.L_x_4438:
[----:B------:R-:W-:Y:S05]  /*3a90*/  BSYNC.RECONVERGENT B0 ;  /* 0x0000000000007941 */ /* 0x000fea0003800200 */
.L_x_4437:
[----:B------:R-:W-:Y:S02]  /*3aa0*/  SHF.L.U32 R9, R11, 0x1f, RZ ;  /* 0x0000001f0b097819 */ /* 0x000fe400000006ff */
[----:B------:R-:W-:Y:S02]  /*3ab0*/  @!P2 MOV R7, 0x6000 ;  /* 0x000060000007a802 */ /* 0x000fe40000000f00 */
[----:B------:R-:W2:Y:S02]  /*3ac0*/  SYNCS.PHASECHK.TRANS64.TRYWAIT P0, [UR32+0x30810], R9 ;  /* 0x03081009ff0075a7 */ /* 0x000ea40008001120 */
[----:B--2---:R-:W-:Y:S05]  /*3ad0*/  @!P0 BRA `(.L_x_4439) ;  /* 0x0000010c002c8947 */ /* 0x004fea0003800000 */
.L_x_4677:
[----:B------:R3:W-:Y:S01]  /*3ae0*/  @!P2 SYNCS.ARRIVE.TRANS64 RZ, [UR32+0x30800], R7 ;  /* 0x03080007ffffa9a7 */ /* 0x0007e20008000020 */
[----:B------:R-:W-:Y:S04]  /*3af0*/  BSSY.RECONVERGENT B0, `(.L_x_4440) ;  /* 0x0000003000007945 */ /* 0x000fe80003800200 */
[----:B------:R-:W-:Y:S05]  /*3b00*/  @!P6 BRA `(.L_x_4441) ;  /* 0x000000000004e947 */ /* 0x000fea0003800000 */
[----:B------:R-:W-:Y:S05]  /*3b10*/  BPT.TRAP 0x1 ;  /* 0x000000040000795c */ /* 0x000fea0000300000 */
.L_x_4441:
[----:B------:R-:W-:Y:S05]  /*3b20*/  BSYNC.RECONVERGENT B0 ;  /* 0x0000000000007941 */ /* 0x000fea0003800200 */
.L_x_4440:
[----:B------:R-:W-:Y:S04]  /*3b30*/  BSSY.RECONVERGENT B0, `(.L_x_4442) ;  /* 0x0000003000007945 */ /* 0x000fe80003800200 */
[----:B------:R-:W-:Y:S05]  /*3b40*/  @P5 BRA `(.L_x_4443) ;  /* 0x0000000000045947 */ /* 0x000fea0003800000 */
[----:B------:R-:W-:Y:S05]  /*3b50*/  BPT.TRAP 0x1 ;  /* 0x000000040000795c */ /* 0x000fea0000300000 */
.L_x_4443:
[----:B------:R-:W-:Y:S05]  /*3b60*/  BSYNC.RECONVERGENT B0 ;  /* 0x0000000000007941 */ /* 0x000fea0003800200 */
.L_x_4442:
        /* <DEDUP_REMOVED lines=25> */
[----:B----4-:R-:W-:Y:S05]  /*3d00*/  @!P1 BRA `(.L_x_4444) ;  /* 0x0000000000049947 */ /* 0x010fea0003800000 */
[----:B------:R-:W-:Y:S05]  /*3d10*/  BPT.TRAP 0x1 ;  /* 0x000000040000795c */ /* 0x000fea0000300000 */
.L_x_4444:
[----:B---3--:R-:W-:-:S05]  /*3d20*/  HFMA2 R7, -RZ, RZ, 0, 5.9604644775390625e-08 ;  /* 0x00000001ff077431 */ /* 0x008fca00000001ff */
[----:B------:R-:W-:-:S04]  /*3d30*/  SHF.L.U32 R7, R7, 0x1f, RZ ;  /* 0x0000001f07077819 */ /* 0x000fc800000006ff */
[----:B------:R-:W3:Y:S02]  /*3d40*/  SYNCS.PHASECHK.TRANS64.TRYWAIT P0, [UR32+0x30838], R7 ;  /* 0x03083807ff0075a7 */ /* 0x000ee40008001120 */
[----:B---3--:R-:W-:Y:S05]  /*3d50*/  @!P0 BRA `(.L_x_4445) ;  /* 0x0000010800a48947 */ /* 0x008fea0003800000 */
.L_x_4679:
[----:B--2---:R-:W-:Y:S01]  /*3d60*/  VIADD R9, R10, 0x40 ;  /* 0x000000400a097836 */ /* 0x004fe20000000000 */
[----:B-1----:R-:W-:Y:S01]  /*3d70*/  IADD3 R15, PT, PT, R2, 0x81, RZ ;  /* 0x00000081020f7810 */ /* 0x002fe20007ffe0ff */
[----:B------:R-:W-:-:S03]  /*3d80*/  VIADD R6, R10, 0x41 ;  /* 0x000000410a067836 */ /* 0x000fc60000000000 */
[----:B------:R-:W-:Y:S01]  /*3d90*/  ISETP.GE.AND P4, PT, R9, UR39, PT ;  /* 0x0000002709007c0c */ /* 0x000fe2000bf86270 */
[----:B------:R-:W-:Y:S01]  /*3da0*/  IMAD.WIDE.U32 R14, R15, 0x4, R4 ;  /* 0x000000040f0e7825 */ /* 0x000fe200078e0004 */
[----:B------:R-:W-:Y:S02]  /*3db0*/  ISETP.GE.AND P3, PT, R6, UR39, PT ;  /* 0x0000002706007c0c */ /* 0x000fe4000bf66270 */
[----:B------:R-:W-:-:S05]  /*3dc0*/  IADD3 R9, PT, PT, R2, 0x80, RZ ;  /* 0x0000008002097810 */ /* 0x000fca0007ffe0ff */
[----:B------:R-:W-:-:S05]  /*3dd0*/  IMAD.WIDE.U32 R16, R9, 0x4, R4 ;  /* 0x0000000409107825 */ /* 0x000fca00078e0004 */
        /* <DEDUP_REMOVED lines=11> */
.L_x_4446:
[----:B------:R-:W-:Y:S01]  /*3e90*/  SYNCS.ARRIVE.TRANS64.A1T0 RZ, [UR32+0x30830], RZ ;  /* 0x030830ffffff79a7 */ /* 0x000fe20008100020 */
[----:B------:R-:W-:Y:S05]  /*3ea0*/  BRA.U !UP1, `(.L_x_4447) ;  /* 0x0000000109047547 */ /* 0x000fea000b800000 */
[----:B------:R-:W-:Y:S05]  /*3eb0*/  BPT.TRAP 0x1 ;  /* 0x000000040000795c */ /* 0x000fea0000300000 */
.L_x_4447:
[----:B------:R-:W2:Y:S01]  /*3ec0*/  SYNCS.PHASECHK.TRANS64.TRYWAIT P0, [UR32+0x30828], R7 ;  /* 0x03082807ff0075a7 */ /* 0x000ea20008001120 */
[----:B------:R-:W-:Y:S01]  /*3ed0*/  @!P2 MOV R6, 0x4000 ;  /* 0x000040000006a802 */ /* 0x000fe20000000f00 */
[----:B--2---:R-:W-:Y:S06]  /*3ee0*/  @!P0 BRA `(.L_x_4448) ;  /* 0x0000010800588947 */ /* 0x004fec0003800000 */
.L_x_4681:
[----:B------:R3:W-:Y:S01]  /*3ef0*/  @!P2 SYNCS.ARRIVE.TRANS64 RZ, [UR32+0x30820], R6 ;  /* 0x03082006ffffa9a7 */ /* 0x0007e20008000020 */
[----:B------:R-:W-:Y:S05]  /*3f00*/  BRA.U !UP2, `(.L_x_4449) ;  /* 0x000000010a047547 */ /* 0x000fea000b800000 */
[----:B------:R-:W-:Y:S05]  /*3f10*/  BPT.TRAP 0x1 ;  /* 0x000000040000795c */ /* 0x000fea0000300000 */
.L_x_4449:
[----:B------:R-:W-:Y:S04]  /*3f20*/  BSSY.RECONVERGENT B0, `(.L_x_4450) ;  /* 0x0000003000007945 */ /* 0x000fe80003800200 */
[----:B------:R-:W-:Y:S05]  /*3f30*/  @P5 BRA `(.L_x_4451) ;  /* 0x0000000000045947 */ /* 0x000fea0003800000 */
[----:B------:R-:W-:Y:S05]  /*3f40*/  BPT.TRAP 0x1 ;  /* 0x000000040000795c */ /* 0x000fea0000300000 */
.L_x_4451:
[----:B------:R-:W-:Y:S05]  /*3f50*/  BSYNC.RECONVERGENT B0 ;  /* 0x0000000000007941 */ /* 0x000fea0003800200 */
.L_x_4450:
        /* <DEDUP_REMOVED lines=20> */
.L_x_4452:
[----:B------:R-:W4:Y:S02]  /*40a0*/  SYNCS.PHASECHK.TRANS64.TRYWAIT P0, [UR32+0x30848], R7 ;  /* 0x03084807ff0075a7 */ /* 0x000f240008001120 */
[----:B----4-:R-:W-:Y:S05]  /*40b0*/  @!P0 BRA `(.L_x_4453) ;  /* 0x0000010400fc8947 */ /* 0x010fea0003800000 */
.L_x_4683:
        /* <DEDUP_REMOVED lines=15> */
.L_x_4454:
[----:B------:R-:W-:Y:S01]  /*41b0*/  SYNCS.ARRIVE.TRANS64.A1T0 RZ, [UR32+0x30840], RZ ;  /* 0x030840ffffff79a7 */ /* 0x000fe20008100020 */
[----:B------:R-:W-:Y:S01]  /*41c0*/  UIADD3 UR6, UPT, UPT, UR6, 0x2, URZ ;  /* 0x0000000206067890 */ /* 0x000fe2000fffe0ff */
[----:B------:R-:W-:Y:S01]  /*41d0*/  IADD3 R10, PT, PT, R10, 0x80, RZ ;  /* 0x000000800a0a7810 */ /* 0x000fe20007ffe0ff */
[----:B------:R-:W-:Y:S01]  /*41e0*/  UIADD3 UR7, UPT, UPT, UR7, 0x2, URZ ;  /* 0x0000000207077890 */ /* 0x000fe2000fffe0ff */
[----:B------:R-:W-:Y:S01]  /*41f0*/  MOV R2, R9 ;  /* 0x0000000900027202 */ /* 0x000fe20000000f00 */
[----:B------:R-:W-:Y:S01]  /*4200*/  UISETP.NE.AND UP0, UPT, UR6, URZ, UPT ;  /* 0x000000ff0600728c */ /* 0x000fe2000bf05270 */
[----:B------:R-:W-:Y:S01]  /*4210*/  MOV R8, R7 ;  /* 0x0000000700087202 */ /* 0x000fe20000000f00 */
[----:B------:R-:W-:-:S07]  /*4220*/  UIADD3 UR43, UPT, UPT, UR43, 0x80, URZ ;  /* 0x000000802b2b7890 */ /* 0x000fce000fffe0ff */
[----:B------:R-:W-:Y:S05]  /*4230*/  BRA.U UP0, `(.L_x_4455) ;  /* 0xfffffff100107547 */ /* 0x000fea000b83ffff */
.L_x_4418:
        /* <DEDUP_REMOVED lines=10> */
.L_x_4457:
[----:B------:R-:W-:Y:S05]  /*42e0*/  BSYNC.RECONVERGENT B0 ;  /* 0x0000000000007941 */ /* 0x000fea0003800200 */
.L_x_4456:
[----:B------:R-:W-:Y:S02]  /*42f0*/  SHF.L.U32 R11, R11, 0x1f, RZ ;  /* 0x0000001f0b0b7819 */ /* 0x000fe400000006ff */
[----:B-1-3--:R-:W-:Y:S02]  /*4300*/  @!P2 MOV R6, 0x6000 ;  /* 0x000060000006a802 */ /* 0x00afe40000000f00 */
[----:B------:R-:W1:Y:S02]  /*4310*/  SYNCS.PHASECHK.TRANS64.TRYWAIT P0, [UR32+0x30818], R11 ;  /* 0x0308180bff0075a7 */ /* 0x000e640008001120 */
[----:B-1----:R-:W-:Y:S05]  /*4320*/  @!P0 BRA `(.L_x_4458) ;  /* 0x0000010400788947 */ /* 0x002fea0003800000 */
.L_x_4685:
[----:B------:R2:W-:Y:S01]  /*4330*/  @!P2 SYNCS.ARRIVE.TRANS64 RZ, [UR32+0x30808], R6 ;  /* 0x03080806ffffa9a7 */ /* 0x0005e20008000020 */
[----:B------:R-:W-:Y:S04]  /*4340*/  BSSY.RECONVERGENT B0, `(.L_x_4459) ;  /* 0x0000003000007945 */ /* 0x000fe80003800200 */
[----:B------:R-:W-:Y:S05]  /*4350*/  @!P6 BRA `(.L_x_4460) ;  /* 0x000000000004e947 */ /* 0x000fea0003800000 */
[----:B------:R-:W-:Y:S05]  /*4360*/  BPT.TRAP 0x1 ;  /* 0x000000040000795c */ /* 0x000fea0000300000 */
.L_x_4460:
[----:B------:R-:W-:Y:S05]  /*4370*/  BSYNC.RECONVERGENT B0 ;  /* 0x0000000000007941 */ /* 0x000fea0003800200 */
.L_x_4459:
[----:B------:R-:W-:Y:S04]  /*4380*/  BSSY.RECONVERGENT B0, `(.L_x_4461) ;  /* 0x0000003000007945 */ /* 0x000fe80003800200 */
[----:B------:R-:W-:Y:S05]  /*4390*/  @P5 BRA `(.L_x_4462) ;  /* 0x0000000000045947 */ /* 0x000fea0003800000 */
[----:B------:R-:W-:Y:S05]  /*43a0*/  BPT.TRAP 0x1 ;  /* 0x000000040000795c */ /* 0x000fea0000300000 */
.L_x_4462:
[----:B------:R-:W-:Y:S05]  /*43b0*/  BSYNC.RECONVERGENT B0 ;  /* 0x0000000000007941 */ /* 0x000fea0003800200 */
.L_x_4461:
[----:B------:R-:W-:Y:S02]  /*43c0*/  UIADD3 UR4, UP0, UPT, UR22, 0x300, URZ ;  /* 0x0000030016047890 */ /* 0x000fe4000ff1e0ff */
[----:B------:R-:W-:Y:S02]  /*43d0*/  ULEA UR27, UR6, UR30, 0x6 ;  /* 0x0000001e061b7291 */ /* 0x000fe4000f8e30ff */
        /* <DEDUP_REMOVED lines=25> */
.L_x_4463:
[----:B-1----:R-:W-:-:S04]  /*4570*/  SHF.L.U32 R2, RZ, 0x1f, RZ ;  /* 0x0000001fff027819 */ /* 0x002fc800000006ff */
[----:B------:R-:W1:Y:S02]  /*4580*/  SYNCS.PHASECHK.TRANS64.TRYWAIT P0, [UR32+0x30838], R2 ;  /* 0x03083802ff0075a7 */ /* 0x000e640008001120 */
[----:B-1----:R-:W-:Y:S05]  /*4590*/  @!P0 BRA `(.L_x_4464) ;  /* 0x0000010000f48947 */ /* 0x002fea0003800000 */
.L_x_4687:
[----:B--2---:R-:W-:-:S04]  /*45a0*/  MOV R6, UR6 ;  /* 0x0000000600067c02 */ /* 0x004fc80008000f00 */
[----:B------:R-:W-:-:S04]  /*45b0*/  LEA R3, R6, R3, 0x6 ;  /* 0x0000000306037211 */ /* 0x000fc800078e30ff */
[C---:B------:R-:W-:Y:S01]  /*45c0*/  ISETP.GE.AND P4, PT, R3.reuse, UR39, PT ;  /* 0x0000002703007c0c */ /* 0x040fe2000bf86270 */
[C---:B------:R-:W-:Y:S01]  /*45d0*/  VIADD R6, R3.reuse, 0x1 ;  /* 0x0000000103067836 */ /* 0x040fe20000000000 */
[----:B------:R-:W-:-:S04]  /*45e0*/  IADD3 R9, PT, PT, R3, UR33, RZ ;  /* 0x0000002103097c10 */ /* 0x000fc8000fffe0ff */
[----:B------:R-:W-:Y:S01]  /*45f0*/  ISETP.GE.AND P3, PT, R6, UR39, PT ;  /* 0x0000002706007c0c */ /* 0x000fe2000bf66270 */
[C---:B-1----:R-:W-:Y:S02]  /*4600*/  VIADD R7, R9.reuse, 0x1 ;  /* 0x0000000109077836 */ /* 0x042fe40000000000 */
[----:B------:R-:W-:-:S04]  /*4610*/  IMAD.WIDE.U32 R8, R9, 0x4, R4 ;  /* 0x0000000409087825 */ /* 0x000fc800078e0004 */
[----:B------:R-:W-:Y:S01]  /*4620*/  IMAD.WIDE.U32 R6, R7, 0x4, R4 ;  /* 0x0000000407067825 */ /* 0x000fe200078e0004 */
[----:B------:R-:W-:Y:S01]  /*4630*/  @!PT LDS RZ, [RZ] ;  /* 0x00000000fffff984 */ /* 0x000fe20000000800 */
[----:B------:R-:W-:Y:S01]  /*4640*/  @!PT LDS RZ, [RZ] ;  /* 0x00000000fffff984 */ /* 0x000fe20000000800 */
[----:B------:R-:W-:Y:S01]  /*4650*/  @!PT LDS RZ, [RZ] ;  /* 0x00000000fffff984 */ /* 0x000fe20000000800 */
        /* <DEDUP_REMOVED lines=8> */
.L_x_4465:
[----:B------:R-:W-:Y:S01]  /*46e0*/  SYNCS.ARRIVE.TRANS64.A1T0 RZ, [UR32+0x30830], RZ ;  /* 0x030830ffffff79a7 */ /* 0x000fe20008100020 */
[----:B------:R-:W-:Y:S05]  /*46f0*/  BRA.U !UP1, `(.L_x_4466) ;  /* 0x0000000109047547 */ /* 0x000fea000b800000 */
[----:B------:R-:W-:Y:S05]  /*4700*/  BPT.TRAP 0x1 ;  /* 0x000000040000795c */ /* 0x000fea0000300000 */
.L_x_4466:
[----:B------:R-:W2:Y:S01]  /*4710*/  SYNCS.PHASECHK.TRANS64.TRYWAIT P0, [UR32+0x30828], R2 ;  /* 0x03082802ff0075a7 */ /* 0x000ea20008001120 */
[----:B------:R-:W-:Y:S01]  /*4720*/  @!P2 MOV R4, 0x4000 ;  /* 0x000040000004a802 */ /* 0x000fe20000000f00 */
[----:B--2---:R-:W-:Y:S06]  /*4730*/  @!P0 BRA `(.L_x_4467) ;  /* 0x0000010000a48947 */ /* 0x004fec0003800000 */
.L_x_4689:
[----:B------:R3:W-:Y:S01]  /*4740*/  @!P2 SYNCS.ARRIVE.TRANS64 RZ, [UR32+0x30820], R4 ;  /* 0x03082004ffffa9a7 */ /* 0x0007e20008000020 */
[----:B------:R-:W-:Y:S05]  /*4750*/  BRA.U !UP2, `(.L_x_4468) ;  /* 0x000000010a047547 */ /* 0x000fea000b800000 */
[----:B------:R-:W-:Y:S05]  /*4760*/  BPT.TRAP 0x1 ;  /* 0x000000040000795c */ /* 0x000fea0000300000 */
.L_x_4468:
[----:B------:R-:W-:Y:S04]  /*4770*/  BSSY.RECONVERGENT B0, `(.L_x_4469) ;  /* 0x0000003000007945 */ /* 0x000fe80003800200 */
[----:B------:R-:W-:Y:S05]  /*4780*/  @P5 BRA `(.L_x_4470) ;  /* 0x0000000000045947 */ /* 0x000fea0003800000 */
[----:B------:R-:W-:Y:S05]  /*4790*/  BPT.TRAP 0x1 ;  /* 0x000000040000795c */ /* 0x000fea0000300000 */
.L_x_4470:
[----:B------:R-:W-:Y:S05]  /*47a0*/  BSYNC.RECONVERGENT B0 ;  /* 0x0000000000007941 */ /* 0x000fea0003800200 */
.L_x_4469:
[----:B------:R-:W-:Y:S02]  /*47b0*/  UIADD3 UR4, UP0, UPT, UR22, 0x400, URZ ;  /* 0x0000040016047890 */ /* 0x000fe4000ff1e0ff */
[----:B------:R-:W-:Y:S02]  /*47c0*/  ULEA UR19, UR6, UR30, 0x6 ;  /* 0x0000001e06137291 */ /* 0x000fe4000f8e30ff */
        /* <DEDUP_REMOVED lines=18> */
.L_x_4471:
[----:B------:R-:W4:Y:S02]  /*48f0*/  SYNCS.PHASECHK.TRANS64.TRYWAIT P0, [UR32+0x30848], R2 ;  /* 0x03084802ff0075a7 */ /* 0x000f240008001120 */
[----:B----4-:R-:W-:Y:S05]  /*4900*/  @!P0 BRA `(.L_x_4472) ;  /* 0x0000010000488947 */ /* 0x010fea0003800000 */
.L_x_4691:
        /* <DEDUP_REMOVED lines=15> */
.L_x_4473:
[----:B------:R-:W-:Y:S01]  /*4a00*/  SYNCS.ARRIVE.TRANS64.A1T0 RZ, [UR32+0x30840], RZ ;  /* 0x030840ffffff79a7 */ /* 0x000fe20008100020 */
[----:B------:R-:W-:Y:S05]  /*4a10*/  EXIT ;  /* 0x000000000000794d */ /* 0x000fea0003800000 */
.L_x_7204:
        /* <DEDUP_REMOVED lines=20> */
.L_x_4477:
[----:B------:R-:W-:Y:S05]  /*4b60*/  NANOSLEEP 0x64 ;  /* 0x000000640000795d */ /* 0x000fea0003800000 */
[----:B------:R-:W-:-:S05]  /*4b70*/  UMOV UR4, 0x10 ;  /* 0x0000001000047882 */ /* 0x000fca0000000000 */
[----:B------:R-:W-:Y:S04]  /*4b80*/  DEPBAR.LE SB1, 0x36 ;  /* 0x00009d800000791a */ /* 0x000fe80000000000 */
[----:B------:R-:W1:Y:S02]  /*4b90*/  UTCATOMSWS.FIND_AND_SET.ALIGN UP0, UR4, UR4 ;  /* 0x00000004000475e3 */ /* 0x000e640008000800 */
[----:B-1----:R-:W-:Y:S01]  /*4ba0*/  MOV R5, UR4 ;  /* 0x0000000400057c02 */ /* 0x002fe20008000f00 */
[----:B------:R-:W-:Y:S05]  /*4bb0*/  BRA.U !UP0, `(.L_x_4477) ;  /* 0xfffffffd08e87547 */ /* 0x000fea000b83ffff */
.L_x_4476:
[-C--:B------:R-:W-:Y:S02]  /*4bc0*/  SHF.L.U32 R3, R3, R5.reuse, RZ ;  /* 0x0000000503037219 */ /* 0x080fe400000006ff */
[----:B------:R-:W-:Y:S01]  /*4bd0*/  SHF.L.U32 R7, R2, R5, RZ ;  /* 0x0000000502077219 */ /* 0x000fe200000006ff */
[----:B------:R-:W-:Y:S02]  /*4be0*/  IMAD.SHL.U32 R5, R5, 0x20, RZ ;  /* 0x0000002005057824 */ /* 0x000fe400078e00ff */
[----:B------:R1:W-:Y:S04]  /*4bf0*/  ATOMS.OR RZ, [R0+0x14], R3 ;  /* 0x0000140300ff738c */ /* 0x0003e80003000000 */
[----:B------:R1:W-:Y:S04]  /*4c00*/  ATOMS.OR RZ, [R0+0x18], R7 ;  /* 0x0000180700ff738c */ /* 0x0003e80003000000 */
[----:B------:R1:W-:Y:S01]  /*4c10*/  STS [R4+0x308c0], R5 ;  /* 0x0308c00504007388 */ /* 0x0003e20000000800 */
[----:B------:R-:W-:Y:S05]  /*4c20*/  BRA `(.L_x_4475) ;  /* 0x00000000000c7947 */ /* 0x000fea0003800000 */
.L_x_4474:
[----:B------:R1:W-:Y:S01]  /*4c30*/  STS [R4+0x308c0], R3 ;  /* 0x0308c00304007388 */ /* 0x0003e20000000800 */
[----:B------:R-:W-:-:S03]  /*4c40*/  MOV R2, 0x4c60 ;  /* 0x00004c6000027802 */ /* 0x000fc60000000f00 */
[----:B-1----:R-:W-:Y:S05]  /*4c50*/  CALL.REL.NOINC `($__internal_54_$__cuda_sm10x_tcgen05_guardrail_trap_phase_invalid_during_alloc) ;  /* 0x0000010400e07944 */ /* 0x002fea0003c00000 */
.L_x_4475:
        /* <DEDUP_REMOVED lines=59> */
.L_x_4479:
[----:B------:R-:W-:Y:S05]  /*5010*/  BSYNC.RECONVERGENT B0 ;  /* 0x0000000000007941 */ /* 0x000fea0003800200 */
.L_x_4478:
[----:B------:R-:W-:Y:S01]  /*5020*/  SHF.L.U32 R23, RZ, 0x1f, RZ ;  /* 0x0000001fff177819 */ /* 0x000fe200000006ff */
[----:B------:R-:W-:-:S03]  /*5030*/  IMAD.MOV.U32 R7, RZ, RZ, 0x1 ;  /* 0x00000001ff077424 */ /* 0x000fc600078e00ff */
[----:B------:R-:W1:Y:S02]  /*5040*/  SYNCS.PHASECHK.TRANS64.TRYWAIT P0, [R4+URZ+0x30800], R23 ;  /* 0x03080017040075a7 */ /* 0x000e6400080011ff */
[----:B------:R-:W-:Y:S01]  /*5050*/  SHF.L.U32 R7, R7, 0x1f, RZ ;  /* 0x0000001f07077819 */ /* 0x000fe200000006ff */
[----:B-1----:R-:W-:Y:S06]  /*5060*/  @!P0 BRA `(.L_x_4480) ;  /* 0x000000f800888947 */ /* 0x002fec0003800000 */
.L_x_4692:
[----:B------:R-:W2:Y:S01]  /*5070*/  SYNCS.PHASECHK.TRANS64.TRYWAIT P0, [R4+URZ+0x30858], R7 ;  /* 0x03085807040075a7 */ /* 0x000ea200080011ff */
[----:B------:R-:W-:Y:S02]  /*5080*/  HFMA2 R13, -RZ, RZ, 9.5367431640625e-07, 1.9073486328125e-05 ;  /* 0x00100140ff0d7431 */ /* 0x000fe400000001ff */
[C---:B------:R-:W-:Y:S01]  /*5090*/  VIADD R16, R11.reuse, 0x802 ;  /* 0x000008020b107836 */ /* 0x040fe20000000000 */
[C---:B------:R-:W-:Y:S01]  /*50a0*/  IADD3 R14, PT, PT, R11.reuse, 0x806, RZ ;  /* 0x000008060b0e7810 */ /* 0x040fe20007ffe0ff */
[----:B------:R-:W-:Y:S01]  /*50b0*/  VIADD R15, R11, 0x804 ;  /* 0x000008040b0f7836 */ /* 0x000fe20000000000 */
[----:B--2---:R-:W-:Y:S06]  /*50c0*/  @!P0 BRA `(.L_x_4481) ;  /* 0x000000f800848947 */ /* 0x004fec0003800000 */
.L_x_4693:
        /* <DEDUP_REMOVED lines=197> */
.L_x_4482:
[----:B------:R-:W-:-:S13]  /*5d20*/  ELECT P0, URZ, PT ;  /* 0x0000000000ff782f */ /* 0x000fda0003800000 */
[----:B------:R-:W-:-:S05]  /*5d30*/  @P0 VIADD R13, R4, 0x30850 ;  /* 0x00030850040d0836 */ /* 0x000fca0000000000 */
[----:B------:R-:W-:-:S13]  /*5d40*/  @P0 R2UR UR4, R13 ;  /* 0x000000000d0402ca */ /* 0x000fda00000e0000 */
[----:B------:R1:W-:Y:S01]  /*5d50*/  UTCBAR [UR4], URZ ;  /* 0x000000ff040073e9 */ /* 0x0003e200080000ff */
[----:B------:R-:W-:Y:S05]  /*5d60*/  BRA.U !UP4, `(.L_x_4483) ;  /* 0x000000010c047547 */ /* 0x000fea000b800000 */
[----:B-1----:R-:W-:Y:S05]  /*5d70*/  BPT.TRAP 0x1 ;  /* 0x000000040000795c */ /* 0x002fea0000300000 */
.L_x_4483:
[----:B------:R-:W3:Y:S02]  /*5d80*/  SYNCS.PHASECHK.TRANS64.TRYWAIT P0, [R4+URZ+0x30820], R23 ;  /* 0x03082017040075a7 */ /* 0x000ee400080011ff */
[----:B---3--:R-:W-:Y:S05]  /*5d90*/  @!P0 BRA `(.L_x_4484) ;  /* 0x000000ec00648947 */ /* 0x008fea0003800000 */
.L_x_4694:
[----:B------:R-:W-:Y:S05]  /*5da0*/  @!P6 BRA `(.L_x_4485) ;  /* 0x000000000004e947 */ /* 0x000fea0003800000 */
[----:B-1----:R-:W-:Y:S05]  /*5db0*/  BPT.TRAP 0x1 ;  /* 0x000000040000795c */ /* 0x002fea0000300000 */
.L_x_4485:
[----:B------:R-:W4:Y:S02]  /*5dc0*/  SYNCS.PHASECHK.TRANS64.TRYWAIT P0, [R4+URZ+0x30868], R7 ;  /* 0x03086807040075a7 */ /* 0x000f2400080011ff */
[----:B----4-:R-:W-:Y:S05]  /*5dd0*/  @!P0 BRA `(.L_x_4486) ;  /* 0x000000ec00688947 */ /* 0x010fea0003800000 */
.L_x_4695:
[----:B------:R-:W-:Y:S05]  /*5de0*/  @!P6 BRA `(.L_x_4487) ;  /* 0x000000000004e947 */ /* 0x000fea0003800000 */
[----:B-1----:R-:W-:Y:S05]  /*5df0*/  BPT.TRAP 0x1 ;  /* 0x000000040000795c */ /* 0x002fea0000300000 */
.L_x_4487:
[----:B------:R-:W5:Y:S01]  /*5e00*/  SYNCS.PHASECHK.TRANS64.TRYWAIT P0, [R4+URZ+0x30878], R7 ;  /* 0x03087807040075a7 */ /* 0x000f6200080011ff */
[C---:B------:R-:W-:Y:S02]  /*5e10*/  IADD3 R24, PT, PT, R10.reuse, 0x2, RZ ;  /* 0x000000020a187810 */ /* 0x040fe40007ffe0ff */
[----:B------:R-:W-:Y:S02]  /*5e20*/  IADD3 R25, PT, PT, R9, 0x2, RZ ;  /* 0x0000000209197810 */ /* 0x000fe40007ffe0ff */
[----:B------:R-:W-:Y:S01]  /*5e30*/  IADD3 R13, PT, PT, R10, 0x4, RZ ;  /* 0x000000040a0d7810 */ /* 0x000fe20007ffe0ff */
[----:B-----5:R-:W-:Y:S06]  /*5e40*/  @!P0 BRA `(.L_x_4488) ;  /* 0x000000ec00608947 */ /* 0x020fec0003800000 */
.L_x_4696:
        /* <DEDUP_REMOVED lines=126> */
.L_x_4489:
[----:B------:R-:W-:-:S13]  /*6630*/  ELECT P0, URZ, PT ;  /* 0x0000000000ff782f */ /* 0x000fda0003800000 */
[----:B------:R-:W-:-:S05]  /*6640*/  @P0 VIADD R7, R4, 0x30860 ;  /* 0x0003086004070836 */ /* 0x000fca0000000000 */
[----:B-1----:R-:W-:-:S13]  /*6650*/  @P0 R2UR UR4, R7 ;  /* 0x00000000070402ca */ /* 0x002fda00000e0000 */
[----:B------:R1:W-:Y:S01]  /*6660*/  UTCBAR [UR4], URZ ;  /* 0x000000ff040073e9 */ /* 0x0003e200080000ff */
[----:B------:R-:W-:Y:S05]  /*6670*/  @!P6 BRA `(.L_x_4490) ;  /* 0x000000000004e947 */ /* 0x000fea0003800000 */
[----:B-1----:R-:W-:Y:S05]  /*6680*/  BPT.TRAP 0x1 ;  /* 0x000000040000795c */ /* 0x002fea0000300000 */
.L_x_4490:
[----:B------:R-:W2:Y:S01]  /*6690*/  SYNCS.PHASECHK.TRANS64.TRYWAIT P0, [R4+URZ+0x30880], R23 ;  /* 0x03088017040075a7 */ /* 0x000ea200080011ff */
[----:B------:R-:W-:Y:S01]  /*66a0*/  HFMA2 R7, -RZ, RZ, 0, 1.1444091796875e-05 ;  /* 0x000000c0ff077431 */ /* 0x000fe200000001ff */
[----:B------:R-:W-:Y:S01]  /*66b0*/  MOV R13, 0xc0 ;  /* 0x000000c0000d7802 */ /* 0x000fe20000000f00 */
[----:B--2---:R-:W-:Y:S06]  /*66c0*/  @!P0 BRA `(.L_x_4491) ;  /* 0x000000e400548947 */ /* 0x004fec0003800000 */
.L_x_4697:
        /* <DEDUP_REMOVED lines=58> */
.L_x_4492:
[----:B------:R-:W-:-:S13]  /*6a70*/  ELECT P0, URZ, PT ;  /* 0x0000000000ff782f */ /* 0x000fda0003800000 */
[----:B------:R-:W-:-:S05]  /*6a80*/  @P0 VIADD R7, R4, 0x30888 ;  /* 0x0003088804070836 */ /* 0x000fca0000000000 */
[----:B-1----:R-:W-:-:S13]  /*6a90*/  @P0 R2UR UR4, R7 ;  /* 0x00000000070402ca */ /* 0x002fda00000e0000 */
[----:B------:R1:W-:Y:S01]  /*6aa0*/  UTCBAR [UR4], URZ ;  /* 0x000000ff040073e9 */ /* 0x0003e200080000ff */
[----:B------:R-:W-:Y:S05]  /*6ab0*/  BRA.U !UP4, `(.L_x_4493) ;  /* 0x000000010c047547 */ /* 0x000fea000b800000 */
[----:B-1----:R-:W-:Y:S05]  /*6ac0*/  BPT.TRAP 0x1 ;  /* 0x000000040000795c */ /* 0x002fea0000300000 */
.L_x_4493:
        /* <DEDUP_REMOVED lines=59> */
.L_x_4518:
[----:B--2---:R-:W2:Y:S01]  /*6e80*/  LDL R3, [R1+0x4] ;  /* 0x0000040001037983 */ /* 0x004ea20000100800 */
[----:B------:R-:W-:Y:S01]  /*6e90*/  BSSY.RECONVERGENT B0, `(.L_x_4495) ;  /* 0x0000005000007945 */ /* 0x000fe20003800200 */
[----:B--2---:R-:W-:Y:S11]  /*6ea0*/  LOP3.LUT P0, RZ, R3, 0x2, RZ, 0xc0, !PT ;  /* 0x0000000203ff7812 */ /* 0x004ff6000780c0ff */
[----:B------:R-:W-:Y:S02]  /*6eb0*/  @!UPT UIADD3 URZ, UPT, UPT, URZ, URZ, URZ ;  /* 0x000000fffffff290 */ /* 0x000fe4000fffe0ff */
[----:B------:R-:W-:Y:S05]  /*6ec0*/  @!P0 BRA `(.L_x_4496) ;  /* 0x0000000000048947 */ /* 0x000fea0003800000 */
[----:B-1----:R-:W-:Y:S05]  /*6ed0*/  BPT.TRAP 0x1 ;  /* 0x000000040000795c */ /* 0x002fea0000300000 */
.L_x_4496:
[----:B-1----:R-:W-:Y:S05]  /*6ee0*/  BSYNC.RECONVERGENT B0 ;  /* 0x0000000000007941 */ /* 0x002fea0003800200 */
.L_x_4495:
[----:B------:R-:W2:Y:S01]  /*6ef0*/  LDL R29, [R1] ;  /* 0x00000000011d7983 */ /* 0x000ea20000100800 */
[----:B------:R-:W-:Y:S01]  /*6f00*/  IMAD R3, R5, 0x8, R4 ;  /* 0x0000000805037824 */ /* 0x000fe200078e0204 */
[----:B------:R-:W-:Y:S04]  /*6f10*/  SHF.L.U32 R30, R23, 0x1f, RZ ;  /* 0x0000001f171e7819 */ /* 0x000fe800000006ff */
[----:B------:R-:W1:Y:S01]  /*6f20*/  SYNCS.PHASECHK.TRANS64.TRYWAIT P0, [R3+URZ+0x30800], R30 ;  /* 0x0308001e030075a7 */ /* 0x000e6200080011ff */
[----:B--2---:R-:W-:Y:S01]  /*6f30*/  ISETP.NE.AND P6, PT, R29, 0x2, PT ;  /* 0x000000021d00780c */ /* 0x004fe20003fc5270 */
[----:B------:R-:W-:Y:S01]  /*6f40*/  @!UPT UIADD3 URZ, UPT, UPT, URZ, URZ, URZ ;  /* 0x000000fffffff290 */ /* 0x000fe2000fffe0ff */
[----:B-1----:R-:W-:Y:S11]  /*6f50*/  @!P0 BRA `(.L_x_4497) ;  /* 0x000000dc00448947 */ /* 0x002ff60003800000 */
.L_x_4698:
[----:B------:R-:W-:Y:S05]  /*6f60*/  @!P6 BRA `(.L_x_4498) ;  /* 0x000000000004e947 */ /* 0x000fea0003800000 */
[----:B------:R-:W-:Y:S05]  /*6f70*/  BPT.TRAP 0x1 ;  /* 0x000000040000795c */ /* 0x000fea0000300000 */
.L_x_4498:
[----:B-1----:R-:W-:Y:S04]  /*6f80*/  SHF.L.U32 R3, R26, 0x1f, RZ ;  /* 0x0000001f1a037819 */ /* 0x002fe800000006ff */
[----:B------:R-:W1:Y:S02]  /*6f90*/  SYNCS.PHASECHK.TRANS64.TRYWAIT P0, [R4+URZ+0x30858], R3 ;  /* 0x03085803040075a7 */ /* 0x000e6400080011ff */
[----:B-1----:R-:W-:Y:S05]  /*6fa0*/  @!P0 BRA `(.L_x_4499) ;  /* 0x000000dc00448947 */ /* 0x002fea0003800000 */
.L_x_4699:
        /* <DEDUP_REMOVED lines=184> */
.L_x_4500:
        /* <DEDUP_REMOVED lines=8> */
.L_x_4501:
[----:B------:R-:W-:Y:S04]  /*7bb0*/  SHF.L.U32 R3, R13, 0x1f, RZ ;  /* 0x0000001f0d037819 */ /* 0x000fe800000006ff */
[----:B------:R-:W2:Y:S02]  /*7bc0*/  SYNCS.PHASECHK.TRANS64.TRYWAIT P0, [R4+URZ+0x30890], R3 ;  /* 0x03089003040075a7 */ /* 0x000ea400080011ff */
[----:B--2---:R-:W-:Y:S05]  /*7bd0*/  @!P0 BRA `(.L_x_4502) ;  /* 0x000000d0004c8947 */ /* 0x004fea0003800000 */
.L_x_4700:
[----:B------:R-:W-:Y:S05]  /*7be0*/  @!P6 BRA `(.L_x_4503) ;  /* 0x000000000004e947 */ /* 0x000fea0003800000 */
[----:B-1----:R-:W-:Y:S05]  /*7bf0*/  BPT.TRAP 0x1 ;  /* 0x000000040000795c */ /* 0x002fea0000300000 */
.L_x_4503:
[----:B--2---:R-:W-:Y:S04]  /*7c00*/  SHF.L.U32 R3, R28, 0x1f, RZ ;  /* 0x0000001f1c037819 */ /* 0x004fe800000006ff */
[----:B------:R-:W2:Y:S02]  /*7c10*/  SYNCS.PHASECHK.TRANS64.TRYWAIT P0, [R4+URZ+0x30868], R3 ;  /* 0x03086803040075a7 */ /* 0x000ea400080011ff */
[----:B--2---:R-:W-:Y:S05]  /*7c20*/  @!P0 BRA `(.L_x_4504) ;  /* 0x000000d0004c8947 */ /* 0x004fea0003800000 */
.L_x_4701:
        /* <DEDUP_REMOVED lines=133> */
.L_x_4505:
        /* <DEDUP_REMOVED lines=77> */
.L_x_4507:
[----:B--2---:R-:W-:Y:S05]  /*8950*/  BSYNC.RECONVERGENT B0 ;  /* 0x0000000000007941 */ /* 0x004fea0003800200 */
.L_x_4506:
        /* <DEDUP_REMOVED lines=11> */
.L_x_4508:
        /* <DEDUP_REMOVED lines=9> */
.L_x_4509:
[----:B------:R-:W-:Y:S04]  /*8aa0*/  SHF.L.U32 R3, R27, 0x1f, RZ ;  /* 0x0000001f1b037819 */ /* 0x000fe800000006ff */
[----:B------:R-:W2:Y:S02]  /*8ab0*/  SYNCS.PHASECHK.TRANS64.TRYWAIT P0, [R4+URZ+0x30878], R3 ;  /* 0x03087803040075a7 */ /* 0x000ea400080011ff */
[----:B--2---:R-:W-:Y:S05]  /*8ac0*/  @!P0 BRA `(.L_x_4510) ;  /* 0x000000c000b88947 */ /* 0x004fea0003800000 */
.L_x_4702:
[----:B------:R-:W-:Y:S05]  /*8ad0*/  BRA.U !UP4, `(.L_x_4511) ;  /* 0x000000010c047547 */ /* 0x000fea000b800000 */
[----:B-1----:R-:W-:Y:S05]  /*8ae0*/  BPT.TRAP 0x1 ;  /* 0x000000040000795c */ /* 0x002fea0000300000 */
.L_x_4511:
[----:B--2---:R-:W-:Y:S04]  /*8af0*/  SHF.L.U32 R3, R24, 0x1f, RZ ;  /* 0x0000001f18037819 */ /* 0x004fe800000006ff */
[----:B------:R-:W2:Y:S02]  /*8b00*/  SYNCS.PHASECHK.TRANS64.TRYWAIT P0, [R4+URZ+0x30820], R3 ;  /* 0x03082003040075a7 */ /* 0x000ea400080011ff */
[----:B--2---:R-:W-:Y:S05]  /*8b10*/  @!P0 BRA `(.L_x_4512) ;  /* 0x000000c000b88947 */ /* 0x004fea0003800000 */
.L_x_4703:
        /* <DEDUP_REMOVED lines=65> */
.L_x_4513:
        /* <DEDUP_REMOVED lines=8> */
.L_x_4514:
[----:B------:R-:W-:Y:S01]  /*8fb0*/  SHF.L.U32 R3, R25, 0x1f, RZ ;  /* 0x0000001f19037819 */ /* 0x000fe200000006ff */
[----:B------:R-:W-:Y:S02]  /*8fc0*/  HFMA2 R30, -RZ, RZ, 0, 1.1444091796875e-05 ;  /* 0x000000c0ff1e7431 */ /* 0x000fe400000001ff */
[----:B------:R-:W-:Y:S01]  /*8fd0*/  IMAD.MOV.U32 R31, RZ, RZ, 0xc0 ;  /* 0x000000c0ff1f7424 */ /* 0x000fe200078e00ff */
[----:B------:R-:W2:Y:S02]  /*8fe0*/  SYNCS.PHASECHK.TRANS64.TRYWAIT P0, [R4+URZ+0x30880], R3 ;  /* 0x03088003040075a7 */ /* 0x000ea400080011ff */
[----:B--2---:R-:W-:Y:S05]  /*8ff0*/  @!P0 BRA `(.L_x_4515) ;  /* 0x000000bc00948947 */ /* 0x004fea0003800000 */
.L_x_4704:
        /* <DEDUP_REMOVED lines=20> */
.L_x_4516:
        /* <DEDUP_REMOVED lines=8> */
.L_x_4517:
        /* <DEDUP_REMOVED lines=16> */
.L_x_4494:
[----:B------:R-:W-:Y:S05]  /*92c0*/  @!P6 BRA `(.L_x_4519) ;  /* 0x000000000004e947 */ /* 0x000fea0003800000 */
[----:B-12---:R-:W-:Y:S05]  /*92d0*/  BPT.TRAP 0x1 ;  /* 0x000000040000795c */ /* 0x006fea0000300000 */
.L_x_4519:
[----:B------:R-:W-:-:S05]  /*92e0*/  HFMA2 R3, -RZ, RZ, 0, 5.9604644775390625e-08 ;  /* 0x00000001ff037431 */ /* 0x000fca00000001ff */
[----:B------:R-:W-:-:S04]  /*92f0*/  SHF.L.U32 R3, R3, 0x1f, RZ ;  /* 0x0000001f03037819 */ /* 0x000fc800000006ff */
[----:B------:R-:W3:Y:S02]  /*9300*/  SYNCS.PHASECHK.TRANS64.TRYWAIT P0, [R4+URZ+0x308b0], R3 ;  /* 0x0308b003040075a7 */ /* 0x000ee400080011ff */
[----:B---3--:R-:W-:Y:S05]  /*9310*/  @!P0 BRA `(.L_x_4520) ;  /* 0x000000b800e08947 */ /* 0x008fea0003800000 */
.L_x_4705:
[----:B------:R-:W-:Y:S05]  /*9320*/  @!P6 BRA `(.L_x_4521) ;  /* 0x000000000004e947 */ /* 0x000fea0003800000 */
[----:B-12---:R-:W-:Y:S05]  /*9330*/  BPT.TRAP 0x1 ;  /* 0x000000040000795c */ /* 0x006fea0000300000 */
.L_x_4521:
[----:B------:R-:W-:-:S13]  /*9340*/  ELECT P0, URZ, PT ;  /* 0x0000000000ff782f */ /* 0x000fda0003800000 */
[----:B------:R-:W-:-:S05]  /*9350*/  @P0 VIADD R0, R4, 0x308a0 ;  /* 0x000308a004000836 */ /* 0x000fca0000000000 */
[----:B-12---:R-:W-:-:S13]  /*9360*/  @P0 R2UR UR4, R0 ;  /* 0x00000000000402ca */ /* 0x006fda00000e0000 */
[----:B------:R1:W-:Y:S01]  /*9370*/  UTCBAR [UR4], URZ ;  /* 0x000000ff040073e9 */ /* 0x0003e200080000ff */
[----:B------:R-:W-:Y:S05]  /*9380*/  @!P6 BRA `(.L_x_4522) ;  /* 0x000000000004e947 */ /* 0x000fea0003800000 */
[----:B-1----:R-:W-:Y:S05]  /*9390*/  BPT.TRAP 0x1 ;  /* 0x000000040000795c */ /* 0x002fea0000300000 */
.L_x_4522:
[----:B------:R-:W2:Y:S02]  /*93a0*/  SYNCS.PHASECHK.TRANS64.TRYWAIT P0, [R4+URZ+0x308b8], R3 ;  /* 0x0308b803040075a7 */ /* 0x000ea400080011ff */
[----:B--2---:R-:W-:Y:S05]  /*93b0*/  @!P0 BRA `(.L_x_4523) ;  /* 0x000000b800cc8947 */ /* 0x004fea0003800000 */
.L_x_4706:
[----:B------:R-:W-:Y:S05]  /*93c0*/  @!P6 BRA `(.L_x_4524) ;  /* 0x000000000004e947 */ /* 0x000fea0003800000 */
[----:B-1----:R-:W-:Y:S05]  /*93d0*/  BPT.TRAP 0x1 ;  /* 0x000000040000795c */ /* 0x002fea0000300000 */
.L_x_4524:
[----:B------:R-:W-:Y:S01]  /*93e0*/  SHF.L.U32 R13, R13, 0x1f, RZ ;  /* 0x0000001f0d0d7819 */ /* 0x000fe200000006ff */
[----:B------:R-:W-:-:S03]  /*93f0*/  IMAD R2, R7, 0x600, R2 ;  /* 0x0000060007027824 */ /* 0x000fc600078e0202 */
[----:B------:R-:W4:Y:S02]  /*9400*/  SYNCS.PHASECHK.TRANS64.TRYWAIT P0, [R4+URZ+0x30890], R13 ;  /* 0x0308900d040075a7 */ /* 0x000f2400080011ff */
[----:B----4-:R-:W-:Y:S05]  /*9410*/  @!P0 BRA `(.L_x_4525) ;  /* 0x000000b800c88947 */ /* 0x010fea0003800000 */
.L_x_4707:
        /* <DEDUP_REMOVED lines=70> */
.L_x_4526:
        /* <DEDUP_REMOVED lines=136> */
.L_x_4527:
        /* <DEDUP_REMOVED lines=9> */
.L_x_4529:
[----:B-1----:R-:W-:Y:S05]  /*a190*/  BSYNC.RECONVERGENT B0 ;  /* 0x0000000000007941 */ /* 0x002fea0003800200 */
.L_x_4528:
[----:B------:R-:W-:-:S13]  /*a1a0*/  ELECT P0, URZ, PT ;  /* 0x0000000000ff782f */ /* 0x000fda0003800000 */
[----:B------:R-:W-:-:S04]  /*a1b0*/  @P0 IMAD R0, R7, 0x8, R4 ;  /* 0x0000000807000824 */ /* 0x000fc800078e0204 */
[----:B------:R-:W-:-:S05]  /*a1c0*/  @P0 VIADD R0, R0, 0x30810 ;  /* 0x0003081000000836 */ /* 0x000fca0000000000 */
[----:B------:R-:W-:-:S13]  /*a1d0*/  @P0 R2UR UR4, R0 ;  /* 0x00000000000402ca */ /* 0x000fda00000e0000 */
[----:B------:R1:W-:Y:S01]  /*a1e0*/  UTCBAR [UR4], URZ ;  /* 0x000000ff040073e9 */ /* 0x0003e200080000ff */
[----:B------:R-:W-:Y:S05]  /*a1f0*/  @!P6 BRA `(.L_x_4530) ;  /* 0x000000000004e947 */ /* 0x000fea0003800000 */
[----:B-1----:R-:W-:Y:S05]  /*a200*/  BPT.TRAP 0x1 ;  /* 0x000000040000795c */ /* 0x002fea0000300000 */
.L_x_4530:
[----:B------:R-:W-:-:S13]  /*a210*/  ELECT P0, URZ, PT ;  /* 0x0000000000ff782f */ /* 0x000fda0003800000 */
[----:B-1----:R-:W-:Y:S05]  /*a220*/  @!P0 EXIT ;  /* 0x000000000000894d */ /* 0x002fea0003800000 */
[----:B------:R-:W-:-:S13]  /*a230*/  R2UR UR4, R4 ;  /* 0x00000000040472ca */ /* 0x000fda00000e0000 */
[----:B------:R-:W-:-:S09]  /*a240*/  UIADD3 UR4, UPT, UPT, UR4, 0x30898, URZ ;  /* 0x0003089804047890 */ /* 0x000fd2000fffe0ff */
[----:B------:R1:W-:Y:S01]  /*a250*/  UTCBAR [UR4], URZ ;  /* 0x000000ff040073e9 */ /* 0x0003e200080000ff */
[----:B------:R-:W-:Y:S01]  /*a260*/  NOP ;  /* 0x0000000000007918 */ /* 0x000fe20000000000 */
[----:B-1----:R-:W-:Y:S05]  /*a270*/  EXIT ;  /* 0x000000000000794d */ /* 0x002fea0003800000 */
.L_x_4396:
        /* <DEDUP_REMOVED lines=9> */
.L_x_7206:
[----:B------:R-:W-:Y:S05]  /*a310*/  BRX R4 -0xa320                                                                                                                                                                                                                                                                                                                                                                                                                                                           (*"BRANCH_TARGETS .L_x_4564,.L_x_4531,.L_x_7205"*) ;  /* 0xffffff5c04387949 */ /* 0x000fea000383ffff */
.L_x_4531:
        /* <DEDUP_REMOVED lines=23> */
.L_x_4563:
[----:B--2---:R-:W2:Y:S02]  /*a490*/  LDL R0, [R1] ;  /* 0x0000000001007983 */ /* 0x004ea40000100800 */
[----:B--2---:R-:W-:-:S13]  /*a4a0*/  ISETP.NE.AND P0, PT, R0, 0x4, PT ;  /* 0x000000040000780c */ /* 0x004fda0003f05270 */
[----:B-1-34-:R-:W-:Y:S05]  /*a4b0*/  @!P0 BRA `(.L_x_4532) ;  /* 0x0000000000048947 */ /* 0x01afea0003800000 */
[----:B-1----:R-:W-:Y:S05]  /*a4c0*/  BPT.TRAP 0x1 ;  /* 0x000000040000795c */ /* 0x002fea0000300000 */
.L_x_4532:
[----:B------:R-:W2:Y:S01]  /*a4d0*/  S2UR UR40, SR_CgaCtaId ;  /* 0x00000000002879c3 */ /* 0x000ea20000008800 */
[----:B------:R-:W-:Y:S01]  /*a4e0*/  UMOV UR36, 0x400 ;  /* 0x0000040000247882 */ /* 0x000fe20000000000 */
[----:B------:R-:W-:Y:S02]  /*a4f0*/  SHF.L.U32 R3, R112, 0x1f, RZ ;  /* 0x0000001f70037819 */ /* 0x000fe400000006ff */
[----:B------:R-:W-:Y:S01]  /*a500*/  ISETP.NE.AND P0, PT, R104, R109, PT ;  /* 0x0000006d6800720c */ /* 0x000fe20003f05270 */
[----:B--2---:R-:W-:-:S09]  /*a510*/  ULEA UR36, UR40, UR36, 0x18 ;  /* 0x0000002428247291 */ /* 0x004fd2000f8ec0ff */
[----:B------:R-:W2:Y:S02]  /*a520*/  SYNCS.PHASECHK.TRANS64.TRYWAIT P1, [UR36+0x30870], R3 ;  /* 0x03087003ff0075a7 */ /* 0x000ea40008021124 */
[----:B--2---:R-:W-:Y:S05]  /*a530*/  @!P1 BRA `(.L_x_4533) ;  /* 0x000000a800949947 */ /* 0x004fea0003800000 */
.L_x_4709:
        /* <DEDUP_REMOVED lines=17> */
.L_x_4534:
        /* <DEDUP_REMOVED lines=22> */
.L_x_4535:
        /* <DEDUP_REMOVED lines=22> */
.L_x_4536:
        /* <DEDUP_REMOVED lines=22> */
.L_x_4537:
        /* <DEDUP_REMOVED lines=22> */
.L_x_4538:
        /* <DEDUP_REMOVED lines=22> */
.L_x_4539:
        /* <DEDUP_REMOVED lines=10> */
.L_x_4540:
        /* <DEDUP_REMOVED lines=8> */
.L_x_4542:
[----:B------:R-:W-:Y:S05]  /*ae50*/  BSYNC.RECONVERGENT B0 ;  /* 0x0000000000007941 */ /* 0x000fea0003800200 */
.L_x_4541:
        /* <DEDUP_REMOVED lines=42> */
.L_x_4545:
        /* <DEDUP_REMOVED lines=8> */
.L_x_4544:
[----:B------:R-:W-:Y:S05]  /*b180*/  BSYNC.RECONVERGENT B0 ;  /* 0x0000000000007941 */ /* 0x000fea0003800200 */
.L_x_4543:
        /* <DEDUP_REMOVED lines=19> */
.L_x_4547:
[----:B------:R-:W-:Y:S05]  /*b2c0*/  BSYNC.RECONVERGENT B0 ;  /* 0x0000000000007941 */ /* 0x000fea0003800200 */
.L_x_4546:
        /* <DEDUP_REMOVED lines=19> */
.L_x_4550:
        /* <DEDUP_REMOVED lines=10> */
.L_x_4549:
[----:B------:R-:W-:Y:S05]  /*b4a0*/  BSYNC.RECONVERGENT B0 ;  /* 0x0000000000007941 */ /* 0x000fea0003800200 */
.L_x_4548:
        /* <DEDUP_REMOVED lines=19> */
.L_x_4553:
        /* <DEDUP_REMOVED lines=10> */
.L_x_4552:
[----:B------:R-:W-:Y:S05]  /*b680*/  BSYNC.RECONVERGENT B0 ;  /* 0x0000000000007941 */ /* 0x000fea0003800200 */
.L_x_4551:
        /* <DEDUP_REMOVED lines=19> */
.L_x_4556:
        /* <DEDUP_REMOVED lines=10> */
.L_x_4555:
[----:B------:R-:W-:Y:S05]  /*b860*/  BSYNC.RECONVERGENT B0 ;  /* 0x0000000000007941 */ /* 0x000fea0003800200 */
.L_x_4554:
        /* <DEDUP_REMOVED lines=19> */
.L_x_4559:
        /* <DEDUP_REMOVED lines=10> */
.L_x_4558:
[----:B------:R-:W-:Y:S05]  /*ba40*/  BSYNC.RECONVERGENT B0 ;  /* 0x0000000000007941 */ /* 0x000fea0003800200 */
.L_x_4557:
        /* <DEDUP_REMOVED lines=19> */
.L_x_4562:
        /* <DEDUP_REMOVED lines=9> */
.L_x_4561:
[----:B------:R-:W-:Y:S05]  /*bc10*/  BSYNC.RECONVERGENT B0 ;  /* 0x0000000000007941 */ /* 0x000fea0003800200 */
.L_x_4560:
        /* <DEDUP_REMOVED lines=8> */
.L_x_7205:
[----:B------:R-:W-:-:S08]  /*bca0*/  NOP ;  /* 0x0000000000007918 */ /* 0x000fd00000000000 */
[----:B------:R-:W-:-:S00]  /*bcb0*/  USETMAXREG.DEALLOC.CTAPOOL 0x60 ;  /* 0x00000060000079c8 */ /* 0x000fc000080e0500 */
[----:B------:R-:W-:Y:S05]  /*bcc0*/  EXIT ;  /* 0x000000000000794d */ /* 0x000fea0003800000 */
.L_x_4564:
[----:B------:R-:W-:-:S08]  /*bcd0*/  NOP ;  /* 0x0000000000007918 */ /* 0x000fd00000000000 */
[----:B------:R-:W1:Y:S02]  /*bce0*/  USETMAXREG.TRY_ALLOC.CTAPOOL UP0, 0x80 ;  /* 0x00000080000079c8 */ /* 0x000e640008000600 */
[----:B-1----:R-:W-:Y:S05]  /*bcf0*/  BRA.U !UP0, `(.L_x_4564) ;  /* 0xfffffffd08f47547 */ /* 0x002fea000b83ffff */
[----:B------:R-:W1:Y:S01]  /*bd00*/  S2UR UR4, SR_CgaCtaId ;  /* 0x00000000000479c3 */ /* 0x000e620000008800 */
[--C-:B------:R-:W-:Y:S01]  /*bd10*/  SHF.R.U32.HI R5, RZ, 0x1, R2.reuse ;  /* 0x00000001ff057819 */ /* 0x100fe20000011602 */
[C---:B------:R-:W-:Y:S01]  /*bd20*/  IMAD.SHL.U32 R3, R2.reuse, 0x80, RZ ;  /* 0x0000008002037824 */ /* 0x040fe200078e00ff */
[----:B------:R-:W2:Y:S01]  /*bd30*/  S2R R86, SR_CTAID.X ;  /* 0x0000000000567919 */ /* 0x000ea20000002500 */
[C---:B------:R-:W-:Y:S01]  /*bd40*/  IMAD.SHL.U32 R74, R2.reuse, 0x20, RZ ;  /* 0x00000020024a7824 */ /* 0x040fe200078e00ff */
        /* <DEDUP_REMOVED lines=37> */
[----:B------:R-:W-:Y:S01]  /*bfa0*/  UIADD3 UR37, UPT, UPT, UR4, 0x24000, URZ ;  /* 0x0002400004257890 */ /* 0x000fe2000fffe0ff */
[--C-:B------:R-:W-:Y:S01]  /*bfb0*/  IMAD.IADD R72, R69, 0x1, R74.reuse ;  /* 0x0000000145487824 */ /* 0x100fe200078e024a */
[----:B------:R-:W-:Y:S01]  /*bfc0*/  ULOP3.LUT UR36, UR5, 0x3f0, URZ, 0xc0, !UPT ;  /* 0x000003f005247892 */ /* 0x000fe2000f8ec0ff */
[----:B------:R-:W-:Y:S01]  /*bfd0*/  IMAD.IADD R73, R3, 0x1, R74 ;  /* 0x0000000103497824 */ /* 0x000fe200078e024a */
[----:B------:R-:W-:Y:S01]  /*bfe0*/  IADD3 R69, PT, PT, R69, R88, RZ ;  /* 0x0000005845457210 */ /* 0x000fe20007ffe0ff */
[----:B------:R-:W-:-:S02]  /*bff0*/  IMAD.IADD R71, R3, 0x1, R72 ;  /* 0x0000000103477824 */ /* 0x000fc400078e0248 */
[C---:B------:R-:W-:Y:S02]  /*c000*/  IMAD.IADD R70, R3.reuse, 0x1, R88 ;  /* 0x0000000103467824 */ /* 0x040fe400078e0258 */
[----:B------:R-:W-:-:S07]  /*c010*/  IMAD.IADD R68, R3, 0x1, R69 ;  /* 0x0000000103447824 */ /* 0x000fce00078e0245 */
.L_x_4600:
[----:B------:R-:W-:Y:S01]  /*c020*/  IMAD.SHL.U32 R3, R105, 0x4, RZ ;  /* 0x0000000469037824 */ /* 0x000fe200078e00ff */
[----:B------:R-:W-:Y:S05]  /*c030*/  YIELD ;  /* 0x0000000000007946 */ /* 0x000fea0003800000 */
[----:B------:R-:W-:-:S05]  /*c040*/  IMAD.MOV.U32 R0, RZ, RZ, 0x33334444 ;  /* 0x33334444ff007424 */ /* 0x000fca00078e00ff */
[----:B------:R-:W-:-:S04]  /*c050*/  SHF.R.U64 R0, R0, R3, 0x123333 ;  /* 0x0012333300007419 */ /* 0x000fc80000001203 */
[----:B------:R-:W-:-:S04]  /*c060*/  LOP3.LUT R0, R0, 0x7, RZ, 0xc0, !PT ;  /* 0x0000000700007812 */ /* 0x000fc800078ec0ff */
[----:B------:R-:W-:-:S13]  /*c070*/  ISETP.NE.AND P0, PT, R0, 0x3, PT ;  /* 0x000000030000780c */ /* 0x000fda0003f05270 */
[----:B--2---:R-:W-:Y:S05]  /*c080*/  @!P0 BRA `(.L_x_4565) ;  /* 0x0000000000048947 */ /* 0x004fea0003800000 */
[----:B------:R-:W-:Y:S05]  /*c090*/  BPT.TRAP 0x1 ;  /* 0x000000040000795c */ /* 0x000fea0000300000 */
.L_x_4565:
[----:B------:R-:W1:Y:S01]  /*c0a0*/  S2R R0, SR_CgaCtaId ;  /* 0x0000000000007919 */ /* 0x000e620000008800 */
[----:B------:R-:W-:Y:S01]  /*c0b0*/  MOV R3, 0x400 ;  /* 0x0000040000037802 */ /* 0x000fe20000000f00 */
[----:B------:R-:W-:Y:S01]  /*c0c0*/  BSSY B0, `(.L_x_4566) ;  /* 0x0000005000007945 */ /* 0x000fe20003800000 */
[----:B------:R-:W-:Y:S02]  /*c0d0*/  SHF.L.U32 R4, R82, 0x1f, RZ ;  /* 0x0000001f52047819 */ /* 0x000fe400000006ff */
[----:B-1----:R-:W-:-:S04]  /*c0e0*/  LEA R3, R0, R3, 0x18 ;  /* 0x0000000300037211 */ /* 0x002fc800078ec0ff */
[----:B------:R-:W1:Y:S02]  /*c0f0*/  SYNCS.PHASECHK.TRANS64.TRYWAIT P1, [R3+URZ+0x30850], R4 ;  /* 0x03085004030075a7 */ /* 0x000e6400080211ff */
[----:B-1----:R-:W-:Y:S05]  /*c100*/  @!P1 BRA `(.L_x_4567) ;  /* 0x0000008c00b89947 */ /* 0x002fea0003800000 */
.L_x_4710:
[----:B------:R-:W-:Y:S05]  /*c110*/  BSYNC B0 ;  /* 0x0000000000007941 */ /* 0x000fea0003800000 */
.L_x_4566:
[----:B------:R-:W-:Y:S05]  /*c120*/  @!P0 BRA `(.L_x_4568) ;  /* 0x0000000000048947 */ /* 0x000fea0003800000 */
[----:B------:R-:W-:Y:S05]  /*c130*/  BPT.TRAP 0x1 ;  /* 0x000000040000795c */ /* 0x000fea0000300000 */
.L_x_4568:
[----:B------:R-:W-:Y:S01]  /*c140*/  SHF.L.U32 R0, R79, 0x1f, RZ ;  /* 0x0000001f4f007819 */ /* 0x000fe200000006ff */
[----:B------:R-:W-:Y:S03]  /*c150*/  BSSY B0, `(.L_x_4569) ;  /* 0x0000003000007945 */ /* 0x000fe60003800000 */
[----:B------:R-:W2:Y:S02]  /*c160*/  SYNCS.PHASECHK.TRANS64.TRYWAIT P1, [R3+URZ+0x30888], R0 ;  /* 0x03088800030075a7 */ /* 0x000ea400080211ff */
[----:B--2---:R-:W-:Y:S05]  /*c170*/  @!P1 BRA `(.L_x_4570) ;  /* 0x0000008c00b09947 */ /* 0x004fea0003800000 */
.L_x_4711:
[----:B------:R-:W-:Y:S05]  /*c180*/  BSYNC B0 ;  /* 0x0000000000007941 */ /* 0x000fea0003800000 */
.L_x_4569:
[----:B------:R-:W-:Y:S05]  /*c190*/  @!P0 BRA `(.L_x_4571) ;  /* 0x0000000000048947 */ /* 0x000fea0003800000 */
[----:B------:R-:W-:Y:S05]  /*c1a0*/  BPT.TRAP 0x1 ;  /* 0x000000040000795c */ /* 0x000fea0000300000 */
.L_x_4571:
[----:B-1----:R-:W-:Y:S01]  /*c1b0*/  SHF.L.U32 R4, R80, 0x1f, RZ ;  /* 0x0000001f50047819 */ /* 0x002fe200000006ff */
[----:B------:R-:W-:Y:S01]  /*c1c0*/  BSSY B0, `(.L_x_4572) ;  /* 0x0000005000007945 */ /* 0x000fe20003800000 */
[----:B------:R-:W-:Y:S01]  /*c1d0*/  ISETP.NE.AND P0, PT, R85, RZ, PT ;  /* 0x000000ff5500720c */ /* 0x000fe20003f05270 */
[----:B--2---:R-:W-:Y:S01]  /*c1e0*/  IMAD.U32 R0, RZ, RZ, UR38 ;  /* 0x00000026ff007e24 */ /* 0x004fe2000f8e00ff */
[----:B------:R-:W1:Y:S02]  /*c1f0*/  SYNCS.PHASECHK.TRANS64.TRYWAIT P1, [R3+URZ+0x30830], R4 ;  /* 0x03083004030075a7 */ /* 0x000e6400080211ff */
[----:B-1----:R-:W-:Y:S09]  /*c200*/  @!P1 BRA `(.L_x_4573) ;  /* 0x0000008c00a09947 */ /* 0x002ff20003800000 */
.L_x_4712:
[----:B------:R-:W-:Y:S05]  /*c210*/  BSYNC B0 ;  /* 0x0000000000007941 */ /* 0x000fea0003800000 */
.L_x_4572:
[----:B------:R-:W-:Y:S01]  /*c220*/  UMOV UR4, 0xffffffff ;  /* 0xffffffff00047882 */ /* 0x000fe20000000000 */
[----:B-1----:R-:W-:Y:S02]  /*c230*/  IADD3 R3, PT, PT, R0, 0x80, RZ ;  /* 0x0000008000037810 */ /* 0x002fe40007ffe0ff */
[----:B------:R-:W-:Y:S01]  /*c240*/  SEL R13, RZ, 0x1, P0 ;  /* 0x00000001ff0d7807 */ /* 0x000fe20000000000 */
[----:B------:R-:W-:Y:S06]  /*c250*/  BRA.DIV UR4, `(.L_x_4574) ;  /* 0x0000008e04a07947 */ /* 0x000fec000b800000 */
[----:B------:R-:W-:-:S04]  /*c260*/  ISETP.NE.AND P0, PT, R87, RZ, PT ;  /* 0x000000ff5700720c */ /* 0x000fc80003f05270 */
[----:B------:R-:W-:Y:S02]  /*c270*/  ISETP.GE.U32.OR P0, PT, R3, R104, !P0 ;  /* 0x000000680300720c */ /* 0x000fe40004706470 */
[----:B------:R1:W2:Y:S02]  /*c280*/  SHFL.IDX PT, R3, R13, RZ, 0x1f ;  /* 0x00001fff0d037589 */ /* 0x0002a400000e0000 */
[----:B------:R-:W-:-:S05]  /*c290*/  SEL R0, RZ, 0x1, !P0 ;  /* 0x00000001ff007807 */ /* 0x000fca0004000000 */
[----:B------:R1:W3:Y:S04]  /*c2a0*/  SHFL.IDX PT, R14, R0, RZ, 0x1f ;  /* 0x00001fff000e7589 */ /* 0x0002e800000e0000 */
.L_x_4716:
        /* <DEDUP_REMOVED lines=24> */
.L_x_4576:
[----:B------:R-:W2:Y:S01]  /*c430*/  LDL.LU R38, [R1+0x4] ;  /* 0x0000040001267983 */ /* 0x000ea20000300800 */
[----:B------:R-:W-:Y:S05]  /*c440*/  WARPSYNC.ALL ;  /* 0x0000000000007948 */ /* 0x000fea0003800000 */
[----:B------:R-:W-:Y:S01]  /*c450*/  R2UR UR4, R76 ;  /* 0x000000004c0472ca */ /* 0x000fe200000e0000 */
[C---:B------:R-:W-:Y:S01]  /*c460*/  VIADD R37, R77.reuse, 0x12 ;  /* 0x000000124d257836 */ /* 0x040fe20000000000 */
[----:B------:R-:W-:Y:S01]  /*c470*/  ISETP.GE.AND P0, PT, R86, UR39, PT ;  /* 0x0000002756007c0c */ /* 0x000fe2000bf06270 */
[C---:B------:R-:W-:Y:S02]  /*c480*/  VIADD R3, R77.reuse, 0x14 ;  /* 0x000000144d037836 */ /* 0x040fe40000000000 */
[----:B------:R-:W-:Y:S01]  /*c490*/  VIADD R39, R77, 0x19 ;  /* 0x000000194d277836 */ /* 0x000fe20000000000 */
[----:B------:R-:W-:-:S02]  /*c4a0*/  ISETP.GE.U32.AND P2, PT, R37, R104, PT ;  /* 0x000000682500720c */ /* 0x000fc40003f46070 */
[-C--:B------:R-:W-:Y:S02]  /*c4b0*/  ISETP.GE.U32.AND P3, PT, R3, R104.reuse, PT ;  /* 0x000000680300720c */ /* 0x080fe40003f66070 */
[C---:B------:R-:W-:Y:S01]  /*c4c0*/  ISETP.GE.U32.AND P1, PT, R86.reuse, R37, PT ;  /* 0x000000255600720c */ /* 0x040fe20003f26070 */
[C---:B------:R-:W-:Y:S01]  /*c4d0*/  VIADD R37, R77.reuse, 0x16 ;  /* 0x000000164d257836 */ /* 0x040fe20000000000 */
[C---:B------:R-:W-:Y:S01]  /*c4e0*/  ISETP.GE.U32.AND P4, PT, R86.reuse, R3, PT ;  /* 0x000000035600720c */ /* 0x040fe20003f86070 */
[----:B------:R-:W-:Y:S01]  /*c4f0*/  LDTM.16dp32bit_t0_t15.x32 R4, tmem[UR4+0x100140] ;  /* 0x10014004000479ee */ /* 0x000fe20008a80000 */
[----:B------:R-:W1:Y:S01]  /*c500*/  LDTM.16dp32bit_t16_t31.x32 R4, tmem[UR4+0x100160] ;  /* 0x10016004000479ee */ /* 0x000e620008aa0000 */
[----:B------:R-:W-:Y:S01]  /*c510*/  VIADD R3, R77, 0x17 ;  /* 0x000000174d037836 */ /* 0x000fe20000000000 */
[----:B------:R-:W-:Y:S02]  /*c520*/  ISETP.GE.U32.AND P5, PT, R86, R37, PT ;  /* 0x000000255600720c */ /* 0x000fe40003fa6070 */
[----:B------:R-:W-:Y:S01]  /*c530*/  ISETP.GE.U32.AND P6, PT, R37, R104, PT ;  /* 0x000000682500720c */ /* 0x000fe20003fc6070 */
[----:B------:R-:W-:Y:S01]  /*c540*/  VIADD R37, R77, 0x1a ;  /* 0x0000001a4d257836 */ /* 0x000fe20000000000 */
[----:B-1----:R-:W-:-:S02]  /*c550*/  SEL R0, R22, 0xff800000, !P2 ;  /* 0xff80000016007807 */ /* 0x002fc40005000000 */
[----:B------:R-:W-:Y:S02]  /*c560*/  SEL R22, R24, 0xff800000, !P3 ;  /* 0xff80000018167807 */ /* 0x000fe40005800000 */
[-C--:B------:R-:W-:Y:S02]  /*c570*/  ISETP.GE.U32.AND P2, PT, R37, R104.reuse, PT ;  /* 0x000000682500720c */ /* 0x080fe40003f46070 */
[----:B------:R-:W-:Y:S02]  /*c580*/  SEL R22, R22, 0xff800000, !P0 ;  /* 0xff80000016167807 */ /* 0x000fe40004000000 */
[----:B------:R-:W-:Y:S02]  /*c590*/  SEL R26, R26, 0xff800000, !P6 ;  /* 0xff8000001a1a7807 */ /* 0x000fe40007000000 */
[----:B------:R-:W-:Y:S02]  /*c5a0*/  SEL R22, R22, 0xff800000, P4 ;  /* 0xff80000016167807 */ /* 0x000fe40002000000 */
[----:B------:R-:W-:-:S02]  /*c5b0*/  ISETP.GE.U32.AND P4, PT, R3, R104, PT ;  /* 0x000000680300720c */ /* 0x000fc40003f86070 */
[----:B------:R-:W-:Y:S02]  /*c5c0*/  SEL R26, R26, 0xff800000, !P0 ;  /* 0xff8000001a1a7807 */ /* 0x000fe40004000000 */
[----:B------:R-:W-:Y:S02]  /*c5d0*/  SEL R27, R27, 0xff800000, !P4 ;  /* 0xff8000001b1b7807 */ /* 0x000fe40006000000 */
[----:B------:R-:W-:Y:S01]  /*c5e0*/  ISETP.GE.U32.AND P4, PT, R86, R37, PT ;  /* 0x000000255600720c */ /* 0x000fe20003f86070 */
[----:B------:R-:W-:Y:S01]  /*c5f0*/  VIADD R37, R77, 0x1b ;  /* 0x0000001b4d257836 */ /* 0x000fe20000000000 */
[----:B------:R-:W-:Y:S02]  /*c600*/  SEL R27, R27, 0xff800000, !P0 ;  /* 0xff8000001b1b7807 */ /* 0x000fe40004000000 */
[----:B------:R-:W-:Y:S02]  /*c610*/  SEL R24, R0, 0xff800000, !P0 ;  /* 0xff80000000187807 */ /* 0x000fe40004000000 */
[----:B------:R-:W-:-:S02]  /*c620*/  SEL R30, R30, 0xff800000, !P2 ;  /* 0xff8000001e1e7807 */ /* 0x000fc40005000000 */
[----:B------:R-:W-:Y:S02]  /*c630*/  SEL R24, R24, 0xff800000, P1 ;  /* 0xff80000018187807 */ /* 0x000fe40000800000 */
[----:B------:R-:W-:Y:S02]  /*c640*/  SEL R30, R30, 0xff800000, !P0 ;  /* 0xff8000001e1e7807 */ /* 0x000fe40004000000 */
[----:B------:R-:W-:Y:S02]  /*c650*/  ISETP.GE.U32.AND P1, PT, R39, R104, PT ;  /* 0x000000682700720c */ /* 0x000fe40003f26070 */
[----:B------:R-:W-:Y:S02]  /*c660*/  SEL R30, R30, 0xff800000, P4 ;  /* 0xff8000001e1e7807 */ /* 0x000fe40002000000 */
[----:B------:R-:W-:Y:S02]  /*c670*/  SEL R29, R29, 0xff800000, !P1 ;  /* 0xff8000001d1d7807 */ /* 0x000fe40004800000 */
[----:B------:R-:W-:Y:S01]  /*c680*/  ISETP.GE.U32.AND P3, PT, R86, R39, PT ;  /* 0x000000275600720c */ /* 0x000fe20003f66070 */
[----:B------:R-:W-:Y:S01]  /*c690*/  VIADD R39, R77, 0x6 ;  /* 0x000000064d277836 */ /* 0x000fe20000000000 */
[----:B------:R-:W-:-:S04]  /*c6a0*/  SEL R29, R29, 0xff800000, !P0 ;  /* 0xff8000001d1d7807 */ /* 0x000fc80004000000 */
[----:B------:R-:W-:Y:S02]  /*c6b0*/  SEL R29, R29, 0xff800000, P3 ;  /* 0xff8000001d1d7807 */ /* 0x000fe40001800000 */
[----:B--2---:R-:W-:-:S04]  /*c6c0*/  LOP3.LUT R38, R38, 0xfffffffd, RZ, 0xc0, !PT ;  /* 0xfffffffd26267812 */ /* 0x004fc800078ec0ff */
[----:B------:R-:W-:Y:S02]  /*c6d0*/  @P5 LOP3.LUT R38, R38, 0x2, RZ, 0xfc, !PT ;  /* 0x0000000226265812 */ /* 0x000fe400078efcff */
[----:B------:R-:W-:Y:S01]  /*c6e0*/  ISETP.GE.U32.AND P5, PT, R86, R3, PT ;  /* 0x000000035600720c */ /* 0x000fe20003fa6070 */
[----:B------:R-:W-:Y:S01]  /*c6f0*/  VIADD R3, R77, 0x1c ;  /* 0x0000001c4d037836 */ /* 0x000fe20000000000 */
[----:B------:R-:W-:Y:S02]  /*c700*/  LOP3.LUT P6, RZ, R38, 0x2, RZ, 0xc0, !PT ;  /* 0x0000000226ff7812 */ /* 0x000fe400078cc0ff */
[----:B------:R-:W-:Y:S02]  /*c710*/  SEL R27, R27, 0xff800000, P5 ;  /* 0xff8000001b1b7807 */ /* 0x000fe40002800000 */
[----:B------:R-:W-:Y:S02]  /*c720*/  ISETP.GE.U32.AND P5, PT, R86, R37, PT ;  /* 0x000000255600720c */ /* 0x000fe40003fa6070 */
[----:B------:R-:W-:-:S02]  /*c730*/  SEL R26, R26, 0xff800000, P6 ;  /* 0xff8000001a1a7807 */ /* 0x000fc40003000000 */
[----:B------:R-:W-:Y:S02]  /*c740*/  P2R R0, PR, RZ, 0x20 ;  /* 0x00000020ff007803 */ /* 0x000fe40000000000 */
[-C--:B------:R-:W-:Y:S02]  /*c750*/  ISETP.GE.U32.AND P5, PT, R3, R104.reuse, PT ;  /* 0x000000680300720c */ /* 0x080fe40003fa6070 */
[-C--:B------:R-:W-:Y:S01]  /*c760*/  ISETP.GE.U32.AND P6, PT, R37, R104.reuse, PT ;  /* 0x000000682500720c */ /* 0x080fe20003fc6070 */
[----:B------:R-:W-:Y:S01]  /*c770*/  VIADD R37, R77, 0x1d ;  /* 0x0000001d4d257836 */ /* 0x000fe20000000000 */
[----:B------:R-:W-:Y:S02]  /*c780*/  SEL R32, R32, 0xff800000, !P5 ;  /* 0xff80000020207807 */ /* 0x000fe40006800000 */
[----:B------:R-:W-:Y:S02]  /*c790*/  SEL R31, R31, 0xff800000, !P6 ;  /* 0xff8000001f1f7807 */ /* 0x000fe40007000000 */
[----:B------:R-:W-:-:S02]  /*c7a0*/  ISETP.GE.U32.AND P2, PT, R37, R104, PT ;  /* 0x000000682500720c */ /* 0x000fc40003f46070 */
[C---:B------:R-:W-:Y:S01]  /*c7b0*/  ISETP.GE.U32.AND P4, PT, R86.reuse, R37, PT ;  /* 0x000000255600720c */ /* 0x040fe20003f86070 */
[C---:B------:R-:W-:Y:S01]  /*c7c0*/  VIADD R37, R77.reuse, 0xe ;  /* 0x0000000e4d257836 */ /* 0x040fe20000000000 */
[----:B------:R-:W-:Y:S01]  /*c7d0*/  ISETP.GE.U32.AND P1, PT, R86, R3, PT ;  /* 0x000000035600720c */ /* 0x000fe20003f26070 */
[----:B------:R-:W-:Y:S01]  /*c7e0*/  VIADD R3, R77, 0x10 ;  /* 0x000000104d037836 */ /* 0x000fe20000000000 */
[----:B------:R-:W-:Y:S02]  /*c7f0*/  SEL R32, R32, 0xff800000, !P0 ;  /* 0xff80000020207807 */ /* 0x000fe40004000000 */
[----:B------:R-:W-:Y:S02]  /*c800*/  ISETP.NE.AND P6, PT, R0, RZ, PT ;  /* 0x000000ff0000720c */ /* 0x000fe40003fc5270 */
[----:B------:R-:W-:Y:S01]  /*c810*/  SEL R31, R31, 0xff800000, !P0 ;  /* 0xff8000001f1f7807 */ /* 0x000fe20004000000 */
[----:B------:R-:W1:Y:S01]  /*c820*/  LDS R0, [R75+0x30000] ;  /* 0x030000004b007984 */ /* 0x000e620000000800 */
[----:B------:R-:W-:Y:S01]  /*c830*/  SEL R32, R32, 0xff800000, P1 ;  /* 0xff80000020207807 */ /* 0x000fe20000800000 */
[----:B------:R-:W-:Y:S01]  /*c840*/  NOP ;  /* 0x0000000000007918 */ /* 0x000fe20000000000 */
[----:B------:R-:W-:Y:S01]  /*c850*/  BAR.SYNC.DEFER_BLOCKING 0x3, 0x100 ;  /* 0x00c4000000007b1d */ /* 0x000fe20000010000 */
[----:B------:R-:W-:-:S02]  /*c860*/  ISETP.GE.U32.AND P1, PT, R86, R37, PT ;  /* 0x000000255600720c */ /* 0x000fc40003f26070 */
[----:B------:R-:W-:Y:S02]  /*c870*/  SEL R33, R33, 0xff800000, !P2 ;  /* 0xff80000021217807 */ /* 0x000fe40005000000 */
[----:B------:R-:W-:Y:S02]  /*c880*/  SEL R31, R31, 0xff800000, P6 ;  /* 0xff8000001f1f7807 */ /* 0x000fe40003000000 */
[-C--:B------:R-:W-:Y:S01]  /*c890*/  ISETP.GE.U32.AND P6, PT, R37, R104.reuse, PT ;  /* 0x000000682500720c */ /* 0x080fe20003fc6070 */
[----:B------:R-:W-:Y:S01]  /*c8a0*/  VIADD R37, R77, 0xc ;  /* 0x0000000c4d257836 */ /* 0x000fe20000000000 */
[----:B------:R-:W-:Y:S02]  /*c8b0*/  ISETP.GE.U32.AND P3, PT, R3, R104, PT ;  /* 0x000000680300720c */ /* 0x000fe40003f66070 */
[----:B------:R-:W-:Y:S02]  /*c8c0*/  SEL R33, R33, 0xff800000, !P0 ;  /* 0xff80000021217807 */ /* 0x000fe40004000000 */
[----:B------:R-:W-:-:S02]  /*c8d0*/  SEL R20, R20, 0xff800000, !P3 ;  /* 0xff80000014147807 */ /* 0x000fc40005800000 */
[----:B------:R-:W-:Y:S02]  /*c8e0*/  SEL R33, R33, 0xff800000, P4 ;  /* 0xff80000021217807 */ /* 0x000fe40002000000 */
[----:B------:R-:W-:Y:S02]  /*c8f0*/  LOP3.LUT R38, R38, 0xfffffffe, RZ, 0xc0, !PT ;  /* 0xfffffffe26267812 */ /* 0x000fe400078ec0ff */
[C---:B------:R-:W-:Y:S02]  /*c900*/  ISETP.GE.U32.AND P4, PT, R86.reuse, R37, PT ;  /* 0x000000255600720c */ /* 0x040fe40003f86070 */
[----:B------:R-:W-:Y:S01]  /*c910*/  ISETP.GE.U32.AND P5, PT, R86, R3, PT ;  /* 0x000000035600720c */ /* 0x000fe20003fa6070 */
[----:B------:R-:W-:Y:S01]  /*c920*/  VIADD R3, R77, 0xd ;  /* 0x0000000d4d037836 */ /* 0x000fe20000000000 */
[----:B------:R-:W-:Y:S02]  /*c930*/  SEL R20, R20, 0xff800000, !P0 ;  /* 0xff80000014147807 */ /* 0x000fe40004000000 */
[----:B------:R-:W-:-:S02]  /*c940*/  @P1 LOP3.LUT R38, R38, 0x1, RZ, 0xfc, !PT ;  /* 0x0000000126261812 */ /* 0x000fc400078efcff */
[----:B------:R-:W-:Y:S02]  /*c950*/  SEL R20, R20, 0xff800000, P5 ;  /* 0xff80000014147807 */ /* 0x000fe40002800000 */
[----:B------:R-:W-:Y:S02]  /*c960*/  ISETP.GE.U32.AND P2, PT, R3, R104, PT ;  /* 0x000000680300720c */ /* 0x000fe40003f46070 */
[----:B------:R-:W-:Y:S01]  /*c970*/  ISETP.GE.U32.AND P1, PT, R86, R3, PT ;  /* 0x000000035600720c */ /* 0x000fe20003f26070 */
[----:B------:R-:W-:Y:S01]  /*c980*/  VIADD R3, R77, 0xb ;  /* 0x0000000b4d037836 */ /* 0x000fe20000000000 */
[C---:B------:R-:W-:Y:S02]  /*c990*/  LOP3.LUT P5, RZ, R38.reuse, 0x1, RZ, 0xc0, !PT ;  /* 0x0000000126ff7812 */ /* 0x040fe400078ac0ff */
[----:B------:R-:W-:Y:S02]  /*c9a0*/  LOP3.LUT R38, R38, 0xfffffffd, RZ, 0xc0, !PT ;  /* 0xfffffffd26267812 */ /* 0x000fe400078ec0ff */
[----:B------:R-:W-:-:S02]  /*c9b0*/  SEL R18, R18, 0xff800000, !P6 ;  /* 0xff80000012127807 */ /* 0x000fc40007000000 */
[----:B------:R-:W-:Y:S02]  /*c9c0*/  SEL R17, R17, 0xff800000, !P2 ;  /* 0xff80000011117807 */ /* 0x000fe40005000000 */
[----:B------:R-:W-:Y:S02]  /*c9d0*/  @P4 LOP3.LUT R38, R38, 0x2, RZ, 0xfc, !PT ;  /* 0x0000000226264812 */ /* 0x000fe400078efcff */
[-C--:B------:R-:W-:Y:S01]  /*c9e0*/  ISETP.GE.U32.AND P3, PT, R37, R104.reuse, PT ;  /* 0x000000682500720c */ /* 0x080fe20003f66070 */
[----:B------:R-:W-:Y:S01]  /*c9f0*/  VIADD R37, R77, 0xa ;  /* 0x0000000a4d257836 */ /* 0x000fe20000000000 */
[----:B------:R-:W-:Y:S02]  /*ca00*/  ISETP.GE.U32.AND P6, PT, R3, R104, PT ;  /* 0x000000680300720c */ /* 0x000fe40003fc6070 */
[----:B------:R-:W-:Y:S01]  /*ca10*/  ISETP.GE.U32.AND P4, PT, R86, R3, PT ;  /* 0x000000035600720c */ /* 0x000fe20003f86070 */
[----:B------:R-:W-:Y:S01]  /*ca20*/  VIADD R3, R77, 0x9 ;  /* 0x000000094d037836 */ /* 0x000fe20000000000 */
[----:B------:R-:W-:-:S02]  /*ca30*/  SEL R18, R18, 0xff800000, !P0 ;  /* 0xff80000012127807 */ /* 0x000fc40004000000 */
[----:B------:R-:W-:Y:S02]  /*ca40*/  SEL R17, R17, 0xff800000, !P0 ;  /* 0xff80000011117807 */ /* 0x000fe40004000000 */
[----:B------:R-:W-:Y:S02]  /*ca50*/  SEL R16, R16, 0xff800000, !P3 ;  /* 0xff80000010107807 */ /* 0x000fe40005800000 */
[----:B------:R-:W-:Y:S02]  /*ca60*/  SEL R15, R15, 0xff800000, !P6 ;  /* 0xff8000000f0f7807 */ /* 0x000fe40007000000 */
[----:B------:R-:W-:Y:S02]  /*ca70*/  SEL R18, R18, 0xff800000, P5 ;  /* 0xff80000012127807 */ /* 0x000fe40002800000 */
[----:B------:R-:W-:Y:S02]  /*ca80*/  SEL R17, R17, 0xff800000, P1 ;  /* 0xff80000011117807 */ /* 0x000fe40000800000 */
[----:B------:R-:W-:-:S02]  /*ca90*/  ISETP.GE.U32.AND P3, PT, R3, R104, PT ;  /* 0x000000680300720c */ /* 0x000fc40003f66070 */
[----:B------:R-:W-:Y:S02]  /*caa0*/  ISETP.GE.U32.AND P5, PT, R37, R104, PT ;  /* 0x000000682500720c */ /* 0x000fe40003fa6070 */
[C---:B------:R-:W-:Y:S01]  /*cab0*/  ISETP.GE.U32.AND P1, PT, R86.reuse, R37, PT ;  /* 0x000000255600720c */ /* 0x040fe20003f26070 */
[C---:B------:R-:W-:Y:S01]  /*cac0*/  VIADD R37, R77.reuse, 0x7 ;  /* 0x000000074d257836 */ /* 0x040fe20000000000 */
[----:B------:R-:W-:Y:S01]  /*cad0*/  ISETP.GE.U32.AND P2, PT, R86, R3, PT ;  /* 0x000000035600720c */ /* 0x000fe20003f46070 */
[----:B------:R-:W-:Y:S01]  /*cae0*/  VIADD R3, R77, 0x8 ;  /* 0x000000084d037836 */ /* 0x000fe20000000000 */
[----:B------:R-:W-:Y:S02]  /*caf0*/  LOP3.LUT P6, RZ, R38, 0x2, RZ, 0xc0, !PT ;  /* 0x0000000226ff7812 */ /* 0x000fe400078cc0ff */
[----:B------:R-:W-:Y:S02]  /*cb00*/  SEL R16, R16, 0xff800000, !P0 ;  /* 0xff80000010107807 */ /* 0x000fe40004000000 */
[----:B------:R-:W-:-:S02]  /*cb10*/  SEL R15, R15, 0xff800000, !P0 ;  /* 0xff8000000f0f7807 */ /* 0x000fc40004000000 */
[----:B------:R-:W-:Y:S02]  /*cb20*/  SEL R13, R13, 0xff800000, !P3 ;  /* 0xff8000000d0d7807 */ /* 0x000fe40005800000 */
[----:B------:R-:W-:Y:S02]  /*cb30*/  SEL R16, R16, 0xff800000, P6 ;  /* 0xff80000010107807 */ /* 0x000fe40003000000 */
[----:B------:R-:W-:Y:S02]  /*cb40*/  SEL R15, R15, 0xff800000, P4 ;  /* 0xff8000000f0f7807 */ /* 0x000fe40002000000 */
[----:B------:R-:W-:Y:S02]  /*cb50*/  SEL R14, R14, 0xff800000, !P5 ;  /* 0xff8000000e0e7807 */ /* 0x000fe40006800000 */
[----:B------:R-:W-:Y:S02]  /*cb60*/  ISETP.GE.U32.AND P4, PT, R86, R3, PT ;  /* 0x000000035600720c */ /* 0x000fe40003f86070 */
[----:B------:R-:W-:-:S02]  /*cb70*/  ISETP.GE.U32.AND P5, PT, R37, R104, PT ;  /* 0x000000682500720c */ /* 0x000fc40003fa6070 */
[----:B------:R-:W-:Y:S01]  /*cb80*/  ISETP.GE.U32.AND P6, PT, R86, R37, PT ;  /* 0x000000255600720c */ /* 0x000fe20003fc6070 */
[----:B------:R-:W-:Y:S01]  /*cb90*/  VIADD R37, R77, 0x5 ;  /* 0x000000054d257836 */ /* 0x000fe20000000000 */
[----:B------:R-:W-:Y:S02]  /*cba0*/  SEL R13, R13, 0xff800000, !P0 ;  /* 0xff8000000d0d7807 */ /* 0x000fe40004000000 */
[-C--:B------:R-:W-:Y:S01]  /*cbb0*/  ISETP.GE.U32.AND P3, PT, R3, R104.reuse, PT ;  /* 0x000000680300720c */ /* 0x080fe20003f66070 */
[----:B------:R-:W-:Y:S01]  /*cbc0*/  VIADD R3, R77, 0x3 ;  /* 0x000000034d037836 */ /* 0x000fe20000000000 */
[----:B------:R-:W-:Y:S02]  /*cbd0*/  SEL R13, R13, 0xff800000, P2 ;  /* 0xff8000000d0d7807 */ /* 0x000fe40001000000 */
[----:B------:R-:W-:Y:S02]  /*cbe0*/  ISETP.GE.U32.AND P2, PT, R37, R104, PT ;  /* 0x000000682500720c */ /* 0x000fe40003f46070 */
[----:B------:R-:W-:-:S02]  /*cbf0*/  LOP3.LUT R38, R38, 0xfffffffd, RZ, 0xc0, !PT ;  /* 0xfffffffd26267812 */ /* 0x000fc400078ec0ff */
[----:B------:R-:W-:Y:S02]  /*cc00*/  SEL R9, R9, 0xff800000, !P2 ;  /* 0xff80000009097807 */ /* 0x000fe40005000000 */
[----:B------:R-:W-:Y:S02]  /*cc10*/  ISETP.GE.U32.AND P2, PT, R86, R3, PT ;  /* 0x000000035600720c */ /* 0x000fe40003f46070 */
[----:B------:R-:W-:Y:S02]  /*cc20*/  @P4 LOP3.LUT R38, R38, 0x2, RZ, 0xfc, !PT ;  /* 0x0000000226264812 */ /* 0x000fe400078efcff */
[----:B------:R-:W-:Y:S02]  /*cc30*/  ISETP.GE.U32.AND P4, PT, R39, R104, PT ;  /* 0x000000682700720c */ /* 0x000fe40003f86070 */
[----:B------:R-:W-:Y:S02]  /*cc40*/  SEL R14, R14, 0xff800000, !P0 ;  /* 0xff8000000e0e7807 */ /* 0x000fe40004000000 */
[----:B------:R-:W-:-:S02]  /*cc50*/  SEL R11, R11, 0xff800000, !P5 ;  /* 0xff8000000b0b7807 */ /* 0x000fc40006800000 */
[----:B------:R-:W-:Y:S02]  /*cc60*/  SEL R10, R10, 0xff800000, !P4 ;  /* 0xff8000000a0a7807 */ /* 0x000fe40006000000 */
[C---:B------:R-:W-:Y:S02]  /*cc70*/  LOP3.LUT P5, RZ, R38.reuse, 0x2, RZ, 0xc0, !PT ;  /* 0x0000000226ff7812 */ /* 0x040fe400078ac0ff */
[----:B------:R-:W-:Y:S01]  /*cc80*/  ISETP.GE.U32.AND P4, PT, R3, R104, PT ;  /* 0x000000680300720c */ /* 0x000fe20003f86070 */
[C---:B------:R-:W-:Y:S01]  /*cc90*/  VIADD R3, R77.reuse, 0x2 ;  /* 0x000000024d037836 */ /* 0x040fe20000000000 */
[----:B------:R-:W-:Y:S02]  /*cca0*/  LOP3.LUT R38, R38, 0xfffffffe, RZ, 0xc0, !PT ;  /* 0xfffffffe26267812 */ /* 0x000fe400078ec0ff */
[----:B------:R-:W-:Y:S02]  /*ccb0*/  SEL R14, R14, 0xff800000, P1 ;  /* 0xff8000000e0e7807 */ /* 0x000fe40000800000 */
[----:B------:R-:W-:Y:S01]  /*ccc0*/  ISETP.GE.U32.AND P1, PT, R86, R39, PT ;  /* 0x000000275600720c */ /* 0x000fe20003f26070 */
[----:B------:R-:W-:Y:S01]  /*ccd0*/  VIADD R39, R77, 0x15 ;  /* 0x000000154d277836 */ /* 0x000fe20000000000 */
[----:B------:R-:W-:-:S02]  /*cce0*/  SEL R10, R10, 0xff800000, !P0 ;  /* 0xff8000000a0a7807 */ /* 0x000fc40004000000 */
[----:B------:R-:W-:Y:S02]  /*ccf0*/  SEL R12, R12, 0xff800000, !P3 ;  /* 0xff8000000c0c7807 */ /* 0x000fe40005800000 */
[----:B------:R-:W-:Y:S02]  /*cd00*/  @P2 LOP3.LUT R38, R38, 0x1, RZ, 0xfc, !PT ;  /* 0x0000000126262812 */ /* 0x000fe400078efcff */
[----:B------:R-:W-:Y:S02]  /*cd10*/  ISETP.GE.U32.AND P2, PT, R86, R3, PT ;  /* 0x000000035600720c */ /* 0x000fe40003f46070 */
[----:B------:R-:W-:Y:S02]  /*cd20*/  SEL R10, R10, 0xff800000, P1 ;  /* 0xff8000000a0a7807 */ /* 0x000fe40000800000 */
[----:B------:R-:W-:Y:S01]  /*cd30*/  ISETP.GE.U32.AND P3, PT, R86, R37, PT ;  /* 0x000000255600720c */ /* 0x000fe20003f66070 */
[----:B------:R-:W-:Y:S01]  /*cd40*/  VIADD R37, R77, 0x4 ;  /* 0x000000044d257836 */ /* 0x000fe20000000000 */
[----:B------:R-:W-:Y:S01]  /*cd50*/  ISETP.GE.U32.AND P1, PT, R3, R104, PT ;  /* 0x000000680300720c */ /* 0x000fe20003f26070 */
[----:B------:R-:W-:Y:S01]  /*cd60*/  VIADD R3, R77, 0x18 ;  /* 0x000000184d037836 */ /* 0x000fe20000000000 */
[----:B------:R-:W-:-:S02]  /*cd70*/  SEL R12, R12, 0xff800000, !P0 ;  /* 0xff8000000c0c7807 */ /* 0x000fc40004000000 */
[----:B------:R-:W-:Y:S02]  /*cd80*/  SEL R11, R11, 0xff800000, !P0 ;  /* 0xff8000000b0b7807 */ /* 0x000fe40004000000 */
[----:B------:R-:W-:Y:S02]  /*cd90*/  SEL R9, R9, 0xff800000, !P0 ;  /* 0xff80000009097807 */ /* 0x000fe40004000000 */
[----:B------:R-:W-:Y:S02]  /*cda0*/  SEL R12, R12, 0xff800000, P5 ;  /* 0xff8000000c0c7807 */ /* 0x000fe40002800000 */
[----:B------:R-:W-:Y:S02]  /*cdb0*/  SEL R11, R11, 0xff800000, P6 ;  /* 0xff8000000b0b7807 */ /* 0x000fe40003000000 */
[----:B------:R-:W-:Y:S02]  /*cdc0*/  SEL R9, R9, 0xff800000, P3 ;  /* 0xff80000009097807 */ /* 0x000fe40001800000 */
[----:B------:R-:W-:-:S02]  /*cdd0*/  ISETP.GE.U32.AND P5, PT, R37, R104, PT ;  /* 0x000000682500720c */ /* 0x000fc40003fa6070 */
[----:B------:R-:W-:Y:S01]  /*cde0*/  ISETP.GE.U32.AND P6, PT, R86, R37, PT ;  /* 0x000000255600720c */ /* 0x000fe20003fc6070 */
[----:B------:R-:W-:Y:S01]  /*cdf0*/  VIADD R37, R77, 0x1e ;  /* 0x0000001e4d257836 */ /* 0x000fe20000000000 */
[-C--:B------:R-:W-:Y:S02]  /*ce00*/  ISETP.GE.U32.AND P3, PT, R3, R104.reuse, PT ;  /* 0x000000680300720c */ /* 0x080fe40003f66070 */
[----:B------:R-:W-:Y:S01]  /*ce10*/  LOP3.LUT R38, R38, 0xfffffffd, RZ, 0xc0, !PT ;  /* 0xfffffffd26267812 */ /* 0x000fe200078ec0ff */
[----:B------:R-:W2:Y:S01]  /*ce20*/  LDC R3, c[0x0][0x454] ;  /* 0x00011500ff037b82 */ /* 0x000ea20000000800 */
[----:B------:R-:W-:Y:S02]  /*ce30*/  SEL R6, R6, 0xff800000, !P1 ;  /* 0xff80000006067807 */ /* 0x000fe40004800000 */
[----:B------:R-:W-:Y:S02]  /*ce40*/  @P2 LOP3.LUT R38, R38, 0x2, RZ, 0xfc, !PT ;  /* 0x0000000226262812 */ /* 0x000fe400078efcff */
[-C--:B------:R-:W-:Y:S01]  /*ce50*/  ISETP.GE.U32.AND P2, PT, R37, R104.reuse, PT ;  /* 0x000000682500720c */ /* 0x080fe20003f46070 */
[C---:B------:R-:W-:Y:S01]  /*ce60*/  VIADD R37, R77.reuse, 0x1 ;  /* 0x000000014d257836 */ /* 0x040fe20000000000 */
[----:B------:R-:W-:-:S02]  /*ce70*/  ISETP.GE.U32.AND P1, PT, R77, R104, PT ;  /* 0x000000684d00720c */ /* 0x000fc40003f26070 */
[----:B------:R-:W-:Y:S02]  /*ce80*/  SEL R34, R34, 0xff800000, !P2 ;  /* 0xff80000022227807 */ /* 0x000fe40005000000 */
[----:B------:R-:W-:Y:S01]  /*ce90*/  ISETP.GE.U32.AND P2, PT, R37, R104, PT ;  /* 0x000000682500720c */ /* 0x000fe20003f46070 */
[----:B------:R-:W-:Y:S01]  /*cea0*/  VIADD R37, R77, 0x13 ;  /* 0x000000134d257836 */ /* 0x000fe20000000000 */
[----:B------:R-:W-:Y:S02]  /*ceb0*/  SEL R4, R4, 0xff800000, !P1 ;  /* 0xff80000004047807 */ /* 0x000fe40004800000 */
[----:B------:R-:W-:Y:S02]  /*cec0*/  SEL R5, R5, 0xff800000, !P2 ;  /* 0xff80000005057807 */ /* 0x000fe40005000000 */
[----:B------:R-:W-:Y:S02]  /*ced0*/  SEL R8, R8, 0xff800000, !P5 ;  /* 0xff80000008087807 */ /* 0x000fe40006800000 */
[----:B------:R-:W-:-:S02]  /*cee0*/  ISETP.GE.U32.AND P2, PT, R86, R77, PT ;  /* 0x0000004d5600720c */ /* 0x000fc40003f46070 */
[----:B------:R-:W-:Y:S02]  /*cef0*/  ISETP.GT.U32.AND P1, PT, R86, R77, PT ;  /* 0x0000004d5600720c */ /* 0x000fe40003f24070 */
[----:B------:R-:W-:Y:S01]  /*cf00*/  SEL R4, R4, 0xff800000, !P0 ;  /* 0xff80000004047807 */ /* 0x000fe20004000000 */
[----:B--2---:R-:W-:Y:S01]  /*cf10*/  FMUL R3, R3, 1.4426950216293334961 ;  /* 0x3fb8aa3b03037820 */ /* 0x004fe20000400000 */
[----:B------:R-:W-:Y:S02]  /*cf20*/  SEL R5, R5, 0xff800000, !P0 ;  /* 0xff80000005057807 */ /* 0x000fe40004000000 */
[----:B------:R-:W-:Y:S01]  /*cf30*/  SEL R8, R8, 0xff800000, !P0 ;  /* 0xff80000008087807 */ /* 0x000fe20004000000 */
[C-C-:B-1----:R-:W-:Y:S01]  /*cf40*/  FFMA2 R12, R3.reuse.F32, R12.F32x2.HI_LO, R0.reuse.F32 ;  /* 0x0000000c030c7249 */ /* 0x142fe20000240000 */
[----:B------:R-:W-:Y:S01]  /*cf50*/  SEL R4, R4, 0xff800000, P2 ;  /* 0xff80000004047807 */ /* 0x000fe20001000000 */
[--C-:B------:R-:W-:Y:S01]  /*cf60*/  FFMA2 R14, R3.F32, R14.F32x2.HI_LO, R0.reuse.F32 ;  /* 0x0000000e030e7249 */ /* 0x100fe20000240000 */
[----:B------:R-:W-:Y:S01]  /*cf70*/  SEL R5, R5, 0xff800000, P1 ;  /* 0xff80000005057807 */ /* 0x000fe20000800000 */
[--C-:B------:R-:W-:Y:S01]  /*cf80*/  FFMA2 R10, R3.F32, R10.F32x2.HI_LO, R0.reuse.F32 ;  /* 0x0000000a030a7249 */ /* 0x100fe20000240000 */
[----:B------:R-:W-:Y:S01]  /*cf90*/  SEL R7, R7, 0xff800000, !P4 ;  /* 0xff80000007077807 */ /* 0x000fe20006000000 */
[C-C-:B------:R-:W-:Y:S01]  /*cfa0*/  FFMA2 R16, R3.reuse.F32, R16.F32x2.HI_LO, R0.reuse.F32 ;  /* 0x0000001003107249 */ /* 0x140fe20000240000 */
[----:B------:R-:W-:Y:S01]  /*cfb0*/  SEL R8, R8, 0xff800000, P6 ;  /* 0xff80000008087807 */ /* 0x000fe20003000000 */
[--C-:B------:R-:W-:Y:S01]  /*cfc0*/  FFMA2 R4, R3.F32, R4.F32x2.HI_LO, R0.reuse.F32 ;  /* 0x0000000403047249 */ /* 0x100fe20000240000 */
[----:B------:R-:W-:Y:S01]  /*cfd0*/  ISETP.GE.U32.AND P4, PT, R39, R104, PT ;  /* 0x000000682700720c */ /* 0x000fe20003f86070 */
[----:B------:R-:W-:Y:S01]  /*cfe0*/  VIADD R39, R77, 0x11 ;  /* 0x000000114d277836 */ /* 0x000fe20000000000 */
[C---:B------:R-:W-:Y:S01]  /*cff0*/  LOP3.LUT P6, RZ, R38.reuse, 0x1, RZ, 0xc0, !PT ;  /* 0x0000000126ff7812 */ /* 0x040fe200078cc0ff */
[--C-:B------:R-:W-:Y:S01]  /*d000*/  FFMA2 R8, R3.F32, R8.F32x2.HI_LO, R0.reuse.F32 ;  /* 0x0000000803087249 */ /* 0x100fe20000240000 */
[----:B------:R-:W-:Y:S01]  /*d010*/  SEL R7, R7, 0xff800000, !P0 ;  /* 0xff80000007077807 */ /* 0x000fe20004000000 */
[C-C-:B------:R-:W-:Y:S01]  /*d020*/  FFMA2 R26, R3.reuse.F32, R26.F32x2.HI_LO, R0.reuse.F32 ;  /* 0x0000001a031a7249 */ /* 0x140fe20000240000 */
[----:B------:R-:W-:Y:S01]  /*d030*/  LOP3.LUT P5, RZ, R38, 0x2, RZ, 0xc0, !PT ;  /* 0x0000000226ff7812 */ /* 0x000fe200078ac0ff */
[C-C-:B------:R-:W-:Y:S01]  /*d040*/  FFMA2 R30, R3.reuse.F32, R30.F32x2.HI_LO, R0.reuse.F32 ;  /* 0x0000001e031e7249 */ /* 0x140fe20000240000 */
[----:B------:R-:W-:Y:S01]  /*d050*/  SEL R6, R6, 0xff800000, !P0 ;  /* 0xff80000006067807 */ /* 0x000fe20004000000 */
[----:B------:R-:W-:Y:S01]  /*d060*/  FFMA2 R32, R3.F32, R32.F32x2.HI_LO, R0.F32 ;  /* 0x0000002003207249 */ /* 0x000fe20000240000 */
[----:B------:R-:W-:-:S02]  /*d070*/  SEL R7, R7, 0xff800000, P6 ;  /* 0xff80000007077807 */ /* 0x000fc40003000000 */
[----:B------:R-:W-:Y:S02]  /*d080*/  FSETP.GEU.AND P6, PT, R4, -126, PT ;  /* 0xc2fc00000400780b */ /* 0x000fe40003fce000 */
[----:B------:R-:W-:Y:S02]  /*d090*/  SEL R28, R28, 0xff800000, !P3 ;  /* 0xff8000001c1c7807 */ /* 0x000fe40005800000 */
[-C--:B------:R-:W-:Y:S01]  /*d0a0*/  ISETP.GE.U32.AND P2, PT, R39, R104.reuse, PT ;  /* 0x000000682700720c */ /* 0x080fe20003f46070 */
[----:B------:R-:W-:Y:S01]  /*d0b0*/  VIADD R39, R77, 0x1f ;  /* 0x0000001f4d277836 */ /* 0x000fe20000000000 */
[----:B------:R-:W-:Y:S01]  /*d0c0*/  ISETP.GE.U32.AND P3, PT, R37, R104, PT ;  /* 0x000000682500720c */ /* 0x000fe20003f66070 */
[----:B------:R-:W-:Y:S01]  /*d0d0*/  VIADD R37, R77, 0xf ;  /* 0x0000000f4d257836 */ /* 0x000fe20000000000 */
[----:B------:R-:W-:Y:S02]  /*d0e0*/  SEL R6, R6, 0xff800000, P5 ;  /* 0xff80000006067807 */ /* 0x000fe40002800000 */
[----:B------:R-:W-:-:S02]  /*d0f0*/  SEL R36, R25, 0xff800000, !P4 ;  /* 0xff80000019247807 */ /* 0x000fc40006000000 */
[----:B------:R-:W-:Y:S01]  /*d100*/  FSETP.GEU.AND P5, PT, R5, -126, PT ;  /* 0xc2fc00000500780b */ /* 0x000fe20003fae000 */
[----:B------:R-:W-:Y:S01]  /*d110*/  FFMA2 R6, R3.F32, R6.F32x2.HI_LO, R0.F32 ;  /* 0x0000000603067249 */ /* 0x000fe20000240000 */
[-C--:B------:R-:W-:Y:S01]  /*d120*/  ISETP.GE.U32.AND P4, PT, R39, R104.reuse, PT ;  /* 0x000000682700720c */ /* 0x080fe20003f86070 */
[----:B------:R-:W-:Y:S01]  /*d130*/  @!P6 FMUL R4, R4, 0.5 ;  /* 0x3f0000000404e820 */ /* 0x000fe20000400000 */
[----:B------:R-:W-:Y:S01]  /*d140*/  SEL R25, R23, 0xff800000, !P3 ;  /* 0xff80000017197807 */ /* 0x000fe20005800000 */
[----:B------:R-:W-:Y:S01]  /*d150*/  VIADD R23, R77, 0x11 ;  /* 0x000000114d177836 */ /* 0x000fe20000000000 */
[----:B------:R-:W-:Y:S01]  /*d160*/  ISETP.GE.U32.AND P1, PT, R37, R104, PT ;  /* 0x000000682500720c */ /* 0x000fe20003f26070 */
[----:B------:R-:W-:Y:S01]  /*d170*/  MUFU.EX2 R66, R4 ;  /* 0x0000000400427308 */ /* 0x000fe20000000800 */
[----:B------:R-:W-:Y:S02]  /*d180*/  SEL R21, R21, 0xff800000, !P2 ;  /* 0xff80000015157807 */ /* 0x000fe40005000000 */
[----:B------:R-:W-:-:S02]  /*d190*/  LOP3.LUT R38, R38, 0xfffffffe, RZ, 0xc0, !PT ;  /* 0xfffffffe26267812 */ /* 0x000fc400078ec0ff */
[----:B------:R-:W-:Y:S01]  /*d1a0*/  ISETP.GE.U32.AND P2, PT, R86, R37, PT ;  /* 0x000000255600720c */ /* 0x000fe20003f46070 */
[----:B------:R-:W-:Y:S01]  /*d1b0*/  @!P5 FMUL R5, R5, 0.5 ;  /* 0x3f0000000505d820 */ /* 0x000fe20000400000 */
[----:B------:R-:W-:Y:S01]  /*d1c0*/  SEL R37, R35, 0xff800000, !P4 ;  /* 0xff80000023257807 */ /* 0x000fe20006000000 */
[----:B------:R-:W-:Y:S01]  /*d1d0*/  VIADD R35, R77, 0x13 ;  /* 0x000000134d237836 */ /* 0x000fe20000000000 */
[----:B------:R-:W-:Y:S01]  /*d1e0*/  SEL R19, R19, 0xff800000, !P1 ;  /* 0xff80000013137807 */ /* 0x000fe20004800000 */
[----:B------:R1:W2:Y:S01]  /*d1f0*/  MUFU.EX2 R67, R5 ;  /* 0x0000000500437308 */ /* 0x0002a20000000800 */
[----:B------:R-:W-:Y:S02]  /*d200*/  FSETP.GEU.AND P4, PT, R7, -126, PT ;  /* 0xc2fc00000700780b */ /* 0x000fe40003f8e000 */
[----:B------:R-:W-:Y:S02]  /*d210*/  @P6 LOP3.LUT R38, R38, 0x1, RZ, 0xfc, !PT ;  /* 0x0000000126266812 */ /* 0x000fe400078efcff */
[----:B------:R-:W-:-:S02]  /*d220*/  ISETP.GE.U32.AND P1, PT, R86, R23, PT ;  /* 0x000000175600720c */ /* 0x000fc40003f26070 */
[----:B------:R-:W-:Y:S02]  /*d230*/  SEL R23, R36, 0xff800000, !P0 ;  /* 0xff80000024177807 */ /* 0x000fe40004000000 */
[----:B------:R-:W-:Y:S02]  /*d240*/  FSETP.GEU.AND P6, PT, R6, -126, PT ;  /* 0xc2fc00000600780b */ /* 0x000fe40003fce000 */
[----:B------:R-:W-:Y:S02]  /*d250*/  ISETP.GE.U32.AND P3, PT, R86, R39, PT ;  /* 0x000000275600720c */ /* 0x000fe40003f66070 */
[----:B------:R-:W-:Y:S01]  /*d260*/  SEL R36, R37, 0xff800000, !P0 ;  /* 0xff80000025247807 */ /* 0x000fe20004000000 */
[----:B------:R-:W-:Y:S01]  /*d270*/  VIADD R37, R77, 0x15 ;  /* 0x000000154d257836 */ /* 0x000fe20000000000 */
[----:B------:R-:W-:Y:S01]  /*d280*/  SEL R34, R34, 0xff800000, !P0 ;  /* 0xff80000022227807 */ /* 0x000fe20004000000 */
[----:B------:R-:W-:Y:S01]  /*d290*/  @!P4 FMUL R7, R7, 0.5 ;  /* 0x3f0000000707c820 */ /* 0x000fe20000400000 */
[----:B------:R-:W-:Y:S01]  /*d2a0*/  SEL R28, R28, 0xff800000, !P0 ;  /* 0xff8000001c1c7807 */ /* 0x000fe20004000000 */
[----:B-1----:R-:W-:Y:S01]  /*d2b0*/  VIADD R5, R77, 0x1e ;  /* 0x0000001e4d057836 */ /* 0x002fe20000000000 */
[----:B------:R-:W-:Y:S01]  /*d2c0*/  SEL R25, R25, 0xff800000, !P0 ;  /* 0xff80000019197807 */ /* 0x000fe20004000000 */
[----:B------:R-:W1:Y:S01]  /*d2d0*/  MUFU.EX2 R65, R7 ;  /* 0x0000000700417308 */ /* 0x000e620000000800 */
[----:B------:R-:W-:Y:S01]  /*d2e0*/  SEL R21, R21, 0xff800000, !P0 ;  /* 0xff80000015157807 */ /* 0x000fe20004000000 */
[----:B------:R-:W-:Y:S01]  /*d2f0*/  @!P6 FMUL R6, R6, 0.5 ;  /* 0x3f0000000606e820 */ /* 0x000fe20000400000 */
[----:B------:R-:W-:Y:S01]  /*d300*/  SEL R19, R19, 0xff800000, !P0 ;  /* 0xff80000013137807 */ /* 0x000fe20004000000 */
[----:B--2---:R-:W-:Y:S01]  /*d310*/  @!P5 FMUL R67, R67, R67 ;  /* 0x000000434343d220 */ /* 0x004fe20000400000 */
[----:B------:R-:W-:-:S02]  /*d320*/  ISETP.GE.U32.AND P0, PT, R86, R35, PT ;  /* 0x000000235600720c */ /* 0x000fc40003f06070 */
[----:B------:R-:W-:Y:S01]  /*d330*/  SEL R35, R36, 0xff800000, P3 ;  /* 0xff80000024237807 */ /* 0x000fe20001800000 */
[----:B------:R-:W2:Y:S01]  /*d340*/  MUFU.EX2 R64, R6 ;  /* 0x0000000600407308 */ /* 0x000ea20000000800 */
[----:B------:R-:W-:Y:S02]  /*d350*/  FSETP.GEU.AND P3, PT, R8, -126, PT ;  /* 0xc2fc00000800780b */ /* 0x000fe40003f6e000 */
[----:B------:R-:W-:Y:S02]  /*d360*/  SEL R19, R19, 0xff800000, P2 ;  /* 0xff80000013137807 */ /* 0x000fe40001000000 */
[----:B------:R-:W-:Y:S01]  /*d370*/  ISETP.GE.U32.AND P2, PT, R86, R37, PT ;  /* 0x000000255600720c */ /* 0x000fe20003f46070 */
[----:B------:R-:W-:Y:S01]  /*d380*/  VIADD R37, R77, 0x18 ;  /* 0x000000184d257836 */ /* 0x000fe20000000000 */
[----:B------:R-:W-:Y:S01]  /*d390*/  SEL R25, R25, 0xff800000, P0 ;  /* 0xff80000019197807 */ /* 0x000fe20000000000 */
[--C-:B------:R-:W-:Y:S01]  /*d3a0*/  FFMA2 R18, R3.F32, R18.F32x2.HI_LO, R0.reuse.F32 ;  /* 0x0000001203127249 */ /* 0x100fe20000240000 */
[----:B------:R-:W-:Y:S01]  /*d3b0*/  FSETP.GEU.AND P5, PT, R12, -126, PT ;  /* 0xc2fc00000c00780b */ /* 0x000fe20003fae000 */
[----:B-1----:R-:W-:Y:S01]  /*d3c0*/  @!P4 FMUL R65, R65, R65 ;  /* 0x000000414141c220 */ /* 0x002fe20000400000 */
[----:B------:R-:W-:Y:S01]  /*d3d0*/  ISETP.GE.U32.AND P0, PT, R86, R37, PT ;  /* 0x000000255600720c */ /* 0x000fe20003f06070 */
[----:B------:R-:W-:Y:S01]  /*d3e0*/  FFMA2 R24, R3.F32, R24.F32x2.HI_LO, R0.F32 ;  /* 0x0000001803187249 */ /* 0x000fe20000240000 */
[----:B------:R-:W-:Y:S01]  /*d3f0*/  FSETP.GEU.AND P4, PT, R14, -126, PT ;  /* 0xc2fc00000e00780b */ /* 0x000fe20003f8e000 */
[----:B------:R-:W-:Y:S01]  /*d400*/  @!P3 FMUL R8, R8, 0.5 ;  /* 0x3f0000000808b820 */ /* 0x000fe20000400000 */
[----:B------:R-:W-:-:S02]  /*d410*/  SEL R28, R28, 0xff800000, P0 ;  /* 0xff8000001c1c7807 */ /* 0x000fc40000000000 */
[----:B------:R-:W-:Y:S01]  /*d420*/  ISETP.GE.U32.AND P0, PT, R86, R5, PT ;  /* 0x000000055600720c */ /* 0x000fe20003f06070 */
[----:B------:R-:W1:Y:S01]  /*d430*/  MUFU.EX2 R62, R8 ;  /* 0x00000008003e7308 */ /* 0x000e620000000800 */
[----:B--2---:R-:W-:Y:S01]  /*d440*/  @!P6 FMUL R64, R64, R64 ;  /* 0x000000404040e220 */ /* 0x004fe20000400000 */
[----:B------:R-:W-:Y:S01]  /*d450*/  FSETP.GEU.AND P6, PT, R13, -126, PT ;  /* 0xc2fc00000d00780b */ /* 0x000fe20003fce000 */
[--C-:B------:R-:W-:Y:S01]  /*d460*/  FFMA2 R28, R3.F32, R28.F32x2.HI_LO, R0.reuse.F32 ;  /* 0x0000001c031c7249 */ /* 0x100fe20000240000 */
[----:B------:R-:W-:Y:S01]  /*d470*/  SEL R34, R34, 0xff800000, P0 ;  /* 0xff80000022227807 */ /* 0x000fe20000000000 */
[----:B------:R-:W-:Y:S01]  /*d480*/  @!P5 FMUL R12, R12, 0.5 ;  /* 0x3f0000000c0cd820 */ /* 0x000fe20000400000 */
[----:B------:R-:W-:Y:S02]  /*d490*/  LOP3.LUT P0, RZ, R38, 0x1, RZ, 0xc0, !PT ;  /* 0x0000000126ff7812 */ /* 0x000fe4000780c0ff */
[----:B------:R-:W-:Y:S01]  /*d4a0*/  P2R R4, PR, RZ, 0x10 ;  /* 0x00000010ff047803 */ /* 0x000fe20000000000 */
[----:B------:R-:W2:Y:S01]  /*d4b0*/  MUFU.EX2 R58, R12 ;  /* 0x0000000c003a7308 */ /* 0x000ea20000000800 */
[----:B------:R-:W-:Y:S01]  /*d4c0*/  FSETP.GEU.AND P4, PT, R15, -126, PT ;  /* 0xc2fc00000f00780b */ /* 0x000fe20003f8e000 */
[----:B------:R-:W-:Y:S01]  /*d4d0*/  FFMA2 R34, R3.F32, R34.F32x2.HI_LO, R0.F32 ;  /* 0x0000002203227249 */ /* 0x000fe20000240000 */
[----:B------:R-:W-:-:S02]  /*d4e0*/  SEL R21, R21, 0xff800000, P1 ;  /* 0xff80000015157807 */ /* 0x000fc40000800000 */
[----:B------:R-:W-:Y:S01]  /*d4f0*/  SEL R23, R23, 0xff800000, P2 ;  /* 0xff80000017177807 */ /* 0x000fe20001000000 */
[----:B------:R-:W-:Y:S01]  /*d500*/  @!P6 FMUL R13, R13, 0.5 ;  /* 0x3f0000000d0de820 */ /* 0x000fe20000400000 */
[----:B------:R-:W-:Y:S01]  /*d510*/  FSETP.GEU.AND P2, PT, R9, -126, PT ;  /* 0xc2fc00000900780b */ /* 0x000fe20003f4e000 */
[----:B-1----:R-:W-:Y:S01]  /*d520*/  @!P3 FMUL R62, R62, R62 ;  /* 0x0000003e3e3eb220 */ /* 0x002fe20000400000 */
[----:B------:R-:W-:Y:S01]  /*d530*/  ISETP.NE.AND P3, PT, R4, RZ, PT ;  /* 0x000000ff0400720c */ /* 0x000fe20003f65270 */
[----:B------:R-:W-:Y:S01]  /*d540*/  @!P0 FMUL R66, R66, R66 ;  /* 0x0000004242428220 */ /* 0x000fe20000400000 */
[----:B------:R-:W-:Y:S01]  /*d550*/  FSETP.GEU.AND P0, PT, R11, -126, PT ;  /* 0xc2fc00000b00780b */ /* 0x000fe20003f0e000 */
[----:B------:R-:W1:Y:S01]  /*d560*/  MUFU.EX2 R59, R13 ;  /* 0x0000000d003b7308 */ /* 0x000e620000000800 */
[----:B------:R-:W-:Y:S01]  /*d570*/  FSETP.GEU.AND P1, PT, R10, -126, PT ;  /* 0xc2fc00000a00780b */ /* 0x000fe20003f2e000 */
[----:B------:R-:W-:Y:S01]  /*d580*/  @!P4 FMUL R15, R15, 0.5 ;  /* 0x3f0000000f0fc820 */ /* 0x000fe20000400000 */
[C-C-:B------:R-:W-:Y:S01]  /*d590*/  FFMA2 R20, R3.reuse.F32, R20.F32x2.HI_LO, R0.reuse.F32 ;  /* 0x0000001403147249 */ /* 0x140fe20000240000 */
[----:B------:R-:W-:Y:S01]  /*d5a0*/  LOP3.LUT R38, R38, 0xfffffffd, RZ, 0xc0, !PT ;  /* 0xfffffffd26267812 */ /* 0x000fe200078ec0ff */
[----:B--2---:R-:W-:Y:S01]  /*d5b0*/  @!P5 FMUL R58, R58, R58 ;  /* 0x0000003a3a3ad220 */ /* 0x004fe20000400000 */
[----:B------:R-:W-:Y:S01]  /*d5c0*/  ISETP.NE.AND P5, PT, R4, RZ, PT ;  /* 0x000000ff0400720c */ /* 0x000fe20003fa5270 */
[----:B------:R-:W-:Y:S01]  /*d5d0*/  FFMA2 R22, R3.F32, R22.F32x2.HI_LO, R0.F32 ;  /* 0x0000001603167249 */ /* 0x000fe20000240000 */
[----:B------:R-:W2:Y:S01]  /*d5e0*/  MUFU.EX2 R57, R15 ;  /* 0x0000000f00397308 */ /* 0x000ea20000000800 */
[----:B------:R-:W-:Y:S01]  /*d5f0*/  @!P2 FMUL R9, R9, 0.5 ;  /* 0x3f0000000909a820 */ /* 0x000fe20000400000 */
[----:B------:R-:W-:Y:S01]  /*d600*/  @!P3 FMUL R14, R14, 0.5 ;  /* 0x3f0000000e0eb820 */ /* 0x000fe20000400000 */
[----:B------:R-:W-:Y:S01]  /*d610*/  FSETP.GEU.AND P3, PT, R16, -126, PT ;  /* 0xc2fc00001000780b */ /* 0x000fe20003f6e000 */
[----:B------:R-:W-:-:S02]  /*d620*/  @!P0 FMUL R11, R11, 0.5 ;  /* 0x3f0000000b0b8820 */ /* 0x000fc40000400000 */
[----:B------:R-:W-:Y:S02]  /*d630*/  @!P1 FMUL R10, R10, 0.5 ;  /* 0x3f0000000a0a9820 */ /* 0x000fe40000400000 */
[----:B------:R-:W3:Y:S01]  /*d640*/  MUFU.EX2 R61, R11 ;  /* 0x0000000b003d7308 */ /* 0x000ee20000000800 */
[----:B-1----:R-:W-:Y:S01]  /*d650*/  @!P6 FMUL R59, R59, R59 ;  /* 0x0000003b3b3be220 */ /* 0x002fe20000400000 */
[----:B------:R-:W-:-:S06]  /*d660*/  FSETP.GEU.AND P6, PT, R20, -126, PT ;  /* 0xc2fc00001400780b */ /* 0x000fcc0003fce000 */
[----:B------:R-:W1:Y:S01]  /*d670*/  MUFU.EX2 R56, R14 ;  /* 0x0000000e00387308 */ /* 0x000e620000000800 */
[----:B--2---:R-:W-:Y:S01]  /*d680*/  @!P4 FMUL R57, R57, R57 ;  /* 0x000000393939c220 */ /* 0x004fe20000400000 */
[----:B------:R-:W-:-:S05]  /*d690*/  @!P3 FMUL R16, R16, 0.5 ;  /* 0x3f0000001010b820 */ /* 0x000fca0000400000 */
[----:B------:R-:W-:Y:S01]  /*d6a0*/  @!P6 FMUL R20, R20, 0.5 ;  /* 0x3f0000001414e820 */ /* 0x000fe20000400000 */
[----:B------:R-:W2:Y:S01]  /*d6b0*/  MUFU.EX2 R63, R9 ;  /* 0x00000009003f7308 */ /* 0x000ea20000000800 */
[----:B---3--:R-:W-:Y:S01]  /*d6c0*/  @!P0 FMUL R61, R61, R61 ;  /* 0x0000003d3d3d8220 */ /* 0x008fe20000400000 */
[----:B------:R-:W-:-:S06]  /*d6d0*/  FSETP.GEU.AND P0, PT, R19, -126, PT ;  /* 0xc2fc00001300780b */ /* 0x000fcc0003f0e000 */
[----:B------:R-:W3:Y:S01]  /*d6e0*/  MUFU.EX2 R60, R10 ;  /* 0x0000000a003c7308 */ /* 0x000ee20000000800 */
[----:B-1----:R-:W-:Y:S01]  /*d6f0*/  @!P5 FMUL R56, R56, R56 ;  /* 0x000000383838d220 */ /* 0x002fe20000400000 */
[----:B------:R-:W-:-:S04]  /*d700*/  FSETP.GEU.AND P5, PT, R21, -126, PT ;  /* 0xc2fc00001500780b */ /* 0x000fc80003fae000 */
[----:B------:R-:W-:Y:S01]  /*d710*/  P2R R4, PR, RZ, 0x20 ;  /* 0x00000020ff047803 */ /* 0x000fe20000000000 */
[----:B------:R-:W-:Y:S01]  /*d720*/  @!P0 FMUL R19, R19, 0.5 ;  /* 0x3f00000013138820 */ /* 0x000fe20000400000 */
[----:B------:R-:W1:Y:S01]  /*d730*/  MUFU.EX2 R50, R20 ;  /* 0x0000001400327308 */ /* 0x000e620000000800 */
[----:B--2---:R-:W-:Y:S01]  /*d740*/  @!P2 FMUL R63, R63, R63 ;  /* 0x0000003f3f3fa220 */ /* 0x004fe20000400000 */
[----:B------:R-:W-:Y:S02]  /*d750*/  ISETP.NE.AND P4, PT, R4, RZ, PT ;  /* 0x000000ff0400720c */ /* 0x000fe40003f85270 */
[----:B------:R-:W-:Y:S02]  /*d760*/  FSETP.GEU.AND P2, PT, R17, -126, PT ;  /* 0xc2fc00001100780b */ /* 0x000fe40003f4e000 */
[----:B------:R-:W-:Y:S02]  /*d770*/  FSETP.GEU.AND P5, PT, R24, -126, PT ;  /* 0xc2fc00001800780b */ /* 0x000fe40003fae000 */
[----:B------:R-:W2:Y:S01]  /*d780*/  MUFU.EX2 R53, R19 ;  /* 0x0000001300357308 */ /* 0x000ea20000000800 */
[----:B---3--:R-:W-:Y:S01]  /*d790*/  @!P1 FMUL R60, R60, R60 ;  /* 0x0000003c3c3c9220 */ /* 0x008fe20000400000 */
[----:B------:R-:W-:-:S05]  /*d7a0*/  FSETP.GEU.AND P1, PT, R18, -126, PT ;  /* 0xc2fc00001200780b */ /* 0x000fca0003f2e000 */
[----:B------:R-:W-:Y:S01]  /*d7b0*/  @!P4 FMUL R21, R21, 0.5 ;  /* 0x3f0000001515c820 */ /* 0x000fe20000400000 */
[----:B------:R-:W3:Y:S01]  /*d7c0*/  MUFU.EX2 R54, R16 ;  /* 0x0000001000367308 */ /* 0x000ee20000000800 */
[----:B------:R-:W-:Y:S01]  /*d7d0*/  @!P2 FMUL R17, R17, 0.5 ;  /* 0x3f0000001111a820 */ /* 0x000fe20000400000 */
[----:B-1----:R-:W-:Y:S01]  /*d7e0*/  @!P6 FMUL R50, R50, R50 ;  /* 0x000000323232e220 */ /* 0x002fe20000400000 */
[----:B------:R-:W-:Y:S01]  /*d7f0*/  @!P5 FMUL R24, R24, 0.5 ;  /* 0x3f0000001818d820 */ /* 0x000fe20000400000 */
[----:B------:R-:W-:Y:S02]  /*d800*/  ISETP.NE.AND P6, PT, R4, RZ, PT ;  /* 0x000000ff0400720c */ /* 0x000fe40003fc5270 */
[----:B------:R-:W-:Y:S01]  /*d810*/  FSETP.GEU.AND P4, PT, R25, -126, PT ;  /* 0xc2fc00001900780b */ /* 0x000fe20003f8e000 */
[----:B------:R-:W-:Y:S01]  /*d820*/  @!P1 FMUL R18, R18, 0.5 ;  /* 0x3f00000012129820 */ /* 0x000fe20000400000 */
        /* <DEDUP_REMOVED lines=14> */
[----:B------:R-:W-:-:S05]  /*d910*/  FSETP.GEU.AND P2, PT, R23, -126, PT ;  /* 0xc2fc00001700780b */ /* 0x000fca0003f4e000 */
[----:B------:R-:W-:Y:S01]  /*d920*/  @P6 LOP3.LUT R38, R38, 0x2, RZ, 0xfc, !PT ;  /* 0x0000000226266812 */ /* 0x000fe200078efcff */
[----:B------:R-:W2:Y:S01]  /*d930*/  MUFU.EX2 R45, R27 ;  /* 0x0000001b002d7308 */ /* 0x000ea20000000800 */
[----:B---3--:R-:W-:Y:S01]  /*d940*/  @!P1 FMUL R52, R52, R52 ;  /* 0x0000003434349220 */ /* 0x008fe20000400000 */
[----:B------:R-:W-:Y:S01]  /*d950*/  FSETP.GEU.AND P1, PT, R26, -126, PT ;  /* 0xc2fc00001a00780b */ /* 0x000fe20003f2e000 */
[----:B------:R-:W-:Y:S01]  /*d960*/  @!P6 FMUL R28, R28, 0.5 ;  /* 0x3f0000001c1ce820 */ /* 0x000fe20000400000 */
[----:B------:R-:W-:Y:S02]  /*d970*/  LOP3.LUT R38, R38, 0xfffffffe, RZ, 0xc0, !PT ;  /* 0xfffffffe26267812 */ /* 0x000fe400078ec0ff */
[----:B------:R-:W-:Y:S01]  /*d980*/  FSETP.GEU.AND P6, PT, R30, -126, PT ;  /* 0xc2fc00001e00780b */ /* 0x000fe20003fce000 */
[----:B------:R-:W-:Y:S01]  /*d990*/  @!P2 FMUL R23, R23, 0.5 ;  /* 0x3f0000001717a820 */ /* 0x000fe20000400000 */
[----:B------:R-:W3:Y:S01]  /*d9a0*/  MUFU.EX2 R49, R25 ;  /* 0x0000001900317308 */ /* 0x000ee20000000800 */
[----:B-1----:R-:W-:Y:S01]  /*d9b0*/  @!P5 FMUL R48, R48, R48 ;  /* 0x000000303030d220 */ /* 0x002fe20000400000 */
[----:B------:R-:W-:-:S05]  /*d9c0*/  FSETP.GEU.AND P5, PT, R29, -126, PT ;  /* 0xc2fc00001d00780b */ /* 0x000fca0003fae000 */
[----:B------:R-:W-:Y:S01]  /*d9d0*/  @!P1 FMUL R26, R26, 0.5 ;  /* 0x3f0000001a1a9820 */ /* 0x000fe20000400000 */
[----:B------:R-:W1:Y:S01]  /*d9e0*/  MUFU.EX2 R47, R23 ;  /* 0x00000017002f7308 */ /* 0x000e620000000800 */
[----:B--2---:R-:W-:Y:S01]  /*d9f0*/  @!P0 FMUL R45, R45, R45 ;  /* 0x0000002d2d2d8220 */ /* 0x004fe20000400000 */
[----:B------:R-:W-:Y:S01]  /*da00*/  F2FP.F16.F32.PACK_AB R27, R55, R54 ;  /* 0x00000036371b723e */ /* 0x000fe200000000ff */
[----:B------:R-:W-:-:S04]  /*da10*/  @!P6 FMUL R30, R30, 0.5 ;  /* 0x3f0000001e1ee820 */ /* 0x000fc80000400000 */
[----:B------:R-:W-:Y:S01]  /*da20*/  @P5 LOP3.LUT R38, R38, 0x1, RZ, 0xfc, !PT ;  /* 0x0000000126265812 */ /* 0x000fe200078efcff */
[----:B------:R-:W2:Y:S01]  /*da30*/  MUFU.EX2 R44, R26 ;  /* 0x0000001a002c7308 */ /* 0x000ea20000000800 */
[----:B---3--:R-:W-:Y:S01]  /*da40*/  @!P4 FMUL R49, R49, R49 ;  /* 0x000000313131c220 */ /* 0x008fe20000400000 */
[----:B------:R-:W-:Y:S01]  /*da50*/  @!P5 FMUL R29, R29, 0.5 ;  /* 0x3f0000001d1dd820 */ /* 0x000fe20000400000 */
[----:B------:R-:W-:Y:S01]  /*da60*/  LOP3.LUT P0, RZ, R38, 0x2, RZ, 0xc0, !PT ;  /* 0x0000000226ff7812 */ /* 0x000fe2000780c0ff */
[----:B------:R3:W-:Y:S01]  /*da70*/  STL [R1+0x4], R38 ;  /* 0x0000042601007387 */ /* 0x0007e20000100800 */
[----:B------:R-:W-:Y:S02]  /*da80*/  FSETP.GEU.AND P5, PT, R31, -126, PT ;  /* 0xc2fc00001f00780b */ /* 0x000fe40003fae000 */
[----:B------:R-:W-:Y:S01]  /*da90*/  FSETP.GEU.AND P4, PT, R32, -126, PT ;  /* 0xc2fc00002000780b */ /* 0x000fe20003f8e000 */
[----:B------:R-:W4:Y:S01]  /*daa0*/  MUFU.EX2 R42, R28 ;  /* 0x0000001c002a7308 */ /* 0x000f220000000800 */
[----:B-1----:R-:W-:Y:S01]  /*dab0*/  @!P2 FMUL R47, R47, R47 ;  /* 0x0000002f2f2fa220 */ /* 0x002fe20000400000 */
[----:B------:R-:W-:-:S02]  /*dac0*/  FSETP.GEU.AND P2, PT, R33, -126, PT ;  /* 0xc2fc00002100780b */ /* 0x000fc40003f4e000 */
[----:B------:R-:W-:Y:S02]  /*dad0*/  F2FP.F16.F32.PACK_AB R25, R51, R50 ;  /* 0x000000323319723e */ /* 0x000fe400000000ff */
[----:B------:R-:W-:Y:S02]  /*dae0*/  F2FP.F16.F32.PACK_AB R24, R49, R48 ;  /* 0x000000303118723e */ /* 0x000fe400000000ff */
[----:B------:R-:W1:Y:S01]  /*daf0*/  MUFU.EX2 R46, R22 ;  /* 0x00000016002e7308 */ /* 0x000e620000000800 */
[----:B--2---:R-:W-:Y:S01]  /*db00*/  @!P1 FMUL R44, R44, R44 ;  /* 0x0000002c2c2c9220 */ /* 0x004fe20000400000 */
[----:B------:R-:W-:Y:S01]  /*db10*/  FSETP.GEU.AND P1, PT, R34, -126, PT ;  /* 0xc2fc00002200780b */ /* 0x000fe20003f2e000 */
[----:B------:R-:W-:Y:S01]  /*db20*/  @!P5 FMUL R31, R31, 0.5 ;  /* 0x3f0000001f1fd820 */ /* 0x000fe20000400000 */
[----:B------:R-:W-:Y:S01]  /*db30*/  @!P4 FMUL R32, R32, 0.5 ;  /* 0x3f0000002020c820 */ /* 0x000fe20000400000 */
[----:B------:R-:W-:Y:S02]  /*db40*/  F2FP.F16.F32.PACK_AB R26, R53, R52 ;  /* 0x00000034351a723e */ /* 0x000fe400000000ff */
[----:B------:R-:W-:Y:S01]  /*db50*/  @!P2 FMUL R33, R33, 0.5 ;  /* 0x3f0000002121a820 */ /* 0x000fe20000400000 */
[----:B------:R2:W5:Y:S01]  /*db60*/  MUFU.EX2 R43, R29 ;  /* 0x0000001d002b7308 */ /* 0x0005620000000800 */
[----:B----4-:R-:W-:Y:S01]  /*db70*/  @!P0 FMUL R42, R42, R42 ;  /* 0x0000002a2a2a8220 */ /* 0x010fe20000400000 */
[----:B------:R-:W-:-:S02]  /*db80*/  FSETP.GEU.AND P0, PT, R35, -126, PT ;  /* 0xc2fc00002300780b */ /* 0x000fc40003f0e000 */
[----:B------:R-:W-:-:S03]  /*db90*/  F2FP.F16.F32.PACK_AB R28, R57, R56 ;  /* 0x00000038391c723e */ /* 0x000fc600000000ff */
[----:B------:R-:W-:Y:S01]  /*dba0*/  @!P1 FMUL R34, R34, 0.5 ;  /* 0x3f00000022229820 */ /* 0x000fe20000400000 */
[----:B------:R-:W4:Y:S01]  /*dbb0*/  MUFU.EX2 R40, R30 ;  /* 0x0000001e00287308 */ /* 0x000f220000000800 */
[----:B-1----:R-:W-:Y:S01]  /*dbc0*/  @!P3 FMUL R46, R46, R46 ;  /* 0x0000002e2e2eb220 */ /* 0x002fe20000400000 */
[----:B------:R-:W-:Y:S02]  /*dbd0*/  LOP3.LUT P3, RZ, R38, 0x1, RZ, 0xc0, !PT ;  /* 0x0000000126ff7812 */ /* 0x000fe4000786c0ff */
[----:B------:R-:W-:Y:S02]  /*dbe0*/  F2FP.F16.F32.PACK_AB R22, R45, R44 ;  /* 0x0000002c2d16723e */ /* 0x000fe400000000ff */
[----:B------:R-:W-:Y:S01]  /*dbf0*/  F2FP.F16.F32.PACK_AB R23, R47, R46 ;  /* 0x0000002e2f17723e */ /* 0x000fe200000000ff */
[----:B------:R-:W-:Y:S01]  /*dc00*/  @!P0 FMUL R35, R35, 0.5 ;  /* 0x3f00000023238820 */ /* 0x000fe20000400000 */
[----:B------:R-:W1:Y:S01]  /*dc10*/  MUFU.EX2 R41, R31 ;  /* 0x0000001f00297308 */ /* 0x000e620000000800 */
[----:B--2---:R-:W-:-:S06]  /*dc20*/  F2FP.F16.F32.PACK_AB R29, R59, R58 ;  /* 0x0000003a3b1d723e */ /* 0x004fcc00000000ff */
[----:B-----5:R-:W-:Y:S01]  /*dc30*/  @!P3 FMUL R43, R43, R43 ;  /* 0x0000002b2b2bb220 */ /* 0x020fe20000400000 */
[----:B---3--:R-:W2:Y:S01]  /*dc40*/  MUFU.EX2 R38, R32 ;  /* 0x0000002000267308 */ /* 0x008ea20000000800 */
[----:B------:R-:W-:Y:S01]  /*dc50*/  ISETP.NE.AND P3, PT, RZ, UR36, PT ;  /* 0x00000024ff007c0c */ /* 0x000fe2000bf65270 */
[----:B----4-:R-:W-:Y:S01]  /*dc60*/  @!P6 FMUL R40, R40, R40 ;  /* 0x000000282828e220 */ /* 0x010fe20000400000 */
[----:B------:R-:W-:Y:S02]  /*dc70*/  F2FP.F16.F32.PACK_AB R30, R61, R60 ;  /* 0x0000003c3d1e723e */ /* 0x000fe400000000ff */
[----:B------:R-:W-:-:S03]  /*dc80*/  F2FP.F16.F32.PACK_AB R19, R43, R42 ;  /* 0x0000002a2b13723e */ /* 0x000fc600000000ff */
[----:B------:R-:W3:Y:S01]  /*dc90*/  MUFU.EX2 R39, R33 ;  /* 0x0000002100277308 */ /* 0x000ee20000000800 */
[----:B-1----:R-:W-:Y:S01]  /*dca0*/  @!P5 FMUL R41, R41, R41 ;  /* 0x000000292929d220 */ /* 0x002fe20000400000 */
[----:B------:R-:W-:-:S04]  /*dcb0*/  F2FP.F16.F32.PACK_AB R31, R63, R62 ;  /* 0x0000003e3f1f723e */ /* 0x000fc800000000ff */
[----:B------:R-:W-:Y:S02]  /*dcc0*/  F2FP.F16.F32.PACK_AB R18, R41, R40 ;  /* 0x000000282912723e */ /* 0x000fe400000000ff */
[----:B------:R-:W1:Y:S01]  /*dcd0*/  MUFU.EX2 R36, R34 ;  /* 0x0000002200247308 */ /* 0x000e620000000800 */
[----:B--2---:R-:W-:Y:S01]  /*dce0*/  @!P4 FMUL R38, R38, R38 ;  /* 0x000000262626c220 */ /* 0x004fe20000400000 */
[----:B------:R-:W-:-:S06]  /*dcf0*/  F2FP.F16.F32.PACK_AB R32, R65, R64 ;  /* 0x000000404120723e */ /* 0x000fcc00000000ff */
[----:B------:R-:W2:Y:S01]  /*dd00*/  MUFU.EX2 R37, R35 ;  /* 0x0000002300257308 */ /* 0x000ea20000000800 */
[----:B---3--:R-:W-:Y:S01]  /*dd10*/  @!P2 FMUL R39, R39, R39 ;  /* 0x000000272727a220 */ /* 0x008fe20000400000 */
[----:B------:R-:W-:-:S04]  /*dd20*/  F2FP.F16.F32.PACK_AB R33, R67, R66 ;  /* 0x000000424321723e */ /* 0x000fc800000000ff */
[----:B------:R-:W-:Y:S01]  /*dd30*/  F2FP.F16.F32.PACK_AB R17, R39, R38 ;  /* 0x000000262711723e */ /* 0x000fe200000000ff */
[----:B-1----:R-:W-:Y:S01]  /*dd40*/  @!P1 FMUL R36, R36, R36 ;  /* 0x0000002424249220 */ /* 0x002fe20000400000 */
[----:B--2---:R-:W-:-:S05]  /*dd50*/  @!P0 FMUL R37, R37, R37 ;  /* 0x0000002525258220 */ /* 0x004fca0000400000 */
        /* <DEDUP_REMOVED lines=18> */
.L_x_4577:
        /* <DEDUP_REMOVED lines=49> */
.L_x_4575:
        /* <DEDUP_REMOVED lines=23> */
.L_x_4580:
[----:B------:R-:W-:Y:S05]  /*e300*/  BSYNC.RECONVERGENT B6 ;  /* 0x0000000000067941 */ /* 0x000fea0003800200 */
.L_x_4579:
        /* <DEDUP_REMOVED lines=213> */
.L_x_4581:
        /* <DEDUP_REMOVED lines=48> */
.L_x_4578:
        /* <DEDUP_REMOVED lines=13> */
.L_x_4582:
[----:B------:R-:W1:Y:S01]  /*f430*/  S2R R89, SR_CgaCtaId ;  /* 0x0000000000597919 */ /* 0x000e620000008800 */
[----:B------:R-:W-:-:S04]  /*f440*/  MOV R0, 0x400 ;  /* 0x0000040000007802 */ /* 0x000fc80000000f00 */
[----:B-1----:R-:W-:-:S04]  /*f450*/  LEA R107, R89, R0, 0x18 ;  /* 0x00000000596b7211 */ /* 0x002fc800078ec0ff */
[----:B------:R1:W-:Y:S01]  /*f460*/  SYNCS.ARRIVE.TRANS64.A1T0 RZ, [R107+URZ+0x30880], RZ ;  /* 0x030880ff6bff79a7 */ /* 0x0003e200081000ff */
[----:B------:R-:W-:Y:S05]  /*f470*/  @!P0 BRA `(.L_x_4583) ;  /* 0x0000000000088947 */ /* 0x000fea0003800000 */
[----:B------:R-:W-:Y:S05]  /*f480*/  BPT.TRAP 0x1 ;  /* 0x000000040000795c */ /* 0x000fea0000300000 */
[----:B------:R-:W-:Y:S05]  /*f490*/  BPT.TRAP 0x1 ;  /* 0x000000040000795c */ /* 0x000fea0000300000 */
.L_x_4583:
[----:B------:R-:W-:-:S04]  /*f4a0*/  IADD3 R0, PT, PT, R107, 0x30858, RZ ;  /* 0x000308586b007810 */ /* 0x000fc80007ffe0ff */
[----:B------:R-:W-:-:S04]  /*f4b0*/  PRMT R0, R89, 0x654, R0 ;  /* 0x0000065459007816 */ /* 0x000fc80000000000 */
[----:B------:R2:W-:Y:S01]  /*f4c0*/  SYNCS.ARRIVE.TRANS64.RED.A1T0 RZ, [R0+URZ], RZ ;  /* 0x000000ff00ff79a7 */ /* 0x0005e200081004ff */
[----:B------:R-:W-:Y:S05]  /*f4d0*/  @!P0 BRA `(.L_x_4584) ;  /* 0x0000000000048947 */ /* 0x000fea0003800000 */
[----:B------:R-:W-:Y:S05]  /*f4e0*/  BPT.TRAP 0x1 ;  /* 0x000000040000795c */ /* 0x000fea0000300000 */
.L_x_4584:
[----:B--2---:R-:W-:-:S04]  /*f4f0*/  IADD3 R0, PT, PT, R107, 0x30838, RZ ;  /* 0x000308386b007810 */ /* 0x004fc80007ffe0ff */
[----:B------:R-:W-:-:S04]  /*f500*/  PRMT R0, R89, 0x654, R0 ;  /* 0x0000065459007816 */ /* 0x000fc80000000000 */
[----:B------:R2:W-:Y:S01]  /*f510*/  SYNCS.ARRIVE.TRANS64.RED.A1T0 RZ, [R0+URZ], RZ ;  /* 0x000000ff00ff79a7 */ /* 0x0005e200081004ff */
[----:B------:R-:W-:Y:S05]  /*f520*/  @!P0 BRA `(.L_x_4585) ;  /* 0x0000000000048947 */ /* 0x000fea0003800000 */
[----:B------:R-:W-:Y:S05]  /*f530*/  BPT.TRAP 0x1 ;  /* 0x000000040000795c */ /* 0x000fea0000300000 */
.L_x_4585:
[----:B--2---:R-:W-:Y:S01]  /*f540*/  SHF.L.U32 R0, R81, 0x1f, RZ ;  /* 0x0000001f51007819 */ /* 0x004fe200000006ff */
[----:B------:R-:W-:Y:S03]  /*f550*/  BSSY B0, `(.L_x_4586) ;  /* 0x0000003000007945 */ /* 0x000fe60003800000 */
[----:B------:R-:W2:Y:S02]  /*f560*/  SYNCS.PHASECHK.TRANS64.TRYWAIT P1, [R107+URZ+0x30840], R0 ;  /* 0x030840006b0075a7 */ /* 0x000ea400080211ff */
[----:B--2---:R-:W-:Y:S05]  /*f570*/  @!P1 BRA `(.L_x_4587) ;  /* 0x0000005c00289947 */ /* 0x004fea0003800000 */
.L_x_4717:
[----:B------:R-:W-:Y:S05]  /*f580*/  BSYNC B0 ;  /* 0x0000000000007941 */ /* 0x000fea0003800000 */
.L_x_4586:
[----:B------:R-:W-:Y:S05]  /*f590*/  @!P0 BRA `(.L_x_4588) ;  /* 0x0000000000048947 */ /* 0x000fea0003800000 */
[----:B------:R-:W-:Y:S05]  /*f5a0*/  BPT.TRAP 0x1 ;  /* 0x000000040000795c */ /* 0x000fea0000300000 */
.L_x_4588:
[----:B--2---:R-:W-:Y:S01]  /*f5b0*/  SHF.L.U32 R0, R84, 0x1f, RZ ;  /* 0x0000001f54007819 */ /* 0x004fe200000006ff */
[----:B------:R-:W-:Y:S03]  /*f5c0*/  BSSY B0, `(.L_x_4589) ;  /* 0x0000003000007945 */ /* 0x000fe60003800000 */
[----:B------:R-:W2:Y:S02]  /*f5d0*/  SYNCS.PHASECHK.TRANS64.TRYWAIT P1, [R107+URZ+0x30860], R0 ;  /* 0x030860006b0075a7 */ /* 0x000ea400080211ff */
[----:B--2---:R-:W-:Y:S05]  /*f5e0*/  @!P1 BRA `(.L_x_4590) ;  /* 0x0000005c00209947 */ /* 0x004fea0003800000 */
.L_x_4718:
[----:B------:R-:W-:Y:S05]  /*f5f0*/  BSYNC B0 ;  /* 0x0000000000007941 */ /* 0x000fea0003800000 */
.L_x_4589:
[----:B------:R-:W-:Y:S05]  /*f600*/  @!P0 BRA `(.L_x_4591) ;  /* 0x0000000000048947 */ /* 0x000fea0003800000 */
[----:B------:R-:W-:Y:S05]  /*f610*/  BPT.TRAP 0x1 ;  /* 0x000000040000795c */ /* 0x000fea0000300000 */
.L_x_4591:
        /* <DEDUP_REMOVED lines=9> */
.L_x_4719:
[----:B------:R-:W-:Y:S05]  /*f6b0*/  BSYNC B0 ;  /* 0x0000000000007941 */ /* 0x000fea0003800000 */
.L_x_4592:
        /* <DEDUP_REMOVED lines=18> */
.L_x_4595:
[----:B------:R-:W-:Y:S05]  /*f7e0*/  BSYNC.RECONVERGENT B6 ;  /* 0x0000000000067941 */ /* 0x000fea0003800200 */
.L_x_4594:
        /* <DEDUP_REMOVED lines=62> */
.L_x_4596:
        /* <DEDUP_REMOVED lines=21> */
.L_x_4597:
        /* <DEDUP_REMOVED lines=57> */
.L_x_4598:
[----:B--2---:R2:W-:Y:S01]  /*100b0*/  SYNCS.ARRIVE.TRANS64.A1T0 RZ, [R107+URZ+0x30890], RZ ;  /* 0x030890ff6bff79a7 */ /* 0x0045e200081000ff */
[----:B------:R-:W-:Y:S05]  /*100c0*/  @!P0 BRA `(.L_x_4599) ;  /* 0x0000000000048947 */ /* 0x000fea0003800000 */
[----:B------:R-:W-:Y:S05]  /*100d0*/  BPT.TRAP 0x1 ;  /* 0x000000040000795c */ /* 0x000fea0000300000 */
.L_x_4599:
        /* <DEDUP_REMOVED lines=23> */
[----:B-1----:R-:W-:-:S04]  /*10250*/  IMAD R113, R113, UR44, RZ ;  /* 0x0000002c71717c24 */ /* 0x002fc8000f8e02ff */
[C---:B------:R-:W-:Y:S02]  /*10260*/  IMAD R113, R112.reuse, UR38, R113 ;  /* 0x0000002670717c24 */ /* 0x040fe4000f8e0271 */
[----:B------:R-:W-:Y:S02]  /*10270*/  IMAD R112, R112, R111, RZ ;  /* 0x0000006f70707224 */ /* 0x000fe400078e02ff */
[----:B---3--:R-:W-:-:S03]  /*10280*/  IMAD R3, R19, UR44, RZ ;  /* 0x0000002c13037c24 */ /* 0x008fc6000f8e02ff */
[----:B------:R-:W-:Y:S01]  /*10290*/  SHF.R.S32.HI R110, RZ, 0x1f, R112 ;  /* 0x0000001fff6e7819 */ /* 0x000fe20000011470 */
[C---:B------:R-:W-:Y:S02]  /*102a0*/  IMAD R3, R18.reuse, UR38, R3 ;  /* 0x0000002612037c24 */ /* 0x040fe4000f8e0203 */
[----:B------:R-:W-:Y:S01]  /*102b0*/  IMAD R18, R18, R111, RZ ;  /* 0x0000006f12127224 */ /* 0x000fe200078e02ff */
[----:B------:R-:W-:Y:S01]  /*102c0*/  IADD3 R111, PT, PT, R111, UR38, RZ ;  /* 0x000000266f6f7c10 */ /* 0x000fe2000fffe0ff */
[----:B----4-:R-:W-:Y:S01]  /*102d0*/  IMAD R16, R16, UR45, R3 ;  /* 0x0000002d10107c24 */ /* 0x010fe2000f8e0203 */
[----:B------:R-:W-:Y:S01]  /*102e0*/  IADD3 R3, PT, PT, R23, 0xc0, RZ ;  /* 0x000000c017037810 */ /* 0x000fe20007ffe0ff */
[----:B-----5:R-:W-:Y:S01]  /*102f0*/  IMAD R2, R0, UR45, R113 ;  /* 0x0000002d00027c24 */ /* 0x020fe2000f8e0271 */
[----:B------:R-:W-:Y:S06]  /*10300*/  @!P0 BRA `(.L_x_4601) ;  /* 0x0000000000048947 */ /* 0x000fec0003800000 */
[----:B------:R-:W-:Y:S05]  /*10310*/  BPT.TRAP 0x1 ;  /* 0x000000040000795c */ /* 0x000fea0000300000 */
.L_x_4601:
[----:B------:R-:W-:Y:S02]  /*10320*/  SHF.L.U32 R0, RZ, 0x1f, RZ ;  /* 0x0000001fff007819 */ /* 0x000fe400000006ff */
[----:B------:R-:W-:Y:S02]  /*10330*/  SHF.R.U32.HI R3, RZ, 0x15, R3 ;  /* 0x00000015ff037819 */ /* 0x000fe40000011603 */
[----:B------:R-:W1:Y:S02]  /*10340*/  SYNCS.PHASECHK.TRANS64.TRYWAIT P1, [R107+URZ+0x308a0], R0 ;  /* 0x0308a0006b0075a7 */ /* 0x000e6400080211ff */
[----:B------:R-:W-:Y:S01]  /*10350*/  ISETP.NE.AND P0, PT, R108, R3, PT ;  /* 0x000000036c00720c */ /* 0x000fe20003f05270 */
[----:B-1----:R-:W-:-:S12]  /*10360*/  @!P1 BRA `(.L_x_4602) ;  /* 0x0000004c00e89947 */ /* 0x002fd80003800000 */
.L_x_4720:
        /* <DEDUP_REMOVED lines=17> */
.L_x_4603:
        /* <DEDUP_REMOVED lines=23> */
.L_x_4604:
        /* <DEDUP_REMOVED lines=23> */
.L_x_4605:
[----:B------:R-:W-:Y:S05]  /*10760*/  WARPSYNC.ALL ;  /* 0x0000000000007948 */ /* 0x000fea0003800000 */
[----:B------:R-:W3:Y:S01]  /*10770*/  LDCU UR5, c[0x0][0x9a0] ;  /* 0x00013400ff0577ac */ /* 0x000ee20008000800 */
[C---:B------:R-:W-:Y:S01]  /*10780*/  VIADD R3, R23.reuse, 0x120 ;  /* 0x0000012017037836 */ /* 0x040fe20000000000 */
[----:B------:R-:W-:-:S04]  /*10790*/  R2UR UR4, R23 ;  /* 0x00000000170472ca */ /* 0x000fc800000e0000 */
[----:B------:R-:W-:-:S04]  /*107a0*/  SHF.R.U32.HI R3, RZ, 0x15, R3 ;  /* 0x00000015ff037819 */ /* 0x000fc80000011603 */
[----:B------:R-:W-:-:S05]  /*107b0*/  ISETP.NE.AND P0, PT, R108, R3, PT ;  /* 0x000000036c00720c */ /* 0x000fca0003f05270 */
[----:B------:R-:W4:Y:S01]  /*107c0*/  LDTM.x16 R24, tmem[UR4+0x100] ;  /* 0x00010004001879ee */ /* 0x000f220008240000 */
[----:B---3--:R-:W-:-:S04]  /*107d0*/  UIMAD UR36, UR54, UR5, URZ ;  /* 0x00000005362472a4 */ /* 0x008fc8000f8e02ff */
[----:B------:R-:W-:-:S03]  /*107e0*/  USHF.R.S32.HI UR37, URZ, 0x1f, UR36 ;  /* 0x0000001fff257899 */ /* 0x000fc60008011424 */
[----:B----4-:R-:W-:Y:S09]  /*107f0*/  @!P0 BRA `(.L_x_4606) ;  /* 0x0000000000408947 */ /* 0x010ff20003800000 */
        /* <DEDUP_REMOVED lines=16> */
.L_x_4606:
[----:B------:R-:W3:Y:S01]  /*10900*/  LDC.64 R20, c[0x0][0x358] ;  /* 0x0000d600ff147b82 */ /* 0x000ee20000000a00 */
[----:B------:R-:W-:Y:S05]  /*10910*/  WARPSYNC.ALL ;  /* 0x0000000000007948 */ /* 0x000fea0003800000 */
[----:B------:R-:W4:Y:S01]  /*10920*/  LDL.LU R78, [R1+0x4] ;  /* 0x00000400014e7983 */ /* 0x000f220000300800 */
[----:B------:R-:W5:Y:S01]  /*10930*/  LDCU UR8, c[0x0][0x3b4] ;  /* 0x00007680ff0877ac */ /* 0x000f620008000800 */
[C---:B------:R-:W-:Y:S01]  /*10940*/  VIADD R4, R109.reuse, 0x28 ;  /* 0x000000286d047836 */ /* 0x040fe20000000000 */
[----:B------:R-:W-:Y:S01]  /*10950*/  IADD3 R3, P2, P1, R18, UR36, R109 ;  /* 0x0000002412037c10 */ /* 0x000fe2000f95e06d */
[C---:B-1----:R-:W-:Y:S01]  /*10960*/  VIADD R0, R109.reuse, 0x20 ;  /* 0x000000206d007836 */ /* 0x042fe20000000000 */
[----:B------:R-:W-:Y:S01]  /*10970*/  SHF.R.S32.HI R5, RZ, 0x1f, R18 ;  /* 0x0000001fff057819 */ /* 0x000fe20000011412 */
[----:B------:R-:W1:Y:S01]  /*10980*/  LDCU.64 UR6, c[0x0][0x998] ;  /* 0x00013300ff0677ac */ /* 0x000e620008000a00 */
[----:B------:R-:W-:Y:S01]  /*10990*/  IADD3 R16, P0, PT, R16, R3, RZ ;  /* 0x0000000310107210 */ /* 0x000fe20007f1e0ff */
[----:B------:R-:W-:Y:S01]  /*109a0*/  VIADD R3, R109, 0x40 ;  /* 0x000000406d037836 */ /* 0x000fe20000000000 */
[----:B------:R-:W-:Y:S01]  /*109b0*/  IADD3.X R5, PT, PT, R5, UR37, RZ, P2, P1 ;  /* 0x0000002505057c10 */ /* 0x000fe200097e24ff */
[----:B------:R-:W-:Y:S01]  /*109c0*/  VIADD R22, R109, 0x8 ;  /* 0x000000086d167836 */ /* 0x000fe20000000000 */
[----:B------:R-:W-:Y:S01]  /*109d0*/  R2UR UR4, R23 ;  /* 0x00000000170472ca */ /* 0x000fe200000e0000 */
[----:B------:R-:W-:Y:S02]  /*109e0*/  BSSY.RECONVERGENT B0, `(.L_x_4607) ;  /* 0x000002e000007945 */ /* 0x000fe40003800200 */
[----:B------:R-:W-:Y:S01]  /*109f0*/  IMAD.X R5, RZ, RZ, R5, P0 ;  /* 0x000000ffff057224 */ /* 0x000fe200000e0605 */
[----:B-----5:R-:W-:Y:S01]  /*10a00*/  ISETP.GE.AND P6, PT, R4, UR8, PT ;  /* 0x0000000804007c0c */ /* 0x020fe2000bfc6270 */
[----:B------:R-:W-:Y:S01]  /*10a10*/  VIADD R4, R109, 0x60 ;  /* 0x000000606d047836 */ /* 0x000fe20000000000 */
[----:B------:R-:W-:-:S02]  /*10a20*/  ISETP.GE.AND P3, PT, R0, UR8, PT ;  /* 0x0000000800007c0c */ /* 0x000fc4000bf66270 */
[----:B------:R-:W2:Y:S01]  /*10a30*/  S2R R0, SR_CgaCtaId ;  /* 0x0000000000007919 */ /* 0x000ea20000008800 */
[----:B-1----:R-:W-:Y:S02]  /*10a40*/  LEA R72, P0, R16, UR6, 0x1 ;  /* 0x0000000610487c11 */ /* 0x002fe4000f8008ff */
[----:B------:R-:W-:Y:S02]  /*10a50*/  ISETP.GE.AND P1, PT, R4, UR8, PT ;  /* 0x0000000804007c0c */ /* 0x000fe4000bf26270 */
[----:B------:R-:W-:Y:S02]  /*10a60*/  LEA.HI.X R73, R16, UR7, R5, 0x1, P0 ;  /* 0x0000000710497c11 */ /* 0x000fe400080f0c05 */
[----:B------:R-:W-:Y:S01]  /*10a70*/  ISETP.GE.AND P0, PT, R109, UR8, PT ;  /* 0x000000086d007c0c */ /* 0x000fe2000bf06270 */
[----:B------:R-:W1:Y:S01]  /*10a80*/  LDTM.x16 R4, tmem[UR4+0x120] ;  /* 0x00012004000479ee */ /* 0x000e620008240000 */
[----:B------:R-:W-:Y:S01]  /*10a90*/  ISETP.GE.AND P5, PT, R3, UR8, PT ;  /* 0x0000000803007c0c */ /* 0x000fe2000bfa6270 */
[----:B------:R-:W-:Y:S01]  /*10aa0*/  VIADD R3, R109, 0x48 ;  /* 0x000000486d037836 */ /* 0x000fe20000000000 */
[----:B------:R-:W-:-:S04]  /*10ab0*/  ISETP.GE.U32.OR P0, PT, R111, R104, P0 ;  /* 0x000000686f00720c */ /* 0x000fc80000706470 */
[----:B------:R-:W-:Y:S01]  /*10ac0*/  ISETP.GE.AND P4, PT, R3, UR8, PT ;  /* 0x0000000803007c0c */ /* 0x000fe2000bf86270 */
[----:B------:R-:W-:-:S05]  /*10ad0*/  VIADD R3, R109, 0x68 ;  /* 0x000000686d037836 */ /* 0x000fca0000000000 */
[----:B------:R-:W-:Y:S02]  /*10ae0*/  ISETP.GE.AND P2, PT, R3, UR8, PT ;  /* 0x0000000803007c0c */ /* 0x000fe4000bf46270 */
[----:B----4-:R-:W-:-:S04]  /*10af0*/  LOP3.LUT R78, R78, 0xfffffffd, RZ, 0xc0, !PT ;  /* 0xfffffffd4e4e7812 */ /* 0x010fc800078ec0ff */
[----:B------:R-:W-:Y:S02]  /*10b00*/  @P1 LOP3.LUT R78, R78, 0x2, RZ, 0xfc, !PT ;  /* 0x000000024e4e1812 */ /* 0x000fe400078efcff */
[----:B------:R-:W-:-:S03]  /*10b10*/  ISETP.GE.AND P1, PT, R22, UR8, PT ;  /* 0x0000000816007c0c */ /* 0x000fc6000bf26270 */
[----:B------:R4:W-:Y:S01]  /*10b20*/  STL [R1+0x4], R78 ;  /* 0x0000044e01007387 */ /* 0x0009e20000100800 */
[----:B-123--:R-:W-:Y:S09]  /*10b30*/  @P0 BRA `(.L_x_4608) ;  /* 0x0000000000600947 */ /* 0x00eff20003800000 */
        /* <DEDUP_REMOVED lines=24> */
.L_x_4608:
[----:B------:R-:W-:Y:S05]  /*10cc0*/  BSYNC.RECONVERGENT B0 ;  /* 0x0000000000007941 */ /* 0x000fea0003800200 */
.L_x_4607:
        /* <DEDUP_REMOVED lines=43> */
.L_x_4610:
[----:B------:R-:W-:Y:S05]  /*10f80*/  BSYNC.RECONVERGENT B0 ;  /* 0x0000000000007941 */ /* 0x000fea0003800200 */
.L_x_4609:
        /* <DEDUP_REMOVED lines=27> */
.L_x_4612:
[----:B------:R-:W-:Y:S05]  /*11140*/  BSYNC.RECONVERGENT B0 ;  /* 0x0000000000007941 */ /* 0x000fea0003800200 */
.L_x_4611:
[----:B------:R-:W-:Y:S04]  /*11150*/  BSSY.RECONVERGENT B0, `(.L_x_4613) ;  /* 0x000001a000007945 */ /* 0x000fe80003800200 */
[----:B------:R-:W-:Y:S05]  /*11160*/  @P6 BRA `(.L_x_4614) ;  /* 0x0000000000606947 */ /* 0x000fea0003800000 */
[----:B------:R-:W-:Y:S02]  /*11170*/  F2FP.F16.F32.PACK_AB R52, R53, R52 ;  /* 0x000000343534723e */ /* 0x000fe400000000ff */
[----:B------:R-:W-:Y:S02]  /*11180*/  F2FP.F16.F32.PACK_AB R48, R49, R48 ;  /* 0x000000303130723e */ /* 0x000fe400000000ff */
[----:B---3--:R-:W-:Y:S02]  /*11190*/  PRMT R40, R52, 0x7632, R40 ;  /* 0x0000763234287816 */ /* 0x008fe40000000028 */
        /* <DEDUP_REMOVED lines=21> */
.L_x_4614:
[----:B------:R-:W-:Y:S05]  /*112f0*/  BSYNC.RECONVERGENT B0 ;  /* 0x0000000000007941 */ /* 0x000fea0003800200 */
.L_x_4613:
        /* <DEDUP_REMOVED lines=26> */
.L_x_4616:
[----:B------:R-:W-:Y:S05]  /*114a0*/  BSYNC.RECONVERGENT B0 ;  /* 0x0000000000007941 */ /* 0x000fea0003800200 */
.L_x_4615:
        /* <DEDUP_REMOVED lines=26> */
.L_x_4618:
[----:B------:R-:W-:Y:S05]  /*11650*/  BSYNC.RECONVERGENT B0 ;  /* 0x0000000000007941 */ /* 0x000fea0003800200 */
.L_x_4617:
        /* <DEDUP_REMOVED lines=26> */
.L_x_4620:
[----:B------:R-:W-:Y:S05]  /*11800*/  BSYNC.RECONVERGENT B0 ;  /* 0x0000000000007941 */ /* 0x000fea0003800200 */
.L_x_4619:
        /* <DEDUP_REMOVED lines=26> */
.L_x_4622:
[----:B------:R-:W-:Y:S05]  /*119b0*/  BSYNC.RECONVERGENT B0 ;  /* 0x0000000000007941 */ /* 0x000fea0003800200 */
.L_x_4621:
[----:B------:R-:W-:Y:S01]  /*119c0*/  NOP ;  /* 0x0000000000007918 */ /* 0x000fe20000000000 */
[----:B------:R-:W-:Y:S05]  /*119d0*/  @!P1 BRA `(.L_x_4623) ;  /* 0x0000000000089947 */ /* 0x000fea0003800000 */
[----:B------:R-:W-:Y:S05]  /*119e0*/  BPT.TRAP 0x1 ;  /* 0x000000040000795c */ /* 0x000fea0000300000 */
[----:B------:R-:W-:Y:S05]  /*119f0*/  BPT.TRAP 0x1 ;  /* 0x000000040000795c */ /* 0x000fea0000300000 */
.L_x_4623:
[----:B------:R-:W-:-:S04]  /*11a00*/  IADD3 R3, PT, PT, R107, 0x308b0, RZ ;  /* 0x000308b06b037810 */ /* 0x000fc80007ffe0ff */
[----:B------:R-:W-:-:S04]  /*11a10*/  PRMT R0, R0, 0x654, R3 ;  /* 0x0000065400007816 */ /* 0x000fc80000000003 */
[----:B------:R1:W-:Y:S01]  /*11a20*/  SYNCS.ARRIVE.TRANS64.RED.A1T0 RZ, [R0+URZ], RZ ;  /* 0x000000ff00ff79a7 */ /* 0x0003e200081004ff */
[----:B------:R-:W-:Y:S05]  /*11a30*/  @!P1 BRA `(.L_x_4624) ;  /* 0x0000000000049947 */ /* 0x000fea0003800000 */
[----:B------:R-:W-:Y:S05]  /*11a40*/  BPT.TRAP 0x1 ;  /* 0x000000040000795c */ /* 0x000fea0000300000 */
.L_x_4624:
[----:B-1----:R-:W-:Y:S02]  /*11a50*/  SHF.L.U32 R0, RZ, 0x1f, RZ ;  /* 0x0000001fff007819 */ /* 0x002fe400000006ff */
[----:B------:R-:W-:Y:S02]  /*11a60*/  SHF.R.U32.HI R3, RZ, 0x15, R23 ;  /* 0x00000015ff037819 */ /* 0x000fe40000011617 */
[----:B------:R-:W1:Y:S02]  /*11a70*/  SYNCS.PHASECHK.TRANS64.TRYWAIT P1, [R107+URZ+0x308a8], R0 ;  /* 0x0308a8006b0075a7 */ /* 0x000e6400080211ff */
[----:B------:R-:W-:Y:S01]  /*11a80*/  ISETP.NE.AND P0, PT, R108, R3, PT ;  /* 0x000000036c00720c */ /* 0x000fe20003f05270 */
[----:B-1----:R-:W-:-:S12]  /*11a90*/  @!P1 BRA `(.L_x_4625) ;  /* 0x0000003800309947 */ /* 0x002fd80003800000 */
.L_x_4721:
[----:B------:R-:W-:Y:S05]  /*11aa0*/  @!P0 BRA `(.L_x_4626) ;  /* 0x0000000000408947 */ /* 0x000fea0003800000 */
        /* <DEDUP_REMOVED lines=14> */
[----:B------:R-:W-:-:S07]  /*11b90*/  LEPC R20, `(.L_x_4626) ;  /* 0x000000001014794e */ /* 0x000fce0000000000 */
[----:B--2-4-:R-:W-:Y:S05]  /*11ba0*/  CALL.ABS.NOINC R14 ;  /* 0x000000000e007343 */ /* 0x014fea0003c00000 */
.L_x_4626:
        /* <DEDUP_REMOVED lines=23> */
.L_x_4627:
        /* <DEDUP_REMOVED lines=23> */
.L_x_4628:
        /* <DEDUP_REMOVED lines=23> */
.L_x_4629:
        /* <DEDUP_REMOVED lines=23> */
.L_x_4630:
        /* <DEDUP_REMOVED lines=26> */
.L_x_4631:
[----:B------:R-:W-:Y:S05]  /*12310*/  WARPSYNC.ALL ;  /* 0x0000000000007948 */ /* 0x000fea0003800000 */
[----:B------:R-:W-:Y:S01]  /*12320*/  IADD3 R106, PT, PT, R106, R109, RZ ;  /* 0x0000006d6a6a7210 */ /* 0x000fe20007ffe0ff */
[----:B------:R-:W2:Y:S01]  /*12330*/  LDL.LU R108, [R1+0x4] ;  /* 0x00000400016c7983 */ /* 0x000ea20000300800 */
[----:B------:R-:W1:Y:S01]  /*12340*/  LDCU UR8, c[0x0][0x3b0] ;  /* 0x00007600ff0877ac */ /* 0x000e620008000800 */
[C---:B------:R-:W-:Y:S01]  /*12350*/  VIADD R3, R109.reuse, 0x20 ;  /* 0x000000206d037836 */ /* 0x040fe20000000000 */
[----:B------:R-:W-:Y:S01]  /*12360*/  IADD3 R5, P2, P1, R112, UR36, R109 ;  /* 0x0000002470057c10 */ /* 0x000fe2000f95e06d */
[C---:B------:R-:W-:Y:S01]  /*12370*/  VIADD R0, R109.reuse, 0x28 ;  /* 0x000000286d007836 */ /* 0x040fe20000000000 */
[----:B------:R-:W3:Y:S01]  /*12380*/  LDCU.64 UR4, c[0x0][0x980] ;  /* 0x00013000ff0477ac */ /* 0x000ee20008000a00 */
[----:B------:R-:W-:Y:S01]  /*12390*/  R2UR UR6, R106 ;  /* 0x000000006a0672ca */ /* 0x000fe200000e0000 */
[C---:B------:R-:W-:Y:S01]  /*123a0*/  VIADD R4, R109.reuse, 0x40 ;  /* 0x000000406d047836 */ /* 0x040fe20000000000 */
[----:B------:R-:W-:Y:S01]  /*123b0*/  IADD3 R2, P0, PT, R2, R5, RZ ;  /* 0x0000000502027210 */ /* 0x000fe20007f1e0ff */
[----:B------:R-:W-:Y:S01]  /*123c0*/  BSSY.RECONVERGENT B0, `(.L_x_4632) ;  /* 0x000003d000007945 */ /* 0x000fe20003800200 */
[----:B------:R-:W-:Y:S01]  /*123d0*/  IADD3.X R5, PT, PT, R110, UR37, RZ, P2, P1 ;  /* 0x000000256e057c10 */ /* 0x000fe200097e24ff */
[----:B------:R-:W-:-:S04]  /*123e0*/  VIADD R106, R109, 0x80 ;  /* 0x000000806d6a7836 */ /* 0x000fc80000000000 */
[----:B------:R-:W-:Y:S01]  /*123f0*/  IMAD.X R5, RZ, RZ, R5, P0 ;  /* 0x000000ffff057224 */ /* 0x000fe200000e0605 */
[----:B-1----:R-:W-:Y:S01]  /*12400*/  ISETP.GE.AND P5, PT, R3, UR8, PT ;  /* 0x0000000803007c0c */ /* 0x002fe2000bfa6270 */
[C---:B------:R-:W-:Y:S01]  /*12410*/  VIADD R3, R109.reuse, 0x48 ;  /* 0x000000486d037836 */ /* 0x040fe20000000000 */
[----:B------:R-:W-:Y:S01]  /*12420*/  ISETP.GE.AND P6, PT, R0, UR8, PT ;  /* 0x0000000800007c0c */ /* 0x000fe2000bfc6270 */
[----:B------:R-:W-:Y:S01]  /*12430*/  VIADD R0, R109, 0x60 ;  /* 0x000000606d007836 */ /* 0x000fe20000000000 */
[----:B---3--:R-:W-:Y:S01]  /*12440*/  LEA R112, P0, R2, UR4, 0x1 ;  /* 0x0000000402707c11 */ /* 0x008fe2000f8008ff */
[----:B------:R-:W1:Y:S01]  /*12450*/  LDCU UR4, c[0x0][0x454] ;  /* 0x00008a80ff0477ac */ /* 0x000e620008000800 */
[----:B------:R-:W-:Y:S02]  /*12460*/  ISETP.GE.AND P4, PT, R3, UR8, PT ;  /* 0x0000000803007c0c */ /* 0x000fe4000bf86270 */
[----:B------:R-:W-:Y:S01]  /*12470*/  ISETP.GE.AND P2, PT, R0, UR8, PT ;  /* 0x0000000800007c0c */ /* 0x000fe2000bf46270 */
[----:B------:R-:W-:Y:S01]  /*12480*/  VIADD R0, R109, 0x68 ;  /* 0x000000686d007836 */ /* 0x000fe20000000000 */
[----:B------:R-:W-:-:S02]  /*12490*/  LEA.HI.X R113, R2, UR5, R5, 0x1, P0 ;  /* 0x0000000502717c11 */ /* 0x000fc400080f0c05 */
[----:B------:R-:W-:Y:S02]  /*124a0*/  ISETP.GE.AND P0, PT, R109, UR8, PT ;  /* 0x000000086d007c0c */ /* 0x000fe4000bf06270 */
[----:B------:R-:W-:Y:S02]  /*124b0*/  ISETP.GE.AND P1, PT, R4, UR8, PT ;  /* 0x0000000804007c0c */ /* 0x000fe4000bf26270 */
[----:B------:R-:W-:Y:S01]  /*124c0*/  ISETP.GE.U32.OR P0, PT, R111, R104, P0 ;  /* 0x000000686f00720c */ /* 0x000fe20000706470 */
[----:B------:R-:W3:Y:S01]  /*124d0*/  LDTM.x16 R4, tmem[UR6+0xa0] ;  /* 0x0000a006000479ee */ /* 0x000ee20008240000 */
[----:B------:R-:W-:Y:S02]  /*124e0*/  ISETP.GE.AND P3, PT, R22, UR8, PT ;  /* 0x0000000816007c0c */ /* 0x000fe4000bf66270 */
        /* <DEDUP_REMOVED lines=42> */
.L_x_4633:
[----:B------:R-:W-:Y:S05]  /*12790*/  BSYNC.RECONVERGENT B0 ;  /* 0x0000000000007941 */ /* 0x000fea0003800200 */
.L_x_4632:
        /* <DEDUP_REMOVED lines=35> */
.L_x_4635:
[----:B------:R-:W-:Y:S05]  /*129d0*/  BSYNC.RECONVERGENT B0 ;  /* 0x0000000000007941 */ /* 0x000fea0003800200 */
.L_x_4634:
        /* <DEDUP_REMOVED lines=38> */
.L_x_4637:
[----:B----4-:R-:W-:Y:S05]  /*12c40*/  BSYNC.RECONVERGENT B0 ;  /* 0x0000000000007941 */ /* 0x010fea0003800200 */
.L_x_4636:
        /* <DEDUP_REMOVED lines=35> */
.L_x_4639:
[----:B------:R-:W-:Y:S05]  /*12e80*/  BSYNC.RECONVERGENT B0 ;  /* 0x0000000000007941 */ /* 0x000fea0003800200 */
.L_x_4638:
[----:B------:R-:W-:Y:S01]  /*12e90*/  IMAD.MOV.U32 R72, RZ, RZ, R108 ;  /* 0x000000ffff487224 */ /* 0x000fe200078e006c */
[-C--:B------:R-:W-:Y:S01]  /*12ea0*/  ISETP.GE.U32.OR P1, PT, R111, R104.reuse, P1 ;  /* 0x000000686f00720c */ /* 0x080fe20000f26470 */
[----:B------:R-:W-:Y:S01]  /*12eb0*/  VIADD R109, R109, 0xa8 ;  /* 0x000000a86d6d7836 */ /* 0x000fe20000000000 */
[----:B------:R-:W-:Y:S02]  /*12ec0*/  BSSY.RECONVERGENT B0, `(.L_x_4640) ;  /* 0x0000031000007945 */ /* 0x000fe40003800200 */
[C---:B------:R-:W-:Y:S02]  /*12ed0*/  LOP3.LUT P5, RZ, R72.reuse, 0x4, RZ, 0xc0, !PT ;  /* 0x0000000448ff7812 */ /* 0x040fe400078ac0ff */
[C---:B------:R-:W-:Y:S02]  /*12ee0*/  LOP3.LUT P0, RZ, R72.reuse, 0x1, RZ, 0xc0, !PT ;  /* 0x0000000148ff7812 */ /* 0x040fe4000780c0ff */
[----:B------:R-:W-:Y:S02]  /*12ef0*/  ISETP.GE.U32.OR P5, PT, R111, R104, P5 ;  /* 0x000000686f00720c */ /* 0x000fe40002fa6470 */
[----:B------:R-:W-:-:S02]  /*12f00*/  LOP3.LUT P6, RZ, R72, 0x2, RZ, 0xc0, !PT ;  /* 0x0000000248ff7812 */ /* 0x000fc400078cc0ff */
        /* <DEDUP_REMOVED lines=8> */
[----:B------:R-:W-:-:S02]  /*12f90*/  ISETP.GE.AND P0, PT, R109, UR8, PT ;  /* 0x000000086d007c0c */ /* 0x000fc4000bf06270 */
[CC--:B------:R-:W-:Y:S01]  /*12fa0*/  ISETP.GE.U32.OR P3, PT, R111.reuse, R104.reuse, P2 ;  /* 0x000000686f00720c */ /* 0x0c0fe20001766470 */
        /* <DEDUP_REMOVED lines=34> */
.L_x_4641:
[----:B------:R-:W-:Y:S05]  /*131d0*/  BSYNC.RECONVERGENT B0 ;  /* 0x0000000000007941 */ /* 0x000fea0003800200 */
.L_x_4640:
        /* <DEDUP_REMOVED lines=46> */
.L_x_4643:
[----:B------:R-:W-:Y:S05]  /*134c0*/  BSYNC.RECONVERGENT B0 ;  /* 0x0000000000007941 */ /* 0x000fea0003800200 */
.L_x_4642:
        /* <DEDUP_REMOVED lines=34> */
.L_x_4645:
[----:B------:R-:W-:Y:S05]  /*136f0*/  BSYNC.RECONVERGENT B0 ;  /* 0x0000000000007941 */ /* 0x000fea0003800200 */
.L_x_4644:
        /* <DEDUP_REMOVED lines=33> */
.L_x_4647:
[----:B------:R-:W-:Y:S05]  /*13910*/  BSYNC.RECONVERGENT B0 ;  /* 0x0000000000007941 */ /* 0x000fea0003800200 */
.L_x_4646:
        /* <DEDUP_REMOVED lines=33> */
.L_x_4649:
[----:B------:R-:W-:Y:S05]  /*13b30*/  BSYNC.RECONVERGENT B0 ;  /* 0x0000000000007941 */ /* 0x000fea0003800200 */
.L_x_4648:
        /* <DEDUP_REMOVED lines=33> */
.L_x_4651:
[----:B------:R-:W-:Y:S05]  /*13d50*/  BSYNC.RECONVERGENT B0 ;  /* 0x0000000000007941 */ /* 0x000fea0003800200 */
.L_x_4650:
        /* <DEDUP_REMOVED lines=33> */
.L_x_4653:
[----:B------:R-:W-:Y:S05]  /*13f70*/  BSYNC.RECONVERGENT B0 ;  /* 0x0000000000007941 */ /* 0x000fea0003800200 */
.L_x_4652:
        /* <DEDUP_REMOVED lines=25> */
.L_x_4655:
[----:B------:R-:W-:Y:S05]  /*14110*/  BSYNC.RECONVERGENT B0 ;  /* 0x0000000000007941 */ /* 0x000fea0003800200 */
.L_x_4654:
[----:B------:R-:W-:Y:S01]  /*14120*/  NOP ;  /* 0x0000000000007918 */ /* 0x000fe20000000000 */
[----:B------:R-:W-:Y:S05]  /*14130*/  @!P1 BRA `(.L_x_4656) ;  /* 0x0000000000089947 */ /* 0x000fea0003800000 */
[----:B------:R-:W-:Y:S05]  /*14140*/  BPT.TRAP 0x1 ;  /* 0x000000040000795c */ /* 0x000fea0000300000 */
[----:B------:R-:W-:Y:S05]  /*14150*/  BPT.TRAP 0x1 ;  /* 0x000000040000795c */ /* 0x000fea0000300000 */
.L_x_4656:
        /* <DEDUP_REMOVED lines=44> */
.L_x_4658:
[----:B------:R-:W-:Y:S02]  /*14420*/  MOV R2, 0x14440 ;  /* 0x0001444000027802 */ /* 0x000fe40000000f00 */
[----:B--234-:R-:W-:Y:S05]  /*14430*/  CALL.REL.NOINC `($__internal_53_$__cuda_sm10x_tcgen05_guardrail_trap_col_being_dealloced_not_returned_by_alloc) ;  /* 0x0000000c00dc7944 */ /* 0x01cfea0003c00000 */
[----:B------:R-:W-:Y:S05]  /*14440*/  BRA `(.L_x_4659) ;  /* 0x0000000000087947 */ /* 0x000fea0003800000 */
.L_x_4657:
[----:B------:R-:W-:Y:S02]  /*14450*/  MOV R2, 0x14470 ;  /* 0x0001447000027802 */ /* 0x000fe40000000f00 */
[----:B--234-:R-:W-:Y:S05]  /*14460*/  CALL.REL.NOINC `($__internal_55_$__cuda_sm10x_tcgen05_guardrail_trap_unallocated_columns_being_dealloced) ;  /* 0x0000000c00e87944 */ /* 0x01cfea0003c00000 */
.L_x_4659:
[----:B------:R-:W-:Y:S01]  /*14470*/  NOP ;  /* 0x0000000000007918 */ /* 0x000fe20000000000 */
[----:B------:R-:W-:Y:S05]  /*14480*/  EXIT ;  /* 0x000000000000794d */ /* 0x000fea0003800000 */
.L_x_4399:
[----:B------:R-:W-:-:S07]  /*14490*/  MOV R3, UR32 ;  /* 0x0000002000037c02 */ /* 0x000fce0008000f00 */
.L_x_4660:
[----:B-1----:R1:W2:Y:S02]  /*144a0*/  SYNCS.PHASECHK.TRANS64.TRYWAIT P0, [R3+URZ+0x30810], R6 ;  /* 0x03081006030075a7 */ /* 0x0022a400080011ff */
[----:B--2---:R-:W-:Y:S05]  /*144b0*/  @!P0 NANOSLEEP.SYNCS 0x989680 ;  /* 0x009896800000895d */ /* 0x004fea0003900000 */
[----:B------:R-:W2:Y:S02]  /*144c0*/  @!P0 SYNCS.PHASECHK.TRANS64 P0, [R3+URZ+0x30810], R6 ;  /* 0x03081006030085a7 */ /* 0x000ea400080010ff */
[----:B--2---:R-:W-:Y:S05]  /*144d0*/  @!P0 BRA `(.L_x_4660) ;  /* 0xfffffffc00f08947 */ /* 0x004fea000383ffff */
[----:B------:R-:W-:Y:S05]  /*144e0*/  BRA `(.L_x_4661) ;  /* 0xfffffee000407947 */ /* 0x000fea000383ffff */
.L_x_4407:
[----:B------:R-:W-:-:S07]  /*144f0*/  MOV R3, UR32 ;  /* 0x0000002000037c02 */ /* 0x000fce0008000f00 */
.L_x_4662:
[----:B-1----:R1:W2:Y:S02]  /*14500*/  SYNCS.PHASECHK.TRANS64.TRYWAIT P0, [R3+URZ+0x30838], R6 ;  /* 0x03083806030075a7 */ /* 0x0022a400080011ff */
[----:B--2---:R-:W-:Y:S05]  /*14510*/  @!P0 NANOSLEEP.SYNCS 0x989680 ;  /* 0x009896800000895d */ /* 0x004fea0003900000 */
[----:B------:R-:W2:Y:S02]  /*14520*/  @!P0 SYNCS.PHASECHK.TRANS64 P0, [R3+URZ+0x30838], R6 ;  /* 0x03083806030085a7 */ /* 0x000ea400080010ff */
[----:B--2---:R-:W-:Y:S05]  /*14530*/  @!P0 BRA `(.L_x_4662) ;  /* 0xfffffffc00f08947 */ /* 0x004fea000383ffff */
[----:B------:R-:W-:Y:S05]  /*14540*/  BRA `(.L_x_4663) ;  /* 0xfffffee4004c7947 */ /* 0x000fea000383ffff */
.L_x_4410:
[----:B------:R-:W-:-:S07]  /*14550*/  MOV R9, UR32 ;  /* 0x0000002000097c02 */ /* 0x000fce0008000f00 */
.L_x_4664:
[----:B--2---:R2:W3:Y:S02]  /*14560*/  SYNCS.PHASECHK.TRANS64.TRYWAIT P0, [R9+URZ+0x30828], R6 ;  /* 0x03082806090075a7 */ /* 0x0044e400080011ff */
[----:B---3--:R-:W-:Y:S05]  /*14570*/  @!P0 NANOSLEEP.SYNCS 0x989680 ;  /* 0x009896800000895d */ /* 0x008fea0003900000 */
[----:B------:R-:W3:Y:S02]  /*14580*/  @!P0 SYNCS.PHASECHK.TRANS64 P0, [R9+URZ+0x30828], R6 ;  /* 0x03082806090085a7 */ /* 0x000ee400080010ff */
[----:B---3--:R-:W-:Y:S05]  /*14590*/  @!P0 BRA `(.L_x_4664) ;  /* 0xfffffffc00f08947 */ /* 0x008fea000383ffff */
[----:B------:R-:W-:Y:S05]  /*145a0*/  BRA `(.L_x_4665) ;  /* 0xfffffee400bc7947 */ /* 0x000fea000383ffff */
.L_x_4416:
[----:B--2---:R-:W-:-:S07]  /*145b0*/  MOV R9, UR32 ;  /* 0x0000002000097c02 */ /* 0x004fce0008000f00 */
.L_x_4666:
[----:B-1----:R1:W2:Y:S02]  /*145c0*/  SYNCS.PHASECHK.TRANS64.TRYWAIT P0, [R9+URZ+0x30848], R6 ;  /* 0x03084806090075a7 */ /* 0x0022a400080011ff */
[----:B--2---:R-:W-:Y:S05]  /*145d0*/  @!P0 NANOSLEEP.SYNCS 0x989680 ;  /* 0x009896800000895d */ /* 0x004fea0003900000 */
[----:B------:R-:W2:Y:S02]  /*145e0*/  @!P0 SYNCS.PHASECHK.TRANS64 P0, [R9+URZ+0x30848], R6 ;  /* 0x03084806090085a7 */ /* 0x000ea400080010ff */
[----:B--2---:R-:W-:Y:S05]  /*145f0*/  @!P0 BRA `(.L_x_4666) ;  /* 0xfffffffc00f08947 */ /* 0x004fea000383ffff */
[----:B------:R-:W-:Y:S05]  /*14600*/  BRA `(.L_x_4667) ;  /* 0xfffffee800747947 */ /* 0x000fea000383ffff */
.L_x_4421:
[----:B------:R-:W-:-:S07]  /*14610*/  MOV R6, UR32 ;  /* 0x0000002000067c02 */ /* 0x000fce0008000f00 */
.L_x_4668:
[----:B-1----:R1:W2:Y:S02]  /*14620*/  SYNCS.PHASECHK.TRANS64.TRYWAIT P0, [R6+URZ+0x30818], R9 ;  /* 0x03081809060075a7 */ /* 0x0022a400080011ff */
[----:B--2---:R-:W-:Y:S05]  /*14630*/  @!P0 NANOSLEEP.SYNCS 0x989680 ;  /* 0x009896800000895d */ /* 0x004fea0003900000 */
[----:B------:R-:W2:Y:S02]  /*14640*/  @!P0 SYNCS.PHASECHK.TRANS64 P0, [R6+URZ+0x30818], R9 ;  /* 0x03081809060085a7 */ /* 0x000ea400080010ff */
[----:B--2---:R-:W-:Y:S05]  /*14650*/  @!P0 BRA `(.L_x_4668) ;  /* 0xfffffffc00f08947 */ /* 0x004fea000383ffff */
[----:B------:R-:W-:Y:S05]  /*14660*/  BRA `(.L_x_4669) ;  /* 0xfffffeec00387947 */ /* 0x000fea000383ffff */
.L_x_4427:
[----:B------:R-:W-:-:S07]  /*14670*/  MOV R6, UR32 ;  /* 0x0000002000067c02 */ /* 0x000fce0008000f00 */
.L_x_4670:
[----:B-1----:R1:W3:Y:S02]  /*14680*/  SYNCS.PHASECHK.TRANS64.TRYWAIT P0, [R6+URZ+0x30838], R9 ;  /* 0x03083809060075a7 */ /* 0x0022e400080011ff */
[----:B---3--:R-:W-:Y:S05]  /*14690*/  @!P0 NANOSLEEP.SYNCS 0x989680 ;  /* 0x009896800000895d */ /* 0x008fea0003900000 */
[----:B------:R-:W3:Y:S02]  /*146a0*/  @!P0 SYNCS.PHASECHK.TRANS64 P0, [R6+URZ+0x30838], R9 ;  /* 0x03083809060085a7 */ /* 0x000ee400080010ff */
[----:B---3--:R-:W-:Y:S05]  /*146b0*/  @!P0 BRA `(.L_x_4670) ;  /* 0xfffffffc00f08947 */ /* 0x008fea000383ffff */
[----:B------:R-:W-:Y:S05]  /*146c0*/  BRA `(.L_x_4671) ;  /* 0xfffffeec00c87947 */ /* 0x000fea000383ffff */
.L_x_4430:
[----:B------:R-:W-:-:S07]  /*146d0*/  MOV R6, UR32 ;  /* 0x0000002000067c02 */ /* 0x000fce0008000f00 */
.L_x_4672:
[----:B--2---:R2:W3:Y:S02]  /*146e0*/  SYNCS.PHASECHK.TRANS64.TRYWAIT P0, [R6+URZ+0x30828], R9 ;  /* 0x03082809060075a7 */ /* 0x0044e400080011ff */
[----:B---3--:R-:W-:Y:S05]  /*146f0*/  @!P0 NANOSLEEP.SYNCS 0x989680 ;  /* 0x009896800000895d */ /* 0x008fea0003900000 */
[----:B------:R-:W3:Y:S02]  /*14700*/  @!P0 SYNCS.PHASECHK.TRANS64 P0, [R6+URZ+0x30828], R9 ;  /* 0x03082809060085a7 */ /* 0x000ee400080010ff */
[----:B---3--:R-:W-:Y:S05]  /*14710*/  @!P0 BRA `(.L_x_4672) ;  /* 0xfffffffc00f08947 */ /* 0x008fea000383ffff */
[----:B------:R-:W-:Y:S05]  /*14720*/  BRA `(.L_x_4673) ;  /* 0xfffffef000107947 */ /* 0x000fea000383ffff */
.L_x_4435:
[----:B--2---:R-:W-:-:S07]  /*14730*/  MOV R6, UR32 ;  /* 0x0000002000067c02 */ /* 0x004fce0008000f00 */
.L_x_4674:
[----:B--2---:R2:W4:Y:S02]  /*14740*/  SYNCS.PHASECHK.TRANS64.TRYWAIT P0, [R6+URZ+0x30848], R9 ;  /* 0x03084809060075a7 */ /* 0x00452400080011ff */
[----:B----4-:R-:W-:Y:S05]  /*14750*/  @!P0 NANOSLEEP.SYNCS 0x989680 ;  /* 0x009896800000895d */ /* 0x010fea0003900000 */
[----:B------:R-:W4:Y:S02]  /*14760*/  @!P0 SYNCS.PHASECHK.TRANS64 P0, [R6+URZ+0x30848], R9 ;  /* 0x03084809060085a7 */ /* 0x000f2400080010ff */
[----:B----4-:R-:W-:Y:S05]  /*14770*/  @!P0 BRA `(.L_x_4674) ;  /* 0xfffffffc00f08947 */ /* 0x010fea000383ffff */
[----:B------:R-:W-:Y:S05]  /*14780*/  BRA `(.L_x_4675) ;  /* 0xfffffef0006c7947 */ /* 0x000fea000383ffff */
.L_x_4439:
[----:B------:R-:W-:-:S07]  /*14790*/  MOV R6, UR32 ;  /* 0x0000002000067c02 */ /* 0x000fce0008000f00 */
.L_x_4676:
[----:B--2---:R2:W3:Y:S02]  /*147a0*/  SYNCS.PHASECHK.TRANS64.TRYWAIT P0, [R6+URZ+0x30810], R9 ;  /* 0x03081009060075a7 */ /* 0x0044e400080011ff */
[----:B---3--:R-:W-:Y:S05]  /*147b0*/  @!P0 NANOSLEEP.SYNCS 0x989680 ;  /* 0x009896800000895d */ /* 0x008fea0003900000 */
[----:B------:R-:W3:Y:S02]  /*147c0*/  @!P0 SYNCS.PHASECHK.TRANS64 P0, [R6+URZ+0x30810], R9 ;  /* 0x03081009060085a7 */ /* 0x000ee400080010ff */
[----:B---3--:R-:W-:Y:S05]  /*147d0*/  @!P0 BRA `(.L_x_4676) ;  /* 0xfffffffc00f08947 */ /* 0x008fea000383ffff */
[----:B------:R-:W-:Y:S05]  /*147e0*/  BRA `(.L_x_4677) ;  /* 0xfffffef000bc7947 */ /* 0x000fea000383ffff */
.L_x_4445:
[----:B--2---:R-:W-:-:S07]  /*147f0*/  MOV R6, UR32 ;  /* 0x0000002000067c02 */ /* 0x004fce0008000f00 */
.L_x_4678:
[----:B--2---:R2:W3:Y:S02]  /*14800*/  SYNCS.PHASECHK.TRANS64.TRYWAIT P0, [R6+URZ+0x30838], R7 ;  /* 0x03083807060075a7 */ /* 0x0044e400080011ff */
[----:B---3--:R-:W-:Y:S05]  /*14810*/  @!P0 NANOSLEEP.SYNCS 0x989680 ;  /* 0x009896800000895d */ /* 0x008fea0003900000 */
[----:B------:R-:W3:Y:S02]  /*14820*/  @!P0 SYNCS.PHASECHK.TRANS64 P0, [R6+URZ+0x30838], R7 ;  /* 0x03083807060085a7 */ /* 0x000ee400080010ff */
[----:B---3--:R-:W-:Y:S05]  /*14830*/  @!P0 BRA `(.L_x_4678) ;  /* 0xfffffffc00f08947 */ /* 0x008fea000383ffff */
[----:B------:R-:W-:Y:S05]  /*14840*/  BRA `(.L_x_4679) ;  /* 0xfffffef400447947 */ /* 0x000fea000383ffff */
.L_x_4448:
[----:B------:R-:W-:-:S07]  /*14850*/  MOV R2, UR32 ;  /* 0x0000002000027c02 */ /* 0x000fce0008000f00 */
.L_x_4680:
[----:B--2---:R2:W3:Y:S02]  /*14860*/  SYNCS.PHASECHK.TRANS64.TRYWAIT P0, [R2+URZ+0x30828], R7 ;  /* 0x03082807020075a7 */ /* 0x0044e400080011ff */
[----:B---3--:R-:W-:Y:S05]  /*14870*/  @!P0 NANOSLEEP.SYNCS 0x989680 ;  /* 0x009896800000895d */ /* 0x008fea0003900000 */
[----:B------:R-:W3:Y:S02]  /*14880*/  @!P0 SYNCS.PHASECHK.TRANS64 P0, [R2+URZ+0x30828], R7 ;  /* 0x03082807020085a7 */ /* 0x000ee400080010ff */
[----:B---3--:R-:W-:Y:S05]  /*14890*/  @!P0 BRA `(.L_x_4680) ;  /* 0xfffffffc00f08947 */ /* 0x008fea000383ffff */
[----:B------:R-:W-:Y:S05]  /*148a0*/  BRA `(.L_x_4681) ;  /* 0xfffffef400907947 */ /* 0x000fea000383ffff */
.L_x_4453:
[----:B--2---:R-:W-:-:S07]  /*148b0*/  MOV R2, UR32 ;  /* 0x0000002000027c02 */ /* 0x004fce0008000f00 */
.L_x_4682:
[----:B--2---:R2:W4:Y:S02]  /*148c0*/  SYNCS.PHASECHK.TRANS64.TRYWAIT P0, [R2+URZ+0x30848], R7 ;  /* 0x03084807020075a7 */ /* 0x00452400080011ff */
[----:B----4-:R-:W-:Y:S05]  /*148d0*/  @!P0 NANOSLEEP.SYNCS 0x989680 ;  /* 0x009896800000895d */ /* 0x010fea0003900000 */
[----:B------:R-:W4:Y:S02]  /*148e0*/  @!P0 SYNCS.PHASECHK.TRANS64 P0, [R2+URZ+0x30848], R7 ;  /* 0x03084807020085a7 */ /* 0x000f2400080010ff */
[----:B----4-:R-:W-:Y:S05]  /*148f0*/  @!P0 BRA `(.L_x_4682) ;  /* 0xfffffffc00f08947 */ /* 0x010fea000383ffff */
[----:B------:R-:W-:Y:S05]  /*14900*/  BRA `(.L_x_4683) ;  /* 0xfffffef400ec7947 */ /* 0x000fea000383ffff */
.L_x_4458:
[----:B------:R-:W-:-:S07]  /*14910*/  MOV R2, UR32 ;  /* 0x0000002000027c02 */ /* 0x000fce0008000f00 */
.L_x_4684:
[----:B-1----:R1:W2:Y:S02]  /*14920*/  SYNCS.PHASECHK.TRANS64.TRYWAIT P0, [R2+URZ+0x30818], R11 ;  /* 0x0308180b020075a7 */ /* 0x0022a400080011ff */
[----:B--2---:R-:W-:Y:S05]  /*14930*/  @!P0 NANOSLEEP.SYNCS 0x989680 ;  /* 0x009896800000895d */ /* 0x004fea0003900000 */
[----:B------:R-:W2:Y:S02]  /*14940*/  @!P0 SYNCS.PHASECHK.TRANS64 P0, [R2+URZ+0x30818], R11 ;  /* 0x0308180b020085a7 */ /* 0x000ea400080010ff */
[----:B--2---:R-:W-:Y:S05]  /*14950*/  @!P0 BRA `(.L_x_4684) ;  /* 0xfffffffc00f08947 */ /* 0x004fea000383ffff */
[----:B------:R-:W-:Y:S05]  /*14960*/  BRA `(.L_x_4685) ;  /* 0xfffffef800707947 */ /* 0x000fea000383ffff */
.L_x_4464:
[----:B------:R-:W-:-:S07]  /*14970*/  MOV R7, UR32 ;  /* 0x0000002000077c02 */ /* 0x000fce0008000f00 */
.L_x_4686:
[----:B-1----:R1:W3:Y:S02]  /*14980*/  SYNCS.PHASECHK.TRANS64.TRYWAIT P0, [R7+URZ+0x30838], R2 ;  /* 0x03083802070075a7 */ /* 0x0022e400080011ff */
[----:B---3--:R-:W-:Y:S05]  /*14990*/  @!P0 NANOSLEEP.SYNCS 0x989680 ;  /* 0x009896800000895d */ /* 0x008fea0003900000 */
[----:B------:R-:W3:Y:S02]  /*149a0*/  @!P0 SYNCS.PHASECHK.TRANS64 P0, [R7+URZ+0x30838], R2 ;  /* 0x03083802070085a7 */ /* 0x000ee400080010ff */
[----:B---3--:R-:W-:Y:S05]  /*149b0*/  @!P0 BRA `(.L_x_4686) ;  /* 0xfffffffc00f08947 */ /* 0x008fea000383ffff */
[----:B------:R-:W-:Y:S05]  /*149c0*/  BRA `(.L_x_4687) ;  /* 0xfffffef800f47947 */ /* 0x000fea000383ffff */
.L_x_4467:
[----:B------:R-:W-:-:S07]  /*149d0*/  MOV R5, UR32 ;  /* 0x0000002000057c02 */ /* 0x000fce0008000f00 */
.L_x_4688:
[----:B--2---:R2:W3:Y:S02]  /*149e0*/  SYNCS.PHASECHK.TRANS64.TRYWAIT P0, [R5+URZ+0x30828], R2 ;  /* 0x03082802050075a7 */ /* 0x0044e400080011ff */
[----:B---3--:R-:W-:Y:S05]  /*149f0*/  @!P0 NANOSLEEP.SYNCS 0x989680 ;  /* 0x009896800000895d */ /* 0x008fea0003900000 */
[----:B------:R-:W3:Y:S02]  /*14a00*/  @!P0 SYNCS.PHASECHK.TRANS64 P0, [R5+URZ+0x30828], R2 ;  /* 0x03082802050085a7 */ /* 0x000ee400080010ff */
[----:B---3--:R-:W-:Y:S05]  /*14a10*/  @!P0 BRA `(.L_x_4688) ;  /* 0xfffffffc00f08947 */ /* 0x008fea000383ffff */
[----:B------:R-:W-:Y:S05]  /*14a20*/  BRA `(.L_x_4689) ;  /* 0xfffffefc00447947 */ /* 0x000fea000383ffff */
.L_x_4472:
[----:B--2---:R-:W-:-:S07]  /*14a30*/  MOV R5, UR32 ;  /* 0x0000002000057c02 */ /* 0x004fce0008000f00 */
.L_x_4690:
[----:B--2---:R2:W4:Y:S02]  /*14a40*/  SYNCS.PHASECHK.TRANS64.TRYWAIT P0, [R5+URZ+0x30848], R2 ;  /* 0x03084802050075a7 */ /* 0x00452400080011ff */
[----:B----4-:R-:W-:Y:S05]  /*14a50*/  @!P0 NANOSLEEP.SYNCS 0x989680 ;  /* 0x009896800000895d */ /* 0x010fea0003900000 */
[----:B------:R-:W4:Y:S02]  /*14a60*/  @!P0 SYNCS.PHASECHK.TRANS64 P0, [R5+URZ+0x30848], R2 ;  /* 0x03084802050085a7 */ /* 0x000f2400080010ff */
[----:B----4-:R-:W-:Y:S05]  /*14a70*/  @!P0 BRA `(.L_x_4690) ;  /* 0xfffffffc00f08947 */ /* 0x010fea000383ffff */
[----:B------:R-:W-:Y:S05]  /*14a80*/  BRA `(.L_x_4691) ;  /* 0xfffffefc00a07947 */ /* 0x000fea000383ffff */
.L_x_4480:
[----:B-1----:R1:W2:Y:S02]  /*14a90*/  SYNCS.PHASECHK.TRANS64.TRYWAIT P0, [R4+URZ+0x30800], R23 ;  /* 0x03080017040075a7 */ /* 0x0022a400080011ff */
[----:B--2---:R-:W-:Y:S05]  /*14aa0*/  @!P0 NANOSLEEP.SYNCS 0x989680 ;  /* 0x009896800000895d */ /* 0x004fea0003900000 */
[----:B------:R-:W2:Y:S02]  /*14ab0*/  @!P0 SYNCS.PHASECHK.TRANS64 P0, [R4+URZ+0x30800], R23 ;  /* 0x03080017040085a7 */ /* 0x000ea400080010ff */
[----:B--2---:R-:W-:Y:S05]  /*14ac0*/  @!P0 BRA `(.L_x_4480) ;  /* 0xfffffffc00f08947 */ /* 0x004fea000383ffff */
[----:B------:R-:W-:Y:S05]  /*14ad0*/  BRA `(.L_x_4692) ;  /* 0xffffff0400647947 */ /* 0x000fea000383ffff */
.L_x_4481:
[----:B--2---:R2:W3:Y:S02]  /*14ae0*/  SYNCS.PHASECHK.TRANS64.TRYWAIT P0, [R4+URZ+0x30858], R7 ;  /* 0x03085807040075a7 */ /* 0x0044e400080011ff */
[----:B---3--:R-:W-:Y:S05]  /*14af0*/  @!P0 NANOSLEEP.SYNCS 0x989680 ;  /* 0x009896800000895d */ /* 0x008fea0003900000 */
[----:B------:R-:W3:Y:S02]  /*14b00*/  @!P0 SYNCS.PHASECHK.TRANS64 P0, [R4+URZ+0x30858], R7 ;  /* 0x03085807040085a7 */ /* 0x000ee400080010ff */
[----:B---3--:R-:W-:Y:S05]  /*14b10*/  @!P0 BRA `(.L_x_4481) ;  /* 0xfffffffc00f08947 */ /* 0x008fea000383ffff */
[----:B------:R-:W-:Y:S05]  /*14b20*/  BRA `(.L_x_4693) ;  /* 0xffffff0400687947 */ /* 0x000fea000383ffff */
.L_x_4484:
[----:B---3--:R3:W4:Y:S02]  /*14b30*/  SYNCS.PHASECHK.TRANS64.TRYWAIT P0, [R4+URZ+0x30820], R23 ;  /* 0x03082017040075a7 */ /* 0x00872400080011ff */
[----:B----4-:R-:W-:Y:S05]  /*14b40*/  @!P0 NANOSLEEP.SYNCS 0x989680 ;  /* 0x009896800000895d */ /* 0x010fea0003900000 */
[----:B------:R-:W4:Y:S02]  /*14b50*/  @!P0 SYNCS.PHASECHK.TRANS64 P0, [R4+URZ+0x30820], R23 ;  /* 0x03082017040085a7 */ /* 0x000f2400080010ff */
[----:B----4-:R-:W-:Y:S05]  /*14b60*/  @!P0 BRA `(.L_x_4484) ;  /* 0xfffffffc00f08947 */ /* 0x010fea000383ffff */
[----:B------:R-:W-:Y:S05]  /*14b70*/  BRA `(.L_x_4694) ;  /* 0xffffff1000887947 */ /* 0x000fea000383ffff */
.L_x_4486:
[----:B----4-:R4:W1:Y:S02]  /*14b80*/  SYNCS.PHASECHK.TRANS64.TRYWAIT P0, [R4+URZ+0x30868], R7 ;  /* 0x03086807040075a7 */ /* 0x01086400080011ff */
[----:B-1----:R-:W-:Y:S05]  /*14b90*/  @!P0 NANOSLEEP.SYNCS 0x989680 ;  /* 0x009896800000895d */ /* 0x002fea0003900000 */
[----:B------:R-:W1:Y:S02]  /*14ba0*/  @!P0 SYNCS.PHASECHK.TRANS64 P0, [R4+URZ+0x30868], R7 ;  /* 0x03086807040085a7 */ /* 0x000e6400080010ff */
[----:B-1----:R-:W-:Y:S05]  /*14bb0*/  @!P0 BRA `(.L_x_4486) ;  /* 0xfffffffc00f08947 */ /* 0x002fea000383ffff */
[----:B------:R-:W-:Y:S05]  /*14bc0*/  BRA `(.L_x_4695) ;  /* 0xffffff1000847947 */ /* 0x000fea000383ffff */
.L_x_4488:
[----:B------:R1:W1:Y:S02]  /*14bd0*/  SYNCS.PHASECHK.TRANS64.TRYWAIT P0, [R4+URZ+0x30878], R7 ;  /* 0x03087807040075a7 */ /* 0x00026400080011ff */
[----:B-1----:R-:W-:Y:S05]  /*14be0*/  @!P0 NANOSLEEP.SYNCS 0x989680 ;  /* 0x009896800000895d */ /* 0x002fea0003900000 */
[----:B------:R-:W1:Y:S02]  /*14bf0*/  @!P0 SYNCS.PHASECHK.TRANS64 P0, [R4+URZ+0x30878], R7 ;  /* 0x03087807040085a7 */ /* 0x000e6400080010ff */
[----:B-1----:R-:W-:Y:S05]  /*14c00*/  @!P0 BRA `(.L_x_4488) ;  /* 0xfffffffc00f08947 */ /* 0x002fea000383ffff */
[----:B------:R-:W-:Y:S05]  /*14c10*/  BRA `(.L_x_4696) ;  /* 0xffffff10008c7947 */ /* 0x000fea000383ffff */
.L_x_4491:
[----:B--2---:R2:W4:Y:S02]  /*14c20*/  SYNCS.PHASECHK.TRANS64.TRYWAIT P0, [R4+URZ+0x30880], R23 ;  /* 0x03088017040075a7 */ /* 0x00452400080011ff */
[----:B----4-:R-:W-:Y:S05]  /*14c30*/  @!P0 NANOSLEEP.SYNCS 0x989680 ;  /* 0x009896800000895d */ /* 0x010fea0003900000 */
[----:B------:R-:W4:Y:S02]  /*14c40*/  @!P0 SYNCS.PHASECHK.TRANS64 P0, [R4+URZ+0x30880], R23 ;  /* 0x03088017040085a7 */ /* 0x000f2400080010ff */
[----:B----4-:R-:W-:Y:S05]  /*14c50*/  @!P0 BRA `(.L_x_4491) ;  /* 0xfffffffc00f08947 */ /* 0x010fea000383ffff */
[----:B------:R-:W-:Y:S05]  /*14c60*/  BRA `(.L_x_4697) ;  /* 0xffffff1800987947 */ /* 0x000fea000383ffff */
.L_x_4497:
[----:B-1----:R1:W2:Y:S02]  /*14c70*/  SYNCS.PHASECHK.TRANS64.TRYWAIT P0, [R3+URZ+0x30800], R30 ;  /* 0x0308001e030075a7 */ /* 0x0022a400080011ff */
[----:B--2---:R-:W-:Y:S05]  /*14c80*/  @!P0 NANOSLEEP.SYNCS 0x989680 ;  /* 0x009896800000895d */ /* 0x004fea0003900000 */
[----:B------:R-:W2:Y:S02]  /*14c90*/  @!P0 SYNCS.PHASECHK.TRANS64 P0, [R3+URZ+0x30800], R30 ;  /* 0x0308001e030085a7 */ /* 0x000ea400080010ff */
[----:B--2---:R-:W-:Y:S05]  /*14ca0*/  @!P0 BRA `(.L_x_4497) ;  /* 0xfffffffc00f08947 */ /* 0x004fea000383ffff */
[----:B------:R-:W-:Y:S05]  /*14cb0*/  BRA `(.L_x_4698) ;  /* 0xffffff2000a87947 */ /* 0x000fea000383ffff */
.L_x_4499:
[----:B-1----:R1:W2:Y:S02]  /*14cc0*/  SYNCS.PHASECHK.TRANS64.TRYWAIT P0, [R4+URZ+0x30858], R3 ;  /* 0x03085803040075a7 */ /* 0x0022a400080011ff */
[----:B--2---:R-:W-:Y:S05]  /*14cd0*/  @!P0 NANOSLEEP.SYNCS 0x989680 ;  /* 0x009896800000895d */ /* 0x004fea0003900000 */
[----:B------:R-:W2:Y:S02]  /*14ce0*/  @!P0 SYNCS.PHASECHK.TRANS64 P0, [R4+URZ+0x30858], R3 ;  /* 0x03085803040085a7 */ /* 0x000ea400080010ff */
[----:B--2---:R-:W-:Y:S05]  /*14cf0*/  @!P0 BRA `(.L_x_4499) ;  /* 0xfffffffc00f08947 */ /* 0x004fea000383ffff */
[----:B------:R-:W-:Y:S05]  /*14d00*/  BRA `(.L_x_4699) ;  /* 0xffffff2000a87947 */ /* 0x000fea000383ffff */
.L_x_4502:
[----:B--2---:R2:W3:Y:S02]  /*14d10*/  SYNCS.PHASECHK.TRANS64.TRYWAIT P0, [R4+URZ+0x30890], R3 ;  /* 0x03089003040075a7 */ /* 0x0044e400080011ff */
[----:B---3--:R-:W-:Y:S05]  /*14d20*/  @!P0 NANOSLEEP.SYNCS 0x989680 ;  /* 0x009896800000895d */ /* 0x008fea0003900000 */
[----:B------:R-:W3:Y:S02]  /*14d30*/  @!P0 SYNCS.PHASECHK.TRANS64 P0, [R4+URZ+0x30890], R3 ;  /* 0x03089003040085a7 */ /* 0x000ee400080010ff */
[----:B---3--:R-:W-:Y:S05]  /*14d40*/  @!P0 BRA `(.L_x_4502) ;  /* 0xfffffffc00f08947 */ /* 0x008fea000383ffff */
[----:B------:R-:W-:Y:S05]  /*14d50*/  BRA `(.L_x_4700) ;  /* 0xffffff2c00a07947 */ /* 0x000fea000383ffff */
.L_x_4504:
[----:B--2---:R2:W3:Y:S02]  /*14d60*/  SYNCS.PHASECHK.TRANS64.TRYWAIT P0, [R4+URZ+0x30868], R3 ;  /* 0x03086803040075a7 */ /* 0x0044e400080011ff */
[----:B---3--:R-:W-:Y:S05]  /*14d70*/  @!P0 NANOSLEEP.SYNCS 0x989680 ;  /* 0x009896800000895d */ /* 0x008fea0003900000 */
[----:B------:R-:W3:Y:S02]  /*14d80*/  @!P0 SYNCS.PHASECHK.TRANS64 P0, [R4+URZ+0x30868], R3 ;  /* 0x03086803040085a7 */ /* 0x000ee400080010ff */
[----:B---3--:R-:W-:Y:S05]  /*14d90*/  @!P0 BRA `(.L_x_4504) ;  /* 0xfffffffc00f08947 */ /* 0x008fea000383ffff */
[----:B------:R-:W-:Y:S05]  /*14da0*/  BRA `(.L_x_4701) ;  /* 0xffffff2c00a07947 */ /* 0x000fea000383ffff */
.L_x_4510:
[----:B--2---:R2:W3:Y:S02]  /*14db0*/  SYNCS.PHASECHK.TRANS64.TRYWAIT P0, [R4+URZ+0x30878], R3 ;  /* 0x03087803040075a7 */ /* 0x0044e400080011ff */
[----:B---3--:R-:W-:Y:S05]  /*14dc0*/  @!P0 NANOSLEEP.SYNCS 0x989680 ;  /* 0x009896800000895d */ /* 0x008fea0003900000 */
[----:B------:R-:W3:Y:S02]  /*14dd0*/  @!P0 SYNCS.PHASECHK.TRANS64 P0, [R4+URZ+0x30878], R3 ;  /* 0x03087803040085a7 */ /* 0x000ee400080010ff */
[----:B---3--:R-:W-:Y:S05]  /*14de0*/  @!P0 BRA `(.L_x_4510) ;  /* 0xfffffffc00f08947 */ /* 0x008fea000383ffff */
[----:B------:R-:W-:Y:S05]  /*14df0*/  BRA `(.L_x_4702) ;  /* 0xffffff3c00347947 */ /* 0x000fea000383ffff */
.L_x_4512:
[----:B--2---:R2:W3:Y:S02]  /*14e00*/  SYNCS.PHASECHK.TRANS64.TRYWAIT P0, [R4+URZ+0x30820], R3 ;  /* 0x03082003040075a7 */ /* 0x0044e400080011ff */
[----:B---3--:R-:W-:Y:S05]  /*14e10*/  @!P0 NANOSLEEP.SYNCS 0x989680 ;  /* 0x009896800000895d */ /* 0x008fea0003900000 */
[----:B------:R-:W3:Y:S02]  /*14e20*/  @!P0 SYNCS.PHASECHK.TRANS64 P0, [R4+URZ+0x30820], R3 ;  /* 0x03082003040085a7 */ /* 0x000ee400080010ff */
[----:B---3--:R-:W-:Y:S05]  /*14e30*/  @!P0 BRA `(.L_x_4512) ;  /* 0xfffffffc00f08947 */ /* 0x008fea000383ffff */
[----:B------:R-:W-:Y:S05]  /*14e40*/  BRA `(.L_x_4703) ;  /* 0xffffff3c00347947 */ /* 0x000fea000383ffff */
.L_x_4515:
[----:B--2---:R2:W3:Y:S02]  /*14e50*/  SYNCS.PHASECHK.TRANS64.TRYWAIT P0, [R4+URZ+0x30880], R3 ;  /* 0x03088003040075a7 */ /* 0x0044e400080011ff */
[----:B---3--:R-:W-:Y:S05]  /*14e60*/  @!P0 NANOSLEEP.SYNCS 0x989680 ;  /* 0x009896800000895d */ /* 0x008fea0003900000 */
[----:B------:R-:W3:Y:S02]  /*14e70*/  @!P0 SYNCS.PHASECHK.TRANS64 P0, [R4+URZ+0x30880], R3 ;  /* 0x03088003040085a7 */ /* 0x000ee400080010ff */
[----:B---3--:R-:W-:Y:S05]  /*14e80*/  @!P0 BRA `(.L_x_4515) ;  /* 0xfffffffc00f08947 */ /* 0x008fea000383ffff */
[----:B------:R-:W-:Y:S05]  /*14e90*/  BRA `(.L_x_4704) ;  /* 0xffffff4000587947 */ /* 0x000fea000383ffff */
.L_x_4520:
[----:B---3--:R3:W4:Y:S02]  /*14ea0*/  SYNCS.PHASECHK.TRANS64.TRYWAIT P0, [R4+URZ+0x308b0], R3 ;  /* 0x0308b003040075a7 */ /* 0x00872400080011ff */
[----:B----4-:R-:W-:Y:S05]  /*14eb0*/  @!P0 NANOSLEEP.SYNCS 0x989680 ;  /* 0x009896800000895d */ /* 0x010fea0003900000 */
[----:B------:R-:W4:Y:S02]  /*14ec0*/  @!P0 SYNCS.PHASECHK.TRANS64 P0, [R4+URZ+0x308b0], R3 ;  /* 0x0308b003040085a7 */ /* 0x000f2400080010ff */
[----:B----4-:R-:W-:Y:S05]  /*14ed0*/  @!P0 BRA `(.L_x_4520) ;  /* 0xfffffffc00f08947 */ /* 0x010fea000383ffff */
[----:B------:R-:W-:Y:S05]  /*14ee0*/  BRA `(.L_x_4705) ;  /* 0xffffff44000c7947 */ /* 0x000fea000383ffff */
.L_x_4523:
[----:B--2---:R2:W4:Y:S02]  /*14ef0*/  SYNCS.PHASECHK.TRANS64.TRYWAIT P0, [R4+URZ+0x308b8], R3 ;  /* 0x0308b803040075a7 */ /* 0x00452400080011ff */
[----:B----4-:R-:W-:Y:S05]  /*14f00*/  @!P0 NANOSLEEP.SYNCS 0x989680 ;  /* 0x009896800000895d */ /* 0x010fea0003900000 */
[----:B------:R-:W4:Y:S02]  /*14f10*/  @!P0 SYNCS.PHASECHK.TRANS64 P0, [R4+URZ+0x308b8], R3 ;  /* 0x0308b803040085a7 */ /* 0x000f2400080010ff */
[----:B----4-:R-:W-:Y:S05]  /*14f20*/  @!P0 BRA `(.L_x_4523) ;  /* 0xfffffffc00f08947 */ /* 0x010fea000383ffff */
[----:B------:R-:W-:Y:S05]  /*14f30*/  BRA `(.L_x_4706) ;  /* 0xffffff4400207947 */ /* 0x000fea000383ffff */
.L_x_4525:
[----:B----4-:R4:W1:Y:S02]  /*14f40*/  SYNCS.PHASECHK.TRANS64.TRYWAIT P0, [R4+URZ+0x30890], R13 ;  /* 0x0308900d040075a7 */ /* 0x01086400080011ff */
[----:B-1----:R-:W-:Y:S05]  /*14f50*/  @!P0 NANOSLEEP.SYNCS 0x989680 ;  /* 0x009896800000895d */ /* 0x002fea0003900000 */
[----:B------:R-:W1:Y:S02]  /*14f60*/  @!P0 SYNCS.PHASECHK.TRANS64 P0, [R4+URZ+0x30890], R13 ;  /* 0x0308900d040085a7 */ /* 0x000e6400080010ff */
[----:B-1----:R-:W-:Y:S05]  /*14f70*/  @!P0 BRA `(.L_x_4525) ;  /* 0xfffffffc00f08947 */ /* 0x002fea000383ffff */
[----:B------:R-:W-:Y:S05]  /*14f80*/  BRA `(.L_x_4707) ;  /* 0xffffff4400247947 */ /* 0x000fea000383ffff */
.L_x_4533:
[----:B------:R-:W-:-:S07]  /*14f90*/  MOV R0, UR36 ;  /* 0x0000002400007c02 */ /* 0x000fce0008000f00 */
.L_x_4708:
[----:B--2---:R2:W3:Y:S02]  /*14fa0*/  SYNCS.PHASECHK.TRANS64.TRYWAIT P1, [R0+URZ+0x30870], R3 ;  /* 0x03087003000075a7 */ /* 0x0044e400080211ff */
[----:B---3--:R-:W-:Y:S05]  /*14fb0*/  @!P1 NANOSLEEP.SYNCS 0x989680 ;  /* 0x009896800000995d */ /* 0x008fea0003900000 */
[----:B------:R-:W3:Y:S02]  /*14fc0*/  @!P1 SYNCS.PHASECHK.TRANS64 P1, [R0+URZ+0x30870], R3 ;  /* 0x03087003000095a7 */ /* 0x000ee400080210ff */
[----:B---3--:R-:W-:Y:S05]  /*14fd0*/  @!P1 BRA `(.L_x_4708) ;  /* 0xfffffffc00f09947 */ /* 0x008fea000383ffff */
[----:B------:R-:W-:Y:S05]  /*14fe0*/  BRA `(.L_x_4709) ;  /* 0xffffff5400547947 */ /* 0x000fea000383ffff */
.L_x_4567:
[----:B-1----:R1:W2:Y:S02]  /*14ff0*/  SYNCS.PHASECHK.TRANS64.TRYWAIT P1, [R3+URZ+0x30850], R4 ;  /* 0x03085004030075a7 */ /* 0x0022a400080211ff */
[----:B--2---:R-:W-:Y:S05]  /*15000*/  @!P1 NANOSLEEP.SYNCS 0x989680 ;  /* 0x009896800000995d */ /* 0x004fea0003900000 */
[----:B------:R-:W2:Y:S02]  /*15010*/  @!P1 SYNCS.PHASECHK.TRANS64 P1, [R3+URZ+0x30850], R4 ;  /* 0x03085004030095a7 */ /* 0x000ea400080210ff */
[----:B--2---:R-:W-:Y:S05]  /*15020*/  @!P1 BRA `(.L_x_4567) ;  /* 0xfffffffc00f09947 */ /* 0x004fea000383ffff */
[----:B------:R-:W-:Y:S05]  /*15030*/  BRA `(.L_x_4710) ;  /* 0xffffff7000347947 */ /* 0x000fea000383ffff */
.L_x_4570:
[----:B--2---:R2:W3:Y:S02]  /*15040*/  SYNCS.PHASECHK.TRANS64.TRYWAIT P1, [R3+URZ+0x30888], R0 ;  /* 0x03088800030075a7 */ /* 0x0044e400080211ff */
[----:B---3--:R-:W-:Y:S05]  /*15050*/  @!P1 NANOSLEEP.SYNCS 0x989680 ;  /* 0x009896800000995d */ /* 0x008fea0003900000 */
[----:B------:R-:W3:Y:S02]  /*15060*/  @!P1 SYNCS.PHASECHK.TRANS64 P1, [R3+URZ+0x30888], R0 ;  /* 0x03088800030095a7 */ /* 0x000ee400080210ff */
[----:B---3--:R-:W-:Y:S05]  /*15070*/  @!P1 BRA `(.L_x_4570) ;  /* 0xfffffffc00f09947 */ /* 0x008fea000383ffff */
[----:B------:R-:W-:Y:S05]  /*15080*/  BRA `(.L_x_4711) ;  /* 0xffffff70003c7947 */ /* 0x000fea000383ffff */
.L_x_4573:
[----:B-1----:R1:W2:Y:S02]  /*15090*/  SYNCS.PHASECHK.TRANS64.TRYWAIT P1, [R3+URZ+0x30830], R4 ;  /* 0x03083004030075a7 */ /* 0x0022a400080211ff */
[----:B--2---:R-:W-:Y:S05]  /*150a0*/  @!P1 NANOSLEEP.SYNCS 0x989680 ;  /* 0x009896800000995d */ /* 0x004fea0003900000 */
[----:B------:R-:W2:Y:S02]  /*150b0*/  @!P1 SYNCS.PHASECHK.TRANS64 P1, [R3+URZ+0x30830], R4 ;  /* 0x03083004030095a7 */ /* 0x000ea400080210ff */
[----:B--2---:R-:W-:Y:S05]  /*150c0*/  @!P1 BRA `(.L_x_4573) ;  /* 0xfffffffc00f09947 */ /* 0x004fea000383ffff */
[----:B------:R-:W-:Y:S05]  /*150d0*/  BRA `(.L_x_4712) ;  /* 0xffffff70004c7947 */ /* 0x000fea000383ffff */
.L_x_4574:
[----:B------:R-:W-:Y:S01]  /*150e0*/  ISETP.NE.AND P0, PT, R87, RZ, PT ;  /* 0x000000ff5700720c */ /* 0x000fe20003f05270 */
[----:B------:R-:W-:Y:S01]  /*150f0*/  BSSY B0, `(.L_x_4713) ;  /* 0x0000009000007945 */ /* 0x000fe20003800000 */
[----:B------:R-:W-:Y:S02]  /*15100*/  IMAD.MOV.U32 R12, RZ, RZ, RZ ;  /* 0x000000ffff0c7224 */ /* 0x000fe400078e00ff */
[----:B------:R-:W-:Y:S01]  /*15110*/  ISETP.GE.U32.OR P0, PT, R3, R104, !P0 ;  /* 0x000000680300720c */ /* 0x000fe20004706470 */
[----:B------:R-:W-:Y:S02]  /*15120*/  IMAD.MOV.U32 R11, RZ, RZ, 0x1f ;  /* 0x0000001fff0b7424 */ /* 0x000fe400078e00ff */
[----:B------:R-:W-:Y:S01]  /*15130*/  IMAD.MOV.U32 R15, RZ, RZ, -0x1 ;  /* 0xffffffffff0f7424 */ /* 0x000fe200078e00ff */
[----:B------:R-:W-:-:S09]  /*15140*/  SEL R0, RZ, 0x1, !P0 ;  /* 0x00000001ff007807 */ /* 0x000fd20004000000 */
[----:B------:R-:W-:Y:S05]  /*15150*/  WARPSYNC.COLLECTIVE R15, `(.L_x_4714) ;  /* 0x000000000f087348 */ /* 0x000fea0003c00000 */
[----:B------:R1:W2:Y:S02]  /*15160*/  SHFL.IDX P6, R14, R13, R12, R11 ;  /* 0x0000000c0d0e7389 */ /* 0x0002a400000c000b */
[----:B-12---:R-:W-:Y:S05]  /*15170*/  ENDCOLLECTIVE ;  /* 0x000000000000791b */ /* 0x006fea0003800000 */
.L_x_4714:
[----:B------:R-:W-:Y:S05]  /*15180*/  BSYNC B0 ;  /* 0x0000000000007941 */ /* 0x000fea0003800000 */
.L_x_4713:
        /* <DEDUP_REMOVED lines=8> */
.L_x_4715:
[----:B------:R-:W-:Y:S05]  /*15210*/  BRA `(.L_x_4716) ;  /* 0xffffff7000247947 */ /* 0x000fea000383ffff */
.L_x_4587:
[----:B--2---:R2:W3:Y:S02]  /*15220*/  SYNCS.PHASECHK.TRANS64.TRYWAIT P1, [R107+URZ+0x30840], R0 ;  /* 0x030840006b0075a7 */ /* 0x0044e400080211ff */
[----:B---3--:R-:W-:Y:S05]  /*15230*/  @!P1 NANOSLEEP.SYNCS 0x989680 ;  /* 0x009896800000995d */ /* 0x008fea0003900000 */
[----:B------:R-:W3:Y:S02]  /*15240*/  @!P1 SYNCS.PHASECHK.TRANS64 P1, [R107+URZ+0x30840], R0 ;  /* 0x030840006b0095a7 */ /* 0x000ee400080210ff */
[----:B---3--:R-:W-:Y:S05]  /*15250*/  @!P1 BRA `(.L_x_4587) ;  /* 0xfffffffc00f09947 */ /* 0x008fea000383ffff */
[----:B------:R-:W-:Y:S05]  /*15260*/  BRA `(.L_x_4717) ;  /* 0xffffffa000c47947 */ /* 0x000fea000383ffff */
.L_x_4590:
[----:B--2---:R2:W3:Y:S02]  /*15270*/  SYNCS.PHASECHK.TRANS64.TRYWAIT P1, [R107+URZ+0x30860], R0 ;  /* 0x030860006b0075a7 */ /* 0x0044e400080211ff */
[----:B---3--:R-:W-:Y:S05]  /*15280*/  @!P1 NANOSLEEP.SYNCS 0x989680 ;  /* 0x009896800000995d */ /* 0x008fea0003900000 */
[----:B------:R-:W3:Y:S02]  /*15290*/  @!P1 SYNCS.PHASECHK.TRANS64 P1, [R107+URZ+0x30860], R0 ;  /* 0x030860006b0095a7 */ /* 0x000ee400080210ff */
[----:B---3--:R-:W-:Y:S05]  /*152a0*/  @!P1 BRA `(.L_x_4590) ;  /* 0xfffffffc00f09947 */ /* 0x008fea000383ffff */
[----:B------:R-:W-:Y:S05]  /*152b0*/  BRA `(.L_x_4718) ;  /* 0xffffffa000cc7947 */ /* 0x000fea000383ffff */
.L_x_4593:
[----:B--2---:R2:W3:Y:S02]  /*152c0*/  SYNCS.PHASECHK.TRANS64.TRYWAIT P1, [R107+URZ+0x30898], R4 ;  /* 0x030898046b0075a7 */ /* 0x0044e400080211ff */
[----:B---3--:R-:W-:Y:S05]  /*152d0*/  @!P1 NANOSLEEP.SYNCS 0x989680 ;  /* 0x009896800000995d */ /* 0x008fea0003900000 */
[----:B------:R-:W3:Y:S02]  /*152e0*/  @!P1 SYNCS.PHASECHK.TRANS64 P1, [R107+URZ+0x30898], R4 ;  /* 0x030898046b0095a7 */ /* 0x000ee400080210ff */
[----:B---3--:R-:W-:Y:S05]  /*152f0*/  @!P1 BRA `(.L_x_4593) ;  /* 0xfffffffc00f09947 */ /* 0x008fea000383ffff */
[----:B------:R-:W-:Y:S05]  /*15300*/  BRA `(.L_x_4719) ;  /* 0xffffffa000e87947 */ /* 0x000fea000383ffff */
.L_x_4602:
[----:B-1----:R1:W3:Y:S02]  /*15310*/  SYNCS.PHASECHK.TRANS64.TRYWAIT P1, [R107+URZ+0x308a0], R0 ;  /* 0x0308a0006b0075a7 */ /* 0x0022e400080211ff */
[----:B---3--:R-:W-:Y:S05]  /*15320*/  @!P1 NANOSLEEP.SYNCS 0x989680 ;  /* 0x009896800000995d */ /* 0x008fea0003900000 */
[----:B------:R-:W3:Y:S02]  /*15330*/  @!P1 SYNCS.PHASECHK.TRANS64 P1, [R107+URZ+0x308a0], R0 ;  /* 0x0308a0006b0095a7 */ /* 0x000ee400080210ff */
[----:B---3--:R-:W-:Y:S05]  /*15340*/  @!P1 BRA `(.L_x_4602) ;  /* 0xfffffffc00f09947 */ /* 0x008fea000383ffff */
[----:B------:R-:W-:Y:S05]  /*15350*/  BRA `(.L_x_4720) ;  /* 0xffffffb000047947 */ /* 0x000fea000383ffff */
.L_x_4625:
[----:B------:R1:W1:Y:S02]  /*15360*/  SYNCS.PHASECHK.TRANS64.TRYWAIT P1, [R107+URZ+0x308a8], R0 ;  /* 0x0308a8006b0075a7 */ /* 0x00026400080211ff */
[----:B-1----:R-:W-:Y:S05]  /*15370*/  @!P1 NANOSLEEP.SYNCS 0x989680 ;  /* 0x009896800000995d */ /* 0x002fea0003900000 */
[----:B------:R-:W1:Y:S02]  /*15380*/  @!P1 SYNCS.PHASECHK.TRANS64 P1, [R107+URZ+0x308a8], R0 ;  /* 0x0308a8006b0095a7 */ /* 0x000e6400080210ff */
[----:B-1----:R-:W-:Y:S05]  /*15390*/  @!P1 BRA `(.L_x_4625) ;  /* 0xfffffffc00f09947 */ /* 0x002fea000383ffff */
[----:B------:R-:W-:Y:S05]  /*153a0*/  BRA `(.L_x_4721) ;  /* 0xffffffc400bc7947 */ /* 0x000fea000383ffff */
        .weak           $__internal_53_$__cuda_sm10x_tcgen05_guardrail_trap_col_being_dealloced_not_returned_by_alloc
        .type           $__internal_53_$__cuda_sm10x_tcgen05_guardrail_trap_col_being_dealloced_not_returned_by_alloc,@function
        .size           $__internal_53_$__cuda_sm10x_tcgen05_guardrail_trap_col_being_dealloced_not_returned_by_alloc,($__internal_54_$__cuda_sm10x_tcgen05_guardrail_trap_phase_invalid_during_alloc - $__internal_53_$__cuda_sm10x_tcgen05_guardrail_trap_col_being_dealloced_not_returned_by_alloc)
$__internal_53_$__cuda_sm10x_tcgen05_guardrail_trap_col_being_dealloced_not_returned_by_alloc:
[----:B------:R-:W-:Y:S05]  /*153b0*/  BPT.TRAP 0x1 ;  /* 0x000000040000795c */ /* 0x000fea0000300000 */
[----:B------:R-:W-:-:S04]  /*153c0*/  MOV R3, 0x0 ;  /* 0x0000000000037802 */ /* 0x000fc80000000f00 */
[----:B------:R-:W-:Y:S05]  /*153d0*/  RET.REL.NODEC R2 `(_ZN7cutlass13device_kernelINS_4fmha6kernel39Sm100FmhaBwdMlaKernelTmaWarpSpecializedIN4cute5tupleIJNS1_10collective14VariableLengthES7_iiNS5_IJiiEEEEEENS_6half_tEfNS5_IJNS4_1CILi64EEENSB_ILi128EEENSB_ILi192EEESD_EEENS6_21CausalForBackwardMaskILb1EEEEEEEvNT_6ParamsE) ;  /* 0xfffffeac02087950 */ /* 0x000fea0003c3ffff */
        .weak           $__internal_54_$__cuda_sm10x_tcgen05_guardrail_trap_phase_invalid_during_alloc
        .type           $__internal_54_$__cuda_sm10x_tcgen05_guardrail_trap_phase_invalid_during_alloc,@function
        .size           $__internal_54_$__cuda_sm10x_tcgen05_guardrail_trap_phase_invalid_during_alloc,($__internal_55_$__cuda_sm10x_tcgen05_guardrail_trap_unallocated_columns_being_dealloced - $__internal_54_$__cuda_sm10x_tcgen05_guardrail_trap_phase_invalid_during_alloc)
$__internal_54_$__cuda_sm10x_tcgen05_guardrail_trap_phase_invalid_during_alloc:
[----:B------:R-:W-:Y:S05]  /*153e0*/  BPT.TRAP 0x1 ;  /* 0x000000040000795c */ /* 0x000fea0000300000 */
[----:B------:R-:W-:-:S04]  /*153f0*/  HFMA2 R3, -RZ, RZ, 0, 0 ;  /* 0x00000000ff037431 */ /* 0x000fc800000001ff */
[----:B------:R-:W-:Y:S05]  /*15400*/  RET.REL.NODEC R2 `(_ZN7cutlass13device_kernelINS_4fmha6kernel39Sm100FmhaBwdMlaKernelTmaWarpSpecializedIN4cute5tupleIJNS1_10collective14VariableLengthES7_iiNS5_IJiiEEEEEENS_6half_tEfNS5_IJNS4_1CILi64EEENSB_ILi128EEENSB_ILi192EEESD_EEENS6_21CausalForBackwardMaskILb1EEEEEEEvNT_6ParamsE) ;  /* 0xfffffea802fc7950 */ /* 0x000fea0003c3ffff */
        .weak           $__internal_55_$__cuda_sm10x_tcgen05_guardrail_trap_unallocated_columns_being_dealloced
        .type           $__internal_55_$__cuda_sm10x_tcgen05_guardrail_trap_unallocated_columns_being_dealloced,@function
        .size           $__internal_55_$__cuda_sm10x_tcgen05_guardrail_trap_unallocated_columns_being_dealloced,($__internal_56_$__cuda_sm20_div_u16 - $__internal_55_$__cuda_sm10x_tcgen05_guardrail_trap_unallocated_columns_being_dealloced)
$__internal_55_$__cuda_sm10x_tcgen05_guardrail_trap_unallocated_columns_being_dealloced:
[----:B------:R-:W-:Y:S05]  /*15410*/  BPT.TRAP 0x1 ;  /* 0x000000040000795c */ /* 0x000fea0000300000 */
[----:B------:R-:W-:-:S04]  /*15420*/  MOV R3, 0x0 ;  /* 0x0000000000037802 */ /* 0x000fc80000000f00 */
[----:B------:R-:W-:Y:S05]  /*15430*/  RET.REL.NODEC R2 `(_ZN7cutlass13device_kernelINS_4fmha6kernel39Sm100FmhaBwdMlaKernelTmaWarpSpecializedIN4cute5tupleIJNS1_10collective14VariableLengthES7_iiNS5_IJiiEEEEEENS_6half_tEfNS5_IJNS4_1CILi64EEENSB_ILi128EEENSB_ILi192EEESD_EEENS6_21CausalForBackwardMaskILb1EEEEEEEvNT_6ParamsE) ;  /* 0xfffffea802f07950 */ /* 0x000fea0003c3ffff */
        .weak           $__internal_56_$__cuda_sm20_div_u16
        .type           $__internal_56_$__cuda_sm20_div_u16,@function
        .size           $__internal_56_$__cuda_sm20_div_u16,(.L_x_7308 - $__internal_56_$__cuda_sm20_div_u16)
$__internal_56_$__cuda_sm20_div_u16:
        /* <DEDUP_REMOVED lines=19> */
[----:B------:R-:W-:Y:S06]  /*15570*/  RET.REL.NODEC R6 `(_ZN7cutlass13device_kernelINS_4fmha6kernel39Sm100FmhaBwdMlaKernelTmaWarpSpecializedIN4cute5tupleIJNS1_10collective14VariableLengthES7_iiNS5_IJiiEEEEEENS_6half_tEfNS5_IJNS4_1CILi64EEENSB_ILi128EEENSB_ILi192EEESD_EEENS6_21CausalForBackwardMaskILb1EEEEEEEvNT_6ParamsE) ;  /* 0xfffffea806a07950 */ /* 0x000fec0003c3ffff */
.L_x_4722:
        /* <DEDUP_REMOVED lines=16> */
.L_x_7308:


//--------------------- .text._ZN7cutlass13device_kernelINS_4fmha6kernel36Sm100FmhaBwdKernelTmaWarpSpecializedIN4cute5tupleIJiiiiNS5_IJNS5_IJiiEEEiEEEEEENS_6half_tEfNS5_IJNS4_1CILi128EEESB_SB_SB_EEENS1_10collective21CausalForBackwardMaskILb1EEEEEEEvNT_6ParamsE --------------------------
	.section	.text._ZN7cutlass13device_kernelINS_4fmha6kernel36Sm100FmhaBwdKernelTmaWarpSpecializedIN4cute5tupleIJiiiiNS5_IJNS5_IJiiEEEiEEEEEENS_6half_tEfNS5_IJNS4_1CILi128EEESB_SB_SB_EEENS1_10collective21CausalForBackwardMaskILb1EEEEEEEvNT_6ParamsE,"ax",@progbits
	.align	128
.text._ZN7cutlass13device_kernelINS_4fmha6kernel36Sm100FmhaBwdKernelTmaWarpSpecializedIN4cute5tupleIJiiiiNS5_IJNS5_IJiiEEEiEEEEEENS_6half_tEfNS5_IJNS4_1CILi128EEESB_SB_SB_EEENS1_10collective21CausalForBackwardMaskILb1EEEEEEEvNT_6ParamsE:
        .type           _ZN7cutlass13device_kernelINS_4fmha6kernel36Sm100FmhaBwdKernelTmaWarpSpecializedIN4cute5tupleIJiiiiNS5_IJNS5_IJiiEEEiEEEEEENS_6half_tEfNS5_IJNS4_1CILi128EEESB_SB_SB_EEENS1_10collective21CausalForBackwardMaskILb1EEEEEEEvNT_6ParamsE,@function
        .size           _ZN7cutlass13device_kernelINS_4fmha6kernel36Sm100FmhaBwdKernelTmaWarpSpecializedIN4cute5tupleIJiiiiNS5_IJNS5_IJiiEEEiEEEEEENS_6half_tEfNS5_IJNS4_1CILi128EEESB_SB_SB_EEENS1_10collective21CausalForBackwardMaskILb1EEEEEEEvNT_6ParamsE,(.L_x_7313 - _ZN7cutlass13device_kernelINS_4fmha6kernel36Sm100FmhaBwdKernelTmaWarpSpecializedIN4cute5tupleIJiiiiNS5_IJNS5_IJiiEEEiEEEEEENS_6half_tEfNS5_IJNS4_1CILi128EEESB_SB_SB_EEENS1_10collective21CausalForBackwardMaskILb1EEEEEEEvNT_6ParamsE)
        .other          _ZN7cutlass13device_kernelINS_4fmha6kernel36Sm100FmhaBwdKernelTmaWarpSpecializedIN4cute5tupleIJiiiiNS5_IJNS5_IJiiEEEiEEEEEENS_6half_tEfNS5_IJNS4_1CILi128EEESB_SB_SB_EEENS1_10collective21CausalForBackwardMaskILb1EEEEEEEvNT_6ParamsE,@"STO_CUDA_ENTRY STV_DEFAULT"
_ZN7cutlass13device_kernelINS_4fmha6kernel36Sm100FmhaBwdKernelTmaWarpSpecializedIN4cute5tupleIJiiiiNS5_IJNS5_IJiiEEEiEEEEEENS_6half_tEfNS5_IJNS4_1CILi128EEESB_SB_SB_EEENS1_10collective21CausalForBackwardMaskILb1EEEEEEEvNT_6ParamsE:
        /* <DEDUP_REMOVED lines=30> */
.L_x_4724:
        /* <DEDUP_REMOVED lines=12> */
.L_x_4725:
        /* <DEDUP_REMOVED lines=9> */
.L_x_4726:
        /* <DEDUP_REMOVED lines=8> */
.L_x_4727:
[----:B------:R-:W-:Y:S05]  /*03b0*/  BSYNC.RECONVERGENT B0 ;  /* 0x0000000000007941 */ /* 0x000fea0003800200 */
.L_x_4723:
        /* <DEDUP_REMOVED lines=18> */
.L_x_4728:
        /* <DEDUP_REMOVED lines=12> */
.L_x_4729:
[----:B------:R-:W-:Y:S02]  /*05a0*/  UPLOP3.LUT UP4, UPT, UPT, UPT, UPT, 0x40, 0x4 ;  /* 0x000000000004789c */ /* 0x000fe40003f8e870 */
[----:B------:R-:W-:Y:S02]  /*05b0*/  UPLOP3.LUT UP3, UPT, UPT, UPT, UPT, 0x80, 0x8 ;  /* 0x000000000008789c */ /* 0x000fe40003f6f070 */
[----:B------:R-:W-:Y:S02]  /*05c0*/  UPLOP3.LUT UP2, UPT, UPT, UPT, UPT, 0x40, 0x4 ;  /* 0x000000000004789c */ /* 0x000fe40003f4e870 */
[----:B------:R-:W-:Y:S02]  /*05d0*/  UPLOP3.LUT UP1, UPT, UPT, UPT, UPT, 0x80, 0x8 ;  /* 0x000000000008789c */ /* 0x000fe40003f2f070 */
.L_x_4730:
        /* <DEDUP_REMOVED lines=15> */
.L_x_4731:
        /* <DEDUP_REMOVED lines=20> */
.L_x_4732:
        /* <DEDUP_REMOVED lines=20> */
.L_x_4733:
        /* <DEDUP_REMOVED lines=20> */
.L_x_4734:
        /* <DEDUP_REMOVED lines=20> */
.L_x_4735:
        /* <DEDUP_REMOVED lines=20> */
.L_x_4736:
        /* <DEDUP_REMOVED lines=20> */
.L_x_4737:
        /* <DEDUP_REMOVED lines=20> */
.L_x_4738:
        /* <DEDUP_REMOVED lines=22> */
.L_x_4739:
[----:B-1----:R-:W1:Y:S01]  /*10f0*/  LDCU.64 UR6, c[0x0][0x380] ;  /* 0x00007000ff0677ac */ /* 0x002e620008000a00 */
[----:B------:R-:W5:Y:S01]  /*1100*/  S2UR UR8, SR_CTAID.X ;  /* 0x00000000000879c3 */ /* 0x000f620000002500 */
[----:B------:R-:W-:-:S07]  /*1110*/  NOP ;  /* 0x0000000000007918 */ /* 0x000fce0000000000 */
[----:B------:R-:W2:Y:S08]  /*1120*/  S2UR UR21, SR_CTAID.Y ;  /* 0x00000000001579c3 */ /* 0x000eb00000002600 */
[----:B------:R-:W2:Y:S01]  /*1130*/  S2UR UR22, SR_CTAID.Z ;  /* 0x00000000001679c3 */ /* 0x000ea20000002700 */
[----:B-1----:R-:W-:-:S04]  /*1140*/  UIADD3 UR4, UPT, UPT, UR6, 0x7f, URZ ;  /* 0x0000007f06047890 */ /* 0x002fc8000fffe0ff */
[----:B------:R-:W-:Y:S02]  /*1150*/  USHF.R.S32.HI UR5, URZ, 0x1f, UR4 ;  /* 0x0000001fff057899 */ /* 0x000fe40008011404 */
[----:B-----5:R-:W-:Y:S02]  /*1160*/  USHF.L.U32 UR43, UR8, 0x7, URZ ;  /* 0x00000007082b7899 */ /* 0x020fe400080006ff */
[----:B------:R-:W-:Y:S02]  /*1170*/  ULEA.HI UR4, UR5, UR4, URZ, 0x7 ;  /* 0x0000000405047291 */ /* 0x000fe4000f8f38ff */
[----:B------:R-:W-:Y:S02]  /*1180*/  ULOP3.LUT UR5, UR8, 0x1ffffff, URZ, 0xc0, !UPT ;  /* 0x01ffffff08057892 */ /* 0x000fe4000f8ec0ff */
[----:B------:R-:W-:Y:S02]  /*1190*/  USHF.R.S32.HI UR47, URZ, 0x7, UR4 ;  /* 0x00000007ff2f7899 */ /* 0x000fe40008011404 */
[----:B------:R-:W-:-:S02]  /*11a0*/  UISETP.GE.U32.AND UP0, UPT, UR43, UR7, UPT ;  /* 0x000000072b00728c */ /* 0x000fc4000bf06070 */
[----:B------:R-:W-:-:S05]  /*11b0*/  MOV R0, UR5 ;  /* 0x0000000500007c02 */ /* 0x000fca0008000f00 */
[----:B------:R1:W-:Y:S01]  /*11c0*/  STL [R1], R0 ;  /* 0x0000000001007387 */ /* 0x0003e20000100800 */
[----:B--234-:R-:W-:Y:S08]  /*11d0*/  BAR.SYNC.DEFER_BLOCKING 0x0 ;  /* 0x0000000000007b1d */ /* 0x01cff00000010000 */
[----:B------:R-:W-:Y:S01]  /*11e0*/  BAR.SYNC.DEFER_BLOCKING 0x0 ;  /* 0x0000000000007b1d */ /* 0x000fe20000010000 */
[----:B------:R-:W-:-:S13]  /*11f0*/  PLOP3.LUT P0, PT, PT, PT, UP0, 0x80, 0x8 ;  /* 0x000000000008781c */ /* 0x000fda0003f0f008 */
[----:B------:R-:W-:Y:S05]  /*1200*/  @P0 EXIT ;  /* 0x000000000000094d */ /* 0x000fea0003800000 */
[----:B------:R-:W2:Y:S01]  /*1210*/  LDCU UR4, c[0x0][0x390] ;  /* 0x00007200ff0477ac */ /* 0x000ea20008000800 */
[----:B-1----:R-:W-:Y:S01]  /*1220*/  IADD3 R0, PT, PT, -R0, UR47, RZ ;  /* 0x0000002f00007c10 */ /* 0x002fe2000fffe1ff */
[----:B------:R-:W1:Y:S04]  /*1230*/  LDCU.64 UR38, c[0x0][0x358] ;  /* 0x00006b00ff2677ac */ /* 0x000e680008000a00 */
[----:B--2---:R-:W-:-:S05]  /*1240*/  IMAD R3, R0, UR4, RZ ;  /* 0x0000000400037c24 */ /* 0x004fca000f8e02ff */
[----:B------:R2:W-:Y:S01]  /*1250*/  STL [R1+0x4], R3 ;  /* 0x0000040301007387 */ /* 0x0005e20000100800 */
[----:B------:R-:W-:-:S13]  /*1260*/  ISETP.GT.AND P0, PT, R3, RZ, PT ;  /* 0x000000ff0300720c */ /* 0x000fda0003f04270 */
[----:B-1----:R-:W-:Y:S05]  /*1270*/  @P0 BRA `(.L_x_4740) ;  /* 0x0000000c00d80947 */ /* 0x002fea0003800000 */
[----:B------:R-:W1:Y:S01]  /*1280*/  LDC R14, c[0x0][0x360] ;  /* 0x0000d800ff0e7b82 */ /* 0x000e620000000800 */
[----:B------:R-:W3:Y:S01]  /*1290*/  LDCU.64 UR4, c[0x0][0x988] ;  /* 0x00013100ff0477ac */ /* 0x000ee20008000a00 */
[----:B------:R-:W-:Y:S01]  /*12a0*/  MOV R4, 0x1390 ;  /* 0x0000139000047802 */ /* 0x000fe20000000f00 */
[----:B------:R-:W4:Y:S01]  /*12b0*/  LDCU.64 UR6, c[0x0][0x9a0] ;  /* 0x00013400ff0677ac */ /* 0x000f220008000a00 */
[----:B------:R-:W5:Y:S01]  /*12c0*/  LDCU UR8, c[0x0][0x990] ;  /* 0x00013200ff0877ac */ /* 0x000f620008000800 */
[----:B------:R-:W2:Y:S01]  /*12d0*/  LDCU UR9, c[0x0][0x9a8] ;  /* 0x00013500ff0977ac */ /* 0x000ea20008000800 */
[----:B---3--:R-:W-:Y:S02]  /*12e0*/  UIMAD UR5, UR21, UR5, URZ ;  /* 0x00000005150572a4 */ /* 0x008fe4000f8e02ff */
[----:B----4-:R-:W-:Y:S01]  /*12f0*/  UIMAD UR21, UR21, UR7, URZ ;  /* 0x00000007151572a4 */ /* 0x010fe2000f8e02ff */
[----:B-1----:R-:W-:Y:S01]  /*1300*/  IMAD.IADD R0, R2, 0x1, R14 ;  /* 0x0000000102007824 */ /* 0x002fe200078e020e */
[----:B------:R-:W-:Y:S01]  /*1310*/  UIMAD UR5, UR43, UR4, UR5 ;  /* 0x000000042b0572a4 */ /* 0x000fe2000f8e0205 */
[----:B------:R-:W-:Y:S01]  /*1320*/  LOP3.LUT R6, R14, 0xffff, RZ, 0xc0, !PT ;  /* 0x0000ffff0e067812 */ /* 0x000fe200078ec0ff */
[----:B------:R-:W-:-:S02]  /*1330*/  UIMAD UR21, UR43, UR6, UR21 ;  /* 0x000000062b1572a4 */ /* 0x000fc4000f8e0215 */
[----:B------:R-:W-:Y:S01]  /*1340*/  LOP3.LUT R0, R0, 0x3fff, RZ, 0x3c, !PT ;  /* 0x00003fff00007812 */ /* 0x000fe200078e3cff */
[----:B-----5:R-:W-:Y:S02]  /*1350*/  UIMAD UR5, UR22, UR8, UR5 ;  /* 0x00000008160572a4 */ /* 0x020fe4000f8e0205 */
[----:B--2---:R-:W-:Y:S01]  /*1360*/  UIMAD UR22, UR22, UR9, UR21 ;  /* 0x00000009161672a4 */ /* 0x004fe2000f8e0215 */
[----:B------:R-:W-:-:S11]  /*1370*/  LOP3.LUT R0, R0, 0xffff, RZ, 0xc0, !PT ;  /* 0x0000ffff00007812 */ /* 0x000fd600078ec0ff */
[----:B------:R-:W-:Y:S05]  /*1380*/  CALL.REL.NOINC `($__internal_60_$__cuda_sm20_div_u16) ;  /* 0x0000013400fc7944 */ /* 0x000fea0003c00000 */
        /* <DEDUP_REMOVED lines=9> */
.L_x_4745:
        /* <DEDUP_REMOVED lines=19> */
.L_x_4744:
[----:B-1----:R-:W-:Y:S05]  /*1550*/  BSYNC.RECONVERGENT B0 ;  /* 0x0000000000007941 */ /* 0x002fea0003800200 */
.L_x_4743:
[----:B------:R-:W-:Y:S01]  /*1560*/  IADD3 R6, PT, PT, R14, R6, RZ ;  /* 0x000000060e067210 */ /* 0x000fe20007ffe0ff */
[----:B------:R-:W-:Y:S06]  /*1570*/  @P2 BRA `(.L_x_4745) ;  /* 0xfffffffc00a82947 */ /* 0x000fec000383ffff */
.L_x_4742:
[----:B-1----:R-:W-:Y:S05]  /*1580*/  BSYNC.RECONVERGENT B1 ;  /* 0x0000000000017941 */ /* 0x002fea0003800200 */
.L_x_4741:
[----:B------:R-:W1:Y:S01]  /*1590*/  LDC R17, c[0x0][0x384] ;  /* 0x0000e100ff117b82 */ /* 0x000e620000000800 */
[----:B------:R-:W-:Y:S01]  /*15a0*/  BSSY.RECONVERGENT B1, `(.L_x_4746) ;  /* 0x0000052000017945 */ /* 0x000fe20003800200 */
[C---:B------:R-:W-:Y:S01]  /*15b0*/  LEA R5, R14.reuse, R6, 0x1 ;  /* 0x000000060e057211 */ /* 0x040fe200078e08ff */
[C---:B------:R-:W-:Y:S01]  /*15c0*/  IMAD R4, R14.reuse, 0x3, R6 ;  /* 0x000000030e047824 */ /* 0x040fe200078e0206 */
[----:B------:R-:W-:Y:S01]  /*15d0*/  SHF.L.U32 R15, R14, 0x2, RZ ;  /* 0x000000020e0f7819 */ /* 0x000fe200000006ff */
[----:B------:R-:W3:Y:S01]  /*15e0*/  LDCU UR4, c[0x0][0x388] ;  /* 0x00007100ff0477ac */ /* 0x000ee20008000800 */
[----:B------:R-:W-:-:S07]  /*15f0*/  IADD3 R3, PT, PT, R6, R14, RZ ;  /* 0x0000000e06037210 */ /* 0x000fce0007ffe0ff */
.L_x_4755:
        /* <DEDUP_REMOVED lines=25> */
.L_x_4748:
[----:B---3--:R-:W-:Y:S05]  /*1790*/  BSYNC.RECONVERGENT B0 ;  /* 0x0000000000007941 */ /* 0x008fea0003800200 */
.L_x_4747:
        /* <DEDUP_REMOVED lines=13> */
.L_x_4750:
[----:B------:R-:W-:Y:S05]  /*1870*/  BSYNC.RECONVERGENT B0 ;  /* 0x0000000000007941 */ /* 0x000fea0003800200 */
.L_x_4749:
        /* <DEDUP_REMOVED lines=13> */
.L_x_4752:
[----:B------:R-:W-:Y:S05]  /*1950*/  BSYNC.RECONVERGENT B0 ;  /* 0x0000000000007941 */ /* 0x000fea0003800200 */
.L_x_4751:
        /* <DEDUP_REMOVED lines=14> */
.L_x_4754:
[----:B------:R-:W-:Y:S05]  /*1a40*/  BSYNC.RECONVERGENT B0 ;  /* 0x0000000000007941 */ /* 0x000fea0003800200 */
.L_x_4753:
        /* <DEDUP_REMOVED lines=8> */
.L_x_4746:
[----:B------:R-:W-:Y:S01]  /*1ad0*/  ISETP.NE.AND P0, PT, R16, 0x2, PT ;  /* 0x000000021000780c */ /* 0x000fe20003f05270 */
[----:B------:R-:W1:Y:S01]  /*1ae0*/  LDCU UR4, c[0x0][0x38c] ;  /* 0x00007180ff0477ac */ /* 0x000e620008000800 */
[----:B------:R-:W-:Y:S11]  /*1af0*/  BSSY.RECONVERGENT B1, `(.L_x_4756) ;  /* 0x000001a000017945 */ /* 0x000ff60003800200 */
[----:B------:R-:W-:Y:S05]  /*1b00*/  @!P0 BRA `(.L_x_4757) ;  /* 0x0000000000608947 */ /* 0x000fea0003800000 */
[----:B------:R-:W1:Y:S01]  /*1b10*/  LDC R5, c[0x0][0x384] ;  /* 0x0000e100ff057b82 */ /* 0x000e620000000800 */
[----:B---34-:R-:W-:-:S07]  /*1b20*/  HFMA2 R8, -RZ, RZ, 0, 0 ;  /* 0x00000000ff087431 */ /* 0x018fce00000001ff */
.L_x_4760:
        /* <DEDUP_REMOVED lines=19> */
.L_x_4759:
[----:B------:R-:W-:Y:S05]  /*1c60*/  BSYNC.RECONVERGENT B0 ;  /* 0x0000000000007941 */ /* 0x000fea0003800200 */
.L_x_4758:
[----:B------:R-:W-:Y:S01]  /*1c70*/  IADD3 R2, PT, PT, R14, R2, RZ ;  /* 0x000000020e027210 */ /* 0x000fe20007ffe0ff */
[----:B------:R-:W-:Y:S06]  /*1c80*/  @P2 BRA `(.L_x_4760) ;  /* 0xfffffffc00a82947 */ /* 0x000fec000383ffff */
.L_x_4757:
[----:B-1----:R-:W-:Y:S05]  /*1c90*/  BSYNC.RECONVERGENT B1 ;  /* 0x0000000000017941 */ /* 0x002fea0003800200 */
.L_x_4756:
[----:B------:R-:W1:Y:S01]  /*1ca0*/  LDC R11, c[0x0][0x384] ;  /* 0x0000e100ff0b7b82 */ /* 0x000e620000000800 */
[----:B------:R-:W-:Y:S01]  /*1cb0*/  BSSY.RECONVERGENT B1, `(.L_x_4761) ;  /* 0x0000051000017945 */ /* 0x000fe20003800200 */
[C---:B------:R-:W-:Y:S01]  /*1cc0*/  LEA R5, R14.reuse, R2, 0x1 ;  /* 0x000000020e057211 */ /* 0x040fe200078e08ff */
[----:B------:R-:W-:Y:S01]  /*1cd0*/  IMAD R4, R14, 0x3, R2 ;  /* 0x000000030e047824 */ /* 0x000fe200078e0202 */
[----:B------:R-:W-:Y:S01]  /*1ce0*/  IADD3 R3, PT, PT, R2, R14, RZ ;  /* 0x0000000e02037210 */ /* 0x000fe20007ffe0ff */
[----:B------:R-:W1:Y:S06]  /*1cf0*/  LDCU UR4, c[0x0][0x38c] ;  /* 0x00007180ff0477ac */ /* 0x000e6c0008000800 */
.L_x_4770:
        /* <DEDUP_REMOVED lines=25> */
.L_x_4763:
[----:B------:R-:W-:Y:S05]  /*1e90*/  BSYNC.RECONVERGENT B0 ;  /* 0x0000000000007941 */ /* 0x000fea0003800200 */
.L_x_4762:
        /* <DEDUP_REMOVED lines=13> */
.L_x_4765:
[----:B------:R-:W-:Y:S05]  /*1f70*/  BSYNC.RECONVERGENT B0 ;  /* 0x0000000000007941 */ /* 0x000fea0003800200 */
.L_x_4764:
        /* <DEDUP_REMOVED lines=13> */
.L_x_4767:
[----:B------:R-:W-:Y:S05]  /*2050*/  BSYNC.RECONVERGENT B0 ;  /* 0x0000000000007941 */ /* 0x000fea0003800200 */
.L_x_4766:
        /* <DEDUP_REMOVED lines=14> */
.L_x_4769:
[----:B------:R-:W-:Y:S05]  /*2140*/  BSYNC.RECONVERGENT B0 ;  /* 0x0000000000007941 */ /* 0x000fea0003800200 */
.L_x_4768:
        /* <DEDUP_REMOVED lines=8> */
.L_x_4761:
[----:B------:R-:W-:Y:S05]  /*21d0*/  EXIT ;  /* 0x000000000000794d */ /* 0x000fea0003800000 */
.L_x_4740:
[----:B------:R-:W-:-:S09]  /*21e0*/  UISETP.GT.AND UP0, UPT, UR46, 0x2, UPT ;  /* 0x000000022e00788c */ /* 0x000fd2000bf04270 */
[----:B------:R-:W-:Y:S05]  /*21f0*/  BRA.U UP0, `(.L_x_4771) ;  /* 0x0000005900107547 */ /* 0x000fea000b800000 */
[----:B------:R-:W-:Y:S01]  /*2200*/  IMAD.MOV.U32 R0, RZ, RZ, -0x1 ;  /* 0xffffffffff007424 */ /* 0x000fe200078e00ff */
[----:B--2---:R-:W-:-:S04]  /*2210*/  MOV R3, UR46 ;  /* 0x0000002e00037c02 */ /* 0x004fc80008000f00 */
[----:B------:R-:W-:-:S05]  /*2220*/  VIADDMNMX.U32 R3, R0, R3, 0x2, PT ;  /* 0x0000000200037446 */ /* 0x000fca0003800003 */
[----:B------:R-:W-:-:S06]  /*2230*/  IMAD.SHL.U32 R4, R3, 0x4, RZ ;  /* 0x0000000403047824 */ /* 0x000fcc00078e00ff */
[----:B------:R-:W1:Y:S02]  /*2240*/  LDC R4, c[0x2][R4] ;  /* 0x0080000004047b82 */ /* 0x000e640000000800 */
[----:B-1----:R-:W-:-:S04]  /*2250*/  SHF.R.S32.HI R5, RZ, 0x1f, R4 ;  /* 0x0000001fff057819 */ /* 0x002fc80000011404 */
.L_x_7210:
[----:B------:R-:W-:Y:S05]  /*2260*/  BRX R4 -0x2270                                                                                                                                                                                                                                                                                                                                                                                                                                                           (*"BRANCH_TARGETS .L_x_7211,.L_x_7212,.L_x_7213"*) ;  /* 0xffffffdc04647949 */ /* 0x000fea000383ffff */
.L_x_7211:
[----:B------:R-:W-:-:S08]  /*2270*/  NOP ;  /* 0x0000000000007918 */ /* 0x000fd00000000000 */
[----:B------:R-:W1:-:S00]  /*2280*/  USETMAXREG.DEALLOC.CTAPOOL 0x60 ;  /* 0x00000060000079c8 */ /* 0x000e4000080e0500 */
[----:B-1----:R-:W2:Y:S01]  /*2290*/  LDL R6, [R1+0x8] ;  /* 0x0000080001067983 */ /* 0x002ea20000100800 */
[----:B------:R-:W-:Y:S01]  /*22a0*/  BSSY.RECONVERGENT B0, `(.L_x_4772) ;  /* 0x0000004000007945 */ /* 0x000fe20003800200 */
[----:B--2---:R-:W-:-:S13]  /*22b0*/  LOP3.LUT P0, RZ, R6, 0x2, RZ, 0xc0, !PT ;  /* 0x0000000206ff7812 */ /* 0x004fda000780c0ff */
[----:B------:R-:W-:Y:S05]  /*22c0*/  @!P0 BRA `(.L_x_4773) ;  /* 0x0000000000048947 */ /* 0x000fea0003800000 */
[----:B------:R-:W-:Y:S05]  /*22d0*/  BPT.TRAP 0x1 ;  /* 0x000000040000795c */ /* 0x000fea0000300000 */
.L_x_4773:
[----:B------:R-:W-:Y:S05]  /*22e0*/  BSYNC.RECONVERGENT B0 ;  /* 0x0000000000007941 */ /* 0x000fea0003800200 */
.L_x_4772:
        /* <DEDUP_REMOVED lines=8> */
.L_x_4978:
        /* <DEDUP_REMOVED lines=9> */
.L_x_4776:
[----:B------:R-:W-:Y:S05]  /*2400*/  BSYNC.RECONVERGENT B0 ;  /* 0x0000000000007941 */ /* 0x000fea0003800200 */
.L_x_4775:
[----:B------:R-:W-:Y:S01]  /*2410*/  LOP3.LUT P0, R2, R2, 0x1f, RZ, 0xc0, !PT ;  /* 0x0000001f02027812 */ /* 0x000fe2000780c0ff */
[----:B------:R-:W-:Y:S03]  /*2420*/  BSSY.RECONVERGENT B0, `(.L_x_4777) ;  /* 0x0000004000007945 */ /* 0x000fe60003800200 */
[----:B------:R-:W-:-:S13]  /*2430*/  PLOP3.LUT P0, PT, P0, P6, PT, 0x8f, 0xf8 ;  /* 0x0000000000f8781c */ /* 0x000fda000070d177 */
[----:B------:R-:W-:Y:S05]  /*2440*/  @P0 BRA `(.L_x_4778) ;  /* 0x0000000000040947 */ /* 0x000fea0003800000 */
[----:B------:R-:W-:Y:S05]  /*2450*/  BPT.TRAP 0x1 ;  /* 0x000000040000795c */ /* 0x000fea0000300000 */
.L_x_4778:
[----:B------:R-:W-:Y:S05]  /*2460*/  BSYNC.RECONVERGENT B0 ;  /* 0x0000000000007941 */ /* 0x000fea0003800200 */
.L_x_4777:
[----:B------:R-:W-:Y:S01]  /*2470*/  LOP3.LUT P0, RZ, R5, 0x2, RZ, 0xc0, !PT ;  /* 0x0000000205ff7812 */ /* 0x000fe2000780c0ff */
[----:B------:R-:W-:-:S12]  /*2480*/  BSSY.RECONVERGENT B0, `(.L_x_4779) ;  /* 0x0000003000007945 */ /* 0x000fd80003800200 */
[----:B------:R-:W-:Y:S05]  /*2490*/  @!P0 BRA `(.L_x_4780) ;  /* 0x0000000000048947 */ /* 0x000fea0003800000 */
[----:B------:R-:W-:Y:S05]  /*24a0*/  BPT.TRAP 0x1 ;  /* 0x000000040000795c */ /* 0x000fea0000300000 */
.L_x_4780:
[----:B------:R-:W-:Y:S05]  /*24b0*/  BSYNC.RECONVERGENT B0 ;  /* 0x0000000000007941 */ /* 0x000fea0003800200 */
.L_x_4779:
[----:B-1----:R-:W2:Y:S01]  /*24c0*/  LDL R3, [R1] ;  /* 0x0000000001037983 */ /* 0x002ea20000100800 */
[----:B------:R-:W1:Y:S01]  /*24d0*/  LDCU.64 UR4, c[0x0][0x348] ;  /* 0x00006900ff0477ac */ /* 0x000e620008000a00 */
[----:B---3--:R-:W-:Y:S01]  /*24e0*/  @!P6 IMAD.MOV.U32 R4, RZ, RZ, 0x8000 ;  /* 0x00008000ff04e424 */ /* 0x008fe200078e00ff */
[----:B------:R-:W-:-:S03]  /*24f0*/  ELECT P0, URZ, PT ;  /* 0x0000000000ff782f */ /* 0x000fc60003800000 */
[----:B------:R3:W-:Y:S01]  /*2500*/  @!P6 SYNCS.ARRIVE.TRANS64.RED.A0TR RZ, [UR40+0x38800], R4 ;  /* 0x03880004ffffe9a7 */ /* 0x0007e20008300428 */
[----:B------:R-:W4:Y:S01]  /*2510*/  LDCU.64 UR10, c[0x0][0x348] ;  /* 0x00006900ff0a77ac */ /* 0x000f220008000a00 */
[----:B------:R-:W-:Y:S02]  /*2520*/  UIADD3 UR41, UPT, UPT, UR40, 0x38800, URZ ;  /* 0x0003880028297890 */ /* 0x000fe4000fffe0ff */
[----:B------:R-:W-:Y:S02]  /*2530*/  UIADD3 UR24, UPT, UPT, UR40, 0x4000, URZ ;  /* 0x0000400028187890 */ /* 0x000fe4000fffe0ff */
[----:B------:R-:W-:Y:S02]  /*2540*/  UIADD3 UR16, UPT, UPT, UR40, 0x10000, URZ ;  /* 0x0001000028107890 */ /* 0x000fe4000fffe0ff */
[----:B------:R-:W-:Y:S02]  /*2550*/  UIADD3 UR17, UPT, UPT, UR40, 0x38800, URZ ;  /* 0x0003880028117890 */ /* 0x000fe4000fffe0ff */
[----:B-1----:R-:W-:-:S02]  /*2560*/  UIADD3 UR4, UP0, UPT, UR4, 0x100, URZ ;  /* 0x0000010004047890 */ /* 0x002fc4000ff1e0ff */
[----:B------:R-:W-:Y:S02]  /*2570*/  UIADD3 UR8, UPT, UPT, UR40, 0x14000, URZ ;  /* 0x0001400028087890 */ /* 0x000fe4000fffe0ff */
[----:B------:R-:W-:Y:S02]  /*2580*/  UIADD3.X UR5, UPT, UPT, URZ, UR5, URZ, UP0, !UPT ;  /* 0x00000005ff057290 */ /* 0x000fe400087fe4ff */
[----:B----4-:R-:W-:Y:S01]  /*2590*/  UIADD3 UR30, UP0, UPT, UR10, 0x300, URZ ;  /* 0x000003000a1e7890 */ /* 0x010fe2000ff1e0ff */
[----:B------:R-:W-:Y:S01]  /*25a0*/  UMOV UR32, 0x0 ;  /* 0x0000000000207882 */ /* 0x000fe20000000000 */
[----:B------:R-:W-:Y:S02]  /*25b0*/  UMOV UR33, 0x10000000 ;  /* 0x1000000000217882 */ /* 0x000fe40000000000 */
[----:B------:R-:W-:Y:S01]  /*25c0*/  UIADD3.X UR31, UPT, UPT, URZ, UR11, URZ, UP0, !UPT ;  /* 0x0000000bff1f7290 */ /* 0x000fe200087fe4ff */
[----:B------:R-:W-:Y:S01]  /*25d0*/  UMOV UR42, URZ ;  /* 0x000000ff002a7c82 */ /* 0x000fe20008000000 */
[----:B------:R-:W-:Y:S01]  /*25e0*/  UMOV UR44, UR21 ;  /* 0x00000015002c7c82 */ /* 0x000fe20008000000 */
        /* <DEDUP_REMOVED lines=14> */
[----:B------:R-:W-:Y:S01]  /*26d0*/  UISETP.NE.AND UP0, UPT, UR46, 0x1, UPT ;  /* 0x000000012e00788c */ /* 0x000fe2000bf05270 */
[----:B------:R3:W-:Y:S01]  /*26e0*/  UTMALDG.4D [UR24], [UR4], desc[UR32] ;  /* 0x00002018040075b4 */ /* 0x0007e20008019000 */
[----:B--2---:R-:W-:-:S05]  /*26f0*/  @P0 IMAD.SHL.U32 R3, R3, 0x80, RZ ;  /* 0x0000008003030824 */ /* 0x004fca00078e00ff */
[----:B------:R-:W-:-:S13]  /*2700*/  @P0 R2UR UR19, R3 ;  /* 0x00000000031302ca */ /* 0x000fda00000e0000 */
[----:B------:R-:W-:Y:S01]  /*2710*/  UMOV UR11, UR19 ;  /* 0x00000013000b7c82 */ /* 0x000fe20008000000 */
[----:B------:R3:W-:Y:S01]  /*2720*/  UTMALDG.5D [UR16], [UR30], desc[UR32] ;  /* 0x000020101e0075b4 */ /* 0x0007e20008021000 */
[----:B------:R3:W-:Y:S02]  /*2730*/  UTMALDG.5D [UR8], [UR30], desc[UR32] ;  /* 0x000020081e0075b4 */ /* 0x0007e40008021000 */
[----:B---3--:R-:W-:Y:S05]  /*2740*/  BRA.U !UP0, `(.L_x_4781) ;  /* 0x0000000108047547 */ /* 0x008fea000b800000 */
[----:B------:R-:W-:Y:S05]  /*2750*/  BPT.TRAP 0x1 ;  /* 0x000000040000795c */ /* 0x000fea0000300000 */
.L_x_4781:
[----:B------:R-:W1:Y:S02]  /*2760*/  SYNCS.PHASECHK.TRANS64.TRYWAIT P0, [UR40+0x38838], R0 ;  /* 0x03883800ff0075a7 */ /* 0x000e640008001128 */
[----:B-1----:R-:W-:Y:S05]  /*2770*/  @!P0 BRA `(.L_x_4782) ;  /* 0x0000011400948947 */ /* 0x002fea0003800000 */
.L_x_4980:
[----:B------:R-:W2:Y:S01]  /*2780*/  LDL R4, [R1] ;  /* 0x0000000001047983 */ /* 0x000ea20000100800 */
[----:B------:R-:W3:Y:S01]  /*2790*/  LDCU UR4, c[0x0][0x40c] ;  /* 0x00008180ff0477ac */ /* 0x000ee20008000800 */
[----:B------:R-:W4:Y:S01]  /*27a0*/  LDC.64 R12, c[0x0][0x400] ;  /* 0x00010000ff0c7b82 */ /* 0x000f220000000a00 */
[C---:B-1----:R-:W-:Y:S01]  /*27b0*/  IMAD.SHL.U32 R3, R2.reuse, 0x4, RZ ;  /* 0x0000000402037824 */ /* 0x042fe200078e00ff */
[----:B------:R-:W-:Y:S01]  /*27c0*/  LEA R2, R2, UR40, 0x4 ;  /* 0x0000002802027c11 */ /* 0x000fe2000f8e20ff */
[----:B------:R-:W1:Y:S01]  /*27d0*/  LDCU UR5, c[0x0][0x410] ;  /* 0x00008200ff0577ac */ /* 0x000e620008000800 */
[----:B---3--:R-:W-:-:S04]  /*27e0*/  UIMAD UR4, UR21, UR4, URZ ;  /* 0x00000004150472a4 */ /* 0x008fc8000f8e02ff */
[----:B-1----:R-:W-:Y:S01]  /*27f0*/  UIMAD UR4, UR22, UR5, UR4 ;  /* 0x00000005160472a4 */ /* 0x002fe2000f8e0204 */
[----:B--2---:R-:W-:-:S13]  /*2800*/  R2UR UR19, R4 ;  /* 0x00000000041372ca */ /* 0x004fda00000e0000 */
[----:B------:R-:W-:-:S06]  /*2810*/  USHF.L.U32 UR19, UR19, 0x7, URZ ;  /* 0x0000000713137899 */ /* 0x000fcc00080006ff */
[----:B------:R-:W-:-:S04]  /*2820*/  IADD3 R4, PT, PT, R3, UR19, RZ ;  /* 0x0000001303047c10 */ /* 0x000fc8000fffe0ff */
[C---:B------:R-:W-:Y:S01]  /*2830*/  IADD3 R6, PT, PT, R4.reuse, 0x2, RZ ;  /* 0x0000000204067810 */ /* 0x040fe20007ffe0ff */
[C---:B------:R-:W-:Y:S01]  /*2840*/  VIADD R7, R4.reuse, 0x1 ;  /* 0x0000000104077836 */ /* 0x040fe20000000000 */
[C---:B------:R-:W-:Y:S01]  /*2850*/  ISETP.GE.AND P4, PT, R4.reuse, UR6, PT ;  /* 0x0000000604007c0c */ /* 0x040fe2000bf86270 */
[C---:B------:R-:W-:Y:S01]  /*2860*/  VIADD R5, R4.reuse, 0x3 ;  /* 0x0000000304057836 */ /* 0x040fe20000000000 */
[----:B------:R-:W-:Y:S02]  /*2870*/  IADD3 R8, PT, PT, R4, UR4, RZ ;  /* 0x0000000404087c10 */ /* 0x000fe4000fffe0ff */
[----:B------:R-:W-:Y:S02]  /*2880*/  ISETP.GE.AND P3, PT, R7, UR6, PT ;  /* 0x0000000607007c0c */ /* 0x000fe4000bf66270 */
[----:B------:R-:W-:Y:S01]  /*2890*/  ISETP.GE.AND P2, PT, R6, UR6, PT ;  /* 0x0000000606007c0c */ /* 0x000fe2000bf46270 */
[C---:B------:R-:W-:Y:S01]  /*28a0*/  VIADD R7, R8.reuse, 0x1 ;  /* 0x0000000108077836 */ /* 0x040fe20000000000 */
[----:B------:R-:W-:Y:S01]  /*28b0*/  ISETP.GE.AND P1, PT, R5, UR6, PT ;  /* 0x0000000605007c0c */ /* 0x000fe2000bf26270 */
        /* <DEDUP_REMOVED lines=19> */
.L_x_4783:
[----:B------:R-:W-:Y:S01]  /*29f0*/  SYNCS.ARRIVE.TRANS64.A1T0 RZ, [UR40+0x38830], RZ ;  /* 0x038830ffffff79a7 */ /* 0x000fe20008100028 */
[----:B------:R-:W-:Y:S05]  /*2a00*/  BRA.U !UP1, `(.L_x_4784) ;  /* 0x0000000109047547 */ /* 0x000fea000b800000 */
[----:B------:R-:W-:Y:S05]  /*2a10*/  BPT.TRAP 0x1 ;  /* 0x000000040000795c */ /* 0x000fea0000300000 */
.L_x_4784:
[----:B------:R-:W2:Y:S01]  /*2a20*/  SYNCS.PHASECHK.TRANS64.TRYWAIT P0, [UR40+0x38828], R0 ;  /* 0x03882800ff0075a7 */ /* 0x000ea20008001128 */
[----:B-1----:R-:W-:Y:S01]  /*2a30*/  @!P6 MOV R6, 0x8000 ;  /* 0x000080000006e802 */ /* 0x002fe20000000f00 */
[----:B--2---:R-:W-:Y:S06]  /*2a40*/  @!P0 BRA `(.L_x_4785) ;  /* 0x0000011000f88947 */ /* 0x004fec0003800000 */
.L_x_4982:
[----:B------:R2:W-:Y:S01]  /*2a50*/  @!P6 SYNCS.ARRIVE.TRANS64 RZ, [UR40+0x38820], R6 ;  /* 0x03882006ffffe9a7 */ /* 0x0005e20008000028 */
[----:B------:R-:W-:-:S09]  /*2a60*/  UPLOP3.LUT UP2, UPT, UP3, UP2, UPT, 0xf8, 0x8f ;  /* 0x00000000008f789c */ /* 0x000fd20001f45f70 */
[----:B------:R-:W-:Y:S05]  /*2a70*/  BRA.U !UP2, `(.L_x_4786) ;  /* 0x000000010a047547 */ /* 0x000fea000b800000 */
[----:B------:R-:W-:Y:S05]  /*2a80*/  BPT.TRAP 0x1 ;  /* 0x000000040000795c */ /* 0x000fea0000300000 */
.L_x_4786:
[----:B------:R-:W-:Y:S01]  /*2a90*/  LOP3.LUT P0, R11, R11, 0x1f, RZ, 0xc0, !PT ;  /* 0x0000001f0b0b7812 */ /* 0x000fe2000780c0ff */
[----:B------:R-:W-:Y:S03]  /*2aa0*/  BSSY.RECONVERGENT B0, `(.L_x_4787) ;  /* 0x0000004000007945 */ /* 0x000fe60003800200 */
[----:B------:R-:W-:-:S13]  /*2ab0*/  PLOP3.LUT P0, PT, P0, P6, PT, 0x8f, 0xf8 ;  /* 0x0000000000f8781c */ /* 0x000fda000070d177 */
[----:B------:R-:W-:Y:S05]  /*2ac0*/  @P0 BRA `(.L_x_4788) ;  /* 0x0000000000040947 */ /* 0x000fea0003800000 */
[----:B------:R-:W-:Y:S05]  /*2ad0*/  BPT.TRAP 0x1 ;  /* 0x000000040000795c */ /* 0x000fea0000300000 */
.L_x_4788:
[----:B------:R-:W-:Y:S05]  /*2ae0*/  BSYNC.RECONVERGENT B0 ;  /* 0x0000000000007941 */ /* 0x000fea0003800200 */
.L_x_4787:
[----:B------:R-:W-:Y:S05]  /*2af0*/  BRA.U !UP1, `(.L_x_4789) ;  /* 0x0000000109047547 */ /* 0x000fea000b800000 */
[----:B------:R-:W-:Y:S05]  /*2b00*/  BPT.TRAP 0x1 ;  /* 0x000000040000795c */ /* 0x000fea0000300000 */
.L_x_4789:
        /* <DEDUP_REMOVED lines=39> */
.L_x_4790:
[----:B------:R-:W1:Y:S02]  /*2d80*/  SYNCS.PHASECHK.TRANS64.TRYWAIT P0, [UR40+0x38848], R0 ;  /* 0x03884800ff0075a7 */ /* 0x000e640008001128 */
[----:B-1----:R-:W-:Y:S05]  /*2d90*/  @!P0 BRA `(.L_x_4791) ;  /* 0x00000110003c8947 */ /* 0x002fea0003800000 */
.L_x_4984:
[----:B------:R-:W3:Y:S01]  /*2da0*/  LDCU UR5, c[0x0][0x424] ;  /* 0x00008480ff0577ac */ /* 0x000ee20008000800 */
[----:B--2---:R-:W2:Y:S01]  /*2db0*/  LDC.64 R6, c[0x0][0x418] ;  /* 0x00010600ff067b82 */ /* 0x004ea20000000a00 */
[----:B------:R-:W4:Y:S01]  /*2dc0*/  LDCU UR6, c[0x0][0x428] ;  /* 0x00008500ff0677ac */ /* 0x000f220008000800 */
[----:B---3--:R-:W-:-:S04]  /*2dd0*/  UIMAD UR5, UR21, UR5, URZ ;  /* 0x00000005150572a4 */ /* 0x008fc8000f8e02ff */
[----:B----4-:R-:W-:-:S06]  /*2de0*/  UIMAD UR5, UR22, UR6, UR5 ;  /* 0x00000006160572a4 */ /* 0x010fcc000f8e0205 */
[----:B------:R-:W-:-:S04]  /*2df0*/  IADD3 R8, PT, PT, R4, UR5, RZ ;  /* 0x0000000504087c10 */ /* 0x000fc8000fffe0ff */
[C---:B-1----:R-:W-:Y:S02]  /*2e00*/  IADD3 R5, PT, PT, R8.reuse, 0x1, RZ ;  /* 0x0000000108057810 */ /* 0x042fe40007ffe0ff */
[C---:B------:R-:W-:Y:S02]  /*2e10*/  IADD3 R4, PT, PT, R8.reuse, 0x2, RZ ;  /* 0x0000000208047810 */ /* 0x040fe40007ffe0ff */
[C---:B------:R-:W-:Y:S01]  /*2e20*/  IADD3 R0, PT, PT, R8.reuse, 0x3, RZ ;  /* 0x0000000308007810 */ /* 0x040fe20007ffe0ff */
[----:B--2---:R-:W-:-:S04]  /*2e30*/  IMAD.WIDE.U32 R8, R8, 0x4, R6 ;  /* 0x0000000408087825 */ /* 0x004fc800078e0006 */
        /* <DEDUP_REMOVED lines=16> */
.L_x_4792:
[----:B------:R-:W2:Y:S01]  /*2f40*/  LDL R0, [R1+0x4] ;  /* 0x0000040001007983 */ /* 0x000ea20000100800 */
[----:B------:R-:W-:Y:S01]  /*2f50*/  SYNCS.ARRIVE.TRANS64.A1T0 RZ, [UR40+0x38840], RZ ;  /* 0x038840ffffff79a7 */ /* 0x000fe20008100028 */
[----:B--2---:R-:W-:-:S13]  /*2f60*/  ISETP.NE.AND P0, PT, R0, 0x1, PT ;  /* 0x000000010000780c */ /* 0x004fda0003f05270 */
[----:B------:R-:W-:Y:S05]  /*2f70*/  @!P0 EXIT ;  /* 0x000000000000894d */ /* 0x000fea0003800000 */
[----:B------:R-:W2:Y:S01]  /*2f80*/  LDL R0, [R1] ;  /* 0x0000000001007983 */ /* 0x000ea20000100800 */
[----:B------:R-:W3:Y:S01]  /*2f90*/  LDC.64 R14, c[0x0][0x400] ;  /* 0x00010000ff0e7b82 */ /* 0x000ee20000000a00 */
[----:B------:R-:W-:Y:S01]  /*2fa0*/  IMAD.MOV.U32 R10, RZ, RZ, RZ ;  /* 0x000000ffff0a7224 */ /* 0x000fe200078e00ff */
[----:B-1----:R-:W-:Y:S01]  /*2fb0*/  CS2R R8, SRZ ;  /* 0x0000000000087805 */ /* 0x002fe2000001ff00 */
[----:B------:R-:W-:Y:S01]  /*2fc0*/  IMAD.MOV.U32 R7, RZ, RZ, 0x1 ;  /* 0x00000001ff077424 */ /* 0x000fe200078e00ff */
[----:B------:R-:W1:Y:S04]  /*2fd0*/  LDCU.64 UR28, c[0x0][0x348] ;  /* 0x00006900ff1c77ac */ /* 0x000e680008000a00 */
[----:B------:R-:W4:Y:S01]  /*2fe0*/  LDC.64 R12, c[0x0][0x418] ;  /* 0x00010600ff0c7b82 */ /* 0x000f220000000a00 */
[----:B------:R-:W1:Y:S01]  /*2ff0*/  LDCU UR27, c[0x0][0x380] ;  /* 0x00007000ff1b77ac */ /* 0x000e620008000800 */
[----:B------:R-:W1:Y:S01]  /*3000*/  LDCU UR7, c[0x0][0x408] ;  /* 0x00008100ff0777ac */ /* 0x000e620008000800 */
[----:B------:R-:W1:Y:S01]  /*3010*/  LDCU UR15, c[0x0][0x420] ;  /* 0x00008400ff0f77ac */ /* 0x000e620008000800 */
[----:B------:R-:W-:Y:S01]  /*3020*/  UMOV UR23, 0x1 ;  /* 0x0000000100177882 */ /* 0x000fe20000000000 */
[----:B------:R-:W-:Y:S01]  /*3030*/  UMOV UR20, URZ ;  /* 0x000000ff00147c82 */ /* 0x000fe20008000000 */
[----:B-1234-:R-:W-:-:S15]  /*3040*/  R2UR UR26, R0 ;  /* 0x00000000001a72ca */ /* 0x01efde00000e0000 */
.L_x_4811:
[----:B------:R-:W-:Y:S01]  /*3050*/  UIADD3 UR8, UPT, UPT, UR26, 0x1, URZ ;  /* 0x000000011a087890 */ /* 0x000fe2000fffe0ff */
[----:B--2---:R-:W2:Y:S01]  /*3060*/  LDL R4, [R1+0x8] ;  /* 0x0000080001047983 */ /* 0x004ea20000100800 */
[----:B------:R-:W-:Y:S01]  /*3070*/  UIADD3 UR6, UPT, UPT, UR20, 0x1, URZ ;  /* 0x0000000114067890 */ /* 0x000fe2000fffe0ff */
[----:B------:R-:W-:Y:S01]  /*3080*/  BSSY.RECONVERGENT B0, `(.L_x_4793) ;  /* 0x000000b000007945 */ /* 0x000fe20003800200 */
[----:B------:R-:W-:Y:S01]  /*3090*/  UISETP.NE.AND UP0, UPT, UR8, UR47, UPT ;  /* 0x0000002f0800728c */ /* 0x000fe2000bf05270 */
[----:B------:R-:W3:Y:S10]  /*30a0*/  LDL R0, [R1] ;  /* 0x0000000001007983 */ /* 0x000ef40000100800 */
[----:B------:R-:W-:Y:S07]  /*30b0*/  @UP0 UIADD3 UR6, UPT, UPT, UR20, URZ, URZ ;  /* 0x000000ff14060290 */ /* 0x000fee000fffe0ff */
[----:B------:R-:W-:Y:S01]  /*30c0*/  UMOV UR20, UR6 ;  /* 0x0000000600147c82 */ /* 0x000fe20008000000 */
[----:B--2---:R-:W-:Y:S02]  /*30d0*/  LOP3.LUT P0, RZ, R4, 0x2, RZ, 0xc0, !PT ;  /* 0x0000000204ff7812 */ /* 0x004fe4000780c0ff */
[----:B---3--:R-:W-:Y:S11]  /*30e0*/  R2UR UR9, R0 ;  /* 0x00000000000972ca */ /* 0x008ff600000e0000 */
[----:B------:R-:W-:Y:S02]  /*30f0*/  @!UPT UIADD3 URZ, UPT, UPT, URZ, URZ, URZ ;  /* 0x000000fffffff290 */ /* 0x000fe4000fffe0ff */
[----:B------:R-:W-:Y:S01]  /*3100*/  USEL UR26, UR9, UR8, !UP0 ;  /* 0x00000008091a7287 */ /* 0x000fe2000c000000 */
[----:B-1----:R-:W-:Y:S11]  /*3110*/  @!P0 BRA `(.L_x_4794) ;  /* 0x0000000000048947 */ /* 0x002ff60003800000 */
[----:B------:R-:W-:Y:S05]  /*3120*/  BPT.TRAP 0x1 ;  /* 0x000000040000795c */ /* 0x000fea0000300000 */
.L_x_4794:
[----:B------:R-:W-:Y:S05]  /*3130*/  BSYNC.RECONVERGENT B0 ;  /* 0x0000000000007941 */ /* 0x000fea0003800200 */
.L_x_4793:
[----:B------:R-:W-:Y:S01]  /*3140*/  ULEA UR17, UR23, UR40, 0x3 ;  /* 0x0000002817117291 */ /* 0x000fe2000f8e18ff */
[----:B------:R-:W-:Y:S02]  /*3150*/  SHF.L.U32 R5, R7, 0x1f, RZ ;  /* 0x0000001f07057819 */ /* 0x000fe400000006ff */
[----:B------:R-:W-:Y:S06]  /*3160*/  @!P6 MOV R4, 0x8000 ;  /* 0x000080000004e802 */ /* 0x000fec0000000f00 */
[----:B------:R-:W1:Y:S02]  /*3170*/  SYNCS.PHASECHK.TRANS64.TRYWAIT P0, [UR17+0x38810], R5 ;  /* 0x03881005ff0075a7 */ /* 0x000e640008001111 */
[----:B-1----:R-:W-:Y:S05]  /*3180*/  @!P0 BRA `(.L_x_4795) ;  /* 0x0000010c00588947 */ /* 0x002fea0003800000 */
.L_x_4986:
[----:B------:R2:W-:Y:S01]  /*3190*/  @!P6 SYNCS.ARRIVE.TRANS64 RZ, [UR17+0x38800], R4 ;  /* 0x03880004ffffe9a7 */ /* 0x0005e20008000011 */
[----:B------:R-:W3:Y:S01]  /*31a0*/  LDL R6, [R1+0x8] ;  /* 0x0000080001067983 */ /* 0x000ee20000100800 */
[----:B------:R-:W-:Y:S01]  /*31b0*/  BSSY.RECONVERGENT B0, `(.L_x_4796) ;  /* 0x0000005000007945 */ /* 0x000fe20003800200 */
[----:B---3--:R-:W-:Y:S11]  /*31c0*/  LOP3.LUT P0, RZ, R6, 0x1, RZ, 0xc0, !PT ;  /* 0x0000000106ff7812 */ /* 0x008ff6000780c0ff */
[----:B------:R-:W-:Y:S02]  /*31d0*/  @!UPT UIADD3 URZ, UPT, UPT, URZ, URZ, URZ ;  /* 0x000000fffffff290 */ /* 0x000fe4000fffe0ff */
[----:B--2---:R-:W-:Y:S05]  /*31e0*/  @!P0 BRA `(.L_x_4797) ;  /* 0x0000000000048947 */ /* 0x004fea0003800000 */
[----:B------:R-:W-:Y:S05]  /*31f0*/  BPT.TRAP 0x1 ;  /* 0x000000040000795c */ /* 0x000fea0000300000 */
.L_x_4797:
[----:B------:R-:W-:Y:S05]  /*3200*/  BSYNC.RECONVERGENT B0 ;  /* 0x0000000000007941 */ /* 0x000fea0003800200 */
.L_x_4796:
[----:B------:R-:W-:Y:S01]  /*3210*/  ISETP.EQ.OR P2, PT, R11, RZ, P6 ;  /* 0x000000ff0b00720c */ /* 0x000fe20003742670 */
[----:B------:R-:W-:Y:S11]  /*3220*/  BSSY.RECONVERGENT B0, `(.L_x_4798) ;  /* 0x0000004000007945 */ /* 0x000ff60003800200 */
[----:B------:R-:W-:Y:S01]  /*3230*/  @!UPT UIADD3 URZ, UPT, UPT, URZ, URZ, URZ ;  /* 0x000000fffffff290 */ /* 0x000fe2000fffe0ff */
[----:B------:R-:W-:Y:S05]  /*3240*/  @P2 BRA `(.L_x_4799) ;  /* 0x0000000000042947 */ /* 0x000fea0003800000 */
[----:B------:R-:W-:Y:S05]  /*3250*/  BPT.TRAP 0x1 ;  /* 0x000000040000795c */ /* 0x000fea0000300000 */
.L_x_4799:
[----:B------:R-:W-:Y:S05]  /*3260*/  BSYNC.RECONVERGENT B0 ;  /* 0x0000000000007941 */ /* 0x000fea0003800200 */
.L_x_4798:
        /* <DEDUP_REMOVED lines=20> */
[----:B--2---:R-:W-:Y:S05]  /*33b0*/  BRA.U !UP3, `(.L_x_4800) ;  /* 0x000000010b047547 */ /* 0x004fea000b800000 */
[----:B------:R-:W-:Y:S05]  /*33c0*/  BPT.TRAP 0x1 ;  /* 0x000000040000795c */ /* 0x000fea0000300000 */
.L_x_4800:
[----:B------:R-:W-:Y:S04]  /*33d0*/  SHF.L.U32 R4, R9, 0x1f, RZ ;  /* 0x0000001f09047819 */ /* 0x000fe800000006ff */
[----:B------:R-:W2:Y:S02]  /*33e0*/  SYNCS.PHASECHK.TRANS64.TRYWAIT P0, [UR40+0x38838], R4 ;  /* 0x03883804ff0075a7 */ /* 0x000ea40008001128 */
[----:B--2---:R-:W-:Y:S05]  /*33f0*/  @!P0 BRA `(.L_x_4801) ;  /* 0x0000010800d48947 */ /* 0x004fea0003800000 */
.L_x_4988:
[----:B------:R-:W-:Y:S02]  /*3400*/  USHF.L.U32 UR19, UR26, 0x7, URZ ;  /* 0x000000071a137899 */ /* 0x000fe400080006ff */
[----:B------:R-:W-:Y:S04]  /*3410*/  UIMAD UR6, UR20, UR7, UR4 ;  /* 0x00000007140672a4 */ /* 0x000fe8000f8e0204 */
[----:B-1----:R-:W-:Y:S04]  /*3420*/  VIADD R0, R3, UR19 ;  /* 0x0000001303007c36 */ /* 0x002fe80008000000 */
[C---:B------:R-:W-:Y:S01]  /*3430*/  VIADD R4, R0.reuse, UR6 ;  /* 0x0000000600047c36 */ /* 0x040fe20008000000 */
[C---:B------:R-:W-:Y:S01]  /*3440*/  ISETP.GE.AND P4, PT, R0.reuse, UR27, PT ;  /* 0x0000001b00007c0c */ /* 0x040fe2000bf86270 */
[----:B------:R-:W-:Y:S02]  /*3450*/  VIADD R16, R0, 0x1 ;  /* 0x0000000100107836 */ /* 0x000fe40000000000 */
[C---:B------:R-:W-:Y:S01]  /*3460*/  VIADD R5, R4.reuse, 0x2 ;  /* 0x0000000204057836 */ /* 0x040fe20000000000 */
[CC--:B------:R-:W-:Y:S01]  /*3470*/  LEA R20, P0, R4.reuse, R14.reuse, 0x2 ;  /* 0x0000000e04147211 */ /* 0x0c0fe200078010ff */
        /* <DEDUP_REMOVED lines=27> */
.L_x_4802:
[----:B------:R-:W-:Y:S01]  /*3630*/  SYNCS.ARRIVE.TRANS64.A1T0 RZ, [UR40+0x38830], RZ ;  /* 0x038830ffffff79a7 */ /* 0x000fe20008100028 */
[----:B------:R-:W-:Y:S05]  /*3640*/  BRA.U !UP1, `(.L_x_4803) ;  /* 0x0000000109047547 */ /* 0x000fea000b800000 */
[----:B------:R-:W-:Y:S05]  /*3650*/  BPT.TRAP 0x1 ;  /* 0x000000040000795c */ /* 0x000fea0000300000 */
.L_x_4803:
[----:B------:R-:W-:Y:S02]  /*3660*/  SHF.L.U32 R6, R8, 0x1f, RZ ;  /* 0x0000001f08067819 */ /* 0x000fe400000006ff */
[----:B------:R-:W-:Y:S02]  /*3670*/  @!P6 MOV R5, 0x8000 ;  /* 0x000080000005e802 */ /* 0x000fe40000000f00 */
[----:B------:R-:W2:Y:S02]  /*3680*/  SYNCS.PHASECHK.TRANS64.TRYWAIT P0, [UR40+0x38828], R6 ;  /* 0x03882806ff0075a7 */ /* 0x000ea40008001128 */
[----:B--2---:R-:W-:Y:S05]  /*3690*/  @!P0 BRA `(.L_x_4804) ;  /* 0x0000010800448947 */ /* 0x004fea0003800000 */
.L_x_4990:
[----:B------:R3:W-:Y:S01]  /*36a0*/  @!P6 SYNCS.ARRIVE.TRANS64 RZ, [UR40+0x38820], R5 ;  /* 0x03882005ffffe9a7 */ /* 0x0007e20008000028 */
[----:B------:R-:W-:Y:S05]  /*36b0*/  BRA.U !UP2, `(.L_x_4805) ;  /* 0x000000010a047547 */ /* 0x000fea000b800000 */
[----:B------:R-:W-:Y:S05]  /*36c0*/  BPT.TRAP 0x1 ;  /* 0x000000040000795c */ /* 0x000fea0000300000 */
.L_x_4805:
[----:B------:R-:W-:Y:S04]  /*36d0*/  BSSY.RECONVERGENT B0, `(.L_x_4806) ;  /* 0x0000003000007945 */ /* 0x000fe80003800200 */
[----:B------:R-:W-:Y:S05]  /*36e0*/  @P2 BRA `(.L_x_4807) ;  /* 0x0000000000042947 */ /* 0x000fea0003800000 */
[----:B------:R-:W-:Y:S05]  /*36f0*/  BPT.TRAP 0x1 ;  /* 0x000000040000795c */ /* 0x000fea0000300000 */
.L_x_4807:
[----:B------:R-:W-:Y:S05]  /*3700*/  BSYNC.RECONVERGENT B0 ;  /* 0x0000000000007941 */ /* 0x000fea0003800200 */
.L_x_4806:
        /* <DEDUP_REMOVED lines=16> */
[----:B----4-:R-:W-:Y:S05]  /*3810*/  BRA.U !UP3, `(.L_x_4808) ;  /* 0x000000010b047547 */ /* 0x010fea000b800000 */
[----:B------:R-:W-:Y:S05]  /*3820*/  BPT.TRAP 0x1 ;  /* 0x000000040000795c */ /* 0x000fea0000300000 */
.L_x_4808:
[----:B---3--:R-:W-:Y:S04]  /*3830*/  SHF.L.U32 R5, R10, 0x1f, RZ ;  /* 0x0000001f0a057819 */ /* 0x008fe800000006ff */
[----:B------:R-:W3:Y:S02]  /*3840*/  SYNCS.PHASECHK.TRANS64.TRYWAIT P0, [UR40+0x38848], R5 ;  /* 0x03884805ff0075a7 */ /* 0x000ee40008001128 */
[----:B---3--:R-:W-:Y:S05]  /*3850*/  @!P0 BRA `(.L_x_4809) ;  /* 0x0000010400ec8947 */ /* 0x008fea0003800000 */
.L_x_4992:
[----:B------:R-:W-:Y:S06]  /*3860*/  UIMAD UR6, UR20, UR15, UR5 ;  /* 0x0000000f140672a4 */ /* 0x000fec000f8e0205 */
[----:B--2---:R-:W-:Y:S04]  /*3870*/  VIADD R4, R0, UR6 ;  /* 0x0000000600047c36 */ /* 0x004fe80008000000 */
[C---:B------:R-:W-:Y:S01]  /*3880*/  VIADD R0, R4.reuse, 0x1 ;  /* 0x0000000104007836 */ /* 0x040fe20000000000 */
[CC--:B-1----:R-:W-:Y:S04]  /*3890*/  LEA R18, P0, R4.reuse, R12.reuse, 0x2 ;  /* 0x0000000c04127211 */ /* 0x0c2fe800078010ff */
        /* <DEDUP_REMOVED lines=22> */
.L_x_4810:
[----:B------:R-:W-:Y:S01]  /*3a00*/  LOP3.LUT R10, R10, 0x1, RZ, 0x3c, !PT ;  /* 0x000000010a0a7812 */ /* 0x000fe200078e3cff */
[----:B------:R-:W-:Y:S01]  /*3a10*/  SYNCS.ARRIVE.TRANS64.A1T0 RZ, [UR40+0x38840], RZ ;  /* 0x038840ffffff79a7 */ /* 0x000fe20008100028 */
[----:B------:R-:W2:Y:S01]  /*3a20*/  LDL.LU R0, [R1+0x4] ;  /* 0x0000040001007983 */ /* 0x000ea20000300800 */
        /* <DEDUP_REMOVED lines=8> */
[----:B------:R2:W-:Y:S07]  /*3ab0*/  STL [R1+0x4], R0 ;  /* 0x0000040001007387 */ /* 0x0005ee0000100800 */
[----:B------:R-:W-:Y:S05]  /*3ac0*/  @P0 BRA `(.L_x_4811) ;  /* 0xfffffff400600947 */ /* 0x000fea000383ffff */
[----:B------:R-:W-:Y:S05]  /*3ad0*/  EXIT ;  /* 0x000000000000794d */ /* 0x000fea0003800000 */
.L_x_7212:
        /* <DEDUP_REMOVED lines=20> */
.L_x_4815:
[----:B------:R-:W-:Y:S05]  /*3c20*/  NANOSLEEP 0x64 ;  /* 0x000000640000795d */ /* 0x000fea0003800000 */
[----:B------:R-:W-:-:S05]  /*3c30*/  UMOV UR4, 0x10 ;  /* 0x0000001000047882 */ /* 0x000fca0000000000 */
[----:B------:R-:W-:Y:S04]  /*3c40*/  DEPBAR.LE SB1, 0x36 ;  /* 0x00009d800000791a */ /* 0x000fe80000000000 */
[----:B------:R-:W1:Y:S02]  /*3c50*/  UTCATOMSWS.FIND_AND_SET.ALIGN UP0, UR4, UR4 ;  /* 0x00000004000475e3 */ /* 0x000e640008000800 */
[----:B-1----:R-:W-:Y:S01]  /*3c60*/  MOV R3, UR4 ;  /* 0x0000000400037c02 */ /* 0x002fe20008000f00 */
[----:B------:R-:W-:Y:S05]  /*3c70*/  BRA.U !UP0, `(.L_x_4815) ;  /* 0xfffffffd08e87547 */ /* 0x000fea000b83ffff */
.L_x_4814:
[-C--:B------:R-:W-:Y:S02]  /*3c80*/  SHF.L.U32 R2, R2, R3.reuse, RZ ;  /* 0x0000000302027219 */ /* 0x080fe400000006ff */
[----:B------:R-:W-:Y:S01]  /*3c90*/  SHF.L.U32 R0, R0, R3, RZ ;  /* 0x0000000300007219 */ /* 0x000fe200000006ff */
[----:B------:R-:W-:Y:S02]  /*3ca0*/  IMAD.SHL.U32 R3, R3, 0x20, RZ ;  /* 0x0000002003037824 */ /* 0x000fe400078e00ff */
[----:B------:R1:W-:Y:S04]  /*3cb0*/  ATOMS.OR RZ, [UR5+0x14], R2 ;  /* 0x00001402ffff798c */ /* 0x0003e8000b000005 */
[----:B------:R1:W-:Y:S04]  /*3cc0*/  ATOMS.OR RZ, [UR5+0x18], R0 ;  /* 0x00001800ffff798c */ /* 0x0003e8000b000005 */
[----:B------:R1:W-:Y:S01]  /*3cd0*/  STS [UR22+0x388c0], R3 ;  /* 0x0388c003ff007988 */ /* 0x0003e20008000816 */
[----:B------:R-:W-:Y:S05]  /*3ce0*/  BRA `(.L_x_4813) ;  /* 0x00000000000c7947 */ /* 0x000fea0003800000 */
.L_x_4812:
[----:B------:R1:W-:Y:S01]  /*3cf0*/  STS [UR22+0x388c0], R0 ;  /* 0x0388c000ff007988 */ /* 0x0003e20008000816 */
[----:B------:R-:W-:-:S03]  /*3d00*/  MOV R2, 0x3d20 ;  /* 0x00003d2000027802 */ /* 0x000fc60000000f00 */
[----:B-1----:R-:W-:Y:S05]  /*3d10*/  CALL.REL.NOINC `($__internal_58_$__cuda_sm10x_tcgen05_guardrail_trap_phase_invalid_during_alloc) ;  /* 0x0000010c00807944 */ /* 0x002fea0003c00000 */
.L_x_4813:
        /* <DEDUP_REMOVED lines=36> */
.L_x_4817:
[----:B------:R-:W-:Y:S05]  /*3f60*/  BSYNC.RECONVERGENT B0 ;  /* 0x0000000000007941 */ /* 0x000fea0003800200 */
.L_x_4816:
[----:B------:R-:W-:Y:S01]  /*3f70*/  SHF.L.U32 R9, RZ, 0x1f, RZ ;  /* 0x0000001fff097819 */ /* 0x000fe200000006ff */
[----:B------:R-:W-:-:S03]  /*3f80*/  IMAD.MOV.U32 R8, RZ, RZ, 0x1 ;  /* 0x00000001ff087424 */ /* 0x000fc600078e00ff */
[----:B------:R-:W2:Y:S02]  /*3f90*/  SYNCS.PHASECHK.TRANS64.TRYWAIT P0, [UR22+0x38800], R9 ;  /* 0x03880009ff0075a7 */ /* 0x000ea40008001116 */
[----:B------:R-:W-:Y:S01]  /*3fa0*/  SHF.L.U32 R8, R8, 0x1f, RZ ;  /* 0x0000001f08087819 */ /* 0x000fe200000006ff */
[----:B--2---:R-:W-:Y:S06]  /*3fb0*/  @!P0 BRA `(.L_x_4818) ;  /* 0x00000100002c8947 */ /* 0x004fec0003800000 */
.L_x_4994:
[----:B------:R-:W2:Y:S01]  /*3fc0*/  SYNCS.PHASECHK.TRANS64.TRYWAIT P0, [UR22+0x38858], R8 ;  /* 0x03885808ff0075a7 */ /* 0x000ea20008001116 */
[----:B-1----:R-:W-:Y:S01]  /*3fd0*/  HFMA2 R3, -RZ, RZ, 0, 2.288818359375e-05 ;  /* 0x00000180ff037431 */ /* 0x002fe200000001ff */
[----:B------:R-:W-:Y:S01]  /*3fe0*/  MOV R2, 0x180 ;  /* 0x0000018000027802 */ /* 0x000fe20000000f00 */
[----:B------:R-:W-:Y:S01]  /*3ff0*/  HFMA2 R0, -RZ, RZ, 0, 2.288818359375e-05 ;  /* 0x00000180ff007431 */ /* 0x000fe200000001ff */
[----:B--2---:R-:W-:Y:S06]  /*4000*/  @!P0 BRA `(.L_x_4819) ;  /* 0x0000010000308947 */ /* 0x004fec0003800000 */
.L_x_4996:
        /* <DEDUP_REMOVED lines=68> */
.L_x_4820:
[----:B--2---:R-:W-:-:S09]  /*4450*/  UIADD3 UR4, UPT, UPT, UR22, 0x38850, URZ ;  /* 0x0003885016047890 */ /* 0x004fd2000fffe0ff */
[----:B------:R2:W-:Y:S01]  /*4460*/  UTCBAR [UR4], URZ ;  /* 0x000000ff040073e9 */ /* 0x0005e200080000ff */
[----:B------:R-:W-:Y:S05]  /*4470*/  BRA.U !UP4, `(.L_x_4821) ;  /* 0x000000010c047547 */ /* 0x000fea000b800000 */
[----:B--2---:R-:W-:Y:S05]  /*4480*/  BPT.TRAP 0x1 ;  /* 0x000000040000795c */ /* 0x004fea0000300000 */
.L_x_4821:
[----:B------:R-:W3:Y:S02]  /*4490*/  SYNCS.PHASECHK.TRANS64.TRYWAIT P0, [UR22+0x38820], R9 ;  /* 0x03882009ff0075a7 */ /* 0x000ee40008001116 */
[----:B---3--:R-:W-:Y:S05]  /*44a0*/  @!P0 BRA `(.L_x_4822) ;  /* 0x000000fc00208947 */ /* 0x008fea0003800000 */
.L_x_4998:
[----:B------:R-:W-:Y:S05]  /*44b0*/  BRA.U !UP0, `(.L_x_4823) ;  /* 0x0000000108047547 */ /* 0x000fea000b800000 */
[----:B--2---:R-:W-:Y:S05]  /*44c0*/  BPT.TRAP 0x1 ;  /* 0x000000040000795c */ /* 0x004fea0000300000 */
.L_x_4823:
[----:B------:R-:W4:Y:S02]  /*44d0*/  SYNCS.PHASECHK.TRANS64.TRYWAIT P0, [UR22+0x38868], R8 ;  /* 0x03886808ff0075a7 */ /* 0x000f240008001116 */
[----:B----4-:R-:W-:Y:S05]  /*44e0*/  @!P0 BRA `(.L_x_4824) ;  /* 0x000000fc00288947 */ /* 0x010fea0003800000 */
.L_x_5000:
[----:B------:R-:W-:Y:S05]  /*44f0*/  BRA.U !UP0, `(.L_x_4825) ;  /* 0x0000000108047547 */ /* 0x000fea000b800000 */
[----:B--2---:R-:W-:Y:S05]  /*4500*/  BPT.TRAP 0x1 ;  /* 0x000000040000795c */ /* 0x004fea0000300000 */
.L_x_4825:
[----:B------:R-:W4:Y:S01]  /*4510*/  SYNCS.PHASECHK.TRANS64.TRYWAIT P0, [UR22+0x38878], R8 ;  /* 0x03887808ff0075a7 */ /* 0x000f220008001116 */
[----:B---3--:R-:W-:Y:S01]  /*4520*/  HFMA2 R0, -RZ, RZ, 0, 1.52587890625e-05 ;  /* 0x00000100ff007431 */ /* 0x008fe200000001ff */
[----:B------:R-:W-:Y:S01]  /*4530*/  MOV R2, 0x100 ;  /* 0x0000010000027802 */ /* 0x000fe20000000f00 */
[----:B----4-:R-:W-:Y:S06]  /*4540*/  @!P0 BRA `(.L_x_4826) ;  /* 0x000000fc00288947 */ /* 0x010fec0003800000 */
.L_x_5002:
        /* <DEDUP_REMOVED lines=68> */
.L_x_4827:
[----:B-1----:R-:W-:-:S09]  /*4990*/  UIADD3 UR4, UPT, UPT, UR22, 0x38860, URZ ;  /* 0x0003886016047890 */ /* 0x002fd2000fffe0ff */
[----:B------:R1:W-:Y:S01]  /*49a0*/  UTCBAR [UR4], URZ ;  /* 0x000000ff040073e9 */ /* 0x0003e200080000ff */
[----:B------:R-:W-:Y:S05]  /*49b0*/  BRA.U !UP0, `(.L_x_4828) ;  /* 0x0000000108047547 */ /* 0x000fea000b800000 */
[----:B-1----:R-:W-:Y:S05]  /*49c0*/  BPT.TRAP 0x1 ;  /* 0x000000040000795c */ /* 0x002fea0000300000 */
.L_x_4828:
[----:B------:R-:W2:Y:S01]  /*49d0*/  SYNCS.PHASECHK.TRANS64.TRYWAIT P0, [UR22+0x38880], R9 ;  /* 0x03888009ff0075a7 */ /* 0x000ea20008001116 */
[----:B------:R-:W-:Y:S01]  /*49e0*/  HFMA2 R0, -RZ, RZ, 0, 7.62939453125e-06 ;  /* 0x00000080ff007431 */ /* 0x000fe200000001ff */
[----:B------:R-:W-:Y:S01]  /*49f0*/  MOV R2, 0x180 ;  /* 0x0000018000027802 */ /* 0x000fe20000000f00 */
[----:B--2---:R-:W-:Y:S06]  /*4a00*/  @!P0 BRA `(.L_x_4829) ;  /* 0x000000f800108947 */ /* 0x004fec0003800000 */
.L_x_5004:
        /* <DEDUP_REMOVED lines=66> */
.L_x_4830:
[----:B-1----:R-:W-:-:S09]  /*4e30*/  UIADD3 UR16, UPT, UPT, UR22, 0x38888, URZ ;  /* 0x0003888816107890 */ /* 0x002fd2000fffe0ff */
[----:B------:R1:W-:Y:S01]  /*4e40*/  UTCBAR [UR16], URZ ;  /* 0x000000ff100073e9 */ /* 0x0003e200080000ff */
[----:B------:R-:W-:Y:S05]  /*4e50*/  BRA.U !UP4, `(.L_x_4831) ;  /* 0x000000010c047547 */ /* 0x000fea000b800000 */
[----:B-1----:R-:W-:Y:S05]  /*4e60*/  BPT.TRAP 0x1 ;  /* 0x000000040000795c */ /* 0x002fea0000300000 */
.L_x_4831:
[----:B------:R-:W2:Y:S01]  /*4e70*/  LDL R0, [R1+0x4] ;  /* 0x0000040001007983 */ /* 0x000ea20000100800 */
        /* <DEDUP_REMOVED lines=66> */
.L_x_4856:
[----:B------:R-:W-:Y:S04]  /*52a0*/  BSSY.RECONVERGENT B0, `(.L_x_4833) ;  /* 0x0000003000007945 */ /* 0x000fe80003800200 */
[----:B-1----:R-:W-:Y:S05]  /*52b0*/  @!P5 BRA `(.L_x_4834) ;  /* 0x000000000004d947 */ /* 0x002fea0003800000 */
[----:B------:R-:W-:Y:S05]  /*52c0*/  BPT.TRAP 0x1 ;  /* 0x000000040000795c */ /* 0x000fea0000300000 */
.L_x_4834:
[----:B------:R-:W-:Y:S05]  /*52d0*/  BSYNC.RECONVERGENT B0 ;  /* 0x0000000000007941 */ /* 0x000fea0003800200 */
.L_x_4833:
[----:B------:R-:W-:Y:S01]  /*52e0*/  ULEA UR4, UR16, UR22, 0x3 ;  /* 0x0000001610047291 */ /* 0x000fe2000f8e18ff */
[----:B------:R-:W-:Y:S01]  /*52f0*/  SHF.L.U32 R2, R7, 0x1f, RZ ;  /* 0x0000001f07027819 */ /* 0x000fe200000006ff */
[----:B------:R-:W-:Y:S07]  /*5300*/  UISETP.NE.AND UP0, UPT, UR46, 0x2, UPT ;  /* 0x000000022e00788c */ /* 0x000fee000bf05270 */
[----:B------:R-:W1:Y:S02]  /*5310*/  SYNCS.PHASECHK.TRANS64.TRYWAIT P0, [UR4+0x38800], R2 ;  /* 0x03880002ff0075a7 */ /* 0x000e640008001104 */
[----:B-1----:R-:W-:Y:S05]  /*5320*/  @!P0 BRA `(.L_x_4835) ;  /* 0x000000ec00e08947 */ /* 0x002fea0003800000 */
.L_x_5006:
[----:B------:R-:W-:Y:S05]  /*5330*/  BRA.U !UP0, `(.L_x_4836) ;  /* 0x0000000108047547 */ /* 0x000fea000b800000 */
[----:B------:R-:W-:Y:S05]  /*5340*/  BPT.TRAP 0x1 ;  /* 0x000000040000795c */ /* 0x000fea0000300000 */
.L_x_4836:
[----:B------:R-:W-:Y:S01]  /*5350*/  SHF.L.U32 R15, R10, 0x1f, RZ ;  /* 0x0000001f0a0f7819 */ /* 0x000fe200000006ff */
[----:B------:R-:W-:Y:S02]  /*5360*/  HFMA2 R3, -RZ, RZ, 0, 2.288818359375e-05 ;  /* 0x00000180ff037431 */ /* 0x000fe400000001ff */
[----:B-1----:R-:W-:Y:S01]  /*5370*/  IMAD.MOV.U32 R0, RZ, RZ, 0x180 ;  /* 0x00000180ff007424 */ /* 0x002fe200078e00ff */
[----:B------:R-:W1:Y:S02]  /*5380*/  SYNCS.PHASECHK.TRANS64.TRYWAIT P0, [UR22+0x38858], R15 ;  /* 0x0388580fff0075a7 */ /* 0x000e640008001116 */
[----:B-1----:R-:W-:Y:S05]  /*5390*/  @!P0 BRA `(.L_x_4837) ;  /* 0x000000ec00dc8947 */ /* 0x002fea0003800000 */
.L_x_5008:
        /* <DEDUP_REMOVED lines=60> */
.L_x_4838:
[----:B-1----:R-:W-:Y:S09]  /*5760*/  UIADD3 UR4, UPT, UPT, UR22, 0x38850, URZ ;  /* 0x0003885016047890 */ /* 0x002ff2000fffe0ff */
[----:B------:R1:W-:Y:S01]  /*5770*/  UTCBAR [UR4], URZ ;  /* 0x000000ff040073e9 */ /* 0x0003e200080000ff */
[----:B------:R-:W-:Y:S05]  /*5780*/  BRA.U !UP0, `(.L_x_4839) ;  /* 0x0000000108047547 */ /* 0x000fea000b800000 */
[----:B-1----:R-:W-:Y:S05]  /*5790*/  BPT.TRAP 0x1 ;  /* 0x000000040000795c */ /* 0x002fea0000300000 */
.L_x_4839:
[----:B------:R-:W-:Y:S04]  /*57a0*/  SHF.L.U32 R2, R13, 0x1f, RZ ;  /* 0x0000001f0d027819 */ /* 0x000fe800000006ff */
[----:B------:R-:W2:Y:S02]  /*57b0*/  SYNCS.PHASECHK.TRANS64.TRYWAIT P0, [UR22+0x38890], R2 ;  /* 0x03889002ff0075a7 */ /* 0x000ea40008001116 */
[----:B--2---:R-:W-:Y:S05]  /*57c0*/  @!P0 BRA `(.L_x_4840) ;  /* 0x000000e800e88947 */ /* 0x004fea0003800000 */
.L_x_5010:
[----:B------:R-:W-:Y:S05]  /*57d0*/  BRA.U !UP0, `(.L_x_4841) ;  /* 0x0000000108047547 */ /* 0x000fea000b800000 */
[----:B-1----:R-:W-:Y:S05]  /*57e0*/  BPT.TRAP 0x1 ;  /* 0x000000040000795c */ /* 0x002fea0000300000 */
.L_x_4841:
[----:B--2---:R-:W-:Y:S04]  /*57f0*/  SHF.L.U32 R2, R12, 0x1f, RZ ;  /* 0x0000001f0c027819 */ /* 0x004fe800000006ff */
[----:B------:R-:W2:Y:S02]  /*5800*/  SYNCS.PHASECHK.TRANS64.TRYWAIT P0, [UR22+0x38868], R2 ;  /* 0x03886802ff0075a7 */ /* 0x000ea40008001116 */
[----:B--2---:R-:W-:Y:S05]  /*5810*/  @!P0 BRA `(.L_x_4842) ;  /* 0x000000e800ec8947 */ /* 0x004fea0003800000 */
.L_x_5012:
        /* <DEDUP_REMOVED lines=74> */
.L_x_4843:
        /* <DEDUP_REMOVED lines=88> */
.L_x_4845:
[----:B-1----:R-:W-:Y:S05]  /*6240*/  BSYNC.RECONVERGENT B0 ;  /* 0x0000000000007941 */ /* 0x002fea0003800200 */
.L_x_4844:
        /* <DEDUP_REMOVED lines=8> */
.L_x_4846:
[----:B------:R-:W-:Y:S01]  /*62d0*/  LOP3.LUT R13, R13, 0x1, RZ, 0x3c, !PT ;  /* 0x000000010d0d7812 */ /* 0x000fe200078e3cff */
[----:B------:R-:W-:Y:S09]  /*62e0*/  UIADD3 UR4, UPT, UPT, UR22, 0x38898, URZ ;  /* 0x0003889816047890 */ /* 0x000ff2000fffe0ff */
[----:B------:R2:W-:Y:S01]  /*62f0*/  UTCBAR [UR4], URZ ;  /* 0x000000ff040073e9 */ /* 0x0005e200080000ff */
[----:B------:R-:W-:Y:S05]  /*6300*/  BRA.U !UP0, `(.L_x_4847) ;  /* 0x0000000108047547 */ /* 0x000fea000b800000 */
[----:B-12---:R-:W-:Y:S05]  /*6310*/  BPT.TRAP 0x1 ;  /* 0x000000040000795c */ /* 0x006fea0000300000 */
.L_x_4847:
[----:B------:R-:W-:Y:S04]  /*6320*/  SHF.L.U32 R2, R11, 0x1f, RZ ;  /* 0x0000001f0b027819 */ /* 0x000fe800000006ff */
[----:B------:R-:W3:Y:S02]  /*6330*/  SYNCS.PHASECHK.TRANS64.TRYWAIT P0, [UR22+0x38878], R2 ;  /* 0x03887802ff0075a7 */ /* 0x000ee40008001116 */
[----:B---3--:R-:W-:Y:S05]  /*6340*/  @!P0 BRA `(.L_x_4848) ;  /* 0x000000e000388947 */ /* 0x008fea0003800000 */
.L_x_5014:
[----:B------:R-:W-:Y:S05]  /*6350*/  BRA.U !UP4, `(.L_x_4849) ;  /* 0x000000010c047547 */ /* 0x000fea000b800000 */
[----:B-12---:R-:W-:Y:S05]  /*6360*/  BPT.TRAP 0x1 ;  /* 0x000000040000795c */ /* 0x006fea0000300000 */
.L_x_4849:
[----:B------:R-:W-:Y:S01]  /*6370*/  SHF.L.U32 R15, R8, 0x1f, RZ ;  /* 0x0000001f080f7819 */ /* 0x000fe200000006ff */
[----:B---3--:R-:W-:Y:S02]  /*6380*/  HFMA2 R2, -RZ, RZ, 0, 1.52587890625e-05 ;  /* 0x00000100ff027431 */ /* 0x008fe400000001ff */
[----:B------:R-:W-:Y:S01]  /*6390*/  IMAD.MOV.U32 R3, RZ, RZ, 0x100 ;  /* 0x00000100ff037424 */ /* 0x000fe200078e00ff */
[----:B------:R-:W3:Y:S02]  /*63a0*/  SYNCS.PHASECHK.TRANS64.TRYWAIT P0, [UR22+0x38820], R15 ;  /* 0x0388200fff0075a7 */ /* 0x000ee40008001116 */
[----:B---3--:R-:W-:Y:S05]  /*63b0*/  @!P0 BRA `(.L_x_4850) ;  /* 0x000000e000348947 */ /* 0x008fea0003800000 */
.L_x_5016:
        /* <DEDUP_REMOVED lines=63> */
.L_x_4851:
[----:B-1----:R-:W-:Y:S09]  /*67b0*/  UIADD3 UR4, UPT, UPT, UR22, 0x38860, URZ ;  /* 0x0003886016047890 */ /* 0x002ff2000fffe0ff */
[----:B------:R1:W-:Y:S01]  /*67c0*/  UTCBAR [UR4], URZ ;  /* 0x000000ff040073e9 */ /* 0x0003e200080000ff */
[----:B------:R-:W-:Y:S05]  /*67d0*/  BRA.U !UP0, `(.L_x_4852) ;  /* 0x0000000108047547 */ /* 0x000fea000b800000 */
[----:B-1----:R-:W-:Y:S05]  /*67e0*/  BPT.TRAP 0x1 ;  /* 0x000000040000795c */ /* 0x002fea0000300000 */
.L_x_4852:
[----:B------:R-:W-:Y:S01]  /*67f0*/  SHF.L.U32 R3, R9, 0x1f, RZ ;  /* 0x0000001f09037819 */ /* 0x000fe200000006ff */
[----:B------:R-:W-:Y:S01]  /*6800*/  IMAD.MOV.U32 R0, RZ, RZ, 0x180 ;  /* 0x00000180ff007424 */ /* 0x000fe200078e00ff */
[----:B------:R-:W-:Y:S02]  /*6810*/  MOV R15, 0x80 ;  /* 0x00000080000f7802 */ /* 0x000fe40000000f00 */
[----:B------:R-:W2:Y:S02]  /*6820*/  SYNCS.PHASECHK.TRANS64.TRYWAIT P0, [UR22+0x38880], R3 ;  /* 0x03888003ff0075a7 */ /* 0x000ea40008001116 */
[----:B--2---:R-:W-:Y:S05]  /*6830*/  @!P0 BRA `(.L_x_4853) ;  /* 0x000000dc002c8947 */ /* 0x004fea0003800000 */
.L_x_5018:
        /* <DEDUP_REMOVED lines=44> */
.L_x_4854:
[----:B-1----:R-:W-:Y:S09]  /*6b00*/  UIADD3 UR4, UPT, UPT, UR22, 0x38888, URZ ;  /* 0x0003888816047890 */ /* 0x002ff2000fffe0ff */
[----:B------:R1:W-:Y:S01]  /*6b10*/  UTCBAR [UR4], URZ ;  /* 0x000000ff040073e9 */ /* 0x0003e200080000ff */
[----:B------:R-:W-:Y:S05]  /*6b20*/  BRA.U !UP4, `(.L_x_4855) ;  /* 0x000000010c047547 */ /* 0x000fea000b800000 */
[----:B-1----:R-:W-:Y:S05]  /*6b30*/  BPT.TRAP 0x1 ;  /* 0x000000040000795c */ /* 0x002fea0000300000 */
.L_x_4855:
[----:B------:R-:W-:Y:S01]  /*6b40*/  LOP3.LUT R8, R8, 0x1, RZ, 0x3c, !PT ;  /* 0x0000000108087812 */ /* 0x000fe200078e3cff */
[----:B------:R-:W2:Y:S01]  /*6b50*/  LDL.LU R0, [R1+0x4] ;  /* 0x0000040001007983 */ /* 0x000ea20000300800 */
        /* <DEDUP_REMOVED lines=12> */
[----:B------:R1:W-:Y:S07]  /*6c20*/  STL [R1+0x4], R0 ;  /* 0x0000040001007387 */ /* 0x0003ee0000100800 */
[----:B------:R-:W-:Y:S05]  /*6c30*/  @P0 BRA `(.L_x_4856) ;  /* 0xffffffe400980947 */ /* 0x000fea000383ffff */
.L_x_4832:
[----:B------:R-:W-:Y:S05]  /*6c40*/  BRA.U !UP0, `(.L_x_4857) ;  /* 0x0000000108047547 */ /* 0x000fea000b800000 */
[----:B-1----:R-:W-:Y:S05]  /*6c50*/  BPT.TRAP 0x1 ;  /* 0x000000040000795c */ /* 0x002fea0000300000 */
.L_x_4857:
[----:B------:R-:W-:-:S05]  /*6c60*/  HFMA2 R2, -RZ, RZ, 0, 5.9604644775390625e-08 ;  /* 0x00000001ff027431 */ /* 0x000fca00000001ff */
[----:B------:R-:W-:-:S04]  /*6c70*/  SHF.L.U32 R2, R2, 0x1f, RZ ;  /* 0x0000001f02027819 */ /* 0x000fc800000006ff */
[----:B------:R-:W2:Y:S02]  /*6c80*/  SYNCS.PHASECHK.TRANS64.TRYWAIT P0, [UR22+0x388b0], R2 ;  /* 0x0388b002ff0075a7 */ /* 0x000ea40008001116 */
[----:B--2---:R-:W-:Y:S05]  /*6c90*/  @!P0 BRA `(.L_x_4858) ;  /* 0x000000d8002c8947 */ /* 0x004fea0003800000 */
.L_x_5020:
[----:B------:R-:W-:Y:S05]  /*6ca0*/  BRA.U !UP0, `(.L_x_4859) ;  /* 0x0000000108047547 */ /* 0x000fea000b800000 */
[----:B-1----:R-:W-:Y:S05]  /*6cb0*/  BPT.TRAP 0x1 ;  /* 0x000000040000795c */ /* 0x002fea0000300000 */
.L_x_4859:
[----:B-1----:R-:W-:-:S09]  /*6cc0*/  UIADD3 UR4, UPT, UPT, UR22, 0x388a0, URZ ;  /* 0x000388a016047890 */ /* 0x002fd2000fffe0ff */
[----:B------:R1:W-:Y:S01]  /*6cd0*/  UTCBAR [UR4], URZ ;  /* 0x000000ff040073e9 */ /* 0x0003e200080000ff */
[----:B------:R-:W-:Y:S05]  /*6ce0*/  BRA.U !UP0, `(.L_x_4860) ;  /* 0x0000000108047547 */ /* 0x000fea000b800000 */
[----:B-1----:R-:W-:Y:S05]  /*6cf0*/  BPT.TRAP 0x1 ;  /* 0x000000040000795c */ /* 0x002fea0000300000 */
.L_x_4860:
[----:B------:R-:W2:Y:S02]  /*6d00*/  SYNCS.PHASECHK.TRANS64.TRYWAIT P0, [UR22+0x388b8], R2 ;  /* 0x0388b802ff0075a7 */ /* 0x000ea40008001116 */
[----:B--2---:R-:W-:Y:S05]  /*6d10*/  @!P0 BRA `(.L_x_4861) ;  /* 0x000000d800248947 */ /* 0x004fea0003800000 */
.L_x_5022:
[----:B------:R-:W-:Y:S05]  /*6d20*/  BRA.U !UP0, `(.L_x_4862) ;  /* 0x0000000108047547 */ /* 0x000fea000b800000 */
[----:B-1----:R-:W-:Y:S05]  /*6d30*/  BPT.TRAP 0x1 ;  /* 0x000000040000795c */ /* 0x002fea0000300000 */
.L_x_4862:
[----:B------:R-:W-:-:S04]  /*6d40*/  SHF.L.U32 R13, R13, 0x1f, RZ ;  /* 0x0000001f0d0d7819 */ /* 0x000fc800000006ff */
[----:B------:R-:W3:Y:S02]  /*6d50*/  SYNCS.PHASECHK.TRANS64.TRYWAIT P0, [UR22+0x38890], R13 ;  /* 0x0388900dff0075a7 */ /* 0x000ee40008001116 */
[----:B---3--:R-:W-:Y:S05]  /*6d60*/  @!P0 BRA `(.L_x_4863) ;  /* 0x000000d800288947 */ /* 0x008fea0003800000 */
.L_x_5024:
        /* <DEDUP_REMOVED lines=83> */
.L_x_4864:
        /* <DEDUP_REMOVED lines=105> */
.L_x_4865:
[----:B-1----:R-:W-:Y:S01]  /*7930*/  UIADD3 UR4, UPT, UPT, UR22, 0x38870, URZ ;  /* 0x0003887016047890 */ /* 0x002fe2000fffe0ff */
[----:B------:R-:W-:Y:S08]  /*7940*/  BSSY.RECONVERGENT B0, `(.L_x_4866) ;  /* 0x0000004000007945 */ /* 0x000ff00003800200 */
[----:B------:R1:W-:Y:S01]  /*7950*/  UTCBAR [UR4], URZ ;  /* 0x000000ff040073e9 */ /* 0x0003e200080000ff */
[----:B------:R-:W-:Y:S05]  /*7960*/  @!P5 BRA `(.L_x_4867) ;  /* 0x000000000004d947 */ /* 0x000fea0003800000 */
[----:B-1----:R-:W-:Y:S05]  /*7970*/  BPT.TRAP 0x1 ;  /* 0x000000040000795c */ /* 0x002fea0000300000 */
.L_x_4867:
[----:B-1----:R-:W-:Y:S05]  /*7980*/  BSYNC.RECONVERGENT B0 ;  /* 0x0000000000007941 */ /* 0x002fea0003800200 */
.L_x_4866:
[----:B------:R-:W-:-:S04]  /*7990*/  ULEA UR4, UR33, UR22, 0x3 ;  /* 0x0000001621047291 */ /* 0x000fc8000f8e18ff */
[----:B------:R-:W-:-:S09]  /*79a0*/  UIADD3 UR4, UPT, UPT, UR4, 0x38810, URZ ;  /* 0x0003881004047890 */ /* 0x000fd2000fffe0ff */
[----:B------:R1:W-:Y:S01]  /*79b0*/  UTCBAR [UR4], URZ ;  /* 0x000000ff040073e9 */ /* 0x0003e200080000ff */
[----:B------:R-:W-:Y:S05]  /*79c0*/  BRA.U !UP0, `(.L_x_4868) ;  /* 0x0000000108047547 */ /* 0x000fea000b800000 */
[----:B-1----:R-:W-:Y:S05]  /*79d0*/  BPT.TRAP 0x1 ;  /* 0x000000040000795c */ /* 0x002fea0000300000 */
.L_x_4868:
[----:B------:R-:W-:-:S13]  /*79e0*/  ELECT P0, URZ, PT ;  /* 0x0000000000ff782f */ /* 0x000fda0003800000 */
[----:B-1----:R-:W-:Y:S05]  /*79f0*/  @!P0 EXIT ;  /* 0x000000000000894d */ /* 0x002fea0003800000 */
[----:B------:R-:W-:-:S09]  /*7a00*/  UIADD3 UR4, UPT, UPT, UR22, 0x38898, URZ ;  /* 0x0003889816047890 */ /* 0x000fd2000fffe0ff */
[----:B------:R1:W-:Y:S01]  /*7a10*/  UTCBAR [UR4], URZ ;  /* 0x000000ff040073e9 */ /* 0x0003e200080000ff */
[----:B------:R-:W-:Y:S01]  /*7a20*/  NOP ;  /* 0x0000000000007918 */ /* 0x000fe20000000000 */
[----:B-1----:R-:W-:Y:S05]  /*7a30*/  EXIT ;  /* 0x000000000000794d */ /* 0x002fea0003800000 */
.L_x_4771:
[----:B------:R-:W-:Y:S01]  /*7a40*/  IMAD.MOV.U32 R2, RZ, RZ, -0x3 ;  /* 0xfffffffdff027424 */ /* 0x000fe200078e00ff */
[----:B------:R-:W-:-:S04]  /*7a50*/  MOV R0, UR46 ;  /* 0x0000002e00007c02 */ /* 0x000fc80008000f00 */
[----:B------:R-:W-:-:S05]  /*7a60*/  VIADDMNMX.U32 R2, R2, R0, 0x2, PT ;  /* 0x0000000202027446 */ /* 0x000fca0003800000 */
[----:B------:R-:W-:-:S06]  /*7a70*/  IMAD.SHL.U32 R2, R2, 0x4, RZ ;  /* 0x0000000402027824 */ /* 0x000fcc00078e00ff */
[----:B------:R-:W2:Y:S02]  /*7a80*/  LDC R2, c[0x2][R2+0xc] ;  /* 0x0080030002027b82 */ /* 0x000ea40000000800 */
[----:B--2---:R-:W-:-:S04]  /*7a90*/  SHF.R.S32.HI R3, RZ, 0x1f, R2 ;  /* 0x0000001fff037819 */ /* 0x004fc80000011402 */
.L_x_7214:
[----:B------:R-:W-:Y:S05]  /*7aa0*/  BRX R2 -0x7ab0                                                                                                                                                                                                                                                                                                                                                                                                                                                           (*"BRANCH_TARGETS .L_x_4890,.L_x_4869,.L_x_7213"*) ;  /* 0xffffff8402547949 */ /* 0x000fea000383ffff */
.L_x_4869:
[----:B------:R-:W-:-:S08]  /*7ab0*/  NOP ;  /* 0x0000000000007918 */ /* 0x000fd00000000000 */
[----:B------:R-:W1:Y:S02]  /*7ac0*/  USETMAXREG.TRY_ALLOC.CTAPOOL UP0, 0x98 ;  /* 0x00000098000079c8 */ /* 0x000e640008000600 */
[----:B-1----:R-:W-:Y:S05]  /*7ad0*/  BRA.U !UP0, `(.L_x_4869) ;  /* 0xfffffffd08f47547 */ /* 0x002fea000b83ffff */
[----:B------:R-:W-:Y:S01]  /*7ae0*/  HFMA2 R132, -RZ, RZ, 0, 0 ;  /* 0x00000000ff847431 */ /* 0x000fe200000001ff */
[----:B------:R-:W-:Y:S01]  /*7af0*/  UMOV UR15, 0xfffffffc ;  /* 0xfffffffc000f7882 */ /* 0x000fe20000000000 */
[----:B------:R-:W-:Y:S01]  /*7b00*/  UMOV UR11, URZ ;  /* 0x000000ff000b7c82 */ /* 0x000fe20008000000 */
.L_x_4889:
[----:B------:R-:W-:-:S09]  /*7b10*/  UISETP.NE.AND UP0, UPT, UR46, 0x4, UPT ;  /* 0x000000042e00788c */ /* 0x000fd2000bf05270 */
[----:B-123--:R-:W-:Y:S05]  /*7b20*/  BRA.U !UP0, `(.L_x_4870) ;  /* 0x0000000108047547 */ /* 0x00efea000b800000 */
[----:B------:R-:W-:Y:S05]  /*7b30*/  BPT.TRAP 0x1 ;  /* 0x000000040000795c */ /* 0x000fea0000300000 */
.L_x_4870:
        /* <DEDUP_REMOVED lines=11> */
.L_x_5026:
        /* <DEDUP_REMOVED lines=14> */
.L_x_4872:
        /* <DEDUP_REMOVED lines=10> */
.L_x_4874:
[----:B------:R-:W-:Y:S05]  /*7d70*/  BSYNC.RECONVERGENT B0 ;  /* 0x0000000000007941 */ /* 0x000fea0003800200 */
.L_x_4873:
        /* <DEDUP_REMOVED lines=14> */
[----:B------:R-:W-:-:S05]  /*7e60*/  IMAD.X R135, RZ, RZ, R137, P0 ;  /* 0x000000ffff877224 */ /* 0x000fca00000e0689 */
[----:B------:R-:W-:-:S04]  /*7e70*/  SHF.R.U64 R3, R2, 0x3, R135 ;  /* 0x0000000302037819 */ /* 0x000fc80000001287 */
[----:B------:R-:W-:Y:S02]  /*7e80*/  LOP3.LUT R134, R2, 0x70, R3, 0x78, !PT ;  /* 0x0000007002867812 */ /* 0x000fe400078e7803 */
[----:B------:R-:W-:-:S03]  /*7e90*/  IADD3 R2, P0, PT, R136, 0x30010, RZ ;  /* 0x0003001088027810 */ /* 0x000fc60007f1e0ff */
[----:B-1----:R1:W-:Y:S02]  /*7ea0*/  ST.E.128 desc[UR38][R134.64], R100 ;  /* 0x0000006486007985 */ /* 0x0023e4000c101d26 */
[----:B-1----:R-:W-:Y:S01]  /*7eb0*/  IMAD.X R103, RZ, RZ, R137, P0 ;  /* 0x000000ffff677224 */ /* 0x002fe200000e0689 */
[----:B------:R-:W-:-:S04]  /*7ec0*/  IADD3 R100, P1, PT, R136, 0x30020, RZ ;  /* 0x0003002088647810 */ /* 0x000fc80007f3e0ff */
[----:B------:R-:W-:Y:S01]  /*7ed0*/  SHF.R.U64 R3, R2, 0x3, R103 ;  /* 0x0000000302037819 */ /* 0x000fe20000001267 */
[----:B------:R-:W-:-:S03]  /*7ee0*/  IMAD.X R139, RZ, RZ, R137, P1 ;  /* 0x000000ffff8b7224 */ /* 0x000fc600008e0689 */
[----:B------:R-:W-:Y:S02]  /*7ef0*/  LOP3.LUT R102, R2, 0x70, R3, 0x78, !PT ;  /* 0x0000007002667812 */ /* 0x000fe400078e7803 */
[----:B------:R-:W-:Y:S02]  /*7f00*/  IADD3 R2, P0, PT, R136, 0x30030, RZ ;  /* 0x0003003088027810 */ /* 0x000fe40007f1e0ff */
[C---:B------:R-:W-:Y:S01]  /*7f10*/  SHF.R.U64 R3, R100.reuse, 0x3, R139 ;  /* 0x0000000364037819 */ /* 0x040fe2000000128b */
[----:B------:R1:W-:Y:S03]  /*7f20*/  ST.E.128 desc[UR38][R102.64], R104 ;  /* 0x0000006866007985 */ /* 0x0003e6000c101d26 */
[----:B------:R-:W-:Y:S02]  /*7f30*/  LOP3.LUT R138, R100, 0x70, R3, 0x78, !PT ;  /* 0x00000070648a7812 */ /* 0x000fe400078e7803 */
[----:B------:R-:W-:-:S02]  /*7f40*/  IADD3 R3, P2, PT, R136, 0x30050, RZ ;  /* 0x0003005088037810 */ /* 0x000fc40007f5e0ff */
[----:B------:R-:W-:Y:S01]  /*7f50*/  IADD3 R100, P1, PT, R136, 0x30060, RZ ;  /* 0x0003006088647810 */ /* 0x000fe20007f3e0ff */
[----:B------:R5:W-:Y:S01]  /*7f60*/  ST.E.128 desc[UR38][R138.64], R108 ;  /* 0x0000006c8a007985 */ /* 0x000be2000c101d26 */
[----:B-1----:R-:W-:-:S05]  /*7f70*/  IMAD.X R105, RZ, RZ, R137, P0 ;  /* 0x000000ffff697224 */ /* 0x002fca00000e0689 */
[----:B------:R-:W-:-:S04]  /*7f80*/  SHF.R.U64 R101, R2, 0x3, R105 ;  /* 0x0000000302657819 */ /* 0x000fc80000001269 */
[----:B------:R-:W-:Y:S02]  /*7f90*/  LOP3.LUT R104, R2, 0x70, R101, 0x78, !PT ;  /* 0x0000007002687812 */ /* 0x000fe400078e7865 */
[----:B------:R-:W-:-:S03]  /*7fa0*/  IADD3 R2, P0, PT, R136, 0x30040, RZ ;  /* 0x0003004088027810 */ /* 0x000fc60007f1e0ff */
[----:B------:R1:W-:Y:S02]  /*7fb0*/  ST.E.128 desc[UR38][R104.64], R112 ;  /* 0x0000007068007985 */ /* 0x0003e4000c101d26 */
[----:B-----5:R-:W-:Y:S01]  /*7fc0*/  IMAD.X R109, RZ, RZ, R137, P0 ;  /* 0x000000ffff6d7224 */ /* 0x020fe200000e0689 */
[----:B------:R-:W-:-:S04]  /*7fd0*/  IADD3 R101, P0, PT, R136, 0x30070, RZ ;  /* 0x0003007088657810 */ /* 0x000fc80007f1e0ff */
[----:B------:R-:W-:Y:S01]  /*7fe0*/  SHF.R.U64 R106, R2, 0x3, R109 ;  /* 0x00000003026a7819 */ /* 0x000fe2000000126d */
[----:B------:R-:W-:-:S03]  /*7ff0*/  IMAD.X R111, RZ, RZ, R137, P0 ;  /* 0x000000ffff6f7224 */ /* 0x000fc600000e0689 */
[----:B------:R-:W-:Y:S02]  /*8000*/  LOP3.LUT R108, R2, 0x70, R106, 0x78, !PT ;  /* 0x00000070026c7812 */ /* 0x000fe400078e786a */
[----:B------:R-:W-:-:S03]  /*8010*/  SHF.R.U64 R107, R101, 0x3, R111 ;  /* 0x00000003656b7819 */ /* 0x000fc6000000126f */
[----:B------:R5:W-:Y:S01]  /*8020*/  ST.E.128 desc[UR38][R108.64], R116 ;  /* 0x000000746c007985 */ /* 0x000be2000c101d26 */
[----:B------:R-:W-:Y:S01]  /*8030*/  LOP3.LUT R110, R101, 0x70, R107, 0x78, !PT ;  /* 0x00000070656e7812 */ /* 0x000fe200078e786b */
[--C-:B-1----:R-:W-:Y:S02]  /*8040*/  IMAD.X R115, RZ, RZ, R137.reuse, P2 ;  /* 0x000000ffff737224 */ /* 0x102fe400010e0689 */
[----:B------:R-:W-:-:S03]  /*8050*/  IMAD.X R113, RZ, RZ, R137, P1 ;  /* 0x000000ffff717224 */ /* 0x000fc600008e0689 */
[C---:B------:R-:W-:Y:S02]  /*8060*/  SHF.R.U64 R2, R3.reuse, 0x3, R115 ;  /* 0x0000000303027819 */ /* 0x040fe40000001273 */
[C---:B------:R-:W-:Y:S02]  /*8070*/  SHF.R.U64 R106, R100.reuse, 0x3, R113 ;  /* 0x00000003646a7819 */ /* 0x040fe40000001271 */
[----:B------:R-:W-:Y:S02]  /*8080*/  LOP3.LUT R114, R3, 0x70, R2, 0x78, !PT ;  /* 0x0000007003727812 */ /* 0x000fe400078e7802 */
[----:B------:R-:W-:-:S03]  /*8090*/  LOP3.LUT R112, R100, 0x70, R106, 0x78, !PT ;  /* 0x0000007064707812 */ /* 0x000fc600078e786a */
[----:B------:R1:W-:Y:S01]  /*80a0*/  ST.E.128 desc[UR38][R114.64], R120 ;  /* 0x0000007872007985 */ /* 0x0003e2000c101d26 */
[----:B-----5:R-:W-:-:S03]  /*80b0*/  LOP3.LUT P4, R116, R0, 0x7f, RZ, 0xc0, !PT ;  /* 0x0000007f00747812 */ /* 0x020fc6000788c0ff */
        /* <DEDUP_REMOVED lines=10> */
[----:B------:R-:W4:Y:S01]  /*8160*/  LDL R140, [R1] ;  /* 0x00000000018c7983 */ /* 0x000f220000100800 */
[----:B------:R-:W-:Y:S01]  /*8170*/  UIADD3 UR4, UP0, UPT, UR6, 0x500, URZ ;  /* 0x0000050006047890 */ /* 0x000fe2000ff1e0ff */
[----:B------:R-:W-:Y:S01]  /*8180*/  PLOP3.LUT P0, PT, PT, PT, PT, 0x80, 0x8 ;  /* 0x000000000008781c */ /* 0x000fe20003f0f070 */
[----:B------:R-:W-:Y:S02]  /*8190*/  UIADD3 UR8, UPT, UPT, UR14, 0x30000, URZ ;  /* 0x000300000e087890 */ /* 0x000fe4000fffe0ff */
[----:B------:R-:W-:Y:S01]  /*81a0*/  UIADD3.X UR5, UPT, UPT, URZ, UR7, URZ, UP0, !UPT ;  /* 0x00000007ff057290 */ /* 0x000fe200087fe4ff */
[----:B------:R-:W-:Y:S01]  /*81b0*/  UMOV UR9, URZ ;  /* 0x000000ff00097c82 */ /* 0x000fe20008000000 */
[----:B----4-:R-:W-:-:S13]  /*81c0*/  R2UR UR10, R140 ;  /* 0x000000008c0a72ca */ /* 0x010fda00000e0000 */
[----:B------:R-:W-:-:S12]  /*81d0*/  USHF.L.U32 UR10, UR10, 0x7, URZ ;  /* 0x000000070a0a7899 */ /* 0x000fd800080006ff */
.L_x_4877:
[----:B------:R-:W-:Y:S01]  /*81e0*/  @P0 ELECT P1, URZ, PT ;  /* 0x0000000000ff082f */ /* 0x000fe20003820000 */
[----:B------:R4:W-:-:S12]  /*81f0*/  UTMAREDG.5D.ADD [UR8], [UR4] ;  /* 0x00000008040073b6 */ /* 0x0009d80008020000 */
[----:B------:R-:W-:Y:S02]  /*8200*/  @P1 PLOP3.LUT P0, PT, P1, PT, PT, 0x8, 0x80 ;  /* 0x000000000080181c */ /* 0x000fe40000f0e170 */
[----:B------:R-:W-:-:S11]  /*8210*/  PLOP3.LUT P1, PT, PT, PT, PT, 0x8, 0x80 ;  /* 0x000000000080781c */ /* 0x000fd60003f2e170 */
[----:B----4-:R-:W-:Y:S05]  /*8220*/  @P0 BRA.U.ANY `(.L_x_4877) ;  /* 0xfffffffd00ec0947 */ /* 0x010fea000393ffff */
[----:B------:R0:W-:Y:S02]  /*8230*/  UTMACMDFLUSH ;  /* 0x00000000000079b7 */ /* 0x0001e40000000000 */
.L_x_4876:
[----:B------:R-:W-:Y:S05]  /*8240*/  BSYNC.RECONVERGENT B0 ;  /* 0x0000000000007941 */ /* 0x000fea0003800200 */
.L_x_4875:
[C---:B------:R-:W-:Y:S01]  /*8250*/  IADD3 R0, P1, PT, R136.reuse, 0x34000, RZ ;  /* 0x0003400088007810 */ /* 0x040fe20007f3e0ff */
[----:B------:R-:W-:Y:S01]  /*8260*/  BSSY.RECONVERGENT B0, `(.L_x_4878) ;  /* 0x0000023000007945 */ /* 0x000fe20003800200 */
[C---:B------:R-:W-:Y:S02]  /*8270*/  IADD3 R3, P3, PT, R136.reuse, 0x34020, RZ ;  /* 0x0003402088037810 */ /* 0x040fe40007f7e0ff */
[C---:B------:R-:W-:Y:S01]  /*8280*/  IADD3 R2, P0, PT, R136.reuse, 0x34010, RZ ;  /* 0x0003401088027810 */ /* 0x040fe20007f1e0ff */
[--C-:B-1----:R-:W-:Y:S01]  /*8290*/  IMAD.X R127, RZ, RZ, R137.reuse, P1 ;  /* 0x000000ffff7f7224 */ /* 0x102fe200008e0689 */
        /* <DEDUP_REMOVED lines=31> */
.L_x_4879:
[----:B------:R-:W-:Y:S05]  /*8490*/  BSYNC.RECONVERGENT B0 ;  /* 0x0000000000007941 */ /* 0x000fea0003800200 */
.L_x_4878:
[----:B------:R-:W4:Y:S01]  /*84a0*/  LDL R0, [R1] ;  /* 0x0000000001007983 */ /* 0x000f220000100800 */
[----:B------:R-:W-:Y:S01]  /*84b0*/  BSSY.RECONVERGENT B0, `(.L_x_4880) ;  /* 0x0000020000007945 */ /* 0x000fe20003800200 */
[----:B------:R-:W-:Y:S06]  /*84c0*/  BAR.SYNC.DEFER_BLOCKING 0x2, 0x80 ;  /* 0x0082000000007b1d */ /* 0x000fec0000010000 */
[----:B--2---:R1:W-:Y:S04]  /*84d0*/  ST.E.128 desc[UR38][R126.64], R68 ;  /* 0x000000447e007985 */ /* 0x0043e8000c101d26 */
        /* <DEDUP_REMOVED lines=13> */
[----:B--2---:R-:W-:Y:S01]  /*85b0*/  BAR.SYNC.DEFER_BLOCKING 0x2, 0x80 ;  /* 0x0082000000007b1d */ /* 0x004fe20000010000 */
[----:B----4-:R-:W-:-:S13]  /*85c0*/  R2UR UR10, R0 ;  /* 0x00000000000a72ca */ /* 0x010fda00000e0000 */
[----:B------:R-:W-:Y:S01]  /*85d0*/  USHF.L.U32 UR10, UR10, 0x7, URZ ;  /* 0x000000070a0a7899 */ /* 0x000fe200080006ff */
[----:B-1----:R-:W-:Y:S11]  /*85e0*/  @P4 BRA `(.L_x_4881) ;  /* 0x0000000000304947 */ /* 0x002ff60003800000 */
[----:B------:R-:W-:Y:S01]  /*85f0*/  UIADD3 UR4, UP0, UPT, UR6, 0x500, URZ ;  /* 0x0000050006047890 */ /* 0x000fe2000ff1e0ff */
[----:B------:R-:W-:Y:S01]  /*8600*/  PLOP3.LUT P0, PT, PT, PT, PT, 0x80, 0x8 ;  /* 0x000000000008781c */ /* 0x000fe20003f0f070 */
[----:B------:R-:W-:Y:S02]  /*8610*/  UIADD3 UR8, UPT, UPT, UR14, 0x34000, URZ ;  /* 0x000340000e087890 */ /* 0x000fe4000fffe0ff */
[----:B------:R-:W-:Y:S01]  /*8620*/  UIADD3.X UR5, UPT, UPT, URZ, UR7, URZ, UP0, !UPT ;  /* 0x00000007ff057290 */ /* 0x000fe200087fe4ff */
[----:B------:R-:W-:-:S11]  /*8630*/  UMOV UR9, 0x20 ;  /* 0x0000002000097882 */ /* 0x000fd60000000000 */
.L_x_4882:
[----:B------:R-:W-:Y:S01]  /*8640*/  @P0 ELECT P1, URZ, PT ;  /* 0x0000000000ff082f */ /* 0x000fe20003820000 */
[----:B------:R1:W-:-:S12]  /*8650*/  UTMAREDG.5D.ADD [UR8], [UR4] ;  /* 0x00000008040073b6 */ /* 0x0003d80008020000 */
[----:B------:R-:W-:Y:S02]  /*8660*/  @P1 PLOP3.LUT P0, PT, P1, PT, PT, 0x8, 0x80 ;  /* 0x000000000080181c */ /* 0x000fe40000f0e170 */
[----:B------:R-:W-:-:S11]  /*8670*/  PLOP3.LUT P1, PT, PT, PT, PT, 0x8, 0x80 ;  /* 0x000000000080781c */ /* 0x000fd60003f2e170 */
[----:B-1----:R-:W-:Y:S05]  /*8680*/  @P0 BRA.U.ANY `(.L_x_4882) ;  /* 0xfffffffd00ec0947 */ /* 0x002fea000393ffff */
[----:B------:R0:W-:Y:S01]  /*8690*/  UTMACMDFLUSH ;  /* 0x00000000000079b7 */ /* 0x0001e20000000000 */
[----:B------:R-:W-:-:S04]  /*86a0*/  DEPBAR.LE SB0, 0x1 ;  /* 0x000080400000791a */ /* 0x000fc80000000000 */
.L_x_4881:
[----:B------:R-:W-:Y:S05]  /*86b0*/  BSYNC.RECONVERGENT B0 ;  /* 0x0000000000007941 */ /* 0x000fea0003800200 */
.L_x_4880:
        /* <DEDUP_REMOVED lines=24> */
.L_x_4885:
[----:B------:R-:W-:Y:S01]  /*8840*/  @P0 ELECT P1, URZ, PT ;  /* 0x0000000000ff082f */ /* 0x000fe20003820000 */
[----:B------:R2:W-:-:S12]  /*8850*/  UTMAREDG.5D.ADD [UR8], [UR4] ;  /* 0x00000008040073b6 */ /* 0x0005d80008020000 */
[----:B------:R-:W-:Y:S02]  /*8860*/  @P1 PLOP3.LUT P0, PT, P1, PT, PT, 0x8, 0x80 ;  /* 0x000000000080181c */ /* 0x000fe40000f0e170 */
[----:B------:R-:W-:-:S11]  /*8870*/  PLOP3.LUT P1, PT, PT, PT, PT, 0x8, 0x80 ;  /* 0x000000000080781c */ /* 0x000fd60003f2e170 */
[----:B--2---:R-:W-:Y:S05]  /*8880*/  @P0 BRA.U.ANY `(.L_x_4885) ;  /* 0xfffffffd00ec0947 */ /* 0x004fea000393ffff */
[----:B------:R0:W-:Y:S01]  /*8890*/  UTMACMDFLUSH ;  /* 0x00000000000079b7 */ /* 0x0001e20000000000 */
[----:B------:R-:W-:-:S04]  /*88a0*/  DEPBAR.LE SB0, 0x1 ;  /* 0x000080400000791a */ /* 0x000fc80000000000 */
.L_x_4884:
[----:B------:R-:W-:Y:S05]  /*88b0*/  BSYNC.RECONVERGENT B0 ;  /* 0x0000000000007941 */ /* 0x000fea0003800200 */
.L_x_4883:
        /* <DEDUP_REMOVED lines=23> */
.L_x_4888:
[----:B------:R-:W-:Y:S01]  /*8a30*/  @P0 ELECT P1, URZ, PT ;  /* 0x0000000000ff082f */ /* 0x000fe20003820000 */
[----:B------:R3:W-:-:S12]  /*8a40*/  UTMAREDG.5D.ADD [UR8], [UR4] ;  /* 0x00000008040073b6 */ /* 0x0007d80008020000 */
[----:B------:R-:W-:Y:S02]  /*8a50*/  @P1 PLOP3.LUT P0, PT, P1, PT, PT, 0x8, 0x80 ;  /* 0x000000000080181c */ /* 0x000fe40000f0e170 */
[----:B------:R-:W-:-:S11]  /*8a60*/  PLOP3.LUT P1, PT, PT, PT, PT, 0x8, 0x80 ;  /* 0x000000000080781c */ /* 0x000fd60003f2e170 */
[----:B---3--:R-:W-:Y:S05]  /*8a70*/  @P0 BRA.U.ANY `(.L_x_4888) ;  /* 0xfffffffd00ec0947 */ /* 0x008fea000393ffff */
[----:B------:R0:W-:Y:S02]  /*8a80*/  UTMACMDFLUSH ;  /* 0x00000000000079b7 */ /* 0x0001e40000000000 */
.L_x_4887:
[----:B------:R-:W-:Y:S05]  /*8a90*/  BSYNC.RECONVERGENT B0 ;  /* 0x0000000000007941 */ /* 0x000fea0003800200 */
.L_x_4886:
[----:B------:R-:W3:Y:S04]  /*8aa0*/  LDL.LU R2, [R1] ;  /* 0x0000000001027983 */ /* 0x000ee80000300800 */
[----:B------:R-:W4:Y:S01]  /*8ab0*/  LDL.LU R0, [R1+0x4] ;  /* 0x0000040001007983 */ /* 0x000f220000300800 */
[----:B------:R-:W5:Y:S01]  /*8ac0*/  S2UR UR6, SR_CTAID.X ;  /* 0x00000000000679c3 */ /* 0x000f620000002500 */
[----:B------:R-:W-:Y:S01]  /*8ad0*/  UIADD3 UR5, UPT, UPT, UR11, 0x1, URZ ;  /* 0x000000010b057890 */ /* 0x000fe2000fffe0ff */
[----:B------:R-:W-:Y:S02]  /*8ae0*/  LOP3.LUT R132, R132, 0x1, RZ, 0x3c, !PT ;  /* 0x0000000184847812 */ /* 0x000fe400078e3cff */
[----:B---3--:R-:W-:Y:S02]  /*8af0*/  R2UR UR4, R2 ;  /* 0x00000000020472ca */ /* 0x008fe400000e0000 */
[C---:B----4-:R-:W-:Y:S01]  /*8b00*/  ISETP.GT.U32.AND P0, PT, R0.reuse, 0x1, PT ;  /* 0x000000010000780c */ /* 0x050fe20003f04070 */
[----:B------:R-:W-:-:S05]  /*8b10*/  VIADD R0, R0, 0xffffffff ;  /* 0xffffffff00007836 */ /* 0x000fca0000000000 */
[----:B------:R3:W-:Y:S05]  /*8b20*/  STL [R1+0x4], R0 ;  /* 0x0000040001007387 */ /* 0x0007ea0000100800 */
[----:B------:R-:W-:-:S04]  /*8b30*/  UIADD3 UR4, UPT, UPT, UR4, 0x1, URZ ;  /* 0x0000000104047890 */ /* 0x000fc8000fffe0ff */
[----:B------:R-:W-:-:S11]  /*8b40*/  UISETP.NE.AND UP0, UPT, UR4, UR47, UPT ;  /* 0x0000002f0400728c */ /* 0x000fd6000bf05270 */
[----:B-----5:R-:W-:Y:S02]  /*8b50*/  @!UP0 ULOP3.LUT UR4, UR6, 0x1ffffff, URZ, 0xc0, !UPT ;  /* 0x01ffffff06048892 */ /* 0x020fe4000f8ec0ff */
[----:B------:R-:W-:-:S04]  /*8b60*/  @UP0 UIADD3 UR5, UPT, UPT, UR11, URZ, URZ ;  /* 0x000000ff0b050290 */ /* 0x000fc8000fffe0ff */
[----:B---3--:R-:W-:-:S03]  /*8b70*/  IMAD.U32 R0, RZ, RZ, UR4 ;  /* 0x00000004ff007e24 */ /* 0x008fc6000f8e00ff */
[----:B------:R-:W-:Y:S02]  /*8b80*/  UMOV UR11, UR5 ;  /* 0x00000005000b7c82 */ /* 0x000fe40008000000 */
[----:B------:R3:W-:Y:S01]  /*8b90*/  STL [R1], R0 ;  /* 0x0000000001007387 */ /* 0x0007e20000100800 */
[----:B------:R-:W-:Y:S05]  /*8ba0*/  @P0 BRA `(.L_x_4889) ;  /* 0xffffffec00d80947 */ /* 0x000fea000383ffff */
[----:B------:R-:W-:-:S04]  /*8bb0*/  DEPBAR.LE SB0, 0x0 ;  /* 0x000080000000791a */ /* 0x000fc80000000000 */
[----:B------:R-:W-:Y:S05]  /*8bc0*/  EXIT ;  /* 0x000000000000794d */ /* 0x000fea0003800000 */
.L_x_7213:
[----:B------:R-:W-:-:S08]  /*8bd0*/  NOP ;  /* 0x0000000000007918 */ /* 0x000fd00000000000 */
[----:B------:R-:W-:-:S00]  /*8be0*/  USETMAXREG.DEALLOC.CTAPOOL 0x60 ;  /* 0x00000060000079c8 */ /* 0x000fc000080e0500 */
[----:B------:R-:W-:Y:S05]  /*8bf0*/  EXIT ;  /* 0x000000000000794d */ /* 0x000fea0003800000 */
.L_x_4890:
[----:B------:R-:W-:-:S08]  /*8c00*/  NOP ;  /* 0x0000000000007918 */ /* 0x000fd00000000000 */
[----:B------:R-:W1:Y:S02]  /*8c10*/  USETMAXREG.TRY_ALLOC.CTAPOOL UP0, 0x80 ;  /* 0x00000080000079c8 */ /* 0x000e640008000600 */
[----:B-1----:R-:W-:Y:S05]  /*8c20*/  BRA.U !UP0, `(.L_x_4890) ;  /* 0xfffffffd08f47547 */ /* 0x002fea000b83ffff */
[----:B------:R-:W-:Y:S01]  /*8c30*/  HFMA2 R2, -RZ, RZ, 0, 5.9604644775390625e-08 ;  /* 0x00000001ff027431 */ /* 0x000fe200000001ff */
[----:B------:R-:W-:Y:S01]  /*8c40*/  MOV R0, 0x1 ;  /* 0x0000000100007802 */ /* 0x000fe20000000f00 */
[----:B------:R1:W-:Y:S01]  /*8c50*/  STL [R1+0x20], RZ ;  /* 0x000020ff01007387 */ /* 0x0003e20000100800 */
[----:B------:R-:W2:Y:S03]  /*8c60*/  LDCU UR36, c[0x0][0x380] ;  /* 0x00007000ff2477ac */ /* 0x000ea60008000800 */
[----:B------:R1:W-:Y:S04]  /*8c70*/  STL [R1+0x1c], R2 ;  /* 0x00001c0201007387 */ /* 0x0003e80000100800 */
[----:B------:R1:W-:Y:S04]  /*8c80*/  STL [R1+0x14], RZ ;  /* 0x000014ff01007387 */ /* 0x0003e80000100800 */
[----:B------:R1:W-:Y:S04]  /*8c90*/  STL [R1+0x18], R0 ;  /* 0x0000180001007387 */ /* 0x0003e80000100800 */
[----:B------:R1:W-:Y:S04]  /*8ca0*/  STL [R1+0x10], RZ ;  /* 0x000010ff01007387 */ /* 0x0003e80000100800 */
[----:B--2---:R1:W-:Y:S02]  /*8cb0*/  STL [R1+0xc], RZ ;  /* 0x00000cff01007387 */ /* 0x0043e40000100800 */
.L_x_4927:
[----:B-12---:R-:W-:Y:S01]  /*8cc0*/  MOV R0, UR46 ;  /* 0x0000002e00007c02 */ /* 0x006fe20008000f00 */
[----:B------:R-:W-:Y:S05]  /*8cd0*/  YIELD ;  /* 0x0000000000007946 */ /* 0x000fea0003800000 */
[----:B------:R-:W-:Y:S11]  /*8ce0*/  ISETP.NE.AND P0, PT, R0, 0x3, PT ;  /* 0x000000030000780c */ /* 0x000ff60003f05270 */
[----:B------:R-:W-:Y:S02]  /*8cf0*/  @!UPT UIADD3 URZ, UPT, UPT, URZ, URZ, URZ ;  /* 0x000000fffffff290 */ /* 0x000fe4000fffe0ff */
[----:B------:R-:W-:Y:S05]  /*8d00*/  @!P0 BRA `(.L_x_4891) ;  /* 0x0000000000048947 */ /* 0x000fea0003800000 */
[----:B------:R-:W-:Y:S05]  /*8d10*/  BPT.TRAP 0x1 ;  /* 0x000000040000795c */ /* 0x000fea0000300000 */
.L_x_4891:
        /* <DEDUP_REMOVED lines=8> */
.L_x_5027:
[----:B------:R-:W-:Y:S05]  /*8da0*/  BSYNC B0 ;  /* 0x0000000000007941 */ /* 0x000fea0003800000 */
.L_x_4892:
[----:B------:R-:W-:Y:S05]  /*8db0*/  @!P0 BRA `(.L_x_4894) ;  /* 0x0000000000048947 */ /* 0x000fea0003800000 */
[----:B------:R-:W-:Y:S05]  /*8dc0*/  BPT.TRAP 0x1 ;  /* 0x000000040000795c */ /* 0x000fea0000300000 */
.L_x_4894:
[----:B-1----:R-:W2:Y:S01]  /*8dd0*/  LDL R0, [R1+0x18] ;  /* 0x0000180001007983 */ /* 0x002ea20000100800 */
[----:B------:R-:W-:Y:S01]  /*8de0*/  BSSY B0, `(.L_x_4895) ;  /* 0x0000004000007945 */ /* 0x000fe20003800000 */
[----:B--2---:R-:W-:Y:S04]  /*8df0*/  SHF.L.U32 R0, R0, 0x1f, RZ ;  /* 0x0000001f00007819 */ /* 0x004fe800000006ff */
[----:B------:R-:W1:Y:S02]  /*8e00*/  SYNCS.PHASECHK.TRANS64.TRYWAIT P1, [R56+URZ+0x38888], R0 ;  /* 0x03888800380075a7 */ /* 0x000e6400080211ff */
[----:B-1----:R-:W-:Y:S05]  /*8e10*/  @!P1 BRA `(.L_x_4896) ;  /* 0x000000b800409947 */ /* 0x002fea0003800000 */
.L_x_5028:
[----:B------:R-:W-:Y:S05]  /*8e20*/  BSYNC B0 ;  /* 0x0000000000007941 */ /* 0x000fea0003800000 */
.L_x_4895:
[----:B------:R-:W-:Y:S05]  /*8e30*/  @!P0 BRA `(.L_x_4897) ;  /* 0x0000000000048947 */ /* 0x000fea0003800000 */
[----:B------:R-:W-:Y:S05]  /*8e40*/  BPT.TRAP 0x1 ;  /* 0x000000040000795c */ /* 0x000fea0000300000 */
.L_x_4897:
[----:B-1----:R-:W2:Y:S01]  /*8e50*/  LDL R0, [R1+0xc] ;  /* 0x00000c0001007983 */ /* 0x002ea20000100800 */
[----:B------:R-:W-:Y:S03]  /*8e60*/  BSSY B0, `(.L_x_4898) ;  /* 0x000000b000007945 */ /* 0x000fe60003800000 */
[----:B------:R-:W3:Y:S01]  /*8e70*/  LDL R4, [R1] ;  /* 0x0000000001047983 */ /* 0x000ee20000100800 */
[----:B------:R-:W1:Y:S01]  /*8e80*/  S2R R75, SR_CTAID.X ;  /* 0x00000000004b7919 */ /* 0x000e620000002500 */
[----:B------:R-:W4:Y:S01]  /*8e90*/  S2R R2, SR_TID.X ;  /* 0x0000000000027919 */ /* 0x000f220000002100 */
[----:B-1----:R-:W-:Y:S01]  /*8ea0*/  LOP3.LUT R3, R75, 0x1ffffff, RZ, 0xc0, !PT ;  /* 0x01ffffff4b037812 */ /* 0x002fe200078ec0ff */
[----:B----4-:R-:W-:Y:S01]  /*8eb0*/  IMAD.U32 R118, R2, 0x10000, RZ ;  /* 0x0001000002767824 */ /* 0x010fe200078e00ff */
[----:B--2---:R-:W-:Y:S04]  /*8ec0*/  SHF.L.U32 R0, R0, 0x1f, RZ ;  /* 0x0000001f00007819 */ /* 0x004fe800000006ff */
[----:B------:R-:W1:Y:S01]  /*8ed0*/  SYNCS.PHASECHK.TRANS64.TRYWAIT P1, [R56+URZ+0x38830], R0 ;  /* 0x03883000380075a7 */ /* 0x000e6200080211ff */
[----:B---3--:R-:W-:Y:S02]  /*8ee0*/  ISETP.NE.AND P0, PT, R4, R3, PT ;  /* 0x000000030400720c */ /* 0x008fe40003f05270 */
[----:B------:R-:W-:Y:S01]  /*8ef0*/  SHF.R.U32.HI R3, RZ, 0x3, R2 ;  /* 0x00000003ff037819 */ /* 0x000fe20000011602 */
[----:B-1----:R-:W-:Y:S10]  /*8f00*/  @!P1 BRA `(.L_x_4899) ;  /* 0x000000b800189947 */ /* 0x002ff40003800000 */
.L_x_5029:
[----:B------:R-:W-:Y:S05]  /*8f10*/  BSYNC B0 ;  /* 0x0000000000007941 */ /* 0x000fea0003800000 */
.L_x_4898:
[----:B------:R-:W-:Y:S01]  /*8f20*/  LOP3.LUT R76, R118, 0x600010, R3, 0xc8, !PT ;  /* 0x00600010764c7812 */ /* 0x000fe200078ec803 */
[----:B------:R-:W-:Y:S01]  /*8f30*/  UMOV UR4, 0xffffffff ;  /* 0xffffffff00047882 */ /* 0x000fe20000000000 */
[----:B------:R-:W-:Y:S01]  /*8f40*/  SEL R4, RZ, 0x1, P0 ;  /* 0x00000001ff047807 */ /* 0x000fe20000000000 */
[----:B------:R-:W-:Y:S01]  /*8f50*/  IMAD.U32 R5, RZ, RZ, UR43 ;  /* 0x0000002bff057e24 */ /* 0x000fe2000f8e00ff */
[C---:B------:R-:W-:Y:S02]  /*8f60*/  LOP3.LUT R77, R76.reuse, 0x180, RZ, 0xfc, !PT ;  /* 0x000001804c4d7812 */ /* 0x040fe400078efcff */
[C---:B------:R-:W-:Y:S01]  /*8f70*/  LOP3.LUT R34, R76.reuse, 0x1a0, RZ, 0xfc, !PT ;  /* 0x000001a04c227812 */ /* 0x040fe200078efcff */
[----:B------:R-:W-:Y:S01]  /*8f80*/  VIADD R5, R5, 0x80 ;  /* 0x0000008005057836 */ /* 0x000fe20000000000 */
[----:B------:R-:W-:Y:S01]  /*8f90*/  LOP3.LUT R36, R76, 0x1c0, RZ, 0xfc, !PT ;  /* 0x000001c04c247812 */ /* 0x000fe200078efcff */
[----:B------:R-:W-:Y:S06]  /*8fa0*/  BRA.DIV UR4, `(.L_x_4900) ;  /* 0x000000ba04047947 */ /* 0x000fec000b800000 */
[----:B------:R-:W2:Y:S01]  /*8fb0*/  LDL R6, [R1] ;  /* 0x0000000001067983 */ /* 0x000ea20000100800 */
[----:B-1----:R-:W1:Y:S01]  /*8fc0*/  LDC R0, c[0x0][0x384] ;  /* 0x0000e100ff007b82 */ /* 0x002e620000000800 */
[----:B------:R-:W-:Y:S02]  /*8fd0*/  UIADD3 UR4, UPT, UPT, UR47, -0x1, URZ ;  /* 0xffffffff2f047890 */ /* 0x000fe4000fffe0ff */
[----:B------:R-:W3:Y:S04]  /*8fe0*/  SHFL.IDX PT, R4, R4, RZ, 0x1f ;  /* 0x00001fff04047589 */ /* 0x000ee800000e0000 */
[----:B--2---:R-:W-:Y:S04]  /*8ff0*/  ISETP.NE.AND P0, PT, R6, UR4, PT ;  /* 0x0000000406007c0c */ /* 0x004fe8000bf05270 */
[----:B-1----:R-:W-:Y:S04]  /*9000*/  ISETP.GT.U32.OR P0, PT, R5, R0, !P0 ;  /* 0x000000000500720c */ /* 0x002fe80004704470 */
[----:B------:R-:W-:Y:S06]  /*9010*/  SEL R13, RZ, 0x1, !P0 ;  /* 0x00000001ff0d7807 */ /* 0x000fec0004000000 */
[----:B---3--:R-:W1:Y:S03]  /*9020*/  SHFL.IDX PT, R13, R13, RZ, 0x1f ;  /* 0x00001fff0d0d7589 */ /* 0x008e6600000e0000 */
.L_x_5033:
[----:B-1----:R-:W-:Y:S11]  /*9030*/  LOP3.LUT P0, RZ, R4, R13, RZ, 0xfc, !PT ;  /* 0x0000000d04ff7212 */ /* 0x002ff6000780fcff */
[----:B------:R-:W-:Y:S02]  /*9040*/  @!UPT UIADD3 URZ, UPT, UPT, URZ, URZ, URZ ;  /* 0x000000fffffff290 */ /* 0x000fe4000fffe0ff */
[----:B------:R-:W-:Y:S05]  /*9050*/  @!P0 BRA `(.L_x_4901) ;  /* 0x00000038007c8947 */ /* 0x000fea0003800000 */
[----:B------:R-:W-:Y:S01]  /*9060*/  LOP3.LUT R4, R2, 0x7f, RZ, 0xc0, !PT ;  /* 0x0000007f02047812 */ /* 0x000fe200078ec0ff */
[----:B------:R-:W2:Y:S01]  /*9070*/  LDL R6, [R1] ;  /* 0x0000000001067983 */ /* 0x000ea20000100800 */
[----:B------:R-:W-:Y:S01]  /*9080*/  LOP3.LUT R116, R3, 0x10, RZ, 0xc0, !PT ;  /* 0x0000001003747812 */ /* 0x000fe200078ec0ff */
[----:B------:R-:W-:Y:S05]  /*9090*/  WARPSYNC.ALL ;  /* 0x0000000000007948 */ /* 0x000fea0003800000 */
[----:B------:R-:W-:Y:S01]  /*90a0*/  R2UR UR4, R77 ;  /* 0x000000004d0472ca */ /* 0x000fe200000e0000 */
[----:B------:R-:W3:Y:S01]  /*90b0*/  LDL.LU R5, [R1+0x8] ;  /* 0x0000080001057983 */ /* 0x000ee20000300800 */
[----:B------:R-:W-:Y:S01]  /*90c0*/  R2UR UR6, R34 ;  /* 0x00000000220672ca */ /* 0x000fe200000e0000 */
[----:B------:R-:W-:Y:S01]  /*90d0*/  IMAD.U32 R75, R75, 0x80, R4 ;  /* 0x000000804b4b7824 */ /* 0x000fe200078e0004 */
[----:B------:R-:W-:Y:S02]  /*90e0*/  LOP3.LUT R3, R76, 0x1e0, RZ, 0xfc, !PT ;  /* 0x000001e04c037812 */ /* 0x000fe400078efcff */
[----:B------:R-:W-:Y:S02]  /*90f0*/  R2UR UR5, R36 ;  /* 0x00000000240572ca */ /* 0x000fe400000e0000 */
[----:B------:R-:W-:Y:S05]  /*9100*/  ISETP.GE.U32.AND P1, PT, R75, R0, PT ;  /* 0x000000004b00720c */ /* 0x000fea0003f26070 */
[----:B------:R-:W1:Y:S01]  /*9110*/  LDTM.x16 R20, tmem[UR4] ;  /* 0x00000004001479ee */ /* 0x000e620008240000 */
[----:B------:R-:W-:Y:S02]  /*9120*/  R2UR UR4, R3 ;  /* 0x00000000030472ca */ /* 0x000fe400000e0000 */
[----:B---3--:R-:W-:Y:S01]  /*9130*/  LOP3.LUT R5, R5, 0xffffdfff, RZ, 0xc0, !PT ;  /* 0xffffdfff05057812 */ /* 0x008fe200078ec0ff */
[----:B--2---:R-:W-:Y:S04]  /*9140*/  IMAD R116, R6, 0x80, R116 ;  /* 0x0000008006747824 */ /* 0x004fe800078e0274 */
[C---:B------:R-:W-:Y:S01]  /*9150*/  VIADD R0, R116.reuse, 0x1 ;  /* 0x0000000174007836 */ /* 0x040fe20000000000 */
[C---:B------:R-:W-:Y:S01]  /*9160*/  ISETP.GE.OR P3, PT, R116.reuse, UR36, P1 ;  /* 0x0000002474007c0c */ /* 0x040fe20008f66670 */
[C---:B------:R-:W-:Y:S02]  /*9170*/  VIADD R115, R116.reuse, 0x2 ;  /* 0x0000000274737836 */ /* 0x040fe40000000000 */
[----:B------:R-:W-:Y:S01]  /*9180*/  VIADD R3, R116, 0x4 ;  /* 0x0000000474037836 */ /* 0x000fe20000000000 */
[-C--:B------:R-:W-:Y:S01]  /*9190*/  ISETP.GE.U32.AND P2, PT, R0, R75.reuse, PT ;  /* 0x0000004b0000720c */ /* 0x080fe20003f46070 */
[----:B------:R-:W-:Y:S01]  /*91a0*/  VIADD R59, R116, 0x5 ;  /* 0x00000005743b7836 */ /* 0x000fe20000000000 */
[----:B------:R-:W-:Y:S01]  /*91b0*/  ISETP.GE.OR P0, PT, R0, UR36, P1 ;  /* 0x0000002400007c0c */ /* 0x000fe20008f06670 */
[C---:B------:R-:W-:Y:S01]  /*91c0*/  VIADD R0, R116.reuse, 0x3 ;  /* 0x0000000374007836 */ /* 0x040fe20000000000 */
[----:B------:R-:W-:Y:S01]  /*91d0*/  ISETP.GE.OR P4, PT, R115, UR36, P1 ;  /* 0x0000002473007c0c */ /* 0x000fe20008f86670 */
[C---:B------:R-:W-:Y:S01]  /*91e0*/  VIADD R63, R116.reuse, 0x7 ;  /* 0x00000007743f7836 */ /* 0x040fe20000000000 */
[----:B-1----:R-:W-:Y:S01]  /*91f0*/  SEL R79, R21, 0xff800000, !P0 ;  /* 0xff800000154f7807 */ /* 0x002fe20004000000 */
[----:B------:R-:W-:Y:S01]  /*9200*/  VIADD R62, R116, 0x6 ;  /* 0x00000006743e7836 */ /* 0x000fe20000000000 */
[----:B------:R-:W-:Y:S01]  /*9210*/  ISETP.GE.OR P5, PT, R0, UR36, P1 ;  /* 0x0000002400007c0c */ /* 0x000fe20008fa6670 */
[C---:B------:R-:W-:Y:S01]  /*9220*/  VIADD R64, R116.reuse, 0x8 ;  /* 0x0000000874407836 */ /* 0x040fe20000000000 */
[----:B------:R-:W-:Y:S01]  /*9230*/  ISETP.GE.OR P0, PT, R59, UR36, P1 ;  /* 0x000000243b007c0c */ /* 0x000fe20008f06670 */
[C---:B------:R-:W-:Y:S01]  /*9240*/  VIADD R65, R116.reuse, 0x9 ;  /* 0x0000000974417836 */ /* 0x040fe20000000000 */
[----:B------:R-:W-:Y:S01]  /*9250*/  SEL R88, R23, 0xff800000, !P5 ;  /* 0xff80000017587807 */ /* 0x000fe20006800000 */
[C---:B------:R-:W-:Y:S01]  /*9260*/  VIADD R66, R116.reuse, 0xa ;  /* 0x0000000a74427836 */ /* 0x040fe20000000000 */
[----:B------:R-:W-:Y:S01]  /*9270*/  @P2 LOP3.LUT R5, R5, 0x2000, RZ, 0xfc, !PT ;  /* 0x0000200005052812 */ /* 0x000fe200078efcff */
[C---:B------:R-:W-:Y:S01]  /*9280*/  VIADD R67, R116.reuse, 0xb ;  /* 0x0000000b74437836 */ /* 0x040fe20000000000 */
[----:B------:R-:W-:Y:S01]  /*9290*/  ISETP.GE.OR P2, PT, R3, UR36, P1 ;  /* 0x0000002403007c0c */ /* 0x000fe20008f46670 */
[C---:B------:R-:W-:Y:S01]  /*92a0*/  VIADD R68, R116.reuse, 0xc ;  /* 0x0000000c74447836 */ /* 0x040fe20000000000 */
[----:B------:R-:W-:Y:S01]  /*92b0*/  ISETP.GE.OR P5, PT, R63, UR36, P1 ;  /* 0x000000243f007c0c */ /* 0x000fe20008fa6670 */
[----:B------:R-:W-:Y:S01]  /*92c0*/  VIADD R71, R116, 0xf ;  /* 0x0000000f74477836 */ /* 0x000fe20000000000 */
[----:B------:R-:W-:Y:S01]  /*92d0*/  SEL R83, R20, 0xff800000, !P3 ;  /* 0xff80000014537807 */ /* 0x000fe20005800000 */
[----:B------:R-:W-:Y:S01]  /*92e0*/  VIADD R69, R116, 0xd ;  /* 0x0000000d74457836 */ /* 0x000fe20000000000 */
[----:B------:R-:W-:Y:S01]  /*92f0*/  SEL R85, R22, 0xff800000, !P4 ;  /* 0xff80000016557807 */ /* 0x000fe20006000000 */
[----:B------:R-:W-:Y:S01]  /*9300*/  VIADD R70, R116, 0xe ;  /* 0x0000000e74467836 */ /* 0x000fe20000000000 */
[----:B------:R-:W-:Y:S01]  /*9310*/  SEL R89, R24, 0xff800000, !P2 ;  /* 0xff80000018597807 */ /* 0x000fe20005000000 */
[C---:B------:R-:W-:Y:S01]  /*9320*/  VIADD R78, R116.reuse, 0x20 ;  /* 0x00000020744e7836 */ /* 0x040fe20000000000 */
[----:B------:R-:W-:Y:S01]  /*9330*/  SEL R90, R25, 0xff800000, !P0 ;  /* 0xff800000195a7807 */ /* 0x000fe20004000000 */
[C---:B------:R-:W-:Y:S01]  /*9340*/  VIADD R72, R116.reuse, 0x21 ;  /* 0x0000002174487836 */ /* 0x040fe20000000000 */
[----:B------:R-:W-:Y:S01]  /*9350*/  SEL R92, R27, 0xff800000, !P5 ;  /* 0xff8000001b5c7807 */ /* 0x000fe20006800000 */
[----:B------:R-:W-:Y:S01]  /*9360*/  VIADD R114, R116, 0x22 ;  /* 0x0000002274727836 */ /* 0x000fe20000000000 */
[----:B------:R-:W-:Y:S01]  /*9370*/  ISETP.GE.OR P4, PT, R62, UR36, P1 ;  /* 0x000000243e007c0c */ /* 0x000fe20008f86670 */
[----:B------:R-:W-:Y:S01]  /*9380*/  VIADD R74, R116, 0x23 ;  /* 0x00000023744a7836 */ /* 0x000fe20000000000 */
[----:B------:R-:W-:Y:S01]  /*9390*/  ISETP.GE.OR P3, PT, R64, UR36, P1 ;  /* 0x0000002440007c0c */ /* 0x000fe20008f66670 */
[C---:B------:R-:W-:Y:S01]  /*93a0*/  VIADD R73, R116.reuse, 0x24 ;  /* 0x0000002474497836 */ /* 0x040fe20000000000 */
[----:B------:R-:W-:Y:S01]  /*93b0*/  ISETP.GE.OR P2, PT, R65, UR36, P1 ;  /* 0x0000002441007c0c */ /* 0x000fe20008f46670 */
[----:B------:R-:W-:Y:S01]  /*93c0*/  VIADD R122, R116, 0x25 ;  /* 0x00000025747a7836 */ /* 0x000fe20000000000 */
[----:B------:R-:W-:Y:S01]  /*93d0*/  ISETP.GE.OR P0, PT, R66, UR36, P1 ;  /* 0x0000002442007c0c */ /* 0x000fe20008f06670 */
[C---:B------:R-:W-:Y:S01]  /*93e0*/  VIADD R119, R116.reuse, 0x26 ;  /* 0x0000002674777836 */ /* 0x040fe20000000000 */
[----:B------:R-:W-:Y:S01]  /*93f0*/  ISETP.GE.OR P5, PT, R67, UR36, P1 ;  /* 0x0000002443007c0c */ /* 0x000fe20008fa6670 */
[----:B------:R-:W-:Y:S01]  /*9400*/  VIADD R113, R116, 0x27 ;  /* 0x0000002774717836 */ /* 0x000fe20000000000 */
[----:B------:R-:W-:Y:S01]  /*9410*/  SEL R91, R26, 0xff800000, !P4 ;  /* 0xff8000001a5b7807 */ /* 0x000fe20006000000 */
[----:B------:R-:W-:Y:S01]  /*9420*/  VIADD R38, R116, 0x29 ;  /* 0x0000002974267836 */ /* 0x000fe20000000000 */
[----:B------:R-:W-:Y:S01]  /*9430*/  SEL R93, R28, 0xff800000, !P3 ;  /* 0xff8000001c5d7807 */ /* 0x000fe20005800000 */
[C---:B------:R-:W-:Y:S01]  /*9440*/  VIADD R36, R116.reuse, 0x2e ;  /* 0x0000002e74247836 */ /* 0x040fe20000000000 */
[----:B------:R-:W-:Y:S01]  /*9450*/  SEL R94, R29, 0xff800000, !P2 ;  /* 0xff8000001d5e7807 */ /* 0x000fe20005000000 */
[----:B------:R-:W-:Y:S01]  /*9460*/  VIADD R37, R116, 0x2f ;  /* 0x0000002f74257836 */ /* 0x000fe20000000000 */
[----:B------:R-:W-:Y:S01]  /*9470*/  SEL R102, R30, 0xff800000, !P0 ;  /* 0xff8000001e667807 */ /* 0x000fe20004000000 */
[C---:B------:R-:W-:Y:S01]  /*9480*/  VIADD R107, R116.reuse, 0x43 ;  /* 0x00000043746b7836 */ /* 0x040fe20000000000 */
[----:B------:R-:W-:Y:S01]  /*9490*/  SEL R103, R31, 0xff800000, !P5 ;  /* 0xff8000001f677807 */ /* 0x000fe20006800000 */
[----:B------:R-:W-:Y:S01]  /*94a0*/  VIADD R100, R116, 0x40 ;  /* 0x0000004074647836 */ /* 0x000fe20000000000 */
[----:B------:R-:W-:Y:S01]  /*94b0*/  ISETP.GE.OR P4, PT, R68, UR36, P1 ;  /* 0x0000002444007c0c */ /* 0x000fe20008f86670 */
[----:B------:R-:W1:Y:S01]  /*94c0*/  LDTM.x16 R16, tmem[UR6] ;  /* 0x00000006001079ee */ /* 0x000e620008240000 */
[----:B------:R-:W-:Y:S01]  /*94d0*/  ISETP.GE.OR P0, PT, R71, UR36, P1 ;  /* 0x0000002447007c0c */ /* 0x000fe20008f06670 */
[----:B------:R-:W-:Y:S01]  /*94e0*/  VIADD R43, R116, 0x45 ;  /* 0x00000045742b7836 */ /* 0x000fe20000000000 */
[----:B------:R-:W-:Y:S01]  /*94f0*/  SEL R4, R32, 0xff800000, !P4 ;  /* 0xff80000020047807 */ /* 0x000fe20006000000 */
[----:B------:R-:W-:Y:S01]  /*9500*/  VIADD R32, R116, 0x2a ;  /* 0x0000002a74207836 */ /* 0x000fe20000000000 */
[-C--:B------:R-:W-:Y:S01]  /*9510*/  ISETP.GE.U32.AND P4, PT, R0, R75.reuse, PT ;  /* 0x0000004b0000720c */ /* 0x080fe20003f86070 */
[C---:B------:R-:W-:Y:S01]  /*9520*/  VIADD R120, R116.reuse, 0x42 ;  /* 0x0000004274787836 */ /* 0x040fe20000000000 */
[----:B------:R-:W-:Y:S01]  /*9530*/  SEL R80, R35, 0xff800000, !P0 ;  /* 0xff80000023507807 */ /* 0x000fe20004000000 */
[C---:B------:R-:W-:Y:S01]  /*9540*/  VIADD R35, R116.reuse, 0x2d ;  /* 0x0000002d74237836 */ /* 0x040fe20000000000 */
[----:B------:R-:W-:Y:S01]  /*9550*/  ISETP.GE.OR P3, PT, R69, UR36, P1 ;  /* 0x0000002445007c0c */ /* 0x000fe20008f66670 */
[----:B------:R-:W-:Y:S01]  /*9560*/  VIADD R105, R116, 0x44 ;  /* 0x0000004474697836 */ /* 0x000fe20000000000 */
[----:B------:R-:W-:Y:S01]  /*9570*/  ISETP.GE.OR P2, PT, R70, UR36, P1 ;  /* 0x0000002446007c0c */ /* 0x000fe20008f46670 */
[----:B------:R-:W-:Y:S01]  /*9580*/  VIADD R47, R116, 0x49 ;  /* 0x00000049742f7836 */ /* 0x000fe20000000000 */
[----:B------:R-:W-:Y:S01]  /*9590*/  ISETP.GE.OR P0, PT, R78, UR36, P1 ;  /* 0x000000244e007c0c */ /* 0x000fe20008f06670 */
[C---:B------:R-:W-:Y:S01]  /*95a0*/  VIADD R44, R116.reuse, 0x46 ;  /* 0x00000046742c7836 */ /* 0x040fe20000000000 */
[----:B------:R-:W-:Y:S01]  /*95b0*/  SEL R81, R33, 0xff800000, !P3 ;  /* 0xff80000021517807 */ /* 0x000fe20005800000 */
[----:B------:R-:W-:Y:S01]  /*95c0*/  VIADD R104, R116, 0x4c ;  /* 0x0000004c74687836 */ /* 0x000fe20000000000 */
[----:B------:R-:W-:Y:S01]  /*95d0*/  SEL R82, R34, 0xff800000, !P2 ;  /* 0xff80000022527807 */ /* 0x000fe20005000000 */
[C---:B------:R-:W-:Y:S01]  /*95e0*/  VIADD R46, R116.reuse, 0x48 ;  /* 0x00000048742e7836 */ /* 0x040fe20000000000 */
[----:B------:R-:W-:Y:S01]  /*95f0*/  LOP3.LUT R5, R5, 0xffffefff, RZ, 0xc0, !PT ;  /* 0xffffefff05057812 */ /* 0x000fe200078ec0ff */
[----:B------:R-:W-:Y:S01]  /*9600*/  VIADD R34, R116, 0x28 ;  /* 0x0000002874227836 */ /* 0x000fe20000000000 */
[----:B------:R-:W-:Y:S01]  /*9610*/  ISETP.GE.OR P2, PT, R72, UR36, P1 ;  /* 0x0000002448007c0c */ /* 0x000fe20008f46670 */
[----:B------:R-:W-:Y:S01]  /*9620*/  VIADD R48, R116, 0x4a ;  /* 0x0000004a74307836 */ /* 0x000fe20000000000 */
[----:B------:R-:W-:Y:S01]  /*9630*/  ISETP.GE.OR P3, PT, R114, UR36, P1 ;  /* 0x0000002472007c0c */ /* 0x000fe20008f66670 */
[----:B------:R-:W-:Y:S01]  /*9640*/  VIADD R49, R116, 0x4b ;  /* 0x0000004b74317836 */ /* 0x000fe20000000000 */
[----:B-1----:R-:W-:Y:S01]  /*9650*/  SEL R84, R16, 0xff800000, !P0 ;  /* 0xff80000010547807 */ /* 0x002fe20004000000 */
[----:B------:R-:W-:Y:S01]  /*9660*/  VIADD R106, R116, 0x4d ;  /* 0x0000004d746a7836 */ /* 0x000fe20000000000 */
[----:B------:R-:W-:Y:S01]  /*9670*/  ISETP.GE.OR P0, PT, R74, UR36, P1 ;  /* 0x000000244a007c0c */ /* 0x000fe20008f06670 */
[C---:B------:R-:W-:Y:S01]  /*9680*/  VIADD R60, R116.reuse, 0x4e ;  /* 0x0000004e743c7836 */ /* 0x040fe20000000000 */
[----:B------:R-:W-:Y:S01]  /*9690*/  @P4 LOP3.LUT R5, R5, 0x1000, RZ, 0xfc, !PT ;  /* 0x0000100005054812 */ /* 0x000fe200078efcff */
[C---:B------:R-:W-:Y:S01]  /*96a0*/  VIADD R108, R116.reuse, 0x4f ;  /* 0x0000004f746c7836 */ /* 0x040fe20000000000 */
[----:B------:R-:W-:Y:S01]  /*96b0*/  SEL R87, R17, 0xff800000, !P2 ;  /* 0xff80000011577807 */ /* 0x000fe20005000000 */
[----:B------:R-:W-:Y:S01]  /*96c0*/  VIADD R110, R116, 0x60 ;  /* 0x00000060746e7836 */ /* 0x000fe20000000000 */
[----:B------:R-:W-:Y:S01]  /*96d0*/  SEL R125, R18, 0xff800000, !P3 ;  /* 0xff800000127d7807 */ /* 0x000fe20005800000 */
[----:B------:R1:W-:Y:S01]  /*96e0*/  STL [R1+0x8], R5 ;  /* 0x0000080501007387 */ /* 0x0003e20000100800 */
[----:B------:R-:W-:Y:S01]  /*96f0*/  SEL R124, R19, 0xff800000, !P0 ;  /* 0xff800000137c7807 */ /* 0x000fe20004000000 */
[C---:B------:R-:W-:Y:S01]  /*9700*/  VIADD R0, R116.reuse, 0x2c ;  /* 0x0000002c74007836 */ /* 0x040fe20000000000 */
[----:B------:R-:W-:Y:S01]  /*9710*/  ISETP.GE.OR P2, PT, R73, UR36, P1 ;  /* 0x0000002449007c0c */ /* 0x000fe20008f46670 */
[----:B------:R-:W-:Y:S01]  /*9720*/  VIADD R33, R116, 0x2b ;  /* 0x0000002b74217836 */ /* 0x000fe20000000000 */
[----:B------:R-:W-:Y:S02]  /*9730*/  ISETP.GE.OR P4, PT, R122, UR36, P1 ;  /* 0x000000247a007c0c */ /* 0x000fe40008f86670 */
[----:B------:R-:W-:Y:S02]  /*9740*/  ISETP.GE.OR P0, PT, R119, UR36, P1 ;  /* 0x0000002477007c0c */ /* 0x000fe40008f06670 */
[----:B------:R-:W-:Y:S02]  /*9750*/  ISETP.GE.OR P3, PT, R113, UR36, P1 ;  /* 0x0000002471007c0c */ /* 0x000fe40008f66670 */
[----:B------:R-:W-:Y:S02]  /*9760*/  SEL R123, R20, 0xff800000, !P2 ;  /* 0xff800000147b7807 */ /* 0x000fe40005000000 */
[----:B------:R-:W-:Y:S02]  /*9770*/  SEL R121, R21, 0xff800000, !P4 ;  /* 0xff80000015797807 */ /* 0x000fe40006000000 */
[----:B------:R-:W-:Y:S02]  /*9780*/  SEL R118, R22, 0xff800000, !P0 ;  /* 0xff80000016767807 */ /* 0x000fe40004000000 */
[----:B------:R-:W-:Y:S02]  /*9790*/  SEL R117, R23, 0xff800000, !P3 ;  /* 0xff80000017757807 */ /* 0x000fe40005800000 */
[----:B------:R-:W-:Y:S01]  /*97a0*/  ISETP.GE.OR P2, PT, R38, UR36, P1 ;  /* 0x0000002426007c0c */ /* 0x000fe20008f46670 */
[----:B------:R-:W2:Y:S01]  /*97b0*/  LDTM.x16 R8, tmem[UR5] ;  /* 0x00000005000879ee */ /* 0x000ea20008240000 */
[----:B------:R-:W-:Y:S02]  /*97c0*/  ISETP.GE.OR P0, PT, R32, UR36, P1 ;  /* 0x0000002420007c0c */ /* 0x000fe40008f06670 */
[----:B------:R-:W-:Y:S01]  /*97d0*/  SEL R111, R25, 0xff800000, !P2 ;  /* 0xff800000196f7807 */ /* 0x000fe20005000000 */
[----:B------:R-:W-:Y:S01]  /*97e0*/  IMAD.MOV.U32 R25, RZ, RZ, R5 ;  /* 0x000000ffff197224 */ /* 0x000fe200078e0005 */
[----:B------:R-:W-:Y:S02]  /*97f0*/  ISETP.GE.OR P2, PT, R36, UR36, P1 ;  /* 0x0000002424007c0c */ /* 0x000fe40008f46670 */
[----:B------:R-:W-:Y:S01]  /*9800*/  SEL R109, R26, 0xff800000, !P0 ;  /* 0xff8000001a6d7807 */ /* 0x000fe20004000000 */
[----:B------:R-:W-:Y:S01]  /*9810*/  IMAD.MOV.U32 R26, RZ, RZ, R82 ;  /* 0x000000ffff1a7224 */ /* 0x000fe200078e0052 */
[----:B------:R-:W-:Y:S01]  /*9820*/  SEL R42, R30, 0xff800000, !P2 ;  /* 0xff8000001e2a7807 */ /* 0x000fe20005000000 */
[----:B------:R-:W-:Y:S01]  /*9830*/  VIADD R30, R116, 0x41 ;  /* 0x00000041741e7836 */ /* 0x000fe20000000000 */
[----:B------:R-:W-:Y:S02]  /*9840*/  ISETP.GE.OR P0, PT, R37, UR36, P1 ;  /* 0x0000002425007c0c */ /* 0x000fe40008f06670 */
[----:B------:R-:W-:Y:S02]  /*9850*/  ISETP.GE.OR P3, PT, R35, UR36, P1 ;  /* 0x0000002423007c0c */ /* 0x000fe40008f66670 */
[----:B------:R-:W-:Y:S02]  /*9860*/  ISETP.GE.OR P2, PT, R30, UR36, P1 ;  /* 0x000000241e007c0c */ /* 0x000fe40008f46670 */
[----:B------:R-:W-:Y:S01]  /*9870*/  SEL R101, R31, 0xff800000, !P0 ;  /* 0xff8000001f657807 */ /* 0x000fe20004000000 */
[----:B------:R-:W-:Y:S01]  /*9880*/  IMAD.MOV.U32 R31, RZ, RZ, R103 ;  /* 0x000000ffff1f7224 */ /* 0x000fe200078e0067 */
[----:B------:R-:W-:Y:S01]  /*9890*/  ISETP.GE.OR P0, PT, R100, UR36, P1 ;  /* 0x0000002464007c0c */ /* 0x000fe20008f06670 */
[C---:B------:R-:W-:Y:S01]  /*98a0*/  VIADD R103, R116.reuse, 0x61 ;  /* 0x0000006174677836 */ /* 0x040fe20000000000 */
[----:B------:R-:W-:Y:S01]  /*98b0*/  SEL R41, R29, 0xff800000, !P3 ;  /* 0xff8000001d297807 */ /* 0x000fe20005800000 */
[----:B------:R-:W-:Y:S01]  /*98c0*/  IMAD.MOV.U32 R29, RZ, RZ, R87 ;  /* 0x000000ffff1d7224 */ /* 0x000fe200078e0057 */
[-C--:B------:R-:W-:Y:S01]  /*98d0*/  ISETP.GE.U32.AND P3, PT, R3, R75.reuse, PT ;  /* 0x0000004b0300720c */ /* 0x080fe20003f66070 */
[C---:B------:R-:W-:Y:S01]  /*98e0*/  VIADD R3, R116.reuse, 0x47 ;  /* 0x0000004774037836 */ /* 0x040fe20000000000 */
[----:B--2---:R-:W-:Y:S01]  /*98f0*/  SEL R45, R9, 0xff800000, !P2 ;  /* 0xff800000092d7807 */ /* 0x004fe20005000000 */
[----:B------:R-:W-:Y:S01]  /*9900*/  VIADD R87, R116, 0x6a ;  /* 0x0000006a74577836 */ /* 0x000fe20000000000 */
[----:B------:R-:W-:Y:S02]  /*9910*/  ISETP.GE.OR P2, PT, R107, UR36, P1 ;  /* 0x000000246b007c0c */ /* 0x000fe40008f46670 */
[----:B------:R-:W-:Y:S02]  /*9920*/  SEL R99, R8, 0xff800000, !P0 ;  /* 0xff80000008637807 */ /* 0x000fe40004000000 */
[----:B------:R-:W-:Y:S02]  /*9930*/  SEL R97, R11, 0xff800000, !P2 ;  /* 0xff8000000b617807 */ /* 0x000fe40005000000 */
[----:B------:R-:W-:Y:S02]  /*9940*/  ISETP.GE.OR P2, PT, R43, UR36, P1 ;  /* 0x000000242b007c0c */ /* 0x000fe40008f46670 */
        /* <DEDUP_REMOVED lines=12> */
[----:B------:R-:W-:Y:S02]  /*9a10*/  LOP3.LUT R25, R25, 0xfffff7ff, RZ, 0xc0, !PT ;  /* 0xfffff7ff19197812 */ /* 0x000fe400078ec0ff */
[----:B------:R-:W-:Y:S02]  /*9a20*/  ISETP.GE.OR P0, PT, R46, UR36, P1 ;  /* 0x000000242e007c0c */ /* 0x000fe40008f06670 */
[----:B------:R-:W-:Y:S01]  /*9a30*/  SEL R58, R20, 0xff800000, !P2 ;  /* 0xff800000143a7807 */ /* 0x000fe20005000000 */
[----:B------:R-:W-:Y:S01]  /*9a40*/  IMAD.MOV.U32 R20, RZ, RZ, R93 ;  /* 0x000000ffff147224 */ /* 0x000fe200078e005d */
[----:B------:R-:W-:Y:S01]  /*9a50*/  ISETP.GE.OR P4, PT, R34, UR36, P1 ;  /* 0x0000002422007c0c */ /* 0x000fe20008f86670 */
[----:B------:R-:W-:Y:S01]  /*9a60*/  VIADD R93, R116, 0x64 ;  /* 0x00000064745d7836 */ /* 0x000fe20000000000 */
[----:B------:R-:W-:Y:S02]  /*9a70*/  @P3 LOP3.LUT R25, R25, 0x800, RZ, 0xfc, !PT ;  /* 0x0000080019193812 */ /* 0x000fe400078efcff */
[----:B------:R-:W-:Y:S02]  /*9a80*/  SEL R52, R16, 0xff800000, !P0 ;  /* 0xff80000010347807 */ /* 0x000fe40004000000 */
[-C--:B------:R-:W-:Y:S02]  /*9a90*/  ISETP.GE.U32.AND P2, PT, R59, R75.reuse, PT ;  /* 0x0000004b3b00720c */ /* 0x080fe40003f46070 */
[----:B------:R-:W-:Y:S02]  /*9aa0*/  ISETP.GE.OR P0, PT, R48, UR36, P1 ;  /* 0x0000002430007c0c */ /* 0x000fe40008f06670 */
[----:B------:R-:W-:Y:S02]  /*9ab0*/  ISETP.GE.OR P3, PT, R49, UR36, P1 ;  /* 0x0000002431007c0c */ /* 0x000fe40008f66670 */
[----:B------:R-:W-:Y:S01]  /*9ac0*/  SEL R112, R24, 0xff800000, !P4 ;  /* 0xff80000018707807 */ /* 0x000fe20006000000 */
[----:B------:R-:W-:Y:S01]  /*9ad0*/  IMAD.MOV.U32 R24, RZ, RZ, R4 ;  /* 0x000000ffff187224 */ /* 0x000fe200078e0004 */
[----:B------:R-:W-:Y:S02]  /*9ae0*/  SEL R54, R18, 0xff800000, !P0 ;  /* 0xff80000012367807 */ /* 0x000fe40004000000 */
[----:B------:R-:W-:Y:S02]  /*9af0*/  SEL R55, R19, 0xff800000, !P3 ;  /* 0xff80000013377807 */ /* 0x000fe40005800000 */
[----:B------:R-:W-:Y:S01]  /*9b00*/  LOP3.LUT R25, R25, 0xfffffbff, RZ, 0xc0, !PT ;  /* 0xfffffbff19197812 */ /* 0x000fe200078ec0ff */
[----:B-1----:R-:W1:Y:S01]  /*9b10*/  LDTM.x16 R4, tmem[UR4] ;  /* 0x00000004000479ee */ /* 0x002e620008240000 */
[----:B------:R-:W-:Y:S02]  /*9b20*/  ISETP.GE.OR P0, PT, R106, UR36, P1 ;  /* 0x000000246a007c0c */ /* 0x000fe40008f06670 */
[----:B------:R-:W-:Y:S02]  /*9b30*/  @P2 LOP3.LUT R25, R25, 0x400, RZ, 0xfc, !PT ;  /* 0x0000040019192812 */ /* 0x000fe400078efcff */
[-C--:B------:R-:W-:Y:S02]  /*9b40*/  ISETP.GE.U32.AND P2, PT, R62, R75.reuse, PT ;  /* 0x0000004b3e00720c */ /* 0x080fe40003f46070 */
[----:B------:R-:W-:Y:S01]  /*9b50*/  SEL R59, R21, 0xff800000, !P0 ;  /* 0xff800000153b7807 */ /* 0x000fe20004000000 */
[----:B------:R-:W-:Y:S01]  /*9b60*/  IMAD.MOV.U32 R21, RZ, RZ, R94 ;  /* 0x000000ffff157224 */ /* 0x000fe200078e005e */
[----:B------:R-:W-:Y:S01]  /*9b70*/  ISETP.GE.OR P0, PT, R60, UR36, P1 ;  /* 0x000000243c007c0c */ /* 0x000fe20008f06670 */
[----:B------:R-:W-:Y:S01]  /*9b80*/  VIADD R94, R116, 0x63 ;  /* 0x00000063745e7836 */ /* 0x000fe20000000000 */
[----:B------:R-:W-:Y:S02]  /*9b90*/  LOP3.LUT R25, R25, 0xfffffdff, RZ, 0xc0, !PT ;  /* 0xfffffdff19197812 */ /* 0x000fe400078ec0ff */
[----:B------:R-:W-:Y:S01]  /*9ba0*/  SEL R86, R22, 0xff800000, !P0 ;  /* 0xff80000016567807 */ /* 0x000fe20004000000 */
[----:B------:R-:W-:Y:S01]  /*9bb0*/  IMAD.MOV.U32 R22, RZ, RZ, R102 ;  /* 0x000000ffff167224 */ /* 0x000fe200078e0066 */
[----:B------:R-:W-:Y:S01]  /*9bc0*/  ISETP.GE.OR P0, PT, R108, UR36, P1 ;  /* 0x000000246c007c0c */ /* 0x000fe20008f06670 */
[----:B------:R-:W-:Y:S01]  /*9bd0*/  VIADD R102, R116, 0x62 ;  /* 0x0000006274667836 */ /* 0x000fe20000000000 */
[----:B------:R-:W-:Y:S02]  /*9be0*/  ISETP.GE.OR P4, PT, R0, UR36, P1 ;  /* 0x0000002400007c0c */ /* 0x000fe40008f86670 */
[----:B------:R-:W-:Y:S01]  /*9bf0*/  SEL R61, R23, 0xff800000, !P0 ;  /* 0xff800000173d7807 */ /* 0x000fe20004000000 */
[----:B------:R-:W-:Y:S01]  /*9c00*/  IMAD.MOV.U32 R23, RZ, RZ, R92 ;  /* 0x000000ffff177224 */ /* 0x000fe200078e005c */
[----:B------:R-:W-:Y:S01]  /*9c10*/  ISETP.GE.OR P0, PT, R110, UR36, P1 ;  /* 0x000000246e007c0c */ /* 0x000fe20008f06670 */
[----:B------:R-:W-:Y:S01]  /*9c20*/  VIADD R92, R116, 0x65 ;  /* 0x00000065745c7836 */ /* 0x000fe20000000000 */
[----:B------:R-:W-:Y:S02]  /*9c30*/  @P2 LOP3.LUT R25, R25, 0x200, RZ, 0xfc, !PT ;  /* 0x0000020019192812 */ /* 0x000fe400078efcff */
[-C--:B------:R-:W-:Y:S02]  /*9c40*/  ISETP.GE.U32.AND P2, PT, R63, R75.reuse, PT ;  /* 0x0000004b3f00720c */ /* 0x080fe40003f46070 */
[----:B-1----:R-:W-:Y:S01]  /*9c50*/  SEL R62, R4, 0xff800000, !P0 ;  /* 0xff800000043e7807 */ /* 0x002fe20004000000 */
[----:B------:R-:W-:Y:S01]  /*9c60*/  IMAD.MOV.U32 R4, RZ, RZ, R25 ;  /* 0x000000ffff047224 */ /* 0x000fe200078e0019 */
[----:B------:R-:W-:Y:S01]  /*9c70*/  ISETP.GE.OR P0, PT, R103, UR36, P1 ;  /* 0x0000002467007c0c */ /* 0x000fe20008f06670 */
[----:B------:R-:W-:Y:S01]  /*9c80*/  IMAD.MOV.U32 R25, RZ, RZ, R81 ;  /* 0x000000ffff197224 */ /* 0x000fe200078e0051 */
[----:B------:R-:W-:Y:S01]  /*9c90*/  SEL R40, R28, 0xff800000, !P4 ;  /* 0xff8000001c287807 */ /* 0x000fe20006000000 */
[----:B------:R-:W-:Y:S01]  /*9ca0*/  IMAD.MOV.U32 R28, RZ, RZ, R84 ;  /* 0x000000ffff1c7224 */ /* 0x000fe200078e0054 */
[----:B------:R-:W-:Y:S01]  /*9cb0*/  LOP3.LUT R4, R4, 0xfffffeff, RZ, 0xc0, !PT ;  /* 0xfffffeff04047812 */ /* 0x000fe200078ec0ff */
[----:B------:R-:W-:Y:S01]  /*9cc0*/  VIADD R84, R116, 0x6c ;  /* 0x0000006c74547836 */ /* 0x000fe20000000000 */
[----:B------:R-:W-:Y:S01]  /*9cd0*/  SEL R63, R5, 0xff800000, !P0 ;  /* 0xff800000053f7807 */ /* 0x000fe20004000000 */
[----:B------:R-:W-:Y:S01]  /*9ce0*/  IMAD.MOV.U32 R5, RZ, RZ, R91 ;  /* 0x000000ffff057224 */ /* 0x000fe200078e005b */
[----:B------:R-:W-:Y:S01]  /*9cf0*/  ISETP.GE.OR P0, PT, R102, UR36, P1 ;  /* 0x0000002466007c0c */ /* 0x000fe20008f06670 */
[----:B------:R-:W-:Y:S01]  /*9d00*/  VIADD R91, R116, 0x66 ;  /* 0x00000066745b7836 */ /* 0x000fe20000000000 */
[----:B------:R-:W-:Y:S02]  /*9d10*/  @P2 LOP3.LUT R4, R4, 0x100, RZ, 0xfc, !PT ;  /* 0x0000010004042812 */ /* 0x000fe400078efcff */
[-C--:B------:R-:W-:Y:S02]  /*9d20*/  ISETP.GE.U32.AND P2, PT, R64, R75.reuse, PT ;  /* 0x0000004b4000720c */ /* 0x080fe40003f46070 */
[----:B------:R-:W-:Y:S02]  /*9d30*/  LOP3.LUT R4, R4, 0xffffff7f, RZ, 0xc0, !PT ;  /* 0xffffff7f04047812 */ /* 0x000fe400078ec0ff */
[----:B------:R-:W-:Y:S01]  /*9d40*/  SEL R64, R6, 0xff800000, !P0 ;  /* 0xff80000006407807 */ /* 0x000fe20004000000 */
[----:B------:R-:W-:Y:S01]  /*9d50*/  IMAD.MOV.U32 R6, RZ, RZ, R90 ;  /* 0x000000ffff067224 */ /* 0x000fe200078e005a */
[----:B------:R-:W-:Y:S01]  /*9d60*/  ISETP.GE.OR P0, PT, R94, UR36, P1 ;  /* 0x000000245e007c0c */ /* 0x000fe20008f06670 */
[----:B------:R-:W-:Y:S01]  /*9d70*/  VIADD R90, R116, 0x67 ;  /* 0x00000067745a7836 */ /* 0x000fe20000000000 */
[----:B------:R-:W-:Y:S02]  /*9d80*/  ISETP.GE.OR P5, PT, R33, UR36, P1 ;  /* 0x0000002421007c0c */ /* 0x000fe40008fa6670 */
[-C--:B------:R-:W-:Y:S02]  /*9d90*/  ISETP.GE.U32.AND P4, PT, R72, R75.reuse, PT ;  /* 0x0000004b4800720c */ /* 0x080fe40003f86070 */
[----:B------:R-:W-:Y:S01]  /*9da0*/  SEL R39, R27, 0xff800000, !P5 ;  /* 0xff8000001b277807 */ /* 0x000fe20006800000 */
[----:B------:R-:W-:Y:S01]  /*9db0*/  IMAD.MOV.U32 R27, RZ, RZ, R80 ;  /* 0x000000ffff1b7224 */ /* 0x000fe200078e0050 */
[----:B------:R-:W-:Y:S02]  /*9dc0*/  @P2 LOP3.LUT R4, R4, 0x80, RZ, 0xfc, !PT ;  /* 0x0000008004042812 */ /* 0x000fe400078efcff */
[-C--:B------:R-:W-:Y:S02]  /*9dd0*/  ISETP.GE.U32.AND P2, PT, R65, R75.reuse, PT ;  /* 0x0000004b4100720c */ /* 0x080fe40003f46070 */
[----:B------:R-:W-:Y:S02]  /*9de0*/  LOP3.LUT R4, R4, 0xffffffbf, RZ, 0xc0, !PT ;  /* 0xffffffbf04047812 */ /* 0x000fe400078ec0ff */
[----:B------:R-:W-:Y:S01]  /*9df0*/  SEL R65, R7, 0xff800000, !P0 ;  /* 0xff80000007417807 */ /* 0x000fe20004000000 */
[----:B------:R-:W-:Y:S01]  /*9e00*/  IMAD.MOV.U32 R7, RZ, RZ, R89 ;  /* 0x000000ffff077224 */ /* 0x000fe200078e0059 */
[----:B------:R-:W-:Y:S01]  /*9e10*/  ISETP.GE.OR P0, PT, R93, UR36, P1 ;  /* 0x000000245d007c0c */ /* 0x000fe20008f06670 */
[C---:B------:R-:W-:Y:S01]  /*9e20*/  VIADD R89, R116.reuse, 0x68 ;  /* 0x0000006874597836 */ /* 0x040fe20000000000 */
[-C--:B------:R-:W-:Y:S01]  /*9e30*/  ISETP.GE.U32.AND P5, PT, R73, R75.reuse, PT ;  /* 0x0000004b4900720c */ /* 0x080fe20003fa6070 */
[----:B------:R-:W-:Y:S01]  /*9e40*/  VIADD R73, R116, 0x6e ;  /* 0x0000006e74497836 */ /* 0x000fe20000000000 */
[-C--:B------:R-:W-:Y:S02]  /*9e50*/  ISETP.GE.U32.AND P6, PT, R74, R75.reuse, PT ;  /* 0x0000004b4a00720c */ /* 0x080fe40003fc6070 */
[-C--:B------:R-:W-:Y:S02]  /*9e60*/  ISETP.GE.U32.AND P3, PT, R78, R75.reuse, PT ;  /* 0x0000004b4e00720c */ /* 0x080fe40003f66070 */
[----:B------:R-:W-:Y:S02]  /*9e70*/  @P2 LOP3.LUT R4, R4, 0x40, RZ, 0xfc, !PT ;  /* 0x0000004004042812 */ /* 0x000fe400078efcff */
[-C--:B------:R-:W-:Y:S02]  /*9e80*/  ISETP.GE.U32.AND P2, PT, R66, R75.reuse, PT ;  /* 0x0000004b4200720c */ /* 0x080fe40003f46070 */
[----:B------:R-:W-:Y:S02]  /*9e90*/  LOP3.LUT R4, R4, 0xffffffdf, RZ, 0xc0, !PT ;  /* 0xffffffdf04047812 */ /* 0x000fe400078ec0ff */
[----:B------:R-:W-:Y:S01]  /*9ea0*/  SEL R66, R8, 0xff800000, !P0 ;  /* 0xff80000008427807 */ /* 0x000fe20004000000 */
[----:B------:R-:W-:Y:S01]  /*9eb0*/  IMAD.MOV.U32 R8, RZ, RZ, R88 ;  /* 0x000000ffff087224 */ /* 0x000fe200078e0058 */
[----:B------:R-:W-:Y:S01]  /*9ec0*/  ISETP.GE.OR P0, PT, R92, UR36, P1 ;  /* 0x000000245c007c0c */ /* 0x000fe20008f06670 */
[----:B------:R-:W-:Y:S01]  /*9ed0*/  VIADD R88, R116, 0x69 ;  /* 0x0000006974587836 */ /* 0x000fe20000000000 */
[----:B------:R-:W-:Y:S02]  /*9ee0*/  SEL R29, R29, 0xff800000, P4 ;  /* 0xff8000001d1d7807 */ /* 0x000fe40002000000 */
[-C--:B------:R-:W-:Y:S02]  /*9ef0*/  ISETP.GE.U32.AND P4, PT, R34, R75.reuse, PT ;  /* 0x0000004b2200720c */ /* 0x080fe40003f86070 */
[----:B------:R-:W-:Y:S02]  /*9f00*/  SEL R28, R28, 0xff800000, P3 ;  /* 0xff8000001c1c7807 */ /* 0x000fe40001800000 */
[----:B------:R-:W-:Y:S02]  /*9f10*/  @P2 LOP3.LUT R4, R4, 0x20, RZ, 0xfc, !PT ;  /* 0x0000002004042812 */ /* 0x000fe400078efcff */
[-C--:B------:R-:W-:Y:S02]  /*9f20*/  ISETP.GE.U32.AND P2, PT, R67, R75.reuse, PT ;  /* 0x0000004b4300720c */ /* 0x080fe40003f46070 */
[----:B------:R-:W-:Y:S02]  /*9f30*/  LOP3.LUT R4, R4, 0xffffffef, RZ, 0xc0, !PT ;  /* 0xffffffef04047812 */ /* 0x000fe400078ec0ff */
[----:B------:R-:W-:Y:S01]  /*9f40*/  SEL R67, R9, 0xff800000, !P0 ;  /* 0xff80000009437807 */ /* 0x000fe20004000000 */
[----:B------:R-:W-:Y:S01]  /*9f50*/  IMAD.MOV.U32 R9, RZ, RZ, R85 ;  /* 0x000000ffff097224 */ /* 0x000fe200078e0055 */
[----:B------:R-:W-:Y:S01]  /*9f60*/  ISETP.GE.OR P0, PT, R91, UR36, P1 ;  /* 0x000000245b007c0c */ /* 0x000fe20008f06670 */
[----:B------:R-:W-:Y:S01]  /*9f70*/  VIADD R85, R116, 0x6b ;  /* 0x0000006b74557836 */ /* 0x000fe20000000000 */
[-C--:B------:R-:W-:Y:S05]  /*9f80*/  ISETP.GE.U32.AND P3, PT, R113, R75.reuse, PT ;  /* 0x0000004b7100720c */ /* 0x080fea0003f66070 */
[----:B------:R-:W-:Y:S02]  /*9f90*/  @P2 LOP3.LUT R4, R4, 0x10, RZ, 0xfc, !PT ;  /* 0x0000001004042812 */ /* 0x000fe400078efcff */
[-C--:B------:R-:W-:Y:S02]  /*9fa0*/  ISETP.GE.U32.AND P2, PT, R68, R75.reuse, PT ;  /* 0x0000004b4400720c */ /* 0x080fe40003f46070 */
[----:B------:R-:W-:Y:S02]  /*9fb0*/  LOP3.LUT R4, R4, 0xfffffff7, RZ, 0xc0, !PT ;  /* 0xfffffff704047812 */ /* 0x000fe400078ec0ff */
[----:B------:R-:W-:Y:S01]  /*9fc0*/  SEL R68, R10, 0xff800000, !P0 ;  /* 0xff8000000a447807 */ /* 0x000fe20004000000 */
[----:B------:R-:W-:Y:S01]  /*9fd0*/  IMAD.MOV.U32 R10, RZ, RZ, R83 ;  /* 0x000000ffff0a7224 */ /* 0x000fe200078e0053 */
[----:B------:R-:W-:Y:S01]  /*9fe0*/  ISETP.GE.OR P0, PT, R90, UR36, P1 ;  /* 0x000000245a007c0c */ /* 0x000fe20008f06670 */
[----:B------:R-:W-:Y:S06]  /*9ff0*/  VIADD R83, R116, 0x6d ;  /* 0x0000006d74537836 */ /* 0x000fec0000000000 */
        /* <DEDUP_REMOVED lines=10> */
[----:B------:R-:W-:Y:S02]  /*a0a0*/  SEL R70, R12, 0xff800000, !P0 ;  /* 0xff8000000c467807 */ /* 0x000fe40004000000 */
[----:B------:R-:W-:Y:S07]  /*a0b0*/  ISETP.GE.OR P0, PT, R88, UR36, P1 ;  /* 0x0000002458007c0c */ /* 0x000fee0008f06670 */
[----:B------:R-:W-:Y:S02]  /*a0c0*/  @P2 LOP3.LUT R4, R4, 0x2, RZ, 0xfc, !PT ;  /* 0x0000000204042812 */ /* 0x000fe400078efcff */
[-C--:B------:R-:W-:Y:S02]  /*a0d0*/  ISETP.GE.U32.AND P2, PT, R71, R75.reuse, PT ;  /* 0x0000004b4700720c */ /* 0x080fe40003f46070 */
[----:B------:R-:W-:Y:S02]  /*a0e0*/  LOP3.LUT R4, R4, 0xffff7fff, RZ, 0xc0, !PT ;  /* 0xffff7fff04047812 */ /* 0x000fe400078ec0ff */
[----:B------:R-:W-:Y:S02]  /*a0f0*/  SEL R71, R13, 0xff800000, !P0 ;  /* 0xff8000000d477807 */ /* 0x000fe40004000000 */
[----:B------:R-:W-:Y:S04]  /*a100*/  ISETP.GE.OR P0, PT, R87, UR36, P1 ;  /* 0x0000002457007c0c */ /* 0x000fe80008f06670 */
[----:B------:R-:W-:Y:S02]  /*a110*/  SEL R82, R14, 0xff800000, !P0 ;  /* 0xff8000000e527807 */ /* 0x000fe40004000000 */
[----:B------:R-:W-:Y:S02]  /*a120*/  ISETP.GE.OR P0, PT, R85, UR36, P1 ;  /* 0x0000002455007c0c */ /* 0x000fe40008f06670 */
[----:B------:R-:W-:Y:S02]  /*a130*/  @P2 LOP3.LUT R4, R4, 0x8000, RZ, 0xfc, !PT ;  /* 0x0000800004042812 */ /* 0x000fe400078efcff */
[----:B------:R-:W-:Y:S02]  /*a140*/  SEL R81, R15, 0xff800000, !P0 ;  /* 0xff8000000f517807 */ /* 0x000fe40004000000 */
[C---:B------:R-:W-:Y:S02]  /*a150*/  LOP3.LUT P2, RZ, R4.reuse, 0x8, RZ, 0xc0, !PT ;  /* 0x0000000804ff7812 */ /* 0x040fe4000784c0ff */
[----:B------:R-:W-:Y:S02]  /*a160*/  LOP3.LUT R4, R4, 0xfffeffff, RZ, 0xc0, !PT ;  /* 0xfffeffff04047812 */ /* 0x000fe400078ec0ff */
[----:B------:R-:W-:Y:S04]  /*a170*/  ISETP.GE.OR P0, PT, R84, UR36, P1 ;  /* 0x0000002454007c0c */ /* 0x000fe80008f06670 */
[----:B------:R-:W-:Y:S02]  /*a180*/  SEL R72, R16, 0xff800000, !P0 ;  /* 0xff80000010487807 */ /* 0x000fe40004000000 */
[----:B------:R-:W-:Y:S03]  /*a190*/  ISETP.GE.OR P0, PT, R83, UR36, P1 ;  /* 0x0000002453007c0c */ /* 0x000fe60008f06670 */
        /* <DEDUP_REMOVED lines=11> */
[-C--:B------:R-:W-:Y:S04]  /*a250*/  ISETP.GE.U32.AND P0, PT, R116, R75.reuse, PT ;  /* 0x0000004b7400720c */ /* 0x080fe80003f06070 */
[----:B------:R-:W-:Y:S05]  /*a260*/  SEL R12, R10, 0xff800000, P0 ;  /* 0xff8000000a0c7807 */ /* 0x000fea0000000000 */
[----:B------:R-:W-:Y:S04]  /*a270*/  @P2 LOP3.LUT R4, R4, 0x40000, RZ, 0xfc, !PT ;  /* 0x0004000004042812 */ /* 0x000fe800078efcff */
[C---:B------:R-:W-:Y:S02]  /*a280*/  LOP3.LUT P2, RZ, R4.reuse, 0x40, RZ, 0xc0, !PT ;  /* 0x0000004004ff7812 */ /* 0x040fe4000784c0ff */
[----:B------:R-:W-:Y:S11]  /*a290*/  LOP3.LUT R4, R4, 0xfff7ffff, RZ, 0xc0, !PT ;  /* 0xfff7ffff04047812 */ /* 0x000ff600078ec0ff */
        /* <DEDUP_REMOVED lines=20> */
[----:B------:R-:W-:Y:S02]  /*a3e0*/  LOP3.LUT P1, RZ, R4, 0x2, RZ, 0xc0, !PT ;  /* 0x0000000204ff7812 */ /* 0x000fe4000782c0ff */
[----:B------:R-:W-:Y:S02]  /*a3f0*/  SEL R13, R11, 0xff800000, P2 ;  /* 0xff8000000b0d7807 */ /* 0x000fe40001000000 */
[-C--:B------:R-:W-:Y:S02]  /*a400*/  ISETP.GE.U32.AND P2, PT, R115, R75.reuse, PT ;  /* 0x0000004b7300720c */ /* 0x080fe40003f46070 */
[----:B------:R-:W-:Y:S02]  /*a410*/  SEL R26, R26, 0xff800000, P1 ;  /* 0xff8000001a1a7807 */ /* 0x000fe40000800000 */
[----:B------:R-:W-:Y:S02]  /*a420*/  SEL R14, R9, 0xff800000, P2 ;  /* 0xff800000090e7807 */ /* 0x000fe40001000000 */
[----:B------:R-:W-:Y:S02]  /*a430*/  LOP3.LUT P2, RZ, R4, 0x2000000, RZ, 0xc0, !PT ;  /* 0x0200000004ff7812 */ /* 0x000fe4000784c0ff */
[-C--:B------:R-:W-:Y:S02]  /*a440*/  ISETP.GE.U32.AND P1, PT, R114, R75.reuse, PT ;  /* 0x0000004b7200720c */ /* 0x080fe40003f26070 */
[----:B------:R-:W-:Y:S02]  /*a450*/  SEL R15, R8, 0xff800000, P2 ;  /* 0xff800000080f7807 */ /* 0x000fe40001000000 */
[C---:B------:R-:W-:Y:S02]  /*a460*/  LOP3.LUT P2, RZ, R4.reuse, 0x1000000, RZ, 0xc0, !PT ;  /* 0x0100000004ff7812 */ /* 0x040fe4000784c0ff */
[C---:B------:R-:W-:Y:S02]  /*a470*/  LOP3.LUT P0, RZ, R4.reuse, 0x4, RZ, 0xc0, !PT ;  /* 0x0000000404ff7812 */ /* 0x040fe4000780c0ff */
[----:B------:R-:W-:Y:S02]  /*a480*/  SEL R16, R7, 0xff800000, P2 ;  /* 0xff80000007107807 */ /* 0x000fe40001000000 */
[----:B------:R-:W-:Y:S02]  /*a490*/  LOP3.LUT P2, RZ, R4, 0x800000, RZ, 0xc0, !PT ;  /* 0x0080000004ff7812 */ /* 0x000fe4000784c0ff */
[----:B------:R-:W-:Y:S02]  /*a4a0*/  SEL R25, R25, 0xff800000, P0 ;  /* 0xff80000019197807 */ /* 0x000fe40000000000 */
[----:B------:R-:W-:Y:S02]  /*a4b0*/  SEL R17, R6, 0xff800000, P2 ;  /* 0xff80000006117807 */ /* 0x000fe40001000000 */
[----:B------:R-:W-:Y:S02]  /*a4c0*/  LOP3.LUT P2, RZ, R4, 0x400000, RZ, 0xc0, !PT ;  /* 0x0040000004ff7812 */ /* 0x000fe4000784c0ff */
[-C--:B------:R-:W-:Y:S01]  /*a4d0*/  ISETP.GE.U32.AND P0, PT, R122, R75.reuse, PT ;  /* 0x0000004b7a00720c */ /* 0x080fe20003f06070 */
[----:B------:R-:W-:Y:S01]  /*a4e0*/  IMAD.MOV.U32 R122, RZ, RZ, R4 ;  /* 0x000000ffff7a7224 */ /* 0x000fe200078e0004 */
[----:B------:R-:W-:Y:S01]  /*a4f0*/  SEL R18, R5, 0xff800000, P2 ;  /* 0xff80000005127807 */ /* 0x000fe20001000000 */
[----:B------:R-:W-:Y:S01]  /*a500*/  IMAD.MOV.U32 R5, RZ, RZ, R30 ;  /* 0x000000ffff057224 */ /* 0x000fe200078e001e */
[C---:B------:R-:W-:Y:S02]  /*a510*/  LOP3.LUT P2, RZ, R4.reuse, 0x200000, RZ, 0xc0, !PT ;  /* 0x0020000004ff7812 */ /* 0x040fe4000784c0ff */
[----:B------:R-:W-:Y:S02]  /*a520*/  SEL R30, R125, 0xff800000, P1 ;  /* 0xff8000007d1e7807 */ /* 0x000fe40000800000 */
[----:B------:R-:W-:Y:S02]  /*a530*/  SEL R19, R23, 0xff800000, P2 ;  /* 0xff80000017137807 */ /* 0x000fe40001000000 */
[----:B------:R-:W-:Y:S02]  /*a540*/  LOP3.LUT P2, RZ, R4, 0x100000, RZ, 0xc0, !PT ;  /* 0x0010000004ff7812 */ /* 0x000fe4000784c0ff */
[-C--:B------:R-:W-:Y:S02]  /*a550*/  ISETP.GE.U32.AND P1, PT, R0, R75.reuse, PT ;  /* 0x0000004b0000720c */ /* 0x080fe40003f26070 */
[----:B------:R-:W-:Y:S02]  /*a560*/  SEL R20, R20, 0xff800000, P2 ;  /* 0xff80000014147807 */ /* 0x000fe40001000000 */
[C---:B------:R-:W-:Y:S02]  /*a570*/  LOP3.LUT P2, RZ, R4.reuse, 0x80000, RZ, 0xc0, !PT ;  /* 0x0008000004ff7812 */ /* 0x040fe4000784c0ff */
[----:B------:R-:W-:Y:S02]  /*a580*/  SHF.R.U32.HI R0, RZ, 0x1, R2 ;  /* 0x00000001ff007819 */ /* 0x000fe40000011602 */
[----:B------:R-:W-:Y:S02]  /*a590*/  SEL R21, R21, 0xff800000, P2 ;  /* 0xff80000015157807 */ /* 0x000fe40001000000 */
[----:B------:R-:W-:Y:S02]  /*a5a0*/  LOP3.LUT P2, RZ, R4, 0x40000, RZ, 0xc0, !PT ;  /* 0x0004000004ff7812 */ /* 0x000fe4000784c0ff */
[----:B------:R-:W-:Y:S02]  /*a5b0*/  LOP3.LUT R0, R0, 0x40, RZ, 0xc0, !PT ;  /* 0x0000004000007812 */ /* 0x000fe400078ec0ff */
[----:B------:R-:W-:Y:S02]  /*a5c0*/  SEL R22, R22, 0xff800000, P2 ;  /* 0xff80000016167807 */ /* 0x000fe40001000000 */
[----:B------:R-:W-:Y:S01]  /*a5d0*/  LOP3.LUT P2, RZ, R4, 0x20000, RZ, 0xc0, !PT ;  /* 0x0002000004ff7812 */ /* 0x000fe2000784c0ff */
[----:B------:R-:W-:Y:S01]  /*a5e0*/  IMAD.IADD R0, R56, 0x1, R0 ;  /* 0x0000000138007824 */ /* 0x000fe200078e0200 */
[----:B------:R-:W-:Y:S02]  /*a5f0*/  LOP3.LUT R122, R122, 0xfffffffb, RZ, 0xc0, !PT ;  /* 0xfffffffb7a7a7812 */ /* 0x000fe400078ec0ff */
[----:B------:R-:W-:Y:S02]  /*a600*/  SEL R23, R31, 0xff800000, P2 ;  /* 0xff8000001f177807 */ /* 0x000fe40001000000 */
[----:B------:R-:W-:Y:S01]  /*a610*/  LOP3.LUT P2, RZ, R4, 0x10000, RZ, 0xc0, !PT ;  /* 0x0001000004ff7812 */ /* 0x000fe2000784c0ff */
[----:B------:R-:W-:Y:S01]  /*a620*/  LDS.128 R8, [R0+0x38010] ;  /* 0x0380100000087984 */ /* 0x000fe20000000c00 */
[----:B------:R-:W-:Y:S02]  /*a630*/  SEL R31, R124, 0xff800000, P6 ;  /* 0xff8000007c1f7807 */ /* 0x000fe40003000000 */
[----:B------:R-:W-:Y:S02]  /*a640*/  SEL R24, R24, 0xff800000, P2 ;  /* 0xff80000018187807 */ /* 0x000fe40001000000 */
[----:B------:R-:W-:Y:S02]  /*a650*/  LOP3.LUT P2, RZ, R4, 0x8000, RZ, 0xc0, !PT ;  /* 0x0000800004ff7812 */ /* 0x000fe4000784c0ff */
[-C--:B------:R-:W-:Y:S02]  /*a660*/  ISETP.GE.U32.AND P6, PT, R32, R75.reuse, PT ;  /* 0x0000004b2000720c */ /* 0x080fe40003fc6070 */
[----:B------:R-:W-:Y:S02]  /*a670*/  SEL R27, R27, 0xff800000, P2 ;  /* 0xff8000001b1b7807 */ /* 0x000fe40001000000 */
[-C--:B------:R-:W-:Y:S02]  /*a680*/  ISETP.GE.U32.AND P2, PT, R119, R75.reuse, PT ;  /* 0x0000004b7700720c */ /* 0x080fe40003f46070 */
[----:B------:R-:W-:Y:S02]  /*a690*/  SEL R32, R123, 0xff800000, P5 ;  /* 0xff8000007b207807 */ /* 0x000fe40002800000 */
[----:B------:R-:W-:Y:S02]  /*a6a0*/  SEL R34, R118, 0xff800000, P2 ;  /* 0xff80000076227807 */ /* 0x000fe40001000000 */
[-C--:B------:R-:W-:Y:S02]  /*a6b0*/  ISETP.GE.U32.AND P2, PT, R38, R75.reuse, PT ;  /* 0x0000004b2600720c */ /* 0x080fe40003f46070 */
[----:B------:R-:W-:Y:S02]  /*a6c0*/  SEL R38, R109, 0xff800000, P6 ;  /* 0xff8000006d267807 */ /* 0x000fe40003000000 */
[-C--:B------:R-:W-:Y:S02]  /*a6d0*/  ISETP.GE.U32.AND P5, PT, R33, R75.reuse, PT ;  /* 0x0000004b2100720c */ /* 0x080fe40003fa6070 */
[-C--:B------:R-:W-:Y:S02]  /*a6e0*/  ISETP.GE.U32.AND P6, PT, R5, R75.reuse, PT ;  /* 0x0000004b0500720c */ /* 0x080fe40003fc6070 */
[----:B------:R-:W-:Y:S01]  /*a6f0*/  SEL R33, R121, 0xff800000, P0 ;  /* 0xff80000079217807 */ /* 0x000fe20000000000 */
[----:B------:R-:W1:Y:S01]  /*a700*/  LDS.128 R4, [R0+0x38000] ;  /* 0x0380000000047984 */ /* 0x000e620000000c00 */
[-C--:B------:R-:W-:Y:S02]  /*a710*/  ISETP.GE.U32.AND P0, PT, R35, R75.reuse, PT ;  /* 0x0000004b2300720c */ /* 0x080fe40003f06070 */
[----:B------:R-:W-:Y:S02]  /*a720*/  SEL R35, R117, 0xff800000, P3 ;  /* 0xff80000075237807 */ /* 0x000fe40001800000 */
        /* <DEDUP_REMOVED lines=10> */
[----:B------:R-:W2:Y:S01]  /*a7d0*/  LDC R99, c[0x0][0x448] ;  /* 0x00011200ff637b82 */ /* 0x000ea20000000800 */
[----:B------:R-:W-:Y:S02]  /*a7e0*/  SEL R39, R39, 0xff800000, P5 ;  /* 0xff80000027277807 */ /* 0x000fe40002800000 */
[-C--:B------:R-:W-:Y:S02]  /*a7f0*/  ISETP.GE.U32.AND P5, PT, R120, R75.reuse, PT ;  /* 0x0000004b7800720c */ /* 0x080fe40003fa6070 */
[----:B------:R-:W-:Y:S02]  /*a800*/  SEL R45, R45, 0xff800000, P6 ;  /* 0xff8000002d2d7807 */ /* 0x000fe40003000000 */
[-C--:B------:R-:W-:Y:S02]  /*a810*/  ISETP.GE.U32.AND P6, PT, R46, R75.reuse, PT ;  /* 0x0000004b2e00720c */ /* 0x080fe40003fc6070 */
[----:B------:R-:W-:Y:S02]  /*a820*/  SEL R46, R98, 0xff800000, P5 ;  /* 0xff800000622e7807 */ /* 0x000fe40002800000 */
[----:B------:R-:W-:Y:S02]  /*a830*/  SEL R50, R50, 0xff800000, P4 ;  /* 0xff80000032327807 */ /* 0x000fe40002000000 */
[-C--:B------:R-:W-:Y:S02]  /*a840*/  ISETP.GE.U32.AND P5, PT, R47, R75.reuse, PT ;  /* 0x0000004b2f00720c */ /* 0x080fe40003fa6070 */
[-C--:B------:R-:W-:Y:S02]  /*a850*/  ISETP.GE.U32.AND P4, PT, R3, R75.reuse, PT ;  /* 0x0000004b0300720c */ /* 0x080fe40003f86070 */
[----:B------:R-:W-:Y:S02]  /*a860*/  SEL R37, R111, 0xff800000, P2 ;  /* 0xff8000006f257807 */ /* 0x000fe40001000000 */
[-C--:B------:R-:W-:Y:S02]  /*a870*/  ISETP.GE.U32.AND P2, PT, R107, R75.reuse, PT ;  /* 0x0000004b6b00720c */ /* 0x080fe40003f46070 */
[----:B------:R-:W-:Y:S02]  /*a880*/  SEL R53, R53, 0xff800000, P5 ;  /* 0xff80000035357807 */ /* 0x000fe40002800000 */
[-C--:B------:R-:W-:Y:S01]  /*a890*/  ISETP.GE.U32.AND P5, PT, R110, R75.reuse, PT ;  /* 0x0000004b6e00720c */ /* 0x080fe20003fa6070 */
[----:B--2---:R-:W-:Y:S01]  /*a8a0*/  FMUL R3, R99, 1.4426950216293334961 ;  /* 0x3fb8aa3b63037820 */ /* 0x004fe20000400000 */
[----:B------:R-:W-:Y:S02]  /*a8b0*/  SEL R47, R97, 0xff800000, P2 ;  /* 0xff800000612f7807 */ /* 0x000fe40001000000 */
[----:B------:R-:W-:Y:S01]  /*a8c0*/  ISETP.GE.U32.AND P2, PT, R49, R75, PT ;  /* 0x0000004b3100720c */ /* 0x000fe20003f46070 */
[C---:B-1----:R-:W-:Y:S01]  /*a8d0*/  FFMA2 R4, R3.reuse.F32, R12.F32x2.HI_LO, R4.F32x2.HI_LO ;  /* 0x0000000c03047249 */ /* 0x042fe20000040004 */
[----:B------:R-:W-:Y:S01]  /*a8e0*/  SEL R62, R62, 0xff800000, P5 ;  /* 0xff8000003e3e7807 */ /* 0x000fe20002800000 */
[----:B------:R-:W-:Y:S01]  /*a8f0*/  FFMA2 R6, R3.F32, R14.F32x2.HI_LO, R6.F32x2.HI_LO ;  /* 0x0000000e03067249 */ /* 0x000fe20000040006 */
[----:B------:R-:W-:Y:S01]  /*a900*/  SEL R55, R55, 0xff800000, P2 ;  /* 0xff80000037377807 */ /* 0x000fe20001000000 */
[----:B------:R-:W1:Y:S01]  /*a910*/  LDS.128 R12, [R0+0x38020] ;  /* 0x03802000000c7984 */ /* 0x000e620000000c00 */
[----:B------:R-:W-:Y:S01]  /*a920*/  FSETP.GEU.AND P5, PT, R4, -126, PT ;  /* 0xc2fc00000400780b */ /* 0x000fe20003fae000 */
[C---:B------:R-:W-:Y:S01]  /*a930*/  FFMA2 R8, R3.reuse.F32, R16.F32x2.HI_LO, R8.F32x2.HI_LO ;  /* 0x0000001003087249 */ /* 0x040fe20000040008 */
[----:B------:R-:W-:Y:S01]  /*a940*/  ISETP.GE.U32.AND P2, PT, R94, R75, PT ;  /* 0x0000004b5e00720c */ /* 0x000fe20003f46070 */
[----:B------:R-:W-:Y:S01]  /*a950*/  FFMA2 R10, R3.F32, R18.F32x2.HI_LO, R10.F32x2.HI_LO ;  /* 0x00000012030a7249 */ /* 0x000fe2000004000a */
[-C--:B------:R-:W-:Y:S02]  /*a960*/  ISETP.GE.U32.AND P3, PT, R48, R75.reuse, PT ;  /* 0x0000004b3000720c */ /* 0x080fe40003f66070 */
[----:B------:R-:W-:Y:S02]  /*a970*/  SEL R65, R65, 0xff800000, P2 ;  /* 0xff80000041417807 */ /* 0x000fe40001000000 */
[----:B------:R-:W-:Y:S02]  /*a980*/  FSETP.GEU.AND P2, PT, R5, -126, PT ;  /* 0xc2fc00000500780b */ /* 0x000fe40003f4e000 */
[----:B------:R-:W-:Y:S02]  /*a990*/  SEL R54, R54, 0xff800000, P3 ;  /* 0xff80000036367807 */ /* 0x000fe40001800000 */
[-C--:B------:R-:W-:Y:S02]  /*a9a0*/  ISETP.GE.U32.AND P3, PT, R102, R75.reuse, PT ;  /* 0x0000004b6600720c */ /* 0x080fe40003f66070 */
[----:B------:R-:W-:Y:S02]  /*a9b0*/  @P5 LOP3.LUT R122, R122, 0x4, RZ, 0xfc, !PT ;  /* 0x000000047a7a5812 */ /* 0x000fe400078efcff */
[----:B------:R-:W-:Y:S02]  /*a9c0*/  SEL R64, R64, 0xff800000, P3 ;  /* 0xff80000040407807 */ /* 0x000fe40001800000 */
[C---:B------:R-:W-:Y:S02]  /*a9d0*/  LOP3.LUT P3, RZ, R122.reuse, 0x4, RZ, 0xc0, !PT ;  /* 0x000000047aff7812 */ /* 0x040fe4000786c0ff */
[----:B------:R-:W-:Y:S02]  /*a9e0*/  LOP3.LUT R122, R122, 0xfffffffd, RZ, 0xc0, !PT ;  /* 0xfffffffd7a7a7812 */ /* 0x000fe400078ec0ff */
[----:B------:R-:W-:Y:S02]  /*a9f0*/  SEL R49, R95, 0xff800000, P0 ;  /* 0xff8000005f317807 */ /* 0x000fe40000000000 */
[-C--:B------:R-:W-:Y:S02]  /*aa00*/  ISETP.GE.U32.AND P0, PT, R106, R75.reuse, PT ;  /* 0x0000004b6a00720c */ /* 0x080fe40003f06070 */
[-C--:B------:R-:W-:Y:S02]  /*aa10*/  ISETP.GE.U32.AND P5, PT, R90, R75.reuse, PT ;  /* 0x0000004b5a00720c */ /* 0x080fe40003fa6070 */
[----:B------:R-:W-:Y:S02]  /*aa20*/  SEL R59, R59, 0xff800000, P0 ;  /* 0xff8000003b3b7807 */ /* 0x000fe40000000000 */
[----:B------:R-:W-:Y:S01]  /*aa30*/  @P2 LOP3.LUT R122, R122, 0x2, RZ, 0xfc, !PT ;  /* 0x000000027a7a2812 */ /* 0x000fe200078efcff */
[----:B------:R-:W-:Y:S01]  /*aa40*/  @!P3 FMUL R4, R4, 0.5 ;  /* 0x3f0000000404b820 */ /* 0x000fe20000400000 */
[----:B------:R-:W-:Y:S02]  /*aa50*/  FSETP.GEU.AND P2, PT, R6, -126, PT ;  /* 0xc2fc00000600780b */ /* 0x000fe40003f4e000 */
[-C--:B------:R-:W-:Y:S01]  /*aa60*/  ISETP.GE.U32.AND P3, PT, R85, R75.reuse, PT ;  /* 0x0000004b5500720c */ /* 0x080fe20003f66070 */
[----:B------:R-:W-:Y:S01]  /*aa70*/  MUFU.EX2 R116, R4 ;  /* 0x0000000400747308 */ /* 0x000fe20000000800 */
[----:B------:R-:W-:Y:S02]  /*aa80*/  SEL R51, R51, 0xff800000, P4 ;  /* 0xff80000033337807 */ /* 0x000fe40002000000 */
[----:B------:R-:W-:Y:S01]  /*aa90*/  ISETP.GE.U32.AND P4, PT, R103, R75, PT ;  /* 0x0000004b6700720c */ /* 0x000fe20003f86070 */
[C---:B-1----:R-:W-:Y:S01]  /*aaa0*/  FFMA2 R12, R3.reuse.F32, R20.F32x2.HI_LO, R12.F32x2.HI_LO ;  /* 0x00000014030c7249 */ /* 0x042fe2000004000c */
[----:B------:R-:W-:Y:S01]  /*aab0*/  SEL R52, R52, 0xff800000, P6 ;  /* 0xff80000034347807 */ /* 0x000fe20003000000 */
[----:B------:R-:W-:Y:S01]  /*aac0*/  FFMA2 R14, R3.F32, R22.F32x2.HI_LO, R14.F32x2.HI_LO ;  /* 0x00000016030e7249 */ /* 0x000fe2000004000e */
[-C--:B------:R-:W-:Y:S02]  /*aad0*/  ISETP.GE.U32.AND P6, PT, R108, R75.reuse, PT ;  /* 0x0000004b6c00720c */ /* 0x080fe40003fc6070 */
[----:B------:R-:W-:Y:S02]  /*aae0*/  SEL R63, R63, 0xff800000, P4 ;  /* 0xff8000003f3f7807 */ /* 0x000fe40002000000 */
[----:B------:R-:W-:Y:S02]  /*aaf0*/  SEL R61, R61, 0xff800000, P6 ;  /* 0xff8000003d3d7807 */ /* 0x000fe40003000000 */
[-C--:B------:R-:W-:Y:S02]  /*ab00*/  ISETP.GE.U32.AND P6, PT, R91, R75.reuse, PT ;  /* 0x0000004b5b00720c */ /* 0x080fe40003fc6070 */
[-C--:B------:R-:W-:Y:S02]  /*ab10*/  ISETP.GE.U32.AND P4, PT, R89, R75.reuse, PT ;  /* 0x0000004b5900720c */ /* 0x080fe40003f86070 */
[----:B------:R-:W-:Y:S02]  /*ab20*/  SEL R40, R40, 0xff800000, P1 ;  /* 0xff80000028287807 */ /* 0x000fe40000800000 */
[-C--:B------:R-:W-:Y:S02]  /*ab30*/  ISETP.GE.U32.AND P1, PT, R105, R75.reuse, PT ;  /* 0x0000004b6900720c */ /* 0x080fe40003f26070 */
        /* <DEDUP_REMOVED lines=8> */
[----:B------:R-:W-:Y:S02]  /*abc0*/  FSETP.GEU.AND P6, PT, R7, -126, PT ;  /* 0xc2fc00000700780b */ /* 0x000fe40003fce000 */
[----:B------:R-:W-:Y:S02]  /*abd0*/  SEL R69, R69, 0xff800000, P5 ;  /* 0xff80000045457807 */ /* 0x000fe40002800000 */
[----:B------:R-:W-:Y:S02]  /*abe0*/  SEL R70, R70, 0xff800000, P4 ;  /* 0xff80000046467807 */ /* 0x000fe40002000000 */
[----:B------:R-:W-:Y:S02]  /*abf0*/  SEL R67, R67, 0xff800000, P0 ;  /* 0xff80000043437807 */ /* 0x000fe40000000000 */
[-C--:B------:R-:W-:Y:S02]  /*ac00*/  ISETP.GE.U32.AND P0, PT, R87, R75.reuse, PT ;  /* 0x0000004b5700720c */ /* 0x080fe40003f06070 */
[----:B------:R-:W-:Y:S02]  /*ac10*/  SEL R66, R66, 0xff800000, P1 ;  /* 0xff80000042427807 */ /* 0x000fe40000800000 */
[-C--:B------:R-:W-:Y:S01]  /*ac20*/  ISETP.GE.U32.AND P1, PT, R88, R75.reuse, PT ;  /* 0x0000004b5800720c */ /* 0x080fe20003f26070 */
[----:B------:R-:W-:Y:S01]  /*ac30*/  @!P6 FMUL R7, R7, 0.5 ;  /* 0x3f0000000707e820 */ /* 0x000fe20000400000 */
[----:B------:R-:W-:Y:S02]  /*ac40*/  SEL R17, R81, 0xff800000, P3 ;  /* 0xff80000051117807 */ /* 0x000fe40001800000 */
[----:B------:R-:W-:Y:S01]  /*ac50*/  FSETP.GEU.AND P3, PT, R8, -126, PT ;  /* 0xc2fc00000800780b */ /* 0x000fe20003f6e000 */
[----:B------:R-:W1:Y:S01]  /*ac60*/  MUFU.EX2 R115, R7 ;  /* 0x0000000700737308 */ /* 0x000e620000000800 */
[----:B------:R-:W-:Y:S02]  /*ac70*/  LOP3.LUT R122, R122, 0xfffffffe, RZ, 0xc0, !PT ;  /* 0xfffffffe7a7a7812 */ /* 0x000fe400078ec0ff */
[----:B------:R-:W-:Y:S02]  /*ac80*/  SEL R71, R71, 0xff800000, P1 ;  /* 0xff80000047477807 */ /* 0x000fe40000800000 */
[----:B------:R-:W-:Y:S02]  /*ac90*/  @P2 LOP3.LUT R122, R122, 0x1, RZ, 0xfc, !PT ;  /* 0x000000017a7a2812 */ /* 0x000fe400078efcff */
[-C--:B------:R-:W-:Y:S02]  /*aca0*/  ISETP.GE.U32.AND P2, PT, R84, R75.reuse, PT ;  /* 0x0000004b5400720c */ /* 0x080fe40003f46070 */
[C---:B------:R-:W-:Y:S02]  /*acb0*/  LOP3.LUT P5, RZ, R122.reuse, 0x1, RZ, 0xc0, !PT ;  /* 0x000000017aff7812 */ /* 0x040fe400078ac0ff */
[----:B------:R-:W-:Y:S01]  /*acc0*/  LOP3.LUT P4, RZ, R122, 0x2, RZ, 0xc0, !PT ;  /* 0x000000027aff7812 */ /* 0x000fe2000788c0ff */
[----:B------:R-:W-:Y:S01]  /*acd0*/  @!P3 FMUL R8, R8, 0.5 ;  /* 0x3f0000000808b820 */ /* 0x000fe20000400000 */
[----:B------:R-:W-:Y:S02]  /*ace0*/  ISETP.GE.U32.AND P1, PT, R83, R75, PT ;  /* 0x0000004b5300720c */ /* 0x000fe40003f26070 */
[----:B------:R-:W-:Y:S01]  /*acf0*/  SEL R72, R72, 0xff800000, P2 ;  /* 0xff80000048487807 */ /* 0x000fe20001000000 */
[----:B------:R-:W2:Y:S01]  /*ad00*/  MUFU.EX2 R112, R8 ;  /* 0x0000000800707308 */ /* 0x000ea20000000800 */
[----:B------:R-:W-:Y:S01]  /*ad10*/  LOP3.LUT P2, RZ, R122, 0x4, RZ, 0xc0, !PT ;  /* 0x000000047aff7812 */ /* 0x000fe2000784c0ff */
[----:B-1----:R-:W-:Y:S01]  /*ad20*/  @!P6 FMUL R115, R115, R115 ;  /* 0x000000737373e220 */ /* 0x002fe20000400000 */
[----:B------:R-:W-:Y:S02]  /*ad30*/  FSETP.GEU.AND P6, PT, R14, -126, PT ;  /* 0xc2fc00000e00780b */ /* 0x000fe40003fce000 */
[----:B------:R-:W-:Y:S01]  /*ad40*/  SEL R16, R82, 0xff800000, P0 ;  /* 0xff80000052107807 */ /* 0x000fe20000000000 */
[----:B------:R-:W-:Y:S01]  /*ad50*/  @!P5 FMUL R6, R6, 0.5 ;  /* 0x3f0000000606d820 */ /* 0x000fe20000400000 */
[----:B------:R-:W-:Y:S01]  /*ad60*/  P2R R18, PR, RZ, 0x40 ;  /* 0x00000040ff127803 */ /* 0x000fe20000000000 */
[----:B------:R-:W-:Y:S01]  /*ad70*/  @!P4 FMUL R5, R5, 0.5 ;  /* 0x3f0000000505c820 */ /* 0x000fe20000400000 */
[-C--:B------:R-:W-:Y:S01]  /*ad80*/  ISETP.GE.U32.AND P0, PT, R73, R75.reuse, PT ;  /* 0x0000004b4900720c */ /* 0x080fe20003f06070 */
[----:B------:R-:W1:Y:S01]  /*ad90*/  MUFU.EX2 R114, R6 ;  /* 0x0000000600727308 */ /* 0x000e620000000800 */
[----:B------:R-:W-:Y:S02]  /*ada0*/  SEL R73, R80, 0xff800000, P1 ;  /* 0xff80000050497807 */ /* 0x000fe40000800000 */
[----:B------:R-:W-:Y:S01]  /*adb0*/  FSETP.GEU.AND P1, PT, R9, -126, PT ;  /* 0xc2fc00000900780b */ /* 0x000fe20003f2e000 */
[----:B------:R-:W-:Y:S01]  /*adc0*/  @!P2 FMUL R116, R116, R116 ;  /* 0x000000747474a220 */ /* 0x000fe20000400000 */
[----:B------:R-:W-:Y:S01]  /*add0*/  FSETP.GEU.AND P2, PT, R11, -126, PT ;  /* 0xc2fc00000b00780b */ /* 0x000fe20003f4e000 */
[----:B------:R-:W-:Y:S01]  /*ade0*/  @!P6 FMUL R14, R14, 0.5 ;  /* 0x3f0000000e0ee820 */ /* 0x000fe20000400000 */
[----:B--2---:R-:W-:Y:S03]  /*adf0*/  @!P3 FMUL R112, R112, R112 ;  /* 0x000000707070b220 */ /* 0x004fe60000400000 */
[----:B------:R2:W3:Y:S01]  /*ae00*/  MUFU.EX2 R117, R5 ;  /* 0x0000000500757308 */ /* 0x0004e20000000800 */
[----:B------:R-:W-:Y:S02]  /*ae10*/  SEL R74, R74, 0xff800000, P0 ;  /* 0xff8000004a4a7807 */ /* 0x000fe40000000000 */
[----:B------:R-:W-:Y:S02]  /*ae20*/  ISETP.GE.U32.AND P0, PT, R79, R75, PT ;  /* 0x0000004b4f00720c */ /* 0x000fe40003f06070 */
[----:B------:R-:W-:Y:S02]  /*ae30*/  FSETP.GEU.AND P3, PT, R15, -126, PT ;  /* 0xc2fc00000f00780b */ /* 0x000fe40003f6e000 */
[----:B------:R-:W-:Y:S03]  /*ae40*/  SEL R75, R78, 0xff800000, P0 ;  /* 0xff8000004e4b7807 */ /* 0x000fe60000000000 */
[----:B------:R-:W-:Y:S01]  /*ae50*/  MUFU.EX2 R108, R14 ;  /* 0x0000000e006c7308 */ /* 0x000fe20000000800 */
[----:B------:R-:W-:Y:S01]  /*ae60*/  FSETP.GEU.AND P0, PT, R10, -126, PT ;  /* 0xc2fc00000a00780b */ /* 0x000fe20003f0e000 */
[----:B------:R-:W-:Y:S01]  /*ae70*/  @!P1 FMUL R9, R9, 0.5 ;  /* 0x3f00000009099820 */ /* 0x000fe20000400000 */
[----:B------:R-:W-:Y:S01]  /*ae80*/  @!P2 FMUL R11, R11, 0.5 ;  /* 0x3f0000000b0ba820 */ /* 0x000fe20000400000 */
[----:B-1----:R-:W-:Y:S01]  /*ae90*/  @!P5 FMUL R114, R114, R114 ;  /* 0x000000727272d220 */ /* 0x002fe20000400000 */
[----:B------:R-:W-:Y:S02]  /*aea0*/  FSETP.GEU.AND P5, PT, R13, -126, PT ;  /* 0xc2fc00000d00780b */ /* 0x000fe40003fae000 */
[----:B------:R-:W-:Y:S03]  /*aeb0*/  LOP3.LUT R122, R122, 0xffffffef, RZ, 0xc0, !PT ;  /* 0xffffffef7a7a7812 */ /* 0x000fe600078ec0ff */
[----:B------:R-:W1:Y:S01]  /*aec0*/  MUFU.EX2 R113, R9 ;  /* 0x0000000900717308 */ /* 0x000e620000000800 */
[----:B--2---:R-:W2:Y:S01]  /*aed0*/  LDS.128 R4, [R0+0x38030] ;  /* 0x0380300000047984 */ /* 0x004ea20000000c00 */
[----:B------:R-:W-:Y:S01]  /*aee0*/  @!P3 FMUL R15, R15, 0.5 ;  /* 0x3f0000000f0fb820 */ /* 0x000fe20000400000 */
[----:B---3--:R-:W-:Y:S01]  /*aef0*/  @!P4 FMUL R117, R117, R117 ;  /* 0x000000757575c220 */ /* 0x008fe20000400000 */
[----:B------:R-:W-:Y:S01]  /*af00*/  FSETP.GEU.AND P4, PT, R12, -126, PT ;  /* 0xc2fc00000c00780b */ /* 0x000fe20003f8e000 */
[----:B------:R-:W-:Y:S05]  /*af10*/  @!P0 FMUL R10, R10, 0.5 ;  /* 0x3f0000000a0a8820 */ /* 0x000fea0000400000 */
[----:B------:R-:W3:Y:S01]  /*af20*/  MUFU.EX2 R20, R11 ;  /* 0x0000000b00147308 */ /* 0x000ee20000000800 */
[----:B------:R-:W-:Y:S09]  /*af30*/  @!P5 FMUL R13, R13, 0.5 ;  /* 0x3f0000000d0dd820 */ /* 0x000ff20000400000 */
[----:B------:R4:W5:Y:S01]  /*af40*/  MUFU.EX2 R21, R10 ;  /* 0x0000000a00157308 */ /* 0x0009620000000800 */
[----:B------:R-:W-:Y:S01]  /*af50*/  @!P4 FMUL R12, R12, 0.5 ;  /* 0x3f0000000c0cc820 */ /* 0x000fe20000400000 */
[----:B-1----:R-:W-:Y:S08]  /*af60*/  @!P1 FMUL R113, R113, R113 ;  /* 0x0000007171719220 */ /* 0x002ff00000400000 */
[----:B------:R-:W1:Y:S01]  /*af70*/  MUFU.EX2 R110, R12 ;  /* 0x0000000c006e7308 */ /* 0x000e620000000800 */
[----:B---3--:R-:W-:Y:S04]  /*af80*/  @!P2 FMUL R20, R20, R20 ;  /* 0x000000141414a220 */ /* 0x008fe80000400000 */
[----:B------:R-:W-:Y:S05]  /*af90*/  IMAD.MOV.U32 R23, RZ, RZ, R20 ;  /* 0x000000ffff177224 */ /* 0x000fea00078e0014 */
[----:B------:R-:W3:Y:S01]  /*afa0*/  MUFU.EX2 R111, R13 ;  /* 0x0000000d006f7308 */ /* 0x000ee20000000800 */
[----:B----4-:R-:W4:Y:S01]  /*afb0*/  LDS.128 R8, [R0+0x38080] ;  /* 0x0380800000087984 */ /* 0x010f220000000c00 */
[----:B-----5:R-:W-:Y:S08]  /*afc0*/  @!P0 FMUL R21, R21, R21 ;  /* 0x0000001515158220 */ /* 0x020ff00000400000 */
[----:B------:R5:W5:Y:S01]  /*afd0*/  MUFU.EX2 R109, R15 ;  /* 0x0000000f006d7308 */ /* 0x000b620000000800 */
[C---:B--2---:R-:W-:Y:S02]  /*afe0*/  FFMA2 R4, R3.reuse.F32, R24.F32x2.HI_LO, R4.F32x2.HI_LO ;  /* 0x0000001803047249 */ /* 0x044fe40000040004 */
[----:B------:R-:W-:Y:S02]  /*aff0*/  FFMA2 R6, R3.F32, R26.F32x2.HI_LO, R6.F32x2.HI_LO ;  /* 0x0000001a03067249 */ /* 0x000fe40000040006 */
[----:B-1----:R-:W-:Y:S01]  /*b000*/  @!P4 FMUL R110, R110, R110 ;  /* 0x0000006e6e6ec220 */ /* 0x002fe20000400000 */
[----:B------:R-:W-:Y:S02]  /*b010*/  FSETP.GEU.AND P1, PT, R4, -126, PT ;  /* 0xc2fc00000400780b */ /* 0x000fe40003f2e000 */
[----:B------:R-:W-:Y:S01]  /*b020*/  FSETP.GEU.AND P0, PT, R5, -126, PT ;  /* 0xc2fc00000500780b */ /* 0x000fe20003f0e000 */
[----:B---3--:R-:W-:Y:S01]  /*b030*/  @!P5 FMUL R111, R111, R111 ;  /* 0x0000006f6f6fd220 */ /* 0x008fe20000400000 */
[----:B------:R-:W-:Y:S02]  /*b040*/  FSETP.GEU.AND P2, PT, R6, -126, PT ;  /* 0xc2fc00000600780b */ /* 0x000fe40003f4e000 */
[----:B------:R-:W-:Y:S02]  /*b050*/  FSETP.GEU.AND P4, PT, R7, -126, PT ;  /* 0xc2fc00000700780b */ /* 0x000fe40003f8e000 */
[----:B------:R-:W-:Y:S01]  /*b060*/  ISETP.NE.AND P5, PT, R18, RZ, PT ;  /* 0x000000ff1200720c */ /* 0x000fe20003fa5270 */
[----:B-----5:R-:W1:Y:S01]  /*b070*/  LDS.128 R12, [R0+0x38090] ;  /* 0x03809000000c7984 */ /* 0x020e620000000c00 */
[----:B------:R-:W-:Y:S03]  /*b080*/  @!P3 FMUL R109, R109, R109 ;  /* 0x0000006d6d6db220 */ /* 0x000fe60000400000 */
[----:B------:R-:W-:Y:S02]  /*b090*/  @!P1 FMUL R4, R4, 0.5 ;  /* 0x3f00000004049820 */ /* 0x000fe40000400000 */
[----:B------:R-:W-:Y:S02]  /*b0a0*/  @!P0 FMUL R5, R5, 0.5 ;  /* 0x3f00000005058820 */ /* 0x000fe40000400000 */
[----:B------:R-:W2:Y:S01]  /*b0b0*/  MUFU.EX2 R106, R4 ;  /* 0x00000004006a7308 */ /* 0x000ea20000000800 */
[----:B------:R-:W-:Y:S01]  /*b0c0*/  @!P2 FMUL R6, R6, 0.5 ;  /* 0x3f0000000606a820 */ /* 0x000fe20000400000 */
[----:B------:R-:W-:Y:S02]  /*b0d0*/  @!P4 FMUL R7, R7, 0.5 ;  /* 0x3f0000000707c820 */ /* 0x000fe40000400000 */
[----:B------:R-:W-:Y:S06]  /*b0e0*/  @!P5 FMUL R108, R108, R108 ;  /* 0x0000006c6c6cd220 */ /* 0x000fec0000400000 */
[----:B------:R-:W3:Y:S01]  /*b0f0*/  MUFU.EX2 R107, R5 ;  /* 0x00000005006b7308 */ /* 0x000ee20000000800 */
[C---:B----4-:R-:W-:Y:S02]  /*b100*/  FFMA2 R8, R3.reuse.F32, R28.F32x2.HI_LO, R8.F32x2.HI_LO ;  /* 0x0000001c03087249 */ /* 0x050fe40000040008 */
[----:B------:R-:W-:Y:S03]  /*b110*/  FFMA2 R10, R3.F32, R30.F32x2.HI_LO, R10.F32x2.HI_LO ;  /* 0x0000001e030a7249 */ /* 0x000fe6000004000a */
[----:B------:R-:W-:Y:S04]  /*b120*/  FSETP.GEU.AND P6, PT, R8, -126, PT ;  /* 0xc2fc00000800780b */ /* 0x000fe80003fce000 */
[----:B------:R-:W4:Y:S01]  /*b130*/  MUFU.EX2 R104, R6 ;  /* 0x0000000600687308 */ /* 0x000f220000000800 */
[----:B------:R-:W-:Y:S01]  /*b140*/  FSETP.GEU.AND P5, PT, R9, -126, PT ;  /* 0xc2fc00000900780b */ /* 0x000fe20003fae000 */
[----:B--2---:R-:W-:Y:S01]  /*b150*/  @!P1 FMUL R106, R106, R106 ;  /* 0x0000006a6a6a9220 */ /* 0x004fe20000400000 */
[----:B------:R-:W-:Y:S02]  /*b160*/  FSETP.GEU.AND P3, PT, R10, -126, PT ;  /* 0xc2fc00000a00780b */ /* 0x000fe40003f6e000 */
[----:B------:R-:W-:Y:S02]  /*b170*/  FSETP.GEU.AND P1, PT, R11, -126, PT ;  /* 0xc2fc00000b00780b */ /* 0x000fe40003f2e000 */
[----:B------:R-:W-:Y:S03]  /*b180*/  P2R R18, PR, RZ, 0x20 ;  /* 0x00000020ff127803 */ /* 0x000fe60000000000 */
[----:B------:R2:W5:Y:S01]  /*b190*/  MUFU.EX2 R105, R7 ;  /* 0x0000000700697308 */ /* 0x0005620000000800 */
[----:B---3--:R-:W-:Y:S01]  /*b1a0*/  @!P0 FMUL R107, R107, R107 ;  /* 0x0000006b6b6b8220 */ /* 0x008fe20000400000 */
[----:B------:R-:W-:Y:S02]  /*b1b0*/  @!P6 FMUL R8, R8, 0.5 ;  /* 0x3f0000000808e820 */ /* 0x000fe40000400000 */
[----:B------:R-:W-:Y:S06]  /*b1c0*/  @!P5 FMUL R9, R9, 0.5 ;  /* 0x3f0000000909d820 */ /* 0x000fec0000400000 */
[----:B------:R-:W3:Y:S01]  /*b1d0*/  MUFU.EX2 R102, R8 ;  /* 0x0000000800667308 */ /* 0x000ee20000000800 */
[----:B------:R-:W-:Y:S01]  /*b1e0*/  @!P3 FMUL R10, R10, 0.5 ;  /* 0x3f0000000a0ab820 */ /* 0x000fe20000400000 */
[----:B------:R-:W-:Y:S01]  /*b1f0*/  @!P1 FMUL R11, R11, 0.5 ;  /* 0x3f0000000b0b9820 */ /* 0x000fe20000400000 */
[C---:B-1----:R-:W-:Y:S02]  /*b200*/  FFMA2 R12, R3.reuse.F32, R32.F32x2.HI_LO, R12.F32x2.HI_LO ;  /* 0x00000020030c7249 */ /* 0x042fe4000004000c */
[----:B------:R-:W-:Y:S02]  /*b210*/  FFMA2 R14, R3.F32, R34.F32x2.HI_LO, R14.F32x2.HI_LO ;  /* 0x00000022030e7249 */ /* 0x000fe4000004000e */
[----:B----4-:R-:W-:Y:S03]  /*b220*/  @!P2 FMUL R104, R104, R104 ;  /* 0x000000686868a220 */ /* 0x010fe60000400000 */
[----:B------:R-:W1:Y:S01]  /*b230*/  MUFU.EX2 R103, R9 ;  /* 0x0000000900677308 */ /* 0x000e620000000800 */
[----:B--2---:R-:W2:Y:S01]  /*b240*/  LDS.128 R4, [R0+0x380a0] ;  /* 0x0380a00000047984 */ /* 0x004ea20000000c00 */
[----:B------:R-:W-:Y:S01]  /*b250*/  FSETP.GEU.AND P0, PT, R12, -126, PT ;  /* 0xc2fc00000c00780b */ /* 0x000fe20003f0e000 */
[----:B-----5:R-:W-:Y:S01]  /*b260*/  @!P4 FMUL R105, R105, R105 ;  /* 0x000000696969c220 */ /* 0x020fe20000400000 */
[----:B------:R-:W-:Y:S02]  /*b270*/  FSETP.GEU.AND P2, PT, R13, -126, PT ;  /* 0xc2fc00000d00780b */ /* 0x000fe40003f4e000 */
[----:B------:R-:W-:Y:S04]  /*b280*/  FSETP.GEU.AND P5, PT, R14, -126, PT ;  /* 0xc2fc00000e00780b */ /* 0x000fe80003fae000 */
[----:B------:R-:W4:Y:S01]  /*b290*/  MUFU.EX2 R100, R10 ;  /* 0x0000000a00647308 */ /* 0x000f220000000800 */
[----:B------:R-:W-:Y:S01]  /*b2a0*/  ISETP.NE.AND P4, PT, R18, RZ, PT ;  /* 0x000000ff1200720c */ /* 0x000fe20003f85270 */
[----:B---3--:R-:W-:Y:S01]  /*b2b0*/  @!P6 FMUL R102, R102, R102 ;  /* 0x000000666666e220 */ /* 0x008fe20000400000 */
[----:B------:R-:W-:Y:S02]  /*b2c0*/  FSETP.GEU.AND P6, PT, R15, -126, PT ;  /* 0xc2fc00000f00780b */ /* 0x000fe40003fce000 */
[----:B------:R-:W-:Y:S05]  /*b2d0*/  @!P0 FMUL R12, R12, 0.5 ;  /* 0x3f0000000c0c8820 */ /* 0x000fea0000400000 */
[----:B------:R3:W5:Y:S01]  /*b2e0*/  MUFU.EX2 R101, R11 ;  /* 0x0000000b00657308 */ /* 0x0007620000000800 */
[----:B------:R-:W-:Y:S01]  /*b2f0*/  @!P2 FMUL R13, R13, 0.5 ;  /* 0x3f0000000d0da820 */ /* 0x000fe20000400000 */
[----:B------:R-:W-:Y:S02]  /*b300*/  @!P5 FMUL R14, R14, 0.5 ;  /* 0x3f0000000e0ed820 */ /* 0x000fe40000400000 */
[----:B-1----:R-:W-:Y:S06]  /*b310*/  @!P4 FMUL R103, R103, R103 ;  /* 0x000000676767c220 */ /* 0x002fec0000400000 */
[----:B------:R-:W1:Y:S01]  /*b320*/  MUFU.EX2 R18, R12 ;  /* 0x0000000c00127308 */ /* 0x000e620000000800 */
[----:B------:R-:W-:Y:S01]  /*b330*/  @!P6 FMUL R15, R15, 0.5 ;  /* 0x3f0000000f0fe820 */ /* 0x000fe20000400000 */
[----:B----4-:R-:W-:Y:S08]  /*b340*/  @!P3 FMUL R100, R100, R100 ;  /* 0x000000646464b220 */ /* 0x010ff00000400000 */
[----:B------:R-:W4:Y:S01]  /*b350*/  MUFU.EX2 R19, R13 ;  /* 0x0000000d00137308 */ /* 0x000f220000000800 */
[----:B---3--:R-:W3:Y:S01]  /*b360*/  LDS.128 R8, [R0+0x380b0] ;  /* 0x0380b00000087984 */ /* 0x008ee20000000c00 */
[----:B-----5:R-:W-:Y:S08]  /*b370*/  @!P1 FMUL R101, R101, R101 ;  /* 0x0000006565659220 */ /* 0x020ff00000400000 */
[----:B------:R-:W5:Y:S01]  /*b380*/  MUFU.EX2 R25, R14 ;  /* 0x0000000e00197308 */ /* 0x000f620000000800 */
[C---:B--2---:R-:W-:Y:S02]  /*b390*/  FFMA2 R4, R3.reuse.F32, R36.F32x2.HI_LO, R4.F32x2.HI_LO ;  /* 0x0000002403047249 */ /* 0x044fe40000040004 */
[----:B------:R-:W-:Y:S02]  /*b3a0*/  FFMA2 R6, R3.F32, R38.F32x2.HI_LO, R6.F32x2.HI_LO ;  /* 0x0000002603067249 */ /* 0x000fe40000040006 */
[----:B-1----:R-:W-:Y:S01]  /*b3b0*/  @!P0 FMUL R18, R18, R18 ;  /* 0x0000001212128220 */ /* 0x002fe20000400000 */
[----:B------:R-:W-:Y:S04]  /*b3c0*/  FSETP.GEU.AND P4, PT, R4, -126, PT ;  /* 0xc2fc00000400780b */ /* 0x000fe80003f8e000 */
[----:B------:R1:W2:Y:S01]  /*b3d0*/  MUFU.EX2 R24, R15 ;  /* 0x0000000f00187308 */ /* 0x0002a20000000800 */
[----:B------:R-:W-:Y:S01]  /*b3e0*/  FSETP.GEU.AND P1, PT, R6, -126, PT ;  /* 0xc2fc00000600780b */ /* 0x000fe20003f2e000 */
[----:B----4-:R-:W-:Y:S01]  /*b3f0*/  @!P2 FMUL R19, R19, R19 ;  /* 0x000000131313a220 */ /* 0x010fe20000400000 */
[----:B------:R-:W-:Y:S02]  /*b400*/  P2R R22, PR, RZ, 0x10 ;  /* 0x00000010ff167803 */ /* 0x000fe40000000000 */
[----:B------:R-:W-:Y:S02]  /*b410*/  FSETP.GEU.AND P4, PT, R5, -126, PT ;  /* 0xc2fc00000500780b */ /* 0x000fe40003f8e000 */
[C---:B------:R-:W-:Y:S02]  /*b420*/  ISETP.NE.AND P3, PT, R22.reuse, RZ, PT ;  /* 0x000000ff1600720c */ /* 0x040fe40003f65270 */
[----:B------:R-:W-:Y:S01]  /*b430*/  FSETP.GEU.AND P0, PT, R7, -126, PT ;  /* 0xc2fc00000700780b */ /* 0x000fe20003f0e000 */
[----:B-----5:R-:W-:Y:S01]  /*b440*/  @!P5 FMUL R25, R25, R25 ;  /* 0x000000191919d220 */ /* 0x020fe20000400000 */
[----:B------:R-:W-:Y:S03]  /*b450*/  ISETP.NE.AND P2, PT, R22, RZ, PT ;  /* 0x000000ff1600720c */ /* 0x000fe60003f45270 */
[----:B------:R-:W-:Y:S01]  /*b460*/  @!P1 FMUL R6, R6, 0.5 ;  /* 0x3f00000006069820 */ /* 0x000fe20000400000 */
[----:B-1----:R-:W1:Y:S03]  /*b470*/  LDS.128 R12, [R0+0x38100] ;  /* 0x03810000000c7984 */ /* 0x002e660000000c00 */
[----:B------:R-:W4:Y:S01]  /*b480*/  MUFU.EX2 R96, R6 ;  /* 0x0000000600607308 */ /* 0x000f220000000800 */
[----:B------:R-:W-:Y:S01]  /*b490*/  @!P4 FMUL R5, R5, 0.5 ;  /* 0x3f0000000505c820 */ /* 0x000fe20000400000 */
[----:B------:R-:W-:Y:S01]  /*b4a0*/  @!P3 FMUL R4, R4, 0.5 ;  /* 0x3f0000000404b820 */ /* 0x000fe20000400000 */
[----:B--2---:R-:W-:Y:S01]  /*b4b0*/  @!P6 FMUL R24, R24, R24 ;  /* 0x000000181818e220 */ /* 0x004fe20000400000 */
[----:B------:R-:W-:Y:S01]  /*b4c0*/  @!P0 FMUL R7, R7, 0.5 ;  /* 0x3f00000007078820 */ /* 0x000fe20000400000 */
[C---:B---3--:R-:W-:Y:S05]  /*b4d0*/  FFMA2 R8, R3.reuse.F32, R40.F32x2.HI_LO, R8.F32x2.HI_LO ;  /* 0x0000002803087249 */ /* 0x048fea0000040008 */
[----:B------:R-:W2:Y:S01]  /*b4e0*/  MUFU.EX2 R98, R4 ;  /* 0x0000000400627308 */ /* 0x000ea20000000800 */
[----:B------:R-:W-:Y:S01]  /*b4f0*/  FFMA2 R10, R3.F32, R42.F32x2.HI_LO, R10.F32x2.HI_LO ;  /* 0x0000002a030a7249 */ /* 0x000fe2000004000a */
[----:B------:R-:W-:Y:S02]  /*b500*/  F2FP.F16.F32.PACK_AB R43, R24, R25 ;  /* 0x00000019182b723e */ /* 0x000fe400000000ff */
[----:B------:R-:W-:Y:S02]  /*b510*/  FSETP.GEU.AND P3, PT, R8, -126, PT ;  /* 0xc2fc00000800780b */ /* 0x000fe40003f6e000 */
[----:B------:R-:W-:Y:S04]  /*b520*/  FSETP.GEU.AND P5, PT, R9, -126, PT ;  /* 0xc2fc00000900780b */ /* 0x000fe80003fae000 */
[----:B------:R-:W3:Y:S01]  /*b530*/  MUFU.EX2 R99, R5 ;  /* 0x0000000500637308 */ /* 0x000ee20000000800 */
[----:B------:R-:W-:Y:S01]  /*b540*/  FSETP.GEU.AND P6, PT, R10, -126, PT ;  /* 0xc2fc00000a00780b */ /* 0x000fe20003fce000 */
[----:B----4-:R-:W-:Y:S01]  /*b550*/  @!P1 FMUL R96, R96, R96 ;  /* 0x0000006060609220 */ /* 0x010fe20000400000 */
[----:B------:R-:W-:Y:S02]  /*b560*/  F2FP.F16.F32.PACK_AB R40, R103, R102 ;  /* 0x000000666728723e */ /* 0x000fe400000000ff */
[----:B------:R-:W-:Y:S02]  /*b570*/  F2FP.F16.F32.PACK_AB R41, R101, R100 ;  /* 0x000000646529723e */ /* 0x000fe400000000ff */
[----:B------:R-:W-:Y:S03]  /*b580*/  F2FP.F16.F32.PACK_AB R42, R19, R18 ;  /* 0x00000012132a723e */ /* 0x000fe600000000ff */
[----:B------:R4:W5:Y:S01]  /*b590*/  MUFU.EX2 R97, R7 ;  /* 0x0000000700617308 */ /* 0x0009620000000800 */
[----:B--2---:R-:W-:Y:S01]  /*b5a0*/  @!P2 FMUL R98, R98, R98 ;  /* 0x000000626262a220 */ /* 0x004fe20000400000 */
[----:B------:R-:W-:Y:S01]  /*b5b0*/  FSETP.GEU.AND P2, PT, R11, -126, PT ;  /* 0xc2fc00000b00780b */ /* 0x000fe20003f4e000 */
[----:B------:R-:W-:Y:S01]  /*b5c0*/  @!P3 FMUL R8, R8, 0.5 ;  /* 0x3f0000000808b820 */ /* 0x000fe20000400000 */
[----:B------:R-:W-:Y:S01]  /*b5d0*/  @!P5 FMUL R9, R9, 0.5 ;  /* 0x3f0000000909d820 */ /* 0x000fe20000400000 */
[----:B------:R-:W-:Y:S01]  /*b5e0*/  @!P6 FMUL R10, R10, 0.5 ;  /* 0x3f0000000a0ae820 */ /* 0x000fe20000400000 */
[----:B------:R-:W-:Y:S04]  /*b5f0*/  P2R R22, PR, RZ, 0x4 ;  /* 0x00000004ff167803 */ /* 0x000fe80000000000 */
[----:B------:R-:W2:Y:S01]  /*b600*/  MUFU.EX2 R94, R8 ;  /* 0x00000008005e7308 */ /* 0x000ea20000000800 */
[----:B---3--:R-:W-:Y:S01]  /*b610*/  @!P4 FMUL R99, R99, R99 ;  /* 0x000000636363c220 */ /* 0x008fe20000400000 */
[C---:B-1----:R-:W-:Y:S08]  /*b620*/  FFMA2 R12, R3.reuse.F32, R44.F32x2.HI_LO, R12.F32x2.HI_LO ;  /* 0x0000002c030c7249 */ /* 0x042ff0000004000c */
[----:B------:R-:W1:Y:S01]  /*b630*/  MUFU.EX2 R95, R9 ;  /* 0x00000009005f7308 */ /* 0x000e620000000800 */
[----:B----4-:R-:W3:Y:S01]  /*b640*/  LDS.128 R4, [R0+0x38110] ;  /* 0x0381100000047984 */ /* 0x010ee20000000c00 */
[----:B------:R-:W-:Y:S01]  /*b650*/  FFMA2 R14, R3.F32, R46.F32x2.HI_LO, R14.F32x2.HI_LO ;  /* 0x0000002e030e7249 */ /* 0x000fe2000004000e */
[----:B------:R-:W-:Y:S01]  /*b660*/  F2FP.F16.F32.PACK_AB R44, R99, R98 ;  /* 0x00000062632c723e */ /* 0x000fe200000000ff */
[----:B------:R-:W-:Y:S01]  /*b670*/  @!P2 FMUL R11, R11, 0.5 ;  /* 0x3f0000000b0ba820 */ /* 0x000fe20000400000 */
[----:B-----5:R-:W-:Y:S01]  /*b680*/  @!P0 FMUL R97, R97, R97 ;  /* 0x0000006161618220 */ /* 0x020fe20000400000 */
[----:B------:R-:W-:Y:S04]  /*b690*/  FSETP.GEU.AND P4, PT, R12, -126, PT ;  /* 0xc2fc00000c00780b */ /* 0x000fe80003f8e000 */
[----:B------:R-:W4:Y:S01]  /*b6a0*/  MUFU.EX2 R92, R10 ;  /* 0x0000000a005c7308 */ /* 0x000f220000000800 */
[----:B------:R-:W-:Y:S01]  /*b6b0*/  FSETP.GEU.AND P2, PT, R13, -126, PT ;  /* 0xc2fc00000d00780b */ /* 0x000fe20003f4e000 */
[----:B--2---:R-:W-:Y:S01]  /*b6c0*/  @!P3 FMUL R94, R94, R94 ;  /* 0x0000005e5e5eb220 */ /* 0x004fe20000400000 */
[----:B------:R-:W-:Y:S02]  /*b6d0*/  FSETP.GEU.AND P1, PT, R14, -126, PT ;  /* 0xc2fc00000e00780b */ /* 0x000fe40003f2e000 */
[----:B------:R-:W-:Y:S02]  /*b6e0*/  FSETP.GEU.AND P0, PT, R15, -126, PT ;  /* 0xc2fc00000f00780b */ /* 0x000fe40003f0e000 */
[----:B------:R-:W-:Y:S03]  /*b6f0*/  ISETP.NE.AND P3, PT, R22, RZ, PT ;  /* 0x000000ff1600720c */ /* 0x000fe60003f65270 */
[----:B------:R2:W5:Y:S01]  /*b700*/  MUFU.EX2 R93, R11 ;  /* 0x0000000b005d7308 */ /* 0x0005620000000800 */
[----:B-1----:R-:W-:Y:S01]  /*b710*/  @!P5 FMUL R95, R95, R95 ;  /* 0x0000005f5f5fd220 */ /* 0x002fe20000400000 */
[----:B------:R-:W-:Y:S01]  /*b720*/  F2FP.F16.F32.PACK_AB R45, R97, R96 ;  /* 0x00000060612d723e */ /* 0x000fe200000000ff */
[----:B------:R-:W-:Y:S01]  /*b730*/  @!P4 FMUL R12, R12, 0.5 ;  /* 0x3f0000000c0cc820 */ /* 0x000fe20000400000 */
[----:B------:R-:W-:Y:S02]  /*b740*/  @!P2 FMUL R13, R13, 0.5 ;  /* 0x3f0000000d0da820 */ /* 0x000fe40000400000 */
[----:B------:R-:W-:Y:S04]  /*b750*/  F2FP.F16.F32.PACK_AB R46, R95, R94 ;  /* 0x0000005e5f2e723e */ /* 0x000fe800000000ff */
[----:B------:R-:W1:Y:S01]  /*b760*/  MUFU.EX2 R90, R12 ;  /* 0x0000000c005a7308 */ /* 0x000e620000000800 */
[----:B------:R-:W-:Y:S01]  /*b770*/  @!P1 FMUL R14, R14, 0.5 ;  /* 0x3f0000000e0e9820 */ /* 0x000fe20000400000 */
[----:B------:R-:W-:Y:S01]  /*b780*/  @!P0 FMUL R15, R15, 0.5 ;  /* 0x3f0000000f0f8820 */ /* 0x000fe20000400000 */
[----:B----4-:R-:W-:Y:S07]  /*b790*/  @!P6 FMUL R92, R92, R92 ;  /* 0x0000005c5c5ce220 */ /* 0x010fee0000400000 */
[----:B------:R-:W4:Y:S01]  /*b7a0*/  MUFU.EX2 R91, R13 ;  /* 0x0000000d005b7308 */ /* 0x000f220000000800 */
[----:B--2---:R-:W2:Y:S01]  /*b7b0*/  LDS.128 R8, [R0+0x38120] ;  /* 0x0381200000087984 */ /* 0x004ea20000000c00 */
[----:B-----5:R-:W-:Y:S05]  /*b7c0*/  @!P3 FMUL R93, R93, R93 ;  /* 0x0000005d5d5db220 */ /* 0x020fea0000400000 */
[----:B------:R-:W-:Y:S03]  /*b7d0*/  F2FP.F16.F32.PACK_AB R47, R93, R92 ;  /* 0x0000005c5d2f723e */ /* 0x000fe600000000ff */
[----:B------:R-:W5:Y:S01]  /*b7e0*/  MUFU.EX2 R88, R14 ;  /* 0x0000000e00587308 */ /* 0x000f620000000800 */
[----:B---3--:R-:W-:Y:S01]  /*b7f0*/  FFMA2 R4, R3.F32, R48.F32x2.HI_LO, R4.F32x2.HI_LO ;  /* 0x0000003003047249 */ /* 0x008fe20000040004 */
        /* <DEDUP_REMOVED lines=10> */
[----:B------:R-:W-:Y:S01]  /*b8a0*/  P2R R22, PR, RZ, 0x8 ;  /* 0x00000008ff167803 */ /* 0x000fe20000000000 */
[----:B-----5:R-:W-:Y:S01]  /*b8b0*/  @!P1 FMUL R88, R88, R88 ;  /* 0x0000005858589220 */ /* 0x020fe20000400000 */
[----:B------:R-:W-:Y:S01]  /*b8c0*/  F2FP.F16.F32.PACK_AB R50, R113, R112 ;  /* 0x000000707132723e */ /* 0x000fe200000000ff */
[----:B------:R-:W-:Y:S01]  /*b8d0*/  @!P5 FMUL R4, R4, 0.5 ;  /* 0x3f0000000404d820 */ /* 0x000fe20000400000 */
[----:B------:R-:W-:Y:S03]  /*b8e0*/  F2FP.F16.F32.PACK_AB R51, R20, R21 ;  /* 0x000000151433723e */ /* 0x000fe600000000ff */
[----:B------:R-:W-:Y:S01]  /*b8f0*/  @!P3 FMUL R6, R6, 0.5 ;  /* 0x3f0000000606b820 */ /* 0x000fe20000400000 */
[----:B------:R-:W4:Y:S01]  /*b900*/  MUFU.EX2 R86, R4 ;  /* 0x0000000400567308 */ /* 0x000f220000000800 */
[----:B------:R-:W-:Y:S01]  /*b910*/  @!P4 FMUL R7, R7, 0.5 ;  /* 0x3f0000000707c820 */ /* 0x000fe20000400000 */
[----:B-1----:R-:W1:Y:S01]  /*b920*/  LDS.128 R12, [R0+0x38130] ;  /* 0x03813000000c7984 */ /* 0x002e620000000c00 */
[----:B------:R-:W-:Y:S01]  /*b930*/  @!P6 FMUL R5, R5, 0.5 ;  /* 0x3f0000000505e820 */ /* 0x000fe20000400000 */
[----:B---3--:R-:W-:Y:S01]  /*b940*/  @!P0 FMUL R89, R89, R89 ;  /* 0x0000005959598220 */ /* 0x008fe20000400000 */
[----:B------:R-:W-:Y:S05]  /*b950*/  F2FP.F16.F32.PACK_AB R32, R91, R90 ;  /* 0x0000005a5b20723e */ /* 0x000fea00000000ff */
[----:B------:R-:W3:Y:S01]  /*b960*/  MUFU.EX2 R84, R6 ;  /* 0x0000000600547308 */ /* 0x000ee20000000800 */
[----:B------:R-:W-:Y:S01]  /*b970*/  F2FP.F16.F32.PACK_AB R33, R89, R88 ;  /* 0x000000585921723e */ /* 0x000fe200000000ff */
[----:B--2---:R-:W-:Y:S01]  /*b980*/  FFMA2 R8, R3.F32, R52.F32x2.HI_LO, R8.F32x2.HI_LO ;  /* 0x0000003403087249 */ /* 0x004fe20000040008 */
[----:B------:R-:W-:Y:S01]  /*b990*/  F2FP.F16.F32.PACK_AB R52, R111, R110 ;  /* 0x0000006e6f34723e */ /* 0x000fe200000000ff */
[----:B------:R-:W-:Y:S01]  /*b9a0*/  FFMA2 R10, R3.F32, R54.F32x2.HI_LO, R10.F32x2.HI_LO ;  /* 0x00000036030a7249 */ /* 0x000fe2000004000a */
[----:B------:R-:W-:Y:S02]  /*b9b0*/  F2FP.F16.F32.PACK_AB R53, R109, R108 ;  /* 0x0000006c6d35723e */ /* 0x000fe400000000ff */
[----:B------:R-:W-:Y:S03]  /*b9c0*/  FSETP.GEU.AND P3, PT, R8, -126, PT ;  /* 0xc2fc00000800780b */ /* 0x000fe60003f6e000 */
[----:B------:R-:W2:Y:S01]  /*b9d0*/  MUFU.EX2 R85, R7 ;  /* 0x0000000700557308 */ /* 0x000ea20000000800 */
[----:B----4-:R-:W-:Y:S01]  /*b9e0*/  @!P5 FMUL R86, R86, R86 ;  /* 0x000000565656d220 */ /* 0x010fe20000400000 */
[----:B------:R-:W-:Y:S02]  /*b9f0*/  ISETP.NE.AND P5, PT, R22, RZ, PT ;  /* 0x000000ff1600720c */ /* 0x000fe40003fa5270 */
[----:B------:R-:W-:Y:S02]  /*ba00*/  FSETP.GEU.AND P2, PT, R9, -126, PT ;  /* 0xc2fc00000900780b */ /* 0x000fe40003f4e000 */
[----:B------:R-:W-:Y:S04]  /*ba10*/  FSETP.GEU.AND P1, PT, R10, -126, PT ;  /* 0xc2fc00000a00780b */ /* 0x000fe80003f2e000 */
[----:B------:R4:W5:Y:S01]  /*ba20*/  MUFU.EX2 R87, R5 ;  /* 0x0000000500577308 */ /* 0x0009620000000800 */
[----:B------:R-:W-:Y:S02]  /*ba30*/  FSETP.GEU.AND P0, PT, R11, -126, PT ;  /* 0xc2fc00000b00780b */ /* 0x000fe40003f0e000 */
[----:B------:R-:W-:Y:S01]  /*ba40*/  F2FP.F16.F32.PACK_AB R54, R107, R106 ;  /* 0x0000006a6b36723e */ /* 0x000fe200000000ff */
[----:B------:R-:W-:Y:S01]  /*ba50*/  @!P3 FMUL R8, R8, 0.5 ;  /* 0x3f0000000808b820 */ /* 0x000fe20000400000 */
[----:B------:R-:W-:Y:S01]  /*ba60*/  F2FP.F16.F32.PACK_AB R55, R105, R104 ;  /* 0x000000686937723e */ /* 0x000fe200000000ff */
[----:B---3--:R-:W-:Y:S04]  /*ba70*/  @!P5 FMUL R84, R84, R84 ;  /* 0x000000545454d220 */ /* 0x008fe80000400000 */
[----:B------:R-:W3:Y:S01]  /*ba80*/  MUFU.EX2 R27, R8 ;  /* 0x00000008001b7308 */ /* 0x000ee20000000800 */
[----:B------:R-:W-:Y:S01]  /*ba90*/  @!P2 FMUL R9, R9, 0.5 ;  /* 0x3f0000000909a820 */ /* 0x000fe20000400000 */
[----:B--2---:R-:W-:Y:S01]  /*baa0*/  @!P4 FMUL R85, R85, R85 ;  /* 0x000000555555c220 */ /* 0x004fe20000400000 */
[----:B------:R-:W-:Y:S01]  /*bab0*/  @!P1 FMUL R10, R10, 0.5 ;  /* 0x3f0000000a0a9820 */ /* 0x000fe20000400000 */
[----:B------:R-:W-:Y:S03]  /*bac0*/  @!P0 FMUL R11, R11, 0.5 ;  /* 0x3f0000000b0b8820 */ /* 0x000fe60000400000 */
[----:B------:R-:W-:Y:S03]  /*bad0*/  F2FP.F16.F32.PACK_AB R35, R85, R84 ;  /* 0x000000545523723e */ /* 0x000fe600000000ff */
[----:B------:R-:W2:Y:S01]  /*bae0*/  MUFU.EX2 R26, R9 ;  /* 0x00000009001a7308 */ /* 0x000ea20000000800 */
[----:B----4-:R-:W4:Y:S01]  /*baf0*/  LDS.128 R4, [R0+0x38180] ;  /* 0x0381800000047984 */ /* 0x010f220000000c00 */
[C---:B-1----:R-:W-:Y:S02]  /*bb00*/  FFMA2 R12, R3.reuse.F32, R58.F32x2.HI_LO, R12.F32x2.HI_LO ;  /* 0x0000003a030c7249 */ /* 0x042fe4000004000c */
[----:B------:R-:W-:Y:S02]  /*bb10*/  FFMA2 R14, R3.F32, R60.F32x2.HI_LO, R14.F32x2.HI_LO ;  /* 0x0000003c030e7249 */ /* 0x000fe4000004000e */
[----:B-----5:R-:W-:Y:S01]  /*bb20*/  @!P6 FMUL R87, R87, R87 ;  /* 0x000000575757e220 */ /* 0x020fe20000400000 */
[----:B------:R-:W-:Y:S03]  /*bb30*/  FSETP.GEU.AND P5, PT, R13, -126, PT ;  /* 0xc2fc00000d00780b */ /* 0x000fe60003fae000 */
[----:B------:R-:W1:Y:S01]  /*bb40*/  MUFU.EX2 R29, R10 ;  /* 0x0000000a001d7308 */ /* 0x000e620000000800 */
[----:B------:R-:W-:Y:S01]  /*bb50*/  FSETP.GEU.AND P6, PT, R12, -126, PT ;  /* 0xc2fc00000c00780b */ /* 0x000fe20003fce000 */
[----:B---3--:R-:W-:Y:S01]  /*bb60*/  @!P3 FMUL R27, R27, R27 ;  /* 0x0000001b1b1bb220 */ /* 0x008fe20000400000 */
[----:B------:R-:W-:Y:S02]  /*bb70*/  P2R R22, PR, RZ, 0x20 ;  /* 0x00000020ff167803 */ /* 0x000fe40000000000 */
[----:B------:R-:W-:Y:S02]  /*bb80*/  FSETP.GEU.AND P5, PT, R14, -126, PT ;  /* 0xc2fc00000e00780b */ /* 0x000fe40003fae000 */
[----:B------:R-:W-:Y:S03]  /*bb90*/  ISETP.NE.AND P4, PT, R22, RZ, PT ;  /* 0x000000ff1600720c */ /* 0x000fe60003f85270 */
[----:B------:R3:W5:Y:S01]  /*bba0*/  MUFU.EX2 R28, R11 ;  /* 0x0000000b001c7308 */ /* 0x0007620000000800 */
[----:B--2---:R-:W-:Y:S01]  /*bbb0*/  @!P2 FMUL R26, R26, R26 ;  /* 0x0000001a1a1aa220 */ /* 0x004fe20000400000 */
[----:B------:R-:W-:Y:S02]  /*bbc0*/  F2FP.F16.F32.PACK_AB R34, R87, R86 ;  /* 0x000000565722723e */ /* 0x000fe400000000ff */
[----:B------:R-:W-:Y:S02]  /*bbd0*/  @!P6 FMUL R12, R12, 0.5 ;  /* 0x3f0000000c0ce820 */ /* 0x000fe40000400000 */
[----:B------:R-:W-:Y:S01]  /*bbe0*/  F2FP.F16.F32.PACK_AB R36, R26, R27 ;  /* 0x0000001b1a24723e */ /* 0x000fe200000000ff */
[----:B-1----:R-:W-:Y:S03]  /*bbf0*/  @!P1 FMUL R29, R29, R29 ;  /* 0x0000001d1d1d9220 */ /* 0x002fe60000400000 */
[----:B------:R-:W1:Y:S01]  /*bc00*/  MUFU.EX2 R60, R12 ;  /* 0x0000000c003c7308 */ /* 0x000e620000000800 */
[----:B------:R-:W-:Y:S01]  /*bc10*/  @!P5 FMUL R14, R14, 0.5 ;  /* 0x3f0000000e0ed820 */ /* 0x000fe20000400000 */
[----:B------:R-:W-:Y:S01]  /*bc20*/  @!P4 FMUL R13, R13, 0.5 ;  /* 0x3f0000000d0dc820 */ /* 0x000fe20000400000 */
[----:B------:R-:W-:Y:S01]  /*bc30*/  FSETP.GEU.AND P4, PT, R15, -126, PT ;  /* 0xc2fc00000f00780b */ /* 0x000fe20003f8e000 */
[----:B---3--:R-:W2:Y:S06]  /*bc40*/  LDS.128 R8, [R0+0x38190] ;  /* 0x0381900000087984 */ /* 0x008eac0000000c00 */
[----:B------:R-:W-:Y:S01]  /*bc50*/  MUFU.EX2 R61, R13 ;  /* 0x0000000d003d7308 */ /* 0x000fe20000000800 */
[----:B-----5:R-:W-:Y:S05]  /*bc60*/  @!P0 FMUL R28, R28, R28 ;  /* 0x0000001c1c1c8220 */ /* 0x020fea0000400000 */
[----:B------:R-:W-:Y:S01]  /*bc70*/  F2FP.F16.F32.PACK_AB R37, R28, R29 ;  /* 0x0000001d1c25723e */ /* 0x000fe200000000ff */
[----:B----4-:R-:W-:Y:S03]  /*bc80*/  FFMA2 R4, R3.F32, R62.F32x2.HI_LO, R4.F32x2.HI_LO ;  /* 0x0000003e03047249 */ /* 0x010fe60000040004 */
[----:B------:R-:W3:Y:S01]  /*bc90*/  MUFU.EX2 R58, R14 ;  /* 0x0000000e003a7308 */ /* 0x000ee20000000800 */
[----:B------:R-:W-:Y:S01]  /*bca0*/  @!P4 FMUL R15, R15, 0.5 ;  /* 0x3f0000000f0fc820 */ /* 0x000fe20000400000 */
[----:B------:R-:W-:Y:S02]  /*bcb0*/  FFMA2 R6, R3.F32, R64.F32x2.HI_LO, R6.F32x2.HI_LO ;  /* 0x0000004003067249 */ /* 0x000fe40000040006 */
[----:B------:R-:W-:Y:S01]  /*bcc0*/  IMAD.MOV.U32 R64, RZ, RZ, R27 ;  /* 0x000000ffff407224 */ /* 0x000fe200078e001b */
[----:B------:R-:W-:Y:S01]  /*bcd0*/  FSETP.GEU.AND P3, PT, R4, -126, PT ;  /* 0xc2fc00000400780b */ /* 0x000fe20003f6e000 */
[----:B-1----:R-:W-:Y:S01]  /*bce0*/  @!P6 FMUL R60, R60, R60 ;  /* 0x0000003c3c3ce220 */ /* 0x002fe20000400000 */
[----:B------:R-:W-:Y:S01]  /*bcf0*/  FSETP.GEU.AND P2, PT, R5, -126, PT ;  /* 0xc2fc00000500780b */ /* 0x000fe20003f4e000 */
[----:B------:R-:W-:Y:S02]  /*bd00*/  IMAD.MOV.U32 R65, RZ, RZ, R26 ;  /* 0x000000ffff417224 */ /* 0x000fe400078e001a */
[----:B------:R1:W4:Y:S01]  /*bd10*/  MUFU.EX2 R59, R15 ;  /* 0x0000000f003b7308 */ /* 0x0003220000000800 */
[----:B------:R-:W-:Y:S01]  /*bd20*/  ISETP.NE.AND P6, PT, R22, RZ, PT ;  /* 0x000000ff1600720c */ /* 0x000fe20003fc5270 */
[----:B------:R-:W-:Y:S01]  /*bd30*/  IMAD.MOV.U32 R62, RZ, RZ, R29 ;  /* 0x000000ffff3e7224 */ /* 0x000fe200078e001d */
[----:B------:R-:W-:Y:S01]  /*bd40*/  FSETP.GEU.AND P1, PT, R6, -126, PT ;  /* 0xc2fc00000600780b */ /* 0x000fe20003f2e000 */
[----:B------:R-:W-:Y:S01]  /*bd50*/  IMAD.MOV.U32 R63, RZ, RZ, R28 ;  /* 0x000000ffff3f7224 */ /* 0x000fe200078e001c */
[----:B------:R-:W-:Y:S01]  /*bd60*/  FSETP.GEU.AND P0, PT, R7, -126, PT ;  /* 0xc2fc00000700780b */ /* 0x000fe20003f0e000 */
[----:B------:R-:W-:Y:S02]  /*bd70*/  IMAD.MOV.U32 R22, RZ, RZ, R21 ;  /* 0x000000ffff167224 */ /* 0x000fe400078e0015 */
[----:B------:R-:W-:Y:S01]  /*bd80*/  @!P3 FMUL R4, R4, 0.5 ;  /* 0x3f0000000404b820 */ /* 0x000fe20000400000 */
[----:B---3--:R-:W-:Y:S01]  /*bd90*/  @!P5 FMUL R58, R58, R58 ;  /* 0x0000003a3a3ad220 */ /* 0x008fe20000400000 */
[----:B------:R-:W-:Y:S02]  /*bda0*/  @!P2 FMUL R5, R5, 0.5 ;  /* 0x3f0000000505a820 */ /* 0x000fe40000400000 */
[----:B------:R-:W3:Y:S02]  /*bdb0*/  MUFU.EX2 R31, R4 ;  /* 0x00000004001f7308 */ /* 0x000ee40000000800 */
[----:B------:R-:W-:Y:S02]  /*bdc0*/  @!P6 FMUL R61, R61, R61 ;  /* 0x0000003d3d3de220 */ /* 0x000fe40000400000 */
[----:B------:R-:W-:Y:S01]  /*bdd0*/  @!P1 FMUL R6, R6, 0.5 ;  /* 0x3f00000006069820 */ /* 0x000fe20000400000 */
[----:B-1----:R-:W1:Y:S01]  /*bde0*/  LDS.128 R12, [R0+0x381a0] ;  /* 0x0381a000000c7984 */ /* 0x002e620000000c00 */
[----:B------:R-:W-:Y:S01]  /*bdf0*/  @!P0 FMUL R7, R7, 0.5 ;  /* 0x3f00000007078820 */ /* 0x000fe20000400000 */
[----:B----4-:R-:W-:Y:S01]  /*be00*/  @!P4 FMUL R59, R59, R59 ;  /* 0x0000003b3b3bc220 */ /* 0x010fe20000400000 */
[----:B------:R-:W-:Y:S02]  /*be10*/  F2FP.F16.F32.PACK_AB R38, R61, R60 ;  /* 0x0000003c3d26723e */ /* 0x000fe400000000ff */
[----:B------:R-:W4:Y:S01]  /*be20*/  MUFU.EX2 R30, R5 ;  /* 0x00000005001e7308 */ /* 0x000f220000000800 */
[----:B--2---:R-:W-:Y:S01]  /*be30*/  FFMA2 R8, R3.F32, R66.F32x2.HI_LO, R8.F32x2.HI_LO ;  /* 0x0000004203087249 */ /* 0x004fe20000040008 */
[----:B------:R-:W-:Y:S01]  /*be40*/  F2FP.F16.F32.PACK_AB R39, R59, R58 ;  /* 0x0000003a3b27723e */ /* 0x000fe200000000ff */
[----:B------:R-:W-:Y:S03]  /*be50*/  FFMA2 R10, R3.F32, R68.F32x2.HI_LO, R10.F32x2.HI_LO ;  /* 0x00000044030a7249 */ /* 0x000fe6000004000a */
[----:B------:R-:W-:Y:S04]  /*be60*/  FSETP.GEU.AND P6, PT, R8, -126, PT ;  /* 0xc2fc00000800780b */ /* 0x000fe80003fce000 */
[----:B------:R-:W2:Y:S01]  /*be70*/  MUFU.EX2 R119, R6 ;  /* 0x0000000600777308 */ /* 0x000ea20000000800 */
[----:B------:R-:W-:Y:S01]  /*be80*/  FSETP.GEU.AND P5, PT, R9, -126, PT ;  /* 0xc2fc00000900780b */ /* 0x000fe20003fae000 */
[----:B---3--:R-:W-:Y:S04]  /*be90*/  @!P3 FMUL R31, R31, R31 ;  /* 0x0000001f1f1fb220 */ /* 0x008fe80000400000 */
[----:B------:R-:W-:Y:S04]  /*bea0*/  IMAD.MOV.U32 R66, RZ, RZ, R31 ;  /* 0x000000ffff427224 */ /* 0x000fe800078e001f */
[----:B------:R3:W5:Y:S01]  /*beb0*/  MUFU.EX2 R118, R7 ;  /* 0x0000000700767308 */ /* 0x0007620000000800 */
[----:B----4-:R-:W-:Y:S01]  /*bec0*/  @!P2 FMUL R30, R30, R30 ;  /* 0x0000001e1e1ea220 */ /* 0x010fe20000400000 */
[----:B------:R-:W-:Y:S03]  /*bed0*/  @P6 LOP3.LUT R122, R122, 0x10, RZ, 0xfc, !PT ;  /* 0x000000107a7a6812 */ /* 0x000fe600078efcff */
[----:B------:R-:W-:Y:S01]  /*bee0*/  IMAD.MOV.U32 R67, RZ, RZ, R30 ;  /* 0x000000ffff437224 */ /* 0x000fe200078e001e */
[----:B------:R-:W-:Y:S02]  /*bef0*/  FSETP.GEU.AND P6, PT, R10, -126, PT ;  /* 0xc2fc00000a00780b */ /* 0x000fe40003fce000 */
[----:B------:R-:W-:Y:S01]  /*bf00*/  LOP3.LUT R122, R122, 0xfffffff7, RZ, 0xc0, !PT ;  /* 0xfffffff77a7a7812 */ /* 0x000fe200078ec0ff */
[----:B--2---:R-:W-:Y:S03]  /*bf10*/  @!P1 FMUL R119, R119, R119 ;  /* 0x0000007777779220 */ /* 0x004fe60000400000 */
[----:B------:R-:W-:Y:S01]  /*bf20*/  @P5 LOP3.LUT R122, R122, 0x8, RZ, 0xfc, !PT ;  /* 0x000000087a7a5812 */ /* 0x000fe200078efcff */
[----:B------:R-:W-:Y:S01]  /*bf30*/  IMAD.MOV.U32 R68, RZ, RZ, R119 ;  /* 0x000000ffff447224 */ /* 0x000fe200078e0077 */
[----:B------:R-:W-:Y:S02]  /*bf40*/  FSETP.GEU.AND P5, PT, R11, -126, PT ;  /* 0xc2fc00000b00780b */ /* 0x000fe40003fae000 */
[C---:B------:R-:W-:Y:S01]  /*bf50*/  LOP3.LUT P4, RZ, R122.reuse, 0x10, RZ, 0xc0, !PT ;  /* 0x000000107aff7812 */ /* 0x040fe2000788c0ff */
[----:B---3--:R2:W3:Y:S01]  /*bf60*/  LDS.128 R4, [R0+0x381b0] ;  /* 0x0381b00000047984 */ /* 0x0084e20000000c00 */
[C---:B------:R-:W-:Y:S01]  /*bf70*/  LOP3.LUT P3, RZ, R122.reuse, 0x8, RZ, 0xc0, !PT ;  /* 0x000000087aff7812 */ /* 0x040fe2000786c0ff */
[----:B------:R-:W-:Y:S01]  /*bf80*/  NOP ;  /* 0x0000000000007918 */ /* 0x000fe20000000000 */
[----:B------:R-:W-:Y:S01]  /*bf90*/  LOP3.LUT R122, R122, 0xfffffffb, RZ, 0xc0, !PT ;  /* 0xfffffffb7a7a7812 */ /* 0x000fe200078ec0ff */
[----:B-1----:R-:W-:Y:S02]  /*bfa0*/  FFMA2 R12, R3.F32, R70.F32x2.HI_LO, R12.F32x2.HI_LO ;  /* 0x00000046030c7249 */ /* 0x002fe4000004000c */
[----:B------:R-:W-:Y:S01]  /*bfb0*/  @!P6 FMUL R10, R10, 0.5 ;  /* 0x3f0000000a0ae820 */ /* 0x000fe20000400000 */
[----:B------:R-:W-:Y:S01]  /*bfc0*/  @P6 LOP3.LUT R122, R122, 0x4, RZ, 0xfc, !PT ;  /* 0x000000047a7a6812 */ /* 0x000fe200078efcff */
[----:B------:R-:W-:Y:S01]  /*bfd0*/  BAR.SYNC.DEFER_BLOCKING 0x3, 0x100 ;  /* 0x00c4000000007b1d */ /* 0x000fe20000010000 */
[----:B------:R-:W-:Y:S01]  /*bfe0*/  FSETP.GEU.AND P6, PT, R12, -126, PT ;  /* 0xc2fc00000c00780b */ /* 0x000fe20003fce000 */
[----:B------:R-:W-:Y:S01]  /*bff0*/  @!P5 FMUL R11, R11, 0.5 ;  /* 0x3f0000000b0bd820 */ /* 0x000fe20000400000 */
[----:B------:R-:W-:Y:S01]  /*c000*/  LOP3.LUT R122, R122, 0xfffffffd, RZ, 0xc0, !PT ;  /* 0xfffffffd7a7a7812 */ /* 0x000fe200078ec0ff */
[----:B------:R-:W-:Y:S01]  /*c010*/  @!P4 FMUL R8, R8, 0.5 ;  /* 0x3f0000000808c820 */ /* 0x000fe20000400000 */
[----:B-----5:R-:W-:Y:S01]  /*c020*/  @!P0 FMUL R118, R118, R118 ;  /* 0x0000007676768220 */ /* 0x020fe20000400000 */
[----:B------:R-:W1:Y:S01]  /*c030*/  MUFU.EX2 R82, R10 ;  /* 0x0000000a00527308 */ /* 0x000e620000000800 */
[----:B------:R-:W-:Y:S01]  /*c040*/  @P5 LOP3.LUT R122, R122, 0x2, RZ, 0xfc, !PT ;  /* 0x000000027a7a5812 */ /* 0x000fe200078efcff */
[----:B------:R-:W-:Y:S01]  /*c050*/  @!P3 FMUL R9, R9, 0.5 ;  /* 0x3f0000000909b820 */ /* 0x000fe20000400000 */
[----:B------:R-:W-:Y:S02]  /*c060*/  FFMA2 R14, R3.F32, R16.F32x2.HI_LO, R14.F32x2.HI_LO ;  /* 0x00000010030e7249 */ /* 0x000fe4000004000e */
[----:B------:R-:W-:Y:S01]  /*c070*/  IMAD.MOV.U32 R17, RZ, RZ, R24 ;  /* 0x000000ffff117224 */ /* 0x000fe200078e0018 */
[C---:B------:R-:W-:Y:S01]  /*c080*/  LOP3.LUT P2, RZ, R122.reuse, 0x4, RZ, 0xc0, !PT ;  /* 0x000000047aff7812 */ /* 0x040fe2000784c0ff */
[----:B------:R-:W-:Y:S01]  /*c090*/  IMAD.MOV.U32 R16, RZ, RZ, R25 ;  /* 0x000000ffff107224 */ /* 0x000fe200078e0019 */
[----:B------:R-:W-:Y:S02]  /*c0a0*/  LOP3.LUT R122, R122, 0xfffffffe, RZ, 0xc0, !PT ;  /* 0xfffffffe7a7a7812 */ /* 0x000fe400078ec0ff */
[----:B------:R-:W4:Y:S01]  /*c0b0*/  MUFU.EX2 R9, R9 ;  /* 0x0000000900097308 */ /* 0x000f220000000800 */
[----:B------:R-:W-:Y:S01]  /*c0c0*/  FSETP.GEU.AND P5, PT, R14, -126, PT ;  /* 0xc2fc00000e00780b */ /* 0x000fe20003fae000 */
[----:B------:R-:W-:Y:S01]  /*c0d0*/  IMAD.MOV.U32 R69, RZ, RZ, R118 ;  /* 0x000000ffff457224 */ /* 0x000fe200078e0076 */
[----:B------:R-:W-:Y:S02]  /*c0e0*/  @P6 LOP3.LUT R122, R122, 0x1, RZ, 0xfc, !PT ;  /* 0x000000017a7a6812 */ /* 0x000fe400078efcff */
[----:B------:R-:W-:Y:S02]  /*c0f0*/  FSETP.GEU.AND P6, PT, R13, -126, PT ;  /* 0xc2fc00000d00780b */ /* 0x000fe40003fce000 */
[C---:B------:R-:W-:Y:S03]  /*c100*/  LOP3.LUT P1, RZ, R122.reuse, 0x1, RZ, 0xc0, !PT ;  /* 0x000000017aff7812 */ /* 0x040fe6000782c0ff */
[----:B------:R-:W5:Y:S01]  /*c110*/  MUFU.EX2 R8, R8 ;  /* 0x0000000800087308 */ /* 0x000f620000000800 */
[----:B------:R5:W-:Y:S01]  /*c120*/  STL [R1+0x8], R122 ;  /* 0x0000087a01007387 */ /* 0x000be20000100800 */
[----:B------:R-:W-:Y:S01]  /*c130*/  LOP3.LUT P0, RZ, R122, 0x2, RZ, 0xc0, !PT ;  /* 0x000000027aff7812 */ /* 0x000fe2000780c0ff */
[----:B-1----:R-:W-:Y:S01]  /*c140*/  @!P2 FMUL R82, R82, R82 ;  /* 0x000000525252a220 */ /* 0x002fe20000400000 */
[----:B--2---:R-:W-:Y:S01]  /*c150*/  SHF.R.U32.HI R0, RZ, 0x4, R2 ;  /* 0x00000004ff007819 */ /* 0x004fe20000011602 */
[----:B------:R-:W-:Y:S01]  /*c160*/  @!P5 FMUL R14, R14, 0.5 ;  /* 0x3f0000000e0ed820 */ /* 0x000fe20000400000 */
[----:B------:R-:W-:Y:S04]  /*c170*/  F2FP.F16.F32.PACK_AB R24, R30, R31 ;  /* 0x0000001f1e18723e */ /* 0x000fe800000000ff */
[----:B------:R-:W1:Y:S01]  /*c180*/  MUFU.EX2 R83, R11 ;  /* 0x0000000b00537308 */ /* 0x000e620000000800 */
[----:B----4-:R-:W-:Y:S01]  /*c190*/  @!P3 FMUL R9, R9, R9 ;  /* 0x000000090909b220 */ /* 0x010fe20000400000 */
[C---:B---3--:R-:W-:Y:S01]  /*c1a0*/  FFMA2 R4, R3.reuse.F32, R72.F32x2.HI_LO, R4.F32x2.HI_LO ;  /* 0x0000004803047249 */ /* 0x048fe20000040004 */
[----:B------:R-:W-:Y:S01]  /*c1b0*/  LOP3.LUT R0, R0, 0x8, RZ, 0xc0, !PT ;  /* 0x0000000800007812 */ /* 0x000fe200078ec0ff */
[----:B------:R-:W-:Y:S01]  /*c1c0*/  @!P1 FMUL R12, R12, 0.5 ;  /* 0x3f0000000c0c9820 */ /* 0x000fe20000400000 */
[----:B------:R-:W-:Y:S01]  /*c1d0*/  FFMA2 R6, R3.F32, R74.F32x2.HI_LO, R6.F32x2.HI_LO ;  /* 0x0000004a03067249 */ /* 0x000fe20000040006 */
[----:B------:R-:W-:Y:S01]  /*c1e0*/  F2FP.F16.F32.PACK_AB R25, R118, R119 ;  /* 0x000000777619723e */ /* 0x000fe200000000ff */
[----:B------:R-:W-:Y:S03]  /*c1f0*/  @!P6 FMUL R13, R13, 0.5 ;  /* 0x3f0000000d0de820 */ /* 0x000fe60000400000 */
[----:B------:R-:W2:Y:S01]  /*c200*/  MUFU.EX2 R80, R12 ;  /* 0x0000000c00507308 */ /* 0x000ea20000000800 */
[----:B------:R-:W-:Y:S01]  /*c210*/  FSETP.GEU.AND P3, PT, R4, -126, PT ;  /* 0xc2fc00000400780b */ /* 0x000fe20003f6e000 */
[----:B-----5:R-:W-:Y:S01]  /*c220*/  @!P4 FMUL R8, R8, R8 ;  /* 0x000000080808c220 */ /* 0x020fe20000400000 */
[----:B------:R-:W-:Y:S01]  /*c230*/  FSETP.GEU.AND P4, PT, R15, -126, PT ;  /* 0xc2fc00000f00780b */ /* 0x000fe20003f8e000 */
[----:B------:R-:W-:Y:S01]  /*c240*/  IMAD.IADD R77, R77, 0x1, -R0 ;  /* 0x000000014d4d7824 */ /* 0x000fe200078e0a00 */
[----:B------:R-:W-:Y:S01]  /*c250*/  FSETP.GEU.AND P2, PT, R5, -126, PT ;  /* 0xc2fc00000500780b */ /* 0x000fe20003f4e000 */
[----:B------:R-:W-:Y:S01]  /*c260*/  IMAD.MOV.U32 R70, RZ, RZ, R8 ;  /* 0x000000ffff467224 */ /* 0x000fe200078e0008 */
[----:B------:R-:W-:Y:S03]  /*c270*/  F2FP.F16.F32.PACK_AB R26, R9, R8 ;  /* 0x00000008091a723e */ /* 0x000fe600000000ff */
[----:B------:R-:W3:Y:S01]  /*c280*/  MUFU.EX2 R81, R13 ;  /* 0x0000000d00517308 */ /* 0x000ee20000000800 */
[----:B-1----:R-:W-:Y:S01]  /*c290*/  @!P0 FMUL R83, R83, R83 ;  /* 0x0000005353538220 */ /* 0x002fe20000400000 */
[----:B------:R-:W-:Y:S01]  /*c2a0*/  FSETP.GEU.AND P0, PT, R7, -126, PT ;  /* 0xc2fc00000700780b */ /* 0x000fe20003f0e000 */
[----:B------:R-:W-:Y:S01]  /*c2b0*/  IMAD.MOV.U32 R71, RZ, RZ, R9 ;  /* 0x000000ffff477224 */ /* 0x000fe200078e0009 */
[----:B------:R-:W-:Y:S01]  /*c2c0*/  SHF.R.U32.HI R122, RZ, 0x5, R2 ;  /* 0x00000005ff7a7819 */ /* 0x000fe20000011602 */
[----:B------:R-:W-:Y:S01]  /*c2d0*/  @!P3 FMUL R4, R4, 0.5 ;  /* 0x3f0000000404b820 */ /* 0x000fe20000400000 */
[----:B------:R-:W-:Y:S04]  /*c2e0*/  SHF.R.U32.HI R0, RZ, 0x15, R77 ;  /* 0x00000015ff007819 */ /* 0x000fe8000001164d */
[----:B------:R-:W1:Y:S01]  /*c2f0*/  MUFU.EX2 R78, R14 ;  /* 0x0000000e004e7308 */ /* 0x000e620000000800 */
[----:B--2---:R-:W-:Y:S01]  /*c300*/  @!P1 FMUL R80, R80, R80 ;  /* 0x0000005050509220 */ /* 0x004fe20000400000 */
[----:B------:R-:W-:Y:S01]  /*c310*/  FSETP.GEU.AND P1, PT, R6, -126, PT ;  /* 0xc2fc00000600780b */ /* 0x000fe20003f2e000 */
[----:B------:R-:W-:Y:S01]  /*c320*/  @!P4 FMUL R15, R15, 0.5 ;  /* 0x3f0000000f0fc820 */ /* 0x000fe20000400000 */
[----:B------:R-:W-:Y:S01]  /*c330*/  @!P2 FMUL R5, R5, 0.5 ;  /* 0x3f0000000505a820 */ /* 0x000fe20000400000 */
[----:B------:R-:W-:Y:S01]  /*c340*/  LOP3.LUT R122, R122, 0x3, RZ, 0xc0, !PT ;  /* 0x000000037a7a7812 */ /* 0x000fe200078ec0ff */
[----:B------:R-:W-:Y:S04]  /*c350*/  @!P0 FMUL R7, R7, 0.5 ;  /* 0x3f00000007078820 */ /* 0x000fe80000400000 */
[----:B------:R-:W2:Y:S01]  /*c360*/  MUFU.EX2 R79, R15 ;  /* 0x0000000f004f7308 */ /* 0x000ea20000000800 */
[----:B---3--:R-:W-:Y:S01]  /*c370*/  @!P6 FMUL R81, R81, R81 ;  /* 0x000000515151e220 */ /* 0x008fe20000400000 */
[----:B------:R-:W-:Y:S02]  /*c380*/  ISETP.NE.AND P6, PT, R122, R0, PT ;  /* 0x000000007a00720c */ /* 0x000fe40003fc5270 */
[----:B------:R-:W-:Y:S02]  /*c390*/  F2FP.F16.F32.PACK_AB R27, R83, R82 ;  /* 0x00000052531b723e */ /* 0x000fe400000000ff */
[----:B------:R-:W-:Y:S01]  /*c3a0*/  F2FP.F16.F32.PACK_AB R28, R81, R80 ;  /* 0x00000050511c723e */ /* 0x000fe200000000ff */
[----:B------:R-:W-:Y:S03]  /*c3b0*/  @!P1 FMUL R6, R6, 0.5 ;  /* 0x3f00000006069820 */ /* 0x000fe60000400000 */
[----:B------:R-:W3:Y:S01]  /*c3c0*/  MUFU.EX2 R4, R4 ;  /* 0x0000000400047308 */ /* 0x000ee20000000800 */
[----:B-1----:R-:W-:Y:S09]  /*c3d0*/  @!P5 FMUL R78, R78, R78 ;  /* 0x0000004e4e4ed220 */ /* 0x002ff20000400000 */
[----:B------:R-:W1:Y:S01]  /*c3e0*/  MUFU.EX2 R75, R5 ;  /* 0x00000005004b7308 */ /* 0x000e620000000800 */
[----:B--2---:R-:W-:Y:S05]  /*c3f0*/  @!P4 FMUL R79, R79, R79 ;  /* 0x0000004f4f4fc220 */ /* 0x004fea0000400000 */
[----:B------:R-:W-:Y:S04]  /*c400*/  F2FP.F16.F32.PACK_AB R29, R79, R78 ;  /* 0x0000004e4f1d723e */ /* 0x000fe800000000ff */
        /* <DEDUP_REMOVED lines=26> */
.L_x_4902:
        /* <DEDUP_REMOVED lines=23> */
.L_x_4903:
        /* <DEDUP_REMOVED lines=23> */
.L_x_4904:
        /* <DEDUP_REMOVED lines=23> */
.L_x_4905:
[----:B------:R-:W-:Y:S05]  /*ca00*/  WARPSYNC.ALL ;  /* 0x0000000000007948 */ /* 0x000fea0003800000 */
[----:B------:R-:W-:Y:S11]  /*ca10*/  R2UR UR4, R77 ;  /* 0x000000004d0472ca */ /* 0x000ff600000e0000 */
[----:B------:R-:W-:Y:S02]  /*ca20*/  @!UPT UIADD3 URZ, UPT, UPT, URZ, URZ, URZ ;  /* 0x000000fffffff290 */ /* 0x000fe4000fffe0ff */
[----:B------:R4:W-:Y:S01]  /*ca30*/  STTM.x8 tmem[UR4+0x30], R24 ;  /* 0x00003018000079ed */ /* 0x0009e200081c0004 */
[----:B------:R-:W-:Y:S05]  /*ca40*/  BRA `(.L_x_4906) ;  /* 0x0000001c00bc7947 */ /* 0x000fea0003800000 */
.L_x_4901:
[--C-:B------:R-:W-:Y:S01]  /*ca50*/  SHF.R.U32.HI R0, RZ, 0x1, R2.reuse ;  /* 0x00000001ff007819 */ /* 0x100fe20000011602 */
[----:B------:R-:W-:Y:S05]  /*ca60*/  WARPSYNC.ALL ;  /* 0x0000000000007948 */ /* 0x000fea0003800000 */
[----:B------:R-:W-:Y:S01]  /*ca70*/  LOP3.LUT R0, R0, 0x40, RZ, 0xc0, !PT ;  /* 0x0000004000007812 */ /* 0x000fe200078ec0ff */
[----:B------:R-:W1:Y:S01]  /*ca80*/  LDC R3, c[0x0][0x448] ;  /* 0x00011200ff037b82 */ /* 0x000e620000000800 */
[----:B------:R-:W-:Y:S01]  /*ca90*/  R2UR UR4, R77 ;  /* 0x000000004d0472ca */ /* 0x000fe200000e0000 */
[----:B------:R-:W2:Y:S01]  /*caa0*/  LDL.LU R120, [R1+0x8] ;  /* 0x0000080001787983 */ /* 0x000ea20000300800 */
[----:B------:R-:W-:Y:S02]  /*cab0*/  IADD3 R0, PT, PT, R56, R0, RZ ;  /* 0x0000000038007210 */ /* 0x000fe40007ffe0ff */
[----:B------:R-:W-:Y:S02]  /*cac0*/  LOP3.LUT R76, R76, 0x1e0, RZ, 0xfc, !PT ;  /* 0x000001e04c4c7812 */ /* 0x000fe400078efcff */
[--C-:B------:R-:W-:Y:S01]  /*cad0*/  SHF.R.U32.HI R40, RZ, 0x5, R2.reuse ;  /* 0x00000005ff287819 */ /* 0x100fe20000011602 */
[----:B------:R-:W3:Y:S01]  /*cae0*/  LDS.128 R4, [R0+0x38000] ;  /* 0x0380000000047984 */ /* 0x000ee20000000c00 */
[----:B------:R-:W-:Y:S02]  /*caf0*/  SHF.R.U32.HI R119, RZ, 0x4, R2 ;  /* 0x00000004ff777819 */ /* 0x000fe40000011602 */
[----:B------:R-:W-:Y:S02]  /*cb00*/  LOP3.LUT R40, R40, 0x3, RZ, 0xc0, !PT ;  /* 0x0000000328287812 */ /* 0x000fe400078ec0ff */
[----:B------:R-:W-:Y:S01]  /*cb10*/  LOP3.LUT R119, R119, 0x8, RZ, 0xc0, !PT ;  /* 0x0000000877777812 */ /* 0x000fe200078ec0ff */
[----:B------:R-:W3:Y:S02]  /*cb20*/  LDTM.x16 R16, tmem[UR4] ;  /* 0x00000004001079ee */ /* 0x000ee40008240000 */
[----:B------:R-:W4:Y:S01]  /*cb30*/  LDS.128 R8, [R0+0x38010] ;  /* 0x0380100000087984 */ /* 0x000f220000000c00 */
[----:B------:R-:W-:Y:S02]  /*cb40*/  R2UR UR4, R34 ;  /* 0x00000000220472ca */ /* 0x000fe400000e0000 */
[----:B------:R-:W-:Y:S04]  /*cb50*/  IADD3 R77, PT, PT, R77, -R119, RZ ;  /* 0x800000774d4d7210 */ /* 0x000fe80007ffe0ff */
[----:B------:R-:W-:Y:S01]  /*cb60*/  SHF.R.U32.HI R77, RZ, 0x15, R77 ;  /* 0x00000015ff4d7819 */ /* 0x000fe2000001164d */
[----:B------:R-:W5:Y:S01]  /*cb70*/  LDS.128 R12, [R0+0x38020] ;  /* 0x03802000000c7984 */ /* 0x000f620000000c00 */
[----:B--2---:R-:W-:Y:S01]  /*cb80*/  LOP3.LUT R120, R120, 0xfffffffe, RZ, 0xc0, !PT ;  /* 0xfffffffe78787812 */ /* 0x004fe200078ec0ff */
[----:B-1----:R-:W-:Y:S04]  /*cb90*/  FMUL R3, R3, 1.4426950216293334961 ;  /* 0x3fb8aa3b03037820 */ /* 0x002fe80000400000 */
[C---:B---3--:R-:W-:Y:S02]  /*cba0*/  FFMA2 R4, R3.reuse.F32, R16.F32x2.HI_LO, R4.F32x2.HI_LO ;  /* 0x0000001003047249 */ /* 0x048fe40000040004 */
[C---:B------:R-:W-:Y:S02]  /*cbb0*/  FFMA2 R6, R3.reuse.F32, R18.F32x2.HI_LO, R6.F32x2.HI_LO ;  /* 0x0000001203067249 */ /* 0x040fe40000040006 */
[C---:B----4-:R-:W-:Y:S01]  /*cbc0*/  FFMA2 R8, R3.reuse.F32, R20.F32x2.HI_LO, R8.F32x2.HI_LO ;  /* 0x0000001403087249 */ /* 0x050fe20000040008 */
[----:B------:R-:W-:Y:S01]  /*cbd0*/  FSETP.GEU.AND P0, PT, R4, -126, PT ;  /* 0xc2fc00000400780b */ /* 0x000fe20003f0e000 */
[----:B------:R-:W-:Y:S01]  /*cbe0*/  FFMA2 R10, R3.F32, R22.F32x2.HI_LO, R10.F32x2.HI_LO ;  /* 0x00000016030a7249 */ /* 0x000fe2000004000a */
[----:B------:R-:W-:Y:S01]  /*cbf0*/  FSETP.GEU.AND P1, PT, R5, -126, PT ;  /* 0xc2fc00000500780b */ /* 0x000fe20003f2e000 */
[C---:B-----5:R-:W-:Y:S01]  /*cc00*/  FFMA2 R12, R3.reuse.F32, R24.F32x2.HI_LO, R12.F32x2.HI_LO ;  /* 0x00000018030c7249 */ /* 0x060fe2000004000c */
        /* <DEDUP_REMOVED lines=179> */
[----:B-1----:R-:W-:Y:S01]  /*d740*/  @!P4 FMUL R93, R93, R93 ;  /* 0x0000005d5d5dc220 */ /* 0x002fe20000400000 */
[----:B------:R-:W-:Y:S02]  /*d750*/  F2FP.F16.F32.PACK_AB R46, R95, R94 ;  /* 0x0000005e5f2e723e */ /* 0x000fe400000000ff */
        /* <DEDUP_REMOVED lines=83> */
[----:B------:R-:W-:Y:S01]  /*dc90*/  BAR.SYNC.DEFER_BLOCKING 0x3, 0x100 ;  /* 0x00c4000000007b1d */ /* 0x000fe20000010000 */
[----:B------:R-:W-:Y:S02]  /*dca0*/  @P4 LOP3.LUT R120, R120, 0x1, RZ, 0xfc, !PT ;  /* 0x0000000178784812 */ /* 0x000fe400078efcff */
[----:B------:R-:W-:Y:S01]  /*dcb0*/  FSETP.GEU.AND P2, PT, R31, -126, PT ;  /* 0xc2fc00001f00780b */ /* 0x000fe20003f4e000 */
[----:B--2---:R-:W-:Y:S01]  /*dcc0*/  @!P0 FMUL R61, R61, R61 ;  /* 0x0000003d3d3d8220 */ /* 0x004fe20000400000 */
[----:B------:R-:W-:Y:S02]  /*dcd0*/  LOP3.LUT P3, RZ, R120, 0x1, RZ, 0xc0, !PT ;  /* 0x0000000178ff7812 */ /* 0x000fe4000786c0ff */
[----:B------:R-:W-:Y:S01]  /*dce0*/  @!P1 FMUL R20, R20, 0.5 ;  /* 0x3f00000014149820 */ /* 0x000fe20000400000 */
[----:B------:R-:W-:Y:S02]  /*dcf0*/  FSETP.GEU.AND P0, PT, R21, -126, PT ;  /* 0xc2fc00001500780b */ /* 0x000fe40003f0e000 */
[----:B------:R-:W-:Y:S01]  /*dd00*/  @!P5 FMUL R22, R22, 0.5 ;  /* 0x3f0000001616d820 */ /* 0x000fe20000400000 */
[C---:B------:R-:W-:Y:S01]  /*dd10*/  LOP3.LUT P6, RZ, R120.reuse, 0x1, RZ, 0xc0, !PT ;  /* 0x0000000178ff7812 */ /* 0x040fe200078cc0ff */
[----:B------:R-:W2:Y:S01]  /*dd20*/  MUFU.EX2 R70, R20 ;  /* 0x0000001400467308 */ /* 0x000ea20000000800 */
[----:B------:R-:W-:Y:S02]  /*dd30*/  LOP3.LUT R120, R120, 0xfffffffd, RZ, 0xc0, !PT ;  /* 0xfffffffd78787812 */ /* 0x000fe400078ec0ff */
[----:B------:R-:W-:Y:S02]  /*dd40*/  FSETP.GEU.AND P4, PT, R29, -126, PT ;  /* 0xc2fc00001d00780b */ /* 0x000fe40003f8e000 */
[----:B------:R-:W-:Y:S01]  /*dd50*/  @P5 LOP3.LUT R120, R120, 0x2, RZ, 0xfc, !PT ;  /* 0x0000000278785812 */ /* 0x000fe200078efcff */
[----:B------:R-:W-:Y:S01]  /*dd60*/  @!P2 FMUL R31, R31, 0.5 ;  /* 0x3f0000001f1fa820 */ /* 0x000fe20000400000 */
[----:B------:R-:W-:Y:S03]  /*dd70*/  F2FP.F16.F32.PACK_AB R33, R89, R88 ;  /* 0x000000585921723e */ /* 0x000fe600000000ff */
[----:B------:R3:W-:Y:S01]  /*dd80*/  MUFU.EX2 R82, R22 ;  /* 0x0000001600527308 */ /* 0x0007e20000000800 */
[----:B------:R-:W-:Y:S01]  /*dd90*/  @!P3 FMUL R28, R28, 0.5 ;  /* 0x3f0000001c1cb820 */ /* 0x000fe20000400000 */
[----:B------:R-:W-:Y:S01]  /*dda0*/  @!P0 FMUL R21, R21, 0.5 ;  /* 0x3f00000015158820 */ /* 0x000fe20000400000 */
[----:B------:R-:W-:Y:S02]  /*ddb0*/  LOP3.LUT R120, R120, 0xfffffffb, RZ, 0xc0, !PT ;  /* 0xfffffffb78787812 */ /* 0x000fe400078ec0ff */
[----:B------:R-:W-:Y:S01]  /*ddc0*/  FSETP.GEU.AND P3, PT, R30, -126, PT ;  /* 0xc2fc00001e00780b */ /* 0x000fe20003f6e000 */
[----:B-----5:R-:W-:Y:S04]  /*ddd0*/  FFMA2 R4, R3.F32, R12.F32x2.HI_LO, R4.F32x2.HI_LO ;  /* 0x0000000c03047249 */ /* 0x020fe80000040004 */
[----:B------:R-:W4:Y:S01]  /*dde0*/  MUFU.EX2 R66, R28 ;  /* 0x0000001c00427308 */ /* 0x000f220000000800 */
[----:B--2---:R-:W-:Y:S01]  /*ddf0*/  @!P1 FMUL R70, R70, R70 ;  /* 0x0000004646469220 */ /* 0x004fe20000400000 */
[----:B------:R-:W-:Y:S01]  /*de00*/  @!P4 FMUL R29, R29, 0.5 ;  /* 0x3f0000001d1dc820 */ /* 0x000fe20000400000 */
[----:B------:R-:W-:Y:S01]  /*de10*/  FSETP.GEU.AND P5, PT, R4, -126, PT ;  /* 0xc2fc00000400780b */ /* 0x000fe20003fae000 */
[C---:B------:R-:W-:Y:S02]  /*de20*/  FFMA2 R6, R3.reuse.F32, R14.F32x2.HI_LO, R6.F32x2.HI_LO ;  /* 0x0000000e03067249 */ /* 0x040fe40000040006 */
[C---:B-1----:R-:W-:Y:S01]  /*de30*/  FFMA2 R8, R3.reuse.F32, R16.F32x2.HI_LO, R8.F32x2.HI_LO ;  /* 0x0000001003087249 */ /* 0x042fe20000040008 */
[----:B------:R-:W-:Y:S03]  /*de40*/  MOV R16, R43 ;  /* 0x0000002b00107202 */ /* 0x000fe60000000f00 */
[----:B------:R-:W1:Y:S01]  /*de50*/  MUFU.EX2 R69, R31 ;  /* 0x0000001f00457308 */ /* 0x000e620000000800 */
[----:B------:R-:W-:Y:S01]  /*de60*/  FFMA2 R10, R3.F32, R18.F32x2.HI_LO, R10.F32x2.HI_LO ;  /* 0x00000012030a7249 */ /* 0x000fe2000004000a */
[----:B------:R-:W-:Y:S01]  /*de70*/  MOV R18, R42 ;  /* 0x0000002a00127202 */ /* 0x000fe20000000f00 */
[----:B------:R-:W-:Y:S01]  /*de80*/  @!P3 FMUL R30, R30, 0.5 ;  /* 0x3f0000001e1eb820 */ /* 0x000fe20000400000 */
[----:B---3--:R-:W-:Y:S02]  /*de90*/  MOV R22, R38 ;  /* 0x0000002600167202 */ /* 0x008fe40000000f00 */
        /* <DEDUP_REMOVED lines=9> */
[----:B------:R-:W-:Y:S02]  /*df30*/  MOV R17, R44 ;  /* 0x0000002c00117202 */ /* 0x000fe40000000f00 */
[----:B------:R-:W-:Y:S02]  /*df40*/  F2FP.F16.F32.PACK_AB R44, R99, R98 ;  /* 0x00000062632c723e */ /* 0x000fe400000000ff */
[----:B------:R-:W-:Y:S01]  /*df50*/  F2FP.F16.F32.PACK_AB R38, R61, R60 ;  /* 0x0000003c3d26723e */ /* 0x000fe200000000ff */
[----:B------:R-:W-:Y:S03]  /*df60*/  @!P6 FMUL R23, R23, 0.5 ;  /* 0x3f0000001717e820 */ /* 0x000fe60000400000 */
[----:B------:R-:W1:Y:S01]  /*df70*/  MUFU.EX2 R68, R30 ;  /* 0x0000001e00447308 */ /* 0x000e620000000800 */
[----:B------:R-:W-:Y:S01]  /*df80*/  @P6 LOP3.LUT R120, R120, 0x4, RZ, 0xfc, !PT ;  /* 0x0000000478786812 */ /* 0x000fe200078efcff */
[----:B--2---:R-:W-:Y:S01]  /*df90*/  @!P0 FMUL R71, R71, R71 ;  /* 0x0000004747478220 */ /* 0x004fe20000400000 */
[----:B------:R-:W-:Y:S02]  /*dfa0*/  ISETP.NE.AND P0, PT, R40, R77, PT ;  /* 0x0000004d2800720c */ /* 0x000fe40003f05270 */
        /* <DEDUP_REMOVED lines=9> */
[----:B-1----:R-:W-:Y:S01]  /*e040*/  @!P3 FMUL R68, R68, R68 ;  /* 0x000000444444b220 */ /* 0x002fe20000400000 */
[----:B------:R-:W-:Y:S02]  /*e050*/  FSETP.GEU.AND P4, PT, R7, -126, PT ;  /* 0xc2fc00000700780b */ /* 0x000fe40003f8e000 */
[----:B------:R-:W-:Y:S01]  /*e060*/  FSETP.GEU.AND P3, PT, R8, -126, PT ;  /* 0xc2fc00000800780b */ /* 0x000fe20003f6e000 */
[----:B------:R-:W-:Y:S01]  /*e070*/  @!P6 FMUL R5, R5, 0.5 ;  /* 0x3f0000000505e820 */ /* 0x000fe20000400000 */
[----:B------:R-:W-:Y:S01]  /*e080*/  F2FP.F16.F32.PACK_AB R40, R103, R102 ;  /* 0x000000666728723e */ /* 0x000fe200000000ff */
[----:B------:R-:W-:Y:S03]  /*e090*/  @!P5 FMUL R6, R6, 0.5 ;  /* 0x3f0000000606d820 */ /* 0x000fe60000400000 */
[----:B------:R-:W1:Y:S01]  /*e0a0*/  MUFU.EX2 R81, R5 ;  /* 0x0000000500517308 */ /* 0x000e620000000800 */
[----:B--2---:R-:W-:Y:S01]  /*e0b0*/  @!P1 FMUL R83, R83, R83 ;  /* 0x0000005353539220 */ /* 0x004fe20000400000 */
[----:B------:R-:W-:Y:S01]  /*e0c0*/  LOP3.LUT P1, RZ, R120, 0x1, RZ, 0xc0, !PT ;  /* 0x0000000178ff7812 */ /* 0x000fe2000782c0ff */
[----:B------:R-:W-:Y:S01]  /*e0d0*/  @!P2 FMUL R82, R82, R82 ;  /* 0x000000525252a220 */ /* 0x000fe20000400000 */
[----:B------:R-:W-:Y:S02]  /*e0e0*/  LOP3.LUT R120, R120, 0xfffffffd, RZ, 0xc0, !PT ;  /* 0xfffffffd78787812 */ /* 0x000fe400078ec0ff */
[----:B------:R-:W-:Y:S01]  /*e0f0*/  FSETP.GEU.AND P2, PT, R9, -126, PT ;  /* 0xc2fc00000900780b */ /* 0x000fe20003f4e000 */
[----:B------:R-:W-:Y:S03]  /*e100*/  @!P4 FMUL R7, R7, 0.5 ;  /* 0x3f0000000707c820 */ /* 0x000fe60000400000 */
[----:B------:R-:W2:Y:S01]  /*e110*/  MUFU.EX2 R78, R6 ;  /* 0x00000006004e7308 */ /* 0x000ea20000000800 */
[----:B------:R-:W-:Y:S01]  /*e120*/  @P0 LOP3.LUT R120, R120, 0x2, RZ, 0xfc, !PT ;  /* 0x0000000278780812 */ /* 0x000fe200078efcff */
[----:B------:R-:W-:Y:S01]  /*e130*/  @!P3 FMUL R8, R8, 0.5 ;  /* 0x3f0000000808b820 */ /* 0x000fe20000400000 */
[----:B------:R-:W-:Y:S02]  /*e140*/  FSETP.GEU.AND P0, PT, R11, -126, PT ;  /* 0xc2fc00000b00780b */ /* 0x000fe40003f0e000 */
[----:B------:R-:W-:Y:S01]  /*e150*/  MOV R23, R37 ;  /* 0x0000002500177202 */ /* 0x000fe20000000f00 */
[----:B------:R4:W-:Y:S01]  /*e160*/  STL [R1+0x8], R120 ;  /* 0x0000087801007387 */ /* 0x0009e20000100800 */
[----:B---3--:R-:W-:Y:S03]  /*e170*/  @!P1 FMUL R80, R80, R80 ;  /* 0x0000005050509220 */ /* 0x008fe60000400000 */
[----:B------:R-:W3:Y:S01]  /*e180*/  MUFU.EX2 R79, R7 ;  /* 0x00000007004f7308 */ /* 0x000ee20000000800 */
[----:B------:R-:W-:Y:S01]  /*e190*/  FSETP.GEU.AND P1, PT, R10, -126, PT ;  /* 0xc2fc00000a00780b */ /* 0x000fe20003f2e000 */
[----:B-1----:R-:W-:Y:S01]  /*e1a0*/  @!P6 FMUL R81, R81, R81 ;  /* 0x000000515151e220 */ /* 0x002fe20000400000 */
[----:B------:R-:W-:Y:S01]  /*e1b0*/  @!P2 FMUL R9, R9, 0.5 ;  /* 0x3f0000000909a820 */ /* 0x000fe20000400000 */
[----:B------:R-:W-:Y:S02]  /*e1c0*/  LOP3.LUT P6, RZ, R120, 0x2, RZ, 0xc0, !PT ;  /* 0x0000000278ff7812 */ /* 0x000fe400078cc0ff */
[----:B------:R-:W-:Y:S04]  /*e1d0*/  F2FP.F16.F32.PACK_AB R37, R63, R62 ;  /* 0x0000003e3f25723e */ /* 0x000fe800000000ff */
[----:B------:R-:W1:Y:S01]  /*e1e0*/  MUFU.EX2 R74, R8 ;  /* 0x00000008004a7308 */ /* 0x000e620000000800 */
[----:B------:R-:W-:Y:S01]  /*e1f0*/  @!P0 FMUL R11, R11, 0.5 ;  /* 0x3f0000000b0b8820 */ /* 0x000fe20000400000 */
[----:B--2---:R-:W-:Y:S01]  /*e200*/  @!P5 FMUL R78, R78, R78 ;  /* 0x0000004e4e4ed220 */ /* 0x004fe20000400000 */
[----:B------:R-:W-:Y:S02]  /*e210*/  F2FP.F16.F32.PACK_AB R39, R59, R58 ;  /* 0x0000003a3b27723e */ /* 0x000fe400000000ff */
[----:B------:R-:W-:Y:S01]  /*e220*/  F2FP.F16.F32.PACK_AB R24, R67, R66 ;  /* 0x000000424318723e */ /* 0x000fe200000000ff */
[----:B------:R-:W-:Y:S01]  /*e230*/  @!P1 FMUL R10, R10, 0.5 ;  /* 0x3f0000000a0a9820 */ /* 0x000fe20000400000 */
[----:B------:R-:W-:Y:S03]  /*e240*/  F2FP.F16.F32.PACK_AB R25, R69, R68 ;  /* 0x000000444519723e */ /* 0x000fe600000000ff */
[----:B------:R-:W2:Y:S01]  /*e250*/  MUFU.EX2 R75, R9 ;  /* 0x00000009004b7308 */ /* 0x000ea20000000800 */
[----:B---3--:R-:W-:Y:S01]  /*e260*/  @!P4 FMUL R79, R79, R79 ;  /* 0x0000004f4f4fc220 */ /* 0x008fe20000400000 */
[----:B------:R-:W-:Y:S02]  /*e270*/  F2FP.F16.F32.PACK_AB R26, R71, R70 ;  /* 0x00000046471a723e */ /* 0x000fe400000000ff */
[----:B------:R-:W-:Y:S02]  /*e280*/  F2FP.F16.F32.PACK_AB R27, R83, R82 ;  /* 0x00000052531b723e */ /* 0x000fe400000000ff */
[----:B------:R-:W-:Y:S04]  /*e290*/  F2FP.F16.F32.PACK_AB R28, R81, R80 ;  /* 0x00000050511c723e */ /* 0x000fe800000000ff */
[----:B------:R-:W3:Y:S01]  /*e2a0*/  MUFU.EX2 R72, R10 ;  /* 0x0000000a00487308 */ /* 0x000ee20000000800 */
[----:B-1----:R-:W-:Y:S01]  /*e2b0*/  @!P3 FMUL R74, R74, R74 ;  /* 0x0000004a4a4ab220 */ /* 0x002fe20000400000 */
[----:B------:R-:W-:Y:S08]  /*e2c0*/  F2FP.F16.F32.PACK_AB R29, R79, R78 ;  /* 0x0000004e4f1d723e */ /* 0x000ff000000000ff */
        /* <DEDUP_REMOVED lines=23> */
.L_x_4907:
        /* <DEDUP_REMOVED lines=30> */
.L_x_4908:
        /* <DEDUP_REMOVED lines=23> */
.L_x_4909:
        /* <DEDUP_REMOVED lines=23> */
.L_x_4910:
[----:B------:R-:W-:Y:S05]  /*e900*/  WARPSYNC.ALL ;  /* 0x0000000000007948 */ /* 0x000fea0003800000 */
[----:B------:R-:W-:Y:S11]  /*e910*/  R2UR UR4, R119 ;  /* 0x00000000770472ca */ /* 0x000ff600000e0000 */
[----:B------:R-:W-:Y:S02]  /*e920*/  @!UPT UIADD3 URZ, UPT, UPT, URZ, URZ, URZ ;  /* 0x000000fffffff290 */ /* 0x000fe4000fffe0ff */
[----:B------:R3:W-:Y:S02]  /*e930*/  STTM.x8 tmem[UR4+0x30], R24 ;  /* 0x00003018000079ed */ /* 0x0007e400081c0004 */
.L_x_4906:
[----:B------:R-:W-:Y:S01]  /*e940*/  UISETP.NE.AND UP0, UPT, UR46, 0x3, UPT ;  /* 0x000000032e00788c */ /* 0x000fe2000bf05270 */
[----:B------:R-:W1:Y:S03]  /*e950*/  FENCE.VIEW.ASYNC.T ;  /* 0x00000000000073c6 */ /* 0x000e660000000200 */
[----:B------:R-:W-:Y:S05]  /*e960*/  UP2UR UR37, UPR, URZ, 0x1 ;  /* 0x00000001ff257883 */ /* 0x000fea0008000000 */
[----:B------:R-:W-:Y:S07]  /*e970*/  BRA.U !UP0, `(.L_x_4911) ;  /* 0x0000000108047547 */ /* 0x000fee000b800000 */
[----:B------:R-:W-:Y:S05]  /*e980*/  BPT.TRAP 0x1 ;  /* 0x000000040000795c */ /* 0x000fea0000300000 */
.L_x_4911:
[----:B-1----:R1:W-:Y:S01]  /*e990*/  SYNCS.ARRIVE.TRANS64.A1T0 RZ, [R56+URZ+0x38880], RZ ;  /* 0x038880ff38ff79a7 */ /* 0x0023e200081000ff */
[----:B------:R-:W-:Y:S09]  /*e9a0*/  UISETP.NE.AND UP0, UPT, UR46, 0x3, UPT ;  /* 0x000000032e00788c */ /* 0x000ff2000bf05270 */
[----:B------:R-:W-:Y:S05]  /*e9b0*/  BRA.U !UP0, `(.L_x_4912) ;  /* 0x0000000108087547 */ /* 0x000fea000b800000 */
[----:B------:R-:W-:Y:S05]  /*e9c0*/  BPT.TRAP 0x1 ;  /* 0x000000040000795c */ /* 0x000fea0000300000 */
[----:B------:R-:W-:Y:S05]  /*e9d0*/  BPT.TRAP 0x1 ;  /* 0x000000040000795c */ /* 0x000fea0000300000 */
.L_x_4912:
[----:B------:R-:W-:Y:S01]  /*e9e0*/  IADD3 R0, PT, PT, R56, 0x38858, RZ ;  /* 0x0003885838007810 */ /* 0x000fe20007ffe0ff */
[----:B------:R-:W-:Y:S03]  /*e9f0*/  UISETP.NE.AND UP0, UPT, UR46, 0x3, UPT ;  /* 0x000000032e00788c */ /* 0x000fe6000bf05270 */
[----:B------:R-:W-:Y:S04]  /*ea00*/  PRMT R0, R57, 0x654, R0 ;  /* 0x0000065439007816 */ /* 0x000fe80000000000 */
[----:B------:R1:W-:Y:S02]  /*ea10*/  SYNCS.ARRIVE.TRANS64.RED.A1T0 RZ, [R0+URZ], RZ ;  /* 0x000000ff00ff79a7 */ /* 0x0003e400081004ff */
[----:B------:R-:W-:Y:S05]  /*ea20*/  BRA.U !UP0, `(.L_x_4913) ;  /* 0x0000000108047547 */ /* 0x000fea000b800000 */
[----:B------:R-:W-:Y:S05]  /*ea30*/  BPT.TRAP 0x1 ;  /* 0x000000040000795c */ /* 0x000fea0000300000 */
.L_x_4913:
[----:B-1----:R-:W-:Y:S01]  /*ea40*/  IADD3 R0, PT, PT, R56, 0x38838, RZ ;  /* 0x0003883838007810 */ /* 0x002fe20007ffe0ff */
[----:B------:R-:W-:Y:S03]  /*ea50*/  UISETP.NE.AND UP0, UPT, UR46, 0x3, UPT ;  /* 0x000000032e00788c */ /* 0x000fe6000bf05270 */
[----:B------:R-:W-:Y:S04]  /*ea60*/  PRMT R0, R57, 0x654, R0 ;  /* 0x0000065439007816 */ /* 0x000fe80000000000 */
[----:B------:R1:W-:Y:S02]  /*ea70*/  SYNCS.ARRIVE.TRANS64.RED.A1T0 RZ, [R0+URZ], RZ ;  /* 0x000000ff00ff79a7 */ /* 0x0003e400081004ff */
[----:B------:R-:W-:Y:S05]  /*ea80*/  BRA.U !UP0, `(.L_x_4914) ;  /* 0x0000000108047547 */ /* 0x000fea000b800000 */
[----:B------:R-:W-:Y:S05]  /*ea90*/  BPT.TRAP 0x1 ;  /* 0x000000040000795c */ /* 0x000fea0000300000 */
.L_x_4914:
[----:B-1----:R-:W5:Y:S01]  /*eaa0*/  LDL R0, [R1+0x10] ;  /* 0x0000100001007983 */ /* 0x002f620000100800 */
[----:B------:R-:W-:Y:S01]  /*eab0*/  BSSY B0, `(.L_x_4915) ;  /* 0x0000004000007945 */ /* 0x000fe20003800000 */
[----:B-----5:R-:W-:Y:S04]  /*eac0*/  SHF.L.U32 R0, R0, 0x1f, RZ ;  /* 0x0000001f00007819 */ /* 0x020fe800000006ff */
[----:B------:R-:W1:Y:S02]  /*ead0*/  SYNCS.PHASECHK.TRANS64.TRYWAIT P0, [R56+URZ+0x38840], R0 ;  /* 0x03884000380075a7 */ /* 0x000e6400080011ff */
[----:B-1----:R-:W-:Y:S05]  /*eae0*/  @!P0 BRA `(.L_x_4916) ;  /* 0x0000005c00948947 */ /* 0x002fea0003800000 */
.L_x_5034:
[----:B------:R-:W-:Y:S05]  /*eaf0*/  BSYNC B0 ;  /* 0x0000000000007941 */ /* 0x000fea0003800000 */
.L_x_4915:
[----:B------:R-:W-:Y:S09]  /*eb00*/  UISETP.NE.AND UP0, UPT, UR46, 0x3, UPT ;  /* 0x000000032e00788c */ /* 0x000ff2000bf05270 */
[----:B------:R-:W-:Y:S05]  /*eb10*/  BRA.U !UP0, `(.L_x_4917) ;  /* 0x0000000108047547 */ /* 0x000fea000b800000 */
[----:B------:R-:W-:Y:S05]  /*eb20*/  BPT.TRAP 0x1 ;  /* 0x000000040000795c */ /* 0x000fea0000300000 */
.L_x_4917:
[----:B------:R-:W5:Y:S01]  /*eb30*/  LDL R0, [R1+0x20] ;  /* 0x0000200001007983 */ /* 0x000f620000100800 */
[----:B------:R-:W-:Y:S01]  /*eb40*/  BSSY B0, `(.L_x_4918) ;  /* 0x0000004000007945 */ /* 0x000fe20003800000 */
[----:B-----5:R-:W-:Y:S04]  /*eb50*/  SHF.L.U32 R0, R0, 0x1f, RZ ;  /* 0x0000001f00007819 */ /* 0x020fe800000006ff */
[----:B------:R-:W1:Y:S02]  /*eb60*/  SYNCS.PHASECHK.TRANS64.TRYWAIT P0, [R56+URZ+0x38860], R0 ;  /* 0x03886000380075a7 */ /* 0x000e6400080011ff */
[----:B-1----:R-:W-:Y:S05]  /*eb70*/  @!P0 BRA `(.L_x_4919) ;  /* 0x0000005c00848947 */ /* 0x002fea0003800000 */
.L_x_5035:
[----:B------:R-:W-:Y:S05]  /*eb80*/  BSYNC B0 ;  /* 0x0000000000007941 */ /* 0x000fea0003800000 */
.L_x_4918:
[----:B------:R-:W-:Y:S09]  /*eb90*/  UISETP.NE.AND UP0, UPT, UR46, 0x3, UPT ;  /* 0x000000032e00788c */ /* 0x000ff2000bf05270 */
[----:B------:R-:W-:Y:S05]  /*eba0*/  BRA.U !UP0, `(.L_x_4920) ;  /* 0x0000000108047547 */ /* 0x000fea000b800000 */
[----:B------:R-:W-:Y:S05]  /*ebb0*/  BPT.TRAP 0x1 ;  /* 0x000000040000795c */ /* 0x000fea0000300000 */
.L_x_4920:
[----:B------:R-:W5:Y:S01]  /*ebc0*/  LDL R0, [R1+0x1c] ;  /* 0x00001c0001007983 */ /* 0x000f620000100800 */
[----:B------:R-:W-:Y:S02]  /*ebd0*/  LOP3.LUT R76, R76, 0x180, RZ, 0xfc, !PT ;  /* 0x000001804c4c7812 */ /* 0x000fe400078efcff */
[----:B-----5:R-:W-:Y:S04]  /*ebe0*/  SHF.L.U32 R0, R0, 0x1f, RZ ;  /* 0x0000001f00007819 */ /* 0x020fe800000006ff */
[----:B------:R-:W1:Y:S02]  /*ebf0*/  SYNCS.PHASECHK.TRANS64.TRYWAIT P0, [R56+URZ+0x38898], R0 ;  /* 0x03889800380075a7 */ /* 0x000e6400080011ff */
[----:B-1----:R-:W-:Y:S05]  /*ec00*/  @!P0 BRA `(.L_x_4921) ;  /* 0x0000005c00748947 */ /* 0x002fea0003800000 */
.L_x_5036:
        /* <DEDUP_REMOVED lines=25> */
.L_x_4922:
[----:B------:R-:W-:Y:S01]  /*eda0*/  SHF.R.U32.HI R46, RZ, 0x3, R2 ;  /* 0x00000003ff2e7819 */ /* 0x000fe20000011602 */
[----:B------:R-:W-:Y:S01]  /*edb0*/  IMAD.U32 R0, R2, 0x10000, RZ ;  /* 0x0001000002007824 */ /* 0x000fe200078e00ff */
[----:B------:R-:W-:Y:S05]  /*edc0*/  WARPSYNC.ALL ;  /* 0x0000000000007948 */ /* 0x000fea0003800000 */
[----:B------:R-:W-:Y:S04]  /*edd0*/  LOP3.LUT R0, R0, 0x600010, R46, 0xc8, !PT ;  /* 0x0060001000007812 */ /* 0x000fe800078ec82e */
[----:B------:R-:W-:Y:S04]  /*ede0*/  LOP3.LUT R20, R0, 0x120, RZ, 0xfc, !PT ;  /* 0x0000012000147812 */ /* 0x000fe800078efcff */
        /* <DEDUP_REMOVED lines=14> */
[----:B-1----:R-:W-:Y:S01]  /*eed0*/  FADD2 R2, R28.F32x2.HI_LO, R12.F32x2.HI_LO ;  /* 0x0000000c1c02724b */ /* 0x002fe20000000000 */
[----:B------:R-:W-:Y:S01]  /*eee0*/  LOP3.LUT R28, R0, 0x140, RZ, 0xfc, !PT ;  /* 0x00000140001c7812 */ /* 0x000fe200078efcff */
[----:B------:R-:W-:Y:S01]  /*eef0*/  FADD2 R20, R30.F32x2.HI_LO, R14.F32x2.HI_LO ;  /* 0x0000000e1e14724b */ /* 0x000fe20000000000 */
[----:B------:R-:W-:Y:S01]  /*ef00*/  LOP3.LUT R0, R0, 0x160, RZ, 0xfc, !PT ;  /* 0x0000016000007812 */ /* 0x000fe200078efcff */
[----:B------:R-:W-:Y:S01]  /*ef10*/  FMUL2 R2, R2.F32x2.HI_LO, R116.F32x2.HI_LO ;  /* 0x000000740202724a */ /* 0x000fe20000000000 */
[----:B------:R-:W-:Y:S01]  /*ef20*/  R2UR UR5, R28 ;  /* 0x000000001c0572ca */ /* 0x000fe200000e0000 */
[----:B------:R-:W-:Y:S01]  /*ef30*/  FMUL2 R114, R20.F32x2.HI_LO, R114.F32x2.HI_LO ;  /* 0x000000721472724a */ /* 0x000fe20000000000 */
[----:B------:R-:W-:Y:S01]  /*ef40*/  R2UR UR4, R0 ;  /* 0x00000000000472ca */ /* 0x000fe200000e0000 */
[----:B------:R-:W1:Y:S01]  /*ef50*/  LDS.128 R12, [R47+UR37+0x38280] ;  /* 0x038280252f0c7984 */ /* 0x000e620008000c00 */
[----:B------:R-:W-:Y:S01]  /*ef60*/  F2FP.F16.F32.PACK_AB R20, R3, R2 ;  /* 0x000000020314723e */ /* 0x000fe200000000ff */
[----:B--2---:R-:W-:Y:S01]  /*ef70*/  FADD2 R36, R36.F32x2.HI_LO, R8.F32x2.HI_LO ;  /* 0x000000082424724b */ /* 0x004fe20000000000 */
[----:B------:R-:W-:Y:S01]  /*ef80*/  F2FP.F16.F32.PACK_AB R0, R115, R114 ;  /* 0x000000727300723e */ /* 0x000fe200000000ff */
[----:B------:R-:W-:Y:S01]  /*ef90*/  FADD2 R38, R38.F32x2.HI_LO, R10.F32x2.HI_LO ;  /* 0x0000000a2626724b */ /* 0x000fe20000000000 */
[----:B------:R-:W-:Y:S01]  /*efa0*/  PRMT R56, R20, 0x7632, R56 ;  /* 0x0000763214387816 */ /* 0x000fe20000000038 */
[----:B------:R-:W-:Y:S01]  /*efb0*/  FMUL2 R36, R36.F32x2.HI_LO, R110.F32x2.HI_LO ;  /* 0x0000006e2424724a */ /* 0x000fe20000000000 */
[----:B------:R-:W-:Y:S01]  /*efc0*/  PRMT R57, R20, 0x7610, R57 ;  /* 0x0000761014397816 */ /* 0x000fe20000000039 */
[----:B------:R-:W2:Y:S01]  /*efd0*/  LDS.128 R8, [R47+UR37+0x382a0] ;  /* 0x0382a0252f087984 */ /* 0x000ea20008000c00 */
[----:B------:R-:W-:Y:S01]  /*efe0*/  PRMT R77, R0, 0x7632, R77 ;  /* 0x00007632004d7816 */ /* 0x000fe2000000004d */
[----:B---3--:R-:W-:Y:S02]  /*eff0*/  FADD2 R32, R32.F32x2.HI_LO, R24.F32x2.HI_LO ;  /* 0x000000182020724b */ /* 0x008fe40000000000 */
[----:B------:R-:W-:Y:S02]  /*f000*/  FADD2 R34, R34.F32x2.HI_LO, R26.F32x2.HI_LO ;  /* 0x0000001a2222724b */ /* 0x000fe40000000000 */
[----:B------:R-:W-:Y:S01]  /*f010*/  FMUL2 R2, R32.F32x2.HI_LO, R112.F32x2.HI_LO ;  /* 0x000000702002724a */ /* 0x000fe20000000000 */
[----:B------:R-:W-:Y:S01]  /*f020*/  PRMT R112, R0, 0x7610, R112 ;  /* 0x0000761000707816 */ /* 0x000fe20000000070 */
[----:B------:R-:W-:Y:S01]  /*f030*/  FMUL2 R44, R34.F32x2.HI_LO, R22.F32x2.HI_LO ;  /* 0x00000016222c724a */ /* 0x000fe20000000000 */
[----:B------:R-:W-:Y:S01]  /*f040*/  F2FP.F16.F32.PACK_AB R0, R37, R36 ;  /* 0x000000242500723e */ /* 0x000fe200000000ff */
[----:B------:R-:W1:Y:S01]  /*f050*/  LDTM.x16 R20, tmem[UR6] ;  /* 0x00000006001479ee */ /* 0x000e620008240000 */
[----:B------:R-:W-:Y:S01]  /*f060*/  F2FP.F16.F32.PACK_AB R2, R3, R2 ;  /* 0x000000020302723e */ /* 0x000fe200000000ff */
[----:B----4-:R-:W-:Y:S01]  /*f070*/  FADD2 R40, R40.F32x2.HI_LO, R4.F32x2.HI_LO ;  /* 0x000000042828724b */ /* 0x010fe20000000000 */
[----:B------:R-:W-:Y:S01]  /*f080*/  F2FP.F16.F32.PACK_AB R44, R45, R44 ;  /* 0x0000002c2d2c723e */ /* 0x000fe200000000ff */
[----:B------:R-:W-:Y:S01]  /*f090*/  FADD2 R42, R42.F32x2.HI_LO, R6.F32x2.HI_LO ;  /* 0x000000062a2a724b */ /* 0x000fe20000000000 */
[----:B------:R-:W-:Y:S01]  /*f0a0*/  PRMT R45, R2, 0x7632, R45 ;  /* 0x00007632022d7816 */ /* 0x000fe2000000002d */
[----:B------:R-:W3:Y:S01]  /*f0b0*/  LDS.128 R4, [R47+UR37+0x382b0] ;  /* 0x0382b0252f047984 */ /* 0x000ee20008000c00 */
[----:B------:R-:W-:Y:S01]  /*f0c0*/  FMUL2 R40, R40.F32x2.HI_LO, R106.F32x2.HI_LO ;  /* 0x0000006a2828724a */ /* 0x000fe20000000000 */
[----:B------:R-:W-:Y:S01]  /*f0d0*/  PRMT R106, R0, 0x7610, R106 ;  /* 0x00007610006a7816 */ /* 0x000fe2000000006a */
[----:B------:R-:W-:Y:S02]  /*f0e0*/  FMUL2 R42, R42.F32x2.HI_LO, R104.F32x2.HI_LO ;  /* 0x000000682a2a724a */ /* 0x000fe40000000000 */
[----:B------:R-:W-:Y:S01]  /*f0f0*/  FMUL2 R38, R38.F32x2.HI_LO, R108.F32x2.HI_LO ;  /* 0x0000006c2626724a */ /* 0x000fe20000000000 */
[----:B------:R-:W-:Y:S02]  /*f100*/  PRMT R108, R44, 0x7632, R108 ;  /* 0x000076322c6c7816 */ /* 0x000fe4000000006c */
        /* <DEDUP_REMOVED lines=8> */
[----:B------:R-:W-:Y:S01]  /*f190*/  FMUL2 R20, R20.F32x2.HI_LO, R102.F32x2.HI_LO ;  /* 0x000000661414724a */ /* 0x000fe20000000000 */
[----:B------:R-:W-:Y:S01]  /*f1a0*/  PRMT R102, R0, 0x7632, R102 ;  /* 0x0000763200667816 */ /* 0x000fe20000000066 */
[----:B--2---:R-:W-:Y:S01]  /*f1b0*/  FADD2 R8, R28.F32x2.HI_LO, R8.F32x2.HI_LO ;  /* 0x000000081c08724b */ /* 0x004fe20000000000 */
[----:B------:R-:W-:Y:S01]  /*f1c0*/  PRMT R103, R0, 0x7610, R103 ;  /* 0x0000761000677816 */ /* 0x000fe20000000067 */
[----:B------:R-:W-:Y:S01]  /*f1d0*/  FADD2 R10, R30.F32x2.HI_LO, R10.F32x2.HI_LO ;  /* 0x0000000a1e0a724b */ /* 0x000fe20000000000 */
[----:B------:R-:W-:Y:S01]  /*f1e0*/  F2FP.F16.F32.PACK_AB R20, R21, R20 ;  /* 0x000000141514723e */ /* 0x000fe200000000ff */
[----:B------:R-:W1:Y:S01]  /*f1f0*/  LDS.128 R28, [R47+UR37+0x38320] ;  /* 0x038320252f1c7984 */ /* 0x000e620008000c00 */
[----:B------:R-:W-:Y:S02]  /*f200*/  FMUL2 R8, R8.F32x2.HI_LO, R98.F32x2.HI_LO ;  /* 0x000000620808724a */ /* 0x000fe40000000000 */
[----:B------:R-:W-:Y:S01]  /*f210*/  PRMT R105, R20, 0x7632, R105 ;  /* 0x0000763214697816 */ /* 0x000fe20000000069 */
[----:B------:R-:W-:Y:S01]  /*f220*/  FMUL2 R22, R22.F32x2.HI_LO, R100.F32x2.HI_LO ;  /* 0x000000641616724a */ /* 0x000fe20000000000 */
[----:B------:R-:W-:Y:S01]  /*f230*/  PRMT R100, R3, 0x7632, R100 ;  /* 0x0000763203647816 */ /* 0x000fe20000000064 */
[----:B------:R-:W-:Y:S01]  /*f240*/  FMUL2 R10, R10.F32x2.HI_LO, R96.F32x2.HI_LO ;  /* 0x000000600a0a724a */ /* 0x000fe20000000000 */
[----:B------:R-:W-:Y:S01]  /*f250*/  PRMT R107, R20, 0x7610, R107 ;  /* 0x00007610146b7816 */ /* 0x000fe2000000006b */
[----:B------:R-:W-:Y:S01]  /*f260*/  FADD2 R48, R24.F32x2.HI_LO, R48.F32x2.HI_LO ;  /* 0x000000301830724b */ /* 0x000fe20000000000 */
[----:B------:R-:W-:Y:S01]  /*f270*/  F2FP.F16.F32.PACK_AB R8, R9, R8 ;  /* 0x000000080908723e */ /* 0x000fe200000000ff */
[----:B------:R-:W-:Y:S01]  /*f280*/  FADD2 R26, R26.F32x2.HI_LO, R50.F32x2.HI_LO ;  /* 0x000000321a1a724b */ /* 0x000fe20000000000 */
[----:B------:R-:W-:Y:S01]  /*f290*/  F2FP.F16.F32.PACK_AB R0, R23, R22 ;  /* 0x000000161700723e */ /* 0x000fe200000000ff */
[----:B------:R-:W-:Y:S01]  /*f2a0*/  FMUL2 R48, R48.F32x2.HI_LO, R18.F32x2.HI_LO ;  /* 0x000000123030724a */ /* 0x000fe20000000000 */
[----:B------:R-:W-:Y:S01]  /*f2b0*/  F2FP.F16.F32.PACK_AB R10, R11, R10 ;  /* 0x0000000a0b0a723e */ /* 0x000fe200000000ff */
[----:B------:R-:W-:Y:S01]  /*f2c0*/  FMUL2 R36, R26.F32x2.HI_LO, R16.F32x2.HI_LO ;  /* 0x000000101a24724a */ /* 0x000fe20000000000 */
[----:B------:R-:W-:Y:S01]  /*f2d0*/  PRMT R109, R0, 0x7632, R109 ;  /* 0x00007632006d7816 */ /* 0x000fe2000000006d */
[----:B------:R-:W4:Y:S01]  /*f2e0*/  LDTM.x16 R12, tmem[UR5] ;  /* 0x00000005000c79ee */ /* 0x000f220008240000 */
[----:B------:R-:W-:Y:S01]  /*f2f0*/  PRMT R101, R3, 0x7610, R101 ;  /* 0x0000761003657816 */ /* 0x000fe20000000065 */
[----:B---3--:R-:W-:Y:S01]  /*f300*/  FADD2 R6, R34.F32x2.HI_LO, R6.F32x2.HI_LO ;  /* 0x000000062206724b */ /* 0x008fe20000000000 */
[----:B------:R-:W-:Y:S01]  /*f310*/  PRMT R110, R0, 0x7610, R110 ;  /* 0x00007610006e7816 */ /* 0x000fe2000000006e */
[----:B------:R-:W-:Y:S01]  /*f320*/  FADD2 R4, R32.F32x2.HI_LO, R4.F32x2.HI_LO ;  /* 0x000000042004724b */ /* 0x000fe20000000000 */
[----:B------:R-:W-:Y:S01]  /*f330*/  F2FP.F16.F32.PACK_AB R48, R49, R48 ;  /* 0x000000303130723e */ /* 0x000fe200000000ff */
        /* <DEDUP_REMOVED lines=8> */
[----:B------:R-:W-:Y:S02]  /*f3c0*/  PRMT R92, R10, 0x7632, R92 ;  /* 0x000076320a5c7816 */ /* 0x000fe4000000005c */
[C---:B------:R-:W-:Y:S02]  /*f3d0*/  PRMT R98, R0.reuse, 0x7632, R98 ;  /* 0x0000763200627816 */ /* 0x040fe40000000062 */
[----:B------:R-:W-:Y:S02]  /*f3e0*/  PRMT R99, R0, 0x7610, R99 ;  /* 0x0000761000637816 */ /* 0x000fe40000000063 */
[----:B------:R-:W-:Y:S01]  /*f3f0*/  PRMT R93, R10, 0x7610, R93 ;  /* 0x000076100a5d7816 */ /* 0x000fe2000000005d */
[----:B----4-:R-:W-:Y:S01]  /*f400*/  FADD2 R12, R12.F32x2.HI_LO, R40.F32x2.HI_LO ;  /* 0x000000280c0c724b */ /* 0x010fe20000000000 */
[----:B------:R-:W-:Y:S01]  /*f410*/  PRMT R96, R4, 0x7632, R96 ;  /* 0x0000763204607816 */ /* 0x000fe20000000060 */
[----:B------:R-:W-:Y:S01]  /*f420*/  FADD2 R14, R14.F32x2.HI_LO, R42.F32x2.HI_LO ;  /* 0x0000002a0e0e724b */ /* 0x000fe20000000000 */
[----:B------:R-:W-:Y:S01]  /*f430*/  PRMT R97, R4, 0x7610, R97 ;  /* 0x0000761004617816 */ /* 0x000fe20000000061 */
[----:B------:R-:W3:Y:S01]  /*f440*/  LDS.128 R40, [R47+UR37+0x38380] ;  /* 0x038380252f287984 */ /* 0x000ee20008000c00 */
[----:B------:R-:W-:Y:S01]  /*f450*/  PRMT R37, R48, 0x7632, R37 ;  /* 0x0000763230257816 */ /* 0x000fe20000000025 */
[----:B------:R-:W-:Y:S01]  /*f460*/  FADD2 R16, R16.F32x2.HI_LO, R52.F32x2.HI_LO ;  /* 0x000000341010724b */ /* 0x000fe20000000000 */
[----:B------:R-:W-:Y:S01]  /*f470*/  PRMT R49, R36, 0x7632, R49 ;  /* 0x0000763224317816 */ /* 0x000fe20000000031 */
        /* <DEDUP_REMOVED lines=80> */
.L_x_4923:
        /* <DEDUP_REMOVED lines=22> */
.L_x_4924:
        /* <DEDUP_REMOVED lines=97> */
[----:B------:R-:W-:Y:S01]  /*100f0*/  LOP3.LUT R16, R112, R77, RZ, 0xfc, !PT ;  /* 0x0000004d70107212 */ /* 0x000fe200078efcff */
[----:B------:R-:W-:Y:S01]  /*10100*/  IMAD.MOV.U32 R112, RZ, RZ, R14 ;  /* 0x000000ffff707224 */ /* 0x000fe200078e000e */
        /* <DEDUP_REMOVED lines=11> */
[----:B------:R-:W-:Y:S01]  /*101c0*/  VIADD R32, R30, 0x28000 ;  /* 0x000280001e207836 */ /* 0x000fe20000000000 */
[----:B------:R-:W-:Y:S02]  /*101d0*/  LOP3.LUT R4, R4, 0xffff, R107, 0xf8, !PT ;  /* 0x0000ffff04047812 */ /* 0x000fe400078ef86b */
[----:B------:R1:W-:Y:S01]  /*101e0*/  STS.128 [R30+0x28000], R16 ;  /* 0x028000101e007388 */ /* 0x0003e20000000c00 */
[----:B------:R-:W-:Y:S02]  /*101f0*/  LOP3.LUT R25, R40, 0xffff, R31, 0xf8, !PT ;  /* 0x0000ffff28197812 */ /* 0x000fe400078ef81f */
[----:B------:R-:W-:Y:S02]  /*10200*/  LOP3.LUT R6, R6, 0xffff, R106, 0xf8, !PT ;  /* 0x0000ffff06067812 */ /* 0x000fe400078ef86a */
[----:B------:R-:W-:Y:S02]  /*10210*/  LOP3.LUT R38, R38, R104, RZ, 0xfc, !PT ;  /* 0x0000006826267212 */ /* 0x000fe400078efcff */
[----:B------:R-:W-:Y:S02]  /*10220*/  LOP3.LUT R101, R101, R100, RZ, 0xfc, !PT ;  /* 0x0000006465657212 */ /* 0x000fe400078efcff */
[----:B------:R-:W-:Y:S01]  /*10230*/  SEL R31, R3, 0xfffffff0, P2 ;  /* 0xfffffff0031f7807 */ /* 0x000fe20001000000 */
[----:B------:R-:W-:Y:S01]  /*10240*/  VIADD R3, R30, 0x28040 ;  /* 0x000280401e037836 */ /* 0x000fe20000000000 */
[----:B------:R-:W-:Y:S02]  /*10250*/  LOP3.LUT P0, RZ, R76, 0x4, RZ, 0xc0, !PT ;  /* 0x000000044cff7812 */ /* 0x000fe4000780c0ff */
[----:B------:R-:W-:Y:S01]  /*10260*/  LOP3.LUT R110, R5, 0xffff, R110, 0xf8, !PT ;  /* 0x0000ffff056e7812 */ /* 0x000fe200078ef86e */
[----:B------:R-:W-:Y:S01]  /*10270*/  IMAD.IADD R2, R30, 0x1, R31 ;  /* 0x000000011e027824 */ /* 0x000fe200078e021f */
[----:B------:R-:W-:Y:S01]  /*10280*/  LOP3.LUT R10, R10, 0xffff, R48, 0xf8, !PT ;  /* 0x0000ffff0a0a7812 */ /* 0x000fe200078ef830 */
[----:B------:R-:W-:Y:S01]  /*10290*/  IMAD.U32 R5, R109, 0x10000, RZ ;  /* 0x000100006d057824 */ /* 0x000fe200078e00ff */
[----:B------:R-:W-:Y:S02]  /*102a0*/  LOP3.LUT R36, R36, R49, RZ, 0xfc, !PT ;  /* 0x0000003124247212 */ /* 0x000fe400078efcff */
[----:B------:R-:W-:Y:S01]  /*102b0*/  LOP3.LUT R93, R9, 0xffff, R93, 0xf8, !PT ;  /* 0x0000ffff095d7812 */ /* 0x000fe200078ef85d */
[----:B------:R-:W-:Y:S01]  /*102c0*/  IMAD.U32 R9, R92, 0x10000, RZ ;  /* 0x000100005c097824 */ /* 0x000fe200078e00ff */
[----:B------:R-:W-:Y:S02]  /*102d0*/  LOP3.LUT R5, R110, R5, RZ, 0xfc, !PT ;  /* 0x000000056e057212 */ /* 0x000fe400078efcff */
[----:B------:R-:W-:Y:S01]  /*102e0*/  LOP3.LUT R12, R12, 0xffff, R97, 0xf8, !PT ;  /* 0x0000ffff0c0c7812 */ /* 0x000fe200078ef861 */
[----:B------:R-:W-:Y:S01]  /*102f0*/  @P0 VIADD R3, R32, 0xffffffc0 ;  /* 0xffffffc020030836 */ /* 0x000fe20000000000 */
[----:B------:R-:W-:Y:S02]  /*10300*/  LOP3.LUT R8, R8, 0xffff, R95, 0xf8, !PT ;  /* 0x0000ffff08087812 */ /* 0x000fe400078ef85f */
[----:B------:R-:W-:Y:S02]  /*10310*/  LOP3.LUT R9, R93, R9, RZ, 0xfc, !PT ;  /* 0x000000095d097212 */ /* 0x000fe400078efcff */
[----:B------:R-:W-:Y:S01]  /*10320*/  LOP3.LUT R11, R11, R98, RZ, 0xfc, !PT ;  /* 0x000000620b0b7212 */ /* 0x000fe200078efcff */
[----:B-1----:R-:W-:Y:S01]  /*10330*/  IMAD.MOV.U32 R16, RZ, RZ, R6 ;  /* 0x000000ffff107224 */ /* 0x002fe200078e0006 */
[----:B------:R-:W-:Y:S01]  /*10340*/  LOP3.LUT R113, R113, R111, RZ, 0xfc, !PT ;  /* 0x0000006f71717212 */ /* 0x000fe200078efcff */
[----:B------:R-:W-:Y:S01]  /*10350*/  IMAD.MOV.U32 R17, RZ, RZ, R38 ;  /* 0x000000ffff117224 */ /* 0x000fe200078e0026 */
[----:B------:R-:W-:Y:S01]  /*10360*/  LOP3.LUT R22, R22, R35, RZ, 0xfc, !PT ;  /* 0x0000002316167212 */ /* 0x000fe200078efcff */
[----:B------:R-:W-:Y:S01]  /*10370*/  IMAD.MOV.U32 R18, RZ, RZ, R7 ;  /* 0x000000ffff127224 */ /* 0x000fe200078e0007 */
[----:B------:R-:W-:Y:S01]  /*10380*/  LOP3.LUT R24, R54, 0xffff, R52, 0xf8, !PT ;  /* 0x0000ffff36187812 */ /* 0x000fe200078ef834 */
[----:B------:R-:W-:Y:S01]  /*10390*/  IMAD.MOV.U32 R19, RZ, RZ, R101 ;  /* 0x000000ffff137224 */ /* 0x000fe200078e0065 */
[----:B------:R-:W-:Y:S01]  /*103a0*/  LOP3.LUT R21, R21, 0xffff, R43, 0xf8, !PT ;  /* 0x0000ffff15157812 */ /* 0x000fe200078ef82b */
[----:B------:R-:W-:Y:S02]  /*103b0*/  IMAD.MOV.U32 R6, RZ, RZ, R10 ;  /* 0x000000ffff067224 */ /* 0x000fe400078e000a */
        /* <DEDUP_REMOVED lines=31> */
.L_x_4925:
[----:B-1----:R-:W-:Y:S01]  /*105b0*/  SYNCS.ARRIVE.TRANS64.A1T0 RZ, [UR37+0x38890], RZ ;  /* 0x038890ffffff79a7 */ /* 0x002fe20008100025 */
[----:B------:R-:W-:Y:S05]  /*105c0*/  @!P0 BRA `(.L_x_4926) ;  /* 0x0000000000048947 */ /* 0x000fea0003800000 */
[----:B------:R-:W-:Y:S05]  /*105d0*/  BPT.TRAP 0x1 ;  /* 0x000000040000795c */ /* 0x000fea0000300000 */
.L_x_4926:
[----:B------:R-:W3:Y:S01]  /*105e0*/  LDL.LU R0, [R1+0x4] ;  /* 0x0000040001007983 */ /* 0x000ee20000300800 */
[----:B------:R-:W-:Y:S03]  /*105f0*/  UIADD3 UR4, UPT, UPT, UR37, 0x38848, URZ ;  /* 0x0003884825047890 */ /* 0x000fe6000fffe0ff */
[----:B------:R-:W4:Y:S01]  /*10600*/  LDL.LU R8, [R1+0x10] ;  /* 0x0000100001087983 */ /* 0x000f220000300800 */
[----:B------:R-:W-:Y:S03]  /*10610*/  UPRMT UR4, UR40, 0x654, UR4 ;  /* 0x0000065428047896 */ /* 0x000fe60008000004 */
[----:B--2---:R-:W2:Y:S04]  /*10620*/  LDL.LU R7, [R1+0x18] ;  /* 0x0000180001077983 */ /* 0x004ea80000300800 */
[----:B------:R-:W5:Y:S02]  /*10630*/  LDL.LU R6, [R1+0x14] ;  /* 0x0000140001067983 */ /* 0x000f640000300800 */
[----:B------:R-:W-:Y:S02]  /*10640*/  SYNCS.ARRIVE.TRANS64.RED.A1T0 RZ, [UR4], RZ ;  /* 0x000000ffffff79a7 */ /* 0x000fe40008100404 */
[----:B------:R-:W3:Y:S04]  /*10650*/  LDL.LU R5, [R1+0xc] ;  /* 0x00000c0001057983 */ /* 0x000ee80000300800 */
[----:B------:R-:W3:Y:S04]  /*10660*/  LDL.LU R4, [R1+0x20] ;  /* 0x0000200001047983 */ /* 0x000ee80000300800 */
[----:B------:R-:W3:Y:S04]  /*10670*/  LDL.LU R3, [R1+0x1c] ;  /* 0x00001c0001037983 */ /* 0x000ee80000300800 */
[----:B------:R-:W4:Y:S01]  /*10680*/  LDL.LU R2, [R1] ;  /* 0x0000000001027983 */ /* 0x000f220000300800 */
[----:B------:R-:W1:Y:S01]  /*10690*/  S2R R77, SR_CTAID.X ;  /* 0x00000000004d7919 */ /* 0x000e620000002500 */
[----:B----4-:R-:W-:Y:S01]  /*106a0*/  VIADD R2, R2, 0x1 ;  /* 0x0000000102027836 */ /* 0x010fe20000000000 */
[----:B------:R-:W-:Y:S02]  /*106b0*/  LOP3.LUT R8, R8, 0x1, RZ, 0x3c, !PT ;  /* 0x0000000108087812 */ /* 0x000fe400078e3cff */
[----:B--2---:R-:W-:Y:S02]  /*106c0*/  LOP3.LUT R7, R7, 0x1, RZ, 0x3c, !PT ;  /* 0x0000000107077812 */ /* 0x004fe400078e3cff */
[----:B-----5:R-:W-:Y:S01]  /*106d0*/  LOP3.LUT R6, R6, 0x1, RZ, 0x3c, !PT ;  /* 0x0000000106067812 */ /* 0x020fe200078e3cff */
[----:B------:R2:W-:Y:S01]  /*106e0*/  STL [R1+0x10], R8 ;  /* 0x0000100801007387 */ /* 0x0005e20000100800 */
[----:B---3--:R-:W-:Y:S02]  /*106f0*/  LOP3.LUT R5, R5, 0x1, RZ, 0x3c, !PT ;  /* 0x0000000105057812 */ /* 0x008fe400078e3cff */
[----:B------:R-:W-:Y:S01]  /*10700*/  LOP3.LUT R4, R4, 0x1, RZ, 0x3c, !PT ;  /* 0x0000000104047812 */ /* 0x000fe200078e3cff */
[----:B------:R2:W-:Y:S01]  /*10710*/  STL [R1+0x18], R7 ;  /* 0x0000180701007387 */ /* 0x0005e20000100800 */
[----:B------:R-:W-:Y:S02]  /*10720*/  LOP3.LUT R3, R3, 0x1, RZ, 0x3c, !PT ;  /* 0x0000000103037812 */ /* 0x000fe400078e3cff */
[----:B------:R-:W-:Y:S01]  /*10730*/  ISETP.NE.AND P2, PT, R2, UR47, PT ;  /* 0x0000002f02007c0c */ /* 0x000fe2000bf45270 */
[----:B------:R2:W-:Y:S01]  /*10740*/  STL [R1+0x14], R6 ;  /* 0x0000140601007387 */ /* 0x0005e20000100800 */
[C---:B------:R-:W-:Y:S01]  /*10750*/  ISETP.GT.U32.AND P1, PT, R0.reuse, 0x1, PT ;  /* 0x000000010000780c */ /* 0x040fe20003f24070 */
[----:B------:R-:W-:Y:S02]  /*10760*/  VIADD R0, R0, 0xffffffff ;  /* 0xffffffff00007836 */ /* 0x000fe40000000000 */
[----:B------:R2:W-:Y:S04]  /*10770*/  STL [R1+0xc], R5 ;  /* 0x00000c0501007387 */ /* 0x0005e80000100800 */
[----:B------:R2:W-:Y:S04]  /*10780*/  STL [R1+0x4], R0 ;  /* 0x0000040001007387 */ /* 0x0005e80000100800 */
[----:B------:R2:W-:Y:S01]  /*10790*/  STL [R1+0x20], R4 ;  /* 0x0000200401007387 */ /* 0x0005e20000100800 */
[----:B-1----:R-:W-:Y:S03]  /*107a0*/  @!P2 LOP3.LUT R2, R77, 0x1ffffff, RZ, 0xc0, !PT ;  /* 0x01ffffff4d02a812 */ /* 0x002fe600078ec0ff */
[----:B------:R2:W-:Y:S04]  /*107b0*/  STL [R1+0x1c], R3 ;  /* 0x00001c0301007387 */ /* 0x0005e80000100800 */
[----:B------:R2:W-:Y:S01]  /*107c0*/  STL [R1], R2 ;  /* 0x0000000201007387 */ /* 0x0005e20000100800 */
[----:B------:R-:W-:Y:S05]  /*107d0*/  @P1 BRA `(.L_x_4927) ;  /* 0xffffff8400381947 */ /* 0x000fea000383ffff */
[----:B------:R-:W1:Y:S01]  /*107e0*/  S2R R81, SR_TID.X ;  /* 0x0000000000517919 */ /* 0x000e620000002100 */
[----:B------:R-:W3:Y:S01]  /*107f0*/  S2UR UR5, SR_CTAID.Y ;  /* 0x00000000000579c3 */ /* 0x000ee20000002600 */
[----:B------:R-:W-:Y:S02]  /*10800*/  SHF.L.U32 R77, R77, 0x7, RZ ;  /* 0x000000074d4d7819 */ /* 0x000fe400000006ff */
[----:B------:R-:W-:-:S05]  /*10810*/  LOP3.LUT R17, R76, 0x7f, RZ, 0xc0, !PT ;  /* 0x0000007f4c117812 */ /* 0x000fca00078ec0ff */
[----:B--2---:R-:W3:Y:S08]  /*10820*/  LDC.64 R2, c[0x0][0x988] ;  /* 0x00026200ff027b82 */ /* 0x004ef00000000a00 */
[----:B------:R-:W2:Y:S08]  /*10830*/  LDC.64 R4, c[0x0][0x9a0] ;  /* 0x00026800ff047b82 */ /* 0x000eb00000000a00 */
[----:B------:R-:W4:Y:S01]  /*10840*/  S2UR UR4, SR_CTAID.Z ;  /* 0x00000000000479c3 */ /* 0x000f220000002700 */
[----:B-1----:R-:W-:-:S07]  /*10850*/  SHF.L.U32 R78, R81, 0x10, RZ ;  /* 0x00000010514e7819 */ /* 0x002fce00000006ff */
[----:B------:R-:W4:Y:S01]  /*10860*/  LDC R80, c[0x0][0x990] ;  /* 0x00026400ff507b82 */ /* 0x000f220000000800 */
[----:B------:R-:W-:Y:S01]  /*10870*/  SHF.R.U32.HI R81, RZ, 0x3, R81 ;  /* 0x00000003ff517819 */ /* 0x000fe20000011651 */
[----:B---3--:R-:W-:Y:S01]  /*10880*/  IMAD R0, R3, UR5, RZ ;  /* 0x0000000503007c24 */ /* 0x008fe2000f8e02ff */
[C---:B------:R-:W-:Y:S02]  /*10890*/  LOP3.LUT R82, R78.reuse, 0x600000, RZ, 0xc0, !PT ;  /* 0x006000004e527812 */ /* 0x040fe400078ec0ff */
[----:B------:R-:W-:Y:S01]  /*108a0*/  LOP3.LUT R78, R78, 0x600010, R81, 0xc8, !PT ;  /* 0x006000104e4e7812 */ /* 0x000fe200078ec851 */
[-C--:B------:R-:W-:Y:S01]  /*108b0*/  IMAD R0, R77, R2.reuse, R0 ;  /* 0x000000024d007224 */ /* 0x080fe200078e0200 */
[----:B------:R-:W-:Y:S01]  /*108c0*/  LOP3.LUT R82, R82, 0x10, R46, 0xf8, !PT ;  /* 0x0000001052527812 */ /* 0x000fe200078ef82e */
[----:B------:R-:W1:Y:S01]  /*108d0*/  LDC R16, c[0x0][0x9a8] ;  /* 0x00026a00ff107b82 */ /* 0x000e620000000800 */
[----:B--2---:R-:W-:Y:S01]  /*108e0*/  IMAD R5, R5, UR5, RZ ;  /* 0x0000000505057c24 */ /* 0x004fe2000f8e02ff */
[----:B------:R-:W-:Y:S01]  /*108f0*/  LOP3.LUT R78, R78, 0x180, RZ, 0xfc, !PT ;  /* 0x000001804e4e7812 */ /* 0x000fe200078efcff */
[----:B------:R-:W-:-:S02]  /*10900*/  IMAD R2, R17, R2, RZ ;  /* 0x0000000211027224 */ /* 0x000fc400078e02ff */
[-C--:B------:R-:W-:Y:S02]  /*10910*/  IMAD R5, R77, R4.reuse, R5 ;  /* 0x000000044d057224 */ /* 0x080fe400078e0205 */
[----:B------:R-:W-:Y:S02]  /*10920*/  IMAD R17, R17, R4, RZ ;  /* 0x0000000411117224 */ /* 0x000fe400078e02ff */
[----:B----4-:R-:W-:Y:S01]  /*10930*/  IMAD R80, R80, UR4, R0 ;  /* 0x0000000450507c24 */ /* 0x010fe2000f8e0200 */
[----:B------:R-:W-:Y:S01]  /*10940*/  IADD3 R0, PT, PT, R78, -0x100, RZ ;  /* 0xffffff004e007810 */ /* 0x000fe20007ffe0ff */
[----:B-1----:R-:W-:Y:S01]  /*10950*/  IMAD R16, R16, UR4, R5 ;  /* 0x0000000410107c24 */ /* 0x002fe2000f8e0205 */
[----:B------:R-:W-:Y:S06]  /*10960*/  @!P0 BRA `(.L_x_4928) ;  /* 0x0000000000048947 */ /* 0x000fec0003800000 */
[----:B------:R-:W-:Y:S05]  /*10970*/  BPT.TRAP 0x1 ;  /* 0x000000040000795c */ /* 0x000fea0000300000 */
.L_x_4928:
[----:B------:R-:W-:Y:S02]  /*10980*/  SHF.L.U32 R3, RZ, 0x1f, RZ ;  /* 0x0000001fff037819 */ /* 0x000fe400000006ff */
[----:B------:R-:W-:Y:S02]  /*10990*/  SHF.R.U32.HI R79, RZ, 0x5, R76 ;  /* 0x00000005ff4f7819 */ /* 0x000fe4000001164c */
[----:B------:R-:W1:Y:S01]  /*109a0*/  SYNCS.PHASECHK.TRANS64.TRYWAIT P1, [UR37+0x388a0], R3 ;  /* 0x0388a003ff0075a7 */ /* 0x000e620008021125 */
[----:B------:R-:W-:Y:S02]  /*109b0*/  SHF.R.U32.HI R0, RZ, 0x15, R0 ;  /* 0x00000015ff007819 */ /* 0x000fe40000011600 */
[----:B------:R-:W-:-:S04]  /*109c0*/  LOP3.LUT R79, R79, 0x3, RZ, 0xc0, !PT ;  /* 0x000000034f4f7812 */ /* 0x000fc800078ec0ff */
[----:B------:R-:W-:Y:S01]  /*109d0*/  ISETP.NE.AND P0, PT, R79, R0, PT ;  /* 0x000000004f00720c */ /* 0x000fe20003f05270 */
[----:B-1----:R-:W-:-:S12]  /*109e0*/  @!P1 BRA `(.L_x_4929) ;  /* 0x0000004000109947 */ /* 0x002fd80003800000 */
.L_x_5037:
        /* <DEDUP_REMOVED lines=17> */
.L_x_4930:
        /* <DEDUP_REMOVED lines=23> */
.L_x_4931:
        /* <DEDUP_REMOVED lines=23> */
.L_x_4932:
        /* <DEDUP_REMOVED lines=23> */
.L_x_4933:
        /* <DEDUP_REMOVED lines=71> */
.L_x_4935:
[----:B------:R-:W-:Y:S05]  /*113c0*/  BSYNC.RECONVERGENT B0 ;  /* 0x0000000000007941 */ /* 0x000fea0003800200 */
.L_x_4934:
        /* <DEDUP_REMOVED lines=26> */
.L_x_4937:
[----:B------:R-:W-:Y:S05]  /*11570*/  BSYNC.RECONVERGENT B0 ;  /* 0x0000000000007941 */ /* 0x000fea0003800200 */
.L_x_4936:
        /* <DEDUP_REMOVED lines=25> */
.L_x_4939:
[----:B------:R-:W-:Y:S05]  /*11710*/  BSYNC.RECONVERGENT B0 ;  /* 0x0000000000007941 */ /* 0x000fea0003800200 */
.L_x_4938:
        /* <DEDUP_REMOVED lines=25> */
.L_x_4941:
[----:B------:R-:W-:Y:S05]  /*118b0*/  BSYNC.RECONVERGENT B0 ;  /* 0x0000000000007941 */ /* 0x000fea0003800200 */
.L_x_4940:
        /* <DEDUP_REMOVED lines=24> */
.L_x_4943:
[----:B------:R-:W-:Y:S05]  /*11a40*/  BSYNC.RECONVERGENT B0 ;  /* 0x0000000000007941 */ /* 0x000fea0003800200 */
.L_x_4942:
        /* <DEDUP_REMOVED lines=25> */
.L_x_4945:
[----:B------:R-:W-:Y:S05]  /*11be0*/  BSYNC.RECONVERGENT B0 ;  /* 0x0000000000007941 */ /* 0x000fea0003800200 */
.L_x_4944:
        /* <DEDUP_REMOVED lines=24> */
.L_x_4947:
[----:B------:R-:W-:Y:S05]  /*11d70*/  BSYNC.RECONVERGENT B0 ;  /* 0x0000000000007941 */ /* 0x000fea0003800200 */
.L_x_4946:
        /* <DEDUP_REMOVED lines=25> */
.L_x_4949:
[----:B------:R-:W-:Y:S05]  /*11f10*/  BSYNC.RECONVERGENT B0 ;  /* 0x0000000000007941 */ /* 0x000fea0003800200 */
.L_x_4948:
[----:B------:R-:W-:Y:S01]  /*11f20*/  NOP ;  /* 0x0000000000007918 */ /* 0x000fe20000000000 */
[----:B------:R-:W-:Y:S05]  /*11f30*/  BRA.U !UP0, `(.L_x_4950) ;  /* 0x0000000108087547 */ /* 0x000fea000b800000 */
[----:B------:R-:W-:Y:S05]  /*11f40*/  BPT.TRAP 0x1 ;  /* 0x000000040000795c */ /* 0x000fea0000300000 */
[----:B------:R-:W-:Y:S05]  /*11f50*/  BPT.TRAP 0x1 ;  /* 0x000000040000795c */ /* 0x000fea0000300000 */
.L_x_4950:
[----:B------:R-:W-:-:S04]  /*11f60*/  UIADD3 UR4, UPT, UPT, UR37, 0x388b0, URZ ;  /* 0x000388b025047890 */ /* 0x000fc8000fffe0ff */
[----:B------:R-:W-:-:S09]  /*11f70*/  UPRMT UR4, UR36, 0x654, UR4 ;  /* 0x0000065424047896 */ /* 0x000fd20008000004 */
[----:B------:R-:W-:Y:S01]  /*11f80*/  SYNCS.ARRIVE.TRANS64.RED.A1T0 RZ, [UR4], RZ ;  /* 0x000000ffffff79a7 */ /* 0x000fe20008100404 */
[----:B------:R-:W-:Y:S05]  /*11f90*/  BRA.U !UP0, `(.L_x_4951) ;  /* 0x0000000108047547 */ /* 0x000fea000b800000 */
[----:B------:R-:W-:Y:S05]  /*11fa0*/  BPT.TRAP 0x1 ;  /* 0x000000040000795c */ /* 0x000fea0000300000 */
.L_x_4951:
[----:B------:R-:W-:Y:S02]  /*11fb0*/  SHF.L.U32 R3, RZ, 0x1f, RZ ;  /* 0x0000001fff037819 */ /* 0x000fe400000006ff */
[----:B------:R-:W-:Y:S02]  /*11fc0*/  SHF.R.U32.HI R0, RZ, 0x15, R82 ;  /* 0x00000015ff007819 */ /* 0x000fe40000011652 */
[----:B------:R-:W5:Y:S02]  /*11fd0*/  SYNCS.PHASECHK.TRANS64.TRYWAIT P1, [UR37+0x388a8], R3 ;  /* 0x0388a803ff0075a7 */ /* 0x000f640008021125 */
[----:B------:R-:W-:Y:S01]  /*11fe0*/  ISETP.NE.AND P0, PT, R79, R0, PT ;  /* 0x000000004f00720c */ /* 0x000fe20003f05270 */
[----:B-----5:R-:W-:-:S12]  /*11ff0*/  @!P1 BRA `(.L_x_4952) ;  /* 0x0000002800a49947 */ /* 0x020fd80003800000 */
.L_x_5039:
        /* <DEDUP_REMOVED lines=17> */
.L_x_4953:
        /* <DEDUP_REMOVED lines=23> */
.L_x_4954:
        /* <DEDUP_REMOVED lines=23> */
.L_x_4955:
        /* <DEDUP_REMOVED lines=23> */
.L_x_4956:
        /* <DEDUP_REMOVED lines=79> */
.L_x_4958:
[----:B------:R-:W-:Y:S05]  /*12a50*/  BSYNC.RECONVERGENT B0 ;  /* 0x0000000000007941 */ /* 0x000fea0003800200 */
.L_x_4957:
        /* <DEDUP_REMOVED lines=37> */
.L_x_4960:
[----:B------:R-:W-:Y:S05]  /*12cb0*/  BSYNC.RECONVERGENT B0 ;  /* 0x0000000000007941 */ /* 0x000fea0003800200 */
.L_x_4959:
        /* <DEDUP_REMOVED lines=36> */
.L_x_4962:
[----:B------:R-:W-:Y:S05]  /*12f00*/  BSYNC.RECONVERGENT B0 ;  /* 0x0000000000007941 */ /* 0x000fea0003800200 */
.L_x_4961:
        /* <DEDUP_REMOVED lines=36> */
.L_x_4964:
[----:B------:R-:W-:Y:S05]  /*13150*/  BSYNC.RECONVERGENT B0 ;  /* 0x0000000000007941 */ /* 0x000fea0003800200 */
.L_x_4963:
        /* <DEDUP_REMOVED lines=36> */
.L_x_4966:
[----:B------:R-:W-:Y:S05]  /*133a0*/  BSYNC.RECONVERGENT B0 ;  /* 0x0000000000007941 */ /* 0x000fea0003800200 */
.L_x_4965:
        /* <DEDUP_REMOVED lines=36> */
.L_x_4968:
[----:B------:R-:W-:Y:S05]  /*135f0*/  BSYNC.RECONVERGENT B0 ;  /* 0x0000000000007941 */ /* 0x000fea0003800200 */
.L_x_4967:
        /* <DEDUP_REMOVED lines=36> */
.L_x_4970:
[----:B------:R-:W-:Y:S05]  /*13840*/  BSYNC.RECONVERGENT B0 ;  /* 0x0000000000007941 */ /* 0x000fea0003800200 */
.L_x_4969:
        /* <DEDUP_REMOVED lines=25> */
.L_x_4972:
[----:B------:R-:W-:Y:S05]  /*139e0*/  BSYNC.RECONVERGENT B0 ;  /* 0x0000000000007941 */ /* 0x000fea0003800200 */
.L_x_4971:
[----:B------:R-:W-:Y:S01]  /*139f0*/  UISETP.NE.AND UP0, UPT, UR46, 0x3, UPT ;  /* 0x000000032e00788c */ /* 0x000fe2000bf05270 */
[----:B------:R-:W-:-:S08]  /*13a00*/  NOP ;  /* 0x0000000000007918 */ /* 0x000fd00000000000 */
[----:B------:R-:W-:Y:S05]  /*13a10*/  BRA.U !UP0, `(.L_x_4973) ;  /* 0x0000000108087547 */ /* 0x000fea000b800000 */
[----:B------:R-:W-:Y:S05]  /*13a20*/  BPT.TRAP 0x1 ;  /* 0x000000040000795c */ /* 0x000fea0000300000 */
[----:B------:R-:W-:Y:S05]  /*13a30*/  BPT.TRAP 0x1 ;  /* 0x000000040000795c */ /* 0x000fea0000300000 */
.L_x_4973:
        /* <DEDUP_REMOVED lines=44> */
.L_x_4975:
[----:B------:R-:W-:Y:S02]  /*13d00*/  MOV R2, 0x13d20 ;  /* 0x00013d2000027802 */ /* 0x000fe40000000f00 */
[----:B--234-:R-:W-:Y:S05]  /*13d10*/  CALL.REL.NOINC `($__internal_57_$__cuda_sm10x_tcgen05_guardrail_trap_col_being_dealloced_not_returned_by_alloc) ;  /* 0x0000000c00747944 */ /* 0x01cfea0003c00000 */
[----:B------:R-:W-:Y:S05]  /*13d20*/  BRA `(.L_x_4976) ;  /* 0x0000000000087947 */ /* 0x000fea0003800000 */
.L_x_4974:
[----:B------:R-:W-:Y:S02]  /*13d30*/  MOV R2, 0x13d50 ;  /* 0x00013d5000027802 */ /* 0x000fe40000000f00 */
[----:B--234-:R-:W-:Y:S05]  /*13d40*/  CALL.REL.NOINC `($__internal_59_$__cuda_sm10x_tcgen05_guardrail_trap_unallocated_columns_being_dealloced) ;  /* 0x0000000c00807944 */ /* 0x01cfea0003c00000 */
.L_x_4976:
[----:B------:R-:W-:Y:S01]  /*13d50*/  NOP ;  /* 0x0000000000007918 */ /* 0x000fe20000000000 */
[----:B------:R-:W-:Y:S05]  /*13d60*/  EXIT ;  /* 0x000000000000794d */ /* 0x000fea0003800000 */
.L_x_4774:
[----:B------:R-:W-:-:S07]  /*13d70*/  MOV R3, UR40 ;  /* 0x0000002800037c02 */ /* 0x000fce0008000f00 */
.L_x_4977:
[----:B-1----:R1:W2:Y:S02]  /*13d80*/  SYNCS.PHASECHK.TRANS64.TRYWAIT P0, [R3+URZ+0x38810], R0 ;  /* 0x03881000030075a7 */ /* 0x0022a400080011ff */
[----:B--2---:R-:W-:Y:S05]  /*13d90*/  @!P0 NANOSLEEP.SYNCS 0x989680 ;  /* 0x009896800000895d */ /* 0x004fea0003900000 */
[----:B------:R-:W2:Y:S02]  /*13da0*/  @!P0 SYNCS.PHASECHK.TRANS64 P0, [R3+URZ+0x38810], R0 ;  /* 0x03881000030085a7 */ /* 0x000ea400080010ff */
[----:B--2---:R-:W-:Y:S05]  /*13db0*/  @!P0 BRA `(.L_x_4977) ;  /* 0xfffffffc00f08947 */ /* 0x004fea000383ffff */
[----:B------:R-:W-:Y:S05]  /*13dc0*/  BRA `(.L_x_4978) ;  /* 0xfffffee400687947 */ /* 0x000fea000383ffff */
.L_x_4782:
[----:B------:R-:W-:-:S07]  /*13dd0*/  MOV R3, UR40 ;  /* 0x0000002800037c02 */ /* 0x000fce0008000f00 */
.L_x_4979:
[----:B-1----:R1:W2:Y:S02]  /*13de0*/  SYNCS.PHASECHK.TRANS64.TRYWAIT P0, [R3+URZ+0x38838], R0 ;  /* 0x03883800030075a7 */ /* 0x0022a400080011ff */
[----:B--2---:R-:W-:Y:S05]  /*13df0*/  @!P0 NANOSLEEP.SYNCS 0x989680 ;  /* 0x009896800000895d */ /* 0x004fea0003900000 */
[----:B------:R-:W2:Y:S02]  /*13e00*/  @!P0 SYNCS.PHASECHK.TRANS64 P0, [R3+URZ+0x38838], R0 ;  /* 0x03883800030085a7 */ /* 0x000ea400080010ff */
[----:B--2---:R-:W-:Y:S05]  /*13e10*/  @!P0 BRA `(.L_x_4979) ;  /* 0xfffffffc00f08947 */ /* 0x004fea000383ffff */
[----:B------:R-:W-:Y:S05]  /*13e20*/  BRA `(.L_x_4980) ;  /* 0xfffffee800547947 */ /* 0x000fea000383ffff */
.L_x_4785:
[----:B------:R-:W-:-:S07]  /*13e30*/  MOV R5, UR40 ;  /* 0x0000002800057c02 */ /* 0x000fce0008000f00 */
.L_x_4981:
[----:B-1----:R1:W2:Y:S02]  /*13e40*/  SYNCS.PHASECHK.TRANS64.TRYWAIT P0, [R5+URZ+0x38828], R0 ;  /* 0x03882800050075a7 */ /* 0x0022a400080011ff */
[----:B--2---:R-:W-:Y:S05]  /*13e50*/  @!P0 NANOSLEEP.SYNCS 0x989680 ;  /* 0x009896800000895d */ /* 0x004fea0003900000 */
[----:B------:R-:W2:Y:S02]  /*13e60*/  @!P0 SYNCS.PHASECHK.TRANS64 P0, [R5+URZ+0x38828], R0 ;  /* 0x03882800050085a7 */ /* 0x000ea400080010ff */
[----:B--2---:R-:W-:Y:S05]  /*13e70*/  @!P0 BRA `(.L_x_4981) ;  /* 0xfffffffc00f08947 */ /* 0x004fea000383ffff */
[----:B------:R-:W-:Y:S05]  /*13e80*/  BRA `(.L_x_4982) ;  /* 0xfffffee800f07947 */ /* 0x000fea000383ffff */
.L_x_4791:
[----:B------:R-:W-:-:S07]  /*13e90*/  MOV R5, UR40 ;  /* 0x0000002800057c02 */ /* 0x000fce0008000f00 */
.L_x_4983:
[----:B-1----:R1:W3:Y:S02]  /*13ea0*/  SYNCS.PHASECHK.TRANS64.TRYWAIT P0, [R5+URZ+0x38848], R0 ;  /* 0x03884800050075a7 */ /* 0x0022e400080011ff */
[----:B---3--:R-:W-:Y:S05]  /*13eb0*/  @!P0 NANOSLEEP.SYNCS 0x989680 ;  /* 0x009896800000895d */ /* 0x008fea0003900000 */
[----:B------:R-:W3:Y:S02]  /*13ec0*/  @!P0 SYNCS.PHASECHK.TRANS64 P0, [R5+URZ+0x38848], R0 ;  /* 0x03884800050085a7 */ /* 0x000ee400080010ff */
[----:B---3--:R-:W-:Y:S05]  /*13ed0*/  @!P0 BRA `(.L_x_4983) ;  /* 0xfffffffc00f08947 */ /* 0x008fea000383ffff */
[----:B------:R-:W-:Y:S05]  /*13ee0*/  BRA `(.L_x_4984) ;  /* 0xfffffeec00ac7947 */ /* 0x000fea000383ffff */
.L_x_4795:
[----:B------:R-:W-:Y:S07]  /*13ef0*/  MOV R0, UR17 ;  /* 0x0000001100007c02 */ /* 0x000fee0008000f00 */
.L_x_4985:
[----:B-1----:R1:W2:Y:S02]  /*13f00*/  SYNCS.PHASECHK.TRANS64.TRYWAIT P0, [R0+URZ+0x38810], R5 ;  /* 0x03881005000075a7 */ /* 0x0022a400080011ff */
[----:B--2---:R-:W-:Y:S05]  /*13f10*/  @!P0 NANOSLEEP.SYNCS 0x989680 ;  /* 0x009896800000895d */ /* 0x004fea0003900000 */
[----:B------:R-:W2:Y:S02]  /*13f20*/  @!P0 SYNCS.PHASECHK.TRANS64 P0, [R0+URZ+0x38810], R5 ;  /* 0x03881005000085a7 */ /* 0x000ea400080010ff */
[----:B--2---:R-:W-:Y:S05]  /*13f30*/  @!P0 BRA `(.L_x_4985) ;  /* 0xfffffffc00f08947 */ /* 0x004fea000383ffff */
[----:B------:R-:W-:Y:S05]  /*13f40*/  BRA `(.L_x_4986) ;  /* 0xfffffef000907947 */ /* 0x000fea000383ffff */
.L_x_4801:
[----:B-1----:R-:W-:Y:S07]  /*13f50*/  MOV R0, UR40 ;  /* 0x0000002800007c02 */ /* 0x002fee0008000f00 */
.L_x_4987:
[----:B-1----:R1:W2:Y:S02]  /*13f60*/  SYNCS.PHASECHK.TRANS64.TRYWAIT P0, [R0+URZ+0x38838], R4 ;  /* 0x03883804000075a7 */ /* 0x0022a400080011ff */
[----:B--2---:R-:W-:Y:S05]  /*13f70*/  @!P0 NANOSLEEP.SYNCS 0x989680 ;  /* 0x009896800000895d */ /* 0x004fea0003900000 */
[----:B------:R-:W2:Y:S02]  /*13f80*/  @!P0 SYNCS.PHASECHK.TRANS64 P0, [R0+URZ+0x38838], R4 ;  /* 0x03883804000085a7 */ /* 0x000ea400080010ff */
[----:B--2---:R-:W-:Y:S05]  /*13f90*/  @!P0 BRA `(.L_x_4987) ;  /* 0xfffffffc00f08947 */ /* 0x004fea000383ffff */
[----:B------:R-:W-:Y:S05]  /*13fa0*/  BRA `(.L_x_4988) ;  /* 0xfffffef400147947 */ /* 0x000fea000383ffff */
.L_x_4804:
[----:B------:R-:W-:Y:S07]  /*13fb0*/  MOV R4, UR40 ;  /* 0x0000002800047c02 */ /* 0x000fee0008000f00 */
.L_x_4989:
[----:B--2---:R2:W3:Y:S02]  /*13fc0*/  SYNCS.PHASECHK.TRANS64.TRYWAIT P0, [R4+URZ+0x38828], R6 ;  /* 0x03882806040075a7 */ /* 0x0044e400080011ff */
[----:B---3--:R-:W-:Y:S05]  /*13fd0*/  @!P0 NANOSLEEP.SYNCS 0x989680 ;  /* 0x009896800000895d */ /* 0x008fea0003900000 */
[----:B------:R-:W3:Y:S02]  /*13fe0*/  @!P0 SYNCS.PHASECHK.TRANS64 P0, [R4+URZ+0x38828], R6 ;  /* 0x03882806040085a7 */ /* 0x000ee400080010ff */
[----:B---3--:R-:W-:Y:S05]  /*13ff0*/  @!P0 BRA `(.L_x_4989) ;  /* 0xfffffffc00f08947 */ /* 0x008fea000383ffff */
[----:B------:R-:W-:Y:S05]  /*14000*/  BRA `(.L_x_4990) ;  /* 0xfffffef400a47947 */ /* 0x000fea000383ffff */
.L_x_4809:
[----:B--2---:R-:W-:Y:S07]  /*14010*/  MOV R4, UR40 ;  /* 0x0000002800047c02 */ /* 0x004fee0008000f00 */
.L_x_4991:
[----:B--2---:R2:W3:Y:S02]  /*14020*/  SYNCS.PHASECHK.TRANS64.TRYWAIT P0, [R4+URZ+0x38848], R5 ;  /* 0x03884805040075a7 */ /* 0x0044e400080011ff */
[----:B---3--:R-:W-:Y:S05]  /*14030*/  @!P0 NANOSLEEP.SYNCS 0x989680 ;  /* 0x009896800000895d */ /* 0x008fea0003900000 */
[----:B------:R-:W3:Y:S02]  /*14040*/  @!P0 SYNCS.PHASECHK.TRANS64 P0, [R4+URZ+0x38848], R5 ;  /* 0x03884805040085a7 */ /* 0x000ee400080010ff */
[----:B---3--:R-:W-:Y:S05]  /*14050*/  @!P0 BRA `(.L_x_4991) ;  /* 0xfffffffc00f08947 */ /* 0x008fea000383ffff */
[----:B------:R-:W-:Y:S05]  /*14060*/  BRA `(.L_x_4992) ;  /* 0xfffffef400fc7947 */ /* 0x000fea000383ffff */
.L_x_4818:
[----:B-1----:R-:W-:-:S07]  /*14070*/  MOV R0, UR22 ;  /* 0x0000001600007c02 */ /* 0x002fce0008000f00 */
.L_x_4993:
[----:B-1----:R1:W2:Y:S02]  /*14080*/  SYNCS.PHASECHK.TRANS64.TRYWAIT P0, [R0+URZ+0x38800], R9 ;  /* 0x03880009000075a7 */ /* 0x0022a400080011ff */
[----:B--2---:R-:W-:Y:S05]  /*14090*/  @!P0 NANOSLEEP.SYNCS 0x989680 ;  /* 0x009896800000895d */ /* 0x004fea0003900000 */
[----:B------:R-:W2:Y:S02]  /*140a0*/  @!P0 SYNCS.PHASECHK.TRANS64 P0, [R0+URZ+0x38800], R9 ;  /* 0x03880009000085a7 */ /* 0x000ea400080010ff */
[----:B--2---:R-:W-:Y:S05]  /*140b0*/  @!P0 BRA `(.L_x_4993) ;  /* 0xfffffffc00f08947 */ /* 0x004fea000383ffff */
[----:B------:R-:W-:Y:S05]  /*140c0*/  BRA `(.L_x_4994) ;  /* 0xfffffefc00bc7947 */ /* 0x000fea000383ffff */
.L_x_4819:
[----:B------:R-:W-:-:S07]  /*140d0*/  MOV R7, UR22 ;  /* 0x0000001600077c02 */ /* 0x000fce0008000f00 */
.L_x_4995:
[----:B-1----:R1:W2:Y:S02]  /*140e0*/  SYNCS.PHASECHK.TRANS64.TRYWAIT P0, [R7+URZ+0x38858], R8 ;  /* 0x03885808070075a7 */ /* 0x0022a400080011ff */
[----:B--2---:R-:W-:Y:S05]  /*140f0*/  @!P0 NANOSLEEP.SYNCS 0x989680 ;  /* 0x009896800000895d */ /* 0x004fea0003900000 */
[----:B------:R-:W2:Y:S02]  /*14100*/  @!P0 SYNCS.PHASECHK.TRANS64 P0, [R7+URZ+0x38858], R8 ;  /* 0x03885808070085a7 */ /* 0x000ea400080010ff */
[----:B--2---:R-:W-:Y:S05]  /*14110*/  @!P0 BRA `(.L_x_4995) ;  /* 0xfffffffc00f08947 */ /* 0x004fea000383ffff */
[----:B------:R-:W-:Y:S05]  /*14120*/  BRA `(.L_x_4996) ;  /* 0xfffffefc00b87947 */ /* 0x000fea000383ffff */
.L_x_4822:
[----:B------:R-:W-:-:S07]  /*14130*/  MOV R0, UR22 ;  /* 0x0000001600007c02 */ /* 0x000fce0008000f00 */
.L_x_4997:
[----:B---3--:R3:W4:Y:S02]  /*14140*/  SYNCS.PHASECHK.TRANS64.TRYWAIT P0, [R0+URZ+0x38820], R9 ;  /* 0x03882009000075a7 */ /* 0x00872400080011ff */
[----:B----4-:R-:W-:Y:S05]  /*14150*/  @!P0 NANOSLEEP.SYNCS 0x989680 ;  /* 0x009896800000895d */ /* 0x010fea0003900000 */
[----:B------:R-:W4:Y:S02]  /*14160*/  @!P0 SYNCS.PHASECHK.TRANS64 P0, [R0+URZ+0x38820], R9 ;  /* 0x03882009000085a7 */ /* 0x000f2400080010ff */
[----:B----4-:R-:W-:Y:S05]  /*14170*/  @!P0 BRA `(.L_x_4997) ;  /* 0xfffffffc00f08947 */ /* 0x010fea000383ffff */
[----:B------:R-:W-:Y:S05]  /*14180*/  BRA `(.L_x_4998) ;  /* 0xffffff0000c87947 */ /* 0x000fea000383ffff */
.L_x_4824:
[----:B---3--:R-:W-:-:S07]  /*14190*/  MOV R0, UR22 ;  /* 0x0000001600007c02 */ /* 0x008fce0008000f00 */
.L_x_4999:
[----:B---3--:R3:W4:Y:S02]  /*141a0*/  SYNCS.PHASECHK.TRANS64.TRYWAIT P0, [R0+URZ+0x38868], R8 ;  /* 0x03886808000075a7 */ /* 0x00872400080011ff */
[----:B----4-:R-:W-:Y:S05]  /*141b0*/  @!P0 NANOSLEEP.SYNCS 0x989680 ;  /* 0x009896800000895d */ /* 0x010fea0003900000 */
[----:B------:R-:W4:Y:S02]  /*141c0*/  @!P0 SYNCS.PHASECHK.TRANS64 P0, [R0+URZ+0x38868], R8 ;  /* 0x03886808000085a7 */ /* 0x000f2400080010ff */
[----:B----4-:R-:W-:Y:S05]  /*141d0*/  @!P0 BRA `(.L_x_4999) ;  /* 0xfffffffc00f08947 */ /* 0x010fea000383ffff */
[----:B------:R-:W-:Y:S05]  /*141e0*/  BRA `(.L_x_5000) ;  /* 0xffffff0000c07947 */ /* 0x000fea000383ffff */
.L_x_4826:
[----:B------:R-:W-:-:S07]  /*141f0*/  MOV R3, UR22 ;  /* 0x0000001600037c02 */ /* 0x000fce0008000f00 */
.L_x_5001:
[----:B---3--:R3:W4:Y:S02]  /*14200*/  SYNCS.PHASECHK.TRANS64.TRYWAIT P0, [R3+URZ+0x38878], R8 ;  /* 0x03887808030075a7 */ /* 0x00872400080011ff */
[----:B----4-:R-:W-:Y:S05]  /*14210*/  @!P0 NANOSLEEP.SYNCS 0x989680 ;  /* 0x009896800000895d */ /* 0x010fea0003900000 */
[----:B------:R-:W4:Y:S02]  /*14220*/  @!P0 SYNCS.PHASECHK.TRANS64 P0, [R3+URZ+0x38878], R8 ;  /* 0x03887808030085a7 */ /* 0x000f2400080010ff */
[----:B----4-:R-:W-:Y:S05]  /*14230*/  @!P0 BRA `(.L_x_5001) ;  /* 0xfffffffc00f08947 */ /* 0x010fea000383ffff */
[----:B------:R-:W-:Y:S05]  /*14240*/  BRA `(.L_x_5002) ;  /* 0xffffff0000c07947 */ /* 0x000fea000383ffff */
.L_x_4829:
[----:B------:R-:W-:-:S07]  /*14250*/  MOV R3, UR22 ;  /* 0x0000001600037c02 */ /* 0x000fce0008000f00 */
.L_x_5003:
[----:B--2---:R2:W3:Y:S02]  /*14260*/  SYNCS.PHASECHK.TRANS64.TRYWAIT P0, [R3+URZ+0x38880], R9 ;  /* 0x03888009030075a7 */ /* 0x0044e400080011ff */
[----:B---3--:R-:W-:Y:S05]  /*14270*/  @!P0 NANOSLEEP.SYNCS 0x989680 ;  /* 0x009896800000895d */ /* 0x008fea0003900000 */
[----:B------:R-:W3:Y:S02]  /*14280*/  @!P0 SYNCS.PHASECHK.TRANS64 P0, [R3+URZ+0x38880], R9 ;  /* 0x03888009030085a7 */ /* 0x000ee400080010ff */
[----:B---3--:R-:W-:Y:S05]  /*14290*/  @!P0 BRA `(.L_x_5003) ;  /* 0xfffffffc00f08947 */ /* 0x008fea000383ffff */
[----:B------:R-:W-:Y:S05]  /*142a0*/  BRA `(.L_x_5004) ;  /* 0xffffff0400d87947 */ /* 0x000fea000383ffff */
.L_x_4835:
[----:B------:R-:W-:Y:S07]  /*142b0*/  MOV R0, UR4 ;  /* 0x0000000400007c02 */ /* 0x000fee0008000f00 */
.L_x_5005:
[----:B-1----:R1:W2:Y:S02]  /*142c0*/  SYNCS.PHASECHK.TRANS64.TRYWAIT P0, [R0+URZ+0x38800], R2 ;  /* 0x03880002000075a7 */ /* 0x0022a400080011ff */
[----:B--2---:R-:W-:Y:S05]  /*142d0*/  @!P0 NANOSLEEP.SYNCS 0x989680 ;  /* 0x009896800000895d */ /* 0x004fea0003900000 */
[----:B------:R-:W2:Y:S02]  /*142e0*/  @!P0 SYNCS.PHASECHK.TRANS64 P0, [R0+URZ+0x38800], R2 ;  /* 0x03880002000085a7 */ /* 0x000ea400080010ff */
[----:B--2---:R-:W-:Y:S05]  /*142f0*/  @!P0 BRA `(.L_x_5005) ;  /* 0xfffffffc00f08947 */ /* 0x004fea000383ffff */
[----:B------:R-:W-:Y:S05]  /*14300*/  BRA `(.L_x_5006) ;  /* 0xffffff1000087947 */ /* 0x000fea000383ffff */
.L_x_4837:
[----:B------:R-:W-:Y:S07]  /*14310*/  MOV R2, UR22 ;  /* 0x0000001600027c02 */ /* 0x000fee0008000f00 */
.L_x_5007:
[----:B-1----:R1:W2:Y:S02]  /*14320*/  SYNCS.PHASECHK.TRANS64.TRYWAIT P0, [R2+URZ+0x38858], R15 ;  /* 0x0388580f020075a7 */ /* 0x0022a400080011ff */
[----:B--2---:R-:W-:Y:S05]  /*14330*/  @!P0 NANOSLEEP.SYNCS 0x989680 ;  /* 0x009896800000895d */ /* 0x004fea0003900000 */
[----:B------:R-:W2:Y:S02]  /*14340*/  @!P0 SYNCS.PHASECHK.TRANS64 P0, [R2+URZ+0x38858], R15 ;  /* 0x0388580f020085a7 */ /* 0x000ea400080010ff */
[----:B--2---:R-:W-:Y:S05]  /*14350*/  @!P0 BRA `(.L_x_5007) ;  /* 0xfffffffc00f08947 */ /* 0x004fea000383ffff */
[----:B------:R-:W-:Y:S05]  /*14360*/  BRA `(.L_x_5008) ;  /* 0xffffff10000c7947 */ /* 0x000fea000383ffff */
.L_x_4840:
[----:B------:R-:W-:Y:S07]  /*14370*/  MOV R0, UR22 ;  /* 0x0000001600007c02 */ /* 0x000fee0008000f00 */
.L_x_5009:
[----:B--2---:R2:W3:Y:S02]  /*14380*/  SYNCS.PHASECHK.TRANS64.TRYWAIT P0, [R0+URZ+0x38890], R2 ;  /* 0x03889002000075a7 */ /* 0x0044e400080011ff */
[----:B---3--:R-:W-:Y:S05]  /*14390*/  @!P0 NANOSLEEP.SYNCS 0x989680 ;  /* 0x009896800000895d */ /* 0x008fea0003900000 */
[----:B------:R-:W3:Y:S02]  /*143a0*/  @!P0 SYNCS.PHASECHK.TRANS64 P0, [R0+URZ+0x38890], R2 ;  /* 0x03889002000085a7 */ /* 0x000ee400080010ff */
[----:B---3--:R-:W-:Y:S05]  /*143b0*/  @!P0 BRA `(.L_x_5009) ;  /* 0xfffffffc00f08947 */ /* 0x008fea000383ffff */
[----:B------:R-:W-:Y:S05]  /*143c0*/  BRA `(.L_x_5010) ;  /* 0xffffff1400007947 */ /* 0x000fea000383ffff */
.L_x_4842:
[----:B------:R-:W-:Y:S07]  /*143d0*/  MOV R0, UR22 ;  /* 0x0000001600007c02 */ /* 0x000fee0008000f00 */
.L_x_5011:
[----:B--2---:R2:W3:Y:S02]  /*143e0*/  SYNCS.PHASECHK.TRANS64.TRYWAIT P0, [R0+URZ+0x38868], R2 ;  /* 0x03886802000075a7 */ /* 0x0044e400080011ff */
[----:B---3--:R-:W-:Y:S05]  /*143f0*/  @!P0 NANOSLEEP.SYNCS 0x989680 ;  /* 0x009896800000895d */ /* 0x008fea0003900000 */
[----:B------:R-:W3:Y:S02]  /*14400*/  @!P0 SYNCS.PHASECHK.TRANS64 P0, [R0+URZ+0x38868], R2 ;  /* 0x03886802000085a7 */ /* 0x000ee400080010ff */
[----:B---3--:R-:W-:Y:S05]  /*14410*/  @!P0 BRA `(.L_x_5011) ;  /* 0xfffffffc00f08947 */ /* 0x008fea000383ffff */
[----:B------:R-:W-:Y:S05]  /*14420*/  BRA `(.L_x_5012) ;  /* 0xffffff1000fc7947 */ /* 0x000fea000383ffff */
.L_x_4848:
[----:B------:R-:W-:Y:S07]  /*14430*/  MOV R0, UR22 ;  /* 0x0000001600007c02 */ /* 0x000fee0008000f00 */
.L_x_5013:
[----:B---3--:R3:W4:Y:S02]  /*14440*/  SYNCS.PHASECHK.TRANS64.TRYWAIT P0, [R0+URZ+0x38878], R2 ;  /* 0x03887802000075a7 */ /* 0x00872400080011ff */
[----:B----4-:R-:W-:Y:S05]  /*14450*/  @!P0 NANOSLEEP.SYNCS 0x989680 ;  /* 0x009896800000895d */ /* 0x010fea0003900000 */
[----:B------:R-:W4:Y:S02]  /*14460*/  @!P0 SYNCS.PHASECHK.TRANS64 P0, [R0+URZ+0x38878], R2 ;  /* 0x03887802000085a7 */ /* 0x000f2400080010ff */
[----:B----4-:R-:W-:Y:S05]  /*14470*/  @!P0 BRA `(.L_x_5013) ;  /* 0xfffffffc00f08947 */ /* 0x010fea000383ffff */
[----:B------:R-:W-:Y:S05]  /*14480*/  BRA `(.L_x_5014) ;  /* 0xffffff1c00b07947 */ /* 0x000fea000383ffff */
.L_x_4850:
[----:B------:R-:W-:Y:S07]  /*14490*/  MOV R0, UR22 ;  /* 0x0000001600007c02 */ /* 0x000fee0008000f00 */
.L_x_5015:
[----:B---3--:R3:W4:Y:S02]  /*144a0*/  SYNCS.PHASECHK.TRANS64.TRYWAIT P0, [R0+URZ+0x38820], R15 ;  /* 0x0388200f000075a7 */ /* 0x00872400080011ff */
[----:B----4-:R-:W-:Y:S05]  /*144b0*/  @!P0 NANOSLEEP.SYNCS 0x989680 ;  /* 0x009896800000895d */ /* 0x010fea0003900000 */
[----:B------:R-:W4:Y:S02]  /*144c0*/  @!P0 SYNCS.PHASECHK.TRANS64 P0, [R0+URZ+0x38820], R15 ;  /* 0x0388200f000085a7 */ /* 0x000f2400080010ff */
[----:B----4-:R-:W-:Y:S05]  /*144d0*/  @!P0 BRA `(.L_x_5015) ;  /* 0xfffffffc00f08947 */ /* 0x010fea000383ffff */
[----:B------:R-:W-:Y:S05]  /*144e0*/  BRA `(.L_x_5016) ;  /* 0xffffff1c00b47947 */ /* 0x000fea000383ffff */
.L_x_4853:
[----:B------:R-:W-:Y:S07]  /*144f0*/  MOV R2, UR22 ;  /* 0x0000001600027c02 */ /* 0x000fee0008000f00 */
.L_x_5017:
[----:B--2---:R2:W3:Y:S02]  /*14500*/  SYNCS.PHASECHK.TRANS64.TRYWAIT P0, [R2+URZ+0x38880], R3 ;  /* 0x03888003020075a7 */ /* 0x0044e400080011ff */
[----:B---3--:R-:W-:Y:S05]  /*14510*/  @!P0 NANOSLEEP.SYNCS 0x989680 ;  /* 0x009896800000895d */ /* 0x008fea0003900000 */
[----:B------:R-:W3:Y:S02]  /*14520*/  @!P0 SYNCS.PHASECHK.TRANS64 P0, [R2+URZ+0x38880], R3 ;  /* 0x03888003020085a7 */ /* 0x000ee400080010ff */
[----:B---3--:R-:W-:Y:S05]  /*14530*/  @!P0 BRA `(.L_x_5017) ;  /* 0xfffffffc00f08947 */ /* 0x008fea000383ffff */
[----:B------:R-:W-:Y:S05]  /*14540*/  BRA `(.L_x_5018) ;  /* 0xffffff2000bc7947 */ /* 0x000fea000383ffff */
.L_x_4858:
[----:B-1----:R-:W-:-:S07]  /*14550*/  MOV R0, UR22 ;  /* 0x0000001600007c02 */ /* 0x002fce0008000f00 */
.L_x_5019:
[----:B-1----:R1:W2:Y:S02]  /*14560*/  SYNCS.PHASECHK.TRANS64.TRYWAIT P0, [R0+URZ+0x388b0], R2 ;  /* 0x0388b002000075a7 */ /* 0x0022a400080011ff */
[----:B--2---:R-:W-:Y:S05]  /*14570*/  @!P0 NANOSLEEP.SYNCS 0x989680 ;  /* 0x009896800000895d */ /* 0x004fea0003900000 */
[----:B------:R-:W2:Y:S02]  /*14580*/  @!P0 SYNCS.PHASECHK.TRANS64 P0, [R0+URZ+0x388b0], R2 ;  /* 0x0388b002000085a7 */ /* 0x000ea400080010ff */
[----:B--2---:R-:W-:Y:S05]  /*14590*/  @!P0 BRA `(.L_x_5019) ;  /* 0xfffffffc00f08947 */ /* 0x004fea000383ffff */
[----:B------:R-:W-:Y:S05]  /*145a0*/  BRA `(.L_x_5020) ;  /* 0xffffff2400bc7947 */ /* 0x000fea000383ffff */
.L_x_4861:
[----:B------:R-:W-:-:S07]  /*145b0*/  MOV R0, UR22 ;  /* 0x0000001600007c02 */ /* 0x000fce0008000f00 */
.L_x_5021:
[----:B--2---:R2:W3:Y:S02]  /*145c0*/  SYNCS.PHASECHK.TRANS64.TRYWAIT P0, [R0+URZ+0x388b8], R2 ;  /* 0x0388b802000075a7 */ /* 0x0044e400080011ff */
[----:B---3--:R-:W-:Y:S05]  /*145d0*/  @!P0 NANOSLEEP.SYNCS 0x989680 ;  /* 0x009896800000895d */ /* 0x008fea0003900000 */
[----:B------:R-:W3:Y:S02]  /*145e0*/  @!P0 SYNCS.PHASECHK.TRANS64 P0, [R0+URZ+0x388b8], R2 ;  /* 0x0388b802000085a7 */ /* 0x000ee400080010ff */
[----:B---3--:R-:W-:Y:S05]  /*145f0*/  @!P0 BRA `(.L_x_5021) ;  /* 0xfffffffc00f08947 */ /* 0x008fea000383ffff */
[----:B------:R-:W-:Y:S05]  /*14600*/  BRA `(.L_x_5022) ;  /* 0xffffff2400c47947 */ /* 0x000fea000383ffff */
.L_x_4863:
[----:B--2---:R-:W-:-:S07]  /*14610*/  MOV R0, UR22 ;  /* 0x0000001600007c02 */ /* 0x004fce0008000f00 */
.L_x_5023:
[----:B--2---:R2:W3:Y:S02]  /*14620*/  SYNCS.PHASECHK.TRANS64.TRYWAIT P0, [R0+URZ+0x38890], R13 ;  /* 0x0388900d000075a7 */ /* 0x0044e400080011ff */
[----:B---3--:R-:W-:Y:S05]  /*14630*/  @!P0 NANOSLEEP.SYNCS 0x989680 ;  /* 0x009896800000895d */ /* 0x008fea0003900000 */
[----:B------:R-:W3:Y:S02]  /*14640*/  @!P0 SYNCS.PHASECHK.TRANS64 P0, [R0+URZ+0x38890], R13 ;  /* 0x0388900d000085a7 */ /* 0x000ee400080010ff */
[----:B---3--:R-:W-:Y:S05]  /*14650*/  @!P0 BRA `(.L_x_5023) ;  /* 0xfffffffc00f08947 */ /* 0x008fea000383ffff */
[----:B------:R-:W-:Y:S05]  /*14660*/  BRA `(.L_x_5024) ;  /* 0xffffff2400c07947 */ /* 0x000fea000383ffff */
.L_x_4871:
[----:B------:R-:W-:-:S07]  /*14670*/  MOV R2, UR14 ;  /* 0x0000000e00027c02 */ /* 0x000fce0008000f00 */
.L_x_5025:
[----:B-1----:R1:W2:Y:S02]  /*14680*/  SYNCS.PHASECHK.TRANS64.TRYWAIT P0, [R2+URZ+0x38870], R3 ;  /* 0x03887003020075a7 */ /* 0x0022a400080011ff */
[----:B--2---:R-:W-:Y:S05]  /*14690*/  @!P0 NANOSLEEP.SYNCS 0x989680 ;  /* 0x009896800000895d */ /* 0x004fea0003900000 */
[----:B------:R-:W2:Y:S02]  /*146a0*/  @!P0 SYNCS.PHASECHK.TRANS64 P0, [R2+URZ+0x38870], R3 ;  /* 0x03887003020085a7 */ /* 0x000ea400080010ff */
[----:B--2---:R-:W-:Y:S05]  /*146b0*/  @!P0 BRA `(.L_x_5025) ;  /* 0xfffffffc00f08947 */ /* 0x004fea000383ffff */
[----:B------:R-:W-:Y:S05]  /*146c0*/  BRA `(.L_x_5026) ;  /* 0xffffff3400487947 */ /* 0x000fea000383ffff */
.L_x_4893:
[----:B-1----:R1:W2:Y:S02]  /*146d0*/  SYNCS.PHASECHK.TRANS64.TRYWAIT P1, [R56+URZ+0x38850], R0 ;  /* 0x03885000380075a7 */ /* 0x0022a400080211ff */
[----:B--2---:R-:W-:Y:S05]  /*146e0*/  @!P1 NANOSLEEP.SYNCS 0x989680 ;  /* 0x009896800000995d */ /* 0x004fea0003900000 */
[----:B------:R-:W2:Y:S02]  /*146f0*/  @!P1 SYNCS.PHASECHK.TRANS64 P1, [R56+URZ+0x38850], R0 ;  /* 0x03885000380095a7 */ /* 0x000ea400080210ff */
[----:B--2---:R-:W-:Y:S05]  /*14700*/  @!P1 BRA `(.L_x_4893) ;  /* 0xfffffffc00f09947 */ /* 0x004fea000383ffff */
[----:B------:R-:W-:Y:S05]  /*14710*/  BRA `(.L_x_5027) ;  /* 0xffffff4400a07947 */ /* 0x000fea000383ffff */
.L_x_4896:
[----:B-1----:R1:W2:Y:S02]  /*14720*/  SYNCS.PHASECHK.TRANS64.TRYWAIT P1, [R56+URZ+0x38888], R0 ;  /* 0x03888800380075a7 */ /* 0x0022a400080211ff */
[----:B--2---:R-:W-:Y:S05]  /*14730*/  @!P1 NANOSLEEP.SYNCS 0x989680 ;  /* 0x009896800000995d */ /* 0x004fea0003900000 */
[----:B------:R-:W2:Y:S02]  /*14740*/  @!P1 SYNCS.PHASECHK.TRANS64 P1, [R56+URZ+0x38888], R0 ;  /* 0x03888800380095a7 */ /* 0x000ea400080210ff */
[----:B--2---:R-:W-:Y:S05]  /*14750*/  @!P1 BRA `(.L_x_4896) ;  /* 0xfffffffc00f09947 */ /* 0x004fea000383ffff */
[----:B------:R-:W-:Y:S05]  /*14760*/  BRA `(.L_x_5028) ;  /* 0xffffff4400ac7947 */ /* 0x000fea000383ffff */
.L_x_4899:
[----:B-1----:R1:W2:Y:S02]  /*14770*/  SYNCS.PHASECHK.TRANS64.TRYWAIT P1, [R56+URZ+0x38830], R0 ;  /* 0x03883000380075a7 */ /* 0x0022a400080211ff */
[----:B--2---:R-:W-:Y:S05]  /*14780*/  @!P1 NANOSLEEP.SYNCS 0x989680 ;  /* 0x009896800000995d */ /* 0x004fea0003900000 */
[----:B------:R-:W2:Y:S02]  /*14790*/  @!P1 SYNCS.PHASECHK.TRANS64 P1, [R56+URZ+0x38830], R0 ;  /* 0x03883000380095a7 */ /* 0x000ea400080210ff */
[----:B--2---:R-:W-:Y:S05]  /*147a0*/  @!P1 BRA `(.L_x_4899) ;  /* 0xfffffffc00f09947 */ /* 0x004fea000383ffff */
[----:B------:R-:W-:Y:S05]  /*147b0*/  BRA `(.L_x_5029) ;  /* 0xffffff4400d47947 */ /* 0x000fea000383ffff */
.L_x_4900:
[----:B------:R-:W-:Y:S01]  /*147c0*/  MOV R11, 0x1f ;  /* 0x0000001f000b7802 */ /* 0x000fe20000000f00 */
[----:B-1----:R-:W1:Y:S01]  /*147d0*/  LDC R0, c[0x0][0x384] ;  /* 0x0000e100ff007b82 */ /* 0x002e620000000800 */
[----:B------:R-:W-:Y:S01]  /*147e0*/  IMAD.MOV.U32 R13, RZ, RZ, R4 ;  /* 0x000000ffff0d7224 */ /* 0x000fe200078e0004 */
[----:B------:R-:W-:Y:S01]  /*147f0*/  MOV R15, 0xffffffff ;  /* 0xffffffff000f7802 */ /* 0x000fe20000000f00 */
[----:B------:R-:W-:Y:S01]  /*14800*/  IMAD.MOV.U32 R12, RZ, RZ, RZ ;  /* 0x000000ffff0c7224 */ /* 0x000fe200078e00ff */
[----:B------:R-:W-:Y:S06]  /*14810*/  BSSY B0, `(.L_x_5030) ;  /* 0x0000004000007945 */ /* 0x000fec0003800000 */
[----:B-1----:R-:W-:Y:S05]  /*14820*/  WARPSYNC.COLLECTIVE R15, `(.L_x_5031) ;  /* 0x000000000f087348 */ /* 0x002fea0003c00000 */
[----:B------:R2:W3:Y:S02]  /*14830*/  SHFL.IDX P6, R14, R13, R12, R11 ;  /* 0x0000000c0d0e7389 */ /* 0x0004e400000c000b */
[----:B-123--:R-:W-:Y:S05]  /*14840*/  ENDCOLLECTIVE ;  /* 0x000000000000791b */ /* 0x00efea0003800000 */
.L_x_5031:
[----:B------:R-:W-:Y:S05]  /*14850*/  BSYNC B0 ;  /* 0x0000000000007941 */ /* 0x000fea0003800000 */
.L_x_5030:
[----:B------:R-:W2:Y:S01]  /*14860*/  LDL R6, [R1] ;  /* 0x0000000001067983 */ /* 0x000ea20000100800 */
[----:B------:R-:W-:Y:S01]  /*14870*/  UIADD3 UR4, UPT, UPT, UR47, -0x1, URZ ;  /* 0xffffffff2f047890 */ /* 0x000fe2000fffe0ff */
[----:B------:R-:W-:Y:S02]  /*14880*/  HFMA2 R11, -RZ, RZ, 0, 1.847743988037109375e-06 ;  /* 0x0000001fff0b7431 */ /* 0x000fe400000001ff */
[----:B------:R-:W-:Y:S02]  /*14890*/  IMAD.MOV.U32 R12, RZ, RZ, RZ ;  /* 0x000000ffff0c7224 */ /* 0x000fe400078e00ff */
[----:B------:R-:W-:Y:S02]  /*148a0*/  IMAD.MOV.U32 R15, RZ, RZ, -0x1 ;  /* 0xffffffffff0f7424 */ /* 0x000fe400078e00ff */
[----:B------:R-:W-:Y:S01]  /*148b0*/  IMAD.MOV.U32 R4, RZ, RZ, R14 ;  /* 0x000000ffff047224 */ /* 0x000fe200078e000e */
[----:B--2---:R-:W-:Y:S04]  /*148c0*/  ISETP.NE.AND P0, PT, R6, UR4, PT ;  /* 0x0000000406007c0c */ /* 0x004fe8000bf05270 */
[----:B------:R-:W-:Y:S04]  /*148d0*/  ISETP.GT.U32.OR P0, PT, R5, R0, !P0 ;  /* 0x000000000500720c */ /* 0x000fe80004704470 */
[----:B------:R-:W-:Y:S09]  /*148e0*/  SEL R13, RZ, 0x1, !P0 ;  /* 0x00000001ff0d7807 */ /* 0x000ff20004000000 */
[----:B------:R-:W-:Y:S05]  /*148f0*/  WARPSYNC.COLLECTIVE R15, `(.L_x_5032) ;  /* 0x000000000f087348 */ /* 0x000fea0003c00000 */
[----:B------:R1:W2:Y:S02]  /*14900*/  SHFL.IDX P6, R14, R13, R12, R11 ;  /* 0x0000000c0d0e7389 */ /* 0x0002a400000c000b */
[----:B-12---:R-:W-:Y:S05]  /*14910*/  ENDCOLLECTIVE ;  /* 0x000000000000791b */ /* 0x006fea0003800000 */
.L_x_5032:
[----:B------:R-:W-:Y:S01]  /*14920*/  MOV R13, R14 ;  /* 0x0000000e000d7202 */ /* 0x000fe20000000f00 */
[----:B------:R-:W-:Y:S06]  /*14930*/  BRA `(.L_x_5033) ;  /* 0xffffff4400bc7947 */ /* 0x000fec000383ffff */
.L_x_4916:
[----:B------:R1:W1:Y:S02]  /*14940*/  SYNCS.PHASECHK.TRANS64.TRYWAIT P0, [R56+URZ+0x38840], R0 ;  /* 0x03884000380075a7 */ /* 0x00026400080011ff */
[----:B-1----:R-:W-:Y:S05]  /*14950*/  @!P0 NANOSLEEP.SYNCS 0x989680 ;  /* 0x009896800000895d */ /* 0x002fea0003900000 */
[----:B------:R-:W1:Y:S02]  /*14960*/  @!P0 SYNCS.PHASECHK.TRANS64 P0, [R56+URZ+0x38840], R0 ;  /* 0x03884000380085a7 */ /* 0x000e6400080010ff */
[----:B-1----:R-:W-:Y:S05]  /*14970*/  @!P0 BRA `(.L_x_4916) ;  /* 0xfffffffc00f08947 */ /* 0x002fea000383ffff */
[----:B------:R-:W-:Y:S05]  /*14980*/  BRA `(.L_x_5034) ;  /* 0xffffffa000587947 */ /* 0x000fea000383ffff */
.L_x_4919:
[----:B------:R1:W1:Y:S02]  /*14990*/  SYNCS.PHASECHK.TRANS64.TRYWAIT P0, [R56+URZ+0x38860], R0 ;  /* 0x03886000380075a7 */ /* 0x00026400080011ff */
[----:B-1----:R-:W-:Y:S05]  /*149a0*/  @!P0 NANOSLEEP.SYNCS 0x989680 ;  /* 0x009896800000895d */ /* 0x002fea0003900000 */
[----:B------:R-:W1:Y:S02]  /*149b0*/  @!P0 SYNCS.PHASECHK.TRANS64 P0, [R56+URZ+0x38860], R0 ;  /* 0x03886000380085a7 */ /* 0x000e6400080010ff */
[----:B-1----:R-:W-:Y:S05]  /*149c0*/  @!P0 BRA `(.L_x_4919) ;  /* 0xfffffffc00f08947 */ /* 0x002fea000383ffff */
[----:B------:R-:W-:Y:S05]  /*149d0*/  BRA `(.L_x_5035) ;  /* 0xffffffa000687947 */ /* 0x000fea000383ffff */
.L_x_4921:
[----:B------:R1:W1:Y:S02]  /*149e0*/  SYNCS.PHASECHK.TRANS64.TRYWAIT P0, [R56+URZ+0x38898], R0 ;  /* 0x03889800380075a7 */ /* 0x00026400080011ff */
[----:B-1----:R-:W-:Y:S05]  /*149f0*/  @!P0 NANOSLEEP.SYNCS 0x989680 ;  /* 0x009896800000895d */ /* 0x002fea0003900000 */
[----:B------:R-:W1:Y:S02]  /*14a00*/  @!P0 SYNCS.PHASECHK.TRANS64 P0, [R56+URZ+0x38898], R0 ;  /* 0x03889800380085a7 */ /* 0x000e6400080010ff */
[----:B-1----:R-:W-:Y:S05]  /*14a10*/  @!P0 BRA `(.L_x_4921) ;  /* 0xfffffffc00f08947 */ /* 0x002fea000383ffff */
[----:B------:R-:W-:Y:S05]  /*14a20*/  BRA `(.L_x_5036) ;  /* 0xffffffa000787947 */ /* 0x000fea000383ffff */
.L_x_4929:
[----:B-1----:R-:W-:-:S04]  /*14a30*/  MOV R0, UR37 ;  /* 0x0000002500007c02 */ /* 0x002fc80008000f00 */
[----:B------:R1:W2:Y:S03]  /*14a40*/  SYNCS.PHASECHK.TRANS64.TRYWAIT P1, [R0+URZ+0x388a0], R3 ;  /* 0x0388a003000075a7 */ /* 0x0002a600080211ff */
[----:B--2---:R-:W-:Y:S05]  /*14a50*/  @!P1 NANOSLEEP.SYNCS 0x989680 ;  /* 0x009896800000995d */ /* 0x004fea0003900000 */
[----:B------:R-:W2:Y:S02]  /*14a60*/  @!P1 SYNCS.PHASECHK.TRANS64 P1, [R0+URZ+0x388a0], R3 ;  /* 0x0388a003000095a7 */ /* 0x000ea400080210ff */
[----:B--2---:R-:W-:Y:S05]  /*14a70*/  @!P1 BRA `(.L_x_4929) ;  /* 0xfffffffc00ec9947 */ /* 0x004fea000383ffff */
[----:B------:R-:W-:Y:S05]  /*14a80*/  BRA `(.L_x_5037) ;  /* 0xffffffbc00d87947 */ /* 0x000fea000383ffff */
.L_x_4952:
[----:B------:R-:W-:-:S07]  /*14a90*/  MOV R0, UR37 ;  /* 0x0000002500007c02 */ /* 0x000fce0008000f00 */
.L_x_5038:
[----:B------:R1:W1:Y:S02]  /*14aa0*/  SYNCS.PHASECHK.TRANS64.TRYWAIT P1, [R0+URZ+0x388a8], R3 ;  /* 0x0388a803000075a7 */ /* 0x00026400080211ff */
[----:B-1----:R-:W-:Y:S05]  /*14ab0*/  @!P1 NANOSLEEP.SYNCS 0x989680 ;  /* 0x009896800000995d */ /* 0x002fea0003900000 */
[----:B------:R-:W1:Y:S02]  /*14ac0*/  @!P1 SYNCS.PHASECHK.TRANS64 P1, [R0+URZ+0x388a8], R3 ;  /* 0x0388a803000095a7 */ /* 0x000e6400080210ff */
[----:B-1----:R-:W-:Y:S05]  /*14ad0*/  @!P1 BRA `(.L_x_5038) ;  /* 0xfffffffc00f09947 */ /* 0x002fea000383ffff */
[----:B------:R-:W-:Y:S05]  /*14ae0*/  BRA `(.L_x_5039) ;  /* 0xffffffd400447947 */ /* 0x000fea000383ffff */
        .weak           $__internal_57_$__cuda_sm10x_tcgen05_guardrail_trap_col_being_dealloced_not_returned_by_alloc
        .type           $__internal_57_$__cuda_sm10x_tcgen05_guardrail_trap_col_being_dealloced_not_returned_by_alloc,@function
        .size           $__internal_57_$__cuda_sm10x_tcgen05_guardrail_trap_col_being_dealloced_not_returned_by_alloc,($__internal_58_$__cuda_sm10x_tcgen05_guardrail_trap_phase_invalid_during_alloc - $__internal_57_$__cuda_sm10x_tcgen05_guardrail_trap_col_being_dealloced_not_returned_by_alloc)
$__internal_57_$__cuda_sm10x_tcgen05_guardrail_trap_col_being_dealloced_not_returned_by_alloc:
[----:B------:R-:W-:Y:S05]  /*14af0*/  BPT.TRAP 0x1 ;  /* 0x000000040000795c */ /* 0x000fea0000300000 */
[----:B------:R-:W-:-:S04]  /*14b00*/  HFMA2 R3, -RZ, RZ, 0, 0 ;  /* 0x00000000ff037431 */ /* 0x000fc800000001ff */
[----:B------:R-:W-:Y:S05]  /*14b10*/  RET.REL.NODEC R2 `(_ZN7cutlass13device_kernelINS_4fmha6kernel36Sm100FmhaBwdKernelTmaWarpSpecializedIN4cute5tupleIJiiiiNS5_IJNS5_IJiiEEEiEEEEEENS_6half_tEfNS5_IJNS4_1CILi128EEESB_SB_SB_EEENS1_10collective21CausalForBackwardMaskILb1EEEEEEEvNT_6ParamsE) ;  /* 0xfffffeb402387950 */ /* 0x000fea0003c3ffff */
        .weak           $__internal_58_$__cuda_sm10x_tcgen05_guardrail_trap_phase_invalid_during_alloc
        .type           $__internal_58_$__cuda_sm10x_tcgen05_guardrail_trap_phase_invalid_during_alloc,@function
        .size           $__internal_58_$__cuda_sm10x_tcgen05_guardrail_trap_phase_invalid_during_alloc,($__internal_59_$__cuda_sm10x_tcgen05_guardrail_trap_unallocated_columns_being_dealloced - $__internal_58_$__cuda_sm10x_tcgen05_guardrail_trap_phase_invalid_during_alloc)
$__internal_58_$__cuda_sm10x_tcgen05_guardrail_trap_phase_invalid_during_alloc:
[----:B------:R-:W-:Y:S05]  /*14b20*/  BPT.TRAP 0x1 ;  /* 0x000000040000795c */ /* 0x000fea0000300000 */
[----:B------:R-:W-:-:S04]  /*14b30*/  MOV R3, 0x0 ;  /* 0x0000000000037802 */ /* 0x000fc80000000f00 */
[----:B------:R-:W-:Y:S05]  /*14b40*/  RET.REL.NODEC R2 `(_ZN7cutlass13device_kernelINS_4fmha6kernel36Sm100FmhaBwdKernelTmaWarpSpecializedIN4cute5tupleIJiiiiNS5_IJNS5_IJiiEEEiEEEEEENS_6half_tEfNS5_IJNS4_1CILi128EEESB_SB_SB_EEENS1_10collective21CausalForBackwardMaskILb1EEEEEEEvNT_6ParamsE) ;  /* 0xfffffeb4022c7950 */ /* 0x000fea0003c3ffff */
        .weak           $__internal_59_$__cuda_sm10x_tcgen05_guardrail_trap_unallocated_columns_being_dealloced
        .type           $__internal_59_$__cuda_sm10x_tcgen05_guardrail_trap_unallocated_columns_being_dealloced,@function
        .size           $__internal_59_$__cuda_sm10x_tcgen05_guardrail_trap_unallocated_columns_being_dealloced,($__internal_60_$__cuda_sm20_div_u16 - $__internal_59_$__cuda_sm10x_tcgen05_guardrail_trap_unallocated_columns_being_dealloced)
$__internal_59_$__cuda_sm10x_tcgen05_guardrail_trap_unallocated_columns_being_dealloced:
[----:B------:R-:W-:Y:S05]  /*14b50*/  BPT.TRAP 0x1 ;  /* 0x000000040000795c */ /* 0x000fea0000300000 */
[----:B------:R-:W-:-:S04]  /*14b60*/  HFMA2 R3, -RZ, RZ, 0, 0 ;  /* 0x00000000ff037431 */ /* 0x000fc800000001ff */
[----:B------:R-:W-:Y:S05]  /*14b70*/  RET.REL.NODEC R2 `(_ZN7cutlass13device_kernelINS_4fmha6kernel36Sm100FmhaBwdKernelTmaWarpSpecializedIN4cute5tupleIJiiiiNS5_IJNS5_IJiiEEEiEEEEEENS_6half_tEfNS5_IJNS4_1CILi128EEESB_SB_SB_EEENS1_10collective21CausalForBackwardMaskILb1EEEEEEEvNT_6ParamsE) ;  /* 0xfffffeb402207950 */ /* 0x000fea0003c3ffff */
        .weak           $__internal_60_$__cuda_sm20_div_u16
        .type           $__internal_60_$__cuda_sm20_div_u16,@function
        .size           $__internal_60_$__cuda_sm20_div_u16,(.L_x_7313 - $__internal_60_$__cuda_sm20_div_u16)
$__internal_60_$__cuda_sm20_div_u16:
        /* <DEDUP_REMOVED lines=18> */
[----:B------:R-:W-:Y:S06]  /*14ca0*/  RET.REL.NODEC R4 `(_ZN7cutlass13device_kernelINS_4fmha6kernel36Sm100FmhaBwdKernelTmaWarpSpecializedIN4cute5tupleIJiiiiNS5_IJNS5_IJiiEEEiEEEEEENS_6half_tEfNS5_IJNS4_1CILi128EEESB_SB_SB_EEENS1_10collective21CausalForBackwardMaskILb1EEEEEEEvNT_6ParamsE) ;  /* 0xfffffeb004d47950 */ /* 0x000fec0003c3ffff */
.L_x_5040:
        /* <DEDUP_REMOVED lines=13> */
.L_x_7313:


//--------------------- .text._ZN7cutlass13device_kernelINS_4fmha6kernel36Sm100FmhaBwdKernelTmaWarpSpecializedIN4cute5tupleIJNS1_10collective14VariableLengthES7_iiNS5_IJNS5_IJiiEEEiEEEEEENS_6half_tEfNS5_IJNS4_1CILi128EEESD_SD_SD_EEENS6_21CausalForBackwardMaskILb1EEEEEEEvNT_6ParamsE --------------------------
	.section	.text._ZN7cutlass13device_kernelINS_4fmha6kernel36Sm100FmhaBwdKernelTmaWarpSpecializedIN4cute5tupleIJNS1_10collective14VariableLengthES7_iiNS5_IJNS5_IJiiEEEiEEEEEENS_6half_tEfNS5_IJNS4_1CILi128EEESD_SD_SD_EEENS6_21CausalForBackwardMaskILb1EEEEEEEvNT_6ParamsE,"ax",@progbits
	.align	128
.text._ZN7cutlass13device_kernelINS_4fmha6kernel36Sm100FmhaBwdKernelTmaWarpSpecializedIN4cute5tupleIJNS1_10collective14VariableLengthES7_iiNS5_IJNS5_IJiiEEEiEEEEEENS_6half_tEfNS5_IJNS4_1CILi128EEESD_SD_SD_EEENS6_21CausalForBackwardMaskILb1EEEEEEEvNT_6ParamsE:
        .type           _ZN7cutlass13device_kernelINS_4fmha6kernel36Sm100FmhaBwdKernelTmaWarpSpecializedIN4cute5tupleIJNS1_10collective14VariableLengthES7_iiNS5_IJNS5_IJiiEEEiEEEEEENS_6half_tEfNS5_IJNS4_1CILi128EEESD_SD_SD_EEENS6_21CausalForBackwardMaskILb1EEEEEEEvNT_6ParamsE,@function
        .size           _ZN7cutlass13device_kernelINS_4fmha6kernel36Sm100FmhaBwdKernelTmaWarpSpecializedIN4cute5tupleIJNS1_10collective14VariableLengthES7_iiNS5_IJNS5_IJiiEEEiEEEEEENS_6half_tEfNS5_IJNS4_1CILi128EEESD_SD_SD_EEENS6_21CausalForBackwardMaskILb1EEEEEEEvNT_6ParamsE,(.L_x_7318 - _ZN7cutlass13device_kernelINS_4fmha6kernel36Sm100FmhaBwdKernelTmaWarpSpecializedIN4cute5tupleIJNS1_10collective14VariableLengthES7_iiNS5_IJNS5_IJiiEEEiEEEEEENS_6half_tEfNS5_IJNS4_1CILi128EEESD_SD_SD_EEENS6_21CausalForBackwardMaskILb1EEEEEEEvNT_6ParamsE)
        .other          _ZN7cutlass13device_kernelINS_4fmha6kernel36Sm100FmhaBwdKernelTmaWarpSpecializedIN4cute5tupleIJNS1_10collective14VariableLengthES7_iiNS5_IJNS5_IJiiEEEiEEEEEENS_6half_tEfNS5_IJNS4_1CILi128EEESD_SD_SD_EEENS6_21CausalForBackwardMaskILb1EEEEEEEvNT_6ParamsE,@"STO_CUDA_ENTRY STV_DEFAULT"
_ZN7cutlass13device_kernelINS_4fmha6kernel36Sm100FmhaBwdKernelTmaWarpSpecializedIN4cute5tupleIJNS1_10collective14VariableLengthES7_iiNS5_IJNS5_IJiiEEEiEEEEEENS_6half_tEfNS5_IJNS4_1CILi128EEESD_SD_SD_EEENS6_21CausalForBackwardMaskILb1EEEEEEEvNT_6ParamsE:
        /* <DEDUP_REMOVED lines=30> */
.L_x_5042:
        /* <DEDUP_REMOVED lines=12> */
.L_x_5043:
        /* <DEDUP_REMOVED lines=9> */
.L_x_5044:
        /* <DEDUP_REMOVED lines=8> */
.L_x_5045:
[----:B------:R-:W-:Y:S05]  /*03b0*/  BSYNC.RECONVERGENT B0 ;  /* 0x0000000000007941 */ /* 0x000fea0003800200 */
.L_x_5041:
        /* <DEDUP_REMOVED lines=18> */
.L_x_5046:
        /* <DEDUP_REMOVED lines=12> */
.L_x_5047:
[----:B------:R-:W-:Y:S02]  /*05a0*/  UPLOP3.LUT UP4, UPT, UPT, UPT, UPT, 0x40, 0x4 ;  /* 0x000000000004789c */ /* 0x000fe40003f8e870 */
[----:B------:R-:W-:Y:S02]  /*05b0*/  UPLOP3.LUT UP3, UPT, UPT, UPT, UPT, 0x80, 0x8 ;  /* 0x000000000008789c */ /* 0x000fe40003f6f070 */
[----:B------:R-:W-:Y:S02]  /*05c0*/  UPLOP3.LUT UP2, UPT, UPT, UPT, UPT, 0x40, 0x4 ;  /* 0x000000000004789c */ /* 0x000fe40003f4e870 */
[----:B------:R-:W-:Y:S02]  /*05d0*/  UPLOP3.LUT UP1, UPT, UPT, UPT, UPT, 0x80, 0x8 ;  /* 0x000000000008789c */ /* 0x000fe40003f2f070 */
.L_x_5048:
        /* <DEDUP_REMOVED lines=15> */
.L_x_5049:
        /* <DEDUP_REMOVED lines=20> */
.L_x_5050:
        /* <DEDUP_REMOVED lines=20> */
.L_x_5051:
        /* <DEDUP_REMOVED lines=20> */
.L_x_5052:
        /* <DEDUP_REMOVED lines=20> */
.L_x_5053:
        /* <DEDUP_REMOVED lines=20> */
.L_x_5054:
        /* <DEDUP_REMOVED lines=20> */
.L_x_5055:
        /* <DEDUP_REMOVED lines=20> */
.L_x_5056:
[----:B------:R-:W5:Y:S01]  /*0f90*/  SHFL.IDX PT, R0, R2, RZ, 0x1f ;  /* 0x00001fff02007589 */ /* 0x000f6200000e0000 */
[----:B------:R-:W1:Y:S01]  /*0fa0*/  LDCU.64 UR46, c[0x0][0x358] ;  /* 0x00006b00ff2e77ac */ /* 0x000e620008000a00 */
[----:B------:R-:W-:Y:S01]  /*0fb0*/  NOP ;  /* 0x0000000000007918 */ /* 0x000fe20000000000 */
[----:B-----5:R-:W-:-:S13]  /*0fc0*/  ISETP.NE.AND P0, PT, R0, 0x9, PT ;  /* 0x000000090000780c */ /* 0x020fda0003f05270 */
[----:B-1----:R-:W-:Y:S05]  /*0fd0*/  @P0 BRA `(.L_x_5057) ;  /* 0x0000000000480947 */ /* 0x002fea0003800000 */
[----:B------:R-:W1:Y:S01]  /*0fe0*/  S2UR UR4, SR_CgaCtaId ;  /* 0x00000000000479c3 */ /* 0x000e620000008800 */
        /* <DEDUP_REMOVED lines=17> */
.L_x_5057:
[----:B------:R-:W-:Y:S01]  /*1100*/  NOP ;  /* 0x0000000000007918 */ /* 0x000fe20000000000 */
[----:B------:R-:W5:Y:S01]  /*1110*/  S2UR UR22, SR_CTAID.Z ;  /* 0x00000000001679c3 */ /* 0x000f620000002700 */
[----:B-1----:R-:W5:Y:S01]  /*1120*/  LDCU.64 UR4, c[0x0][0x388] ;  /* 0x00007100ff0477ac */ /* 0x002f620008000a00 */
[----:B------:R-:W1:Y:S01]  /*1130*/  LDCU.64 UR6, c[0x0][0x3a0] ;  /* 0x00007400ff0677ac */ /* 0x000e620008000a00 */
[----:B-----5:R-:W-:-:S06]  /*1140*/  UIMAD.WIDE.U32 UR4, UR22, 0x4, UR4 ;  /* 0x00000004160478a5 */ /* 0x020fcc000f8e0004 */
[----:B------:R-:W-:Y:S02]  /*1150*/  IMAD.U32 R4, RZ, RZ, UR4 ;  /* 0x00000004ff047e24 */ /* 0x000fe4000f8e00ff */
[----:B------:R-:W-:Y:S01]  /*1160*/  IMAD.U32 R5, RZ, RZ, UR5 ;  /* 0x00000005ff057e24 */ /* 0x000fe2000f8e00ff */
[----:B--234-:R-:W-:Y:S08]  /*1170*/  BAR.SYNC.DEFER_BLOCKING 0x0 ;  /* 0x0000000000007b1d */ /* 0x01cff00000010000 */
[----:B------:R-:W-:Y:S06]  /*1180*/  BAR.SYNC.DEFER_BLOCKING 0x0 ;  /* 0x0000000000007b1d */ /* 0x000fec0000010000 */
[----:B------:R-:W2:Y:S04]  /*1190*/  LDG.E R6, desc[UR46][R4.64+0x4] ;  /* 0x0000042e04067981 */ /* 0x000ea8000c1e1900 */
[----:B------:R3:W4:Y:S01]  /*11a0*/  LDG.E R2, desc[UR46][R4.64] ;  /* 0x0000002e04027981 */ /* 0x000722000c1e1900 */
[----:B-1----:R-:W-:-:S06]  /*11b0*/  UIMAD.WIDE.U32 UR4, UR22, 0x4, UR6 ;  /* 0x00000004160478a5 */ /* 0x002fcc000f8e0006 */
[----:B---3--:R-:W-:Y:S01]  /*11c0*/  MOV R4, UR4 ;  /* 0x0000000400047c02 */ /* 0x008fe20008000f00 */
[----:B------:R-:W-:-:S05]  /*11d0*/  IMAD.U32 R5, RZ, RZ, UR5 ;  /* 0x00000005ff057e24 */ /* 0x000fca000f8e00ff */
[----:B------:R-:W3:Y:S04]  /*11e0*/  LDG.E R0, desc[UR46][R4.64+0x4] ;  /* 0x0000042e04007981 */ /* 0x000ee8000c1e1900 */
[----:B------:R-:W5:Y:S01]  /*11f0*/  LDG.E R4, desc[UR46][R4.64] ;  /* 0x0000002e04047981 */ /* 0x000f62000c1e1900 */
[----:B------:R-:W1:Y:S08]  /*1200*/  S2UR UR5, SR_CTAID.X ;  /* 0x00000000000579c3 */ /* 0x000e700000002500 */
[----:B------:R-:W2:Y:S01]  /*1210*/  S2UR UR21, SR_CTAID.Y ;  /* 0x00000000001579c3 */ /* 0x000ea20000002600 */
[----:B-1----:R-:W-:Y:S01]  /*1220*/  USHF.L.U32 UR15, UR5, 0x7, URZ ;  /* 0x00000007050f7899 */ /* 0x002fe200080006ff */
[----:B--2---:R-:W-:-:S02]  /*1230*/  R2UR UR38, R6 ;  /* 0x00000000062672ca */ /* 0x004fc400000e0000 */
[----:B----4-:R-:W-:-:S13]  /*1240*/  R2UR UR23, R2 ;  /* 0x00000000021772ca */ /* 0x010fda00000e0000 */
[----:B------:R-:W-:-:S04]  /*1250*/  UIADD3 UR38, UPT, UPT, UR38, -UR23, URZ ;  /* 0x8000001726267290 */ /* 0x000fc8000fffe0ff */
[----:B------:R-:W-:-:S04]  /*1260*/  UIADD3 UR4, UPT, UPT, UR38, 0x7f, URZ ;  /* 0x0000007f26047890 */ /* 0x000fc8000fffe0ff */
[----:B------:R-:W-:-:S04]  /*1270*/  USHF.R.S32.HI UR48, URZ, 0x1f, UR4 ;  /* 0x0000001fff307899 */ /* 0x000fc80008011404 */
[----:B------:R-:W-:Y:S02]  /*1280*/  ULEA.HI UR48, UR48, UR4, URZ, 0x7 ;  /* 0x0000000430307291 */ /* 0x000fe4000f8f38ff */
[----:B------:R-:W-:Y:S02]  /*1290*/  ULOP3.LUT UR4, UR5, 0x1ffffff, URZ, 0xc0, !UPT ;  /* 0x01ffffff05047892 */ /* 0x000fe4000f8ec0ff */
[----:B------:R-:W-:Y:S01]  /*12a0*/  USHF.R.S32.HI UR48, URZ, 0x7, UR48 ;  /* 0x00000007ff307899 */ /* 0x000fe20008011430 */
[----:B---3--:R-:W-:-:S03]  /*12b0*/  R2UR UR36, R0 ;  /* 0x00000000002472ca */ /* 0x008fc600000e0000 */
[----:B------:R-:W-:-:S05]  /*12c0*/  MOV R7, UR4 ;  /* 0x0000000400077c02 */ /* 0x000fca0008000f00 */
[----:B------:R1:W-:Y:S01]  /*12d0*/  STL [R1], R7 ;  /* 0x0000000701007387 */ /* 0x0003e20000100800 */
[----:B-----5:R-:W-:-:S13]  /*12e0*/  R2UR UR43, R4 ;  /* 0x00000000042b72ca */ /* 0x020fda00000e0000 */
[----:B------:R-:W-:-:S04]  /*12f0*/  UIADD3 UR36, UPT, UPT, UR36, -UR43, URZ ;  /* 0x8000002b24247290 */ /* 0x000fc8000fffe0ff */
[----:B------:R-:W-:-:S06]  /*1300*/  UISETP.GE.U32.AND UP0, UPT, UR15, UR36, UPT ;  /* 0x000000240f00728c */ /* 0x000fcc000bf06070 */
[----:B------:R-:W-:-:S13]  /*1310*/  PLOP3.LUT P0, PT, PT, PT, UP0, 0x80, 0x8 ;  /* 0x000000000008781c */ /* 0x000fda0003f0f008 */
[----:B-1----:R-:W-:Y:S05]  /*1320*/  @P0 EXIT ;  /* 0x000000000000094d */ /* 0x002fea0003800000 */
[----:B------:R-:W1:Y:S01]  /*1330*/  LDCU UR4, c[0x0][0x3b8] ;  /* 0x00007700ff0477ac */ /* 0x000e620008000800 */
[----:B------:R-:W-:-:S05]  /*1340*/  IADD3 R0, PT, PT, -R7, UR48, RZ ;  /* 0x0000003007007c10 */ /* 0x000fca000fffe1ff */
[----:B-1----:R-:W-:-:S05]  /*1350*/  IMAD R2, R0, UR4, RZ ;  /* 0x0000000400027c24 */ /* 0x002fca000f8e02ff */
[----:B------:R1:W-:Y:S01]  /*1360*/  STL [R1+0x14], R2 ;  /* 0x0000140201007387 */ /* 0x0003e20000100800 */
[----:B------:R-:W-:-:S13]  /*1370*/  ISETP.GT.AND P0, PT, R2, RZ, PT ;  /* 0x000000ff0200720c */ /* 0x000fda0003f04270 */
        /* <DEDUP_REMOVED lines=8> */
[----:B------:R-:W-:Y:S02]  /*1400*/  UIMAD UR9, UR43, UR6, URZ ;  /* 0x000000062b0972a4 */ /* 0x000fe4000f8e02ff */
[----:B----4-:R-:W-:Y:S01]  /*1410*/  UIMAD UR5, UR21, UR5, URZ ;  /* 0x00000005150572a4 */ /* 0x010fe2000f8e02ff */
[----:B--2---:R-:W-:Y:S01]  /*1420*/  IMAD.IADD R0, R3, 0x1, R14 ;  /* 0x0000000103007824 */ /* 0x004fe200078e020e */
[----:B------:R-:W-:Y:S01]  /*1430*/  UIMAD UR6, UR15, UR6, UR7 ;  /* 0x000000060f0672a4 */ /* 0x000fe2000f8e0207 */
[----:B------:R-:W-:Y:S01]  /*1440*/  LOP3.LUT R4, R14, 0xffff, RZ, 0xc0, !PT ;  /* 0x0000ffff0e047812 */ /* 0x000fe200078ec0ff */
[----:B------:R-:W-:-:S02]  /*1450*/  UIMAD UR5, UR15, UR4, UR5 ;  /* 0x000000040f0572a4 */ /* 0x000fc4000f8e0205 */
[----:B-----5:R-:W-:Y:S01]  /*1460*/  UIMAD UR6, UR22, UR8, UR6 ;  /* 0x00000008160672a4 */ /* 0x020fe2000f8e0206 */
[----:B------:R-:W-:Y:S01]  /*1470*/  LOP3.LUT R0, R0, 0x3fff, RZ, 0x3c, !PT ;  /* 0x00003fff00007812 */ /* 0x000fe200078e3cff */
[----:B------:R-:W-:Y:S02]  /*1480*/  UIMAD UR7, UR43, UR4, URZ ;  /* 0x000000042b0772a4 */ /* 0x000fe4000f8e02ff */
[----:B-1----:R-:W-:Y:S01]  /*1490*/  UIMAD UR8, UR22, UR10, UR5 ;  /* 0x0000000a160872a4 */ /* 0x002fe2000f8e0205 */
[----:B------:R-:W-:Y:S01]  /*14a0*/  LOP3.LUT R2, R0, 0xffff, RZ, 0xc0, !PT ;  /* 0x0000ffff00027812 */ /* 0x000fe200078ec0ff */
[----:B------:R-:W-:Y:S02]  /*14b0*/  UIADD3 UR6, UP1, UPT, UR9, UR6, URZ ;  /* 0x0000000609067290 */ /* 0x000fe4000ff3e0ff */
[----:B------:R-:W-:Y:S02]  /*14c0*/  UIADD3 UR8, UP0, UPT, UR7, UR8, URZ ;  /* 0x0000000807087290 */ /* 0x000fe4000ff1e0ff */
[----:B------:R-:W-:-:S02]  /*14d0*/  ULEA.HI.X.SX32 UR5, UR9, URZ, 0x1, UP1 ;  /* 0x000000ff09057291 */ /* 0x000fc400088f0eff */
[----:B------:R-:W-:-:S12]  /*14e0*/  ULEA.HI.X.SX32 UR7, UR7, URZ, 0x1, UP0 ;  /* 0x000000ff07077291 */ /* 0x000fd800080f0eff */
[----:B------:R-:W-:Y:S05]  /*14f0*/  CALL.REL.NOINC `($__internal_64_$__cuda_sm20_div_u16) ;  /* 0x00000144007c7944 */ /* 0x000fea0003c00000 */
        /* <DEDUP_REMOVED lines=8> */
.L_x_5063:
[----:B--2---:R-:W-:Y:S01]  /*1580*/  LOP3.LUT R4, R2, 0x7f, RZ, 0xc0, !PT ;  /* 0x0000007f02047812 */ /* 0x004fe200078ec0ff */
        /* <DEDUP_REMOVED lines=18> */
.L_x_5062:
[----:B-1----:R-:W-:Y:S05]  /*16b0*/  BSYNC.RECONVERGENT B0 ;  /* 0x0000000000007941 */ /* 0x002fea0003800200 */
.L_x_5061:
[----:B------:R-:W-:Y:S01]  /*16c0*/  IADD3 R2, PT, PT, R14, R2, RZ ;  /* 0x000000020e027210 */ /* 0x000fe20007ffe0ff */
[----:B------:R-:W-:Y:S06]  /*16d0*/  @P2 BRA `(.L_x_5063) ;  /* 0xfffffffc00a82947 */ /* 0x000fec000383ffff */
.L_x_5060:
[----:B-1----:R-:W-:Y:S05]  /*16e0*/  BSYNC.RECONVERGENT B1 ;  /* 0x0000000000017941 */ /* 0x002fea0003800200 */
.L_x_5059:
[----:B------:R-:W-:Y:S01]  /*16f0*/  BSSY.RECONVERGENT B1, `(.L_x_5064) ;  /* 0x0000052000017945 */ /* 0x000fe20003800200 */
[C---:B------:R-:W-:Y:S01]  /*1700*/  LEA R6, R14.reuse, R2, 0x1 ;  /* 0x000000020e067211 */ /* 0x040fe200078e08ff */
[C---:B--2---:R-:W-:Y:S01]  /*1710*/  IMAD R5, R14.reuse, 0x3, R2 ;  /* 0x000000030e057824 */ /* 0x044fe200078e0202 */
[----:B------:R-:W-:Y:S01]  /*1720*/  SHF.L.U32 R16, R14, 0x2, RZ ;  /* 0x000000020e107819 */ /* 0x000fe200000006ff */
[----:B------:R-:W1:Y:S01]  /*1730*/  LDCU UR4, c[0x0][0x3b0] ;  /* 0x00007600ff0477ac */ /* 0x000e620008000800 */
[----:B------:R-:W-:-:S07]  /*1740*/  IADD3 R4, PT, PT, R2, R14, RZ ;  /* 0x0000000e02047210 */ /* 0x000fce0007ffe0ff */
.L_x_5073:
[----:B------:R-:W-:Y:S01]  /*1750*/  LOP3.LUT R7, R2, 0x7f, RZ, 0xc0, !PT ;  /* 0x0000007f02077812 */ /* 0x000fe200078ec0ff */
[----:B------:R-:W-:Y:S01]  /*1760*/  BSSY.RECONVERGENT B0, `(.L_x_5065) ;  /* 0x0000018000007945 */ /* 0x000fe20003800200 */
[----:B-1-34-:R-:W-:Y:S02]  /*1770*/  LOP3.LUT R9, R4, 0x7f, RZ, 0xc0, !PT ;  /* 0x0000007f04097812 */ /* 0x01afe400078ec0ff */
        /* <DEDUP_REMOVED lines=22> */
.L_x_5066:
[----:B-1----:R-:W-:Y:S05]  /*18e0*/  BSYNC.RECONVERGENT B0 ;  /* 0x0000000000007941 */ /* 0x002fea0003800200 */
.L_x_5065:
[----:B------:R-:W-:Y:S04]  /*18f0*/  BSSY.RECONVERGENT B0, `(.L_x_5067) ;  /* 0x000000d000007945 */ /* 0x000fe80003800200 */
[----:B------:R-:W-:Y:S05]  /*1900*/  @P2 BRA `(.L_x_5068) ;  /* 0x00000000002c2947 */ /* 0x000fea0003800000 */
[----:B------:R-:W-:Y:S04]  /*1910*/  SHF.R.U32.HI R0, RZ, 0x7, R4 ;  /* 0x00000007ff007819 */ /* 0x000fe80000011604 */
[----:B------:R-:W-:Y:S11]  /*1920*/  ISETP.GE.AND P0, PT, R0, UR4, PT ;  /* 0x0000000400007c0c */ /* 0x000ff6000bf06270 */
[----:B------:R-:W-:Y:S02]  /*1930*/  @!UPT UIADD3 URZ, UPT, UPT, URZ, URZ, URZ ;  /* 0x000000fffffff290 */ /* 0x000fe4000fffe0ff */
[----:B------:R-:W1:Y:S08]  /*1940*/  @!P0 LDC R7, c[0x0][0x988] ;  /* 0x00026200ff078b82 */ /* 0x000e700000000800 */
[----:B--2---:R-:W2:Y:S01]  /*1950*/  @!P0 LDC.64 R12, c[0x0][0x980] ;  /* 0x00026000ff0c8b82 */ /* 0x004ea20000000a00 */
[----:B-1----:R-:W-:Y:S05]  /*1960*/  @!P0 IMAD R0, R9, R7, R0 ;  /* 0x0000000709008224 */ /* 0x002fea00078e0200 */
[C---:B------:R-:W-:Y:S04]  /*1970*/  @!P0 IADD3 R7, P1, PT, R0.reuse, UR6, RZ ;  /* 0x0000000600078c10 */ /* 0x040fe8000ff3e0ff */
[----:B------:R-:W-:Y:S02]  /*1980*/  @!P0 LEA.HI.X.SX32 R0, R0, UR5, 0x1, P1 ;  /* 0x0000000500008c11 */ /* 0x000fe400088f0eff */
[C---:B--2---:R-:W-:Y:S04]  /*1990*/  @!P0 LEA R8, P1, R7.reuse, R12, 0x1 ;  /* 0x0000000c07088211 */ /* 0x044fe800078208ff */
[----:B------:R-:W-:Y:S05]  /*19a0*/  @!P0 LEA.HI.X R9, R7, R13, R0, 0x1, P1 ;  /* 0x0000000d07098211 */ /* 0x000fea00008f0c00 */
[----:B------:R1:W-:Y:S04]  /*19b0*/  @!P0 STG.E.U16 desc[UR46][R8.64], RZ ;  /* 0x000000ff08008986 */ /* 0x0003e8000c10152e */
.L_x_5068:
[----:B------:R-:W-:Y:S05]  /*19c0*/  BSYNC.RECONVERGENT B0 ;  /* 0x0000000000007941 */ /* 0x000fea0003800200 */
.L_x_5067:
[----:B------:R-:W-:Y:S04]  /*19d0*/  BSSY.RECONVERGENT B0, `(.L_x_5069) ;  /* 0x000000d000007945 */ /* 0x000fe80003800200 */
[----:B------:R-:W-:Y:S05]  /*19e0*/  @P3 BRA `(.L_x_5070) ;  /* 0x00000000002c3947 */ /* 0x000fea0003800000 */
[----:B------:R-:W-:Y:S04]  /*19f0*/  SHF.R.U32.HI R0, RZ, 0x7, R6 ;  /* 0x00000007ff007819 */ /* 0x000fe80000011606 */
[----:B------:R-:W-:Y:S11]  /*1a00*/  ISETP.GE.AND P0, PT, R0, UR4, PT ;  /* 0x0000000400007c0c */ /* 0x000ff6000bf06270 */
[----:B------:R-:W-:Y:S02]  /*1a10*/  @!UPT UIADD3 URZ, UPT, UPT, URZ, URZ, URZ ;  /* 0x000000fffffff290 */ /* 0x000fe4000fffe0ff */
[----:B------:R-:W3:Y:S08]  /*1a20*/  @!P0 LDC R7, c[0x0][0x988] ;  /* 0x00026200ff078b82 */ /* 0x000ef00000000800 */
[----:B-1----:R-:W1:Y:S01]  /*1a30*/  @!P0 LDC.64 R8, c[0x0][0x980] ;  /* 0x00026000ff088b82 */ /* 0x002e620000000a00 */
[----:B---3--:R-:W-:Y:S05]  /*1a40*/  @!P0 IMAD R0, R10, R7, R0 ;  /* 0x000000070a008224 */ /* 0x008fea00078e0200 */
[C---:B------:R-:W-:Y:S04]  /*1a50*/  @!P0 IADD3 R7, P1, PT, R0.reuse, UR6, RZ ;  /* 0x0000000600078c10 */ /* 0x040fe8000ff3e0ff */
[----:B------:R-:W-:Y:S02]  /*1a60*/  @!P0 LEA.HI.X.SX32 R0, R0, UR5, 0x1, P1 ;  /* 0x0000000500008c11 */ /* 0x000fe400088f0eff */
[C---:B-1----:R-:W-:Y:S04]  /*1a70*/  @!P0 LEA R8, P1, R7.reuse, R8, 0x1 ;  /* 0x0000000807088211 */ /* 0x042fe800078208ff */
[----:B------:R-:W-:Y:S05]  /*1a80*/  @!P0 LEA.HI.X R9, R7, R9, R0, 0x1, P1 ;  /* 0x0000000907098211 */ /* 0x000fea00008f0c00 */
[----:B------:R3:W-:Y:S04]  /*1a90*/  @!P0 STG.E.U16 desc[UR46][R8.64], RZ ;  /* 0x000000ff08008986 */ /* 0x0007e8000c10152e */
.L_x_5070:
[----:B------:R-:W-:Y:S05]  /*1aa0*/  BSYNC.RECONVERGENT B0 ;  /* 0x0000000000007941 */ /* 0x000fea0003800200 */
.L_x_5069:
[----:B------:R-:W-:Y:S01]  /*1ab0*/  IADD3 R7, PT, PT, R14, R2, R14 ;  /* 0x000000020e077210 */ /* 0x000fe20007ffe00e */
[----:B------:R-:W-:Y:S04]  /*1ac0*/  BSSY.RECONVERGENT B0, `(.L_x_5071) ;  /* 0x000000d000007945 */ /* 0x000fe80003800200 */
[----:B------:R-:W-:Y:S05]  /*1ad0*/  @P4 BRA `(.L_x_5072) ;  /* 0x00000000002c4947 */ /* 0x000fea0003800000 */
[----:B------:R-:W-:Y:S04]  /*1ae0*/  SHF.R.U32.HI R0, RZ, 0x7, R5 ;  /* 0x00000007ff007819 */ /* 0x000fe80000011605 */
[----:B------:R-:W-:Y:S11]  /*1af0*/  ISETP.GE.AND P0, PT, R0, UR4, PT ;  /* 0x0000000400007c0c */ /* 0x000ff6000bf06270 */
[----:B------:R-:W-:Y:S02]  /*1b00*/  @!UPT UIADD3 URZ, UPT, UPT, URZ, URZ, URZ ;  /* 0x000000fffffff290 */ /* 0x000fe4000fffe0ff */
[----:B------:R-:W4:Y:S08]  /*1b10*/  @!P0 LDC R2, c[0x0][0x988] ;  /* 0x00026200ff028b82 */ /* 0x000f300000000800 */
[----:B-1-3--:R-:W1:Y:S01]  /*1b20*/  @!P0 LDC.64 R8, c[0x0][0x980] ;  /* 0x00026000ff088b82 */ /* 0x00ae620000000a00 */
[----:B----4-:R-:W-:Y:S05]  /*1b30*/  @!P0 IMAD R0, R11, R2, R0 ;  /* 0x000000020b008224 */ /* 0x010fea00078e0200 */
[C---:B------:R-:W-:Y:S04]  /*1b40*/  @!P0 IADD3 R2, P1, PT, R0.reuse, UR6, RZ ;  /* 0x0000000600028c10 */ /* 0x040fe8000ff3e0ff */
[----:B------:R-:W-:Y:S02]  /*1b50*/  @!P0 LEA.HI.X.SX32 R0, R0, UR5, 0x1, P1 ;  /* 0x0000000500008c11 */ /* 0x000fe400088f0eff */
[C---:B-1----:R-:W-:Y:S04]  /*1b60*/  @!P0 LEA R8, P1, R2.reuse, R8, 0x1 ;  /* 0x0000000802088211 */ /* 0x042fe800078208ff */
[----:B------:R-:W-:Y:S05]  /*1b70*/  @!P0 LEA.HI.X R9, R2, R9, R0, 0x1, P1 ;  /* 0x0000000902098211 */ /* 0x000fea00008f0c00 */
[----:B------:R4:W-:Y:S04]  /*1b80*/  @!P0 STG.E.U16 desc[UR46][R8.64], RZ ;  /* 0x000000ff08008986 */ /* 0x0009e8000c10152e */
.L_x_5072:
[----:B------:R-:W-:Y:S05]  /*1b90*/  BSYNC.RECONVERGENT B0 ;  /* 0x0000000000007941 */ /* 0x000fea0003800200 */
.L_x_5071:
        /* <DEDUP_REMOVED lines=8> */
.L_x_5064:
[----:B------:R-:W-:Y:S01]  /*1c20*/  ISETP.NE.AND P0, PT, R15, 0x2, PT ;  /* 0x000000020f00780c */ /* 0x000fe20003f05270 */
[----:B------:R-:W1:Y:S01]  /*1c30*/  LDCU UR4, c[0x0][0x3b4] ;  /* 0x00007680ff0477ac */ /* 0x000e620008000800 */
[----:B------:R-:W-:Y:S11]  /*1c40*/  BSSY.RECONVERGENT B1, `(.L_x_5074) ;  /* 0x0000019000017945 */ /* 0x000ff60003800200 */
[----:B------:R-:W-:Y:S05]  /*1c50*/  @!P0 BRA `(.L_x_5075) ;  /* 0x00000000005c8947 */ /* 0x000fea0003800000 */
[----:B------:R-:W-:-:S07]  /*1c60*/  HFMA2 R6, -RZ, RZ, 0, 0 ;  /* 0x00000000ff067431 */ /* 0x000fce00000001ff */
.L_x_5078:
        /* <DEDUP_REMOVED lines=12> */
[----:B---34-:R-:W3:Y:S01]  /*1d30*/  @!P0 LDC.64 R8, c[0x0][0x998] ;  /* 0x00026600ff088b82 */ /* 0x018ee20000000a00 */
[----:B-1----:R-:W-:Y:S05]  /*1d40*/  @!P0 IMAD R0, R2, R4, R0 ;  /* 0x0000000402008224 */ /* 0x002fea00078e0200 */
[C---:B------:R-:W-:Y:S04]  /*1d50*/  @!P0 IADD3 R2, P1, PT, R0.reuse, UR8, RZ ;  /* 0x0000000800028c10 */ /* 0x040fe8000ff3e0ff */
[----:B------:R-:W-:Y:S02]  /*1d60*/  @!P0 LEA.HI.X.SX32 R0, R0, UR7, 0x1, P1 ;  /* 0x0000000700008c11 */ /* 0x000fe400088f0eff */
[C---:B---3--:R-:W-:Y:S04]  /*1d70*/  @!P0 LEA R4, P1, R2.reuse, R8, 0x1 ;  /* 0x0000000802048211 */ /* 0x048fe800078208ff */
[----:B------:R-:W-:Y:S05]  /*1d80*/  @!P0 LEA.HI.X R5, R2, R9, R0, 0x1, P1 ;  /* 0x0000000902058211 */ /* 0x000fea00008f0c00 */
[----:B------:R1:W-:Y:S04]  /*1d90*/  @!P0 STG.E.U16 desc[UR46][R4.64], RZ ;  /* 0x000000ff04008986 */ /* 0x0003e8000c10152e */
.L_x_5077:
[----:B-1----:R-:W-:Y:S05]  /*1da0*/  BSYNC.RECONVERGENT B0 ;  /* 0x0000000000007941 */ /* 0x002fea0003800200 */
.L_x_5076:
[----:B------:R-:W-:Y:S01]  /*1db0*/  IADD3 R3, PT, PT, R14, R3, RZ ;  /* 0x000000030e037210 */ /* 0x000fe20007ffe0ff */
[----:B------:R-:W-:Y:S06]  /*1dc0*/  @P2 BRA `(.L_x_5078) ;  /* 0xfffffffc00a82947 */ /* 0x000fec000383ffff */
.L_x_5075:
[----:B-1----:R-:W-:Y:S05]  /*1dd0*/  BSYNC.RECONVERGENT B1 ;  /* 0x0000000000017941 */ /* 0x002fea0003800200 */
.L_x_5074:
[----:B------:R-:W-:Y:S01]  /*1de0*/  BSSY.RECONVERGENT B1, `(.L_x_5079) ;  /* 0x0000051000017945 */ /* 0x000fe20003800200 */
[C---:B------:R-:W-:Y:S01]  /*1df0*/  LEA R5, R14.reuse, R3, 0x1 ;  /* 0x000000030e057211 */ /* 0x040fe200078e08ff */
[----:B------:R-:W-:Y:S01]  /*1e00*/  IMAD R4, R14, 0x3, R3 ;  /* 0x000000030e047824 */ /* 0x000fe200078e0203 */
[----:B------:R-:W-:Y:S01]  /*1e10*/  IADD3 R2, PT, PT, R3, R14, RZ ;  /* 0x0000000e03027210 */ /* 0x000fe20007ffe0ff */
[----:B------:R-:W1:Y:S06]  /*1e20*/  LDCU UR4, c[0x0][0x3b4] ;  /* 0x00007680ff0477ac */ /* 0x000e6c0008000800 */
.L_x_5088:
[----:B-1234-:R-:W-:Y:S01]  /*1e30*/  LOP3.LUT R6, R3, 0x7f, RZ, 0xc0, !PT ;  /* 0x0000007f03067812 */ /* 0x01efe200078ec0ff */
[----:B------:R-:W-:Y:S01]  /*1e40*/  BSSY.RECONVERGENT B0, `(.L_x_5080) ;  /* 0x0000018000007945 */ /* 0x000fe20003800200 */
[----:B---34-:R-:W-:Y:S02]  /*1e50*/  LOP3.LUT R8, R2, 0x7f, RZ, 0xc0, !PT ;  /* 0x0000007f02087812 */ /* 0x018fe400078ec0ff */
        /* <DEDUP_REMOVED lines=22> */
.L_x_5081:
[----:B-1----:R-:W-:Y:S05]  /*1fc0*/  BSYNC.RECONVERGENT B0 ;  /* 0x0000000000007941 */ /* 0x002fea0003800200 */
.L_x_5080:
[----:B------:R-:W-:Y:S04]  /*1fd0*/  BSSY.RECONVERGENT B0, `(.L_x_5082) ;  /* 0x000000d000007945 */ /* 0x000fe80003800200 */
[----:B------:R-:W-:Y:S05]  /*1fe0*/  @P2 BRA `(.L_x_5083) ;  /* 0x00000000002c2947 */ /* 0x000fea0003800000 */
[----:B------:R-:W-:Y:S04]  /*1ff0*/  SHF.R.U32.HI R0, RZ, 0x7, R2 ;  /* 0x00000007ff007819 */ /* 0x000fe80000011602 */
[----:B------:R-:W-:Y:S11]  /*2000*/  ISETP.GE.AND P0, PT, R0, UR4, PT ;  /* 0x0000000400007c0c */ /* 0x000ff6000bf06270 */
[----:B------:R-:W-:Y:S02]  /*2010*/  @!UPT UIADD3 URZ, UPT, UPT, URZ, URZ, URZ ;  /* 0x000000fffffff290 */ /* 0x000fe4000fffe0ff */
[----:B--2---:R-:W1:Y:S08]  /*2020*/  @!P0 LDC R6, c[0x0][0x9a0] ;  /* 0x00026800ff068b82 */ /* 0x004e700000000800 */
[----:B------:R-:W2:Y:S01]  /*2030*/  @!P0 LDC.64 R12, c[0x0][0x998] ;  /* 0x00026600ff0c8b82 */ /* 0x000ea20000000a00 */
[----:B-1----:R-:W-:Y:S05]  /*2040*/  @!P0 IMAD R0, R8, R6, R0 ;  /* 0x0000000608008224 */ /* 0x002fea00078e0200 */
[C---:B------:R-:W-:Y:S04]  /*2050*/  @!P0 IADD3 R7, P1, PT, R0.reuse, UR8, RZ ;  /* 0x0000000800078c10 */ /* 0x040fe8000ff3e0ff */
[----:B------:R-:W-:Y:S02]  /*2060*/  @!P0 LEA.HI.X.SX32 R0, R0, UR7, 0x1, P1 ;  /* 0x0000000700008c11 */ /* 0x000fe400088f0eff */
[C---:B--2---:R-:W-:Y:S04]  /*2070*/  @!P0 LEA R6, P1, R7.reuse, R12, 0x1 ;  /* 0x0000000c07068211 */ /* 0x044fe800078208ff */
[----:B------:R-:W-:Y:S05]  /*2080*/  @!P0 LEA.HI.X R7, R7, R13, R0, 0x1, P1 ;  /* 0x0000000d07078211 */ /* 0x000fea00008f0c00 */
[----:B------:R1:W-:Y:S04]  /*2090*/  @!P0 STG.E.U16 desc[UR46][R6.64], RZ ;  /* 0x000000ff06008986 */ /* 0x0003e8000c10152e */
.L_x_5083:
[----:B------:R-:W-:Y:S05]  /*20a0*/  BSYNC.RECONVERGENT B0 ;  /* 0x0000000000007941 */ /* 0x000fea0003800200 */
.L_x_5082:
        /* <DEDUP_REMOVED lines=9> */
[----:B------:R-:W-:Y:S02]  /*2140*/  @!P0 LEA.HI.X.SX32 R0, R0, UR7, 0x1, P1 ;  /* 0x0000000700008c11 */ /* 0x000fe400088f0eff */
[C---:B--2---:R-:W-:Y:S04]  /*2150*/  @!P0 LEA R6, P1, R7.reuse, R12, 0x1 ;  /* 0x0000000c07068211 */ /* 0x044fe800078208ff */
[----:B------:R-:W-:Y:S05]  /*2160*/  @!P0 LEA.HI.X R7, R7, R13, R0, 0x1, P1 ;  /* 0x0000000d07078211 */ /* 0x000fea00008f0c00 */
[----:B------:R3:W-:Y:S04]  /*2170*/  @!P0 STG.E.U16 desc[UR46][R6.64], RZ ;  /* 0x000000ff06008986 */ /* 0x0007e8000c10152e */
.L_x_5085:
[----:B------:R-:W-:Y:S05]  /*2180*/  BSYNC.RECONVERGENT B0 ;  /* 0x0000000000007941 */ /* 0x000fea0003800200 */
.L_x_5084:
        /* <DEDUP_REMOVED lines=10> */
[----:B------:R-:W-:Y:S02]  /*2230*/  @!P0 LEA.HI.X.SX32 R0, R0, UR7, 0x1, P1 ;  /* 0x0000000700008c11 */ /* 0x000fe400088f0eff */
[C---:B-1----:R-:W-:Y:S04]  /*2240*/  @!P0 LEA R6, P1, R3.reuse, R6, 0x1 ;  /* 0x0000000603068211 */ /* 0x042fe800078208ff */
[----:B------:R-:W-:Y:S05]  /*2250*/  @!P0 LEA.HI.X R7, R3, R7, R0, 0x1, P1 ;  /* 0x0000000703078211 */ /* 0x000fea00008f0c00 */
[----:B------:R4:W-:Y:S04]  /*2260*/  @!P0 STG.E.U16 desc[UR46][R6.64], RZ ;  /* 0x000000ff06008986 */ /* 0x0009e8000c10152e */
.L_x_5087:
[----:B------:R-:W-:Y:S05]  /*2270*/  BSYNC.RECONVERGENT B0 ;  /* 0x0000000000007941 */ /* 0x000fea0003800200 */
.L_x_5086:
        /* <DEDUP_REMOVED lines=8> */
.L_x_5079:
[----:B------:R-:W-:Y:S05]  /*2300*/  EXIT ;  /* 0x000000000000794d */ /* 0x000fea0003800000 */
.L_x_5058:
        /* <DEDUP_REMOVED lines=8> */
.L_x_7218:
[----:B------:R-:W-:Y:S05]  /*2390*/  BRX R4 -0x23a0                                                                                                                                                                                                                                                                                                                                                                                                                                                           (*"BRANCH_TARGETS .L_x_7219,.L_x_7220,.L_x_7221"*) ;  /* 0xffffffdc04187949 */ /* 0x000fea000383ffff */
.L_x_7219:
[----:B------:R-:W-:-:S08]  /*23a0*/  NOP ;  /* 0x0000000000007918 */ /* 0x000fd00000000000 */
[----:B------:R-:W1:-:S00]  /*23b0*/  USETMAXREG.DEALLOC.CTAPOOL 0x60 ;  /* 0x00000060000079c8 */ /* 0x000e4000080e0500 */
[----:B-1----:R-:W2:Y:S01]  /*23c0*/  LDL R0, [R1+0x10] ;  /* 0x0000100001007983 */ /* 0x002ea20000100800 */
[----:B------:R-:W-:Y:S01]  /*23d0*/  BSSY.RECONVERGENT B0, `(.L_x_5090) ;  /* 0x0000004000007945 */ /* 0x000fe20003800200 */
[----:B--2---:R-:W-:-:S13]  /*23e0*/  LOP3.LUT P0, RZ, R0, 0x2, RZ, 0xc0, !PT ;  /* 0x0000000200ff7812 */ /* 0x004fda000780c0ff */
[----:B------:R-:W-:Y:S05]  /*23f0*/  @!P0 BRA `(.L_x_5091) ;  /* 0x0000000000048947 */ /* 0x000fea0003800000 */
[----:B------:R-:W-:Y:S05]  /*2400*/  BPT.TRAP 0x1 ;  /* 0x000000040000795c */ /* 0x000fea0000300000 */
.L_x_5091:
[----:B------:R-:W-:Y:S05]  /*2410*/  BSYNC.RECONVERGENT B0 ;  /* 0x0000000000007941 */ /* 0x000fea0003800200 */
.L_x_5090:
        /* <DEDUP_REMOVED lines=8> */
.L_x_5296:
        /* <DEDUP_REMOVED lines=9> */
.L_x_5094:
[----:B------:R-:W-:Y:S05]  /*2530*/  BSYNC.RECONVERGENT B0 ;  /* 0x0000000000007941 */ /* 0x000fea0003800200 */
.L_x_5093:
[----:B---3--:R-:W-:Y:S01]  /*2540*/  LOP3.LUT P0, R0, R3, 0x1f, RZ, 0xc0, !PT ;  /* 0x0000001f03007812 */ /* 0x008fe2000780c0ff */
[----:B------:R-:W-:Y:S03]  /*2550*/  BSSY.RECONVERGENT B0, `(.L_x_5095) ;  /* 0x0000004000007945 */ /* 0x000fe60003800200 */
[----:B------:R-:W-:-:S13]  /*2560*/  PLOP3.LUT P0, PT, P0, P6, PT, 0x8f, 0xf8 ;  /* 0x0000000000f8781c */ /* 0x000fda000070d177 */
[----:B------:R-:W-:Y:S05]  /*2570*/  @P0 BRA `(.L_x_5096) ;  /* 0x0000000000040947 */ /* 0x000fea0003800000 */
[----:B------:R-:W-:Y:S05]  /*2580*/  BPT.TRAP 0x1 ;  /* 0x000000040000795c */ /* 0x000fea0000300000 */
.L_x_5096:
[----:B------:R-:W-:Y:S05]  /*2590*/  BSYNC.RECONVERGENT B0 ;  /* 0x0000000000007941 */ /* 0x000fea0003800200 */
.L_x_5095:
[----:B------:R-:W-:Y:S01]  /*25a0*/  LOP3.LUT P0, RZ, R4, 0x2, RZ, 0xc0, !PT ;  /* 0x0000000204ff7812 */ /* 0x000fe2000780c0ff */
[----:B------:R-:W-:-:S12]  /*25b0*/  BSSY.RECONVERGENT B0, `(.L_x_5097) ;  /* 0x0000003000007945 */ /* 0x000fd80003800200 */
[----:B------:R-:W-:Y:S05]  /*25c0*/  @!P0 BRA `(.L_x_5098) ;  /* 0x0000000000048947 */ /* 0x000fea0003800000 */
[----:B------:R-:W-:Y:S05]  /*25d0*/  BPT.TRAP 0x1 ;  /* 0x000000040000795c */ /* 0x000fea0000300000 */
.L_x_5098:
[----:B------:R-:W-:Y:S05]  /*25e0*/  BSYNC.RECONVERGENT B0 ;  /* 0x0000000000007941 */ /* 0x000fea0003800200 */
.L_x_5097:
[----:B-1----:R-:W2:Y:S01]  /*25f0*/  LDL R2, [R1] ;  /* 0x0000000001027983 */ /* 0x002ea20000100800 */
[----:B------:R-:W1:Y:S01]  /*2600*/  LDCU.64 UR4, c[0x0][0x348] ;  /* 0x00006900ff0477ac */ /* 0x000e620008000a00 */
[----:B------:R-:W-:Y:S01]  /*2610*/  @!P6 IMAD.MOV.U32 R3, RZ, RZ, 0x8000 ;  /* 0x00008000ff03e424 */ /* 0x000fe200078e00ff */
[----:B------:R-:W-:-:S03]  /*2620*/  ELECT P0, URZ, PT ;  /* 0x0000000000ff782f */ /* 0x000fc60003800000 */
[----:B------:R3:W-:Y:S01]  /*2630*/  @!P6 SYNCS.ARRIVE.TRANS64.RED.A0TR RZ, [UR24+0x38800], R3 ;  /* 0x03880003ffffe9a7 */ /* 0x0007e20008300418 */
[----:B------:R-:W4:Y:S01]  /*2640*/  LDCU.64 UR6, c[0x0][0x348] ;  /* 0x00006900ff0677ac */ /* 0x000f220008000a00 */
[----:B------:R-:W-:Y:S02]  /*2650*/  UIADD3 UR27, UPT, UPT, UR43, UR15, URZ ;  /* 0x0000000f2b1b7290 */ /* 0x000fe4000fffe0ff */
[----:B------:R-:W-:Y:S02]  /*2660*/  UIADD3 UR25, UPT, UPT, UR24, 0x38800, URZ ;  /* 0x0003880018197890 */ /* 0x000fe4000fffe0ff */
[----:B------:R-:W-:Y:S02]  /*2670*/  UIADD3 UR32, UPT, UPT, UR24, 0x4000, URZ ;  /* 0x0000400018207890 */ /* 0x000fe4000fffe0ff */
[----:B------:R-:W-:Y:S02]  /*2680*/  UIADD3 UR16, UPT, UPT, UR24, 0x10000, URZ ;  /* 0x0001000018107890 */ /* 0x000fe4000fffe0ff */
[----:B-1----:R-:W-:-:S02]  /*2690*/  UIADD3 UR4, UP0, UPT, UR4, 0x100, URZ ;  /* 0x0000010004047890 */ /* 0x002fc4000ff1e0ff */
[----:B------:R-:W-:Y:S02]  /*26a0*/  UIADD3 UR17, UPT, UPT, UR24, 0x38800, URZ ;  /* 0x0003880018117890 */ /* 0x000fe4000fffe0ff */
[----:B------:R-:W-:Y:S02]  /*26b0*/  UIADD3.X UR5, UPT, UPT, URZ, UR5, URZ, UP0, !UPT ;  /* 0x00000005ff057290 */ /* 0x000fe400087fe4ff */
[----:B----4-:R-:W-:Y:S02]  /*26c0*/  UIADD3 UR6, UP0, UPT, UR6, 0x300, URZ ;  /* 0x0000030006067890 */ /* 0x010fe4000ff1e0ff */
        /* <DEDUP_REMOVED lines=22> */
[----:B--2---:R-:W-:-:S04]  /*2830*/  @P0 LEA R2, R2, UR23, 0x7 ;  /* 0x0000001702020c11 */ /* 0x004fc8000f8e38ff */
[----:B------:R-:W-:-:S13]  /*2840*/  @P0 R2UR UR19, R2 ;  /* 0x00000000021302ca */ /* 0x000fda00000e0000 */
[----:B------:R-:W-:Y:S01]  /*2850*/  UMOV UR11, UR19 ;  /* 0x00000013000b7c82 */ /* 0x000fe20008000000 */
[----:B------:R3:W-:Y:S01]  /*2860*/  UTMALDG.5D [UR16], [UR6], desc[UR30] ;  /* 0x00001e10060075b4 */ /* 0x0007e20008021000 */
[----:B------:R3:W-:Y:S02]  /*2870*/  UTMALDG.5D [UR8], [UR6], desc[UR30] ;  /* 0x00001e08060075b4 */ /* 0x0007e40008021000 */
[----:B---3--:R-:W-:Y:S05]  /*2880*/  BRA.U !UP0, `(.L_x_5099) ;  /* 0x0000000108047547 */ /* 0x008fea000b800000 */
[----:B------:R-:W-:Y:S05]  /*2890*/  BPT.TRAP 0x1 ;  /* 0x000000040000795c */ /* 0x000fea0000300000 */
.L_x_5099:
[----:B------:R-:W1:Y:S02]  /*28a0*/  SYNCS.PHASECHK.TRANS64.TRYWAIT P0, [UR24+0x38838], R12 ;  /* 0x0388380cff0075a7 */ /* 0x000e640008001118 */
[----:B-1----:R-:W-:Y:S05]  /*28b0*/  @!P0 BRA `(.L_x_5100) ;  /* 0x0000012400248947 */ /* 0x002fea0003800000 */
.L_x_5298:
[----:B------:R-:W1:Y:S01]  /*28c0*/  LDL R3, [R1] ;  /* 0x0000000001037983 */ /* 0x000e620000100800 */
[----:B------:R-:W2:Y:S01]  /*28d0*/  LDCU UR4, c[0x0][0x434] ;  /* 0x00008680ff0477ac */ /* 0x000ea20008000800 */
[----:B------:R-:W3:Y:S01]  /*28e0*/  LDC.64 R14, c[0x0][0x428] ;  /* 0x00010a00ff0e7b82 */ /* 0x000ee20000000a00 */
[C---:B------:R-:W-:Y:S01]  /*28f0*/  IMAD.SHL.U32 R18, R0.reuse, 0x4, RZ ;  /* 0x0000000400127824 */ /* 0x040fe200078e00ff */
[----:B------:R-:W-:Y:S01]  /*2900*/  LEA R0, R0, UR24, 0x4 ;  /* 0x0000001800007c11 */ /* 0x000fe2000f8e20ff */
[----:B------:R-:W4:Y:S01]  /*2910*/  LDCU UR5, c[0x0][0x438] ;  /* 0x00008700ff0577ac */ /* 0x000f220008000800 */
[----:B--2---:R-:W-:-:S04]  /*2920*/  UIMAD UR4, UR21, UR4, URZ ;  /* 0x00000004150472a4 */ /* 0x004fc8000f8e02ff */
[----:B----4-:R-:W-:Y:S01]  /*2930*/  UIMAD UR4, UR22, UR5, UR4 ;  /* 0x00000005160472a4 */ /* 0x010fe2000f8e0204 */
[----:B-1----:R-:W-:-:S04]  /*2940*/  LEA R2, R3, R18, 0x7 ;  /* 0x0000001203027211 */ /* 0x002fc800078e38ff */
        /* <DEDUP_REMOVED lines=11> */
[----:B---3--:R-:W-:-:S04]  /*2a00*/  IMAD.WIDE.U32 R10, R3, 0x4, R14 ;  /* 0x00000004030a7825 */ /* 0x008fc800078e000e */
        /* <DEDUP_REMOVED lines=16> */
.L_x_5101:
[----:B------:R-:W-:Y:S01]  /*2b10*/  SYNCS.ARRIVE.TRANS64.A1T0 RZ, [UR24+0x38830], RZ ;  /* 0x038830ffffff79a7 */ /* 0x000fe20008100018 */
[----:B------:R-:W-:Y:S05]  /*2b20*/  BRA.U !UP1, `(.L_x_5102) ;  /* 0x0000000109047547 */ /* 0x000fea000b800000 */
[----:B------:R-:W-:Y:S05]  /*2b30*/  BPT.TRAP 0x1 ;  /* 0x000000040000795c */ /* 0x000fea0000300000 */
.L_x_5102:
[----:B------:R-:W2:Y:S01]  /*2b40*/  SYNCS.PHASECHK.TRANS64.TRYWAIT P0, [UR24+0x38828], R12 ;  /* 0x0388280cff0075a7 */ /* 0x000ea20008001118 */
[----:B------:R-:W-:Y:S01]  /*2b50*/  @!P6 MOV R3, 0x8000 ;  /* 0x000080000003e802 */ /* 0x000fe20000000f00 */
[----:B--2---:R-:W-:Y:S06]  /*2b60*/  @!P0 BRA `(.L_x_5103) ;  /* 0x0000012000908947 */ /* 0x004fec0003800000 */
.L_x_5300:
[----:B------:R2:W-:Y:S01]  /*2b70*/  @!P6 SYNCS.ARRIVE.TRANS64 RZ, [UR24+0x38820], R3 ;  /* 0x03882003ffffe9a7 */ /* 0x0005e20008000018 */
[----:B------:R-:W-:-:S09]  /*2b80*/  UPLOP3.LUT UP2, UPT, UP3, UP2, UPT, 0xf8, 0x8f ;  /* 0x00000000008f789c */ /* 0x000fd20001f45f70 */
[----:B------:R-:W-:Y:S05]  /*2b90*/  BRA.U !UP2, `(.L_x_5104) ;  /* 0x000000010a047547 */ /* 0x000fea000b800000 */
[----:B------:R-:W-:Y:S05]  /*2ba0*/  BPT.TRAP 0x1 ;  /* 0x000000040000795c */ /* 0x000fea0000300000 */
.L_x_5104:
[----:B------:R-:W-:Y:S01]  /*2bb0*/  LOP3.LUT P0, R17, R17, 0x1f, RZ, 0xc0, !PT ;  /* 0x0000001f11117812 */ /* 0x000fe2000780c0ff */
[----:B------:R-:W-:Y:S03]  /*2bc0*/  BSSY.RECONVERGENT B0, `(.L_x_5105) ;  /* 0x0000004000007945 */ /* 0x000fe60003800200 */
[----:B------:R-:W-:-:S13]  /*2bd0*/  PLOP3.LUT P0, PT, P0, P6, PT, 0x8f, 0xf8 ;  /* 0x0000000000f8781c */ /* 0x000fda000070d177 */
[----:B------:R-:W-:Y:S05]  /*2be0*/  @P0 BRA `(.L_x_5106) ;  /* 0x0000000000040947 */ /* 0x000fea0003800000 */
[----:B------:R-:W-:Y:S05]  /*2bf0*/  BPT.TRAP 0x1 ;  /* 0x000000040000795c */ /* 0x000fea0000300000 */
.L_x_5106:
[----:B------:R-:W-:Y:S05]  /*2c00*/  BSYNC.RECONVERGENT B0 ;  /* 0x0000000000007941 */ /* 0x000fea0003800200 */
.L_x_5105:
[----:B------:R-:W-:Y:S05]  /*2c10*/  BRA.U !UP1, `(.L_x_5107) ;  /* 0x0000000109047547 */ /* 0x000fea000b800000 */
[----:B------:R-:W-:Y:S05]  /*2c20*/  BPT.TRAP 0x1 ;  /* 0x000000040000795c */ /* 0x000fea0000300000 */
.L_x_5107:
[----:B--2---:R-:W2:Y:S01]  /*2c30*/  LDL R3, [R1] ;  /* 0x0000000001037983 */ /* 0x004ea20000100800 */
[----:B------:R-:W3:Y:S01]  /*2c40*/  LDCU.64 UR6, c[0x0][0x348] ;  /* 0x00006900ff0677ac */ /* 0x000ee20008000a00 */
[----:B------:R-:W-:Y:S01]  /*2c50*/  ELECT P0, URZ, PT ;  /* 0x0000000000ff782f */ /* 0x000fe20003800000 */
[----:B------:R-:W4:Y:S01]  /*2c60*/  LDCU.64 UR8, c[0x0][0x348] ;  /* 0x00006900ff0877ac */ /* 0x000f220008000a00 */
[----:B------:R-:W-:Y:S02]  /*2c70*/  UIADD3 UR43, UPT, UPT, UR43, UR15, URZ ;  /* 0x0000000f2b2b7290 */ /* 0x000fe4000fffe0ff */
[----:B------:R-:W-:Y:S02]  /*2c80*/  UIADD3 UR40, UPT, UPT, UR24, 0x8000, URZ ;  /* 0x0000800018287890 */ /* 0x000fe4000fffe0ff */
[----:B------:R-:W-:Y:S02]  /*2c90*/  UIADD3 UR41, UPT, UPT, UR24, 0x38820, URZ ;  /* 0x0003882018297890 */ /* 0x000fe4000fffe0ff */
[----:B------:R-:W-:-:S02]  /*2ca0*/  UIADD3 UR32, UPT, UPT, UR24, 0xc000, URZ ;  /* 0x0000c00018207890 */ /* 0x000fc4000fffe0ff */
[----:B---3--:R-:W-:Y:S02]  /*2cb0*/  UIADD3 UR6, UP3, UPT, UR6, 0x200, URZ ;  /* 0x0000020006067890 */ /* 0x008fe4000ff7e0ff */
[----:B------:R-:W-:Y:S02]  /*2cc0*/  UIADD3 UR16, UPT, UPT, UR24, 0x20000, URZ ;  /* 0x0002000018107890 */ /* 0x000fe4000fffe0ff */
[----:B------:R-:W-:Y:S02]  /*2cd0*/  UIADD3.X UR7, UPT, UPT, URZ, UR7, URZ, UP3, !UPT ;  /* 0x00000007ff077290 */ /* 0x000fe40009ffe4ff */
[----:B----4-:R-:W-:Y:S02]  /*2ce0*/  UIADD3 UR26, UP3, UPT, UR8, 0x400, URZ ;  /* 0x00000400081a7890 */ /* 0x010fe4000ff7e0ff */
[----:B------:R-:W-:Y:S02]  /*2cf0*/  UIADD3 UR17, UPT, UPT, UR24, 0x38820, URZ ;  /* 0x0003882018117890 */ /* 0x000fe4000fffe0ff */
[----:B------:R-:W-:-:S02]  /*2d00*/  UIADD3.X UR27, UPT, UPT, URZ, UR9, URZ, UP3, !UPT ;  /* 0x00000009ff1b7290 */ /* 0x000fc40009ffe4ff */
        /* <DEDUP_REMOVED lines=13> */
[----:B------:R-:W-:Y:S01]  /*2de0*/  UMOV UR10, 0x40 ;  /* 0x00000040000a7882 */ /* 0x000fe20000000000 */
[----:B------:R-:W-:Y:S01]  /*2df0*/  UMOV UR13, UR21 ;  /* 0x00000015000d7c82 */ /* 0x000fe20008000000 */
[----:B------:R-:W-:Y:S01]  /*2e00*/  UMOV UR14, UR22 ;  /* 0x00000016000e7c82 */ /* 0x000fe20008000000 */
[----:B------:R-:W-:Y:S01]  /*2e10*/  UMOV UR9, UR17 ;  /* 0x0000001100097c82 */ /* 0x000fe20008000000 */
[----:B------:R-:W-:Y:S01]  /*2e20*/  UMOV UR12, UR20 ;  /* 0x00000014000c7c82 */ /* 0x000fe20008000000 */
[----:B--2---:R-:W-:-:S04]  /*2e30*/  @P0 LEA R3, R3, UR23, 0x7 ;  /* 0x0000001703030c11 */ /* 0x004fc8000f8e38ff */
[----:B------:R-:W-:Y:S01]  /*2e40*/  @P0 R2UR UR19, R3 ;  /* 0x00000000031302ca */ /* 0x000fe200000e0000 */
[----:B------:R-:W-:-:S04]  /*2e50*/  @!P6 IMAD.MOV.U32 R3, RZ, RZ, 0x8000 ;  /* 0x00008000ff03e424 */ /* 0x000fc800078e00ff */
[----:B------:R2:W-:Y:S01]  /*2e60*/  @!P6 SYNCS.ARRIVE.TRANS64.RED.A0TR RZ, [UR24+0x38820], R3 ;  /* 0x03882003ffffe9a7 */ /* 0x0005e20008300418 */
[----:B------:R2:W-:Y:S07]  /*2e70*/  UTMALDG.4D [UR40], [UR6], desc[UR28] ;  /* 0x00001c28060075b4 */ /* 0x0005ee0008019000 */
[----:B------:R-:W-:Y:S01]  /*2e80*/  UMOV UR11, UR19 ;  /* 0x00000013000b7c82 */ /* 0x000fe20008000000 */
[----:B------:R2:W-:Y:S01]  /*2e90*/  UTMALDG.4D [UR32], [UR6], desc[UR28] ;  /* 0x00001c20060075b4 */ /* 0x0005e20008019000 */
[----:B------:R2:W-:Y:S01]  /*2ea0*/  UTMALDG.5D [UR16], [UR26], desc[UR28] ;  /* 0x00001c101a0075b4 */ /* 0x0005e20008021000 */
[----:B------:R2:W-:Y:S01]  /*2eb0*/  UTMALDG.5D [UR8], [UR26], desc[UR28] ;  /* 0x00001c081a0075b4 */ /* 0x0005e20008021000 */
[----:B------:R-:W-:Y:S05]  /*2ec0*/  BRA.U !UP0, `(.L_x_5108) ;  /* 0x0000000108047547 */ /* 0x000fea000b800000 */
[----:B--2---:R-:W-:Y:S05]  /*2ed0*/  BPT.TRAP 0x1 ;  /* 0x000000040000795c */ /* 0x004fea0000300000 */
.L_x_5108:
[----:B------:R-:W3:Y:S02]  /*2ee0*/  SYNCS.PHASECHK.TRANS64.TRYWAIT P0, [UR24+0x38848], R12 ;  /* 0x0388480cff0075a7 */ /* 0x000ee40008001118 */
[----:B---3--:R-:W-:Y:S05]  /*2ef0*/  @!P0 BRA `(.L_x_5109) ;  /* 0x0000011c00c48947 */ /* 0x008fea0003800000 */
.L_x_5302:
[----:B------:R-:W3:Y:S01]  /*2f00*/  LDCU UR5, c[0x0][0x44c] ;  /* 0x00008980ff0577ac */ /* 0x000ee20008000800 */
[----:B-1----:R-:W1:Y:S01]  /*2f10*/  LDC.64 R10, c[0x0][0x440] ;  /* 0x00011000ff0a7b82 */ /* 0x002e620000000a00 */
[----:B--2---:R-:W2:Y:S01]  /*2f20*/  LDCU UR6, c[0x0][0x450] ;  /* 0x00008a00ff0677ac */ /* 0x004ea20008000800 */
[----:B---3--:R-:W-:-:S04]  /*2f30*/  UIMAD UR5, UR21, UR5, URZ ;  /* 0x00000005150572a4 */ /* 0x008fc8000f8e02ff */
[----:B--2---:R-:W-:-:S06]  /*2f40*/  UIMAD UR5, UR22, UR6, UR5 ;  /* 0x00000006160572a4 */ /* 0x004fcc000f8e0205 */
[----:B------:R-:W-:-:S04]  /*2f50*/  IADD3 R2, PT, PT, R2, UR5, RZ ;  /* 0x0000000502027c10 */ /* 0x000fc8000fffe0ff */
[C---:B------:R-:W-:Y:S01]  /*2f60*/  IADD3 R6, PT, PT, R2.reuse, 0x1, RZ ;  /* 0x0000000102067810 */ /* 0x040fe20007ffe0ff */
[C-C-:B-1----:R-:W-:Y:S01]  /*2f70*/  IMAD.WIDE.U32 R8, R2.reuse, 0x4, R10.reuse ;  /* 0x0000000402087825 */ /* 0x142fe200078e000a */
[C---:B------:R-:W-:Y:S02]  /*2f80*/  IADD3 R4, PT, PT, R2.reuse, 0x2, RZ ;  /* 0x0000000202047810 */ /* 0x040fe40007ffe0ff */
[----:B------:R-:W-:Y:S01]  /*2f90*/  IADD3 R3, PT, PT, R2, 0x3, RZ ;  /* 0x0000000302037810 */ /* 0x000fe20007ffe0ff */
        /* <DEDUP_REMOVED lines=16> */
.L_x_5110:
[----:B-1----:R-:W2:Y:S01]  /*30a0*/  LDL R2, [R1+0x14] ;  /* 0x0000140001027983 */ /* 0x002ea20000100800 */
[----:B------:R-:W-:Y:S01]  /*30b0*/  SYNCS.ARRIVE.TRANS64.A1T0 RZ, [UR24+0x38840], RZ ;  /* 0x038840ffffff79a7 */ /* 0x000fe20008100018 */
[----:B--2---:R-:W-:-:S13]  /*30c0*/  ISETP.NE.AND P0, PT, R2, 0x1, PT ;  /* 0x000000010200780c */ /* 0x004fda0003f05270 */
[----:B------:R-:W-:Y:S05]  /*30d0*/  @!P0 EXIT ;  /* 0x000000000000894d */ /* 0x000fea0003800000 */
[----:B------:R-:W2:Y:S01]  /*30e0*/  LDL R2, [R1] ;  /* 0x0000000001027983 */ /* 0x000ea20000100800 */
[----:B------:R-:W1:Y:S01]  /*30f0*/  LDC.64 R22, c[0x0][0x428] ;  /* 0x00010a00ff167b82 */ /* 0x000e620000000a00 */
[----:B------:R-:W-:Y:S01]  /*3100*/  CS2R R14, SRZ ;  /* 0x00000000000e7805 */ /* 0x000fe2000001ff00 */
[----:B------:R-:W-:Y:S01]  /*3110*/  IMAD.MOV.U32 R13, RZ, RZ, RZ ;  /* 0x000000ffff0d7224 */ /* 0x000fe200078e00ff */
[----:B------:R-:W3:Y:S01]  /*3120*/  LDCU.64 UR30, c[0x0][0x348] ;  /* 0x00006900ff1e77ac */ /* 0x000ee20008000a00 */
[----:B------:R-:W-:Y:S01]  /*3130*/  IMAD.MOV.U32 R12, RZ, RZ, 0x1 ;  /* 0x00000001ff0c7424 */ /* 0x000fe200078e00ff */
[----:B------:R-:W4:Y:S03]  /*3140*/  LDCU UR7, c[0x0][0x430] ;  /* 0x00008600ff0777ac */ /* 0x000f260008000800 */
[----:B------:R-:W1:Y:S01]  /*3150*/  LDC.64 R20, c[0x0][0x440] ;  /* 0x00011000ff147b82 */ /* 0x000e620000000a00 */
[----:B------:R-:W1:Y:S01]  /*3160*/  LDCU UR15, c[0x0][0x448] ;  /* 0x00008900ff0f77ac */ /* 0x000e620008000800 */
[----:B------:R-:W-:Y:S01]  /*3170*/  UMOV UR25, 0x1 ;  /* 0x0000000100197882 */ /* 0x000fe20000000000 */
[----:B------:R-:W-:Y:S01]  /*3180*/  UMOV UR20, URZ ;  /* 0x000000ff00147c82 */ /* 0x000fe20008000000 */
[----:B-1234-:R-:W-:-:S15]  /*3190*/  R2UR UR28, R2 ;  /* 0x00000000021c72ca */ /* 0x01efde00000e0000 */
.L_x_5129:
[----:B------:R-:W-:Y:S01]  /*31a0*/  UIADD3 UR8, UPT, UPT, UR28, 0x1, URZ ;  /* 0x000000011c087890 */ /* 0x000fe2000fffe0ff */
[----:B------:R-:W2:Y:S01]  /*31b0*/  LDL R3, [R1+0x10] ;  /* 0x0000100001037983 */ /* 0x000ea20000100800 */
[----:B------:R-:W-:Y:S01]  /*31c0*/  UIADD3 UR6, UPT, UPT, UR20, 0x1, URZ ;  /* 0x0000000114067890 */ /* 0x000fe2000fffe0ff */
[----:B------:R-:W-:Y:S01]  /*31d0*/  BSSY.RECONVERGENT B0, `(.L_x_5111) ;  /* 0x000000b000007945 */ /* 0x000fe20003800200 */
[----:B------:R-:W-:Y:S01]  /*31e0*/  UISETP.NE.AND UP0, UPT, UR8, UR48, UPT ;  /* 0x000000300800728c */ /* 0x000fe2000bf05270 */
[----:B-1----:R-:W3:Y:S10]  /*31f0*/  LDL R2, [R1] ;  /* 0x0000000001027983 */ /* 0x002ef40000100800 */
[----:B------:R-:W-:Y:S07]  /*3200*/  @UP0 UIADD3 UR6, UPT, UPT, UR20, URZ, URZ ;  /* 0x000000ff14060290 */ /* 0x000fee000fffe0ff */
[----:B------:R-:W-:Y:S01]  /*3210*/  UMOV UR20, UR6 ;  /* 0x0000000600147c82 */ /* 0x000fe20008000000 */
[----:B--2---:R-:W-:Y:S02]  /*3220*/  LOP3.LUT P0, RZ, R3, 0x2, RZ, 0xc0, !PT ;  /* 0x0000000203ff7812 */ /* 0x004fe4000780c0ff */
[----:B---3--:R-:W-:Y:S11]  /*3230*/  R2UR UR9, R2 ;  /* 0x00000000020972ca */ /* 0x008ff600000e0000 */
[----:B------:R-:W-:Y:S02]  /*3240*/  @!UPT UIADD3 URZ, UPT, UPT, URZ, URZ, URZ ;  /* 0x000000fffffff290 */ /* 0x000fe4000fffe0ff */
[----:B------:R-:W-:Y:S01]  /*3250*/  USEL UR28, UR9, UR8, !UP0 ;  /* 0x00000008091c7287 */ /* 0x000fe2000c000000 */
[----:B------:R-:W-:Y:S11]  /*3260*/  @!P0 BRA `(.L_x_5112) ;  /* 0x0000000000048947 */ /* 0x000ff60003800000 */
[----:B------:R-:W-:Y:S05]  /*3270*/  BPT.TRAP 0x1 ;  /* 0x000000040000795c */ /* 0x000fea0000300000 */
.L_x_5112:
[----:B------:R-:W-:Y:S05]  /*3280*/  BSYNC.RECONVERGENT B0 ;  /* 0x0000000000007941 */ /* 0x000fea0003800200 */
.L_x_5111:
[----:B------:R-:W-:Y:S01]  /*3290*/  ULEA UR17, UR25, UR24, 0x3 ;  /* 0x0000001819117291 */ /* 0x000fe2000f8e18ff */
[----:B------:R-:W-:Y:S02]  /*32a0*/  SHF.L.U32 R2, R12, 0x1f, RZ ;  /* 0x0000001f0c027819 */ /* 0x000fe400000006ff */
[----:B------:R-:W-:Y:S06]  /*32b0*/  @!P6 MOV R3, 0x8000 ;  /* 0x000080000003e802 */ /* 0x000fec0000000f00 */
[----:B------:R-:W1:Y:S02]  /*32c0*/  SYNCS.PHASECHK.TRANS64.TRYWAIT P0, [UR17+0x38810], R2 ;  /* 0x03881002ff0075a7 */ /* 0x000e640008001111 */
[----:B-1----:R-:W-:Y:S05]  /*32d0*/  @!P0 BRA `(.L_x_5113) ;  /* 0x0000011800e48947 */ /* 0x002fea0003800000 */
.L_x_5304:
[----:B------:R2:W-:Y:S01]  /*32e0*/  @!P6 SYNCS.ARRIVE.TRANS64 RZ, [UR17+0x38800], R3 ;  /* 0x03880003ffffe9a7 */ /* 0x0005e20008000011 */
[----:B------:R-:W3:Y:S01]  /*32f0*/  LDL R5, [R1+0x10] ;  /* 0x0000100001057983 */ /* 0x000ee20000100800 */
[----:B------:R-:W-:Y:S01]  /*3300*/  BSSY.RECONVERGENT B0, `(.L_x_5114) ;  /* 0x0000005000007945 */ /* 0x000fe20003800200 */
[----:B---3--:R-:W-:Y:S11]  /*3310*/  LOP3.LUT P0, RZ, R5, 0x1, RZ, 0xc0, !PT ;  /* 0x0000000105ff7812 */ /* 0x008ff6000780c0ff */
[----:B------:R-:W-:Y:S02]  /*3320*/  @!UPT UIADD3 URZ, UPT, UPT, URZ, URZ, URZ ;  /* 0x000000fffffff290 */ /* 0x000fe4000fffe0ff */
[----:B--2---:R-:W-:Y:S05]  /*3330*/  @!P0 BRA `(.L_x_5115) ;  /* 0x0000000000048947 */ /* 0x004fea0003800000 */
[----:B------:R-:W-:Y:S05]  /*3340*/  BPT.TRAP 0x1 ;  /* 0x000000040000795c */ /* 0x000fea0000300000 */
.L_x_5115:
[----:B------:R-:W-:Y:S05]  /*3350*/  BSYNC.RECONVERGENT B0 ;  /* 0x0000000000007941 */ /* 0x000fea0003800200 */
.L_x_5114:
[----:B------:R-:W-:Y:S01]  /*3360*/  ISETP.EQ.OR P2, PT, R17, RZ, P6 ;  /* 0x000000ff1100720c */ /* 0x000fe20003742670 */
[----:B------:R-:W-:Y:S11]  /*3370*/  BSSY.RECONVERGENT B0, `(.L_x_5116) ;  /* 0x0000004000007945 */ /* 0x000ff60003800200 */
[----:B------:R-:W-:Y:S01]  /*3380*/  @!UPT UIADD3 URZ, UPT, UPT, URZ, URZ, URZ ;  /* 0x000000fffffff290 */ /* 0x000fe2000fffe0ff */
[----:B------:R-:W-:Y:S05]  /*3390*/  @P2 BRA `(.L_x_5117) ;  /* 0x0000000000042947 */ /* 0x000fea0003800000 */
[----:B------:R-:W-:Y:S05]  /*33a0*/  BPT.TRAP 0x1 ;  /* 0x000000040000795c */ /* 0x000fea0000300000 */
.L_x_5117:
[----:B------:R-:W-:Y:S05]  /*33b0*/  BSYNC.RECONVERGENT B0 ;  /* 0x0000000000007941 */ /* 0x000fea0003800200 */
.L_x_5116:
        /* <DEDUP_REMOVED lines=22> */
.L_x_5118:
[----:B-1----:R-:W-:Y:S04]  /*3520*/  SHF.L.U32 R2, R14, 0x1f, RZ ;  /* 0x0000001f0e027819 */ /* 0x002fe800000006ff */
[----:B------:R-:W1:Y:S02]  /*3530*/  SYNCS.PHASECHK.TRANS64.TRYWAIT P0, [UR24+0x38838], R2 ;  /* 0x03883802ff0075a7 */ /* 0x000e640008001118 */
[----:B-1----:R-:W-:Y:S05]  /*3540*/  @!P0 BRA `(.L_x_5119) ;  /* 0x0000011800608947 */ /* 0x002fea0003800000 */
.L_x_5306:
        /* <DEDUP_REMOVED lines=8> */
[C---:B------:R-:W-:Y:S01]  /*35d0*/  VIADD R5, R3.reuse, 0x1 ;  /* 0x0000000103057836 */ /* 0x040fe20000000000 */
[----:B------:R-:W-:Y:S01]  /*35e0*/  ISETP.GE.AND P5, PT, R6, UR38, PT ;  /* 0x0000002606007c0c */ /* 0x000fe2000bfa6270 */
[----:B------:R-:W-:Y:S01]  /*35f0*/  VIADD R16, R2, 0x2 ;  /* 0x0000000202107836 */ /* 0x000fe20000000000 */
        /* <DEDUP_REMOVED lines=8> */
[-C--:B------:R-:W-:Y:S02]  /*3680*/  LEA.HI.X R7, R4, R23.reuse, RZ, 0x2, P0 ;  /* 0x0000001704077211 */ /* 0x080fe400000f14ff */
        /* <DEDUP_REMOVED lines=15> */
.L_x_5120:
[----:B------:R-:W-:Y:S01]  /*3780*/  SYNCS.ARRIVE.TRANS64.A1T0 RZ, [UR24+0x38830], RZ ;  /* 0x038830ffffff79a7 */ /* 0x000fe20008100018 */
[----:B------:R-:W-:Y:S05]  /*3790*/  BRA.U !UP1, `(.L_x_5121) ;  /* 0x0000000109047547 */ /* 0x000fea000b800000 */
[----:B------:R-:W-:Y:S05]  /*37a0*/  BPT.TRAP 0x1 ;  /* 0x000000040000795c */ /* 0x000fea0000300000 */
.L_x_5121:
[----:B------:R-:W-:Y:S02]  /*37b0*/  SHF.L.U32 R3, R13, 0x1f, RZ ;  /* 0x0000001f0d037819 */ /* 0x000fe400000006ff */
[----:B-1----:R-:W-:Y:S02]  /*37c0*/  @!P6 MOV R4, 0x8000 ;  /* 0x000080000004e802 */ /* 0x002fe40000000f00 */
[----:B------:R-:W1:Y:S02]  /*37d0*/  SYNCS.PHASECHK.TRANS64.TRYWAIT P0, [UR24+0x38828], R3 ;  /* 0x03882803ff0075a7 */ /* 0x000e640008001118 */
[----:B-1----:R-:W-:Y:S05]  /*37e0*/  @!P0 BRA `(.L_x_5122) ;  /* 0x0000011400d08947 */ /* 0x002fea0003800000 */
.L_x_5308:
[----:B------:R2:W-:Y:S01]  /*37f0*/  @!P6 SYNCS.ARRIVE.TRANS64 RZ, [UR24+0x38820], R4 ;  /* 0x03882004ffffe9a7 */ /* 0x0005e20008000018 */
[----:B------:R-:W-:Y:S05]  /*3800*/  BRA.U !UP2, `(.L_x_5123) ;  /* 0x000000010a047547 */ /* 0x000fea000b800000 */
[----:B------:R-:W-:Y:S05]  /*3810*/  BPT.TRAP 0x1 ;  /* 0x000000040000795c */ /* 0x000fea0000300000 */
.L_x_5123:
[----:B------:R-:W-:Y:S04]  /*3820*/  BSSY.RECONVERGENT B0, `(.L_x_5124) ;  /* 0x0000003000007945 */ /* 0x000fe80003800200 */
[----:B------:R-:W-:Y:S05]  /*3830*/  @P2 BRA `(.L_x_5125) ;  /* 0x0000000000042947 */ /* 0x000fea0003800000 */
[----:B------:R-:W-:Y:S05]  /*3840*/  BPT.TRAP 0x1 ;  /* 0x000000040000795c */ /* 0x000fea0000300000 */
.L_x_5125:
[----:B------:R-:W-:Y:S05]  /*3850*/  BSYNC.RECONVERGENT B0 ;  /* 0x0000000000007941 */ /* 0x000fea0003800200 */
.L_x_5124:
        /* <DEDUP_REMOVED lines=17> */
[----:B---3--:R-:W-:Y:S05]  /*3970*/  BRA.U !UP3, `(.L_x_5126) ;  /* 0x000000010b047547 */ /* 0x008fea000b800000 */
[----:B------:R-:W-:Y:S05]  /*3980*/  BPT.TRAP 0x1 ;  /* 0x000000040000795c */ /* 0x000fea0000300000 */
.L_x_5126:
[----:B-1----:R-:W-:Y:S04]  /*3990*/  SHF.L.U32 R3, R15, 0x1f, RZ ;  /* 0x0000001f0f037819 */ /* 0x002fe800000006ff */
[----:B------:R-:W1:Y:S02]  /*39a0*/  SYNCS.PHASECHK.TRANS64.TRYWAIT P0, [UR24+0x38848], R3 ;  /* 0x03884803ff0075a7 */ /* 0x000e640008001118 */
[----:B-1----:R-:W-:Y:S05]  /*39b0*/  @!P0 BRA `(.L_x_5127) ;  /* 0x0000011400748947 */ /* 0x002fea0003800000 */
.L_x_5310:
[----:B------:R-:W-:Y:S06]  /*39c0*/  UIMAD UR6, UR20, UR15, UR5 ;  /* 0x0000000f140672a4 */ /* 0x000fec000f8e0205 */
[----:B------:R-:W-:Y:S04]  /*39d0*/  VIADD R2, R2, UR6 ;  /* 0x0000000602027c36 */ /* 0x000fe80008000000 */
[C---:B-1----:R-:W-:Y:S01]  /*39e0*/  VIADD R3, R2.reuse, 0x1 ;  /* 0x0000000102037836 */ /* 0x042fe20000000000 */
[CC--:B------:R-:W-:Y:S04]  /*39f0*/  LEA R8, P0, R2.reuse, R20.reuse, 0x2 ;  /* 0x0000001402087211 */ /* 0x0c0fe800078010ff */
[CC--:B------:R-:W-:Y:S02]  /*3a00*/  LEA.HI.X R9, R2.reuse, R21.reuse, RZ, 0x2, P0 ;  /* 0x0000001502097211 */ /* 0x0c0fe400000f14ff */
[CC--:B------:R-:W-:Y:S03]  /*3a10*/  LEA R6, P0, R3.reuse, R20.reuse, 0x2 ;  /* 0x0000001403067211 */ /* 0x0c0fe600078010ff */
[----:B------:R-:W-:Y:S01]  /*3a20*/  @!PT LDS RZ, [RZ] ;  /* 0x00000000fffff984 */ /* 0x000fe20000000800 */
[----:B------:R-:W-:Y:S01]  /*3a30*/  @!PT LDS RZ, [RZ] ;  /* 0x00000000fffff984 */ /* 0x000fe20000000800 */
[----:B------:R-:W-:Y:S01]  /*3a40*/  @!PT LDS RZ, [RZ] ;  /* 0x00000000fffff984 */ /* 0x000fe20000000800 */
[----:B------:R1:W-:Y:S01]  /*3a50*/  LDGSTS.E.LTC128B [R0+0x38200], desc[UR46][R8.64], !P4 ;  /* 0x3820000008007fae */ /* 0x0003e2000e1a122e */
[-C--:B------:R-:W-:Y:S01]  /*3a60*/  LEA.HI.X R7, R3, R21.reuse, RZ, 0x2, P0 ;  /* 0x0000001503077211 */ /* 0x080fe200000f14ff */
[C---:B------:R-:W-:Y:S04]  /*3a70*/  VIADD R3, R2.reuse, 0x2 ;  /* 0x0000000202037836 */ /* 0x040fe80000000000 */
[----:B------:R1:W-:Y:S01]  /*3a80*/  LDGSTS.E.LTC128B [R0+0x38204], desc[UR46][R6.64], !P5 ;  /* 0x3820400006007fae */ /* 0x0003e2000e9a122e */
[CC--:B--2---:R-:W-:Y:S04]  /*3a90*/  LEA R4, P0, R3.reuse, R20.reuse, 0x2 ;  /* 0x0000001403047211 */ /* 0x0c4fe800078010ff */
[-C--:B------:R-:W-:Y:S01]  /*3aa0*/  LEA.HI.X R5, R3, R21.reuse, RZ, 0x2, P0 ;  /* 0x0000001503057211 */ /* 0x080fe200000f14ff */
[----:B------:R-:W-:Y:S04]  /*3ab0*/  VIADD R3, R2, 0x3 ;  /* 0x0000000302037836 */ /* 0x000fe80000000000 */
[----:B------:R1:W-:Y:S01]  /*3ac0*/  LDGSTS.E.LTC128B [R0+0x38208], desc[UR46][R4.64], !P3 ;  /* 0x3820800004007fae */ /* 0x0003e2000d9a122e */
[C---:B------:R-:W-:Y:S04]  /*3ad0*/  LEA R2, P0, R3.reuse, R20, 0x2 ;  /* 0x0000001403027211 */ /* 0x040fe800078010ff */
        /* <DEDUP_REMOVED lines=8> */
.L_x_5128:
[----:B------:R-:W-:Y:S01]  /*3b60*/  LOP3.LUT R15, R15, 0x1, RZ, 0x3c, !PT ;  /* 0x000000010f0f7812 */ /* 0x000fe200078e3cff */
[----:B------:R-:W-:Y:S01]  /*3b70*/  SYNCS.ARRIVE.TRANS64.A1T0 RZ, [UR24+0x38840], RZ ;  /* 0x038840ffffff79a7 */ /* 0x000fe20008100018 */
[----:B-1----:R-:W2:Y:S01]  /*3b80*/  LDL.LU R2, [R1+0x14] ;  /* 0x0000140001027983 */ /* 0x002ea20000300800 */
        /* <DEDUP_REMOVED lines=11> */
.L_x_7220:
        /* <DEDUP_REMOVED lines=20> */
.L_x_5133:
[----:B------:R-:W-:Y:S05]  /*3d80*/  NANOSLEEP 0x64 ;  /* 0x000000640000795d */ /* 0x000fea0003800000 */
[----:B------:R-:W-:-:S05]  /*3d90*/  UMOV UR4, 0x10 ;  /* 0x0000001000047882 */ /* 0x000fca0000000000 */
[----:B------:R-:W-:Y:S04]  /*3da0*/  DEPBAR.LE SB1, 0x36 ;  /* 0x00009d800000791a */ /* 0x000fe80000000000 */
[----:B------:R-:W1:Y:S02]  /*3db0*/  UTCATOMSWS.FIND_AND_SET.ALIGN UP0, UR4, UR4 ;  /* 0x00000004000475e3 */ /* 0x000e640008000800 */
[----:B-1----:R-:W-:Y:S01]  /*3dc0*/  MOV R0, UR4 ;  /* 0x0000000400007c02 */ /* 0x002fe20008000f00 */
[----:B------:R-:W-:Y:S05]  /*3dd0*/  BRA.U !UP0, `(.L_x_5133) ;  /* 0xfffffffd08e87547 */ /* 0x000fea000b83ffff */
.L_x_5132:
[-C--:B------:R-:W-:Y:S02]  /*3de0*/  SHF.L.U32 R3, R3, R0.reuse, RZ ;  /* 0x0000000003037219 */ /* 0x080fe400000006ff */
[----:B------:R-:W-:Y:S01]  /*3df0*/  SHF.L.U32 R2, R2, R0, RZ ;  /* 0x0000000002027219 */ /* 0x000fe200000006ff */
[----:B------:R-:W-:Y:S02]  /*3e00*/  IMAD.SHL.U32 R0, R0, 0x20, RZ ;  /* 0x0000002000007824 */ /* 0x000fe400078e00ff */
[----:B------:R1:W-:Y:S04]  /*3e10*/  ATOMS.OR RZ, [UR5+0x14], R3 ;  /* 0x00001403ffff798c */ /* 0x0003e8000b000005 */
[----:B------:R1:W-:Y:S04]  /*3e20*/  ATOMS.OR RZ, [UR5+0x18], R2 ;  /* 0x00001802ffff798c */ /* 0x0003e8000b000005 */
[----:B------:R1:W-:Y:S01]  /*3e30*/  STS [UR22+0x388c0], R0 ;  /* 0x0388c000ff007988 */ /* 0x0003e20008000816 */
[----:B------:R-:W-:Y:S05]  /*3e40*/  BRA `(.L_x_5131) ;  /* 0x00000000000c7947 */ /* 0x000fea0003800000 */
.L_x_5130:
[----:B------:R1:W-:Y:S02]  /*3e50*/  STS [UR22+0x388c0], R2 ;  /* 0x0388c002ff007988 */ /* 0x0003e40008000816 */
[----:B-1----:R-:W-:Y:S02]  /*3e60*/  MOV R2, 0x3e80 ;  /* 0x00003e8000027802 */ /* 0x002fe40000000f00 */
[----:B------:R-:W-:Y:S05]  /*3e70*/  CALL.REL.NOINC `($__internal_62_$__cuda_sm10x_tcgen05_guardrail_trap_phase_invalid_during_alloc) ;  /* 0x0000011c00047944 */ /* 0x000fea0003c00000 */
.L_x_5131:
        /* <DEDUP_REMOVED lines=22> */
[----:B-1----:R-:W-:Y:S01]  /*3fe0*/  MOV R2, UR6 ;  /* 0x0000000600027c02 */ /* 0x002fe20008000f00 */
        /* <DEDUP_REMOVED lines=13> */
.L_x_5135:
[----:B------:R-:W-:Y:S05]  /*40c0*/  BSYNC.RECONVERGENT B0 ;  /* 0x0000000000007941 */ /* 0x000fea0003800200 */
.L_x_5134:
[----:B------:R-:W-:Y:S01]  /*40d0*/  SHF.L.U32 R6, RZ, 0x1f, RZ ;  /* 0x0000001fff067819 */ /* 0x000fe200000006ff */
[----:B------:R-:W-:-:S03]  /*40e0*/  IMAD.MOV.U32 R5, RZ, RZ, 0x1 ;  /* 0x00000001ff057424 */ /* 0x000fc600078e00ff */
[----:B------:R-:W1:Y:S02]  /*40f0*/  SYNCS.PHASECHK.TRANS64.TRYWAIT P0, [UR22+0x38800], R6 ;  /* 0x03880006ff0075a7 */ /* 0x000e640008001116 */
[----:B------:R-:W-:Y:S01]  /*4100*/  SHF.L.U32 R5, R5, 0x1f, RZ ;  /* 0x0000001f05057819 */ /* 0x000fe200000006ff */
[----:B-1----:R-:W-:Y:S06]  /*4110*/  @!P0 BRA `(.L_x_5136) ;  /* 0x0000010c00b48947 */ /* 0x002fec0003800000 */
.L_x_5312:
[----:B------:R-:W2:Y:S01]  /*4120*/  SYNCS.PHASECHK.TRANS64.TRYWAIT P0, [UR22+0x38858], R5 ;  /* 0x03885805ff0075a7 */ /* 0x000ea20008001116 */
[----:B------:R-:W-:Y:S01]  /*4130*/  HFMA2 R7, -RZ, RZ, 0, 2.288818359375e-05 ;  /* 0x00000180ff077431 */ /* 0x000fe200000001ff */
[----:B------:R-:W-:Y:S01]  /*4140*/  MOV R9, 0x180 ;  /* 0x0000018000097802 */ /* 0x000fe20000000f00 */
[----:B------:R-:W-:Y:S01]  /*4150*/  HFMA2 R8, -RZ, RZ, 0, 2.288818359375e-05 ;  /* 0x00000180ff087431 */ /* 0x000fe200000001ff */
[----:B--2---:R-:W-:Y:S06]  /*4160*/  @!P0 BRA `(.L_x_5137) ;  /* 0x0000010c00b88947 */ /* 0x004fec0003800000 */
.L_x_5314:
[----:B------:R-:W-:Y:S01]  /*4170*/  R2UR UR32, R7 ;  /* 0x00000000072072ca */ /* 0x000fe200000e0000 */
[----:B-1----:R-:W-:Y:S01]  /*4180*/  IMAD.MOV.U32 R4, RZ, RZ, 0x180 ;  /* 0x00000180ff047424 */ /* 0x002fe200078e00ff */
        /* <DEDUP_REMOVED lines=64> */
[----:B-1----:R-:W-:Y:S05]  /*4590*/  BPT.TRAP 0x1 ;  /* 0x000000040000795c */ /* 0x002fea0000300000 */
.L_x_5138:
[----:B-1----:R-:W-:-:S09]  /*45a0*/  UIADD3 UR4, UPT, UPT, UR22, 0x38850, URZ ;  /* 0x0003885016047890 */ /* 0x002fd2000fffe0ff */
[----:B------:R1:W-:Y:S01]  /*45b0*/  UTCBAR [UR4], URZ ;  /* 0x000000ff040073e9 */ /* 0x0003e200080000ff */
[----:B------:R-:W-:Y:S05]  /*45c0*/  BRA.U !UP4, `(.L_x_5139) ;  /* 0x000000010c047547 */ /* 0x000fea000b800000 */
[----:B-1----:R-:W-:Y:S05]  /*45d0*/  BPT.TRAP 0x1 ;  /* 0x000000040000795c */ /* 0x002fea0000300000 */
.L_x_5139:
[----:B------:R-:W2:Y:S02]  /*45e0*/  SYNCS.PHASECHK.TRANS64.TRYWAIT P0, [UR22+0x38820], R6 ;  /* 0x03882006ff0075a7 */ /* 0x000ea40008001116 */
[----:B--2---:R-:W-:Y:S05]  /*45f0*/  @!P0 BRA `(.L_x_5140) ;  /* 0x0000010800ac8947 */ /* 0x004fea0003800000 */
.L_x_5316:
[----:B------:R-:W-:Y:S05]  /*4600*/  BRA.U !UP0, `(.L_x_5141) ;  /* 0x0000000108047547 */ /* 0x000fea000b800000 */
[----:B-1----:R-:W-:Y:S05]  /*4610*/  BPT.TRAP 0x1 ;  /* 0x000000040000795c */ /* 0x002fea0000300000 */
.L_x_5141:
[----:B------:R-:W3:Y:S02]  /*4620*/  SYNCS.PHASECHK.TRANS64.TRYWAIT P0, [UR22+0x38868], R5 ;  /* 0x03886805ff0075a7 */ /* 0x000ee40008001116 */
[----:B---3--:R-:W-:Y:S05]  /*4630*/  @!P0 BRA `(.L_x_5142) ;  /* 0x0000010800b48947 */ /* 0x008fea0003800000 */
.L_x_5318:
[----:B------:R-:W-:Y:S05]  /*4640*/  BRA.U !UP0, `(.L_x_5143) ;  /* 0x0000000108047547 */ /* 0x000fea000b800000 */
[----:B-1----:R-:W-:Y:S05]  /*4650*/  BPT.TRAP 0x1 ;  /* 0x000000040000795c */ /* 0x002fea0000300000 */
.L_x_5143:
[----:B------:R-:W3:Y:S01]  /*4660*/  SYNCS.PHASECHK.TRANS64.TRYWAIT P0, [UR22+0x38878], R5 ;  /* 0x03887805ff0075a7 */ /* 0x000ee20008001116 */
[----:B------:R-:W-:Y:S01]  /*4670*/  HFMA2 R7, -RZ, RZ, 0, 1.52587890625e-05 ;  /* 0x00000100ff077431 */ /* 0x000fe200000001ff */
[----:B------:R-:W-:Y:S01]  /*4680*/  MOV R8, 0x100 ;  /* 0x0000010000087802 */ /* 0x000fe20000000f00 */
[----:B---3--:R-:W-:Y:S06]  /*4690*/  @!P0 BRA `(.L_x_5144) ;  /* 0x0000010800b48947 */ /* 0x008fec0003800000 */
.L_x_5320:
[----:B------:R-:W-:Y:S01]  /*46a0*/  R2UR UR64, R8 ;  /* 0x00000000084072ca */ /* 0x000fe200000e0000 */
[----:B------:R-:W-:Y:S01]  /*46b0*/  IMAD.MOV.U32 R8, RZ, RZ, 0x100 ;  /* 0x00000100ff087424 */ /* 0x000fe200078e00ff */
[----:B------:R-:W-:Y:S01]  /*46c0*/  R2UR UR63, R7 ;  /* 0x00000000073f72ca */ /* 0x000fe200000e0000 */
[----:B------:R-:W-:Y:S01]  /*46d0*/  IMAD.MOV.U32 R7, RZ, RZ, 0x100 ;  /* 0x00000100ff077424 */ /* 0x000fe200078e00ff */
[----:B------:R-:W-:Y:S01]  /*46e0*/  UIADD3 UR40, UPT, UPT, UR26, 0x2, URZ ;  /* 0x000000021a287890 */ /* 0x000fe2000fffe0ff */
[----:B--2---:R-:W-:Y:S01]  /*46f0*/  MOV.SPILL R5, UR37 ;  /* 0x0000002500057c02 */ /* 0x004fe20009000f00 */
[----:B------:R-:W-:Y:S01]  /*4700*/  UIADD3 UR32, UPT, UPT, UR24, 0x2, URZ ;  /* 0x0000000218207890 */ /* 0x000fe2000fffe0ff */
[C---:B------:R-:W-:Y:S01]  /*4710*/  R2UR UR62, R8.reuse ;  /* 0x00000000083e72ca */ /* 0x040fe200000e0000 */
        /* <DEDUP_REMOVED lines=10> */
[----:B------:R-:W-:Y:S01]  /*47c0*/  UIADD3 UR16, UPT, UPT, UR26, 0x400, URZ ;  /* 0x000004001a107890 */ /* 0x000fe2000fffe0ff */
[----:B------:R-:W-:Y:S01]  /*47d0*/  MOV.SPILL R4, UR36 ;  /* 0x0000002400047c02 */ /* 0x000fe20009000f00 */
        /* <DEDUP_REMOVED lines=23> */
[----:B--2---:R-:W-:Y:S01]  /*4950*/  UMOV UR64, 0x0 ;  /* 0x0000000000407882 */ /* 0x004fe20000000000 */
        /* <DEDUP_REMOVED lines=24> */
.L_x_5145:
[----:B-1----:R-:W-:-:S09]  /*4ae0*/  UIADD3 UR4, UPT, UPT, UR22, 0x38860, URZ ;  /* 0x0003886016047890 */ /* 0x002fd2000fffe0ff */
[----:B------:R1:W-:Y:S01]  /*4af0*/  UTCBAR [UR4], URZ ;  /* 0x000000ff040073e9 */ /* 0x0003e200080000ff */
[----:B------:R-:W-:Y:S05]  /*4b00*/  BRA.U !UP0, `(.L_x_5146) ;  /* 0x0000000108047547 */ /* 0x000fea000b800000 */
[----:B-1----:R-:W-:Y:S05]  /*4b10*/  BPT.TRAP 0x1 ;  /* 0x000000040000795c */ /* 0x002fea0000300000 */
.L_x_5146:
[----:B------:R-:W2:Y:S01]  /*4b20*/  SYNCS.PHASECHK.TRANS64.TRYWAIT P0, [UR22+0x38880], R6 ;  /* 0x03888006ff0075a7 */ /* 0x000ea20008001116 */
[----:B------:R-:W-:Y:S01]  /*4b30*/  HFMA2 R8, -RZ, RZ, 0, 7.62939453125e-06 ;  /* 0x00000080ff087431 */ /* 0x000fe200000001ff */
[----:B------:R-:W-:Y:S01]  /*4b40*/  MOV R7, 0x180 ;  /* 0x0000018000077802 */ /* 0x000fe20000000f00 */
[----:B--2---:R-:W-:Y:S06]  /*4b50*/  @!P0 BRA `(.L_x_5147) ;  /* 0x00000104009c8947 */ /* 0x004fec0003800000 */
.L_x_5322:
        /* <DEDUP_REMOVED lines=25> */
[C---:B------:R-:W-:Y:S01]  /*4cf0*/  R2UR UR28, R4.reuse ;  /* 0x00000000041c72ca */ /* 0x040fe200000e0000 */
[----:B-1----:R-:W-:Y:S01]  /*4d00*/  UIADD3 UR4, UPT, UPT, UR36, 0x180, URZ ;  /* 0x0000018024047890 */ /* 0x002fe2000fffe0ff */
[C---:B------:R-:W-:Y:S01]  /*4d10*/  R2UR UR21, R4.reuse ;  /* 0x00000000041572ca */ /* 0x040fe200000e0000 */
[----:B------:R-:W-:Y:S01]  /*4d20*/  UIADD3 UR18, UPT, UPT, UR36, 0x200, URZ ;  /* 0x0000020024127890 */ /* 0x000fe2000fffe0ff */
[----:B------:R-:W-:Y:S01]  /*4d30*/  R2UR UR16, R5 ;  /* 0x00000000051072ca */ /* 0x000fe200000e0000 */
[----:B------:R-:W-:Y:S01]  /*4d40*/  UIADD3 UR14, UPT, UPT, UR36, 0x280, URZ ;  /* 0x00000280240e7890 */ /* 0x000fe2000fffe0ff */
[----:B------:R-:W-:Y:S01]  /*4d50*/  R2UR UR17, R4 ;  /* 0x00000000041172ca */ /* 0x000fe200000e0000 */
[----:B------:R-:W-:-:S02]  /*4d60*/  UIADD3 UR12, UPT, UPT, UR36, 0x300, URZ ;  /* 0x00000300240c7890 */ /* 0x000fc4000fffe0ff */
        /* <DEDUP_REMOVED lines=32> */
.L_x_5148:
[----:B-1----:R-:W-:-:S09]  /*4f70*/  UIADD3 UR16, UPT, UPT, UR22, 0x38888, URZ ;  /* 0x0003888816107890 */ /* 0x002fd2000fffe0ff */
[----:B------:R1:W-:Y:S01]  /*4f80*/  UTCBAR [UR16], URZ ;  /* 0x000000ff100073e9 */ /* 0x0003e200080000ff */
[----:B------:R-:W-:Y:S05]  /*4f90*/  BRA.U !UP4, `(.L_x_5149) ;  /* 0x000000010c047547 */ /* 0x000fea000b800000 */
[----:B-1----:R-:W-:Y:S05]  /*4fa0*/  BPT.TRAP 0x1 ;  /* 0x000000040000795c */ /* 0x002fea0000300000 */
.L_x_5149:
        /* <DEDUP_REMOVED lines=14> */
[----:B------:R-:W-:Y:S01]  /*5090*/  HFMA2 R14, -RZ, RZ, 0, 0 ;  /* 0x00000000ff0e7431 */ /* 0x000fe200000001ff */
[----:B------:R-:W-:Y:S01]  /*50a0*/  UMOV UR29, 0x40004040 ;  /* 0x40004040001d7882 */ /* 0x000fe20000000000 */
[----:B------:R-:W-:Y:S01]  /*50b0*/  HFMA2 R10, -RZ, RZ, 0, 5.9604644775390625e-08 ;  /* 0x00000001ff0a7431 */ /* 0x000fe200000001ff */
[----:B------:R-:W-:Y:S01]  /*50c0*/  UMOV UR16, UR52 ;  /* 0x0000003400107c82 */ /* 0x000fe20008000000 */
[----:B------:R-:W-:Y:S01]  /*50d0*/  IMAD.U32 R22, RZ, RZ, UR28 ;  /* 0x0000001cff167e24 */ /* 0x000fe2000f8e00ff */
[----:B------:R-:W-:Y:S01]  /*50e0*/  MOV R20, UR20 ;  /* 0x0000001400147c02 */ /* 0x000fe20008000f00 */
[----:B------:R-:W-:Y:S01]  /*50f0*/  IMAD.U32 R21, RZ, RZ, UR21 ;  /* 0x00000015ff157e24 */ /* 0x000fe2000f8e00ff */
[----:B------:R-:W-:Y:S01]  /*5100*/  MOV R12, RZ ;  /* 0x000000ff000c7202 */ /* 0x000fe20000000f00 */
[----:B------:R-:W-:Y:S01]  /*5110*/  IMAD.U32 R19, RZ, RZ, UR17 ;  /* 0x00000011ff137e24 */ /* 0x000fe2000f8e00ff */
[----:B------:R-:W-:Y:S01]  /*5120*/  CS2R R8, SRZ ;  /* 0x0000000000087805 */ /* 0x000fe2000001ff00 */
[----:B------:R-:W-:Y:S01]  /*5130*/  IMAD.MOV.U32 R13, RZ, RZ, 0x1 ;  /* 0x00000001ff0d7424 */ /* 0x000fe200078e00ff */
        /* <DEDUP_REMOVED lines=42> */
.L_x_5174:
[----:B------:R-:W-:Y:S04]  /*53e0*/  BSSY.RECONVERGENT B0, `(.L_x_5151) ;  /* 0x0000003000007945 */ /* 0x000fe80003800200 */
[----:B-1----:R-:W-:Y:S05]  /*53f0*/  @!P5 BRA `(.L_x_5152) ;  /* 0x000000000004d947 */ /* 0x002fea0003800000 */
[----:B------:R-:W-:Y:S05]  /*5400*/  BPT.TRAP 0x1 ;  /* 0x000000040000795c */ /* 0x000fea0000300000 */
.L_x_5152:
[----:B------:R-:W-:Y:S05]  /*5410*/  BSYNC.RECONVERGENT B0 ;  /* 0x0000000000007941 */ /* 0x000fea0003800200 */
.L_x_5151:
[----:B------:R-:W-:Y:S01]  /*5420*/  ULEA UR4, UR16, UR22, 0x3 ;  /* 0x0000001610047291 */ /* 0x000fe2000f8e18ff */
[----:B------:R-:W-:Y:S01]  /*5430*/  SHF.L.U32 R4, R9, 0x1f, RZ ;  /* 0x0000001f09047819 */ /* 0x000fe200000006ff */
[----:B------:R-:W-:Y:S07]  /*5440*/  UISETP.NE.AND UP0, UPT, UR39, 0x2, UPT ;  /* 0x000000022700788c */ /* 0x000fee000bf05270 */
[----:B------:R-:W1:Y:S02]  /*5450*/  SYNCS.PHASECHK.TRANS64.TRYWAIT P0, [UR4+0x38800], R4 ;  /* 0x03880004ff0075a7 */ /* 0x000e640008001104 */
[----:B-1----:R-:W-:Y:S05]  /*5460*/  @!P0 BRA `(.L_x_5153) ;  /* 0x000000fc00708947 */ /* 0x002fea0003800000 */
.L_x_5324:
[----:B------:R-:W-:Y:S05]  /*5470*/  BRA.U !UP0, `(.L_x_5154) ;  /* 0x0000000108047547 */ /* 0x000fea000b800000 */
[----:B------:R-:W-:Y:S05]  /*5480*/  BPT.TRAP 0x1 ;  /* 0x000000040000795c */ /* 0x000fea0000300000 */
.L_x_5154:
[----:B-1----:R-:W-:Y:S01]  /*5490*/  SHF.L.U32 R4, R12, 0x1f, RZ ;  /* 0x0000001f0c047819 */ /* 0x002fe200000006ff */
[----:B------:R-:W-:Y:S02]  /*54a0*/  HFMA2 R26, -RZ, RZ, 0, 2.288818359375e-05 ;  /* 0x00000180ff1a7431 */ /* 0x000fe400000001ff */
[----:B------:R-:W-:Y:S01]  /*54b0*/  IMAD.MOV.U32 R24, RZ, RZ, 0x180 ;  /* 0x00000180ff187424 */ /* 0x000fe200078e00ff */
[----:B------:R-:W1:Y:S02]  /*54c0*/  SYNCS.PHASECHK.TRANS64.TRYWAIT P0, [UR22+0x38858], R4 ;  /* 0x03885804ff0075a7 */ /* 0x000e640008001116 */
[----:B-1----:R-:W-:Y:S05]  /*54d0*/  @!P0 BRA `(.L_x_5155) ;  /* 0x000000fc006c8947 */ /* 0x002fea0003800000 */
.L_x_5326:
[----:B------:R-:W-:Y:S01]  /*54e0*/  MOV.SPILL R15, UR29 ;  /* 0x0000001d000f7c02 */ /* 0x000fe20009000f00 */
[----:B------:R-:W-:Y:S01]  /*54f0*/  IMAD.MOV.U32 R17, RZ, RZ, 0x180 ;  /* 0x00000180ff117424 */ /* 0x000fe200078e00ff */
        /* <DEDUP_REMOVED lines=17> */
[----:B------:R-:W-:Y:S01]  /*5610*/  UMOV UR31, 0x8200010 ;  /* 0x08200010001f7882 */ /* 0x000fe20000000000 */
[----:B-1----:R-:W-:Y:S01]  /*5620*/  MOV.SPILL R5, UR25 ;  /* 0x0000001900057c02 */ /* 0x002fe20009000f00 */
[----:B------:R-:W-:Y:S01]  /*5630*/  UMOV UR9, 0x40004040 ;  /* 0x4000404000097882 */ /* 0x000fe20000000000 */
[----:B------:R-:W-:Y:S01]  /*5640*/  MOV.SPILL R4, UR24 ;  /* 0x0000001800047c02 */ /* 0x000fe20009000f00 */
[----:B------:R-:W-:Y:S01]  /*5650*/  IMAD.MOV.U32 R25, RZ, RZ, 0x180 ;  /* 0x00000180ff197424 */ /* 0x000fe200078e00ff */
[----:B------:R-:W-:Y:S01]  /*5660*/  R2UR UR24, R18 ;  /* 0x00000000121872ca */ /* 0x000fe200000e0000 */
[----:B------:R-:W-:Y:S01]  /*5670*/  UMOV UR13, 0x40004040 ;  /* 0x40004040000d7882 */ /* 0x000fe20000000000 */
[----:B------:R-:W-:Y:S01]  /*5680*/  R2UR UR25, R19 ;  /* 0x00000000131972ca */ /* 0x000fe200000e0000 */
[----:B------:R1:W-:Y:S01]  /*5690*/  UTCHMMA gdesc[UR28], gdesc[UR8], tmem[UR11], tmem[UR30], idesc[UR31], UPT ;  /* 0x00ff1e081c0075ea */ /* 0x0003e2000b80000b */
[----:B------:R-:W-:Y:S01]  /*56a0*/  R2UR UR19, R25 ;  /* 0x00000000191372ca */ /* 0x000fe200000e0000 */
[----:B------:R-:W-:Y:S01]  /*56b0*/  UIADD3 UR6, UPT, UPT, UR4, 0x6, URZ ;  /* 0x0000000604067890 */ /* 0x000fe2000fffe0ff */
[C---:B------:R-:W-:Y:S01]  /*56c0*/  R2UR UR21, R17.reuse ;  /* 0x00000000111572ca */ /* 0x040fe200000e0000 */
[----:B------:R-:W-:Y:S01]  /*56d0*/  UIADD3 UR32, UPT, UPT, UR16, 0x1, URZ ;  /* 0x0000000110207890 */ /* 0x000fe2000fffe0ff */
[----:B------:R-:W-:Y:S01]  /*56e0*/  R2UR UR20, R17 ;  /* 0x00000000111472ca */ /* 0x000fe200000e0000 */
[----:B------:R3:W-:Y:S01]  /*56f0*/  UTCHMMA gdesc[UR26], gdesc[UR12], tmem[UR18], tmem[UR14], idesc[UR15], UPT ;  /* 0x00ff0e0c1a0075ea */ /* 0x0007e2000b800012 */
[----:B------:R-:W-:Y:S01]  /*5700*/  UMOV UR7, 0x40004040 ;  /* 0x4000404000077882 */ /* 0x000fe20000000000 */
[----:B------:R-:W-:Y:S01]  /*5710*/  IMAD.MOV.U32 R24, RZ, RZ, 0x180 ;  /* 0x00000180ff187424 */ /* 0x000fe200078e00ff */
[----:B--2---:R-:W-:Y:S04]  /*5720*/  UIADD3 UR10, UPT, UPT, UR4, 0x402, URZ ;  /* 0x00000402040a7890 */ /* 0x004fe8000fffe0ff */
[----:B------:R-:W-:Y:S01]  /*5730*/  R2UR UR23, R24 ;  /* 0x00000000181772ca */ /* 0x000fe200000e0000 */
[----:B------:R2:W-:Y:S01]  /*5740*/  UTCHMMA gdesc[UR24], gdesc[UR6], tmem[UR19], tmem[UR30], idesc[UR31], UPT ;  /* 0x00ff1e06180075ea */ /* 0x0005e2000b800013 */
[----:B-1----:R-:W-:Y:S01]  /*5750*/  UIADD3 UR8, UPT, UPT, UR4, 0x404, URZ ;  /* 0x0000040404087890 */ /* 0x002fe2000fffe0ff */
[----:B------:R-:W-:Y:S01]  /*5760*/  R2UR.FILL UR29, R15 ;  /* 0x000000000f1d72ca */ /* 0x000fe200004e0000 */
[----:B------:R-:W-:Y:S01]  /*5770*/  UMOV UR11, 0x40004040 ;  /* 0x40004040000b7882 */ /* 0x000fe20000000000 */
[----:B---3--:R-:W-:Y:S01]  /*5780*/  R2UR.FILL UR26, R6 ;  /* 0x00000000061a72ca */ /* 0x008fe200004e0000 */
[----:B------:R-:W-:Y:S01]  /*5790*/  UIADD3 UR14, UPT, UPT, UR4, 0x400, URZ ;  /* 0x00000400040e7890 */ /* 0x000fe2000fffe0ff */
[----:B------:R-:W-:Y:S01]  /*57a0*/  R2UR.FILL UR27, R7 ;  /* 0x00000000071b72ca */ /* 0x000fe200004e0000 */
[----:B------:R-:W-:Y:S01]  /*57b0*/  UIADD3 UR4, UPT, UPT, UR4, 0x406, URZ ;  /* 0x0000040604047890 */ /* 0x000fe2000fffe0ff */
[----:B------:R-:W-:Y:S01]  /*57c0*/  IMAD.MOV.U32 R6, RZ, RZ, 0x180 ;  /* 0x00000180ff067424 */ /* 0x000fe200078e00ff */
[----:B------:R-:W-:Y:S01]  /*57d0*/  UMOV UR12, 0x0 ;  /* 0x00000000000c7882 */ /* 0x000fe20000000000 */
[----:B------:R-:W-:Y:S01]  /*57e0*/  UMOV UR13, 0x8200010 ;  /* 0x08200010000d7882 */ /* 0x000fe20000000000 */
[----:B------:R-:W-:Y:S01]  /*57f0*/  UMOV UR15, 0x40004040 ;  /* 0x40004040000f7882 */ /* 0x000fe20000000000 */
[----:B------:R-:W-:Y:S01]  /*5800*/  UMOV UR18, 0x0 ;  /* 0x0000000000127882 */ /* 0x000fe20000000000 */
[----:B------:R-:W-:Y:S01]  /*5810*/  R2UR UR17, R6 ;  /* 0x00000000061172ca */ /* 0x000fe200000e0000 */
[----:B--2---:R-:W-:Y:S01]  /*5820*/  UMOV UR19, 0x8200010 ;  /* 0x0820001000137882 */ /* 0x004fe20000000000 */
[----:B------:R1:W-:Y:S01]  /*5830*/  UTCHMMA gdesc[UR76], gdesc[UR14], tmem[UR23], tmem[UR12], idesc[UR13], UPT ;  /* 0x00ff0c0e4c0075ea */ /* 0x0003e2000b800017 */
[----:B------:R-:W-:Y:S01]  /*5840*/  R2UR.FILL UR25, R5 ;  /* 0x00000000051972ca */ /* 0x000fe200004e0000 */
[----:B------:R1:W-:Y:S01]  /*5850*/  UTCHMMA gdesc[UR74], gdesc[UR10], tmem[UR21], tmem[UR18], idesc[UR19], UPT ;  /* 0x00ff120a4a0075ea */ /* 0x0003e2000b800015 */
[----:B------:R1:W-:Y:S01]  /*5860*/  UTCHMMA gdesc[UR72], gdesc[UR8], tmem[UR20], tmem[UR30], idesc[UR31], UPT ;  /* 0x00ff1e08480075ea */ /* 0x0003e2000b800014 */
[----:B------:R-:W-:Y:S07]  /*5870*/  R2UR.FILL UR24, R4 ;  /* 0x00000000041872ca */ /* 0x000fee00004e0000 */
[----:B------:R1:W-:Y:S01]  /*5880*/  UTCHMMA gdesc[UR70], gdesc[UR4], tmem[UR17], tmem[UR12], idesc[UR13], UPT ;  /* 0x00ff0c04460075ea */ /* 0x0003e2000b800011 */
[----:B------:R-:W-:Y:S07]  /*5890*/  BRA.U !UP0, `(.L_x_5156) ;  /* 0x0000000108047547 */ /* 0x000fee000b800000 */
[----:B-1----:R-:W-:Y:S05]  /*58a0*/  BPT.TRAP 0x1 ;  /* 0x000000040000795c */ /* 0x002fea0000300000 */
.L_x_5156:
[----:B-1----:R-:W-:Y:S09]  /*58b0*/  UIADD3 UR4, UPT, UPT, UR22, 0x38850, URZ ;  /* 0x0003885016047890 */ /* 0x002ff2000fffe0ff */
[----:B------:R1:W-:Y:S01]  /*58c0*/  UTCBAR [UR4], URZ ;  /* 0x000000ff040073e9 */ /* 0x0003e200080000ff */
[----:B------:R-:W-:Y:S05]  /*58d0*/  BRA.U !UP0, `(.L_x_5157) ;  /* 0x0000000108047547 */ /* 0x000fea000b800000 */
[----:B-1----:R-:W-:Y:S05]  /*58e0*/  BPT.TRAP 0x1 ;  /* 0x000000040000795c */ /* 0x002fea0000300000 */
.L_x_5157:
[----:B------:R-:W-:Y:S04]  /*58f0*/  SHF.L.U32 R4, R8, 0x1f, RZ ;  /* 0x0000001f08047819 */ /* 0x000fe800000006ff */
[----:B------:R-:W2:Y:S02]  /*5900*/  SYNCS.PHASECHK.TRANS64.TRYWAIT P0, [UR22+0x38890], R4 ;  /* 0x03889004ff0075a7 */ /* 0x000ea40008001116 */
[----:B--2---:R-:W-:Y:S05]  /*5910*/  @!P0 BRA `(.L_x_5158) ;  /* 0x000000f800748947 */ /* 0x004fea0003800000 */
.L_x_5328:
[----:B------:R-:W-:Y:S05]  /*5920*/  BRA.U !UP0, `(.L_x_5159) ;  /* 0x0000000108047547 */ /* 0x000fea000b800000 */
[----:B-1----:R-:W-:Y:S05]  /*5930*/  BPT.TRAP 0x1 ;  /* 0x000000040000795c */ /* 0x002fea0000300000 */
.L_x_5159:
[----:B--2---:R-:W-:Y:S04]  /*5940*/  SHF.L.U32 R4, R14, 0x1f, RZ ;  /* 0x0000001f0e047819 */ /* 0x004fe800000006ff */
[----:B------:R-:W2:Y:S02]  /*5950*/  SYNCS.PHASECHK.TRANS64.TRYWAIT P0, [UR22+0x38868], R4 ;  /* 0x03886804ff0075a7 */ /* 0x000ea40008001116 */
[----:B--2---:R-:W-:Y:S05]  /*5960*/  @!P0 BRA `(.L_x_5160) ;  /* 0x000000f800788947 */ /* 0x004fea0003800000 */
.L_x_5330:
[----:B------:R-:W-:Y:S01]  /*5970*/  ELECT P0, URZ, PT ;  /* 0x0000000000ff782f */ /* 0x000fe20003800000 */
[----:B--2---:R-:W-:Y:S01]  /*5980*/  IMAD.MOV.U32 R5, RZ, RZ, 0x100 ;  /* 0x00000100ff057424 */ /* 0x004fe200078e00ff */
[----:B------:R-:W-:Y:S01]  /*5990*/  UMOV UR30, 0x0 ;  /* 0x00000000001e7882 */ /* 0x000fe20000000000 */
[----:B------:R-:W-:Y:S01]  /*59a0*/  UMOV UR31, 0x8218010 ;  /* 0x08218010001f7882 */ /* 0x000fe20000000000 */
[----:B------:R-:W-:Y:S01]  /*59b0*/  UMOV UR11, 0x40004040 ;  /* 0x40004040000b7882 */ /* 0x000fe20000000000 */
[----:B------:R-:W-:Y:S01]  /*59c0*/  IMAD.MOV.U32 R4, RZ, RZ, 0x100 ;  /* 0x00000100ff047424 */ /* 0x000fe200078e00ff */
[C---:B------:R-:W-:Y:S01]  /*59d0*/  R2UR UR9, R5.reuse ;  /* 0x00000000050972ca */ /* 0x040fe200000e0000 */
[----:B------:R-:W-:Y:S01]  /*59e0*/  IMAD.MOV.U32 R7, RZ, RZ, 0x100 ;  /* 0x00000100ff077424 */ /* 0x000fe200078e00ff */
[----:B------:R-:W-:Y:S02]  /*59f0*/  R2UR UR19, R5 ;  /* 0x00000000051372ca */ /* 0x000fe400000e0000 */
[----:B------:R-:W-:Y:S02]  /*5a00*/  ELECT P2, URZ, PT ;  /* 0x0000000000ff782f */ /* 0x000fe40003840000 */
        /* <DEDUP_REMOVED lines=9> */
[----:B------:R-:W-:Y:S01]  /*5aa0*/  ELECT P3, URZ, PT ;  /* 0x0000000000ff782f */ /* 0x000fe20003860000 */
[----:B------:R-:W-:Y:S05]  /*5ab0*/  IMAD.MOV.U32 R7, RZ, RZ, 0x100 ;  /* 0x00000100ff077424 */ /* 0x000fea00078e00ff */
[----:B------:R-:W-:Y:S01]  /*5ac0*/  R2UR UR20, R7 ;  /* 0x00000000071472ca */ /* 0x000fe200000e0000 */
[----:B------:R-:W-:Y:S02]  /*5ad0*/  @P1 VIADD R7, R2, 0x300 ;  /* 0x0000030002071836 */ /* 0x000fe40000000000 */
[----:B------:R-:W-:Y:S01]  /*5ae0*/  IMAD.U32 R6, RZ, RZ, UR5 ;  /* 0x00000005ff067e24 */ /* 0x000fe2000f8e00ff */
[----:B------:R-:W-:Y:S01]  /*5af0*/  @P0 R2UR UR5, R5 ;  /* 0x00000000050502ca */ /* 0x000fe200000e0000 */
[----:B------:R-:W-:Y:S01]  /*5b00*/  IMAD.U32 R4, RZ, RZ, UR4 ;  /* 0x00000004ff047e24 */ /* 0x000fe2000f8e00ff */
[----:B------:R-:W-:Y:S01]  /*5b10*/  @P1 R2UR UR12, R7 ;  /* 0x00000000070c12ca */ /* 0x000fe200000e0000 */
[----:B------:R-:W-:Y:S01]  /*5b20*/  IMAD.MOV.U32 R5, RZ, RZ, 0x100 ;  /* 0x00000100ff057424 */ /* 0x000fe200078e00ff */
[----:B------:R-:W-:Y:S01]  /*5b30*/  @P0 R2UR UR6, R6 ;  /* 0x00000000060602ca */ /* 0x000fe200000e0000 */
[----:B------:R-:W-:Y:S01]  /*5b40*/  IMAD.MOV.U32 R6, RZ, RZ, 0x100 ;  /* 0x00000100ff067424 */ /* 0x000fe200078e00ff */
[----:B------:R-:W-:Y:S02]  /*5b50*/  @P0 R2UR UR4, R4 ;  /* 0x00000000040402ca */ /* 0x000fe400000e0000 */
[----:B------:R-:W-:Y:S02]  /*5b60*/  ELECT P0, URZ, PT ;  /* 0x0000000000ff782f */ /* 0x000fe40003800000 */
[----:B------:R-:W-:Y:S01]  /*5b70*/  R2UR UR28, R5 ;  /* 0x00000000051c72ca */ /* 0x000fe200000e0000 */
[----:B------:R-:W-:Y:S01]  /*5b80*/  @P2 VIADD R4, R2, 0x100 ;  /* 0x0000010002042836 */ /* 0x000fe20000000000 */
[----:B------:R-:W-:Y:S01]  /*5b90*/  R2UR UR21, R6 ;  /* 0x00000000061572ca */ /* 0x000fe200000e0000 */
[----:B------:R-:W-:Y:S01]  /*5ba0*/  @P4 VIADD R5, R2, 0x180 ;  /* 0x0000018002054836 */ /* 0x000fe20000000000 */
[----:B------:R-:W-:Y:S01]  /*5bb0*/  R2UR UR23, R6 ;  /* 0x00000000061772ca */ /* 0x000fe200000e0000 */
[C---:B------:R-:W-:Y:S01]  /*5bc0*/  @P1 VIADD R6, R3.reuse, 0x300 ;  /* 0x0000030003061836 */ /* 0x040fe20000000000 */
[----:B------:R-:W-:Y:S01]  /*5bd0*/  @P2 R2UR UR10, R4 ;  /* 0x00000000040a22ca */ /* 0x000fe200000e0000 */
[----:B------:R-:W-:Y:S01]  /*5be0*/  @P2 VIADD R4, R3, 0x100 ;  /* 0x0000010003042836 */ /* 0x000fe20000000000 */
[----:B------:R-:W-:Y:S02]  /*5bf0*/  @P4 R2UR UR13, R5 ;  /* 0x00000000050d42ca */ /* 0x000fe400000e0000 */
[----:B------:R-:W-:Y:S01]  /*5c00*/  @P1 R2UR UR14, R6 ;  /* 0x00000000060e12ca */ /* 0x000fe200000e0000 */
[----:B------:R1:W-:Y:S01]  /*5c10*/  UTCHMMA gdesc[UR6], gdesc[UR4], tmem[UR9], tmem[UR30], idesc[UR31], !UPT ;  /* 0x00ff1e04060075ea */ /* 0x0003e2000f800009 */
[----:B------:R-:W-:Y:S01]  /*5c20*/  @P2 R2UR UR8, R4 ;  /* 0x00000000040822ca */ /* 0x000fe200000e0000 */
[C---:B------:R-:W-:Y:S02]  /*5c30*/  @P3 VIADD R4, R2.reuse, 0x200 ;  /* 0x0000020002043836 */ /* 0x040fe40000000000 */
[----:B------:R-:W-:Y:S03]  /*5c40*/  @P0 VIADD R5, R2, 0x380 ;  /* 0x0000038002050836 */ /* 0x000fe60000000000 */
[----:B------:R-:W-:Y:S01]  /*5c50*/  @P3 R2UR UR16, R4 ;  /* 0x00000000041032ca */ /* 0x000fe200000e0000 */
        /* <DEDUP_REMOVED lines=30> */
.L_x_5161:
[----:B------:R-:W-:Y:S02]  /*5e40*/  ELECT P0, URZ, PT ;  /* 0x0000000000ff782f */ /* 0x000fe40003800000 */
[----:B--2---:R-:W-:Y:S01]  /*5e50*/  R2UR UR5, R16 ;  /* 0x00000000100572ca */ /* 0x004fe200000e0000 */
[----:B------:R-:W-:Y:S01]  /*5e60*/  UISETP.NE.U32.AND UP1, UPT, UR29, URZ, UPT ;  /* 0x000000ff1d00728c */ /* 0x000fe2000bf25070 */
[----:B------:R-:W-:Y:S01]  /*5e70*/  CS2R R4, SRZ ;  /* 0x0000000000047805 */ /* 0x000fe2000001ff00 */
[----:B------:R-:W-:Y:S01]  /*5e80*/  UIADD3 UR12, UPT, UPT, UR22, 0x38870, URZ ;  /* 0x00038870160c7890 */ /* 0x000fe2000fffe0ff */
[----:B------:R-:W-:Y:S01]  /*5e90*/  IMAD.MOV.U32 R6, RZ, RZ, RZ ;  /* 0x000000ffff067224 */ /* 0x000fe200078e00ff */
[----:B------:R-:W-:Y:S01]  /*5ea0*/  ELECT P1, URZ, PT ;  /* 0x0000000000ff782f */ /* 0x000fe20003820000 */
[----:B------:R-:W-:Y:S01]  /*5eb0*/  BSSY.RECONVERGENT B0, `(.L_x_5162) ;  /* 0x0000052000007945 */ /* 0x000fe20003800200 */
[----:B------:R-:W-:Y:S02]  /*5ec0*/  ELECT P4, URZ, PT ;  /* 0x0000000000ff782f */ /* 0x000fe40003880000 */
[----:B------:R-:W-:Y:S02]  /*5ed0*/  R2UR UR13, R4 ;  /* 0x00000000040d72ca */ /* 0x000fe400000e0000 */
[----:B------:R-:W-:Y:S02]  /*5ee0*/  ELECT P3, URZ, PT ;  /* 0x0000000000ff782f */ /* 0x000fe40003860000 */
[C---:B------:R-:W-:Y:S02]  /*5ef0*/  R2UR UR18, R5.reuse ;  /* 0x00000000051272ca */ /* 0x040fe400000e0000 */
[----:B------:R-:W-:Y:S02]  /*5f00*/  ELECT P2, URZ, PT ;  /* 0x0000000000ff782f */ /* 0x000fe40003840000 */
[----:B------:R-:W-:Y:S01]  /*5f10*/  @P0 R2UR UR4, R0 ;  /* 0x00000000000402ca */ /* 0x000fe200000e0000 */
[----:B------:R-:W-:Y:S01]  /*5f20*/  ULEA UR10, UR33, UR5, 0xb ;  /* 0x00000005210a7291 */ /* 0x000fe2000f8e58ff */
[----:B------:R-:W-:Y:S01]  /*5f30*/  R2UR UR20, R4 ;  /* 0x00000000041472ca */ /* 0x000fe200000e0000 */
[----:B------:R1:W-:Y:S01]  /*5f40*/  UTCBAR [UR12], URZ ;  /* 0x000000ff0c0073e9 */ /* 0x0003e200080000ff */
[----:B------:R-:W-:Y:S01]  /*5f50*/  R2UR UR28, R5 ;  /* 0x00000000051c72ca */ /* 0x000fe200000e0000 */
[----:B------:R-:W-:Y:S01]  /*5f60*/  UIADD3 UR8, UPT, UPT, UR10, 0x100, URZ ;  /* 0x000001000a087890 */ /* 0x000fe2000fffe0ff */
[----:B------:R-:W-:Y:S01]  /*5f70*/  @P0 IMAD.MOV.U32 R5, RZ, RZ, 0x40004040 ;  /* 0x40004040ff050424 */ /* 0x000fe200078e00ff */
[----:B------:R-:W-:Y:S01]  /*5f80*/  UMOV UR6, 0x0 ;  /* 0x0000000000067882 */ /* 0x000fe20000000000 */
[----:B------:R-:W-:Y:S01]  /*5f90*/  UMOV UR7, 0x8210010 ;  /* 0x0821001000077882 */ /* 0x000fe20000000000 */
[----:B------:R-:W-:Y:S01]  /*5fa0*/  UMOV UR11, 0x40004040 ;  /* 0x40004040000b7882 */ /* 0x000fe20000000000 */
[----:B------:R-:W-:Y:S01]  /*5fb0*/  UMOV UR15, 0x40004040 ;  /* 0x40004040000f7882 */ /* 0x000fe20000000000 */
[----:B------:R-:W-:Y:S01]  /*5fc0*/  @P0 R2UR UR5, R5 ;  /* 0x00000000050502ca */ /* 0x000fe200000e0000 */
[----:B------:R-:W-:Y:S01]  /*5fd0*/  UMOV UR9, 0x40004040 ;  /* 0x4000404000097882 */ /* 0x000fe20000000000 */
[----:B------:R-:W-:Y:S01]  /*5fe0*/  IMAD.U32 R4, RZ, RZ, UR4 ;  /* 0x00000004ff047e24 */ /* 0x000fe2000f8e00ff */
[C---:B------:R-:W-:Y:S01]  /*5ff0*/  R2UR UR21, R6.reuse ;  /* 0x00000000061572ca */ /* 0x040fe200000e0000 */
[----:B------:R-:W-:Y:S01]  /*6000*/  IMAD.MOV.U32 R5, RZ, RZ, RZ ;  /* 0x000000ffff057224 */ /* 0x000fe200078e00ff */
[----:B------:R-:W-:Y:S02]  /*6010*/  R2UR UR23, R6 ;  /* 0x00000000061772ca */ /* 0x000fe400000e0000 */
[----:B------:R-:W-:Y:S02]  /*6020*/  @P0 R2UR UR4, R4 ;  /* 0x00000000040402ca */ /* 0x000fe400000e0000 */
[----:B------:R-:W-:Y:S01]  /*6030*/  ELECT P0, URZ, PT ;  /* 0x0000000000ff782f */ /* 0x000fe20003800000 */
[C---:B------:R-:W-:Y:S01]  /*6040*/  @P1 VIADD R4, R0.reuse, 0x2 ;  /* 0x0000000200041836 */ /* 0x040fe20000000000 */
[C---:B------:R-:W-:Y:S02]  /*6050*/  R2UR UR30, R5.reuse ;  /* 0x00000000051e72ca */ /* 0x040fe400000e0000 */
[----:B------:R-:W-:Y:S01]  /*6060*/  R2UR UR29, R5 ;  /* 0x00000000051d72ca */ /* 0x000fe200000e0000 */
[----:B------:R-:W-:Y:S01]  /*6070*/  @P4 VIADD R5, R0, 0x6 ;  /* 0x0000000600054836 */ /* 0x000fe20000000000 */
[----:B------:R-:W-:Y:S02]  /*6080*/  @P1 R2UR UR14, R4 ;  /* 0x00000000040e12ca */ /* 0x000fe400000e0000 */
[----:B------:R-:W-:Y:S02]  /*6090*/  ELECT P1, URZ, PT ;  /* 0x0000000000ff782f */ /* 0x000fe40003820000 */
[----:B------:R-:W-:Y:S01]  /*60a0*/  LOP3.LUT R13, R13, 0x1, RZ, 0x3c, !PT ;  /* 0x000000010d0d7812 */ /* 0x000fe200078e3cff */
[----:B-1----:R-:W-:Y:S01]  /*60b0*/  UMOV UR12, 0x0 ;  /* 0x00000000000c7882 */ /* 0x002fe20000000000 */
[----:B------:R1:W-:Y:S01]  /*60c0*/  UTCHMMA gdesc[UR4], gdesc[UR10], tmem[UR13], tmem[UR6], idesc[UR7], UP1 ;  /* 0x00ff060a040075ea */ /* 0x0003e2000880000d */
[----:B------:R-:W-:Y:S05]  /*60d0*/  @P0 VIADD R4, R0, 0x4 ;  /* 0x0000000400040836 */ /* 0x000fea0000000000 */
[----:B------:R-:W-:Y:S02]  /*60e0*/  @P0 R2UR UR16, R4 ;  /* 0x00000000041002ca */ /* 0x000fe400000e0000 */
[----:B------:R-:W-:Y:S01]  /*60f0*/  ELECT P0, URZ, PT ;  /* 0x0000000000ff782f */ /* 0x000fe20003800000 */
[----:B------:R-:W-:Y:S05]  /*6100*/  @P3 VIADD R4, R0, 0x400 ;  /* 0x0000040000043836 */ /* 0x000fea0000000000 */
[----:B------:R-:W-:Y:S01]  /*6110*/  @P3 R2UR UR17, R4 ;  /* 0x00000000041132ca */ /* 0x000fe200000e0000 */
[----:B------:R-:W-:Y:S05]  /*6120*/  @P2 VIADD R4, R0, 0x402 ;  /* 0x0000040200042836 */ /* 0x000fea0000000000 */
[----:B------:R-:W-:Y:S01]  /*6130*/  @P2 R2UR UR19, R4 ;  /* 0x00000000041322ca */ /* 0x000fe200000e0000 */
[C---:B------:R-:W-:Y:S01]  /*6140*/  @P0 VIADD R4, R0.reuse, 0x406 ;  /* 0x0000040600040836 */ /* 0x040fe20000000000 */
[----:B-1----:R-:W-:Y:S01]  /*6150*/  UIADD3 UR6, UPT, UPT, UR10, 0x80, URZ ;  /* 0x000000800a067890 */ /* 0x002fe2000fffe0ff */
[----:B------:R-:W-:Y:S01]  /*6160*/  @P4 R2UR UR11, R5 ;  /* 0x00000000050b42ca */ /* 0x000fe200000e0000 */
[----:B------:R-:W-:Y:S01]  /*6170*/  UMOV UR13, 0x8210010 ;  /* 0x08210010000d7882 */ /* 0x000fe20000000000 */
[----:B------:R-:W-:Y:S01]  /*6180*/  UMOV UR7, 0x40004040 ;  /* 0x4000404000077882 */ /* 0x000fe20000000000 */
[----:B------:R-:W-:Y:S01]  /*6190*/  UMOV UR4, 0x0 ;  /* 0x0000000000047882 */ /* 0x000fe20000000000 */
[----:B------:R-:W-:Y:S01]  /*61a0*/  UMOV UR5, 0x8210010 ;  /* 0x0821001000057882 */ /* 0x000fe20000000000 */
[----:B------:R-:W-:Y:S03]  /*61b0*/  @P1 VIADD R5, R0, 0x404 ;  /* 0x0000040400051836 */ /* 0x000fe60000000000 */
        /* <DEDUP_REMOVED lines=33> */
.L_x_5163:
[----:B-1----:R-:W-:Y:S05]  /*63d0*/  BSYNC.RECONVERGENT B0 ;  /* 0x0000000000007941 */ /* 0x002fea0003800200 */
.L_x_5162:
        /* <DEDUP_REMOVED lines=8> */
.L_x_5164:
[----:B------:R-:W-:Y:S01]  /*6460*/  LOP3.LUT R8, R8, 0x1, RZ, 0x3c, !PT ;  /* 0x0000000108087812 */ /* 0x000fe200078e3cff */
[----:B------:R-:W-:Y:S09]  /*6470*/  UIADD3 UR4, UPT, UPT, UR22, 0x38898, URZ ;  /* 0x0003889816047890 */ /* 0x000ff2000fffe0ff */
[----:B------:R2:W-:Y:S01]  /*6480*/  UTCBAR [UR4], URZ ;  /* 0x000000ff040073e9 */ /* 0x0005e200080000ff */
[----:B------:R-:W-:Y:S05]  /*6490*/  BRA.U !UP0, `(.L_x_5165) ;  /* 0x0000000108047547 */ /* 0x000fea000b800000 */
[----:B-12---:R-:W-:Y:S05]  /*64a0*/  BPT.TRAP 0x1 ;  /* 0x000000040000795c */ /* 0x006fea0000300000 */
.L_x_5165:
[----:B------:R-:W-:Y:S04]  /*64b0*/  SHF.L.U32 R4, R13, 0x1f, RZ ;  /* 0x0000001f0d047819 */ /* 0x000fe800000006ff */
[----:B------:R-:W3:Y:S02]  /*64c0*/  SYNCS.PHASECHK.TRANS64.TRYWAIT P0, [UR22+0x38878], R4 ;  /* 0x03887804ff0075a7 */ /* 0x000ee40008001116 */
[----:B---3--:R-:W-:Y:S05]  /*64d0*/  @!P0 BRA `(.L_x_5166) ;  /* 0x000000ec00b48947 */ /* 0x008fea0003800000 */
.L_x_5332:
[----:B------:R-:W-:Y:S05]  /*64e0*/  BRA.U !UP4, `(.L_x_5167) ;  /* 0x000000010c047547 */ /* 0x000fea000b800000 */
[----:B-12---:R-:W-:Y:S05]  /*64f0*/  BPT.TRAP 0x1 ;  /* 0x000000040000795c */ /* 0x006fea0000300000 */
.L_x_5167:
[----:B---3--:R-:W-:Y:S01]  /*6500*/  SHF.L.U32 R4, R10, 0x1f, RZ ;  /* 0x0000001f0a047819 */ /* 0x008fe200000006ff */
[----:B------:R-:W-:Y:S02]  /*6510*/  HFMA2 R7, -RZ, RZ, 0, 1.52587890625e-05 ;  /* 0x00000100ff077431 */ /* 0x000fe400000001ff */
[----:B------:R-:W-:Y:S01]  /*6520*/  IMAD.MOV.U32 R15, RZ, RZ, 0x100 ;  /* 0x00000100ff0f7424 */ /* 0x000fe200078e00ff */
[----:B------:R-:W3:Y:S02]  /*6530*/  SYNCS.PHASECHK.TRANS64.TRYWAIT P0, [UR22+0x38820], R4 ;  /* 0x03882004ff0075a7 */ /* 0x000ee40008001116 */
[----:B---3--:R-:W-:Y:S05]  /*6540*/  @!P0 BRA `(.L_x_5168) ;  /* 0x000000ec00b08947 */ /* 0x008fea0003800000 */
.L_x_5334:
[----:B--2---:R-:W-:Y:S01]  /*6550*/  UIADD3 UR4, UPT, UPT, UR24, 0x2, URZ ;  /* 0x0000000218047890 */ /* 0x004fe2000fffe0ff */
[----:B------:R-:W-:Y:S01]  /*6560*/  R2UR UR6, R15 ;  /* 0x000000000f0672ca */ /* 0x000fe200000e0000 */
[----:B------:R-:W-:Y:S01]  /*6570*/  UIADD3 UR12, UPT, UPT, UR26, 0x4, URZ ;  /* 0x000000041a0c7890 */ /* 0x000fe2000fffe0ff */
[----:B------:R-:W-:Y:S01]  /*6580*/  R2UR UR18, R7 ;  /* 0x00000000071272ca */ /* 0x000fe200000e0000 */
[----:B------:R-:W-:Y:S01]  /*6590*/  UIADD3 UR8, UPT, UPT, UR24, 0x4, URZ ;  /* 0x0000000418087890 */ /* 0x000fe2000fffe0ff */
[----:B------:R-:W-:Y:S01]  /*65a0*/  IMAD.MOV.U32 R6, RZ, RZ, 0x100 ;  /* 0x00000100ff067424 */ /* 0x000fe200078e00ff */
[----:B------:R-:W-:Y:S01]  /*65b0*/  UIADD3 UR16, UPT, UPT, UR26, 0x6, URZ ;  /* 0x000000061a107890 */ /* 0x000fe2000fffe0ff */
[----:B---3--:R-:W-:Y:S01]  /*65c0*/  MOV.SPILL R5, UR33 ;  /* 0x0000002100057c02 */ /* 0x008fe20009000f00 */
        /* <DEDUP_REMOVED lines=17> */
[C---:B------:R-:W-:Y:S01]  /*66e0*/  R2UR UR31, R6.reuse ;  /* 0x00000000061f72ca */ /* 0x040fe200000e0000 */
        /* <DEDUP_REMOVED lines=20> */
[----:B------:R-:W-:Y:S01]  /*6830*/  IMAD.MOV.U32 R4, RZ, RZ, 0x100 ;  /* 0x00000100ff047424 */ /* 0x000fe200078e00ff */
[----:B------:R2:W-:Y:S01]  /*6840*/  UTCHMMA gdesc[UR20], gdesc[UR6], tmem[UR31], tmem[UR8], idesc[UR9], UPT ;  /* 0x00ff0806140075ea */ /* 0x0005e2000b80001f */
[----:B------:R-:W-:Y:S03]  /*6850*/  R2UR.FILL UR33, R5 ;  /* 0x00000000052172ca */ /* 0x000fe600004e0000 */
[----:B------:R-:W-:Y:S01]  /*6860*/  R2UR UR23, R4 ;  /* 0x00000000041772ca */ /* 0x000fe200000e0000 */
        /* <DEDUP_REMOVED lines=15> */
.L_x_5169:
[----:B-1----:R-:W-:Y:S09]  /*6960*/  UIADD3 UR4, UPT, UPT, UR22, 0x38860, URZ ;  /* 0x0003886016047890 */ /* 0x002ff2000fffe0ff */
[----:B------:R1:W-:Y:S01]  /*6970*/  UTCBAR [UR4], URZ ;  /* 0x000000ff040073e9 */ /* 0x0003e200080000ff */
[----:B------:R-:W-:Y:S05]  /*6980*/  BRA.U !UP0, `(.L_x_5170) ;  /* 0x0000000108047547 */ /* 0x000fea000b800000 */
[----:B-1----:R-:W-:Y:S05]  /*6990*/  BPT.TRAP 0x1 ;  /* 0x000000040000795c */ /* 0x002fea0000300000 */
.L_x_5170:
[----:B------:R-:W-:Y:S01]  /*69a0*/  SHF.L.U32 R4, R11, 0x1f, RZ ;  /* 0x0000001f0b047819 */ /* 0x000fe200000006ff */
[----:B------:R-:W-:Y:S01]  /*69b0*/  IMAD.MOV.U32 R7, RZ, RZ, 0x180 ;  /* 0x00000180ff077424 */ /* 0x000fe200078e00ff */
[----:B------:R-:W-:Y:S02]  /*69c0*/  MOV R15, 0x80 ;  /* 0x00000080000f7802 */ /* 0x000fe40000000f00 */
[----:B------:R-:W2:Y:S02]  /*69d0*/  SYNCS.PHASECHK.TRANS64.TRYWAIT P0, [UR22+0x38880], R4 ;  /* 0x03888004ff0075a7 */ /* 0x000ea40008001116 */
[----:B--2---:R-:W-:Y:S05]  /*69e0*/  @!P0 BRA `(.L_x_5171) ;  /* 0x000000e800a08947 */ /* 0x004fea0003800000 */
.L_x_5336:
[----:B------:R-:W-:Y:S01]  /*69f0*/  R2UR UR5, R7 ;  /* 0x00000000070572ca */ /* 0x000fe200000e0000 */
[----:B------:R-:W-:Y:S01]  /*6a00*/  IMAD.MOV.U32 R6, RZ, RZ, 0x188 ;  /* 0x00000188ff067424 */ /* 0x000fe200078e00ff */
[----:B------:R-:W-:Y:S01]  /*6a10*/  R2UR UR7, R15 ;  /* 0x000000000f0772ca */ /* 0x000fe200000e0000 */
[----:B--2---:R-:W-:Y:S01]  /*6a20*/  IMAD.MOV.U32 R5, RZ, RZ, 0x80 ;  /* 0x00000080ff057424 */ /* 0x004fe200078e00ff */
        /* <DEDUP_REMOVED lines=10> */
[C---:B------:R-:W-:Y:S01]  /*6ad0*/  R2UR UR17, R5.reuse ;  /* 0x00000000051172ca */ /* 0x040fe200000e0000 */
[----:B------:R-:W-:Y:S01]  /*6ae0*/  UTCHMMA tmem[UR5], gdesc[UR36], tmem[UR7], tmem[UR30], idesc[UR31], UPT ;  /* 0x00ff1e24050079ea */ /* 0x000fe2000b800007 */
[----:B------:R-:W-:Y:S01]  /*6af0*/  R2UR UR13, R5 ;  /* 0x00000000050d72ca */ /* 0x000fe200000e0000 */
[----:B------:R-:W-:Y:S01]  /*6b00*/  UMOV UR20, 0x0 ;  /* 0x0000000000147882 */ /* 0x000fe20000000000 */
[----:B------:R-:W-:Y:S01]  /*6b10*/  R2UR UR15, R7 ;  /* 0x00000000070f72ca */ /* 0x000fe200000e0000 */
[----:B------:R-:W-:Y:S01]  /*6b20*/  UMOV UR21, 0x8210010 ;  /* 0x0821001000157882 */ /* 0x000fe20000000000 */
[----:B------:R-:W-:Y:S01]  /*6b30*/  IMAD.MOV.U32 R4, RZ, RZ, 0x1a0 ;  /* 0x000001a0ff047424 */ /* 0x000fe200078e00ff */
[----:B------:R-:W-:Y:S01]  /*6b40*/  UTCHMMA tmem[UR9], gdesc[UR66], tmem[UR10], tmem[UR28], idesc[UR29], UPT ;  /* 0x00ff1c42090079ea */ /* 0x000fe2000b80000a */
[----:B------:R-:W-:Y:S02]  /*6b50*/  IMAD.MOV.U32 R6, RZ, RZ, 0x198 ;  /* 0x00000198ff067424 */ /* 0x000fe400078e00ff */
[----:B------:R-:W-:Y:S01]  /*6b60*/  IMAD.MOV.U32 R5, RZ, RZ, 0x1b8 ;  /* 0x000001b8ff057424 */ /* 0x000fe200078e00ff */
[----:B------:R-:W-:Y:S01]  /*6b70*/  R2UR UR14, R4 ;  /* 0x00000000040e72ca */ /* 0x000fe200000e0000 */
[----:B------:R2:W-:Y:S01]  /*6b80*/  UTCHMMA tmem[UR18], gdesc[UR64], tmem[UR19], tmem[UR20], idesc[UR21], UPT ;  /* 0x00ff1440120079ea */ /* 0x0005e2000b800013 */
[----:B------:R-:W-:Y:S01]  /*6b90*/  R2UR UR16, R6 ;  /* 0x00000000061072ca */ /* 0x000fe200000e0000 */
[----:B------:R-:W-:Y:S01]  /*6ba0*/  IMAD.MOV.U32 R4, RZ, RZ, 0x1b0 ;  /* 0x000001b0ff047424 */ /* 0x000fe200078e00ff */
[----:B-1----:R-:W-:Y:S01]  /*6bb0*/  R2UR UR4, R5 ;  /* 0x00000000050472ca */ /* 0x002fe200000e0000 */
[----:B------:R-:W-:Y:S03]  /*6bc0*/  IMAD.MOV.U32 R6, RZ, RZ, 0x1a8 ;  /* 0x000001a8ff067424 */ /* 0x000fe600078e00ff */
[----:B------:R-:W-:Y:S01]  /*6bd0*/  R2UR UR11, R4 ;  /* 0x00000000040b72ca */ /* 0x000fe200000e0000 */
[----:B------:R-:W-:Y:S01]  /*6be0*/  IMAD.MOV.U32 R4, RZ, RZ, 0x80 ;  /* 0x00000080ff047424 */ /* 0x000fe200078e00ff */
[----:B------:R-:W-:Y:S04]  /*6bf0*/  R2UR UR12, R6 ;  /* 0x00000000060c72ca */ /* 0x000fe800000e0000 */
[C---:B------:R-:W-:Y:S02]  /*6c00*/  R2UR UR8, R4.reuse ;  /* 0x00000000040872ca */ /* 0x040fe400000e0000 */
[----:B------:R-:W-:Y:S01]  /*6c10*/  R2UR UR6, R4 ;  /* 0x00000000040672ca */ /* 0x000fe200000e0000 */
[----:B--2---:R-:W-:Y:S01]  /*6c20*/  UMOV UR18, 0x0 ;  /* 0x0000000000127882 */ /* 0x004fe20000000000 */
[----:B------:R-:W-:Y:S02]  /*6c30*/  UMOV UR19, 0x8210010 ;  /* 0x0821001000137882 */ /* 0x000fe40000000000 */
[----:B------:R1:W-:Y:S01]  /*6c40*/  UTCHMMA tmem[UR16], gdesc[UR62], tmem[UR17], tmem[UR18], idesc[UR19], UPT ;  /* 0x00ff123e100079ea */ /* 0x0003e2000b800011 */
[----:B------:R1:W-:Y:S02]  /*6c50*/  UTCHMMA tmem[UR14], gdesc[UR60], tmem[UR15], tmem[UR20], idesc[UR21], UPT ;  /* 0x00ff143c0e0079ea */ /* 0x0003e4000b80000f */
[----:B------:R1:W-:Y:S04]  /*6c60*/  UTCHMMA tmem[UR12], gdesc[UR58], tmem[UR13], tmem[UR30], idesc[UR31], UPT ;  /* 0x00ff1e3a0c0079ea */ /* 0x0003e8000b80000d */
[----:B------:R1:W-:Y:S02]  /*6c70*/  UTCHMMA tmem[UR11], gdesc[UR56], tmem[UR8], tmem[UR28], idesc[UR29], UPT ;  /* 0x00ff1c380b0079ea */ /* 0x0003e4000b800008 */
[----:B------:R1:W-:Y:S01]  /*6c80*/  UTCHMMA tmem[UR4], gdesc[UR54], tmem[UR6], tmem[UR20], idesc[UR21], UPT ;  /* 0x00ff1436040079ea */ /* 0x0003e2000b800006 */
[----:B------:R-:W-:Y:S05]  /*6c90*/  BRA.U !UP0, `(.L_x_5172) ;  /* 0x0000000108047547 */ /* 0x000fea000b800000 */
[----:B-1----:R-:W-:Y:S05]  /*6ca0*/  BPT.TRAP 0x1 ;  /* 0x000000040000795c */ /* 0x002fea0000300000 */
.L_x_5172:
[----:B-1----:R-:W-:Y:S09]  /*6cb0*/  UIADD3 UR4, UPT, UPT, UR22, 0x38888, URZ ;  /* 0x0003888816047890 */ /* 0x002ff2000fffe0ff */
[----:B------:R1:W-:Y:S01]  /*6cc0*/  UTCBAR [UR4], URZ ;  /* 0x000000ff040073e9 */ /* 0x0003e200080000ff */
[----:B------:R-:W-:Y:S05]  /*6cd0*/  BRA.U !UP4, `(.L_x_5173) ;  /* 0x000000010c047547 */ /* 0x000fea000b800000 */
[----:B-1----:R-:W-:Y:S05]  /*6ce0*/  BPT.TRAP 0x1 ;  /* 0x000000040000795c */ /* 0x002fea0000300000 */
.L_x_5173:
        /* <DEDUP_REMOVED lines=16> */
.L_x_5150:
[----:B------:R-:W-:Y:S05]  /*6df0*/  BRA.U !UP0, `(.L_x_5175) ;  /* 0x0000000108047547 */ /* 0x000fea000b800000 */
[----:B-1----:R-:W-:Y:S05]  /*6e00*/  BPT.TRAP 0x1 ;  /* 0x000000040000795c */ /* 0x002fea0000300000 */
.L_x_5175:
[----:B------:R-:W-:-:S05]  /*6e10*/  HFMA2 R5, -RZ, RZ, 0, 5.9604644775390625e-08 ;  /* 0x00000001ff057431 */ /* 0x000fca00000001ff */
[----:B------:R-:W-:-:S04]  /*6e20*/  SHF.L.U32 R5, R5, 0x1f, RZ ;  /* 0x0000001f05057819 */ /* 0x000fc800000006ff */
[----:B------:R-:W2:Y:S02]  /*6e30*/  SYNCS.PHASECHK.TRANS64.TRYWAIT P0, [UR22+0x388b0], R5 ;  /* 0x0388b005ff0075a7 */ /* 0x000ea40008001116 */
[----:B--2---:R-:W-:Y:S05]  /*6e40*/  @!P0 BRA `(.L_x_5176) ;  /* 0x000000e400a08947 */ /* 0x004fea0003800000 */
.L_x_5338:
[----:B------:R-:W-:Y:S05]  /*6e50*/  BRA.U !UP0, `(.L_x_5177) ;  /* 0x0000000108047547 */ /* 0x000fea000b800000 */
[----:B-1----:R-:W-:Y:S05]  /*6e60*/  BPT.TRAP 0x1 ;  /* 0x000000040000795c */ /* 0x002fea0000300000 */
.L_x_5177:
[----:B-1----:R-:W-:-:S09]  /*6e70*/  UIADD3 UR4, UPT, UPT, UR22, 0x388a0, URZ ;  /* 0x000388a016047890 */ /* 0x002fd2000fffe0ff */
[----:B------:R1:W-:Y:S01]  /*6e80*/  UTCBAR [UR4], URZ ;  /* 0x000000ff040073e9 */ /* 0x0003e200080000ff */
[----:B------:R-:W-:Y:S05]  /*6e90*/  BRA.U !UP0, `(.L_x_5178) ;  /* 0x0000000108047547 */ /* 0x000fea000b800000 */
[----:B-1----:R-:W-:Y:S05]  /*6ea0*/  BPT.TRAP 0x1 ;  /* 0x000000040000795c */ /* 0x002fea0000300000 */
.L_x_5178:
[----:B------:R-:W2:Y:S02]  /*6eb0*/  SYNCS.PHASECHK.TRANS64.TRYWAIT P0, [UR22+0x388b8], R5 ;  /* 0x0388b805ff0075a7 */ /* 0x000ea40008001116 */
[----:B--2---:R-:W-:Y:S05]  /*6ec0*/  @!P0 BRA `(.L_x_5179) ;  /* 0x000000e400988947 */ /* 0x004fea0003800000 */
.L_x_5340:
[----:B------:R-:W-:Y:S05]  /*6ed0*/  BRA.U !UP0, `(.L_x_5180) ;  /* 0x0000000108047547 */ /* 0x000fea000b800000 */
[----:B-1----:R-:W-:Y:S05]  /*6ee0*/  BPT.TRAP 0x1 ;  /* 0x000000040000795c */ /* 0x002fea0000300000 */
.L_x_5180:
[----:B------:R-:W-:-:S04]  /*6ef0*/  SHF.L.U32 R8, R8, 0x1f, RZ ;  /* 0x0000001f08087819 */ /* 0x000fc800000006ff */
[----:B------:R-:W3:Y:S02]  /*6f00*/  SYNCS.PHASECHK.TRANS64.TRYWAIT P0, [UR22+0x38890], R8 ;  /* 0x03889008ff0075a7 */ /* 0x000ee40008001116 */
[----:B---3--:R-:W-:Y:S05]  /*6f10*/  @!P0 BRA `(.L_x_5181) ;  /* 0x000000e4009c8947 */ /* 0x008fea0003800000 */
.L_x_5342:
        /* <DEDUP_REMOVED lines=11> */
[----:B------:R-:W-:Y:S01]  /*6fd0*/  @P0 R2UR UR10, R4 ;  /* 0x00000000040a02ca */ /* 0x000fe200000e0000 */
[----:B------:R-:W-:Y:S01]  /*6fe0*/  @P0 IMAD.MOV.U32 R5, RZ, RZ, 0x40004040 ;  /* 0x40004040ff050424 */ /* 0x000fe200078e00ff */
[----:B------:R-:W-:Y:S01]  /*6ff0*/  UMOV UR9, 0x40004040 ;  /* 0x4000404000097882 */ /* 0x000fe20000000000 */
[----:B------:R-:W-:Y:S01]  /*7000*/  @P0 IMAD.U32 R0, RZ, RZ, UR4 ;  /* 0x00000004ff000e24 */ /* 0x000fe2000f8e00ff */
[----:B------:R-:W-:Y:S02]  /*7010*/  UIADD3 UR4, UPT, UPT, UR8, 0x80, URZ ;  /* 0x0000008008047890 */ /* 0x000fe4000fffe0ff */
[----:B------:R-:W-:Y:S01]  /*7020*/  @P0 R2UR.BROADCAST UR7, R5 ;  /* 0x00000000050702ca */ /* 0x000fe200008e0000 */
[----:B------:R-:W-:Y:S01]  /*7030*/  @P0 IMAD.MOV.U32 R4, RZ, RZ, R0 ;  /* 0x000000ffff040224 */ /* 0x000fe200078e0000 */
[----:B------:R-:W-:Y:S01]  /*7040*/  UMOV UR20, 0x0 ;  /* 0x0000000000147882 */ /* 0x000fe20000000000 */
[----:B------:R-:W-:Y:S01]  /*7050*/  UMOV UR21, 0x8210010 ;  /* 0x0821001000157882 */ /* 0x000fe20000000000 */
[----:B------:R-:W-:Y:S01]  /*7060*/  UMOV UR5, 0x40004040 ;  /* 0x4000404000057882 */ /* 0x000fe20000000000 */
[----:B------:R-:W-:Y:S01]  /*7070*/  UMOV UR18, 0x0 ;  /* 0x0000000000127882 */ /* 0x000fe20000000000 */
[----:B------:R-:W-:-:S02]  /*7080*/  @P0 R2UR.BROADCAST UR6, R4 ;  /* 0x00000000040602ca */ /* 0x000fc400008e0000 */
[----:B------:R-:W-:Y:S01]  /*7090*/  ELECT P0, URZ, PT ;  /* 0x0000000000ff782f */ /* 0x000fe20003800000 */
[----:B------:R-:W-:Y:S01]  /*70a0*/  IMAD.MOV.U32 R4, RZ, RZ, RZ ;  /* 0x000000ffff047224 */ /* 0x000fe200078e00ff */
[----:B------:R-:W-:-:S09]  /*70b0*/  UMOV UR19, 0x8210010 ;  /* 0x0821001000137882 */ /* 0x000fd20000000000 */
[----:B------:R1:W-:Y:S02]  /*70c0*/  UTCHMMA gdesc[UR6], gdesc[UR8], tmem[UR10], tmem[UR16], idesc[UR17], UP1 ;  /* 0x00ff1008060075ea */ /* 0x0003e4000880000a */
[----:B------:R-:W-:Y:S01]  /*70d0*/  @P0 R2UR UR15, R4 ;  /* 0x00000000040f02ca */ /* 0x000fe200000e0000 */
[----:B------:R-:W-:Y:S02]  /*70e0*/  @P0 VIADD R4, R0, 0x2 ;  /* 0x0000000200040836 */ /* 0x000fe40000000000 */
[----:B------:R-:W-:-:S03]  /*70f0*/  @P0 IMAD.MOV.U32 R5, RZ, RZ, 0x40004040 ;  /* 0x40004040ff050424 */ /* 0x000fc600078e00ff */
[----:B------:R-:W-:Y:S01]  /*7100*/  @P0 R2UR.BROADCAST UR12, R4 ;  /* 0x00000000040c02ca */ /* 0x000fe200008e0000 */
[----:B------:R-:W-:Y:S01]  /*7110*/  IMAD.MOV.U32 R4, RZ, RZ, RZ ;  /* 0x000000ffff047224 */ /* 0x000fe200078e00ff */
[----:B------:R-:W-:Y:S02]  /*7120*/  @P0 R2UR.BROADCAST UR13, R5 ;  /* 0x00000000050d02ca */ /* 0x000fe400008e0000 */
[----:B------:R-:W-:-:S11]  /*7130*/  ELECT P0, URZ, PT ;  /* 0x0000000000ff782f */ /* 0x000fd60003800000 */
[----:B------:R2:W-:Y:S02]  /*7140*/  UTCHMMA gdesc[UR12], gdesc[UR4], tmem[UR15], tmem[UR20], idesc[UR21], UPT ;  /* 0x00ff14040c0075ea */ /* 0x0005e4000b80000f */
[----:B------:R-:W-:Y:S01]  /*7150*/  @P0 R2UR UR14, R4 ;  /* 0x00000000040e02ca */ /* 0x000fe200000e0000 */
[----:B------:R-:W-:Y:S01]  /*7160*/  @P0 VIADD R4, R0, 0x4 ;  /* 0x0000000400040836 */ /* 0x000fe20000000000 */
[----:B-1----:R-:W-:Y:S01]  /*7170*/  UIADD3 UR6, UPT, UPT, UR8, 0x100, URZ ;  /* 0x0000010008067890 */ /* 0x002fe2000fffe0ff */
[----:B------:R-:W-:Y:S01]  /*7180*/  @P0 IMAD.MOV.U32 R5, RZ, RZ, 0x40004040 ;  /* 0x40004040ff050424 */ /* 0x000fe200078e00ff */
[----:B------:R-:W-:Y:S02]  /*7190*/  UMOV UR7, 0x40004040 ;  /* 0x4000404000077882 */ /* 0x000fe40000000000 */
[----:B------:R-:W-:Y:S01]  /*71a0*/  @P0 R2UR.BROADCAST UR10, R4 ;  /* 0x00000000040a02ca */ /* 0x000fe200008e0000 */
[----:B------:R-:W-:Y:S01]  /*71b0*/  IMAD.MOV.U32 R4, RZ, RZ, RZ ;  /* 0x000000ffff047224 */ /* 0x000fe200078e00ff */
[----:B------:R-:W-:-:S02]  /*71c0*/  @P0 R2UR.BROADCAST UR11, R5 ;  /* 0x00000000050b02ca */ /* 0x000fc400008e0000 */
[----:B------:R-:W-:-:S11]  /*71d0*/  ELECT P0, URZ, PT ;  /* 0x0000000000ff782f */ /* 0x000fd60003800000 */
[----:B------:R1:W-:Y:S02]  /*71e0*/  UTCHMMA gdesc[UR10], gdesc[UR6], tmem[UR14], tmem[UR18], idesc[UR19], UPT ;  /* 0x00ff12060a0075ea */ /* 0x0003e4000b80000e */
[----:B------:R-:W-:Y:S01]  /*71f0*/  @P0 R2UR UR9, R4 ;  /* 0x00000000040902ca */ /* 0x000fe200000e0000 */
[----:B------:R-:W-:Y:S01]  /*7200*/  @P0 VIADD R4, R0, 0x6 ;  /* 0x0000000600040836 */ /* 0x000fe20000000000 */
[----:B--2---:R-:W-:Y:S01]  /*7210*/  UIADD3 UR4, UPT, UPT, UR8, 0x180, URZ ;  /* 0x0000018008047890 */ /* 0x004fe2000fffe0ff */
[----:B------:R-:W-:-:S03]  /*7220*/  @P0 IMAD.MOV.U32 R5, RZ, RZ, 0x40004040 ;  /* 0x40004040ff050424 */ /* 0x000fc600078e00ff */
[----:B------:R-:W-:Y:S01]  /*7230*/  @P0 R2UR.BROADCAST UR12, R4 ;  /* 0x00000000040c02ca */ /* 0x000fe200008e0000 */
[----:B------:R-:W-:Y:S01]  /*7240*/  IMAD.MOV.U32 R4, RZ, RZ, RZ ;  /* 0x000000ffff047224 */ /* 0x000fe200078e00ff */
[----:B------:R-:W-:Y:S02]  /*7250*/  @P0 R2UR.BROADCAST UR13, R5 ;  /* 0x00000000050d02ca */ /* 0x000fe400008e0000 */
[----:B------:R-:W-:-:S11]  /*7260*/  ELECT P0, URZ, PT ;  /* 0x0000000000ff782f */ /* 0x000fd60003800000 */
[----:B------:R2:W-:Y:S02]  /*7270*/  UTCHMMA gdesc[UR12], gdesc[UR4], tmem[UR9], tmem[UR16], idesc[UR17], UPT ;  /* 0x00ff10040c0075ea */ /* 0x0005e4000b800009 */
[----:B------:R-:W-:Y:S01]  /*7280*/  @P0 IMAD.MOV.U32 R5, RZ, RZ, 0x40004040 ;  /* 0x40004040ff050424 */ /* 0x000fe200078e00ff */
[----:B-1----:R-:W-:Y:S01]  /*7290*/  @P0 R2UR UR14, R4 ;  /* 0x00000000040e02ca */ /* 0x002fe200000e0000 */
[----:B------:R-:W-:Y:S01]  /*72a0*/  @P0 VIADD R4, R0, 0x400 ;  /* 0x0000040000040836 */ /* 0x000fe20000000000 */
[----:B------:R-:W-:Y:S02]  /*72b0*/  UIADD3 UR6, UPT, UPT, UR8, 0x200, URZ ;  /* 0x0000020008067890 */ /* 0x000fe4000fffe0ff */
[----:B------:R-:W-:Y:S02]  /*72c0*/  @P0 R2UR.BROADCAST UR11, R5 ;  /* 0x00000000050b02ca */ /* 0x000fe400008e0000 */
[----:B------:R-:W-:Y:S02]  /*72d0*/  @P0 R2UR.BROADCAST UR10, R4 ;  /* 0x00000000040a02ca */ /* 0x000fe400008e0000 */
[----:B------:R-:W-:Y:S01]  /*72e0*/  ELECT P0, URZ, PT ;  /* 0x0000000000ff782f */ /* 0x000fe20003800000 */
[----:B------:R-:W-:-:S10]  /*72f0*/  IMAD.MOV.U32 R4, RZ, RZ, RZ ;  /* 0x000000ffff047224 */ /* 0x000fd400078e00ff */
[----:B------:R1:W-:Y:S02]  /*7300*/  UTCHMMA gdesc[UR10], gdesc[UR6], tmem[UR14], tmem[UR18], idesc[UR19], UPT ;  /* 0x00ff12060a0075ea */ /* 0x0003e4000b80000e */
[----:B------:R-:W-:Y:S01]  /*7310*/  @P0 IMAD.MOV.U32 R5, RZ, RZ, 0x40004040 ;  /* 0x40004040ff050424 */ /* 0x000fe200078e00ff */
[----:B--2---:R-:W-:Y:S01]  /*7320*/  @P0 R2UR UR9, R4 ;  /* 0x00000000040902ca */ /* 0x004fe200000e0000 */
        /* <DEDUP_REMOVED lines=8> */
[----:B-1----:R-:W-:Y:S01]  /*73b0*/  @P0 R2UR UR14, R4 ;  /* 0x00000000040e02ca */ /* 0x002fe200000e0000 */
[----:B------:R-:W-:Y:S01]  /*73c0*/  @P0 VIADD R4, R0, 0x404 ;  /* 0x0000040400040836 */ /* 0x000fe20000000000 */
[----:B------:R-:W-:Y:S02]  /*73d0*/  UIADD3 UR6, UPT, UPT, UR8, 0x300, URZ ;  /* 0x0000030008067890 */ /* 0x000fe4000fffe0ff */
[----:B------:R-:W-:Y:S01]  /*73e0*/  @P0 R2UR.BROADCAST UR11, R5 ;  /* 0x00000000050b02ca */ /* 0x000fe200008e0000 */
[----:B------:R-:W-:Y:S01]  /*73f0*/  IMAD.MOV.U32 R5, RZ, RZ, RZ ;  /* 0x000000ffff057224 */ /* 0x000fe200078e00ff */
[----:B------:R-:W-:Y:S02]  /*7400*/  @P0 R2UR.BROADCAST UR10, R4 ;  /* 0x00000000040a02ca */ /* 0x000fe400008e0000 */
[----:B------:R-:W-:Y:S01]  /*7410*/  ELECT P0, URZ, PT ;  /* 0x0000000000ff782f */ /* 0x000fe20003800000 */
[----:B------:R-:W-:-:S10]  /*7420*/  VIADD R4, R0, 0x406 ;  /* 0x0000040600047836 */ /* 0x000fd40000000000 */
[----:B------:R1:W-:Y:S02]  /*7430*/  UTCHMMA gdesc[UR10], gdesc[UR6], tmem[UR14], tmem[UR18], idesc[UR19], UPT ;  /* 0x00ff12060a0075ea */ /* 0x0003e4000b80000e */
[----:B--2---:R-:W-:Y:S01]  /*7440*/  @P0 R2UR UR12, R5 ;  /* 0x00000000050c02ca */ /* 0x004fe200000e0000 */
[----:B------:R-:W-:Y:S01]  /*7450*/  @P0 IMAD.MOV.U32 R5, RZ, RZ, 0x40004040 ;  /* 0x40004040ff050424 */ /* 0x000fe200078e00ff */
[----:B------:R-:W-:Y:S01]  /*7460*/  UIADD3 UR4, UPT, UPT, UR8, 0x380, URZ ;  /* 0x0000038008047890 */ /* 0x000fe2000fffe0ff */
[----:B------:R-:W-:-:S03]  /*7470*/  @P0 R2UR.BROADCAST UR8, R4 ;  /* 0x00000000040802ca */ /* 0x000fc600008e0000 */
[----:B------:R-:W-:-:S13]  /*7480*/  @P0 R2UR.BROADCAST UR9, R5 ;  /* 0x00000000050902ca */ /* 0x000fda00008e0000 */
[----:B------:R1:W-:Y:S01]  /*7490*/  UTCHMMA gdesc[UR8], gdesc[UR4], tmem[UR12], tmem[UR16], idesc[UR17], UPT ;  /* 0x00ff1004080075ea */ /* 0x0003e2000b80000c */
[----:B------:R-:W-:Y:S05]  /*74a0*/  BRA.U !UP0, `(.L_x_5182) ;  /* 0x0000000108047547 */ /* 0x000fea000b800000 */
[----:B-1----:R-:W-:Y:S05]  /*74b0*/  BPT.TRAP 0x1 ;  /* 0x000000040000795c */ /* 0x002fea0000300000 */
.L_x_5182:
        /* <DEDUP_REMOVED lines=105> */
.L_x_5183:
[----:B-1----:R-:W-:Y:S01]  /*7b50*/  UIADD3 UR4, UPT, UPT, UR22, 0x38870, URZ ;  /* 0x0003887016047890 */ /* 0x002fe2000fffe0ff */
[----:B------:R-:W-:Y:S08]  /*7b60*/  BSSY.RECONVERGENT B0, `(.L_x_5184) ;  /* 0x0000004000007945 */ /* 0x000ff00003800200 */
[----:B------:R1:W-:Y:S01]  /*7b70*/  UTCBAR [UR4], URZ ;  /* 0x000000ff040073e9 */ /* 0x0003e200080000ff */
[----:B------:R-:W-:Y:S05]  /*7b80*/  @!P5 BRA `(.L_x_5185) ;  /* 0x000000000004d947 */ /* 0x000fea0003800000 */
[----:B-1----:R-:W-:Y:S05]  /*7b90*/  BPT.TRAP 0x1 ;  /* 0x000000040000795c */ /* 0x002fea0000300000 */
.L_x_5185:
[----:B-1----:R-:W-:Y:S05]  /*7ba0*/  BSYNC.RECONVERGENT B0 ;  /* 0x0000000000007941 */ /* 0x002fea0003800200 */
.L_x_5184:
[----:B------:R-:W-:-:S04]  /*7bb0*/  ULEA UR4, UR33, UR22, 0x3 ;  /* 0x0000001621047291 */ /* 0x000fc8000f8e18ff */
[----:B------:R-:W-:-:S09]  /*7bc0*/  UIADD3 UR4, UPT, UPT, UR4, 0x38810, URZ ;  /* 0x0003881004047890 */ /* 0x000fd2000fffe0ff */
[----:B------:R1:W-:Y:S01]  /*7bd0*/  UTCBAR [UR4], URZ ;  /* 0x000000ff040073e9 */ /* 0x0003e200080000ff */
[----:B------:R-:W-:Y:S05]  /*7be0*/  BRA.U !UP0, `(.L_x_5186) ;  /* 0x0000000108047547 */ /* 0x000fea000b800000 */
[----:B-1----:R-:W-:Y:S05]  /*7bf0*/  BPT.TRAP 0x1 ;  /* 0x000000040000795c */ /* 0x002fea0000300000 */
.L_x_5186:
[----:B------:R-:W-:-:S13]  /*7c00*/  ELECT P0, URZ, PT ;  /* 0x0000000000ff782f */ /* 0x000fda0003800000 */
[----:B-1----:R-:W-:Y:S05]  /*7c10*/  @!P0 EXIT ;  /* 0x000000000000894d */ /* 0x002fea0003800000 */
[----:B------:R-:W-:-:S09]  /*7c20*/  UIADD3 UR4, UPT, UPT, UR22, 0x38898, URZ ;  /* 0x0003889816047890 */ /* 0x000fd2000fffe0ff */
[----:B------:R1:W-:Y:S01]  /*7c30*/  UTCBAR [UR4], URZ ;  /* 0x000000ff040073e9 */ /* 0x0003e200080000ff */
[----:B------:R-:W-:Y:S01]  /*7c40*/  NOP ;  /* 0x0000000000007918 */ /* 0x000fe20000000000 */
[----:B-1----:R-:W-:Y:S05]  /*7c50*/  EXIT ;  /* 0x000000000000794d */ /* 0x002fea0003800000 */
.L_x_5089:
[----:B------:R-:W-:Y:S01]  /*7c60*/  IMAD.MOV.U32 R0, RZ, RZ, -0x3 ;  /* 0xfffffffdff007424 */ /* 0x000fe200078e00ff */
[----:B-1----:R-:W-:-:S04]  /*7c70*/  MOV R2, UR39 ;  /* 0x0000002700027c02 */ /* 0x002fc80008000f00 */
[----:B------:R-:W-:-:S05]  /*7c80*/  VIADDMNMX.U32 R2, R0, R2, 0x2, PT ;  /* 0x0000000200027446 */ /* 0x000fca0003800002 */
[----:B------:R-:W-:-:S06]  /*7c90*/  IMAD.SHL.U32 R2, R2, 0x4, RZ ;  /* 0x0000000402027824 */ /* 0x000fcc00078e00ff */
[----:B------:R-:W1:Y:S02]  /*7ca0*/  LDC R2, c[0x2][R2+0xc] ;  /* 0x0080030002027b82 */ /* 0x000e640000000800 */
[----:B-1----:R-:W-:-:S04]  /*7cb0*/  SHF.R.S32.HI R3, RZ, 0x1f, R2 ;  /* 0x0000001fff037819 */ /* 0x002fc80000011402 */
.L_x_7222:
[----:B------:R-:W-:Y:S05]  /*7cc0*/  BRX R2 -0x7cd0                                                                                                                                                                                                                                                                                                                                                                                                                                                           (*"BRANCH_TARGETS .L_x_5208,.L_x_5187,.L_x_7221"*) ;  /* 0xffffff8002cc7949 */ /* 0x000fea000383ffff */
.L_x_5187:
[----:B------:R-:W-:-:S08]  /*7cd0*/  NOP ;  /* 0x0000000000007918 */ /* 0x000fd00000000000 */
[----:B------:R-:W1:Y:S02]  /*7ce0*/  USETMAXREG.TRY_ALLOC.CTAPOOL UP0, 0x98 ;  /* 0x00000098000079c8 */ /* 0x000e640008000600 */
[----:B-1----:R-:W-:Y:S05]  /*7cf0*/  BRA.U !UP0, `(.L_x_5187) ;  /* 0xfffffffd08f47547 */ /* 0x002fea000b83ffff */
[----:B------:R-:W-:Y:S01]  /*7d00*/  HFMA2 R146, -RZ, RZ, 0, 0 ;  /* 0x00000000ff927431 */ /* 0x000fe200000001ff */
[----:B------:R-:W-:Y:S01]  /*7d10*/  UMOV UR15, 0xfffffffc ;  /* 0xfffffffc000f7882 */ /* 0x000fe20000000000 */
[----:B------:R-:W-:Y:S01]  /*7d20*/  UMOV UR11, URZ ;  /* 0x000000ff000b7c82 */ /* 0x000fe20008000000 */
.L_x_5207:
[----:B------:R-:W-:-:S09]  /*7d30*/  UISETP.NE.AND UP0, UPT, UR39, 0x4, UPT ;  /* 0x000000042700788c */ /* 0x000fd2000bf05270 */
[----:B-123--:R-:W-:Y:S05]  /*7d40*/  BRA.U !UP0, `(.L_x_5188) ;  /* 0x0000000108047547 */ /* 0x00efea000b800000 */
[----:B------:R-:W-:Y:S05]  /*7d50*/  BPT.TRAP 0x1 ;  /* 0x000000040000795c */ /* 0x000fea0000300000 */
.L_x_5188:
        /* <DEDUP_REMOVED lines=11> */
.L_x_5344:
        /* <DEDUP_REMOVED lines=14> */
.L_x_5190:
        /* <DEDUP_REMOVED lines=10> */
.L_x_5192:
[----:B------:R-:W-:Y:S05]  /*7f90*/  BSYNC.RECONVERGENT B0 ;  /* 0x0000000000007941 */ /* 0x000fea0003800200 */
.L_x_5191:
        /* <DEDUP_REMOVED lines=19> */
[----:B------:R-:W-:-:S05]  /*80d0*/  IMAD.X R143, RZ, RZ, R3, P0 ;  /* 0x000000ffff8f7224 */ /* 0x000fca00000e0603 */
[----:B-1----:R-:W-:Y:S02]  /*80e0*/  SHF.R.U64 R101, R0, 0x3, R143 ;  /* 0x0000000300657819 */ /* 0x002fe4000000128f */
[----:B------:R-:W-:Y:S02]  /*80f0*/  IADD3 R100, P1, PT, R2, 0x30020, RZ ;  /* 0x0003002002647810 */ /* 0x000fe40007f3e0ff */
[----:B------:R-:W-:Y:S02]  /*8100*/  LOP3.LUT R142, R0, 0x70, R101, 0x78, !PT ;  /* 0x00000070008e7812 */ /* 0x000fe400078e7865 */
[----:B------:R-:W-:Y:S01]  /*8110*/  IADD3 R0, P0, PT, R2, 0x30030, RZ ;  /* 0x0003003002007810 */ /* 0x000fe20007f1e0ff */
[--C-:B------:R-:W-:Y:S02]  /*8120*/  IMAD.X R141, RZ, RZ, R3.reuse, P1 ;  /* 0x000000ffff8d7224 */ /* 0x100fe400008e0603 */
[----:B------:R-:W-:Y:S02]  /*8130*/  ST.E.128 desc[UR46][R142.64], R104 ;  /* 0x000000688e007985 */ /* 0x000fe4000c101d2e */
[----:B------:R-:W-:Y:S01]  /*8140*/  IMAD.X R139, RZ, RZ, R3, P0 ;  /* 0x000000ffff8b7224 */ /* 0x000fe200000e0603 */
[----:B------:R-:W-:-:S04]  /*8150*/  SHF.R.U64 R101, R100, 0x3, R141 ;  /* 0x0000000364657819 */ /* 0x000fc8000000128d */
[----:B------:R-:W-:Y:S02]  /*8160*/  SHF.R.U64 R102, R0, 0x3, R139 ;  /* 0x0000000300667819 */ /* 0x000fe4000000128b */
[----:B------:R-:W-:Y:S02]  /*8170*/  LOP3.LUT R140, R100, 0x70, R101, 0x78, !PT ;  /* 0x00000070648c7812 */ /* 0x000fe400078e7865 */
[----:B------:R-:W-:Y:S02]  /*8180*/  LOP3.LUT R138, R0, 0x70, R102, 0x78, !PT ;  /* 0x00000070008a7812 */ /* 0x000fe400078e7866 */
[C---:B------:R-:W-:Y:S01]  /*8190*/  IADD3 R102, P0, PT, R2.reuse, 0x30040, RZ ;  /* 0x0003004002667810 */ /* 0x040fe20007f1e0ff */
[----:B------:R-:W-:Y:S01]  /*81a0*/  ST.E.128 desc[UR46][R140.64], R108 ;  /* 0x0000006c8c007985 */ /* 0x000fe2000c101d2e */
[C---:B------:R-:W-:Y:S02]  /*81b0*/  IADD3 R101, P2, PT, R2.reuse, 0x30050, RZ ;  /* 0x0003005002657810 */ /* 0x040fe40007f5e0ff */
[C---:B------:R-:W-:Y:S01]  /*81c0*/  IADD3 R0, P1, PT, R2.reuse, 0x30060, RZ ;  /* 0x0003006002007810 */ /* 0x040fe20007f3e0ff */
[--C-:B------:R-:W-:Y:S01]  /*81d0*/  IMAD.X R137, RZ, RZ, R3.reuse, P0 ;  /* 0x000000ffff897224 */ /* 0x100fe200000e0603 */
[----:B------:R-:W-:Y:S01]  /*81e0*/  IADD3 R100, P0, PT, R2, 0x30070, RZ ;  /* 0x0003007002647810 */ /* 0x000fe20007f1e0ff */
[--C-:B------:R-:W-:Y:S01]  /*81f0*/  IMAD.X R135, RZ, RZ, R3.reuse, P2 ;  /* 0x000000ffff877224 */ /* 0x100fe200010e0603 */
[----:B------:R1:W-:Y:S01]  /*8200*/  ST.E.128 desc[UR46][R138.64], R112 ;  /* 0x000000708a007985 */ /* 0x0003e2000c101d2e */
[----:B------:R-:W-:Y:S01]  /*8210*/  IMAD.X R133, RZ, RZ, R3, P1 ;  /* 0x000000ffff857224 */ /* 0x000fe200008e0603 */
[----:B------:R-:W-:-:S04]  /*8220*/  SHF.R.U64 R103, R102, 0x3, R137 ;  /* 0x0000000366677819 */ /* 0x000fc80000001289 */
[----:B------:R-:W-:Y:S02]  /*8230*/  LOP3.LUT R136, R102, 0x70, R103, 0x78, !PT ;  /* 0x0000007066887812 */ /* 0x000fe400078e7867 */
[C---:B------:R-:W-:Y:S02]  /*8240*/  SHF.R.U64 R102, R101.reuse, 0x3, R135 ;  /* 0x0000000365667819 */ /* 0x040fe40000001287 */
[C---:B------:R-:W-:Y:S01]  /*8250*/  SHF.R.U64 R103, R0.reuse, 0x3, R133 ;  /* 0x0000000300677819 */ /* 0x040fe20000001285 */
[----:B------:R-:W-:Y:S01]  /*8260*/  ST.E.128 desc[UR46][R136.64], R116 ;  /* 0x0000007488007985 */ /* 0x000fe2000c101d2e */
[----:B------:R-:W-:Y:S02]  /*8270*/  LOP3.LUT R134, R101, 0x70, R102, 0x78, !PT ;  /* 0x0000007065867812 */ /* 0x000fe400078e7866 */
[----:B------:R-:W-:-:S03]  /*8280*/  LOP3.LUT R132, R0, 0x70, R103, 0x78, !PT ;  /* 0x0000007000847812 */ /* 0x000fc600078e7867 */
[----:B------:R5:W-:Y:S04]  /*8290*/  ST.E.128 desc[UR46][R134.64], R120 ;  /* 0x0000007886007985 */ /* 0x000be8000c101d2e */
[----:B------:R2:W-:Y:S01]  /*82a0*/  ST.E.128 desc[UR46][R132.64], R124 ;  /* 0x0000007c84007985 */ /* 0x0005e2000c101d2e */
[----:B-1----:R-:W-:-:S05]  /*82b0*/  IMAD.X R115, RZ, RZ, R3, P0 ;  /* 0x000000ffff737224 */ /* 0x002fca00000e0603 */
[----:B------:R-:W-:-:S04]  /*82c0*/  SHF.R.U64 R104, R100, 0x3, R115 ;  /* 0x0000000364687819 */ /* 0x000fc80000001273 */
[----:B------:R-:W-:-:S05]  /*82d0*/  LOP3.LUT R114, R100, 0x70, R104, 0x78, !PT ;  /* 0x0000007064727812 */ /* 0x000fca00078e7868 */
[----:B------:R1:W-:Y:S01]  /*82e0*/  ST.E.128 desc[UR46][R114.64], R128 ;  /* 0x0000008072007985 */ /* 0x0003e2000c101d2e */
[----:B-----5:R-:W-:Y:S01]  /*82f0*/  LOP3.LUT P4, R121, R148, 0x7f, RZ, 0xc0, !PT ;  /* 0x0000007f94797812 */ /* 0x020fe2000788c0ff */
[----:B------:R-:W-:Y:S01]  /*8300*/  @!PT LDS RZ, [RZ] ;  /* 0x00000000fffff984 */ /* 0x000fe20000000800 */
[----:B------:R-:W-:Y:S01]  /*8310*/  @!PT LDS RZ, [RZ] ;  /* 0x00000000fffff984 */ /* 0x000fe20000000800 */
[----:B------:R-:W-:Y:S01]  /*8320*/  @!PT LDS RZ, [RZ] ;  /* 0x00000000fffff984 */ /* 0x000fe20000000800 */
[----:B------:R-:W-:Y:S01]  /*8330*/  @!PT LDS RZ, [RZ] ;  /* 0x00000000fffff984 */ /* 0x000fe20000000800 */
[----:B------:R5:W-:Y:S06]  /*8340*/  MEMBAR.ALL.CTA ;  /* 0x0000000000007992 */ /* 0x000bec0000008000 */
[----:B-----5:R-:W5:Y:S02]  /*8350*/  FENCE.VIEW.ASYNC.S ;  /* 0x00000000000073c6 */ /* 0x020f640000000000 */
[----:B-----5:R-:W-:Y:S06]  /*8360*/  BAR.SYNC.DEFER_BLOCKING 0x2, 0x80 ;  /* 0x0082000000007b1d */ /* 0x020fec0000010000 */
[----:B--2-4-:R-:W-:Y:S05]  /*8370*/  @P4 BRA `(.L_x_5194) ;  /* 0x0000000000384947 */ /* 0x014fea0003800000 */
[----:B------:R-:W2:Y:S01]  /*8380*/  LDL R107, [R1] ;  /* 0x00000000016b7983 */ /* 0x000ea20000100800 */
[----:B------:R-:W-:Y:S01]  /*8390*/  UIADD3 UR4, UP0, UPT, UR6, 0x500, URZ ;  /* 0x0000050006047890 */ /* 0x000fe2000ff1e0ff */
[----:B------:R-:W-:Y:S01]  /*83a0*/  PLOP3.LUT P0, PT, PT, PT, PT, 0x80, 0x8 ;  /* 0x000000000008781c */ /* 0x000fe20003f0f070 */
[----:B------:R-:W-:Y:S02]  /*83b0*/  UIADD3 UR8, UPT, UPT, UR14, 0x30000, URZ ;  /* 0x000300000e087890 */ /* 0x000fe4000fffe0ff */
[----:B------:R-:W-:Y:S01]  /*83c0*/  UIADD3.X UR5, UPT, UPT, URZ, UR7, URZ, UP0, !UPT ;  /* 0x00000007ff057290 */ /* 0x000fe200087fe4ff */
[----:B------:R-:W-:Y:S01]  /*83d0*/  UMOV UR9, URZ ;  /* 0x000000ff00097c82 */ /* 0x000fe20008000000 */
[----:B--2---:R-:W-:-:S13]  /*83e0*/  R2UR UR10, R107 ;  /* 0x000000006b0a72ca */ /* 0x004fda00000e0000 */
[----:B------:R-:W-:-:S12]  /*83f0*/  USHF.L.U32 UR10, UR10, 0x7, URZ ;  /* 0x000000070a0a7899 */ /* 0x000fd800080006ff */
.L_x_5195:
[----:B------:R-:W-:Y:S01]  /*8400*/  @P0 ELECT P1, URZ, PT ;  /* 0x0000000000ff082f */ /* 0x000fe20003820000 */
[----:B------:R2:W-:-:S12]  /*8410*/  UTMAREDG.5D.ADD [UR8], [UR4] ;  /* 0x00000008040073b6 */ /* 0x0005d80008020000 */
[----:B------:R-:W-:Y:S02]  /*8420*/  @P1 PLOP3.LUT P0, PT, P1, PT, PT, 0x8, 0x80 ;  /* 0x000000000080181c */ /* 0x000fe40000f0e170 */
[----:B------:R-:W-:-:S11]  /*8430*/  PLOP3.LUT P1, PT, PT, PT, PT, 0x8, 0x80 ;  /* 0x000000000080781c */ /* 0x000fd60003f2e170 */
[----:B--2---:R-:W-:Y:S05]  /*8440*/  @P0 BRA.U.ANY `(.L_x_5195) ;  /* 0xfffffffd00ec0947 */ /* 0x004fea000393ffff */
[----:B------:R0:W-:Y:S02]  /*8450*/  UTMACMDFLUSH ;  /* 0x00000000000079b7 */ /* 0x0001e40000000000 */
.L_x_5194:
[----:B------:R-:W-:Y:S05]  /*8460*/  BSYNC.RECONVERGENT B0 ;  /* 0x0000000000007941 */ /* 0x000fea0003800200 */
.L_x_5193:
[C---:B------:R-:W-:Y:S01]  /*8470*/  IADD3 R0, P1, PT, R2.reuse, 0x34000, RZ ;  /* 0x0003400002007810 */ /* 0x040fe20007f3e0ff */
        /* <DEDUP_REMOVED lines=25> */
[C---:B------:R-:W-:Y:S02]  /*8610*/  SHF.R.U64 R100, R117.reuse, 0x3, R103 ;  /* 0x0000000375647819 */ /* 0x040fe40000001267 */
        /* <DEDUP_REMOVED lines=9> */
.L_x_5197:
[----:B------:R-:W-:Y:S05]  /*86b0*/  BSYNC.RECONVERGENT B0 ;  /* 0x0000000000007941 */ /* 0x000fea0003800200 */
.L_x_5196:
[----:B------:R-:W2:Y:S01]  /*86c0*/  LDL R0, [R1] ;  /* 0x0000000001007983 */ /* 0x000ea20000100800 */
[----:B------:R-:W-:Y:S01]  /*86d0*/  BSSY.RECONVERGENT B0, `(.L_x_5198) ;  /* 0x0000020000007945 */ /* 0x000fe20003800200 */
[----:B------:R-:W-:Y:S06]  /*86e0*/  BAR.SYNC.DEFER_BLOCKING 0x2, 0x80 ;  /* 0x0082000000007b1d */ /* 0x000fec0000010000 */
        /* <DEDUP_REMOVED lines=15> */
[----:B--2---:R-:W-:-:S13]  /*87e0*/  R2UR UR10, R0 ;  /* 0x00000000000a72ca */ /* 0x004fda00000e0000 */
[----:B------:R-:W-:Y:S01]  /*87f0*/  USHF.L.U32 UR10, UR10, 0x7, URZ ;  /* 0x000000070a0a7899 */ /* 0x000fe200080006ff */
[----:B----4-:R-:W-:Y:S11]  /*8800*/  @P4 BRA `(.L_x_5199) ;  /* 0x0000000000304947 */ /* 0x010ff60003800000 */
[----:B------:R-:W-:Y:S01]  /*8810*/  UIADD3 UR4, UP0, UPT, UR6, 0x500, URZ ;  /* 0x0000050006047890 */ /* 0x000fe2000ff1e0ff */
[----:B------:R-:W-:Y:S01]  /*8820*/  PLOP3.LUT P0, PT, PT, PT, PT, 0x80, 0x8 ;  /* 0x000000000008781c */ /* 0x000fe20003f0f070 */
[----:B------:R-:W-:Y:S02]  /*8830*/  UIADD3 UR8, UPT, UPT, UR14, 0x34000, URZ ;  /* 0x000340000e087890 */ /* 0x000fe4000fffe0ff */
[----:B------:R-:W-:Y:S01]  /*8840*/  UIADD3.X UR5, UPT, UPT, URZ, UR7, URZ, UP0, !UPT ;  /* 0x00000007ff057290 */ /* 0x000fe200087fe4ff */
[----:B------:R-:W-:-:S11]  /*8850*/  UMOV UR9, 0x20 ;  /* 0x0000002000097882 */ /* 0x000fd60000000000 */
.L_x_5200:
[----:B------:R-:W-:Y:S01]  /*8860*/  @P0 ELECT P1, URZ, PT ;  /* 0x0000000000ff082f */ /* 0x000fe20003820000 */
[----:B------:R2:W-:-:S12]  /*8870*/  UTMAREDG.5D.ADD [UR8], [UR4] ;  /* 0x00000008040073b6 */ /* 0x0005d80008020000 */
[----:B------:R-:W-:Y:S02]  /*8880*/  @P1 PLOP3.LUT P0, PT, P1, PT, PT, 0x8, 0x80 ;  /* 0x000000000080181c */ /* 0x000fe40000f0e170 */
[----:B------:R-:W-:-:S11]  /*8890*/  PLOP3.LUT P1, PT, PT, PT, PT, 0x8, 0x80 ;  /* 0x000000000080781c */ /* 0x000fd60003f2e170 */
[----:B--2---:R-:W-:Y:S05]  /*88a0*/  @P0 BRA.U.ANY `(.L_x_5200) ;  /* 0xfffffffd00ec0947 */ /* 0x004fea000393ffff */
[----:B------:R0:W-:Y:S01]  /*88b0*/  UTMACMDFLUSH ;  /* 0x00000000000079b7 */ /* 0x0001e20000000000 */
[----:B------:R-:W-:-:S04]  /*88c0*/  DEPBAR.LE SB0, 0x1 ;  /* 0x000080400000791a */ /* 0x000fc80000000000 */
.L_x_5199:
[----:B------:R-:W-:Y:S05]  /*88d0*/  BSYNC.RECONVERGENT B0 ;  /* 0x0000000000007941 */ /* 0x000fea0003800200 */
.L_x_5198:
        /* <DEDUP_REMOVED lines=24> */
.L_x_5203:
[----:B------:R-:W-:Y:S01]  /*8a60*/  @P0 ELECT P1, URZ, PT ;  /* 0x0000000000ff082f */ /* 0x000fe20003820000 */
[----:B------:R3:W-:-:S12]  /*8a70*/  UTMAREDG.5D.ADD [UR8], [UR4] ;  /* 0x00000008040073b6 */ /* 0x0007d80008020000 */
[----:B------:R-:W-:Y:S02]  /*8a80*/  @P1 PLOP3.LUT P0, PT, P1, PT, PT, 0x8, 0x80 ;  /* 0x000000000080181c */ /* 0x000fe40000f0e170 */
[----:B------:R-:W-:-:S11]  /*8a90*/  PLOP3.LUT P1, PT, PT, PT, PT, 0x8, 0x80 ;  /* 0x000000000080781c */ /* 0x000fd60003f2e170 */
[----:B---3--:R-:W-:Y:S05]  /*8aa0*/  @P0 BRA.U.ANY `(.L_x_5203) ;  /* 0xfffffffd00ec0947 */ /* 0x008fea000393ffff */
[----:B------:R0:W-:Y:S01]  /*8ab0*/  UTMACMDFLUSH ;  /* 0x00000000000079b7 */ /* 0x0001e20000000000 */
[----:B------:R-:W-:-:S04]  /*8ac0*/  DEPBAR.LE SB0, 0x1 ;  /* 0x000080400000791a */ /* 0x000fc80000000000 */
.L_x_5202:
[----:B------:R-:W-:Y:S05]  /*8ad0*/  BSYNC.RECONVERGENT B0 ;  /* 0x0000000000007941 */ /* 0x000fea0003800200 */
.L_x_5201:
        /* <DEDUP_REMOVED lines=23> */
.L_x_5206:
[----:B------:R-:W-:Y:S01]  /*8c50*/  @P0 ELECT P1, URZ, PT ;  /* 0x0000000000ff082f */ /* 0x000fe20003820000 */
[----:B------:R4:W-:-:S12]  /*8c60*/  UTMAREDG.5D.ADD [UR8], [UR4] ;  /* 0x00000008040073b6 */ /* 0x0009d80008020000 */
[----:B------:R-:W-:Y:S02]  /*8c70*/  @P1 PLOP3.LUT P0, PT, P1, PT, PT, 0x8, 0x80 ;  /* 0x000000000080181c */ /* 0x000fe40000f0e170 */
[----:B------:R-:W-:-:S11]  /*8c80*/  PLOP3.LUT P1, PT, PT, PT, PT, 0x8, 0x80 ;  /* 0x000000000080781c */ /* 0x000fd60003f2e170 */
[----:B----4-:R-:W-:Y:S05]  /*8c90*/  @P0 BRA.U.ANY `(.L_x_5206) ;  /* 0xfffffffd00ec0947 */ /* 0x010fea000393ffff */
[----:B------:R0:W-:Y:S02]  /*8ca0*/  UTMACMDFLUSH ;  /* 0x00000000000079b7 */ /* 0x0001e40000000000 */
.L_x_5205:
[----:B------:R-:W-:Y:S05]  /*8cb0*/  BSYNC.RECONVERGENT B0 ;  /* 0x0000000000007941 */ /* 0x000fea0003800200 */
.L_x_5204:
[----:B---3--:R-:W3:Y:S04]  /*8cc0*/  LDL.LU R2, [R1] ;  /* 0x0000000001027983 */ /* 0x008ee80000300800 */
        /* <DEDUP_REMOVED lines=18> */
.L_x_7221:
[----:B------:R-:W-:-:S08]  /*8df0*/  NOP ;  /* 0x0000000000007918 */ /* 0x000fd00000000000 */
[----:B------:R-:W-:-:S00]  /*8e00*/  USETMAXREG.DEALLOC.CTAPOOL 0x60 ;  /* 0x00000060000079c8 */ /* 0x000fc000080e0500 */
[----:B------:R-:W-:Y:S05]  /*8e10*/  EXIT ;  /* 0x000000000000794d */ /* 0x000fea0003800000 */
.L_x_5208:
        /* <DEDUP_REMOVED lines=11> */
.L_x_5245:
[----:B-1-3--:R-:W-:Y:S01]  /*8ed0*/  MOV R0, UR39 ;  /* 0x0000002700007c02 */ /* 0x00afe20008000f00 */
[----:B------:R-:W-:Y:S05]  /*8ee0*/  YIELD ;  /* 0x0000000000007946 */ /* 0x000fea0003800000 */
[----:B------:R-:W-:Y:S11]  /*8ef0*/  ISETP.NE.AND P0, PT, R0, 0x3, PT ;  /* 0x000000030000780c */ /* 0x000ff60003f05270 */
[----:B------:R-:W-:Y:S02]  /*8f00*/  @!UPT UIADD3 URZ, UPT, UPT, URZ, URZ, URZ ;  /* 0x000000fffffff290 */ /* 0x000fe4000fffe0ff */
[----:B------:R-:W-:Y:S05]  /*8f10*/  @!P0 BRA `(.L_x_5209) ;  /* 0x0000000000048947 */ /* 0x000fea0003800000 */
[----:B------:R-:W-:Y:S05]  /*8f20*/  BPT.TRAP 0x1 ;  /* 0x000000040000795c */ /* 0x000fea0000300000 */
.L_x_5209:
        /* <DEDUP_REMOVED lines=8> */
.L_x_5345:
[----:B------:R-:W-:Y:S05]  /*8fb0*/  BSYNC B0 ;  /* 0x0000000000007941 */ /* 0x000fea0003800000 */
.L_x_5210:
[----:B------:R-:W-:Y:S05]  /*8fc0*/  @!P0 BRA `(.L_x_5212) ;  /* 0x0000000000048947 */ /* 0x000fea0003800000 */
[----:B------:R-:W-:Y:S05]  /*8fd0*/  BPT.TRAP 0x1 ;  /* 0x000000040000795c */ /* 0x000fea0000300000 */
.L_x_5212:
[----:B------:R-:W2:Y:S01]  /*8fe0*/  LDL R2, [R1+0x24] ;  /* 0x0000240001027983 */ /* 0x000ea20000100800 */
[----:B------:R-:W-:Y:S01]  /*8ff0*/  BSSY B0, `(.L_x_5213) ;  /* 0x0000004000007945 */ /* 0x000fe20003800000 */
[----:B--2---:R-:W-:Y:S04]  /*9000*/  SHF.L.U32 R2, R2, 0x1f, RZ ;  /* 0x0000001f02027819 */ /* 0x004fe800000006ff */
[----:B------:R-:W2:Y:S02]  /*9010*/  SYNCS.PHASECHK.TRANS64.TRYWAIT P1, [R0+URZ+0x38888], R2 ;  /* 0x03888802000075a7 */ /* 0x000ea400080211ff */
[----:B--2---:R-:W-:Y:S05]  /*9020*/  @!P1 BRA `(.L_x_5214) ;  /* 0x000000c4009c9947 */ /* 0x004fea0003800000 */
.L_x_5346:
[----:B------:R-:W-:Y:S05]  /*9030*/  BSYNC B0 ;  /* 0x0000000000007941 */ /* 0x000fea0003800000 */
.L_x_5213:
[----:B------:R-:W-:Y:S05]  /*9040*/  @!P0 BRA `(.L_x_5215) ;  /* 0x0000000000048947 */ /* 0x000fea0003800000 */
[----:B------:R-:W-:Y:S05]  /*9050*/  BPT.TRAP 0x1 ;  /* 0x000000040000795c */ /* 0x000fea0000300000 */
.L_x_5215:
[----:B--2---:R-:W2:Y:S01]  /*9060*/  LDL R2, [R1+0x18] ;  /* 0x0000180001027983 */ /* 0x004ea20000100800 */
[----:B------:R-:W-:Y:S03]  /*9070*/  BSSY B0, `(.L_x_5216) ;  /* 0x000000a000007945 */ /* 0x000fe60003800000 */
[----:B------:R-:W3:Y:S01]  /*9080*/  LDL R5, [R1] ;  /* 0x0000000001057983 */ /* 0x000ee20000100800 */
[----:B------:R-:W4:Y:S01]  /*9090*/  S2R R56, SR_TID.X ;  /* 0x0000000000387919 */ /* 0x000f220000002100 */
[----:B--2---:R-:W-:Y:S02]  /*90a0*/  SHF.L.U32 R4, R2, 0x1f, RZ ;  /* 0x0000001f02047819 */ /* 0x004fe400000006ff */
[----:B------:R-:W1:Y:S02]  /*90b0*/  S2R R2, SR_CTAID.X ;  /* 0x0000000000027919 */ /* 0x000e640000002500 */
[----:B------:R-:W2:Y:S01]  /*90c0*/  SYNCS.PHASECHK.TRANS64.TRYWAIT P1, [R0+URZ+0x38830], R4 ;  /* 0x03883004000075a7 */ /* 0x000ea200080211ff */
[----:B-1----:R-:W-:Y:S04]  /*90d0*/  LOP3.LUT R3, R2, 0x1ffffff, RZ, 0xc0, !PT ;  /* 0x01ffffff02037812 */ /* 0x002fe800078ec0ff */
[----:B---3--:R-:W-:Y:S02]  /*90e0*/  ISETP.NE.AND P0, PT, R5, R3, PT ;  /* 0x000000030500720c */ /* 0x008fe40003f05270 */
[----:B----4-:R-:W-:Y:S01]  /*90f0*/  SHF.R.U32.HI R3, RZ, 0x3, R56 ;  /* 0x00000003ff037819 */ /* 0x010fe20000011638 */
[----:B--2---:R-:W-:Y:S10]  /*9100*/  @!P1 BRA `(.L_x_5217) ;  /* 0x000000c400789947 */ /* 0x004ff40003800000 */
.L_x_5347:
[----:B------:R-:W-:Y:S05]  /*9110*/  BSYNC B0 ;  /* 0x0000000000007941 */ /* 0x000fea0003800000 */
.L_x_5216:
[----:B-1----:R-:W-:Y:S01]  /*9120*/  SEL R4, RZ, 0x1, P0 ;  /* 0x00000001ff047807 */ /* 0x002fe20000000000 */
[----:B------:R-:W-:Y:S01]  /*9130*/  IMAD.U32 R5, R56, 0x10000, RZ ;  /* 0x0001000038057824 */ /* 0x000fe200078e00ff */
[----:B------:R-:W-:Y:S01]  /*9140*/  UMOV UR4, 0xffffffff ;  /* 0xffffffff00047882 */ /* 0x000fe20000000000 */
[----:B------:R-:W-:Y:S03]  /*9150*/  IMAD.SHL.U32 R2, R2, 0x80, RZ ;  /* 0x0000008002027824 */ /* 0x000fe600078e00ff */
[----:B------:R-:W-:Y:S01]  /*9160*/  LOP3.LUT R36, R5, 0x600010, R3, 0xc8, !PT ;  /* 0x0060001005247812 */ /* 0x000fe200078ec803 */
[----:B------:R-:W-:Y:S03]  /*9170*/  VIADD R5, R2, 0x80 ;  /* 0x0000008002057836 */ /* 0x000fe60000000000 */
[C---:B------:R-:W-:Y:S02]  /*9180*/  LOP3.LUT R6, R36.reuse, 0x180, RZ, 0xfc, !PT ;  /* 0x0000018024067812 */ /* 0x040fe400078efcff */
[C---:B------:R-:W-:Y:S02]  /*9190*/  LOP3.LUT R32, R36.reuse, 0x1a0, RZ, 0xfc, !PT ;  /* 0x000001a024207812 */ /* 0x040fe400078efcff */
[----:B------:R-:W-:Y:S01]  /*91a0*/  LOP3.LUT R38, R36, 0x1c0, RZ, 0xfc, !PT ;  /* 0x000001c024267812 */ /* 0x000fe200078efcff */
[----:B------:R-:W-:Y:S06]  /*91b0*/  BRA.DIV UR4, `(.L_x_5218) ;  /* 0x000000c604607947 */ /* 0x000fec000b800000 */
[----:B------:R-:W2:Y:S01]  /*91c0*/  LDL R7, [R1] ;  /* 0x0000000001077983 */ /* 0x000ea20000100800 */
[----:B------:R-:W-:Y:S03]  /*91d0*/  UIADD3 UR4, UPT, UPT, UR48, -0x1, URZ ;  /* 0xffffffff30047890 */ /* 0x000fe6000fffe0ff */
[----:B------:R-:W1:Y:S03]  /*91e0*/  SHFL.IDX PT, R4, R4, RZ, 0x1f ;  /* 0x00001fff04047589 */ /* 0x000e6600000e0000 */
[----:B--2---:R-:W-:Y:S04]  /*91f0*/  ISETP.NE.AND P0, PT, R7, UR4, PT ;  /* 0x0000000407007c0c */ /* 0x004fe8000bf05270 */
[----:B------:R-:W-:Y:S04]  /*9200*/  ISETP.GT.U32.OR P0, PT, R5, UR36, !P0 ;  /* 0x0000002405007c0c */ /* 0x000fe8000c704470 */
[----:B------:R-:W-:Y:S06]  /*9210*/  SEL R13, RZ, 0x1, !P0 ;  /* 0x00000001ff0d7807 */ /* 0x000fec0004000000 */
[----:B-1----:R-:W2:Y:S03]  /*9220*/  SHFL.IDX PT, R13, R13, RZ, 0x1f ;  /* 0x00001fff0d0d7589 */ /* 0x002ea600000e0000 */
.L_x_5351:
[----:B--2---:R-:W-:Y:S11]  /*9230*/  LOP3.LUT P0, RZ, R4, R13, RZ, 0xfc, !PT ;  /* 0x0000000d04ff7212 */ /* 0x004ff6000780fcff */
[----:B------:R-:W-:Y:S02]  /*9240*/  @!UPT UIADD3 URZ, UPT, UPT, URZ, URZ, URZ ;  /* 0x000000fffffff290 */ /* 0x000fe4000fffe0ff */
[----:B------:R-:W-:Y:S05]  /*9250*/  @!P0 BRA `(.L_x_5219) ;  /* 0x0000003c00d08947 */ /* 0x000fea0003800000 */
[----:B------:R-:W-:Y:S01]  /*9260*/  LOP3.LUT R3, R3, 0x10, RZ, 0xc0, !PT ;  /* 0x0000001003037812 */ /* 0x000fe200078ec0ff */
[----:B------:R-:W2:Y:S01]  /*9270*/  LDL R5, [R1] ;  /* 0x0000000001057983 */ /* 0x000ea20000100800 */
[----:B------:R-:W-:Y:S01]  /*9280*/  LOP3.LUT R57, R2, 0x7f, R56, 0xf8, !PT ;  /* 0x0000007f02397812 */ /* 0x000fe200078ef838 */
[----:B------:R-:W-:Y:S05]  /*9290*/  WARPSYNC.ALL ;  /* 0x0000000000007948 */ /* 0x000fea0003800000 */
[----:B------:R-:W-:Y:S01]  /*92a0*/  R2UR UR4, R6 ;  /* 0x00000000060472ca */ /* 0x000fe200000e0000 */
[----:B------:R-:W3:Y:S01]  /*92b0*/  LDL.LU R110, [R1+0x10] ;  /* 0x00001000016e7983 */ /* 0x000ee20000300800 */
[----:B------:R-:W-:Y:S02]  /*92c0*/  R2UR UR6, R32 ;  /* 0x00000000200672ca */ /* 0x000fe400000e0000 */
[----:B------:R-:W-:Y:S02]  /*92d0*/  ISETP.GE.U32.AND P1, PT, R57, UR36, PT ;  /* 0x0000002439007c0c */ /* 0x000fe4000bf26070 */
[----:B------:R-:W-:Y:S02]  /*92e0*/  R2UR UR5, R38 ;  /* 0x00000000260572ca */ /* 0x000fe400000e0000 */
[----:B------:R-:W-:Y:S02]  /*92f0*/  LOP3.LUT R36, R36, 0x1e0, RZ, 0xfc, !PT ;  /* 0x000001e024247812 */ /* 0x000fe400078efcff */
[----:B---3--:R-:W-:Y:S01]  /*9300*/  LOP3.LUT R110, R110, 0xffffefff, RZ, 0xc0, !PT ;  /* 0xffffefff6e6e7812 */ /* 0x008fe200078ec0ff */
[----:B--2---:R-:W-:Y:S02]  /*9310*/  IMAD R2, R5, 0x80, R3 ;  /* 0x0000008005027824 */ /* 0x004fe400078e0203 */
[----:B------:R-:W1:Y:S01]  /*9320*/  LDTM.x16 R4, tmem[UR4] ;  /* 0x00000004000479ee */ /* 0x000e620008240000 */
[----:B------:R-:W-:Y:S01]  /*9330*/  R2UR UR4, R36 ;  /* 0x00000000240472ca */ /* 0x000fe200000e0000 */
[C---:B------:R-:W-:Y:S01]  /*9340*/  VIADD R3, R2.reuse, 0x2 ;  /* 0x0000000202037836 */ /* 0x040fe20000000000 */
[C---:B------:R-:W-:Y:S01]  /*9350*/  ISETP.GE.OR P0, PT, R2.reuse, UR38, P1 ;  /* 0x0000002602007c0c */ /* 0x040fe20008f06670 */
[C---:B------:R-:W-:Y:S02]  /*9360*/  VIADD R20, R2.reuse, 0x1 ;  /* 0x0000000102147836 */ /* 0x040fe40000000000 */
[C---:B------:R-:W-:Y:S01]  /*9370*/  VIADD R120, R2.reuse, 0x25 ;  /* 0x0000002502787836 */ /* 0x040fe20000000000 */
[CC--:B------:R-:W-:Y:S01]  /*9380*/  ISETP.GE.U32.AND P2, PT, R3.reuse, R57.reuse, PT ;  /* 0x000000390300720c */ /* 0x0c0fe20003f46070 */
[----:B------:R-:W-:Y:S01]  /*9390*/  VIADD R105, R2, 0x41 ;  /* 0x0000004102697836 */ /* 0x000fe20000000000 */
[----:B------:R-:W-:Y:S01]  /*93a0*/  ISETP.GE.OR P3, PT, R20, UR38, P1 ;  /* 0x0000002614007c0c */ /* 0x000fe20008f66670 */
[C---:B------:R-:W-:Y:S01]  /*93b0*/  VIADD R87, R2.reuse, 0x5 ;  /* 0x0000000502577836 */ /* 0x040fe20000000000 */
[----:B------:R-:W-:Y:S01]  /*93c0*/  ISETP.GE.OR P4, PT, R3, UR38, P1 ;  /* 0x0000002603007c0c */ /* 0x000fe20008f86670 */
[----:B------:R-:W2:Y:S01]  /*93d0*/  LDTM.x16 R20, tmem[UR6] ;  /* 0x00000006001479ee */ /* 0x000ea20008240000 */
[C---:B------:R-:W-:Y:S02]  /*93e0*/  VIADD R88, R2.reuse, 0x6 ;  /* 0x0000000602587836 */ /* 0x040fe40000000000 */
[C---:B------:R-:W-:Y:S02]  /*93f0*/  VIADD R106, R2.reuse, 0x42 ;  /* 0x00000042026a7836 */ /* 0x040fe40000000000 */
[C---:B------:R-:W-:Y:S02]  /*9400*/  VIADD R38, R2.reuse, 0x4 ;  /* 0x0000000402267836 */ /* 0x040fe40000000000 */
[----:B------:R-:W-:Y:S01]  /*9410*/  VIADD R96, R2, 0xa ;  /* 0x0000000a02607836 */ /* 0x000fe20000000000 */
[----:B------:R-:W-:Y:S01]  /*9420*/  @P2 LOP3.LUT R110, R110, 0x1000, RZ, 0xfc, !PT ;  /* 0x000010006e6e2812 */ /* 0x000fe200078efcff */
[----:B------:R-:W-:Y:S01]  /*9430*/  VIADD R98, R2, 0xc ;  /* 0x0000000c02627836 */ /* 0x000fe20000000000 */
[----:B------:R-:W-:Y:S01]  /*9440*/  ISETP.GE.OR P2, PT, R38, UR38, P1 ;  /* 0x0000002626007c0c */ /* 0x000fe20008f46670 */
[----:B------:R-:W-:Y:S01]  /*9450*/  VIADD R94, R2, 0x8 ;  /* 0x00000008025e7836 */ /* 0x000fe20000000000 */
[----:B-1----:R-:W-:Y:S01]  /*9460*/  SEL R52, R4, 0xff800000, !P0 ;  /* 0xff80000004347807 */ /* 0x002fe20004000000 */
[C---:B------:R-:W-:Y:S01]  /*9470*/  VIADD R4, R2.reuse, 0x2e ;  /* 0x0000002e02047836 */ /* 0x040fe20000000000 */
[----:B------:R-:W-:Y:S01]  /*9480*/  ISETP.GE.OR P0, PT, R87, UR38, P1 ;  /* 0x0000002657007c0c */ /* 0x000fe20008f06670 */
[----:B------:R-:W-:Y:S01]  /*9490*/  VIADD R95, R2, 0x9 ;  /* 0x00000009025f7836 */ /* 0x000fe20000000000 */
[----:B------:R-:W-:Y:S01]  /*94a0*/  SEL R50, R6, 0xff800000, !P4 ;  /* 0xff80000006327807 */ /* 0x000fe20006000000 */
[----:B------:R-:W-:Y:S01]  /*94b0*/  VIADD R6, R2, 0x48 ;  /* 0x0000004802067836 */ /* 0x000fe20000000000 */
[----:B------:R-:W-:Y:S01]  /*94c0*/  ISETP.GE.OR P4, PT, R88, UR38, P1 ;  /* 0x0000002658007c0c */ /* 0x000fe20008f86670 */
[C---:B------:R-:W-:Y:S01]  /*94d0*/  VIADD R103, R2.reuse, 0xf ;  /* 0x0000000f02677836 */ /* 0x040fe20000000000 */
[----:B------:R-:W-:Y:S01]  /*94e0*/  SEL R47, R9, 0xff800000, !P0 ;  /* 0xff800000092f7807 */ /* 0x000fe20004000000 */
[----:B------:R-:W-:Y:S01]  /*94f0*/  VIADD R3, R2, 0x3 ;  /* 0x0000000302037836 */ /* 0x000fe20000000000 */
[----:B------:R-:W-:Y:S01]  /*9500*/  SEL R46, R10, 0xff800000, !P4 ;  /* 0xff8000000a2e7807 */ /* 0x000fe20006000000 */
        /* <DEDUP_REMOVED lines=8> */
[----:B------:R-:W-:Y:S01]  /*9590*/  VIADD R89, R2, 0x7 ;  /* 0x0000000702597836 */ /* 0x000fe20000000000 */
[----:B------:R-:W-:Y:S01]  /*95a0*/  SEL R42, R14, 0xff800000, !P0 ;  /* 0xff8000000e2a7807 */ /* 0x000fe20004000000 */
[----:B------:R-:W-:Y:S01]  /*95b0*/  VIADD R123, R2, 0x21 ;  /* 0x00000021027b7836 */ /* 0x000fe20000000000 */
[----:B------:R-:W-:Y:S01]  /*95c0*/  ISETP.GE.OR P3, PT, R94, UR38, P1 ;  /* 0x000000265e007c0c */ /* 0x000fe20008f66670 */
[C---:B------:R-:W-:Y:S01]  /*95d0*/  VIADD R36, R2.reuse, 0x22 ;  /* 0x0000002202247836 */ /* 0x040fe20000000000 */
[----:B------:R-:W-:Y:S01]  /*95e0*/  ISETP.GE.OR P2, PT, R95, UR38, P1 ;  /* 0x000000265f007c0c */ /* 0x000fe20008f46670 */
[C---:B------:R-:W-:Y:S01]  /*95f0*/  VIADD R97, R2.reuse, 0xb ;  /* 0x0000000b02617836 */ /* 0x040fe20000000000 */
[----:B------:R-:W-:Y:S01]  /*9600*/  ISETP.GE.OR P0, PT, R103, UR38, P1 ;  /* 0x0000002667007c0c */ /* 0x000fe20008f06670 */
[----:B------:R-:W-:Y:S01]  /*9610*/  VIADD R107, R2, 0x24 ;  /* 0x00000024026b7836 */ /* 0x000fe20000000000 */
[----:B------:R-:W-:Y:S01]  /*9620*/  SEL R40, R16, 0xff800000, !P4 ;  /* 0xff80000010287807 */ /* 0x000fe20006000000 */
[C---:B------:R-:W-:Y:S01]  /*9630*/  VIADD R122, R2.reuse, 0x26 ;  /* 0x00000026027a7836 */ /* 0x040fe20000000000 */
[CC--:B------:R-:W-:Y:S01]  /*9640*/  ISETP.GE.U32.AND P4, PT, R3.reuse, R57.reuse, PT ;  /* 0x000000390300720c */ /* 0x0c0fe20003f86070 */
[C---:B------:R-:W-:Y:S01]  /*9650*/  VIADD R109, R2.reuse, 0x27 ;  /* 0x00000027026d7836 */ /* 0x040fe20000000000 */
[----:B------:R-:W-:Y:S01]  /*9660*/  ISETP.GE.OR P5, PT, R3, UR38, P1 ;  /* 0x0000002603007c0c */ /* 0x000fe20008fa6670 */
[----:B------:R-:W-:Y:S01]  /*9670*/  VIADD R3, R2, 0x23 ;  /* 0x0000002302037836 */ /* 0x000fe20000000000 */
[----:B------:R-:W-:Y:S01]  /*9680*/  SEL R44, R12, 0xff800000, !P3 ;  /* 0xff8000000c2c7807 */ /* 0x000fe20005800000 */
[C---:B------:R-:W-:Y:S01]  /*9690*/  VIADD R54, R2.reuse, 0x29 ;  /* 0x0000002902367836 */ /* 0x040fe20000000000 */
[----:B------:R-:W-:Y:S01]  /*96a0*/  SEL R43, R13, 0xff800000, !P2 ;  /* 0xff8000000d2b7807 */ /* 0x000fe20005000000 */
[C---:B------:R-:W-:Y:S01]  /*96b0*/  VIADD R53, R2.reuse, 0x2a ;  /* 0x0000002a02357836 */ /* 0x040fe20000000000 */
[----:B------:R-:W-:Y:S01]  /*96c0*/  SEL R67, R19, 0xff800000, !P0 ;  /* 0xff80000013437807 */ /* 0x000fe20004000000 */
[C---:B------:R-:W-:Y:S01]  /*96d0*/  VIADD R121, R2.reuse, 0x43 ;  /* 0x0000004302797836 */ /* 0x040fe20000000000 */
[----:B------:R-:W-:Y:S01]  /*96e0*/  ISETP.GE.OR P3, PT, R101, UR38, P1 ;  /* 0x0000002665007c0c */ /* 0x000fe20008f66670 */
[----:B------:R-:W-:Y:S01]  /*96f0*/  VIADD R99, R2, 0x28 ;  /* 0x0000002802637836 */ /* 0x000fe20000000000 */
[----:B------:R-:W-:Y:S01]  /*9700*/  ISETP.GE.OR P2, PT, R102, UR38, P1 ;  /* 0x0000002666007c0c */ /* 0x000fe20008f46670 */
[C---:B------:R-:W-:Y:S01]  /*9710*/  VIADD R108, R2.reuse, 0x2f ;  /* 0x0000002f026c7836 */ /* 0x040fe20000000000 */
[----:B------:R-:W-:Y:S01]  /*9720*/  ISETP.GE.OR P0, PT, R37, UR38, P1 ;  /* 0x0000002625007c0c */ /* 0x000fe20008f06670 */
[C---:B------:R-:W-:Y:S01]  /*9730*/  VIADD R104, R2.reuse, 0x2c ;  /* 0x0000002c02687836 */ /* 0x040fe20000000000 */
[----:B------:R-:W-:Y:S01]  /*9740*/  SEL R49, R7, 0xff800000, !P5 ;  /* 0xff80000007317807 */ /* 0x000fe20006800000 */
[C---:B------:R-:W-:Y:S01]  /*9750*/  VIADD R7, R2.reuse, 0x46 ;  /* 0x0000004602077836 */ /* 0x040fe20000000000 */
[----:B------:R-:W-:Y:S01]  /*9760*/  SEL R39, R17, 0xff800000, !P3 ;  /* 0xff80000011277807 */ /* 0x000fe20005800000 */
[----:B------:R-:W-:Y:S01]  /*9770*/  VIADD R119, R2, 0x4f ;  /* 0x0000004f02777836 */ /* 0x000fe20000000000 */
[----:B------:R-:W-:Y:S01]  /*9780*/  SEL R68, R18, 0xff800000, !P2 ;  /* 0xff80000012447807 */ /* 0x000fe20005000000 */
[----:B------:R-:W-:Y:S01]  /*9790*/  VIADD R113, R2, 0x60 ;  /* 0x0000006002717836 */ /* 0x000fe20000000000 */
[----:B--2---:R-:W-:Y:S01]  /*97a0*/  SEL R66, R20, 0xff800000, !P0 ;  /* 0xff80000014427807 */ /* 0x004fe20004000000 */
[C---:B------:R-:W-:Y:S01]  /*97b0*/  VIADD R118, R2.reuse, 0x61 ;  /* 0x0000006102767836 */ /* 0x040fe20000000000 */
[----:B------:R-:W-:Y:S01]  /*97c0*/  ISETP.GE.OR P5, PT, R89, UR38, P1 ;  /* 0x0000002659007c0c */ /* 0x000fe20008fa6670 */
[----:B------:R-:W-:Y:S01]  /*97d0*/  VIADD R117, R2, 0x62 ;  /* 0x0000006202757836 */ /* 0x000fe20000000000 */
[----:B------:R-:W-:Y:S01]  /*97e0*/  LOP3.LUT R110, R110, 0xfffff7ff, RZ, 0xc0, !PT ;  /* 0xfffff7ff6e6e7812 */ /* 0x000fe200078ec0ff */
        /* <DEDUP_REMOVED lines=8> */
[----:B------:R-:W-:Y:S01]  /*9870*/  VIADD R111, R2, 0x67 ;  /* 0x00000067026f7836 */ /* 0x000fe20000000000 */
[----:B------:R-:W-:Y:S01]  /*9880*/  @P4 LOP3.LUT R110, R110, 0x800, RZ, 0xfc, !PT ;  /* 0x000008006e6e4812 */ /* 0x000fe200078efcff */
[C---:B------:R-:W-:Y:S01]  /*9890*/  VIADD R125, R2.reuse, 0x6b ;  /* 0x0000006b027d7836 */ /* 0x040fe20000000000 */
[----:B------:R-:W-:Y:S01]  /*98a0*/  SEL R65, R21, 0xff800000, !P2 ;  /* 0xff80000015417807 */ /* 0x000fe20005000000 */
[----:B------:R-:W-:Y:S01]  /*98b0*/  VIADD R124, R2, 0x6c ;  /* 0x0000006c027c7836 */ /* 0x000fe20000000000 */
[----:B------:R-:W-:Y:S02]  /*98c0*/  SEL R64, R22, 0xff800000, !P3 ;  /* 0xff80000016407807 */ /* 0x000fe40005800000 */
[----:B------:R-:W-:Y:S02]  /*98d0*/  SEL R63, R23, 0xff800000, !P0 ;  /* 0xff800000173f7807 */ /* 0x000fe40004000000 */
[----:B------:R-:W-:Y:S02]  /*98e0*/  ISETP.GE.OR P5, PT, R97, UR38, P1 ;  /* 0x0000002661007c0c */ /* 0x000fe40008fa6670 */
[----:B------:R-:W-:Y:S02]  /*98f0*/  ISETP.GE.OR P2, PT, R107, UR38, P1 ;  /* 0x000000266b007c0c */ /* 0x000fe40008f46670 */
[----:B------:R-:W-:Y:S02]  /*9900*/  ISETP.GE.OR P4, PT, R120, UR38, P1 ;  /* 0x0000002678007c0c */ /* 0x000fe40008f86670 */
[----:B------:R-:W-:Y:S02]  /*9910*/  ISETP.GE.OR P0, PT, R122, UR38, P1 ;  /* 0x000000267a007c0c */ /* 0x000fe40008f06670 */
[----:B------:R-:W-:Y:S02]  /*9920*/  ISETP.GE.OR P3, PT, R109, UR38, P1 ;  /* 0x000000266d007c0c */ /* 0x000fe40008f66670 */
[----:B------:R-:W-:Y:S02]  /*9930*/  SEL R41, R15, 0xff800000, !P5 ;  /* 0xff8000000f297807 */ /* 0x000fe40006800000 */
[----:B------:R-:W-:Y:S02]  /*9940*/  SEL R62, R24, 0xff800000, !P2 ;  /* 0xff800000183e7807 */ /* 0x000fe40005000000 */
[----:B------:R-:W-:Y:S02]  /*9950*/  SEL R61, R25, 0xff800000, !P4 ;  /* 0xff800000193d7807 */ /* 0x000fe40006000000 */
[----:B------:R-:W-:Y:S02]  /*9960*/  SEL R60, R26, 0xff800000, !P0 ;  /* 0xff8000001a3c7807 */ /* 0x000fe40004000000 */
[----:B------:R-:W-:Y:S02]  /*9970*/  SEL R59, R27, 0xff800000, !P3 ;  /* 0xff8000001b3b7807 */ /* 0x000fe40005800000 */
[----:B------:R-:W-:Y:S01]  /*9980*/  ISETP.GE.OR P2, PT, R54, UR38, P1 ;  /* 0x0000002636007c0c */ /* 0x000fe20008f46670 */
[----:B------:R-:W1:Y:S01]  /*9990*/  LDTM.x16 R12, tmem[UR5] ;  /* 0x00000005000c79ee */ /* 0x000e620008240000 */
[----:B------:R-:W-:Y:S02]  /*99a0*/  ISETP.GE.OR P0, PT, R53, UR38, P1 ;  /* 0x0000002635007c0c */ /* 0x000fe40008f06670 */
[----:B------:R-:W-:Y:S01]  /*99b0*/  SEL R55, R29, 0xff800000, !P2 ;  /* 0xff8000001d377807 */ /* 0x000fe20005000000 */
[----:B------:R-:W-:Y:S01]  /*99c0*/  VIADD R29, R2, 0x4b ;  /* 0x0000004b021d7836 */ /* 0x000fe20000000000 */
[----:B------:R-:W-:Y:S01]  /*99d0*/  ISETP.GE.OR P2, PT, R4, UR38, P1 ;  /* 0x0000002604007c0c */ /* 0x000fe20008f46670 */
[----:B------:R-:W-:Y:S01]  /*99e0*/  VIADD R4, R2, 0x4a ;  /* 0x0000004a02047836 */ /* 0x000fe20000000000 */
[----:B------:R-:W-:Y:S01]  /*99f0*/  SEL R54, R30, 0xff800000, !P0 ;  /* 0xff8000001e367807 */ /* 0x000fe20004000000 */
[----:B------:R-:W-:Y:S01]  /*9a00*/  VIADD R30, R2, 0x47 ;  /* 0x00000047021e7836 */ /* 0x000fe20000000000 */
[----:B------:R-:W-:Y:S01]  /*9a10*/  SEL R80, R34, 0xff800000, !P2 ;  /* 0xff80000022507807 */ /* 0x000fe20005000000 */
[C---:B------:R-:W-:Y:S01]  /*9a20*/  VIADD R34, R2.reuse, 0x45 ;  /* 0x0000004502227836 */ /* 0x040fe20000000000 */
[----:B------:R-:W-:Y:S02]  /*9a30*/  ISETP.GE.OR P2, PT, R105, UR38, P1 ;  /* 0x0000002669007c0c */ /* 0x000fe40008f46670 */
[----:B------:R-:W-:Y:S01]  /*9a40*/  ISETP.GE.OR P3, PT, R5, UR38, P1 ;  /* 0x0000002605007c0c */ /* 0x000fe20008f66670 */
[----:B------:R-:W-:Y:S01]  /*9a50*/  VIADD R5, R2, 0x49 ;  /* 0x0000004902057836 */ /* 0x000fe20000000000 */
[----:B------:R-:W-:Y:S02]  /*9a60*/  LOP3.LUT R110, R110, 0xfffffbff, RZ, 0xc0, !PT ;  /* 0xfffffbff6e6e7812 */ /* 0x000fe400078ec0ff */
[----:B------:R-:W-:Y:S01]  /*9a70*/  SEL R81, R33, 0xff800000, !P3 ;  /* 0xff80000021517807 */ /* 0x000fe20005800000 */
[----:B------:R-:W-:Y:S01]  /*9a80*/  IMAD.MOV.U32 R33, RZ, RZ, R108 ;  /* 0x000000ffff217224 */ /* 0x000fe200078e006c */
[-C--:B------:R-:W-:Y:S01]  /*9a90*/  ISETP.GE.U32.AND P3, PT, R38, R57.reuse, PT ;  /* 0x000000392600720c */ /* 0x080fe20003f66070 */
[----:B------:R-:W-:Y:S01]  /*9aa0*/  VIADD R38, R2, 0x40 ;  /* 0x0000004002267836 */ /* 0x000fe20000000000 */
[----:B------:R-:W-:Y:S02]  /*9ab0*/  ISETP.GE.OR P4, PT, R99, UR38, P1 ;  /* 0x0000002663007c0c */ /* 0x000fe40008f86670 */
[----:B------:R-:W-:Y:S01]  /*9ac0*/  ISETP.GE.OR P0, PT, R108, UR38, P1 ;  /* 0x000000266c007c0c */ /* 0x000fe20008f06670 */
[----:B------:R-:W-:Y:S01]  /*9ad0*/  VIADD R108, R2, 0x69 ;  /* 0x00000069026c7836 */ /* 0x000fe20000000000 */
[----:B-1----:R-:W-:Y:S02]  /*9ae0*/  SEL R77, R13, 0xff800000, !P2 ;  /* 0xff8000000d4d7807 */ /* 0x002fe40005000000 */
[----:B------:R-:W-:Y:S02]  /*9af0*/  ISETP.GE.OR P2, PT, R121, UR38, P1 ;  /* 0x0000002679007c0c */ /* 0x000fe40008f46670 */
[----:B------:R-:W-:Y:S01]  /*9b00*/  SEL R58, R28, 0xff800000, !P4 ;  /* 0xff8000001c3a7807 */ /* 0x000fe20006000000 */
[----:B------:R-:W-:Y:S01]  /*9b10*/  VIADD R28, R2, 0x2b ;  /* 0x0000002b021c7836 */ /* 0x000fe20000000000 */
[----:B------:R-:W-:Y:S02]  /*9b20*/  SEL R75, R15, 0xff800000, !P2 ;  /* 0xff8000000f4b7807 */ /* 0x000fe40005000000 */
[----:B------:R-:W-:Y:S02]  /*9b30*/  ISETP.GE.OR P2, PT, R34, UR38, P1 ;  /* 0x0000002622007c0c */ /* 0x000fe40008f46670 */
[----:B------:R-:W-:Y:S02]  /*9b40*/  @P3 LOP3.LUT R110, R110, 0x400, RZ, 0xfc, !PT ;  /* 0x000004006e6e3812 */ /* 0x000fe400078efcff */
[----:B------:R-:W-:Y:S02]  /*9b50*/  SEL R73, R17, 0xff800000, !P2 ;  /* 0xff80000011497807 */ /* 0x000fe40005000000 */
[----:B------:R-:W-:Y:S02]  /*9b60*/  ISETP.GE.OR P2, PT, R30, UR38, P1 ;  /* 0x000000261e007c0c */ /* 0x000fe40008f46670 */
[----:B------:R-:W-:Y:S02]  /*9b70*/  LOP3.LUT R110, R110, 0xfffffdff, RZ, 0xc0, !PT ;  /* 0xfffffdff6e6e7812 */ /* 0x000fe400078ec0ff */
[----:B------:R-:W-:Y:S02]  /*9b80*/  SEL R71, R19, 0xff800000, !P2 ;  /* 0xff80000013477807 */ /* 0x000fe40005000000 */
[----:B------:R-:W-:Y:S02]  /*9b90*/  ISETP.GE.OR P2, PT, R5, UR38, P1 ;  /* 0x0000002605007c0c */ /* 0x000fe40008f46670 */
[----:B------:R-:W-:Y:S01]  /*9ba0*/  SEL R79, R35, 0xff800000, !P0 ;  /* 0xff800000234f7807 */ /* 0x000fe20004000000 */
[----:B------:R-:W-:Y:S01]  /*9bb0*/  VIADD R35, R2, 0x4c ;  /* 0x0000004c02237836 */ /* 0x000fe20000000000 */
[----:B------:R-:W-:Y:S01]  /*9bc0*/  SEL R69, R21, 0xff800000, !P2 ;  /* 0xff80000015457807 */ /* 0x000fe20005000000 */
[----:B------:R-:W-:Y:S01]  /*9bd0*/  IMAD.MOV.U32 R21, RZ, RZ, R99 ;  /* 0x000000ffff157224 */ /* 0x000fe200078e0063 */
[----:B------:R-:W-:Y:S01]  /*9be0*/  ISETP.GE.OR P2, PT, R29, UR38, P1 ;  /* 0x000000261d007c0c */ /* 0x000fe20008f46670 */
[----:B------:R-:W-:Y:S01]  /*9bf0*/  IMAD.MOV.U32 R29, RZ, RZ, R109 ;  /* 0x000000ffff1d7224 */ /* 0x000fe200078e006d */
[----:B------:R-:W-:Y:S01]  /*9c00*/  ISETP.GE.OR P4, PT, R104, UR38, P1 ;  /* 0x0000002668007c0c */ /* 0x000fe20008f86670 */
[C---:B------:R-:W-:Y:S01]  /*9c10*/  VIADD R109, R2.reuse, 0x68 ;  /* 0x00000068026d7836 */ /* 0x040fe20000000000 */
[----:B------:R-:W-:Y:S01]  /*9c20*/  SEL R83, R23, 0xff800000, !P2 ;  /* 0xff80000017537807 */ /* 0x000fe20005000000 */
[----:B------:R-:W-:Y:S01]  /*9c30*/  VIADD R23, R2, 0x4d ;  /* 0x0000004d02177836 */ /* 0x000fe20000000000 */
[----:B------:R-:W-:Y:S02]  /*9c40*/  ISETP.GE.OR P0, PT, R38, UR38, P1 ;  /* 0x0000002626007c0c */ /* 0x000fe40008f06670 */
[----:B------:R-:W-:Y:S01]  /*9c50*/  SEL R82, R32, 0xff800000, !P4 ;  /* 0xff80000020527807 */ /* 0x000fe20006000000 */
[----:B------:R-:W-:Y:S01]  /*9c60*/  VIADD R32, R2, 0x44 ;  /* 0x0000004402207836 */ /* 0x000fe20000000000 */
[----:B------:R-:W-:Y:S02]  /*9c70*/  ISETP.GE.OR P2, PT, R23, UR38, P1 ;  /* 0x0000002617007c0c */ /* 0x000fe40008f46670 */
[----:B------:R-:W-:Y:S02]  /*9c80*/  SEL R78, R12, 0xff800000, !P0 ;  /* 0xff8000000c4e7807 */ /* 0x000fe40004000000 */
[----:B------:R-:W-:Y:S01]  /*9c90*/  SEL R85, R25, 0xff800000, !P2 ;  /* 0xff80000019557807 */ /* 0x000fe20005000000 */
[----:B------:R-:W-:Y:S01]  /*9ca0*/  VIADD R25, R2, 0x1 ;  /* 0x0000000102197836 */ /* 0x000fe20000000000 */
[-C--:B------:R-:W-:Y:S02]  /*9cb0*/  ISETP.GE.U32.AND P2, PT, R87, R57.reuse, PT ;  /* 0x000000395700720c */ /* 0x080fe40003f46070 */
[----:B------:R-:W-:Y:S02]  /*9cc0*/  ISETP.GE.OR P0, PT, R106, UR38, P1 ;  /* 0x000000266a007c0c */ /* 0x000fe40008f06670 */
[-C--:B------:R-:W-:Y:S02]  /*9cd0*/  ISETP.GE.U32.AND P3, PT, R103, R57.reuse, PT ;  /* 0x000000396700720c */ /* 0x080fe40003f66070 */
[----:B------:R-:W-:Y:S02]  /*9ce0*/  SEL R76, R14, 0xff800000, !P0 ;  /* 0xff8000000e4c7807 */ /* 0x000fe40004000000 */
[----:B------:R-:W-:Y:S02]  /*9cf0*/  ISETP.GE.OR P0, PT, R32, UR38, P1 ;  /* 0x0000002620007c0c */ /* 0x000fe40008f06670 */
[----:B------:R-:W-:Y:S02]  /*9d00*/  ISETP.GE.OR P5, PT, R28, UR38, P1 ;  /* 0x000000261c007c0c */ /* 0x000fe40008fa6670 */
[----:B------:R-:W-:Y:S02]  /*9d10*/  SEL R74, R16, 0xff800000, !P0 ;  /* 0xff800000104a7807 */ /* 0x000fe40004000000 */
[----:B------:R-:W-:Y:S02]  /*9d20*/  @P2 LOP3.LUT R110, R110, 0x200, RZ, 0xfc, !PT ;  /* 0x000002006e6e2812 */ /* 0x000fe400078efcff */
[-C--:B------:R-:W-:Y:S02]  /*9d30*/  ISETP.GE.U32.AND P2, PT, R88, R57.reuse, PT ;  /* 0x000000395800720c */ /* 0x080fe40003f46070 */
[----:B------:R-:W-:Y:S02]  /*9d40*/  LOP3.LUT R110, R110, 0xfffffeff, RZ, 0xc0, !PT ;  /* 0xfffffeff6e6e7812 */ /* 0x000fe400078ec0ff */
[----:B------:R-:W-:Y:S02]  /*9d50*/  ISETP.GE.OR P0, PT, R7, UR38, P1 ;  /* 0x0000002607007c0c */ /* 0x000fe40008f06670 */
[----:B------:R-:W-:Y:S01]  /*9d60*/  SEL R53, R31, 0xff800000, !P5 ;  /* 0xff8000001f357807 */ /* 0x000fe20006800000 */
[----:B------:R-:W-:Y:S01]  /*9d70*/  VIADD R31, R2, 0x29 ;  /* 0x00000029021f7836 */ /* 0x000fe20000000000 */
[----:B------:R-:W-:Y:S02]  /*9d80*/  SEL R72, R18, 0xff800000, !P0 ;  /* 0xff80000012487807 */ /* 0x000fe40004000000 */
[----:B------:R-:W-:Y:S02]  /*9d90*/  ISETP.GE.OR P0, PT, R6, UR38, P1 ;  /* 0x0000002606007c0c */ /* 0x000fe40008f06670 */
[-C--:B------:R-:W-:Y:S01]  /*9da0*/  ISETP.GE.U32.AND P5, PT, R3, R57.reuse, PT ;  /* 0x000000390300720c */ /* 0x080fe20003fa6070 */
[----:B------:R-:W-:Y:S01]  /*9db0*/  VIADD R3, R2, 0x6e ;  /* 0x0000006e02037836 */ /* 0x000fe20000000000 */
[----:B------:R-:W-:Y:S02]  /*9dc0*/  @P2 LOP3.LUT R110, R110, 0x100, RZ, 0xfc, !PT ;  /* 0x000001006e6e2812 */ /* 0x000fe400078efcff */
[-C--:B------:R-:W-:Y:S02]  /*9dd0*/  ISETP.GE.U32.AND P2, PT, R89, R57.reuse, PT ;  /* 0x000000395900720c */ /* 0x080fe40003f46070 */
[----:B------:R-:W-:Y:S02]  /*9de0*/  LOP3.LUT R110, R110, 0xffffff7f, RZ, 0xc0, !PT ;  /* 0xffffff7f6e6e7812 */ /* 0x000fe400078ec0ff */
[----:B------:R-:W-:Y:S01]  /*9df0*/  SEL R70, R20, 0xff800000, !P0 ;  /* 0xff80000014467807 */ /* 0x000fe20004000000 */
[----:B------:R-:W-:Y:S01]  /*9e00*/  VIADD R20, R2, 0x4e ;  /* 0x0000004e02147836 */ /* 0x000fe20000000000 */
[----:B------:R-:W-:Y:S02]  /*9e10*/  ISETP.GE.OR P0, PT, R4, UR38, P1 ;  /* 0x0000002604007c0c */ /* 0x000fe40008f06670 */
[-C--:B------:R-:W-:Y:S01]  /*9e20*/  ISETP.GE.U32.AND P4, PT, R37, R57.reuse, PT ;  /* 0x000000392500720c */ /* 0x080fe20003f86070 */
[----:B------:R-:W1:Y:S01]  /*9e30*/  LDTM.x16 R4, tmem[UR4] ;  /* 0x00000004000479ee */ /* 0x000e620008240000 */
[----:B------:R-:W-:Y:S01]  /*9e40*/  SEL R84, R22, 0xff800000, !P0 ;  /* 0xff80000016547807 */ /* 0x000fe20004000000 */
[----:B------:R-:W-:Y:S01]  /*9e50*/  VIADD R37, R2, 0x6f ;  /* 0x0000006f02257836 */ /* 0x000fe20000000000 */
[----:B------:R-:W-:Y:S01]  /*9e60*/  ISETP.GE.OR P0, PT, R35, UR38, P1 ;  /* 0x0000002623007c0c */ /* 0x000fe20008f06670 */
[----:B------:R-:W-:Y:S01]  /*9e70*/  IMAD.MOV.U32 R22, RZ, RZ, R30 ;  /* 0x000000ffff167224 */ /* 0x000fe200078e001e */
[----:B------:R-:W-:Y:S01]  /*9e80*/  @P2 LOP3.LUT R110, R110, 0x80, RZ, 0xfc, !PT ;  /* 0x000000806e6e2812 */ /* 0x000fe200078efcff */
[----:B------:R-:W-:Y:S01]  /*9e90*/  VIADD R30, R2, 0x2a ;  /* 0x0000002a021e7836 */ /* 0x000fe20000000000 */
[-C--:B------:R-:W-:Y:S02]  /*9ea0*/  ISETP.GE.U32.AND P2, PT, R94, R57.reuse, PT ;  /* 0x000000395e00720c */ /* 0x080fe40003f46070 */
[----:B------:R-:W-:Y:S02]  /*9eb0*/  LOP3.LUT R110, R110, 0xffffffbf, RZ, 0xc0, !PT ;  /* 0xffffffbf6e6e7812 */ /* 0x000fe400078ec0ff */
[----:B------:R-:W-:Y:S01]  /*9ec0*/  SEL R86, R24, 0xff800000, !P0 ;  /* 0xff80000018567807 */ /* 0x000fe20004000000 */
[----:B------:R-:W-:Y:S01]  /*9ed0*/  VIADD R24, R2, 0x6d ;  /* 0x0000006d02187836 */ /* 0x000fe20000000000 */
[----:B------:R-:W-:Y:S01]  /*9ee0*/  ISETP.GE.OR P0, PT, R20, UR38, P1 ;  /* 0x0000002614007c0c */ /* 0x000fe20008f06670 */
[----:B------:R-:W-:Y:S01]  /*9ef0*/  IMAD.MOV.U32 R20, RZ, RZ, R104 ;  /* 0x000000ffff147224 */ /* 0x000fe200078e0068 */
[-C--:B------:R-:W-:Y:S02]  /*9f00*/  ISETP.GE.U32.AND P6, PT, R36, R57.reuse, PT ;  /* 0x000000392400720c */ /* 0x080fe40003fc6070 */
[----:B------:R-:W-:Y:S01]  /*9f10*/  SEL R93, R26, 0xff800000, !P0 ;  /* 0xff8000001a5d7807 */ /* 0x000fe20004000000 */
[----:B------:R-:W-:Y:S01]  /*9f20*/  VIADD R26, R2, 0x46 ;  /* 0x00000046021a7836 */ /* 0x000fe20000000000 */
[----:B------:R-:W-:Y:S02]  /*9f30*/  ISETP.GE.OR P0, PT, R119, UR38, P1 ;  /* 0x0000002677007c0c */ /* 0x000fe40008f06670 */
[----:B------:R-:W-:Y:S02]  /*9f40*/  @P2 LOP3.LUT R110, R110, 0x40, RZ, 0xfc, !PT ;  /* 0x000000406e6e2812 */ /* 0x000fe400078efcff */
[-C--:B------:R-:W-:Y:S02]  /*9f50*/  ISETP.GE.U32.AND P2, PT, R95, R57.reuse, PT ;  /* 0x000000395f00720c */ /* 0x080fe40003f46070 */
[----:B------:R-:W-:Y:S02]  /*9f60*/  LOP3.LUT R110, R110, 0xffffffdf, RZ, 0xc0, !PT ;  /* 0xffffffdf6e6e7812 */ /* 0x000fe400078ec0ff */
[----:B------:R-:W-:Y:S01]  /*9f70*/  SEL R92, R27, 0xff800000, !P0 ;  /* 0xff8000001b5c7807 */ /* 0x000fe20004000000 */
[----:B------:R-:W-:Y:S01]  /*9f80*/  VIADD R27, R2, 0x4a ;  /* 0x0000004a021b7836 */ /* 0x000fe20000000000 */
[----:B------:R-:W-:Y:S04]  /*9f90*/  ISETP.GE.OR P0, PT, R113, UR38, P1 ;  /* 0x0000002671007c0c */ /* 0x000fe80008f06670 */
[----:B-1----:R-:W-:Y:S01]  /*9fa0*/  SEL R91, R4, 0xff800000, !P0 ;  /* 0xff800000045b7807 */ /* 0x002fe20004000000 */
[----:B------:R-:W-:Y:S01]  /*9fb0*/  VIADD R4, R2, 0x4b ;  /* 0x0000004b02047836 */ /* 0x000fe20000000000 */
        /* <DEDUP_REMOVED lines=11> */
[----:B------:R-:W-:Y:S02]  /*a070*/  VIADD R26, R2, 0x2e ;  /* 0x0000002e021a7836 */ /* 0x000fe40000000000 */
[----:B------:R-:W-:Y:S02]  /*a080*/  @P2 LOP3.LUT R110, R110, 0x10, RZ, 0xfc, !PT ;  /* 0x000000106e6e2812 */ /* 0x000fe400078efcff */
[-C--:B------:R-:W-:Y:S02]  /*a090*/  ISETP.GE.U32.AND P2, PT, R97, R57.reuse, PT ;  /* 0x000000396100720c */ /* 0x080fe40003f46070 */
[----:B------:R-:W-:Y:S02]  /*a0a0*/  SEL R88, R7, 0xff800000, !P0 ;  /* 0xff80000007587807 */ /* 0x000fe40004000000 */
[----:B------:R-:W-:Y:S02]  /*a0b0*/  ISETP.GE.OR P0, PT, R112, UR38, P1 ;  /* 0x0000002670007c0c */ /* 0x000fe40008f06670 */
[----:B------:R-:W-:Y:S02]  /*a0c0*/  LOP3.LUT R110, R110, 0xfffffff7, RZ, 0xc0, !PT ;  /* 0xfffffff76e6e7812 */ /* 0x000fe400078ec0ff */
[----:B------:R-:W-:Y:S01]  /*a0d0*/  SEL R87, R8, 0xff800000, !P0 ;  /* 0xff80000008577807 */ /* 0x000fe20004000000 */
[----:B------:R-:W-:Y:S01]  /*a0e0*/  IMAD.MOV.U32 R8, RZ, RZ, R35 ;  /* 0x000000ffff087224 */ /* 0x000fe200078e0023 */
[----:B------:R-:W-:Y:S01]  /*a0f0*/  ISETP.GE.OR P0, PT, R115, UR38, P1 ;  /* 0x0000002673007c0c */ /* 0x000fe20008f06670 */
[----:B------:R-:W-:Y:S02]  /*a100*/  VIADD R35, R2, 0x2d ;  /* 0x0000002d02237836 */ /* 0x000fe40000000000 */
[----:B------:R-:W-:Y:S02]  /*a110*/  @P2 LOP3.LUT R110, R110, 0x8, RZ, 0xfc, !PT ;  /* 0x000000086e6e2812 */ /* 0x000fe400078efcff */
[----:B------:R-:W-:Y:S01]  /*a120*/  SEL R94, R9, 0xff800000, !P0 ;  /* 0xff800000095e7807 */ /* 0x000fe20004000000 */
[----:B------:R-:W-:Y:S01]  /*a130*/  IMAD.MOV.U32 R9, RZ, RZ, R27 ;  /* 0x000000ffff097224 */ /* 0x000fe200078e001b */
[----:B------:R-:W-:Y:S02]  /*a140*/  ISETP.GE.OR P0, PT, R114, UR38, P1 ;  /* 0x0000002672007c0c */ /* 0x000fe40008f06670 */
[-C--:B------:R-:W-:Y:S02]  /*a150*/  ISETP.GE.U32.AND P2, PT, R98, R57.reuse, PT ;  /* 0x000000396200720c */ /* 0x080fe40003f46070 */
[----:B------:R-:W-:Y:S01]  /*a160*/  SEL R100, R10, 0xff800000, !P0 ;  /* 0xff8000000a647807 */ /* 0x000fe20004000000 */
[----:B------:R-:W-:Y:S01]  /*a170*/  IMAD.MOV.U32 R10, RZ, RZ, R110 ;  /* 0x000000ffff0a7224 */ /* 0x000fe200078e006e */
[----:B------:R-:W-:Y:S01]  /*a180*/  ISETP.GE.OR P0, PT, R111, UR38, P1 ;  /* 0x000000266f007c0c */ /* 0x000fe20008f06670 */
[----:B------:R-:W-:Y:S01]  /*a190*/  VIADD R110, R2, 0x6a ;  /* 0x0000006a026e7836 */ /* 0x000fe20000000000 */
[----:B------:R-:W-:Y:S02]  /*a1a0*/  SEL R27, R67, 0xff800000, P3 ;  /* 0xff800000431b7807 */ /* 0x000fe40001800000 */
[----:B------:R-:W-:Y:S02]  /*a1b0*/  LOP3.LUT R10, R10, 0xfffffffb, RZ, 0xc0, !PT ;  /* 0xfffffffb0a0a7812 */ /* 0x000fe400078ec0ff */
[----:B------:R-:W-:Y:S01]  /*a1c0*/  SEL R99, R11, 0xff800000, !P0 ;  /* 0xff8000000b637807 */ /* 0x000fe20004000000 */
[----:B------:R-:W-:Y:S01]  /*a1d0*/  IMAD.MOV.U32 R11, RZ, RZ, R26 ;  /* 0x000000ffff0b7224 */ /* 0x000fe200078e001a */
[----:B------:R-:W-:Y:S02]  /*a1e0*/  ISETP.GE.OR P0, PT, R109, UR38, P1 ;  /* 0x000000266d007c0c */ /* 0x000fe40008f06670 */
[----:B------:R-:W-:Y:S02]  /*a1f0*/  @P2 LOP3.LUT R10, R10, 0x4, RZ, 0xfc, !PT ;  /* 0x000000040a0a2812 */ /* 0x000fe400078efcff */
[-C--:B------:R-:W-:Y:S02]  /*a200*/  ISETP.GE.U32.AND P2, PT, R101, R57.reuse, PT ;  /* 0x000000396500720c */ /* 0x080fe40003f46070 */
[----:B------:R-:W-:Y:S02]  /*a210*/  LOP3.LUT R10, R10, 0xfffffffd, RZ, 0xc0, !PT ;  /* 0xfffffffd0a0a7812 */ /* 0x000fe400078ec0ff */
[----:B------:R-:W-:Y:S02]  /*a220*/  SEL R98, R12, 0xff800000, !P0 ;  /* 0xff8000000c627807 */ /* 0x000fe40004000000 */
[----:B------:R-:W-:Y:S02]  /*a230*/  ISETP.GE.OR P0, PT, R108, UR38, P1 ;  /* 0x000000266c007c0c */ /* 0x000fe40008f06670 */
[-C--:B------:R-:W-:Y:S02]  /*a240*/  ISETP.GE.U32.AND P3, PT, R122, R57.reuse, PT ;  /* 0x000000397a00720c */ /* 0x080fe40003f66070 */
[----:B------:R-:W-:Y:S02]  /*a250*/  SEL R97, R13, 0xff800000, !P0 ;  /* 0xff8000000d617807 */ /* 0x000fe40004000000 */
[----:B------:R-:W-:Y:S02]  /*a260*/  ISETP.GE.OR P0, PT, R110, UR38, P1 ;  /* 0x000000266e007c0c */ /* 0x000fe40008f06670 */
        /* <DEDUP_REMOVED lines=20> */
[-C--:B------:R-:W-:Y:S03]  /*a3b0*/  ISETP.GE.U32.AND P0, PT, R2, R57.reuse, PT ;  /* 0x000000390200720c */ /* 0x080fe60003f06070 */
[----:B------:R-:W-:Y:S02]  /*a3c0*/  @P2 LOP3.LUT R10, R10, 0x10000, RZ, 0xfc, !PT ;  /* 0x000100000a0a2812 */ /* 0x000fe400078efcff */
[----:B------:R-:W-:Y:S01]  /*a3d0*/  SEL R12, R52, 0xff800000, P0 ;  /* 0xff800000340c7807 */ /* 0x000fe20000000000 */
[----:B------:R-:W-:Y:S01]  /*a3e0*/  IMAD.MOV.U32 R52, RZ, RZ, R24 ;  /* 0x000000ffff347224 */ /* 0x000fe200078e0018 */
        /* <DEDUP_REMOVED lines=23> */
[----:B------:R-:W-:Y:S02]  /*a560*/  @P2 LOP3.LUT R10, R10, 0x1000000, RZ, 0xfc, !PT ;  /* 0x010000000a0a2812 */ /* 0x000fe400078efcff */
[-C--:B------:R-:W-:Y:S01]  /*a570*/  ISETP.GE.U32.AND P2, PT, R25, R57.reuse, PT ;  /* 0x000000391900720c */ /* 0x080fe20003f46070 */
[----:B------:R-:W-:Y:S01]  /*a580*/  VIADD R25, R2, 0x49 ;  /* 0x0000004902197836 */ /* 0x000fe20000000000 */
[C---:B------:R-:W-:Y:S02]  /*a590*/  LOP3.LUT P1, RZ, R10.reuse, 0x2, RZ, 0xc0, !PT ;  /* 0x000000020aff7812 */ /* 0x040fe4000782c0ff */
[----:B------:R-:W-:Y:S01]  /*a5a0*/  SEL R13, R51, 0xff800000, P2 ;  /* 0xff800000330d7807 */ /* 0x000fe20001000000 */
[----:B------:R-:W-:Y:S01]  /*a5b0*/  IMAD.MOV.U32 R7, RZ, RZ, R25 ;  /* 0x000000ffff077224 */ /* 0x000fe200078e0019 */
[C---:B------:R-:W-:Y:S01]  /*a5c0*/  LOP3.LUT P2, RZ, R10.reuse, 0x1000000, RZ, 0xc0, !PT ;  /* 0x010000000aff7812 */ /* 0x040fe2000784c0ff */
[----:B------:R-:W-:Y:S01]  /*a5d0*/  IMAD.MOV.U32 R51, RZ, RZ, R23 ;  /* 0x000000ffff337224 */ /* 0x000fe200078e0017 */
[----:B------:R-:W-:Y:S01]  /*a5e0*/  LOP3.LUT P0, RZ, R10, 0x4, RZ, 0xc0, !PT ;  /* 0x000000040aff7812 */ /* 0x000fe2000780c0ff */
[----:B------:R-:W-:Y:S01]  /*a5f0*/  VIADD R25, R2, 0x4e ;  /* 0x0000004e02197836 */ /* 0x000fe20000000000 */
[----:B------:R-:W-:Y:S01]  /*a600*/  SEL R14, R50, 0xff800000, P2 ;  /* 0xff800000320e7807 */ /* 0x000fe20001000000 */
[----:B------:R-:W-:Y:S01]  /*a610*/  IMAD.MOV.U32 R50, RZ, RZ, R22 ;  /* 0x000000ffff327224 */ /* 0x000fe200078e0016 */
[C---:B------:R-:W-:Y:S01]  /*a620*/  LOP3.LUT P2, RZ, R10.reuse, 0x800000, RZ, 0xc0, !PT ;  /* 0x008000000aff7812 */ /* 0x040fe2000784c0ff */
[----:B------:R-:W-:Y:S01]  /*a630*/  IMAD.MOV.U32 R36, RZ, RZ, R25 ;  /* 0x000000ffff247224 */ /* 0x000fe200078e0019 */
[----:B------:R-:W-:Y:S02]  /*a640*/  SHF.R.U32.HI R2, RZ, 0x1, R56 ;  /* 0x00000001ff027819 */ /* 0x000fe40000011638 */
[----:B------:R-:W-:Y:S01]  /*a650*/  SEL R15, R49, 0xff800000, P2 ;  /* 0xff800000310f7807 */ /* 0x000fe20001000000 */
[----:B------:R-:W-:Y:S01]  /*a660*/  IMAD.MOV.U32 R49, RZ, RZ, R21 ;  /* 0x000000ffff317224 */ /* 0x000fe200078e0015 */
[----:B------:R-:W-:Y:S02]  /*a670*/  LOP3.LUT P2, RZ, R10, 0x400000, RZ, 0xc0, !PT ;  /* 0x004000000aff7812 */ /* 0x000fe4000784c0ff */
[----:B------:R-:W-:Y:S02]  /*a680*/  SEL R25, R39, 0xff800000, P1 ;  /* 0xff80000027197807 */ /* 0x000fe40000800000 */
[----:B------:R-:W-:Y:S01]  /*a690*/  SEL R16, R48, 0xff800000, P2 ;  /* 0xff80000030107807 */ /* 0x000fe20001000000 */
[----:B------:R-:W-:Y:S01]  /*a6a0*/  IMAD.MOV.U32 R48, RZ, RZ, R20 ;  /* 0x000000ffff307224 */ /* 0x000fe200078e0014 */
[----:B------:R-:W-:Y:S02]  /*a6b0*/  LOP3.LUT P2, RZ, R10, 0x200000, RZ, 0xc0, !PT ;  /* 0x002000000aff7812 */ /* 0x000fe4000784c0ff */
[----:B------:R-:W-:Y:S02]  /*a6c0*/  LOP3.LUT R2, R2, 0x40, RZ, 0xc0, !PT ;  /* 0x0000004002027812 */ /* 0x000fe400078ec0ff */
[----:B------:R-:W-:Y:S01]  /*a6d0*/  SEL R17, R47, 0xff800000, P2 ;  /* 0xff8000002f117807 */ /* 0x000fe20001000000 */
[----:B------:R-:W-:Y:S01]  /*a6e0*/  IMAD.MOV.U32 R47, RZ, RZ, R32 ;  /* 0x000000ffff2f7224 */ /* 0x000fe200078e0020 */
[----:B------:R-:W-:Y:S01]  /*a6f0*/  LOP3.LUT P2, RZ, R10, 0x100000, RZ, 0xc0, !PT ;  /* 0x001000000aff7812 */ /* 0x000fe2000784c0ff */
[----:B------:R-:W-:Y:S01]  /*a700*/  IMAD.IADD R0, R0, 0x1, R2 ;  /* 0x0000000100007824 */ /* 0x000fe200078e0202 */
[-C--:B------:R-:W-:Y:S01]  /*a710*/  ISETP.GE.U32.AND P1, PT, R123, R57.reuse, PT ;  /* 0x000000397b00720c */ /* 0x080fe20003f26070 */
[----:B------:R-:W-:Y:S01]  /*a720*/  IMAD.MOV.U32 R2, RZ, RZ, R3 ;  /* 0x000000ffff027224 */ /* 0x000fe200078e0003 */
[----:B------:R-:W-:Y:S01]  /*a730*/  SEL R18, R46, 0xff800000, P2 ;  /* 0xff8000002e127807 */ /* 0x000fe20001000000 */
[----:B------:R-:W-:Y:S01]  /*a740*/  IMAD.MOV.U32 R46, RZ, RZ, R28 ;  /* 0x000000ffff2e7224 */ /* 0x000fe200078e001c */
[----:B------:R-:W-:Y:S01]  /*a750*/  LOP3.LUT P2, RZ, R10, 0x80000, RZ, 0xc0, !PT ;  /* 0x000800000aff7812 */ /* 0x000fe2000784c0ff */
[----:B------:R-:W1:Y:S01]  /*a760*/  LDC R3, c[0x0][0x470] ;  /* 0x00011c00ff037b82 */ /* 0x000e620000000800 */
[----:B------:R-:W-:Y:S01]  /*a770*/  SEL R28, R66, 0xff800000, P4 ;  /* 0xff800000421c7807 */ /* 0x000fe20002000000 */
[----:B------:R-:W-:Y:S01]  /*a780*/  IMAD.MOV.U32 R32, RZ, RZ, R30 ;  /* 0x000000ffff207224 */ /* 0x000fe200078e001e */
[----:B------:R-:W-:Y:S01]  /*a790*/  SEL R19, R45, 0xff800000, P2 ;  /* 0xff8000002d137807 */ /* 0x000fe20001000000 */
[----:B------:R-:W-:Y:S01]  /*a7a0*/  IMAD.MOV.U32 R45, RZ, RZ, R50 ;  /* 0x000000ffff2d7224 */ /* 0x000fe200078e0032 */
[----:B------:R-:W-:Y:S01]  /*a7b0*/  LOP3.LUT P2, RZ, R10, 0x40000, RZ, 0xc0, !PT ;  /* 0x000400000aff7812 */ /* 0x000fe2000784c0ff */
[----:B------:R-:W-:Y:S01]  /*a7c0*/  IMAD.MOV.U32 R50, RZ, RZ, R9 ;  /* 0x000000ffff327224 */ /* 0x000fe200078e0009 */
[-C--:B------:R-:W-:Y:S01]  /*a7d0*/  ISETP.GE.U32.AND P4, PT, R29, R57.reuse, PT ;  /* 0x000000391d00720c */ /* 0x080fe20003f86070 */
[----:B------:R-:W-:Y:S01]  /*a7e0*/  IMAD.MOV.U32 R9, RZ, RZ, R6 ;  /* 0x000000ffff097224 */ /* 0x000fe200078e0006 */
[----:B------:R-:W-:Y:S01]  /*a7f0*/  SEL R20, R44, 0xff800000, P2 ;  /* 0xff8000002c147807 */ /* 0x000fe20001000000 */
[----:B------:R-:W-:Y:S01]  /*a800*/  IMAD.MOV.U32 R44, RZ, RZ, R34 ;  /* 0x000000ffff2c7224 */ /* 0x000fe200078e0022 */
[----:B------:R-:W-:Y:S02]  /*a810*/  LOP3.LUT P2, RZ, R10, 0x20000, RZ, 0xc0, !PT ;  /* 0x000200000aff7812 */ /* 0x000fe4000784c0ff */
[----:B------:R-:W-:Y:S02]  /*a820*/  SEL R34, R60, 0xff800000, P3 ;  /* 0xff8000003c227807 */ /* 0x000fe40001800000 */
[----:B------:R-:W-:Y:S01]  /*a830*/  SEL R21, R43, 0xff800000, P2 ;  /* 0xff8000002b157807 */ /* 0x000fe20001000000 */
[----:B------:R-:W-:Y:S01]  /*a840*/  IMAD.MOV.U32 R43, RZ, RZ, R47 ;  /* 0x000000ffff2b7224 */ /* 0x000fe200078e002f */
[----:B------:R-:W-:Y:S01]  /*a850*/  SEL R29, R65, 0xff800000, P1 ;  /* 0xff800000411d7807 */ /* 0x000fe20000800000 */
[----:B------:R-:W-:Y:S01]  /*a860*/  IMAD.MOV.U32 R47, RZ, RZ, R52 ;  /* 0x000000ffff2f7224 */ /* 0x000fe200078e0034 */
[-C--:B------:R-:W-:Y:S01]  /*a870*/  ISETP.GE.U32.AND P3, PT, R35, R57.reuse, PT ;  /* 0x000000392300720c */ /* 0x080fe20003f66070 */
[----:B------:R-:W-:Y:S01]  /*a880*/  IMAD.MOV.U32 R52, RZ, RZ, R5 ;  /* 0x000000ffff347224 */ /* 0x000fe200078e0005 */
[-C--:B------:R-:W-:Y:S01]  /*a890*/  ISETP.GE.U32.AND P1, PT, R46, R57.reuse, PT ;  /* 0x000000392e00720c */ /* 0x080fe20003f26070 */
[----:B------:R-:W-:Y:S01]  /*a8a0*/  IMAD.MOV.U32 R46, RZ, RZ, R51 ;  /* 0x000000ffff2e7224 */ /* 0x000fe200078e0033 */
[----:B------:R-:W-:Y:S01]  /*a8b0*/  SEL R35, R59, 0xff800000, P4 ;  /* 0xff8000003b237807 */ /* 0x000fe20002000000 */
[----:B------:R-:W-:Y:S01]  /*a8c0*/  IMAD.MOV.U32 R51, RZ, RZ, R7 ;  /* 0x000000ffff337224 */ /* 0x000fe200078e0007 */
[-C--:B------:R-:W-:Y:S01]  /*a8d0*/  ISETP.GE.U32.AND P4, PT, R11, R57.reuse, PT ;  /* 0x000000390b00720c */ /* 0x080fe20003f86070 */
[----:B------:R-:W-:Y:S01]  /*a8e0*/  IMAD.MOV.U32 R11, RZ, RZ, R4 ;  /* 0x000000ffff0b7224 */ /* 0x000fe200078e0004 */
[----:B------:R-:W-:Y:S01]  /*a8f0*/  LOP3.LUT P2, RZ, R10, 0x10000, RZ, 0xc0, !PT ;  /* 0x000100000aff7812 */ /* 0x000fe2000784c0ff */
[----:B------:R-:W2:Y:S01]  /*a900*/  LDS.128 R4, [R0+0x38000] ;  /* 0x0380000000047984 */ /* 0x000ea20000000c00 */
[----:B------:R-:W-:Y:S01]  /*a910*/  SEL R24, R40, 0xff800000, P0 ;  /* 0xff80000028187807 */ /* 0x000fe20000000000 */
[----:B-1----:R-:W-:Y:S01]  /*a920*/  FMUL R3, R3, 1.4426950216293334961 ;  /* 0x3fb8aa3b03037820 */ /* 0x002fe20000400000 */
[----:B------:R-:W-:Y:S01]  /*a930*/  SEL R22, R42, 0xff800000, P2 ;  /* 0xff8000002a167807 */ /* 0x000fe20001000000 */
[----:B------:R-:W-:Y:S01]  /*a940*/  IMAD.MOV.U32 R42, RZ, RZ, R33 ;  /* 0x000000ffff2a7224 */ /* 0x000fe200078e0021 */
[C---:B------:R-:W-:Y:S01]  /*a950*/  LOP3.LUT P2, RZ, R10.reuse, 0x8000, RZ, 0xc0, !PT ;  /* 0x000080000aff7812 */ /* 0x040fe2000784c0ff */
[----:B------:R-:W-:Y:S01]  /*a960*/  IMAD.MOV.U32 R123, RZ, RZ, R46 ;  /* 0x000000ffff7b7224 */ /* 0x000fe200078e002e */
[-C--:B------:R-:W-:Y:S02]  /*a970*/  ISETP.GE.U32.AND P0, PT, R107, R57.reuse, PT ;  /* 0x000000396b00720c */ /* 0x080fe40003f06070 */
[----:B------:R-:W-:Y:S02]  /*a980*/  SEL R23, R41, 0xff800000, P2 ;  /* 0xff80000029177807 */ /* 0x000fe40001000000 */
[----:B------:R-:W-:Y:S02]  /*a990*/  LOP3.LUT P2, RZ, R10, 0x4000, RZ, 0xc0, !PT ;  /* 0x000040000aff7812 */ /* 0x000fe4000784c0ff */
[----:B------:R-:W-:Y:S02]  /*a9a0*/  SEL R30, R64, 0xff800000, P6 ;  /* 0xff800000401e7807 */ /* 0x000fe40003000000 */
[----:B------:R-:W-:Y:S01]  /*a9b0*/  SEL R26, R68, 0xff800000, P2 ;  /* 0xff800000441a7807 */ /* 0x000fe20001000000 */
[----:B------:R-:W-:Y:S01]  /*a9c0*/  IMAD.MOV.U32 R68, RZ, RZ, R47 ;  /* 0x000000ffff447224 */ /* 0x000fe200078e002f */
[-C--:B------:R-:W-:Y:S01]  /*a9d0*/  ISETP.GE.U32.AND P2, PT, R120, R57.reuse, PT ;  /* 0x000000397800720c */ /* 0x080fe20003f46070 */
[----:B------:R-:W-:Y:S01]  /*a9e0*/  IMAD.MOV.U32 R120, RZ, RZ, R10 ;  /* 0x000000ffff787224 */ /* 0x000fe200078e000a */
[-C--:B------:R-:W-:Y:S02]  /*a9f0*/  ISETP.GE.U32.AND P6, PT, R31, R57.reuse, PT ;  /* 0x000000391f00720c */ /* 0x080fe40003fc6070 */
[----:B------:R-:W-:Y:S02]  /*aa00*/  SEL R31, R63, 0xff800000, P5 ;  /* 0xff8000003f1f7807 */ /* 0x000fe40002800000 */
[-C--:B------:R-:W-:Y:S02]  /*aa10*/  ISETP.GE.U32.AND P5, PT, R32, R57.reuse, PT ;  /* 0x000000392000720c */ /* 0x080fe40003fa6070 */
[----:B------:R-:W-:Y:S02]  /*aa20*/  SEL R33, R61, 0xff800000, P2 ;  /* 0xff8000003d217807 */ /* 0x000fe40001000000 */
[----:B------:R-:W-:Y:S02]  /*aa30*/  SEL R32, R62, 0xff800000, P0 ;  /* 0xff8000003e207807 */ /* 0x000fe40000000000 */
        /* <DEDUP_REMOVED lines=8> */
[----:B------:R-:W-:Y:S02]  /*aac0*/  SEL R41, R81, 0xff800000, P3 ;  /* 0xff80000051297807 */ /* 0x000fe40001800000 */
[----:B------:R-:W-:Y:S01]  /*aad0*/  ISETP.GE.U32.AND P3, PT, R42, R57, PT ;  /* 0x000000392a00720c */ /* 0x000fe20003f66070 */
[----:B--2---:R-:W-:Y:S01]  /*aae0*/  FFMA2 R4, R3.F32, R12.F32x2.HI_LO, R4.F32x2.HI_LO ;  /* 0x0000000c03047249 */ /* 0x004fe20000040004 */
[----:B------:R-:W-:Y:S01]  /*aaf0*/  SEL R39, R53, 0xff800000, P1 ;  /* 0xff80000035277807 */ /* 0x000fe20000800000 */
[----:B------:R-:W-:Y:S01]  /*ab00*/  FFMA2 R6, R3.F32, R14.F32x2.HI_LO, R6.F32x2.HI_LO ;  /* 0x0000000e03067249 */ /* 0x000fe20000040006 */
[----:B------:R-:W-:Y:S01]  /*ab10*/  SEL R40, R82, 0xff800000, P0 ;  /* 0xff80000052287807 */ /* 0x000fe20000000000 */
[----:B------:R-:W-:Y:S01]  /*ab20*/  LDS.128 R12, [R0+0x38020] ;  /* 0x03802000000c7984 */ /* 0x000fe20000000c00 */
[----:B------:R-:W-:Y:S02]  /*ab30*/  SEL R42, R80, 0xff800000, P4 ;  /* 0xff800000502a7807 */ /* 0x000fe40002000000 */
[-C--:B------:R-:W-:Y:S02]  /*ab40*/  ISETP.GE.U32.AND P1, PT, R121, R57.reuse, PT ;  /* 0x000000397900720c */ /* 0x080fe40003f26070 */
[-C--:B------:R-:W-:Y:S02]  /*ab50*/  ISETP.GE.U32.AND P0, PT, R43, R57.reuse, PT ;  /* 0x000000392b00720c */ /* 0x080fe40003f06070 */
[-C--:B------:R-:W-:Y:S02]  /*ab60*/  ISETP.GE.U32.AND P4, PT, R44, R57.reuse, PT ;  /* 0x000000392c00720c */ /* 0x080fe40003f86070 */
[----:B------:R-:W-:Y:S02]  /*ab70*/  SEL R44, R78, 0xff800000, P6 ;  /* 0xff8000004e2c7807 */ /* 0x000fe40003000000 */
[-C--:B------:R-:W-:Y:S02]  /*ab80*/  ISETP.GE.U32.AND P6, PT, R45, R57.reuse, PT ;  /* 0x000000392d00720c */ /* 0x080fe40003fc6070 */
[----:B------:R-:W-:Y:S02]  /*ab90*/  SEL R43, R79, 0xff800000, P3 ;  /* 0xff8000004f2b7807 */ /* 0x000fe40001800000 */
[----:B------:R-:W-:Y:S02]  /*aba0*/  SEL R47, R75, 0xff800000, P1 ;  /* 0xff8000004b2f7807 */ /* 0x000fe40000800000 */
[----:B------:R-:W-:Y:S02]  /*abb0*/  SEL R48, R74, 0xff800000, P0 ;  /* 0xff8000004a307807 */ /* 0x000fe40000000000 */
[----:B------:R-:W-:Y:S02]  /*abc0*/  SEL R49, R73, 0xff800000, P4 ;  /* 0xff80000049317807 */ /* 0x000fe40002000000 */
[-C--:B------:R-:W-:Y:S02]  /*abd0*/  ISETP.GE.U32.AND P1, PT, R11, R57.reuse, PT ;  /* 0x000000390b00720c */ /* 0x080fe40003f26070 */
[-C--:B------:R-:W-:Y:S02]  /*abe0*/  ISETP.GE.U32.AND P4, PT, R9, R57.reuse, PT ;  /* 0x000000390900720c */ /* 0x080fe40003f86070 */
[-C--:B------:R-:W-:Y:S02]  /*abf0*/  ISETP.GE.U32.AND P0, PT, R8, R57.reuse, PT ;  /* 0x000000390800720c */ /* 0x080fe40003f06070 */
[-C--:B------:R-:W-:Y:S01]  /*ac00*/  ISETP.GE.U32.AND P3, PT, R51, R57.reuse, PT ;  /* 0x000000393300720c */ /* 0x080fe20003f66070 */
[----:B------:R-:W1:Y:S01]  /*ac10*/  LDS.128 R8, [R0+0x38010] ;  /* 0x0380100000087984 */ /* 0x000e620000000c00 */
[----:B------:R-:W-:Y:S02]  /*ac20*/  SEL R51, R71, 0xff800000, P6 ;  /* 0xff80000047337807 */ /* 0x000fe40003000000 */
[-C--:B------:R-:W-:Y:S02]  /*ac30*/  ISETP.GE.U32.AND P6, PT, R119, R57.reuse, PT ;  /* 0x000000397700720c */ /* 0x080fe40003fc6070 */
[----:B------:R-:W-:Y:S02]  /*ac40*/  SEL R36, R58, 0xff800000, P2 ;  /* 0xff8000003a247807 */ /* 0x000fe40001000000 */
[----:B------:R-:W-:Y:S02]  /*ac50*/  SEL R58, R86, 0xff800000, P0 ;  /* 0xff800000563a7807 */ /* 0x000fe40000000000 */
[-C--:B------:R-:W-:Y:S01]  /*ac60*/  ISETP.GE.U32.AND P0, PT, R123, R57.reuse, PT ;  /* 0x000000397b00720c */ /* 0x080fe20003f06070 */
[----:B------:R-:W-:Y:S01]  /*ac70*/  IMAD.MOV.U32 R123, RZ, RZ, R68 ;  /* 0x000000ffff7b7224 */ /* 0x000fe200078e0044 */
[----:B------:R-:W-:Y:S02]  /*ac80*/  SEL R61, R92, 0xff800000, P6 ;  /* 0xff8000005c3d7807 */ /* 0x000fe40003000000 */
[----:B------:R-:W-:Y:S02]  /*ac90*/  FSETP.GEU.AND P6, PT, R4, -126, PT ;  /* 0xc2fc00000400780b */ /* 0x000fe40003fce000 */
[----:B------:R-:W-:Y:S02]  /*aca0*/  SEL R59, R85, 0xff800000, P0 ;  /* 0xff800000553b7807 */ /* 0x000fe40000000000 */
[-C--:B------:R-:W-:Y:S02]  /*acb0*/  ISETP.GE.U32.AND P0, PT, R112, R57.reuse, PT ;  /* 0x000000397000720c */ /* 0x080fe40003f06070 */
[----:B------:R-:W-:Y:S02]  /*acc0*/  SEL R38, R54, 0xff800000, P5 ;  /* 0xff80000036267807 */ /* 0x000fe40002800000 */
[-C--:B------:R-:W-:Y:S02]  /*acd0*/  ISETP.GE.U32.AND P5, PT, R105, R57.reuse, PT ;  /* 0x000000396900720c */ /* 0x080fe40003fa6070 */
[----:B------:R-:W-:Y:S02]  /*ace0*/  SEL R66, R87, 0xff800000, P0 ;  /* 0xff80000057427807 */ /* 0x000fe40000000000 */
[-C--:B------:R-:W-:Y:S01]  /*acf0*/  ISETP.GE.U32.AND P2, PT, R106, R57.reuse, PT ;  /* 0x000000396a00720c */ /* 0x080fe20003f46070 */
[----:B------:R-:W-:Y:S01]  /*ad00*/  @!P6 FMUL R4, R4, 0.5 ;  /* 0x3f0000000404e820 */ /* 0x000fe20000400000 */
[----:B------:R-:W-:Y:S02]  /*ad10*/  FSETP.GEU.AND P0, PT, R5, -126, PT ;  /* 0xc2fc00000500780b */ /* 0x000fe40003f0e000 */
[----:B------:R-:W-:Y:S01]  /*ad20*/  SEL R45, R77, 0xff800000, P5 ;  /* 0xff8000004d2d7807 */ /* 0x000fe20002800000 */
[----:B------:R-:W-:Y:S01]  /*ad30*/  MUFU.EX2 R106, R4 ;  /* 0x00000004006a7308 */ /* 0x000fe20000000800 */
[----:B------:R-:W-:Y:S02]  /*ad40*/  LOP3.LUT R120, R120, 0xfffffffd, RZ, 0xc0, !PT ;  /* 0xfffffffd78787812 */ /* 0x000fe400078ec0ff */
[-C--:B------:R-:W-:Y:S02]  /*ad50*/  ISETP.GE.U32.AND P5, PT, R50, R57.reuse, PT ;  /* 0x000000393200720c */ /* 0x080fe40003fa6070 */
[----:B------:R-:W-:Y:S02]  /*ad60*/  SEL R46, R76, 0xff800000, P2 ;  /* 0xff8000004c2e7807 */ /* 0x000fe40001000000 */
[----:B------:R-:W-:Y:S02]  /*ad70*/  ISETP.GE.U32.AND P2, PT, R52, R57, PT ;  /* 0x000000393400720c */ /* 0x000fe40003f46070 */
[----:B------:R-:W-:Y:S01]  /*ad80*/  @P6 LOP3.LUT R120, R120, 0x2, RZ, 0xfc, !PT ;  /* 0x0000000278786812 */ /* 0x000fe200078efcff */
[C---:B-1----:R-:W-:Y:S01]  /*ad90*/  FFMA2 R8, R3.reuse.F32, R16.F32x2.HI_LO, R8.F32x2.HI_LO ;  /* 0x0000001003087249 */ /* 0x042fe20000040008 */
[----:B------:R-:W-:Y:S01]  /*ada0*/  SEL R50, R72, 0xff800000, P4 ;  /* 0xff80000048327807 */ /* 0x000fe20002000000 */
[C---:B------:R-:W-:Y:S01]  /*adb0*/  FFMA2 R10, R3.reuse.F32, R18.F32x2.HI_LO, R10.F32x2.HI_LO ;  /* 0x00000012030a7249 */ /* 0x040fe2000004000a */
[----:B------:R-:W-:Y:S01]  /*adc0*/  SEL R52, R70, 0xff800000, P5 ;  /* 0xff80000046347807 */ /* 0x000fe20002800000 */
[----:B------:R-:W-:Y:S01]  /*add0*/  FFMA2 R12, R3.F32, R20.F32x2.HI_LO, R12.F32x2.HI_LO ;  /* 0x00000014030c7249 */ /* 0x000fe2000004000c */
[----:B------:R-:W-:Y:S01]  /*ade0*/  ISETP.GE.U32.AND P4, PT, R113, R57, PT ;  /* 0x000000397100720c */ /* 0x000fe20003f86070 */
[----:B------:R-:W-:Y:S01]  /*adf0*/  FFMA2 R14, R3.F32, R22.F32x2.HI_LO, R14.F32x2.HI_LO ;  /* 0x00000016030e7249 */ /* 0x000fe2000004000e */
        /* <DEDUP_REMOVED lines=10> */
[----:B------:R-:W-:Y:S02]  /*aea0*/  SEL R68, R100, 0xff800000, P4 ;  /* 0xff80000064447807 */ /* 0x000fe40002000000 */
[----:B------:R-:W-:Y:S02]  /*aeb0*/  FSETP.GEU.AND P5, PT, R6, -126, PT ;  /* 0xc2fc00000600780b */ /* 0x000fe40003fae000 */
[----:B------:R-:W-:Y:S02]  /*aec0*/  FSETP.GEU.AND P6, PT, R7, -126, PT ;  /* 0xc2fc00000700780b */ /* 0x000fe40003fce000 */
[----:B------:R-:W-:Y:S02]  /*aed0*/  SEL R70, R98, 0xff800000, P2 ;  /* 0xff80000062467807 */ /* 0x000fe40001000000 */
[-C--:B------:R-:W-:Y:S02]  /*aee0*/  ISETP.GE.U32.AND P2, PT, R124, R57.reuse, PT ;  /* 0x000000397c00720c */ /* 0x080fe40003f46070 */
[----:B------:R-:W-:Y:S02]  /*aef0*/  SEL R55, R83, 0xff800000, P1 ;  /* 0xff80000053377807 */ /* 0x000fe40000800000 */
[-C--:B------:R-:W-:Y:S02]  /*af00*/  ISETP.GE.U32.AND P1, PT, R116, R57.reuse, PT ;  /* 0x000000397400720c */ /* 0x080fe40003f26070 */
[----:B------:R-:W-:Y:S01]  /*af10*/  SEL R72, R101, 0xff800000, P2 ;  /* 0xff80000065487807 */ /* 0x000fe20001000000 */
[----:B------:R-:W-:Y:S01]  /*af20*/  @!P5 FMUL R6, R6, 0.5 ;  /* 0x3f0000000606d820 */ /* 0x000fe20000400000 */
[----:B------:R-:W-:Y:S01]  /*af30*/  SEL R65, R88, 0xff800000, P1 ;  /* 0xff80000058417807 */ /* 0x000fe20000800000 */
[----:B------:R-:W-:Y:S01]  /*af40*/  @!P6 FMUL R7, R7, 0.5 ;  /* 0x3f0000000707e820 */ /* 0x000fe20000400000 */
[-C--:B------:R-:W-:Y:S01]  /*af50*/  ISETP.GE.U32.AND P1, PT, R108, R57.reuse, PT ;  /* 0x000000396c00720c */ /* 0x080fe20003f26070 */
[----:B------:R-:W1:Y:S01]  /*af60*/  MUFU.EX2 R101, R6 ;  /* 0x0000000600657308 */ /* 0x000e620000000800 */
[----:B------:R-:W-:Y:S02]  /*af70*/  LOP3.LUT R120, R120, 0xfffffffe, RZ, 0xc0, !PT ;  /* 0xfffffffe78787812 */ /* 0x000fe400078ec0ff */
[----:B------:R-:W-:Y:S02]  /*af80*/  SEL R71, R97, 0xff800000, P1 ;  /* 0xff80000061477807 */ /* 0x000fe40000800000 */
[----:B------:R-:W-:Y:S02]  /*af90*/  @P0 LOP3.LUT R120, R120, 0x1, RZ, 0xfc, !PT ;  /* 0x0000000178780812 */ /* 0x000fe400078efcff */
[-C--:B------:R-:W-:Y:S03]  /*afa0*/  ISETP.GE.U32.AND P0, PT, R110, R57.reuse, PT ;  /* 0x000000396e00720c */ /* 0x080fe60003f06070 */
[----:B------:R-:W2:Y:S01]  /*afb0*/  MUFU.EX2 R100, R7 ;  /* 0x0000000700647308 */ /* 0x000ea20000000800 */
[----:B------:R-:W-:Y:S02]  /*afc0*/  LOP3.LUT P4, RZ, R120, 0x1, RZ, 0xc0, !PT ;  /* 0x0000000178ff7812 */ /* 0x000fe4000788c0ff */
[----:B------:R-:W-:Y:S02]  /*afd0*/  SEL R53, R69, 0xff800000, P3 ;  /* 0xff80000045357807 */ /* 0x000fe40001800000 */
[-C--:B------:R-:W-:Y:S02]  /*afe0*/  ISETP.GE.U32.AND P3, PT, R118, R57.reuse, PT ;  /* 0x000000397600720c */ /* 0x080fe40003f66070 */
[----:B------:R-:W-:Y:S02]  /*aff0*/  ISETP.GE.U32.AND P1, PT, R123, R57, PT ;  /* 0x000000397b00720c */ /* 0x000fe40003f26070 */
[----:B------:R-:W-:Y:S01]  /*b000*/  SEL R63, R90, 0xff800000, P3 ;  /* 0xff8000005a3f7807 */ /* 0x000fe20001800000 */
[----:B-1----:R-:W-:Y:S01]  /*b010*/  @!P5 FMUL R101, R101, R101 ;  /* 0x000000656565d220 */ /* 0x002fe20000400000 */
[-C--:B------:R-:W-:Y:S02]  /*b020*/  ISETP.GE.U32.AND P3, PT, R111, R57.reuse, PT ;  /* 0x000000396f00720c */ /* 0x080fe40003f66070 */
[----:B------:R-:W-:Y:S01]  /*b030*/  SEL R73, R96, 0xff800000, P1 ;  /* 0xff80000060497807 */ /* 0x000fe20000800000 */
[----:B------:R-:W-:Y:S01]  /*b040*/  @!P4 FMUL R5, R5, 0.5 ;  /* 0x3f0000000505c820 */ /* 0x000fe20000400000 */
[----:B------:R-:W-:Y:S02]  /*b050*/  SEL R69, R99, 0xff800000, P3 ;  /* 0xff80000063457807 */ /* 0x000fe40001800000 */
[-C--:B------:R-:W-:Y:S01]  /*b060*/  ISETP.GE.U32.AND P3, PT, R125, R57.reuse, PT ;  /* 0x000000397d00720c */ /* 0x080fe20003f66070 */
[----:B------:R1:W3:Y:S01]  /*b070*/  MUFU.EX2 R105, R5 ;  /* 0x0000000500697308 */ /* 0x0002e20000000800 */
[----:B------:R-:W-:Y:S01]  /*b080*/  LOP3.LUT P2, RZ, R120, 0x2, RZ, 0xc0, !PT ;  /* 0x0000000278ff7812 */ /* 0x000fe2000784c0ff */
[----:B--2---:R-:W-:Y:S01]  /*b090*/  @!P6 FMUL R100, R100, R100 ;  /* 0x000000646464e220 */ /* 0x004fe20000400000 */
[----:B------:R-:W-:Y:S02]  /*b0a0*/  SEL R16, R103, 0xff800000, P0 ;  /* 0xff80000067107807 */ /* 0x000fe40000000000 */
[-C--:B------:R-:W-:Y:S01]  /*b0b0*/  ISETP.GE.U32.AND P0, PT, R2, R57.reuse, PT ;  /* 0x000000390200720c */ /* 0x080fe20003f06070 */
[----:B------:R-:W-:Y:S01]  /*b0c0*/  IMAD.MOV.U32 R103, RZ, RZ, R100 ;  /* 0x000000ffff677224 */ /* 0x000fe200078e0064 */
[----:B------:R-:W-:Y:S02]  /*b0d0*/  FSETP.GEU.AND P1, PT, R9, -126, PT ;  /* 0xc2fc00000900780b */ /* 0x000fe40003f2e000 */
[----:B------:R-:W-:Y:S02]  /*b0e0*/  SEL R74, R95, 0xff800000, P0 ;  /* 0xff8000005f4a7807 */ /* 0x000fe40000000000 */
[----:B------:R-:W-:Y:S02]  /*b0f0*/  ISETP.GE.U32.AND P0, PT, R107, R57, PT ;  /* 0x000000396b00720c */ /* 0x000fe40003f06070 */
[----:B------:R-:W-:Y:S01]  /*b100*/  FSETP.GEU.AND P5, PT, R13, -126, PT ;  /* 0xc2fc00000d00780b */ /* 0x000fe20003fae000 */
[----:B------:R-:W-:Y:S01]  /*b110*/  @!P2 FMUL R106, R106, R106 ;  /* 0x0000006a6a6aa220 */ /* 0x000fe20000400000 */
[----:B------:R-:W-:Y:S01]  /*b120*/  FSETP.GEU.AND P2, PT, R11, -126, PT ;  /* 0xc2fc00000b00780b */ /* 0x000fe20003f4e000 */
[----:B-1----:R-:W1:Y:S01]  /*b130*/  LDS.128 R4, [R0+0x38030] ;  /* 0x0380300000047984 */ /* 0x002e620000000c00 */
[----:B------:R-:W-:Y:S01]  /*b140*/  FSETP.GEU.AND P6, PT, R14, -126, PT ;  /* 0xc2fc00000e00780b */ /* 0x000fe20003fce000 */
[----:B---3--:R-:W-:Y:S02]  /*b150*/  @!P4 FMUL R105, R105, R105 ;  /* 0x000000696969c220 */ /* 0x008fe40000400000 */
[----:B------:R-:W-:Y:S01]  /*b160*/  @!P1 FMUL R9, R9, 0.5 ;  /* 0x3f00000009099820 */ /* 0x000fe20000400000 */
[----:B------:R-:W-:Y:S02]  /*b170*/  FSETP.GEU.AND P4, PT, R12, -126, PT ;  /* 0xc2fc00000c00780b */ /* 0x000fe40003f8e000 */
[----:B------:R-:W-:Y:S01]  /*b180*/  SEL R17, R102, 0xff800000, P3 ;  /* 0xff80000066117807 */ /* 0x000fe20001800000 */
[----:B------:R-:W2:Y:S01]  /*b190*/  MUFU.EX2 R98, R9 ;  /* 0x0000000900627308 */ /* 0x000ea20000000800 */
[----:B------:R-:W-:Y:S01]  /*b1a0*/  FSETP.GEU.AND P3, PT, R8, -126, PT ;  /* 0xc2fc00000800780b */ /* 0x000fe20003f6e000 */
[----:B------:R-:W-:Y:S01]  /*b1b0*/  @!P5 FMUL R13, R13, 0.5 ;  /* 0x3f0000000d0dd820 */ /* 0x000fe20000400000 */
[----:B------:R-:W-:Y:S01]  /*b1c0*/  SEL R75, R104, 0xff800000, P0 ;  /* 0xff800000684b7807 */ /* 0x000fe20000000000 */
[----:B------:R-:W-:Y:S01]  /*b1d0*/  @!P2 FMUL R11, R11, 0.5 ;  /* 0x3f0000000b0ba820 */ /* 0x000fe20000400000 */
[----:B------:R-:W-:Y:S01]  /*b1e0*/  FSETP.GEU.AND P0, PT, R10, -126, PT ;  /* 0xc2fc00000a00780b */ /* 0x000fe20003f0e000 */
[----:B------:R-:W-:Y:S02]  /*b1f0*/  IMAD.U32 R102, R56, 0x10000, RZ ;  /* 0x0001000038667824 */ /* 0x000fe400078e00ff */
[----:B------:R-:W-:Y:S02]  /*b200*/  @!P6 FMUL R14, R14, 0.5 ;  /* 0x3f0000000e0ee820 */ /* 0x000fe40000400000 */
[----:B------:R-:W3:Y:S01]  /*b210*/  MUFU.EX2 R96, R11 ;  /* 0x0000000b00607308 */ /* 0x000ee20000000800 */
[----:B------:R-:W-:Y:S01]  /*b220*/  P2R R2, PR, RZ, 0x40 ;  /* 0x00000040ff027803 */ /* 0x000fe20000000000 */
[----:B------:R-:W-:Y:S01]  /*b230*/  @!P4 FMUL R12, R12, 0.5 ;  /* 0x3f0000000c0cc820 */ /* 0x000fe20000400000 */
[----:B------:R-:W-:Y:S02]  /*b240*/  LOP3.LUT R120, R120, 0xffffffef, RZ, 0xc0, !PT ;  /* 0xffffffef78787812 */ /* 0x000fe400078ec0ff */
[----:B------:R-:W-:Y:S01]  /*b250*/  SHF.R.U32.HI R107, RZ, 0x3, R56 ;  /* 0x00000003ff6b7819 */ /* 0x000fe20000011638 */
[----:B------:R-:W-:Y:S04]  /*b260*/  @!P3 FMUL R8, R8, 0.5 ;  /* 0x3f0000000808b820 */ /* 0x000fe80000400000 */
[----:B------:R-:W4:Y:S01]  /*b270*/  MUFU.EX2 R95, R12 ;  /* 0x0000000c005f7308 */ /* 0x000f220000000800 */
[----:B--2---:R-:W-:Y:S01]  /*b280*/  @!P1 FMUL R98, R98, R98 ;  /* 0x0000006262629220 */ /* 0x004fe20000400000 */
[----:B------:R-:W-:Y:S01]  /*b290*/  @!P0 FMUL R10, R10, 0.5 ;  /* 0x3f0000000a0a8820 */ /* 0x000fe20000400000 */
[----:B------:R-:W-:Y:S01]  /*b2a0*/  LOP3.LUT R107, R102, 0x600010, R107, 0xc8, !PT ;  /* 0x00600010666b7812 */ /* 0x000fe200078ec86b */
[----:B------:R-:W-:Y:S03]  /*b2b0*/  IMAD.MOV.U32 R102, RZ, RZ, R101 ;  /* 0x000000ffff667224 */ /* 0x000fe600078e0065 */
[----:B------:R-:W-:Y:S03]  /*b2c0*/  LOP3.LUT R107, R107, 0x180, RZ, 0xfc, !PT ;  /* 0x000001806b6b7812 */ /* 0x000fe600078efcff */
[----:B------:R-:W2:Y:S01]  /*b2d0*/  MUFU.EX2 R99, R8 ;  /* 0x0000000800637308 */ /* 0x000ea20000000800 */
[----:B---3--:R-:W-:Y:S09]  /*b2e0*/  @!P2 FMUL R96, R96, R96 ;  /* 0x000000606060a220 */ /* 0x008ff20000400000 */
[----:B------:R3:W5:Y:S01]  /*b2f0*/  MUFU.EX2 R97, R10 ;  /* 0x0000000a00617308 */ /* 0x0007620000000800 */
[C---:B-1----:R-:W-:Y:S02]  /*b300*/  FFMA2 R4, R3.reuse.F32, R24.F32x2.HI_LO, R4.F32x2.HI_LO ;  /* 0x0000001803047249 */ /* 0x042fe40000040004 */
[----:B------:R-:W-:Y:S02]  /*b310*/  FFMA2 R6, R3.F32, R26.F32x2.HI_LO, R6.F32x2.HI_LO ;  /* 0x0000001a03067249 */ /* 0x000fe40000040006 */
[----:B----4-:R-:W-:Y:S01]  /*b320*/  @!P4 FMUL R95, R95, R95 ;  /* 0x0000005f5f5fc220 */ /* 0x010fe20000400000 */
[----:B------:R-:W-:Y:S04]  /*b330*/  FSETP.GEU.AND P1, PT, R4, -126, PT ;  /* 0xc2fc00000400780b */ /* 0x000fe80003f2e000 */
[----:B------:R-:W1:Y:S01]  /*b340*/  MUFU.EX2 R94, R13 ;  /* 0x0000000d005e7308 */ /* 0x000e620000000800 */
[----:B--2---:R-:W-:Y:S01]  /*b350*/  @!P3 FMUL R99, R99, R99 ;  /* 0x000000636363b220 */ /* 0x004fe20000400000 */
[----:B------:R-:W-:Y:S02]  /*b360*/  FSETP.GEU.AND P3, PT, R15, -126, PT ;  /* 0xc2fc00000f00780b */ /* 0x000fe40003f6e000 */
[----:B------:R-:W-:Y:S02]  /*b370*/  FSETP.GEU.AND P2, PT, R6, -126, PT ;  /* 0xc2fc00000600780b */ /* 0x000fe40003f4e000 */
[----:B------:R-:W-:Y:S04]  /*b380*/  FSETP.GEU.AND P4, PT, R7, -126, PT ;  /* 0xc2fc00000700780b */ /* 0x000fe80003f8e000 */
[----:B------:R-:W2:Y:S01]  /*b390*/  MUFU.EX2 R93, R14 ;  /* 0x0000000e005d7308 */ /* 0x000ea20000000800 */
[----:B---3--:R-:W3:Y:S01]  /*b3a0*/  LDS.128 R8, [R0+0x38080] ;  /* 0x0380800000087984 */ /* 0x008ee20000000c00 */
[----:B-----5:R-:W-:Y:S01]  /*b3b0*/  @!P0 FMUL R97, R97, R97 ;  /* 0x0000006161618220 */ /* 0x020fe20000400000 */
[----:B------:R-:W-:Y:S01]  /*b3c0*/  @!P1 FMUL R4, R4, 0.5 ;  /* 0x3f00000004049820 */ /* 0x000fe20000400000 */
[----:B------:R-:W-:Y:S01]  /*b3d0*/  FSETP.GEU.AND P0, PT, R5, -126, PT ;  /* 0xc2fc00000500780b */ /* 0x000fe20003f0e000 */
[----:B------:R-:W-:Y:S05]  /*b3e0*/  @!P3 FMUL R15, R15, 0.5 ;  /* 0x3f0000000f0fb820 */ /* 0x000fea0000400000 */
[----:B------:R-:W4:Y:S01]  /*b3f0*/  MUFU.EX2 R91, R4 ;  /* 0x00000004005b7308 */ /* 0x000f220000000800 */
[----:B------:R-:W-:Y:S01]  /*b400*/  @!P2 FMUL R6, R6, 0.5 ;  /* 0x3f0000000606a820 */ /* 0x000fe20000400000 */
[----:B-1----:R-:W-:Y:S01]  /*b410*/  @!P5 FMUL R94, R94, R94 ;  /* 0x0000005e5e5ed220 */ /* 0x002fe20000400000 */
[----:B------:R-:W-:Y:S01]  /*b420*/  @!P4 FMUL R7, R7, 0.5 ;  /* 0x3f0000000707c820 */ /* 0x000fe20000400000 */
[----:B------:R-:W-:Y:S06]  /*b430*/  ISETP.NE.AND P5, PT, R2, RZ, PT ;  /* 0x000000ff0200720c */ /* 0x000fec0003fa5270 */
[----:B------:R1:W5:Y:S01]  /*b440*/  MUFU.EX2 R92, R15 ;  /* 0x0000000f005c7308 */ /* 0x0003620000000800 */
[----:B------:R-:W-:Y:S09]  /*b450*/  @!P0 FMUL R5, R5, 0.5 ;  /* 0x3f00000005058820 */ /* 0x000ff20000400000 */
[----:B------:R-:W3:Y:S01]  /*b460*/  MUFU.EX2 R90, R5 ;  /* 0x00000005005a7308 */ /* 0x000ee20000000800 */
[----:B--2---:R-:W-:Y:S01]  /*b470*/  @!P5 FMUL R93, R93, R93 ;  /* 0x0000005d5d5dd220 */ /* 0x004fe20000400000 */
[----:B----4-:R-:W-:Y:S08]  /*b480*/  @!P1 FMUL R91, R91, R91 ;  /* 0x0000005b5b5b9220 */ /* 0x010ff00000400000 */
[----:B------:R-:W2:Y:S01]  /*b490*/  MUFU.EX2 R89, R6 ;  /* 0x0000000600597308 */ /* 0x000ea20000000800 */
[----:B-1----:R-:W1:Y:S01]  /*b4a0*/  LDS.128 R12, [R0+0x38090] ;  /* 0x03809000000c7984 */ /* 0x002e620000000c00 */
[----:B-----5:R-:W-:Y:S08]  /*b4b0*/  @!P3 FMUL R92, R92, R92 ;  /* 0x0000005c5c5cb220 */ /* 0x020ff00000400000 */
[----:B------:R4:W5:Y:S01]  /*b4c0*/  MUFU.EX2 R88, R7 ;  /* 0x0000000700587308 */ /* 0x0009620000000800 */
[C---:B---3--:R-:W-:Y:S02]  /*b4d0*/  FFMA2 R8, R3.reuse.F32, R28.F32x2.HI_LO, R8.F32x2.HI_LO ;  /* 0x0000001c03087249 */ /* 0x048fe40000040008 */
[----:B------:R-:W-:Y:S02]  /*b4e0*/  FFMA2 R10, R3.F32, R30.F32x2.HI_LO, R10.F32x2.HI_LO ;  /* 0x0000001e030a7249 */ /* 0x000fe4000004000a */
[----:B------:R-:W-:Y:S01]  /*b4f0*/  @!P0 FMUL R90, R90, R90 ;  /* 0x0000005a5a5a8220 */ /* 0x000fe20000400000 */
[----:B------:R-:W-:Y:S02]  /*b500*/  FSETP.GEU.AND P6, PT, R8, -126, PT ;  /* 0xc2fc00000800780b */ /* 0x000fe40003fce000 */
[----:B------:R-:W-:Y:S01]  /*b510*/  FSETP.GEU.AND P5, PT, R9, -126, PT ;  /* 0xc2fc00000900780b */ /* 0x000fe20003fae000 */
[----:B--2---:R-:W-:Y:S01]  /*b520*/  @!P2 FMUL R89, R89, R89 ;  /* 0x000000595959a220 */ /* 0x004fe20000400000 */
[----:B------:R-:W-:Y:S02]  /*b530*/  FSETP.GEU.AND P3, PT, R10, -126, PT ;  /* 0xc2fc00000a00780b */ /* 0x000fe40003f6e000 */
[----:B------:R-:W-:Y:S02]  /*b540*/  FSETP.GEU.AND P1, PT, R11, -126, PT ;  /* 0xc2fc00000b00780b */ /* 0x000fe40003f2e000 */
[----:B------:R-:W-:Y:S01]  /*b550*/  P2R R2, PR, RZ, 0x20 ;  /* 0x00000020ff027803 */ /* 0x000fe20000000000 */
[----:B----4-:R-:W2:Y:S01]  /*b560*/  LDS.128 R4, [R0+0x380a0] ;  /* 0x0380a00000047984 */ /* 0x010ea20000000c00 */
[----:B-----5:R-:W-:Y:S03]  /*b570*/  @!P4 FMUL R88, R88, R88 ;  /* 0x000000585858c220 */ /* 0x020fe60000400000 */
[----:B------:R-:W-:Y:S01]  /*b580*/  @!P6 FMUL R8, R8, 0.5 ;  /* 0x3f0000000808e820 */ /* 0x000fe20000400000 */
[----:B------:R-:W-:Y:S01]  /*b590*/  ISETP.NE.AND P4, PT, R2, RZ, PT ;  /* 0x000000ff0200720c */ /* 0x000fe20003f85270 */
[----:B------:R-:W-:Y:S02]  /*b5a0*/  @!P5 FMUL R9, R9, 0.5 ;  /* 0x3f0000000909d820 */ /* 0x000fe40000400000 */
[----:B------:R-:W3:Y:S01]  /*b5b0*/  MUFU.EX2 R87, R8 ;  /* 0x0000000800577308 */ /* 0x000ee20000000800 */
[----:B------:R-:W-:Y:S01]  /*b5c0*/  @!P3 FMUL R10, R10, 0.5 ;  /* 0x3f0000000a0ab820 */ /* 0x000fe20000400000 */
[----:B------:R-:W-:Y:S08]  /*b5d0*/  @!P1 FMUL R11, R11, 0.5 ;  /* 0x3f0000000b0b9820 */ /* 0x000ff00000400000 */
[----:B------:R-:W4:Y:S01]  /*b5e0*/  MUFU.EX2 R86, R9 ;  /* 0x0000000900567308 */ /* 0x000f220000000800 */
[C---:B-1----:R-:W-:Y:S02]  /*b5f0*/  FFMA2 R12, R3.reuse.F32, R32.F32x2.HI_LO, R12.F32x2.HI_LO ;  /* 0x00000020030c7249 */ /* 0x042fe4000004000c */
[----:B------:R-:W-:Y:S03]  /*b600*/  FFMA2 R14, R3.F32, R34.F32x2.HI_LO, R14.F32x2.HI_LO ;  /* 0x00000022030e7249 */ /* 0x000fe6000004000e */
[----:B------:R-:W-:Y:S04]  /*b610*/  FSETP.GEU.AND P0, PT, R12, -126, PT ;  /* 0xc2fc00000c00780b */ /* 0x000fe80003f0e000 */
[----:B------:R-:W1:Y:S01]  /*b620*/  MUFU.EX2 R85, R10 ;  /* 0x0000000a00557308 */ /* 0x000e620000000800 */
[----:B---3--:R-:W-:Y:S01]  /*b630*/  @!P6 FMUL R87, R87, R87 ;  /* 0x000000575757e220 */ /* 0x008fe20000400000 */
[----:B------:R-:W-:Y:S02]  /*b640*/  FSETP.GEU.AND P2, PT, R13, -126, PT ;  /* 0xc2fc00000d00780b */ /* 0x000fe40003f4e000 */
[----:B------:R-:W-:Y:S02]  /*b650*/  FSETP.GEU.AND P5, PT, R14, -126, PT ;  /* 0xc2fc00000e00780b */ /* 0x000fe40003fae000 */
[----:B------:R-:W-:Y:S04]  /*b660*/  FSETP.GEU.AND P6, PT, R15, -126, PT ;  /* 0xc2fc00000f00780b */ /* 0x000fe80003fce000 */
[----:B------:R3:W5:Y:S01]  /*b670*/  MUFU.EX2 R84, R11 ;  /* 0x0000000b00547308 */ /* 0x0007620000000800 */
[----:B----4-:R-:W-:Y:S01]  /*b680*/  @!P4 FMUL R86, R86, R86 ;  /* 0x000000565656c220 */ /* 0x010fe20000400000 */
[----:B------:R-:W-:Y:S03]  /*b690*/  @!P0 FMUL R12, R12, 0.5 ;  /* 0x3f0000000c0c8820 */ /* 0x000fe60000400000 */
[----:B------:R-:W-:Y:S05]  /*b6a0*/  @!P2 FMUL R13, R13, 0.5 ;  /* 0x3f0000000d0da820 */ /* 0x000fea0000400000 */
[----:B------:R-:W4:Y:S01]  /*b6b0*/  MUFU.EX2 R83, R12 ;  /* 0x0000000c00537308 */ /* 0x000f220000000800 */
[----:B------:R-:W-:Y:S01]  /*b6c0*/  @!P5 FMUL R14, R14, 0.5 ;  /* 0x3f0000000e0ed820 */ /* 0x000fe20000400000 */
[----:B--2---:R-:W-:Y:S02]  /*b6d0*/  FFMA2 R4, R3.F32, R36.F32x2.HI_LO, R4.F32x2.HI_LO ;  /* 0x0000002403047249 */ /* 0x004fe40000040004 */
[----:B------:R-:W-:Y:S01]  /*b6e0*/  @!P6 FMUL R15, R15, 0.5 ;  /* 0x3f0000000f0fe820 */ /* 0x000fe20000400000 */
[----:B------:R-:W-:Y:S02]  /*b6f0*/  FFMA2 R6, R3.F32, R38.F32x2.HI_LO, R6.F32x2.HI_LO ;  /* 0x0000002603067249 */ /* 0x000fe40000040006 */
[----:B------:R-:W-:Y:S03]  /*b700*/  FSETP.GEU.AND P4, PT, R4, -126, PT ;  /* 0xc2fc00000400780b */ /* 0x000fe60003f8e000 */
[----:B------:R-:W2:Y:S01]  /*b710*/  MUFU.EX2 R82, R13 ;  /* 0x0000000d00527308 */ /* 0x000ea20000000800 */
[----:B---3--:R-:W3:Y:S01]  /*b720*/  LDS.128 R8, [R0+0x380b0] ;  /* 0x0380b00000087984 */ /* 0x008ee20000000c00 */
[----:B-1----:R-:W-:Y:S01]  /*b730*/  @!P3 FMUL R85, R85, R85 ;  /* 0x000000555555b220 */ /* 0x002fe20000400000 */
[----:B------:R-:W-:Y:S01]  /*b740*/  P2R R2, PR, RZ, 0x10 ;  /* 0x00000010ff027803 */ /* 0x000fe20000000000 */
[----:B-----5:R-:W-:Y:S01]  /*b750*/  @!P1 FMUL R84, R84, R84 ;  /* 0x0000005454549220 */ /* 0x020fe20000400000 */
[----:B------:R-:W-:Y:S02]  /*b760*/  FSETP.GEU.AND P4, PT, R5, -126, PT ;  /* 0xc2fc00000500780b */ /* 0x000fe40003f8e000 */
[----:B------:R-:W-:Y:S03]  /*b770*/  ISETP.NE.AND P3, PT, R2, RZ, PT ;  /* 0x000000ff0200720c */ /* 0x000fe60003f65270 */
[----:B------:R-:W1:Y:S01]  /*b780*/  MUFU.EX2 R81, R14 ;  /* 0x0000000e00517308 */ /* 0x000e620000000800 */
[----:B------:R-:W-:Y:S01]  /*b790*/  FSETP.GEU.AND P1, PT, R6, -126, PT ;  /* 0xc2fc00000600780b */ /* 0x000fe20003f2e000 */
[----:B----4-:R-:W-:Y:S01]  /*b7a0*/  @!P0 FMUL R83, R83, R83 ;  /* 0x0000005353538220 */ /* 0x010fe20000400000 */
[----:B------:R-:W-:Y:S07]  /*b7b0*/  FSETP.GEU.AND P0, PT, R7, -126, PT ;  /* 0xc2fc00000700780b */ /* 0x000fee0003f0e000 */
[----:B------:R4:W5:Y:S01]  /*b7c0*/  MUFU.EX2 R80, R15 ;  /* 0x0000000f00507308 */ /* 0x0009620000000800 */
[----:B--2---:R-:W-:Y:S01]  /*b7d0*/  @!P2 FMUL R82, R82, R82 ;  /* 0x000000525252a220 */ /* 0x004fe20000400000 */
[----:B------:R-:W-:Y:S01]  /*b7e0*/  @!P4 FMUL R5, R5, 0.5 ;  /* 0x3f0000000505c820 */ /* 0x000fe20000400000 */
[----:B------:R-:W-:Y:S01]  /*b7f0*/  ISETP.NE.AND P2, PT, R2, RZ, PT ;  /* 0x000000ff0200720c */ /* 0x000fe20003f45270 */
[----:B------:R-:W-:Y:S01]  /*b800*/  @!P3 FMUL R4, R4, 0.5 ;  /* 0x3f0000000404b820 */ /* 0x000fe20000400000 */
[----:B------:R-:W-:Y:S05]  /*b810*/  @!P1 FMUL R6, R6, 0.5 ;  /* 0x3f00000006069820 */ /* 0x000fea0000400000 */
[----:B------:R-:W2:Y:S01]  /*b820*/  MUFU.EX2 R79, R4 ;  /* 0x00000004004f7308 */ /* 0x000ea20000000800 */
[----:B------:R-:W-:Y:S01]  /*b830*/  @!P0 FMUL R7, R7, 0.5 ;  /* 0x3f00000007078820 */ /* 0x000fe20000400000 */
[----:B-1----:R-:W-:Y:S08]  /*b840*/  @!P5 FMUL R81, R81, R81 ;  /* 0x000000515151d220 */ /* 0x002ff00000400000 */
[----:B------:R-:W1:Y:S01]  /*b850*/  MUFU.EX2 R78, R5 ;  /* 0x00000005004e7308 */ /* 0x000e620000000800 */
[----:B----4-:R-:W4:Y:S01]  /*b860*/  LDS.128 R12, [R0+0x38100] ;  /* 0x03810000000c7984 */ /* 0x010f220000000c00 */
[----:B-----5:R-:W-:Y:S08]  /*b870*/  @!P6 FMUL R80, R80, R80 ;  /* 0x000000505050e220 */ /* 0x020ff00000400000 */
[----:B------:R-:W5:Y:S01]  /*b880*/  MUFU.EX2 R77, R6 ;  /* 0x00000006004d7308 */ /* 0x000f620000000800 */
[C---:B---3--:R-:W-:Y:S01]  /*b890*/  FFMA2 R8, R3.reuse.F32, R40.F32x2.HI_LO, R8.F32x2.HI_LO ;  /* 0x0000002803087249 */ /* 0x048fe20000040008 */
[----:B------:R-:W-:Y:S01]  /*b8a0*/  F2FP.F16.F32.PACK_AB R40, R86, R87 ;  /* 0x000000575628723e */ /* 0x000fe200000000ff */
[----:B------:R-:W-:Y:S01]  /*b8b0*/  FFMA2 R10, R3.F32, R42.F32x2.HI_LO, R10.F32x2.HI_LO ;  /* 0x0000002a030a7249 */ /* 0x000fe2000004000a */
[----:B------:R-:W-:Y:S01]  /*b8c0*/  F2FP.F16.F32.PACK_AB R43, R80, R81 ;  /* 0x00000051502b723e */ /* 0x000fe200000000ff */
[----:B--2---:R-:W-:Y:S01]  /*b8d0*/  @!P2 FMUL R79, R79, R79 ;  /* 0x0000004f4f4fa220 */ /* 0x004fe20000400000 */
[----:B------:R-:W-:Y:S04]  /*b8e0*/  FSETP.GEU.AND P3, PT, R8, -126, PT ;  /* 0xc2fc00000800780b */ /* 0x000fe80003f6e000 */
[----:B------:R2:W3:Y:S01]  /*b8f0*/  MUFU.EX2 R76, R7 ;  /* 0x00000007004c7308 */ /* 0x0004e20000000800 */
[----:B------:R-:W-:Y:S01]  /*b900*/  FSETP.GEU.AND P5, PT, R9, -126, PT ;  /* 0xc2fc00000900780b */ /* 0x000fe20003fae000 */
[----:B-1----:R-:W-:Y:S01]  /*b910*/  @!P4 FMUL R78, R78, R78 ;  /* 0x0000004e4e4ec220 */ /* 0x002fe20000400000 */
[----:B------:R-:W-:Y:S02]  /*b920*/  FSETP.GEU.AND P6, PT, R10, -126, PT ;  /* 0xc2fc00000a00780b */ /* 0x000fe40003fce000 */
[----:B------:R-:W-:Y:S02]  /*b930*/  FSETP.GEU.AND P2, PT, R11, -126, PT ;  /* 0xc2fc00000b00780b */ /* 0x000fe40003f4e000 */
[----:B------:R-:W-:Y:S02]  /*b940*/  F2FP.F16.F32.PACK_AB R41, R84, R85 ;  /* 0x000000555429723e */ /* 0x000fe400000000ff */
[----:B------:R-:W-:Y:S01]  /*b950*/  P2R R2, PR, RZ, 0x4 ;  /* 0x00000004ff027803 */ /* 0x000fe20000000000 */
[----:B-----5:R-:W-:Y:S01]  /*b960*/  @!P1 FMUL R77, R77, R77 ;  /* 0x0000004d4d4d9220 */ /* 0x020fe20000400000 */
[----:B------:R-:W-:Y:S01]  /*b970*/  @!P3 FMUL R8, R8, 0.5 ;  /* 0x3f0000000808b820 */ /* 0x000fe20000400000 */
[----:B------:R-:W-:Y:S02]  /*b980*/  F2FP.F16.F32.PACK_AB R42, R82, R83 ;  /* 0x00000053522a723e */ /* 0x000fe400000000ff */
[----:B------:R-:W-:Y:S01]  /*b990*/  @!P5 FMUL R9, R9, 0.5 ;  /* 0x3f0000000909d820 */ /* 0x000fe20000400000 */
[----:B------:R-:W1:Y:S01]  /*b9a0*/  MUFU.EX2 R57, R8 ;  /* 0x0000000800397308 */ /* 0x000e620000000800 */
[----:B------:R-:W-:Y:S01]  /*b9b0*/  @!P6 FMUL R10, R10, 0.5 ;  /* 0x3f0000000a0ae820 */ /* 0x000fe20000400000 */
[----:B--2---:R-:W2:Y:S01]  /*b9c0*/  LDS.128 R4, [R0+0x38110] ;  /* 0x0381100000047984 */ /* 0x004ea20000000c00 */
[----:B------:R-:W-:Y:S01]  /*b9d0*/  @!P2 FMUL R11, R11, 0.5 ;  /* 0x3f0000000b0ba820 */ /* 0x000fe20000400000 */
[----:B---3--:R-:W-:Y:S06]  /*b9e0*/  @!P0 FMUL R76, R76, R76 ;  /* 0x0000004c4c4c8220 */ /* 0x008fec0000400000 */
[----:B------:R-:W3:Y:S01]  /*b9f0*/  MUFU.EX2 R39, R9 ;  /* 0x0000000900277308 */ /* 0x000ee20000000800 */
[C---:B----4-:R-:W-:Y:S01]  /*ba00*/  FFMA2 R12, R3.reuse.F32, R44.F32x2.HI_LO, R12.F32x2.HI_LO ;  /* 0x0000002c030c7249 */ /* 0x050fe2000004000c */
[----:B------:R-:W-:Y:S01]  /*ba10*/  F2FP.F16.F32.PACK_AB R44, R78, R79 ;  /* 0x0000004f4e2c723e */ /* 0x000fe200000000ff */
[----:B------:R-:W-:Y:S01]  /*ba20*/  FFMA2 R14, R3.F32, R46.F32x2.HI_LO, R14.F32x2.HI_LO ;  /* 0x0000002e030e7249 */ /* 0x000fe2000004000e */
[----:B------:R-:W-:Y:S02]  /*ba30*/  F2FP.F16.F32.PACK_AB R45, R76, R77 ;  /* 0x0000004d4c2d723e */ /* 0x000fe400000000ff */
[----:B------:R-:W-:Y:S04]  /*ba40*/  FSETP.GEU.AND P4, PT, R12, -126, PT ;  /* 0xc2fc00000c00780b */ /* 0x000fe80003f8e000 */
[----:B------:R-:W4:Y:S01]  /*ba50*/  MUFU.EX2 R38, R10 ;  /* 0x0000000a00267308 */ /* 0x000f220000000800 */
[----:B------:R-:W-:Y:S01]  /*ba60*/  FSETP.GEU.AND P2, PT, R13, -126, PT ;  /* 0xc2fc00000d00780b */ /* 0x000fe20003f4e000 */
[----:B-1----:R-:W-:Y:S01]  /*ba70*/  @!P3 FMUL R57, R57, R57 ;  /* 0x000000393939b220 */ /* 0x002fe20000400000 */
[----:B------:R-:W-:Y:S02]  /*ba80*/  FSETP.GEU.AND P1, PT, R14, -126, PT ;  /* 0xc2fc00000e00780b */ /* 0x000fe40003f2e000 */
[----:B------:R-:W-:Y:S02]  /*ba90*/  FSETP.GEU.AND P0, PT, R15, -126, PT ;  /* 0xc2fc00000f00780b */ /* 0x000fe40003f0e000 */
[----:B------:R-:W-:Y:S03]  /*baa0*/  ISETP.NE.AND P3, PT, R2, RZ, PT ;  /* 0x000000ff0200720c */ /* 0x000fe60003f65270 */
        /* <DEDUP_REMOVED lines=8> */
[----:B----4-:R-:W-:Y:S07]  /*bb30*/  @!P6 FMUL R38, R38, R38 ;  /* 0x000000262626e220 */ /* 0x010fee0000400000 */
[----:B------:R-:W4:Y:S01]  /*bb40*/  MUFU.EX2 R36, R13 ;  /* 0x0000000d00247308 */ /* 0x000f220000000800 */
[----:B-1----:R-:W1:Y:S01]  /*bb50*/  LDS.128 R8, [R0+0x38120] ;  /* 0x0381200000087984 */ /* 0x002e620000000c00 */
[C---:B--2---:R-:W-:Y:S01]  /*bb60*/  FFMA2 R4, R3.reuse.F32, R48.F32x2.HI_LO, R4.F32x2.HI_LO ;  /* 0x0000003003047249 */ /* 0x044fe20000040004 */
[----:B------:R-:W-:Y:S01]  /*bb70*/  F2FP.F16.F32.PACK_AB R49, R100, R101 ;  /* 0x000000656431723e */ /* 0x000fe200000000ff */
[----:B------:R-:W-:Y:S01]  /*bb80*/  FFMA2 R6, R3.F32, R50.F32x2.HI_LO, R6.F32x2.HI_LO ;  /* 0x0000003203067249 */ /* 0x000fe20000040006 */
[----:B------:R-:W-:Y:S01]  /*bb90*/  F2FP.F16.F32.PACK_AB R51, R96, R97 ;  /* 0x000000616033723e */ /* 0x000fe200000000ff */
[----:B-----5:R-:W-:Y:S01]  /*bba0*/  @!P3 FMUL R37, R37, R37 ;  /* 0x000000252525b220 */ /* 0x020fe20000400000 */
[----:B------:R-:W-:Y:S03]  /*bbb0*/  FSETP.GEU.AND P5, PT, R4, -126, PT ;  /* 0xc2fc00000400780b */ /* 0x000fe60003fae000 */
[----:B------:R-:W2:Y:S01]  /*bbc0*/  MUFU.EX2 R33, R14 ;  /* 0x0000000e00217308 */ /* 0x000ea20000000800 */
[----:B------:R-:W-:Y:S01]  /*bbd0*/  FSETP.GEU.AND P3, PT, R6, -126, PT ;  /* 0xc2fc00000600780b */ /* 0x000fe20003f6e000 */
[----:B---3--:R-:W-:Y:S01]  /*bbe0*/  @!P4 FMUL R32, R32, R32 ;  /* 0x000000202020c220 */ /* 0x008fe20000400000 */
[----:B------:R-:W-:Y:S01]  /*bbf0*/  FSETP.GEU.AND P4, PT, R7, -126, PT ;  /* 0xc2fc00000700780b */ /* 0x000fe20003f8e000 */
[----:B------:R-:W-:Y:S01]  /*bc00*/  IMAD.MOV.U32 R100, RZ, RZ, R99 ;  /* 0x000000ffff647224 */ /* 0x000fe200078e0063 */
[----:B------:R-:W-:Y:S01]  /*bc10*/  FSETP.GEU.AND P6, PT, R5, -126, PT ;  /* 0xc2fc00000500780b */ /* 0x000fe20003fce000 */
[----:B------:R-:W-:Y:S01]  /*bc20*/  IMAD.MOV.U32 R101, RZ, RZ, R98 ;  /* 0x000000ffff657224 */ /* 0x000fe200078e0062 */
[----:B------:R-:W-:Y:S03]  /*bc30*/  P2R R2, PR, RZ, 0x8 ;  /* 0x00000008ff027803 */ /* 0x000fe60000000000 */
[----:B------:R3:W5:Y:S01]  /*bc40*/  MUFU.EX2 R35, R15 ;  /* 0x0000000f00237308 */ /* 0x0007620000000800 */
[----:B----4-:R-:W-:Y:S01]  /*bc50*/  @!P2 FMUL R36, R36, R36 ;  /* 0x000000242424a220 */ /* 0x010fe20000400000 */
[----:B------:R-:W-:Y:S01]  /*bc60*/  F2FP.F16.F32.PACK_AB R47, R37, R38 ;  /* 0x00000026252f723e */ /* 0x000fe200000000ff */
[----:B------:R-:W-:Y:S01]  /*bc70*/  @!P5 FMUL R4, R4, 0.5 ;  /* 0x3f0000000404d820 */ /* 0x000fe20000400000 */
[----:B------:R-:W-:Y:S01]  /*bc80*/  F2FP.F16.F32.PACK_AB R48, R105, R106 ;  /* 0x0000006a6930723e */ /* 0x000fe200000000ff */
[----:B------:R-:W-:Y:S01]  /*bc90*/  @!P3 FMUL R6, R6, 0.5 ;  /* 0x3f0000000606b820 */ /* 0x000fe20000400000 */
[----:B------:R-:W-:Y:S04]  /*bca0*/  F2FP.F16.F32.PACK_AB R50, R98, R99 ;  /* 0x000000636232723e */ /* 0x000fe800000000ff */
[----:B------:R-:W4:Y:S01]  /*bcb0*/  MUFU.EX2 R34, R4 ;  /* 0x0000000400227308 */ /* 0x000f220000000800 */
[----:B------:R-:W-:Y:S01]  /*bcc0*/  @!P4 FMUL R7, R7, 0.5 ;  /* 0x3f0000000707c820 */ /* 0x000fe20000400000 */
[----:B------:R-:W-:Y:S01]  /*bcd0*/  @!P6 FMUL R5, R5, 0.5 ;  /* 0x3f0000000505e820 */ /* 0x000fe20000400000 */
[----:B--2---:R-:W-:Y:S07]  /*bce0*/  @!P1 FMUL R33, R33, R33 ;  /* 0x0000002121219220 */ /* 0x004fee0000400000 */
[----:B------:R-:W-:Y:S01]  /*bcf0*/  MUFU.EX2 R30, R6 ;  /* 0x00000006001e7308 */ /* 0x000fe20000000800 */
[----:B---3--:R-:W2:Y:S01]  /*bd00*/  LDS.128 R12, [R0+0x38130] ;  /* 0x03813000000c7984 */ /* 0x008ea20000000c00 */
[----:B-----5:R-:W-:Y:S08]  /*bd10*/  @!P0 FMUL R35, R35, R35 ;  /* 0x0000002323238220 */ /* 0x020ff00000400000 */
[----:B------:R-:W3:Y:S01]  /*bd20*/  MUFU.EX2 R29, R7 ;  /* 0x00000007001d7308 */ /* 0x000ee20000000800 */
[C---:B-1----:R-:W-:Y:S01]  /*bd30*/  FFMA2 R8, R3.reuse.F32, R52.F32x2.HI_LO, R8.F32x2.HI_LO ;  /* 0x0000003403087249 */ /* 0x042fe20000040008 */
[----:B------:R-:W-:Y:S01]  /*bd40*/  F2FP.F16.F32.PACK_AB R53, R92, R93 ;  /* 0x0000005d5c35723e */ /* 0x000fe200000000ff */
[----:B------:R-:W-:Y:S01]  /*bd50*/  FFMA2 R10, R3.F32, R54.F32x2.HI_LO, R10.F32x2.HI_LO ;  /* 0x00000036030a7249 */ /* 0x000fe2000004000a */
[----:B------:R-:W-:Y:S01]  /*bd60*/  F2FP.F16.F32.PACK_AB R55, R88, R89 ;  /* 0x000000595837723e */ /* 0x000fe200000000ff */
[----:B----4-:R-:W-:Y:S01]  /*bd70*/  @!P5 FMUL R34, R34, R34 ;  /* 0x000000222222d220 */ /* 0x010fe20000400000 */
[----:B------:R-:W-:Y:S04]  /*bd80*/  ISETP.NE.AND P5, PT, R2, RZ, PT ;  /* 0x000000ff0200720c */ /* 0x000fe80003fa5270 */
[----:B------:R1:W4:Y:S01]  /*bd90*/  MUFU.EX2 R31, R5 ;  /* 0x00000005001f7308 */ /* 0x0003220000000800 */
[----:B------:R-:W-:Y:S02]  /*bda0*/  FSETP.GEU.AND P3, PT, R8, -126, PT ;  /* 0xc2fc00000800780b */ /* 0x000fe40003f6e000 */
[----:B------:R-:W-:Y:S02]  /*bdb0*/  FSETP.GEU.AND P2, PT, R9, -126, PT ;  /* 0xc2fc00000900780b */ /* 0x000fe40003f4e000 */
[----:B------:R-:W-:Y:S02]  /*bdc0*/  FSETP.GEU.AND P1, PT, R10, -126, PT ;  /* 0xc2fc00000a00780b */ /* 0x000fe40003f2e000 */
[----:B------:R-:W-:Y:S01]  /*bdd0*/  FSETP.GEU.AND P0, PT, R11, -126, PT ;  /* 0xc2fc00000b00780b */ /* 0x000fe20003f0e000 */
[----:B---3--:R-:W-:Y:S01]  /*bde0*/  @!P4 FMUL R29, R29, R29 ;  /* 0x0000001d1d1dc220 */ /* 0x008fe20000400000 */
[----:B------:R-:W-:Y:S01]  /*bdf0*/  F2FP.F16.F32.PACK_AB R52, R94, R95 ;  /* 0x0000005f5e34723e */ /* 0x000fe200000000ff */
[----:B------:R-:W-:Y:S01]  /*be00*/  @!P5 FMUL R30, R30, R30 ;  /* 0x0000001e1e1ed220 */ /* 0x000fe20000400000 */
[----:B------:R-:W-:Y:S03]  /*be10*/  F2FP.F16.F32.PACK_AB R54, R90, R91 ;  /* 0x0000005b5a36723e */ /* 0x000fe600000000ff */
[----:B------:R-:W-:Y:S02]  /*be20*/  @!P3 FMUL R8, R8, 0.5 ;  /* 0x3f0000000808b820 */ /* 0x000fe40000400000 */
[----:B------:R-:W-:Y:S01]  /*be30*/  @!P2 FMUL R9, R9, 0.5 ;  /* 0x3f0000000909a820 */ /* 0x000fe20000400000 */
[----:B-1----:R-:W1:Y:S01]  /*be40*/  LDS.128 R4, [R0+0x38180] ;  /* 0x0381800000047984 */ /* 0x002e620000000c00 */
[----:B------:R-:W3:Y:S01]  /*be50*/  MUFU.EX2 R28, R8 ;  /* 0x00000008001c7308 */ /* 0x000ee20000000800 */
[----:B------:R-:W-:Y:S01]  /*be60*/  @!P1 FMUL R10, R10, 0.5 ;  /* 0x3f0000000a0a9820 */ /* 0x000fe20000400000 */
[----:B------:R-:W-:Y:S01]  /*be70*/  @!P0 FMUL R11, R11, 0.5 ;  /* 0x3f0000000b0b8820 */ /* 0x000fe20000400000 */
[----:B----4-:R-:W-:Y:S01]  /*be80*/  @!P6 FMUL R31, R31, R31 ;  /* 0x0000001f1f1fe220 */ /* 0x010fe20000400000 */
[C---:B--2---:R-:W-:Y:S06]  /*be90*/  FFMA2 R12, R3.reuse.F32, R58.F32x2.HI_LO, R12.F32x2.HI_LO ;  /* 0x0000003a030c7249 */ /* 0x044fec000004000c */
[----:B------:R-:W2:Y:S01]  /*bea0*/  MUFU.EX2 R27, R9 ;  /* 0x00000009001b7308 */ /* 0x000ea20000000800 */
[----:B------:R-:W-:Y:S02]  /*beb0*/  FFMA2 R14, R3.F32, R60.F32x2.HI_LO, R14.F32x2.HI_LO ;  /* 0x0000003c030e7249 */ /* 0x000fe4000004000e */
[----:B------:R-:W-:Y:S01]  /*bec0*/  IMAD.MOV.U32 R60, RZ, RZ, R32 ;  /* 0x000000ffff3c7224 */ /* 0x000fe200078e0020 */
[----:B------:R-:W-:Y:S01]  /*bed0*/  F2FP.F16.F32.PACK_AB R32, R36, R32 ;  /* 0x000000202420723e */ /* 0x000fe200000000ff */
[----:B------:R-:W-:Y:S01]  /*bee0*/  IMAD.MOV.U32 R61, RZ, RZ, R36 ;  /* 0x000000ffff3d7224 */ /* 0x000fe200078e0024 */
[----:B------:R-:W-:Y:S02]  /*bef0*/  FSETP.GEU.AND P5, PT, R13, -126, PT ;  /* 0xc2fc00000d00780b */ /* 0x000fe40003fae000 */
[----:B------:R-:W-:Y:S02]  /*bf00*/  FSETP.GEU.AND P6, PT, R12, -126, PT ;  /* 0xc2fc00000c00780b */ /* 0x000fe40003fce000 */
[----:B------:R-:W4:Y:S01]  /*bf10*/  MUFU.EX2 R26, R10 ;  /* 0x0000000a001a7308 */ /* 0x000f220000000800 */
[----:B------:R-:W-:Y:S01]  /*bf20*/  P2R R2, PR, RZ, 0x20 ;  /* 0x00000020ff027803 */ /* 0x000fe20000000000 */
[----:B---3--:R-:W-:Y:S01]  /*bf30*/  @!P3 FMUL R28, R28, R28 ;  /* 0x0000001c1c1cb220 */ /* 0x008fe20000400000 */
[----:B------:R-:W-:Y:S02]  /*bf40*/  FSETP.GEU.AND P5, PT, R14, -126, PT ;  /* 0xc2fc00000e00780b */ /* 0x000fe40003fae000 */
[----:B------:R-:W-:Y:S05]  /*bf50*/  ISETP.NE.AND P4, PT, R2, RZ, PT ;  /* 0x000000ff0200720c */ /* 0x000fea0003f85270 */
[----:B------:R3:W5:Y:S01]  /*bf60*/  MUFU.EX2 R25, R11 ;  /* 0x0000000b00197308 */ /* 0x0007620000000800 */
[----:B--2---:R-:W-:Y:S01]  /*bf70*/  @!P2 FMUL R27, R27, R27 ;  /* 0x0000001b1b1ba220 */ /* 0x004fe20000400000 */
[----:B------:R-:W-:Y:S04]  /*bf80*/  @!P6 FMUL R12, R12, 0.5 ;  /* 0x3f0000000c0ce820 */ /* 0x000fe80000400000 */
[----:B------:R-:W-:Y:S04]  /*bf90*/  F2FP.F16.F32.PACK_AB R36, R27, R28 ;  /* 0x0000001c1b24723e */ /* 0x000fe800000000ff */
[----:B------:R-:W2:Y:S01]  /*bfa0*/  MUFU.EX2 R24, R12 ;  /* 0x0000000c00187308 */ /* 0x000ea20000000800 */
[----:B------:R-:W-:Y:S01]  /*bfb0*/  @!P5 FMUL R14, R14, 0.5 ;  /* 0x3f0000000e0ed820 */ /* 0x000fe20000400000 */
[----:B------:R-:W-:Y:S01]  /*bfc0*/  @!P4 FMUL R13, R13, 0.5 ;  /* 0x3f0000000d0dc820 */ /* 0x000fe20000400000 */
[----:B------:R-:W-:Y:S01]  /*bfd0*/  FSETP.GEU.AND P4, PT, R15, -126, PT ;  /* 0xc2fc00000f00780b */ /* 0x000fe20003f8e000 */
[----:B----4-:R-:W-:Y:S01]  /*bfe0*/  @!P1 FMUL R26, R26, R26 ;  /* 0x0000001a1a1a9220 */ /* 0x010fe20000400000 */
[C---:B-1----:R-:W-:Y:S05]  /*bff0*/  FFMA2 R4, R3.reuse.F32, R62.F32x2.HI_LO, R4.F32x2.HI_LO ;  /* 0x0000003e03047249 */ /* 0x042fea0000040004 */
[----:B------:R-:W1:Y:S01]  /*c000*/  MUFU.EX2 R23, R13 ;  /* 0x0000000d00177308 */ /* 0x000e620000000800 */
[----:B---3--:R-:W3:Y:S01]  /*c010*/  LDS.128 R8, [R0+0x38190] ;  /* 0x0381900000087984 */ /* 0x008ee20000000c00 */
[----:B------:R-:W-:Y:S02]  /*c020*/  FFMA2 R6, R3.F32, R64.F32x2.HI_LO, R6.F32x2.HI_LO ;  /* 0x0000004003067249 */ /* 0x000fe40000040006 */
[----:B------:R-:W-:Y:S01]  /*c030*/  IMAD.MOV.U32 R64, RZ, RZ, R77 ;  /* 0x000000ffff407224 */ /* 0x000fe200078e004d */
[----:B------:R-:W-:Y:S01]  /*c040*/  FSETP.GEU.AND P3, PT, R4, -126, PT ;  /* 0xc2fc00000400780b */ /* 0x000fe20003f6e000 */
[----:B-----5:R-:W-:Y:S01]  /*c050*/  @!P0 FMUL R25, R25, R25 ;  /* 0x0000001919198220 */ /* 0x020fe20000400000 */
[----:B------:R-:W-:Y:S01]  /*c060*/  FSETP.GEU.AND P2, PT, R5, -126, PT ;  /* 0xc2fc00000500780b */ /* 0x000fe20003f4e000 */
[----:B------:R-:W-:Y:S02]  /*c070*/  IMAD.MOV.U32 R62, RZ, RZ, R38 ;  /* 0x000000ffff3e7224 */ /* 0x000fe400078e0026 */
[----:B------:R-:W4:Y:S01]  /*c080*/  MUFU.EX2 R22, R14 ;  /* 0x0000000e00167308 */ /* 0x000f220000000800 */
[----:B------:R-:W-:Y:S01]  /*c090*/  @!P4 FMUL R15, R15, 0.5 ;  /* 0x3f0000000f0fc820 */ /* 0x000fe20000400000 */
[----:B------:R-:W-:Y:S01]  /*c0a0*/  FSETP.GEU.AND P1, PT, R6, -126, PT ;  /* 0xc2fc00000600780b */ /* 0x000fe20003f2e000 */
[----:B--2---:R-:W-:Y:S01]  /*c0b0*/  @!P6 FMUL R24, R24, R24 ;  /* 0x000000181818e220 */ /* 0x004fe20000400000 */
[----:B------:R-:W-:Y:S01]  /*c0c0*/  ISETP.NE.AND P6, PT, R2, RZ, PT ;  /* 0x000000ff0200720c */ /* 0x000fe20003fc5270 */
[----:B------:R-:W-:Y:S01]  /*c0d0*/  IMAD.MOV.U32 R63, RZ, RZ, R37 ;  /* 0x000000ffff3f7224 */ /* 0x000fe200078e0025 */
[----:B------:R-:W-:Y:S01]  /*c0e0*/  FSETP.GEU.AND P0, PT, R7, -126, PT ;  /* 0xc2fc00000700780b */ /* 0x000fe20003f0e000 */
[----:B------:R-:W-:Y:S03]  /*c0f0*/  IMAD.MOV.U32 R65, RZ, RZ, R76 ;  /* 0x000000ffff417224 */ /* 0x000fe600078e004c */
[----:B------:R2:W5:Y:S01]  /*c100*/  MUFU.EX2 R21, R15 ;  /* 0x0000000f00157308 */ /* 0x0005620000000800 */
[----:B------:R-:W-:Y:S01]  /*c110*/  @!P3 FMUL R4, R4, 0.5 ;  /* 0x3f0000000404b820 */ /* 0x000fe20000400000 */
[----:B------:R-:W-:Y:S01]  /*c120*/  F2FP.F16.F32.PACK_AB R37, R25, R26 ;  /* 0x0000001a1925723e */ /* 0x000fe200000000ff */
[----:B------:R-:W-:Y:S01]  /*c130*/  @!P2 FMUL R5, R5, 0.5 ;  /* 0x3f0000000505a820 */ /* 0x000fe20000400000 */
[----:B------:R-:W-:Y:S02]  /*c140*/  IMAD.MOV.U32 R77, RZ, RZ, R39 ;  /* 0x000000ffff4d7224 */ /* 0x000fe400078e0027 */
[----:B------:R-:W-:Y:S02]  /*c150*/  IMAD.MOV.U32 R104, RZ, RZ, R24 ;  /* 0x000000ffff687224 */ /* 0x000fe400078e0018 */
[----:B------:R-:W-:Y:S02]  /*c160*/  @!P1 FMUL R6, R6, 0.5 ;  /* 0x3f00000006069820 */ /* 0x000fe40000400000 */
[----:B------:R-:W3:Y:S01]  /*c170*/  MUFU.EX2 R20, R4 ;  /* 0x0000000400147308 */ /* 0x000ee20000000800 */
[----:B-1----:R-:W-:Y:S01]  /*c180*/  @!P6 FMUL R23, R23, R23 ;  /* 0x000000171717e220 */ /* 0x002fe20000400000 */
[----:B----4-:R-:W-:Y:S01]  /*c190*/  @!P5 FMUL R22, R22, R22 ;  /* 0x000000161616d220 */ /* 0x010fe20000400000 */
[----:B------:R-:W-:Y:S01]  /*c1a0*/  @!P0 FMUL R7, R7, 0.5 ;  /* 0x3f00000007078820 */ /* 0x000fe20000400000 */
[----:B------:R-:W-:Y:S02]  /*c1b0*/  IMAD.MOV.U32 R76, RZ, RZ, R57 ;  /* 0x000000ffff4c7224 */ /* 0x000fe400078e0039 */
[----:B------:R-:W-:Y:S01]  /*c1c0*/  F2FP.F16.F32.PACK_AB R38, R23, R24 ;  /* 0x000000181726723e */ /* 0x000fe200000000ff */
[----:B------:R-:W-:Y:S03]  /*c1d0*/  IMAD.MOV.U32 R98, RZ, RZ, R22 ;  /* 0x000000ffff627224 */ /* 0x000fe600078e0016 */
[----:B------:R-:W1:Y:S01]  /*c1e0*/  MUFU.EX2 R19, R5 ;  /* 0x0000000500137308 */ /* 0x000e620000000800 */
[----:B--2---:R-:W2:Y:S01]  /*c1f0*/  LDS.128 R12, [R0+0x381a0] ;  /* 0x0381a000000c7984 */ /* 0x004ea20000000c00 */
[----:B-----5:R-:W-:Y:S04]  /*c200*/  @!P4 FMUL R21, R21, R21 ;  /* 0x000000151515c220 */ /* 0x020fe80000400000 */
[----:B------:R-:W-:Y:S01]  /*c210*/  IMAD.MOV.U32 R99, RZ, RZ, R21 ;  /* 0x000000ffff637224 */ /* 0x000fe200078e0015 */
[----:B------:R-:W-:Y:S03]  /*c220*/  F2FP.F16.F32.PACK_AB R39, R21, R22 ;  /* 0x000000161527723e */ /* 0x000fe600000000ff */
[----:B------:R-:W4:Y:S01]  /*c230*/  MUFU.EX2 R18, R6 ;  /* 0x0000000600127308 */ /* 0x000f220000000800 */
[C---:B---3--:R-:W-:Y:S02]  /*c240*/  FFMA2 R8, R3.reuse.F32, R66.F32x2.HI_LO, R8.F32x2.HI_LO ;  /* 0x0000004203087249 */ /* 0x048fe40000040008 */
[----:B------:R-:W-:Y:S02]  /*c250*/  IMAD.MOV.U32 R66, RZ, RZ, R81 ;  /* 0x000000ffff427224 */ /* 0x000fe400078e0051 */
[----:B------:R-:W-:Y:S02]  /*c260*/  FFMA2 R10, R3.F32, R68.F32x2.HI_LO, R10.F32x2.HI_LO ;  /* 0x00000044030a7249 */ /* 0x000fe4000004000a */
[----:B------:R-:W-:Y:S02]  /*c270*/  IMAD.MOV.U32 R67, RZ, RZ, R80 ;  /* 0x000000ffff437224 */ /* 0x000fe400078e0050 */
[----:B------:R-:W-:Y:S01]  /*c280*/  @!P3 FMUL R20, R20, R20 ;  /* 0x000000141414b220 */ /* 0x000fe20000400000 */
[----:B------:R-:W-:Y:S01]  /*c290*/  FSETP.GEU.AND P6, PT, R8, -126, PT ;  /* 0xc2fc00000800780b */ /* 0x000fe20003fce000 */
[----:B------:R-:W-:Y:S01]  /*c2a0*/  IMAD.MOV.U32 R81, RZ, RZ, R78 ;  /* 0x000000ffff517224 */ /* 0x000fe200078e004e */
[----:B------:R3:W5:Y:S01]  /*c2b0*/  MUFU.EX2 R2, R7 ;  /* 0x0000000700027308 */ /* 0x0007620000000800 */
[----:B------:R-:W-:Y:S01]  /*c2c0*/  FSETP.GEU.AND P5, PT, R9, -126, PT ;  /* 0xc2fc00000900780b */ /* 0x000fe20003fae000 */
[----:B-1----:R-:W-:Y:S01]  /*c2d0*/  @!P2 FMUL R19, R19, R19 ;  /* 0x000000131313a220 */ /* 0x002fe20000400000 */
[----:B------:R-:W-:Y:S02]  /*c2e0*/  IMAD.MOV.U32 R68, RZ, RZ, R85 ;  /* 0x000000ffff447224 */ /* 0x000fe400078e0055 */
[----:B------:R-:W-:Y:S02]  /*c2f0*/  IMAD.MOV.U32 R69, RZ, RZ, R84 ;  /* 0x000000ffff457224 */ /* 0x000fe400078e0054 */
[----:B------:R-:W-:Y:S01]  /*c300*/  IMAD.MOV.U32 R80, RZ, RZ, R79 ;  /* 0x000000ffff507224 */ /* 0x000fe200078e004f */
[----:B------:R-:W-:Y:S01]  /*c310*/  F2FP.F16.F32.PACK_AB R24, R19, R20 ;  /* 0x000000141318723e */ /* 0x000fe200000000ff */
[----:B----4-:R-:W-:Y:S01]  /*c320*/  @!P1 FMUL R18, R18, R18 ;  /* 0x0000001212129220 */ /* 0x010fe20000400000 */
[----:B------:R-:W-:Y:S01]  /*c330*/  IMAD.MOV.U32 R78, RZ, RZ, R33 ;  /* 0x000000ffff4e7224 */ /* 0x000fe200078e0021 */
[----:B------:R-:W-:Y:S01]  /*c340*/  @P6 LOP3.LUT R120, R120, 0x10, RZ, 0xfc, !PT ;  /* 0x0000001078786812 */ /* 0x000fe200078efcff */
[----:B------:R-:W-:Y:S01]  /*c350*/  IMAD.MOV.U32 R84, RZ, RZ, R83 ;  /* 0x000000ffff547224 */ /* 0x000fe200078e0053 */
[----:B------:R-:W-:Y:S01]  /*c360*/  FSETP.GEU.AND P6, PT, R10, -126, PT ;  /* 0xc2fc00000a00780b */ /* 0x000fe20003fce000 */
[----:B------:R-:W-:Y:S01]  /*c370*/  IMAD.MOV.U32 R85, RZ, RZ, R82 ;  /* 0x000000ffff557224 */ /* 0x000fe200078e0052 */
[----:B------:R-:W-:Y:S01]  /*c380*/  LOP3.LUT R120, R120, 0xfffffff7, RZ, 0xc0, !PT ;  /* 0xfffffff778787812 */ /* 0x000fe200078ec0ff */
[----:B------:R-:W-:Y:S01]  /*c390*/  IMAD.MOV.U32 R79, RZ, RZ, R35 ;  /* 0x000000ffff4f7224 */ /* 0x000fe200078e0023 */
[----:B---3--:R1:W3:Y:S01]  /*c3a0*/  LDS.128 R4, [R0+0x381b0] ;  /* 0x0381b00000047984 */ /* 0x0082e20000000c00 */
[----:B------:R-:W-:Y:S01]  /*c3b0*/  NOP ;  /* 0x0000000000007918 */ /* 0x000fe20000000000 */
[----:B------:R-:W-:Y:S01]  /*c3c0*/  @P5 LOP3.LUT R120, R120, 0x8, RZ, 0xfc, !PT ;  /* 0x0000000878785812 */ /* 0x000fe200078efcff */
[----:B-----5:R-:W-:Y:S01]  /*c3d0*/  @!P0 FMUL R2, R2, R2 ;  /* 0x0000000202028220 */ /* 0x020fe20000400000 */
[----:B------:R-:W-:Y:S01]  /*c3e0*/  FSETP.GEU.AND P5, PT, R11, -126, PT ;  /* 0xc2fc00000b00780b */ /* 0x000fe20003fae000 */
[----:B------:R-:W-:Y:S01]  /*c3f0*/  IMAD.MOV.U32 R82, RZ, RZ, R30 ;  /* 0x000000ffff527224 */ /* 0x000fe200078e001e */
[C---:B------:R-:W-:Y:S01]  /*c400*/  LOP3.LUT P4, RZ, R120.reuse, 0x10, RZ, 0xc0, !PT ;  /* 0x0000001078ff7812 */ /* 0x040fe2000788c0ff */
[----:B------:R-:W-:Y:S01]  /*c410*/  IMAD.MOV.U32 R83, RZ, RZ, R29 ;  /* 0x000000ffff537224 */ /* 0x000fe200078e001d */
[C---:B------:R-:W-:Y:S01]  /*c420*/  LOP3.LUT P3, RZ, R120.reuse, 0x8, RZ, 0xc0, !PT ;  /* 0x0000000878ff7812 */ /* 0x040fe2000786c0ff */
[C---:B--2---:R-:W-:Y:S01]  /*c430*/  FFMA2 R12, R3.reuse.F32, R70.F32x2.HI_LO, R12.F32x2.HI_LO ;  /* 0x00000046030c7249 */ /* 0x044fe2000004000c */
[----:B------:R-:W-:Y:S01]  /*c440*/  LOP3.LUT R120, R120, 0xfffffffb, RZ, 0xc0, !PT ;  /* 0xfffffffb78787812 */ /* 0x000fe200078ec0ff */
[----:B------:R-:W-:Y:S01]  /*c450*/  @!P6 FMUL R10, R10, 0.5 ;  /* 0x3f0000000a0ae820 */ /* 0x000fe20000400000 */
[----:B------:R-:W-:Y:S01]  /*c460*/  BAR.SYNC.DEFER_BLOCKING 0x3, 0x100 ;  /* 0x00c4000000007b1d */ /* 0x000fe20000010000 */
[----:B------:R-:W-:Y:S01]  /*c470*/  FFMA2 R14, R3.F32, R16.F32x2.HI_LO, R14.F32x2.HI_LO ;  /* 0x00000010030e7249 */ /* 0x000fe2000004000e */
[----:B------:R-:W-:Y:S01]  /*c480*/  @P6 LOP3.LUT R120, R120, 0x4, RZ, 0xfc, !PT ;  /* 0x0000000478786812 */ /* 0x000fe200078efcff */
[----:B------:R-:W-:Y:S01]  /*c490*/  IMAD.MOV.U32 R70, RZ, RZ, R89 ;  /* 0x000000ffff467224 */ /* 0x000fe200078e0059 */
[----:B------:R-:W-:Y:S01]  /*c4a0*/  FSETP.GEU.AND P6, PT, R12, -126, PT ;  /* 0xc2fc00000c00780b */ /* 0x000fe20003fce000 */
[----:B------:R-:W-:Y:S01]  /*c4b0*/  @!P5 FMUL R11, R11, 0.5 ;  /* 0x3f0000000b0bd820 */ /* 0x000fe20000400000 */
[----:B------:R-:W2:Y:S01]  /*c4c0*/  MUFU.EX2 R10, R10 ;  /* 0x0000000a000a7308 */ /* 0x000ea20000000800 */
[----:B------:R-:W-:Y:S01]  /*c4d0*/  LOP3.LUT R120, R120, 0xfffffffd, RZ, 0xc0, !PT ;  /* 0xfffffffd78787812 */ /* 0x000fe200078ec0ff */
[----:B------:R-:W-:Y:S01]  /*c4e0*/  @!P4 FMUL R8, R8, 0.5 ;  /* 0x3f0000000808c820 */ /* 0x000fe20000400000 */
[----:B------:R-:W-:Y:S01]  /*c4f0*/  SHF.R.U32.HI R17, RZ, 0x4, R56 ;  /* 0x00000004ff117819 */ /* 0x000fe20000011638 */
[----:B------:R-:W-:Y:S01]  /*c500*/  @!P3 FMUL R9, R9, 0.5 ;  /* 0x3f0000000909b820 */ /* 0x000fe20000400000 */
[----:B------:R-:W-:Y:S01]  /*c510*/  @P5 LOP3.LUT R120, R120, 0x2, RZ, 0xfc, !PT ;  /* 0x0000000278785812 */ /* 0x000fe200078efcff */
[----:B------:R-:W-:Y:S01]  /*c520*/  IMAD.MOV.U32 R71, RZ, RZ, R88 ;  /* 0x000000ffff477224 */ /* 0x000fe200078e0058 */
[----:B------:R-:W-:Y:S03]  /*c530*/  LOP3.LUT R17, R17, 0x8, RZ, 0xc0, !PT ;  /* 0x0000000811117812 */ /* 0x000fe600078ec0ff */
[----:B------:R-:W-:Y:S01]  /*c540*/  MUFU.EX2 R11, R11 ;  /* 0x0000000b000b7308 */ /* 0x000fe20000000800 */
[C---:B------:R-:W-:Y:S01]  /*c550*/  LOP3.LUT P2, RZ, R120.reuse, 0x4, RZ, 0xc0, !PT ;  /* 0x0000000478ff7812 */ /* 0x040fe2000784c0ff */
[----:B------:R-:W-:Y:S01]  /*c560*/  IMAD.MOV.U32 R89, RZ, RZ, R86 ;  /* 0x000000ffff597224 */ /* 0x000fe200078e0056 */
[----:B------:R-:W-:Y:S01]  /*c570*/  LOP3.LUT R120, R120, 0xfffffffe, RZ, 0xc0, !PT ;  /* 0xfffffffe78787812 */ /* 0x000fe200078ec0ff */
[----:B-1----:R-:W-:Y:S01]  /*c580*/  IMAD.IADD R0, R107, 0x1, -R17 ;  /* 0x000000016b007824 */ /* 0x002fe200078e0a11 */
[----:B------:R-:W-:Y:S01]  /*c590*/  SHF.R.U32.HI R107, RZ, 0x5, R56 ;  /* 0x00000005ff6b7819 */ /* 0x000fe20000011638 */
[----:B------:R-:W-:Y:S01]  /*c5a0*/  IMAD.MOV.U32 R88, RZ, RZ, R87 ;  /* 0x000000ffff587224 */ /* 0x000fe200078e0057 */
[----:B------:R-:W-:Y:S03]  /*c5b0*/  @P6 LOP3.LUT R120, R120, 0x1, RZ, 0xfc, !PT ;  /* 0x0000000178786812 */ /* 0x000fe600078efcff */
[----:B------:R-:W1:Y:S01]  /*c5c0*/  MUFU.EX2 R8, R8 ;  /* 0x0000000800087308 */ /* 0x000e620000000800 */
[----:B------:R-:W-:Y:S01]  /*c5d0*/  LOP3.LUT R107, R107, 0x3, RZ, 0xc0, !PT ;  /* 0x000000036b6b7812 */ /* 0x000fe200078ec0ff */
[----:B------:R-:W-:Y:S01]  /*c5e0*/  IMAD.MOV.U32 R86, RZ, RZ, R34 ;  /* 0x000000ffff567224 */ /* 0x000fe200078e0022 */
[C---:B------:R-:W-:Y:S01]  /*c5f0*/  LOP3.LUT P1, RZ, R120.reuse, 0x1, RZ, 0xc0, !PT ;  /* 0x0000000178ff7812 */ /* 0x040fe2000782c0ff */
[----:B------:R-:W-:Y:S01]  /*c600*/  IMAD.MOV.U32 R87, RZ, RZ, R31 ;  /* 0x000000ffff577224 */ /* 0x000fe200078e001f */
[C---:B------:R-:W-:Y:S01]  /*c610*/  LOP3.LUT P0, RZ, R120.reuse, 0x2, RZ, 0xc0, !PT ;  /* 0x0000000278ff7812 */ /* 0x040fe2000780c0ff */
[C---:B---3--:R-:W-:Y:S01]  /*c620*/  FFMA2 R4, R3.reuse.F32, R72.F32x2.HI_LO, R4.F32x2.HI_LO ;  /* 0x0000004803047249 */ /* 0x048fe20000040004 */
[----:B------:R-:W-:Y:S03]  /*c630*/  LOP3.LUT R120, R120, 0xfffffffd, RZ, 0xc0, !PT ;  /* 0xfffffffd78787812 */ /* 0x000fe600078ec0ff */
[----:B------:R-:W3:Y:S01]  /*c640*/  MUFU.EX2 R9, R9 ;  /* 0x0000000900097308 */ /* 0x000ee20000000800 */
[----:B------:R-:W-:Y:S01]  /*c650*/  SHF.R.U32.HI R0, RZ, 0x15, R0 ;  /* 0x00000015ff007819 */ /* 0x000fe20000011600 */
[----:B------:R-:W-:Y:S01]  /*c660*/  FFMA2 R6, R3.F32, R74.F32x2.HI_LO, R6.F32x2.HI_LO ;  /* 0x0000004a03067249 */ /* 0x000fe20000040006 */
[----:B------:R-:W-:Y:S01]  /*c670*/  FSETP.GEU.AND P6, PT, R13, -126, PT ;  /* 0xc2fc00000d00780b */ /* 0x000fe20003fce000 */
[----:B--2---:R-:W-:Y:S01]  /*c680*/  @!P2 FMUL R10, R10, R10 ;  /* 0x0000000a0a0aa220 */ /* 0x004fe20000400000 */
[----:B------:R-:W-:Y:S01]  /*c690*/  FSETP.GEU.AND P5, PT, R14, -126, PT ;  /* 0xc2fc00000e00780b */ /* 0x000fe20003fae000 */
[----:B------:R-:W-:Y:S01]  /*c6a0*/  IMAD.MOV.U32 R74, RZ, RZ, R97 ;  /* 0x000000ffff4a7224 */ /* 0x000fe200078e0061 */
[----:B------:R-:W-:Y:S01]  /*c6b0*/  FSETP.GEU.AND P2, PT, R5, -126, PT ;  /* 0xc2fc00000500780b */ /* 0x000fe20003f4e000 */
[----:B------:R-:W-:Y:S01]  /*c6c0*/  @!P1 FMUL R12, R12, 0.5 ;  /* 0x3f0000000c0c9820 */ /* 0x000fe20000400000 */
[----:B-1----:R-:W-:Y:S01]  /*c6d0*/  @!P4 FMUL R8, R8, R8 ;  /* 0x000000080808c220 */ /* 0x002fe20000400000 */
[----:B------:R-:W-:Y:S01]  /*c6e0*/  @!P0 FMUL R11, R11, R11 ;  /* 0x0000000b0b0b8220 */ /* 0x000fe20000400000 */
[----:B------:R-:W-:Y:S01]  /*c6f0*/  ISETP.NE.AND P0, PT, R107, R0, PT ;  /* 0x000000006b00720c */ /* 0x000fe20003f05270 */
[----:B------:R-:W-:Y:S01]  /*c700*/  IMAD.MOV.U32 R75, RZ, RZ, R96 ;  /* 0x000000ffff4b7224 */ /* 0x000fe200078e0060 */
[----:B------:R-:W-:Y:S01]  /*c710*/  FSETP.GEU.AND P4, PT, R15, -126, PT ;  /* 0xc2fc00000f00780b */ /* 0x000fe20003f8e000 */
[----:B------:R-:W1:Y:S01]  /*c720*/  MUFU.EX2 R12, R12 ;  /* 0x0000000c000c7308 */ /* 0x000e620000000800 */
[----:B------:R-:W-:Y:S02]  /*c730*/  IMAD.MOV.U32 R72, RZ, RZ, R93 ;  /* 0x000000ffff487224 */ /* 0x000fe400078e005d */
[----:B------:R-:W-:Y:S01]  /*c740*/  @!P6 FMUL R13, R13, 0.5 ;  /* 0x3f0000000d0de820 */ /* 0x000fe20000400000 */
[----:B---3--:R-:W-:Y:S01]  /*c750*/  @!P3 FMUL R9, R9, R9 ;  /* 0x000000090909b220 */ /* 0x008fe20000400000 */
[----:B------:R-:W-:Y:S01]  /*c760*/  FSETP.GEU.AND P3, PT, R4, -126, PT ;  /* 0xc2fc00000400780b */ /* 0x000fe20003f6e000 */
[----:B------:R-:W-:Y:S01]  /*c770*/  @!P5 FMUL R14, R14, 0.5 ;  /* 0x3f0000000e0ed820 */ /* 0x000fe20000400000 */
[----:B------:R-:W-:Y:S01]  /*c780*/  @!P2 FMUL R5, R5, 0.5 ;  /* 0x3f0000000505a820 */ /* 0x000fe20000400000 */
[----:B------:R-:W-:Y:S02]  /*c790*/  IMAD.MOV.U32 R73, RZ, RZ, R92 ;  /* 0x000000ffff497224 */ /* 0x000fe400078e005c */
[----:B------:R-:W2:Y:S01]  /*c7a0*/  MUFU.EX2 R13, R13 ;  /* 0x0000000d000d7308 */ /* 0x000ea20000000800 */
[----:B------:R-:W-:Y:S01]  /*c7b0*/  IMAD.MOV.U32 R96, RZ, RZ, R95 ;  /* 0x000000ffff607224 */ /* 0x000fe200078e005f */
[----:B------:R-:W-:Y:S01]  /*c7c0*/  @P0 LOP3.LUT R120, R120, 0x2, RZ, 0xfc, !PT ;  /* 0x0000000278780812 */ /* 0x000fe200078efcff */
[----:B------:R-:W-:Y:S01]  /*c7d0*/  IMAD.MOV.U32 R97, RZ, RZ, R94 ;  /* 0x000000ffff617224 */ /* 0x000fe200078e005e */
[----:B------:R-:W-:Y:S01]  /*c7e0*/  FSETP.GEU.AND P0, PT, R7, -126, PT ;  /* 0xc2fc00000700780b */ /* 0x000fe20003f0e000 */
[----:B------:R-:W-:Y:S01]  /*c7f0*/  @!P4 FMUL R15, R15, 0.5 ;  /* 0x3f0000000f0fc820 */ /* 0x000fe20000400000 */
[----:B------:R-:W-:Y:S01]  /*c800*/  IMAD.MOV.U32 R92, RZ, RZ, R91 ;  /* 0x000000ffff5c7224 */ /* 0x000fe200078e005b */
[----:B------:R3:W-:Y:S03]  /*c810*/  STL [R1+0x10], R120 ;  /* 0x0000107801007387 */ /* 0x0007e60000100800 */
[----:B------:R-:W4:Y:S01]  /*c820*/  MUFU.EX2 R14, R14 ;  /* 0x0000000e000e7308 */ /* 0x000f220000000800 */
[----:B------:R-:W-:Y:S02]  /*c830*/  IMAD.MOV.U32 R93, RZ, RZ, R90 ;  /* 0x000000ffff5d7224 */ /* 0x000fe400078e005a */
[----:B-1----:R-:W-:Y:S01]  /*c840*/  @!P1 FMUL R12, R12, R12 ;  /* 0x0000000c0c0c9220 */ /* 0x002fe20000400000 */
[----:B------:R-:W-:Y:S01]  /*c850*/  IMAD.MOV.U32 R107, RZ, RZ, R105 ;  /* 0x000000ffff6b7224 */ /* 0x000fe200078e0069 */
[----:B------:R-:W-:Y:S01]  /*c860*/  FSETP.GEU.AND P1, PT, R6, -126, PT ;  /* 0xc2fc00000600780b */ /* 0x000fe20003f2e000 */
[----:B------:R-:W-:Y:S01]  /*c870*/  @!P3 FMUL R4, R4, 0.5 ;  /* 0x3f0000000404b820 */ /* 0x000fe20000400000 */
[----:B------:R-:W-:Y:S01]  /*c880*/  F2FP.F16.F32.PACK_AB R33, R35, R33 ;  /* 0x000000212321723e */ /* 0x000fe200000000ff */
[----:B------:R-:W-:Y:S02]  /*c890*/  IMAD.MOV.U32 R94, RZ, RZ, R28 ;  /* 0x000000ffff5e7224 */ /* 0x000fe400078e001c */
[----:B------:R-:W1:Y:S01]  /*c8a0*/  MUFU.EX2 R15, R15 ;  /* 0x0000000f000f7308 */ /* 0x000e620000000800 */
[----:B------:R-:W-:Y:S02]  /*c8b0*/  IMAD.MOV.U32 R95, RZ, RZ, R27 ;  /* 0x000000ffff5f7224 */ /* 0x000fe400078e001b */
[----:B------:R-:W-:Y:S01]  /*c8c0*/  @!P0 FMUL R7, R7, 0.5 ;  /* 0x3f00000007078820 */ /* 0x000fe20000400000 */
[----:B------:R-:W-:Y:S02]  /*c8d0*/  IMAD.MOV.U32 R90, RZ, RZ, R26 ;  /* 0x000000ffff5a7224 */ /* 0x000fe400078e001a */
[----:B--2---:R-:W-:Y:S01]  /*c8e0*/  @!P6 FMUL R13, R13, R13 ;  /* 0x0000000d0d0de220 */ /* 0x004fe20000400000 */
[----:B------:R-:W-:Y:S01]  /*c8f0*/  IMAD.MOV.U32 R91, RZ, RZ, R25 ;  /* 0x000000ffff5b7224 */ /* 0x000fe200078e0019 */
[----:B------:R-:W-:Y:S01]  /*c900*/  LOP3.LUT P6, RZ, R120, 0x2, RZ, 0xc0, !PT ;  /* 0x0000000278ff7812 */ /* 0x000fe200078cc0ff */
[----:B------:R-:W-:Y:S01]  /*c910*/  IMAD.MOV.U32 R105, RZ, RZ, R23 ;  /* 0x000000ffff697224 */ /* 0x000fe200078e0017 */
[----:B------:R-:W2:Y:S01]  /*c920*/  MUFU.EX2 R4, R4 ;  /* 0x0000000400047308 */ /* 0x000ea20000000800 */
[----:B------:R-:W-:Y:S02]  /*c930*/  IMAD.MOV.U32 R110, RZ, RZ, R20 ;  /* 0x000000ffff6e7224 */ /* 0x000fe400078e0014 */
[----:B------:R-:W-:Y:S01]  /*c940*/  @!P1 FMUL R6, R6, 0.5 ;  /* 0x3f00000006069820 */ /* 0x000fe20000400000 */
[----:B------:R-:W-:Y:S02]  /*c950*/  IMAD.MOV.U32 R111, RZ, RZ, R19 ;  /* 0x000000ffff6f7224 */ /* 0x000fe400078e0013 */
[----:B----4-:R-:W-:Y:S01]  /*c960*/  @!P5 FMUL R14, R14, R14 ;  /* 0x0000000e0e0ed220 */ /* 0x010fe20000400000 */
[----:B------:R-:W-:Y:S01]  /*c970*/  IMAD.MOV.U32 R108, RZ, RZ, R18 ;  /* 0x000000ffff6c7224 */ /* 0x000fe200078e0012 */
[----:B------:R-:W-:Y:S01]  /*c980*/  F2FP.F16.F32.PACK_AB R34, R31, R34 ;  /* 0x000000221f22723e */ /* 0x000fe200000000ff */
[----:B------:R-:W-:Y:S01]  /*c990*/  IMAD.MOV.U32 R109, RZ, RZ, R2 ;  /* 0x000000ffff6d7224 */ /* 0x000fe200078e0002 */
[----:B------:R-:W4:Y:S01]  /*c9a0*/  MUFU.EX2 R5, R5 ;  /* 0x0000000500057308 */ /* 0x000f220000000800 */
[----:B------:R-:W-:Y:S02]  /*c9b0*/  IMAD.MOV.U32 R114, RZ, RZ, R8 ;  /* 0x000000ffff727224 */ /* 0x000fe400078e0008 */
[----:B-1----:R-:W-:Y:S01]  /*c9c0*/  @!P4 FMUL R15, R15, R15 ;  /* 0x0000000f0f0fc220 */ /* 0x002fe20000400000 */
[----:B------:R-:W-:Y:S01]  /*c9d0*/  IMAD.MOV.U32 R115, RZ, RZ, R9 ;  /* 0x000000ffff737224 */ /* 0x000fe200078e0009 */
[----:B------:R-:W-:Y:S01]  /*c9e0*/  F2FP.F16.F32.PACK_AB R35, R29, R30 ;  /* 0x0000001e1d23723e */ /* 0x000fe200000000ff */
[----:B------:R-:W-:Y:S01]  /*c9f0*/  IMAD.MOV.U32 R112, RZ, RZ, R10 ;  /* 0x000000ffff707224 */ /* 0x000fe200078e000a */
[----:B------:R-:W-:Y:S01]  /*ca00*/  F2FP.F16.F32.PACK_AB R25, R2, R18 ;  /* 0x000000120219723e */ /* 0x000fe200000000ff */
[----:B------:R-:W-:Y:S02]  /*ca10*/  IMAD.MOV.U32 R113, RZ, RZ, R11 ;  /* 0x000000ffff717224 */ /* 0x000fe400078e000b */
[----:B------:R-:W1:Y:S01]  /*ca20*/  MUFU.EX2 R6, R6 ;  /* 0x0000000600067308 */ /* 0x000e620000000800 */
[----:B------:R-:W-:Y:S01]  /*ca30*/  IMAD.MOV.U32 R118, RZ, RZ, R12 ;  /* 0x000000ffff767224 */ /* 0x000fe200078e000c */
[----:B------:R-:W-:Y:S01]  /*ca40*/  F2FP.F16.F32.PACK_AB R26, R9, R8 ;  /* 0x00000008091a723e */ /* 0x000fe200000000ff */
[----:B------:R-:W-:Y:S01]  /*ca50*/  IMAD.MOV.U32 R119, RZ, RZ, R13 ;  /* 0x000000ffff777224 */ /* 0x000fe200078e000d */
[----:B------:R-:W-:Y:S01]  /*ca60*/  F2FP.F16.F32.PACK_AB R27, R11, R10 ;  /* 0x0000000a0b1b723e */ /* 0x000fe200000000ff */
[----:B------:R-:W-:Y:S02]  /*ca70*/  IMAD.MOV.U32 R116, RZ, RZ, R14 ;  /* 0x000000ffff747224 */ /* 0x000fe400078e000e */
[----:B--2---:R-:W-:Y:S01]  /*ca80*/  @!P3 FMUL R4, R4, R4 ;  /* 0x000000040404b220 */ /* 0x004fe20000400000 */
[----:B------:R-:W-:Y:S02]  /*ca90*/  F2FP.F16.F32.PACK_AB R28, R13, R12 ;  /* 0x0000000c0d1c723e */ /* 0x000fe400000000ff */
[----:B------:R-:W2:Y:S01]  /*caa0*/  MUFU.EX2 R59, R7 ;  /* 0x00000007003b7308 */ /* 0x000ea20000000800 */
[----:B------:R-:W-:Y:S01]  /*cab0*/  IMAD.MOV.U32 R117, RZ, RZ, R15 ;  /* 0x000000ffff757224 */ /* 0x000fe200078e000f */
[----:B------:R-:W-:Y:S01]  /*cac0*/  F2FP.F16.F32.PACK_AB R29, R15, R14 ;  /* 0x0000000e0f1d723e */ /* 0x000fe200000000ff */
[----:B---3--:R-:W-:Y:S02]  /*cad0*/  IMAD.MOV.U32 R120, RZ, RZ, R4 ;  /* 0x000000ffff787224 */ /* 0x008fe400078e0004 */
[----:B----4-:R-:W-:Y:S04]  /*cae0*/  @!P2 FMUL R5, R5, R5 ;  /* 0x000000050505a220 */ /* 0x010fe80000400000 */
[----:B------:R-:W-:Y:S01]  /*caf0*/  IMAD.MOV.U32 R121, RZ, RZ, R5 ;  /* 0x000000ffff797224 */ /* 0x000fe200078e0005 */
[----:B------:R-:W-:Y:S01]  /*cb00*/  F2FP.F16.F32.PACK_AB R30, R5, R4 ;  /* 0x00000004051e723e */ /* 0x000fe200000000ff */
[----:B-1----:R-:W-:Y:S04]  /*cb10*/  @!P1 FMUL R6, R6, R6 ;  /* 0x0000000606069220 */ /* 0x002fe80000400000 */
[----:B------:R-:W-:Y:S02]  /*cb20*/  IMAD.MOV.U32 R58, RZ, RZ, R6 ;  /* 0x000000ffff3a7224 */ /* 0x000fe400078e0006 */
        /* <DEDUP_REMOVED lines=19> */
.L_x_5220:
[----:B------:R-:W-:Y:S01]  /*cc60*/  SHF.R.U32.HI R16, RZ, 0x3, R56 ;  /* 0x00000003ff107819 */ /* 0x000fe20000011638 */
[----:B------:R-:W-:Y:S01]  /*cc70*/  IMAD.U32 R2, R56, 0x10000, RZ ;  /* 0x0001000038027824 */ /* 0x000fe200078e00ff */
[----:B------:R-:W-:Y:S05]  /*cc80*/  WARPSYNC.ALL ;  /* 0x0000000000007948 */ /* 0x000fea0003800000 */
[----:B------:R-:W-:Y:S04]  /*cc90*/  LOP3.LUT R16, R2, 0x600010, R16, 0xc8, !PT ;  /* 0x0060001002107812 */ /* 0x000fe800078ec810 */
        /* <DEDUP_REMOVED lines=26> */
.L_x_5221:
        /* <DEDUP_REMOVED lines=26> */
.L_x_5222:
        /* <DEDUP_REMOVED lines=23> */
.L_x_5223:
[----:B------:R-:W-:Y:S05]  /*d150*/  WARPSYNC.ALL ;  /* 0x0000000000007948 */ /* 0x000fea0003800000 */
[----:B------:R-:W-:Y:S11]  /*d160*/  R2UR UR4, R16 ;  /* 0x00000000100472ca */ /* 0x000ff600000e0000 */
[----:B------:R-:W-:Y:S02]  /*d170*/  @!UPT UIADD3 URZ, UPT, UPT, URZ, URZ, URZ ;  /* 0x000000fffffff290 */ /* 0x000fe4000fffe0ff */
[----:B------:R4:W-:Y:S01]  /*d180*/  STTM.x8 tmem[UR4+0x30], R24 ;  /* 0x00003018000079ed */ /* 0x0009e200081c0004 */
[----:B------:R-:W-:Y:S05]  /*d190*/  BRA `(.L_x_5224) ;  /* 0x0000002000a07947 */ /* 0x000fea0003800000 */
.L_x_5219:
[----:B------:R-:W-:Y:S01]  /*d1a0*/  SHF.R.U32.HI R2, RZ, 0x1, R56 ;  /* 0x00000001ff027819 */ /* 0x000fe20000011638 */
[----:B------:R-:W-:Y:S05]  /*d1b0*/  WARPSYNC.ALL ;  /* 0x0000000000007948 */ /* 0x000fea0003800000 */
[----:B------:R-:W-:Y:S01]  /*d1c0*/  LOP3.LUT R2, R2, 0x40, RZ, 0xc0, !PT ;  /* 0x0000004002027812 */ /* 0x000fe200078ec0ff */
[----:B------:R-:W1:Y:S01]  /*d1d0*/  LDC R37, c[0x0][0x470] ;  /* 0x00011c00ff257b82 */ /* 0x000e620000000800 */
[----:B------:R-:W-:Y:S01]  /*d1e0*/  LOP3.LUT R123, R36, 0x180, RZ, 0xfc, !PT ;  /* 0x00000180247b7812 */ /* 0x000fe200078efcff */
[----:B------:R-:W2:Y:S01]  /*d1f0*/  LDL.LU R122, [R1+0x10] ;  /* 0x00001000017a7983 */ /* 0x000ea20000300800 */
[----:B------:R-:W-:Y:S02]  /*d200*/  IADD3 R0, PT, PT, R0, R2, RZ ;  /* 0x0000000200007210 */ /* 0x000fe40007ffe0ff */
[----:B------:R-:W-:Y:S02]  /*d210*/  R2UR UR4, R123 ;  /* 0x000000007b0472ca */ /* 0x000fe400000e0000 */
[----:B------:R-:W-:Y:S01]  /*d220*/  LOP3.LUT R36, R36, 0x1e0, RZ, 0xfc, !PT ;  /* 0x000001e024247812 */ /* 0x000fe200078efcff */
[----:B------:R-:W3:Y:S08]  /*d230*/  LDS.128 R4, [R0+0x38000] ;  /* 0x0380000000047984 */ /* 0x000ef00000000c00 */
[----:B------:R-:W4:Y:S02]  /*d240*/  LDS.128 R8, [R0+0x38010] ;  /* 0x0380100000087984 */ /* 0x000f240000000c00 */
[----:B------:R-:W3:Y:S06]  /*d250*/  LDTM.x16 R16, tmem[UR4] ;  /* 0x00000004001079ee */ /* 0x000eec0008240000 */
[----:B------:R-:W5:Y:S01]  /*d260*/  LDS.128 R12, [R0+0x38020] ;  /* 0x03802000000c7984 */ /* 0x000f620000000c00 */
[----:B------:R-:W-:Y:S07]  /*d270*/  R2UR UR4, R32 ;  /* 0x00000000200472ca */ /* 0x000fee00000e0000 */
[----:B------:R-:W-:Y:S01]  /*d280*/  LDS.128 R32, [R0+0x380b0] ;  /* 0x0380b00000207984 */ /* 0x000fe20000000c00 */
        /* <DEDUP_REMOVED lines=28> */
[C---:B------:R-:W-:Y:S03]  /*d450*/  FSETP.GEU.AND P0, PT, R11.reuse, -126, PT ;  /* 0xc2fc00000b00780b */ /* 0x040fe60003f0e000 */
[----:B------:R-:W-:Y:S02]  /*d460*/  IMAD.MOV.U32 R106, RZ, RZ, R48 ;  /* 0x000000ffff6a7224 */ /* 0x000fe400078e0030 */
[----:B------:R-:W-:Y:S03]  /*d470*/  @!P4 FMUL R2, R2, 0.5 ;  /* 0x3f0000000202c820 */ /* 0x000fe60000400000 */
[----:B------:R1:W4:Y:S01]  /*d480*/  MUFU.EX2 R75, R7 ;  /* 0x00000007004b7308 */ /* 0x0003220000000800 */
[----:B--2---:R-:W-:Y:S01]  /*d490*/  @!P1 FMUL R76, R76, R76 ;  /* 0x0000004c4c4c9220 */ /* 0x004fe20000400000 */
[----:B------:R-:W-:Y:S04]  /*d4a0*/  FSETP.GEU.AND P1, PT, R12, -126, PT ;  /* 0xc2fc00000c00780b */ /* 0x000fe80003f2e000 */
[----:B------:R-:W-:Y:S01]  /*d4b0*/  F2FP.F16.F32.PACK_AB R48, R76, R48 ;  /* 0x000000304c30723e */ /* 0x000fe200000000ff */
[----:B------:R-:W-:Y:S03]  /*d4c0*/  @!P0 FMUL R11, R11, 0.5 ;  /* 0x3f0000000b0b8820 */ /* 0x000fe60000400000 */
[----:B------:R-:W2:Y:S01]  /*d4d0*/  MUFU.EX2 R50, R8 ;  /* 0x0000000800327308 */ /* 0x000ea20000000800 */
[----:B---3--:R-:W-:Y:S01]  /*d4e0*/  @!P2 FMUL R49, R49, R49 ;  /* 0x000000313131a220 */ /* 0x008fe20000400000 */
[----:B------:R-:W-:Y:S02]  /*d4f0*/  FSETP.GEU.AND P2, PT, R13, -126, PT ;  /* 0xc2fc00000d00780b */ /* 0x000fe40003f4e000 */
[----:B------:R-:W-:Y:S01]  /*d500*/  MOV R107, R76 ;  /* 0x0000004c006b7202 */ /* 0x000fe20000000f00 */
[----:B------:R-:W-:Y:S02]  /*d510*/  IMAD.MOV.U32 R102, RZ, RZ, R49 ;  /* 0x000000ffff667224 */ /* 0x000fe400078e0031 */
[----:B------:R-:W-:Y:S03]  /*d520*/  @!P1 FMUL R12, R12, 0.5 ;  /* 0x3f0000000c0c9820 */ /* 0x000fe60000400000 */
        /* <DEDUP_REMOVED lines=8> */
[----:B------:R-:W-:Y:S02]  /*d5b0*/  F2FP.F16.F32.PACK_AB R49, R75, R49 ;  /* 0x000000314b31723e */ /* 0x000fe400000000ff */
[----:B------:R-:W-:Y:S04]  /*d5c0*/  MOV R100, R50 ;  /* 0x0000003200647202 */ /* 0x000fe80000000f00 */
[----:B------:R2:W5:Y:S01]  /*d5d0*/  MUFU.EX2 R73, R11 ;  /* 0x0000000b00497308 */ /* 0x0005620000000800 */
[----:B---3--:R-:W-:Y:S01]  /*d5e0*/  @!P6 FMUL R74, R74, R74 ;  /* 0x0000004a4a4ae220 */ /* 0x008fe20000400000 */
[----:B------:R-:W-:Y:S03]  /*d5f0*/  MOV R103, R75 ;  /* 0x0000004b00677202 */ /* 0x000fe60000000f00 */
[----:B------:R-:W-:Y:S01]  /*d600*/  IMAD.MOV.U32 R101, RZ, RZ, R74 ;  /* 0x000000ffff657224 */ /* 0x000fe200078e004a */
[----:B------:R-:W-:Y:S01]  /*d610*/  F2FP.F16.F32.PACK_AB R50, R74, R50 ;  /* 0x000000324a32723e */ /* 0x000fe200000000ff */
[----:B------:R-:W-:Y:S03]  /*d620*/  @!P5 FMUL R3, R3, 0.5 ;  /* 0x3f0000000303d820 */ /* 0x000fe60000400000 */
[----:B------:R-:W3:Y:S01]  /*d630*/  MUFU.EX2 R52, R12 ;  /* 0x0000000c00347308 */ /* 0x000ee20000000800 */
[----:B----4-:R-:W-:Y:S05]  /*d640*/  @!P3 FMUL R51, R51, R51 ;  /* 0x000000333333b220 */ /* 0x010fea0000400000 */
[----:B------:R-:W-:Y:S04]  /*d650*/  MOV R74, R51 ;  /* 0x00000033004a7202 */ /* 0x000fe80000000f00 */
        /* <DEDUP_REMOVED lines=15> */
[----:B------:R-:W-:Y:S01]  /*d750*/  IMAD.MOV.U32 R96, RZ, RZ, R52 ;  /* 0x000000ffff607224 */ /* 0x000fe200078e0034 */
[----:B------:R-:W2:Y:S01]  /*d760*/  LDTM.x16 R12, tmem[UR4] ;  /* 0x00000004000c79ee */ /* 0x000ea20008240000 */
[----:B------:R-:W-:Y:S02]  /*d770*/  R2UR UR4, R38 ;  /* 0x00000000260472ca */ /* 0x000fe400000e0000 */
[----:B------:R-:W-:Y:S01]  /*d780*/  FSETP.GEU.AND P1, PT, R7, -126, PT ;  /* 0xc2fc00000700780b */ /* 0x000fe20003f2e000 */
[----:B-----5:R-:W-:Y:S01]  /*d790*/  @!P4 FMUL R53, R53, R53 ;  /* 0x000000353535c220 */ /* 0x020fe20000400000 */
[----:B------:R-:W-:Y:S01]  /*d7a0*/  P2R R2, PR, RZ, 0x8 ;  /* 0x00000008ff027803 */ /* 0x000fe20000000000 */
[----:B------:R-:W-:Y:S01]  /*d7b0*/  @!P3 FMUL R5, R5, 0.5 ;  /* 0x3f0000000505b820 */ /* 0x000fe20000400000 */
[----:B------:R-:W-:Y:S02]  /*d7c0*/  F2FP.F16.F32.PACK_AB R52, R72, R52 ;  /* 0x000000344834723e */ /* 0x000fe400000000ff */
[----:B------:R-:W-:Y:S01]  /*d7d0*/  @!P6 FMUL R4, R4, 0.5 ;  /* 0x3f0000000404e820 */ /* 0x000fe20000400000 */
[----:B------:R-:W4:Y:S01]  /*d7e0*/  MUFU.EX2 R70, R5 ;  /* 0x0000000500467308 */ /* 0x000f220000000800 */
[----:B------:R-:W-:Y:S01]  /*d7f0*/  @!P0 FMUL R6, R6, 0.5 ;  /* 0x3f00000006068820 */ /* 0x000fe20000400000 */
[----:B------:R-:W-:Y:S01]  /*d800*/  ISETP.NE.AND P2, PT, R2, RZ, PT ;  /* 0x000000ff0200720c */ /* 0x000fe20003f45270 */
[----:B---3--:R-:W-:Y:S01]  /*d810*/  @!P5 FMUL R71, R71, R71 ;  /* 0x000000474747d220 */ /* 0x008fe20000400000 */
[----:B------:R-:W-:Y:S02]  /*d820*/  MOV R97, R72 ;  /* 0x0000004800617202 */ /* 0x000fe40000000f00 */
[----:B------:R-:W-:Y:S01]  /*d830*/  @!P1 FMUL R7, R7, 0.5 ;  /* 0x3f00000007079820 */ /* 0x000fe20000400000 */
[-C--:B------:R-:W-:Y:S03]  /*d840*/  MOV R72, R53.reuse ;  /* 0x0000003500487202 */ /* 0x080fe60000000f00 */
[----:B------:R-:W3:Y:S01]  /*d850*/  MUFU.EX2 R54, R4 ;  /* 0x0000000400367308 */ /* 0x000ee20000000800 */
[----:B------:R-:W-:Y:S01]  /*d860*/  F2FP.F16.F32.PACK_AB R53, R71, R53 ;  /* 0x000000354735723e */ /* 0x000fe200000000ff */
[----:B------:R-:W-:Y:S02]  /*d870*/  IMAD.MOV.U32 R73, RZ, RZ, R71 ;  /* 0x000000ffff497224 */ /* 0x000fe400078e0047 */
[C---:B--2---:R-:W-:Y:S06]  /*d880*/  FFMA2 R8, R37.reuse.F32, R12.F32x2.HI_LO, R8.F32x2.HI_LO ;  /* 0x0000000c25087249 */ /* 0x044fec0000040008 */
        /* <DEDUP_REMOVED lines=9> */
[----:B------:R-:W-:Y:S01]  /*d920*/  MOV R93, R70 ;  /* 0x00000046005d7202 */ /* 0x000fe20000000f00 */
[----:B---3--:R-:W-:Y:S01]  /*d930*/  @!P6 FMUL R54, R54, R54 ;  /* 0x000000363636e220 */ /* 0x008fe20000400000 */
[----:B------:R-:W-:Y:S02]  /*d940*/  FSETP.GEU.AND P2, PT, R28, -126, PT ;  /* 0xc2fc00001c00780b */ /* 0x000fe40003f4e000 */
[----:B------:R-:W-:Y:S01]  /*d950*/  FSETP.GEU.AND P6, PT, R11, -126, PT ;  /* 0xc2fc00000b00780b */ /* 0x000fe20003fce000 */
[----:B------:R-:W-:Y:S01]  /*d960*/  @!P3 FMUL R8, R8, 0.5 ;  /* 0x3f0000000808b820 */ /* 0x000fe20000400000 */
[----:B--2---:R-:W-:Y:S01]  /*d970*/  @!P0 FMUL R55, R55, R55 ;  /* 0x0000003737378220 */ /* 0x004fe20000400000 */
[----:B------:R-:W-:Y:S01]  /*d980*/  @!P4 FMUL R9, R9, 0.5 ;  /* 0x3f0000000909c820 */ /* 0x000fe20000400000 */
[----:B------:R-:W-:Y:S01]  /*d990*/  FSETP.GEU.AND P0, PT, R29, -126, PT ;  /* 0xc2fc00001d00780b */ /* 0x000fe20003f0e000 */
[----:B------:R-:W2:Y:S01]  /*d9a0*/  MUFU.EX2 R40, R8 ;  /* 0x0000000800287308 */ /* 0x000ea20000000800 */
[----:B------:R-:W-:Y:S01]  /*d9b0*/  @!P5 FMUL R10, R10, 0.5 ;  /* 0x3f0000000a0ad820 */ /* 0x000fe20000400000 */
[----:B------:R-:W-:Y:S02]  /*d9c0*/  P2R R2, PR, RZ, 0x4 ;  /* 0x00000004ff027803 */ /* 0x000fe40000000000 */
[-C--:B------:R-:W-:Y:S01]  /*d9d0*/  MOV R92, R54.reuse ;  /* 0x00000036005c7202 */ /* 0x080fe20000000f00 */
[----:B-1----:R-:W1:Y:S01]  /*d9e0*/  LDS.128 R4, [R0+0x380a0] ;  /* 0x0380a00000047984 */ /* 0x002e620000000c00 */
[----:B------:R-:W-:Y:S02]  /*d9f0*/  @!P2 FMUL R28, R28, 0.5 ;  /* 0x3f0000001c1ca820 */ /* 0x000fe40000400000 */
[----:B------:R-:W-:Y:S02]  /*da00*/  @!P6 FMUL R11, R11, 0.5 ;  /* 0x3f0000000b0be820 */ /* 0x000fe40000400000 */
[----:B------:R-:W3:Y:S01]  /*da10*/  MUFU.EX2 R68, R9 ;  /* 0x0000000900447308 */ /* 0x000ee20000000800 */
[----:B------:R-:W-:Y:S01]  /*da20*/  FSETP.GEU.AND P2, PT, R30, -126, PT ;  /* 0xc2fc00001e00780b */ /* 0x000fe20003f4e000 */
[----:B----4-:R-:W-:Y:S01]  /*da30*/  @!P1 FMUL R69, R69, R69 ;  /* 0x0000004545459220 */ /* 0x010fe20000400000 */
[----:B------:R-:W-:Y:S01]  /*da40*/  ISETP.NE.AND P1, PT, R2, RZ, PT ;  /* 0x000000ff0200720c */ /* 0x000fe20003f25270 */
[----:B------:R-:W-:Y:S01]  /*da50*/  @!P0 FMUL R29, R29, 0.5 ;  /* 0x3f0000001d1d8820 */ /* 0x000fe20000400000 */
[----:B------:R-:W-:Y:S01]  /*da60*/  F2FP.F16.F32.PACK_AB R54, R70, R54 ;  /* 0x000000364636723e */ /* 0x000fe200000000ff */
[----:B------:R-:W-:Y:S01]  /*da70*/  IMAD.MOV.U32 R70, RZ, RZ, R55 ;  /* 0x000000ffff467224 */ /* 0x000fe200078e0037 */
[----:B------:R-:W-:Y:S03]  /*da80*/  F2FP.F16.F32.PACK_AB R55, R69, R55 ;  /* 0x000000374537723e */ /* 0x000fe600000000ff */
[----:B------:R-:W4:Y:S01]  /*da90*/  MUFU.EX2 R42, R28 ;  /* 0x0000001c002a7308 */ /* 0x000f220000000800 */
[----:B--2---:R-:W-:Y:S01]  /*daa0*/  @!P3 FMUL R40, R40, R40 ;  /* 0x000000282828b220 */ /* 0x004fe20000400000 */
[C---:B------:R-:W-:Y:S02]  /*dab0*/  FSETP.GEU.AND P3, PT, R31.reuse, -126, PT ;  /* 0xc2fc00001f00780b */ /* 0x040fe40003f6e000 */
[----:B------:R-:W-:Y:S01]  /*dac0*/  MOV R71, R69 ;  /* 0x0000004500477202 */ /* 0x000fe20000000f00 */
[----:B------:R-:W-:Y:S01]  /*dad0*/  @!P2 FMUL R30, R30, 0.5 ;  /* 0x3f0000001e1ea820 */ /* 0x000fe20000400000 */
[----:B------:R-:W-:Y:S04]  /*dae0*/  MOV R88, R40 ;  /* 0x0000002800587202 */ /* 0x000fe80000000f00 */
[----:B------:R-:W2:Y:S01]  /*daf0*/  MUFU.EX2 R66, R29 ;  /* 0x0000001d00427308 */ /* 0x000ea20000000800 */
[----:B---3--:R-:W-:Y:S04]  /*db00*/  @!P4 FMUL R68, R68, R68 ;  /* 0x000000444444c220 */ /* 0x008fe80000400000 */
[----:B------:R-:W-:Y:S01]  /*db10*/  IMAD.MOV.U32 R89, RZ, RZ, R68 ;  /* 0x000000ffff597224 */ /* 0x000fe200078e0044 */
[----:B------:R-:W-:Y:S01]  /*db20*/  F2FP.F16.F32.PACK_AB R40, R68, R40 ;  /* 0x000000284428723e */ /* 0x000fe200000000ff */
[----:B------:R-:W-:Y:S03]  /*db30*/  @!P3 FMUL R31, R31, 0.5 ;  /* 0x3f0000001f1fb820 */ /* 0x000fe60000400000 */
[----:B------:R-:W3:Y:S01]  /*db40*/  MUFU.EX2 R43, R30 ;  /* 0x0000001e002b7308 */ /* 0x000ee20000000800 */
[----:B----4-:R-:W-:Y:S04]  /*db50*/  @!P1 FMUL R42, R42, R42 ;  /* 0x0000002a2a2a9220 */ /* 0x010fe80000400000 */
[----:B------:R-:W-:Y:S05]  /*db60*/  IMAD.MOV.U32 R84, RZ, RZ, R42 ;  /* 0x000000ffff547224 */ /* 0x000fea00078e002a */
[----:B------:R-:W4:Y:S01]  /*db70*/  MUFU.EX2 R65, R31 ;  /* 0x0000001f00417308 */ /* 0x000f220000000800 */
[----:B--2---:R-:W-:Y:S01]  /*db80*/  @!P0 FMUL R66, R66, R66 ;  /* 0x0000004242428220 */ /* 0x004fe20000400000 */
[C---:B-1----:R-:W-:Y:S04]  /*db90*/  FFMA2 R4, R37.reuse.F32, R20.F32x2.HI_LO, R4.F32x2.HI_LO ;  /* 0x0000001425047249 */ /* 0x042fe80000040004 */
[----:B------:R-:W-:Y:S01]  /*dba0*/  F2FP.F16.F32.PACK_AB R42, R66, R42 ;  /* 0x0000002a422a723e */ /* 0x000fe200000000ff */
[C---:B------:R-:W-:Y:S03]  /*dbb0*/  FFMA2 R6, R37.reuse.F32, R22.F32x2.HI_LO, R6.F32x2.HI_LO ;  /* 0x0000001625067249 */ /* 0x040fe60000040006 */
[----:B------:R-:W1:Y:S01]  /*dbc0*/  MUFU.EX2 R41, R10 ;  /* 0x0000000a00297308 */ /* 0x000e620000000800 */
[C---:B------:R-:W-:Y:S01]  /*dbd0*/  FFMA2 R32, R37.reuse.F32, R24.F32x2.HI_LO, R32.F32x2.HI_LO ;  /* 0x0000001825207249 */ /* 0x040fe20000040020 */
[----:B------:R-:W-:Y:S01]  /*dbe0*/  FSETP.GEU.AND P4, PT, R4, -126, PT ;  /* 0xc2fc00000400780b */ /* 0x000fe20003f8e000 */
[----:B------:R-:W-:Y:S01]  /*dbf0*/  FFMA2 R34, R37.F32, R26.F32x2.HI_LO, R34.F32x2.HI_LO ;  /* 0x0000001a25227249 */ /* 0x000fe20000040022 */
[----:B------:R-:W-:Y:S01]  /*dc00*/  FSETP.GEU.AND P1, PT, R7, -126, PT ;  /* 0xc2fc00000700780b */ /* 0x000fe20003f2e000 */
[----:B------:R-:W-:Y:S01]  /*dc10*/  LDS.128 R24, [R0+0x38130] ;  /* 0x0381300000187984 */ /* 0x000fe20000000c00 */
[----:B---3--:R-:W-:Y:S01]  /*dc20*/  @!P2 FMUL R43, R43, R43 ;  /* 0x0000002b2b2ba220 */ /* 0x008fe20000400000 */
[----:B------:R-:W-:Y:S03]  /*dc30*/  FSETP.GEU.AND P0, PT, R33, -126, PT ;  /* 0xc2fc00002100780b */ /* 0x000fe60003f0e000 */
[----:B------:R2:W3:Y:S01]  /*dc40*/  MUFU.EX2 R67, R11 ;  /* 0x0000000b00437308 */ /* 0x0004e20000000800 */
[----:B------:R-:W-:Y:S01]  /*dc50*/  P2R R2, PR, RZ, 0x2 ;  /* 0x00000002ff027803 */ /* 0x000fe20000000000 */
[----:B----4-:R-:W-:Y:S01]  /*dc60*/  @!P3 FMUL R65, R65, R65 ;  /* 0x000000414141b220 */ /* 0x010fe20000400000 */
[----:B------:R-:W-:Y:S01]  /*dc70*/  FSETP.GEU.AND P1, PT, R32, -126, PT ;  /* 0xc2fc00002000780b */ /* 0x000fe20003f2e000 */
[----:B------:R-:W4:Y:S01]  /*dc80*/  LDS.128 R28, [R0+0x38100] ;  /* 0x03810000001c7984 */ /* 0x000f220000000c00 */
[----:B------:R-:W-:Y:S01]  /*dc90*/  ISETP.NE.AND P2, PT, R2, RZ, PT ;  /* 0x000000ff0200720c */ /* 0x000fe20003f45270 */
[----:B------:R-:W-:Y:S01]  /*dca0*/  @!P4 FMUL R4, R4, 0.5 ;  /* 0x3f0000000404c820 */ /* 0x000fe20000400000 */
[----:B------:R-:W-:Y:S01]  /*dcb0*/  FSETP.GEU.AND P3, PT, R34, -126, PT ;  /* 0xc2fc00002200780b */ /* 0x000fe20003f6e000 */
[----:B-1----:R-:W-:Y:S01]  /*dcc0*/  @!P5 FMUL R41, R41, R41 ;  /* 0x000000292929d220 */ /* 0x002fe20000400000 */
[----:B------:R-:W-:Y:S01]  /*dcd0*/  FSETP.GEU.AND P5, PT, R5, -126, PT ;  /* 0xc2fc00000500780b */ /* 0x000fe20003fae000 */
[----:B------:R-:W1:Y:S01]  /*dce0*/  MUFU.EX2 R44, R4 ;  /* 0x00000004002c7308 */ /* 0x000e620000000800 */
[----:B------:R-:W-:Y:S01]  /*dcf0*/  @!P0 FMUL R33, R33, 0.5 ;  /* 0x3f00000021218820 */ /* 0x000fe20000400000 */
[----:B------:R-:W-:Y:S02]  /*dd00*/  MOV R85, R66 ;  /* 0x0000004200557202 */ /* 0x000fe40000000f00 */
[----:B------:R-:W-:Y:S02]  /*dd10*/  MOV R68, R41 ;  /* 0x0000002900447202 */ /* 0x000fe40000000f00 */
[----:B------:R-:W-:Y:S01]  /*dd20*/  @!P1 FMUL R32, R32, 0.5 ;  /* 0x3f00000020209820 */ /* 0x000fe20000400000 */
[----:B--2---:R-:W4:Y:S01]  /*dd30*/  LDTM.x16 R8, tmem[UR4] ;  /* 0x00000004000879ee */ /* 0x004f220008240000 */
[----:B------:R-:W-:Y:S02]  /*dd40*/  R2UR UR4, R36 ;  /* 0x00000000240472ca */ /* 0x000fe400000e0000 */
[----:B------:R-:W2:Y:S01]  /*dd50*/  MUFU.EX2 R62, R33 ;  /* 0x00000021003e7308 */ /* 0x000ea20000000800 */
[----:B---3--:R-:W-:Y:S01]  /*dd60*/  @!P6 FMUL R67, R67, R67 ;  /* 0x000000434343e220 */ /* 0x008fe20000400000 */
[----:B------:R-:W-:Y:S01]  /*dd70*/  FSETP.GEU.AND P6, PT, R6, -126, PT ;  /* 0xc2fc00000600780b */ /* 0x000fe20003fce000 */
[----:B------:R-:W-:Y:S01]  /*dd80*/  @!P2 FMUL R7, R7, 0.5 ;  /* 0x3f0000000707a820 */ /* 0x000fe20000400000 */
[----:B------:R-:W-:Y:S01]  /*dd90*/  @!P5 FMUL R5, R5, 0.5 ;  /* 0x3f0000000505d820 */ /* 0x000fe20000400000 */
[----:B------:R-:W-:Y:S01]  /*dda0*/  @!P3 FMUL R34, R34, 0.5 ;  /* 0x3f0000002222b820 */ /* 0x000fe20000400000 */
[----:B------:R-:W-:Y:S04]  /*ddb0*/  F2FP.F16.F32.PACK_AB R41, R67, R41 ;  /* 0x000000294329723e */ /* 0x000fe800000000ff */
[----:B------:R-:W3:Y:S01]  /*ddc0*/  MUFU.EX2 R64, R5 ;  /* 0x0000000500407308 */ /* 0x000ee20000000800 */
[----:B-1----:R-:W-:Y:S01]  /*ddd0*/  @!P4 FMUL R44, R44, R44 ;  /* 0x0000002c2c2cc220 */ /* 0x002fe20000400000 */
[----:B------:R-:W-:Y:S02]  /*dde0*/  FSETP.GEU.AND P4, PT, R35, -126, PT ;  /* 0xc2fc00002300780b */ /* 0x000fe40003f8e000 */
[----:B------:R-:W-:Y:S01]  /*ddf0*/  MOV R69, R67 ;  /* 0x0000004300457202 */ /* 0x000fe20000000f00 */
[----:B------:R-:W-:Y:S01]  /*de00*/  IMAD.MOV.U32 R67, RZ, RZ, R65 ;  /* 0x000000ffff437224 */ /* 0x000fe200078e0041 */
[----:B------:R-:W-:Y:S01]  /*de10*/  MOV R80, R44 ;  /* 0x0000002c00507202 */ /* 0x000fe20000000f00 */
[----:B------:R-:W-:Y:S03]  /*de20*/  @!P6 FMUL R6, R6, 0.5 ;  /* 0x3f0000000606e820 */ /* 0x000fe60000400000 */
[----:B------:R-:W1:Y:S01]  /*de30*/  MUFU.EX2 R63, R7 ;  /* 0x00000007003f7308 */ /* 0x000e620000000800 */
[----:B--2---:R-:W-:Y:S01]  /*de40*/  @!P0 FMUL R62, R62, R62 ;  /* 0x0000003e3e3e8220 */ /* 0x004fe20000400000 */
[-C--:B------:R-:W-:Y:S02]  /*de50*/  MOV R66, R43.reuse ;  /* 0x0000002b00427202 */ /* 0x080fe40000000f00 */
[----:B------:R-:W-:Y:S01]  /*de60*/  F2FP.F16.F32.PACK_AB R43, R65, R43 ;  /* 0x0000002b412b723e */ /* 0x000fe200000000ff */
[----:B------:R-:W-:Y:S02]  /*de70*/  IMAD.MOV.U32 R77, RZ, RZ, R62 ;  /* 0x000000ffff4d7224 */ /* 0x000fe400078e003e */
[----:B------:R-:W-:Y:S03]  /*de80*/  @!P4 FMUL R35, R35, 0.5 ;  /* 0x3f0000002323c820 */ /* 0x000fe60000400000 */
[----:B------:R2:W5:Y:S01]  /*de90*/  MUFU.EX2 R45, R6 ;  /* 0x00000006002d7308 */ /* 0x0005620000000800 */
[----:B---3--:R-:W-:Y:S01]  /*dea0*/  @!P5 FMUL R64, R64, R64 ;  /* 0x000000404040d220 */ /* 0x008fe20000400000 */
[C---:B----4-:R-:W-:Y:S02]  /*deb0*/  FFMA2 R28, R37.reuse.F32, R8.F32x2.HI_LO, R28.F32x2.HI_LO ;  /* 0x00000008251c7249 */ /* 0x050fe4000004001c */
[----:B------:R-:W-:Y:S02]  /*dec0*/  FFMA2 R30, R37.F32, R10.F32x2.HI_LO, R30.F32x2.HI_LO ;  /* 0x0000000a251e7249 */ /* 0x000fe4000004001e */
[----:B------:R-:W-:Y:S01]  /*ded0*/  LDS.128 R8, [R0+0x38120] ;  /* 0x0381200000087984 */ /* 0x000fe20000000c00 */
[----:B------:R-:W-:Y:S03]  /*dee0*/  FSETP.GEU.AND P5, PT, R28, -126, PT ;  /* 0xc2fc00001c00780b */ /* 0x000fe60003fae000 */
[----:B------:R-:W3:Y:S01]  /*def0*/  MUFU.EX2 R46, R32 ;  /* 0x00000020002e7308 */ /* 0x000ee20000000800 */
[----:B-1----:R-:W-:Y:S01]  /*df00*/  @!P2 FMUL R63, R63, R63 ;  /* 0x0000003f3f3fa220 */ /* 0x002fe20000400000 */
[----:B------:R-:W-:Y:S02]  /*df10*/  FSETP.GEU.AND P2, PT, R30, -126, PT ;  /* 0xc2fc00001e00780b */ /* 0x000fe40003f4e000 */
[----:B------:R-:W-:Y:S02]  /*df20*/  F2FP.F16.F32.PACK_AB R44, R64, R44 ;  /* 0x0000002c402c723e */ /* 0x000fe400000000ff */
[----:B------:R-:W-:Y:S04]  /*df30*/  P2R R2, PR, RZ, 0x4 ;  /* 0x00000004ff027803 */ /* 0x000fe80000000000 */
[----:B------:R-:W1:Y:S01]  /*df40*/  MUFU.EX2 R47, R34 ;  /* 0x00000022002f7308 */ /* 0x000e620000000800 */
[----:B--2---:R-:W2:Y:S01]  /*df50*/  LDS.128 R4, [R0+0x38110] ;  /* 0x0381100000047984 */ /* 0x004ea20000000c00 */
[----:B------:R-:W-:Y:S01]  /*df60*/  FSETP.GEU.AND P2, PT, R31, -126, PT ;  /* 0xc2fc00001f00780b */ /* 0x000fe20003f4e000 */
[----:B-----5:R-:W-:Y:S01]  /*df70*/  @!P6 FMUL R45, R45, R45 ;  /* 0x0000002d2d2de220 */ /* 0x020fe20000400000 */
[----:B------:R-:W-:Y:S01]  /*df80*/  @!P5 FMUL R28, R28, 0.5 ;  /* 0x3f0000001c1cd820 */ /* 0x000fe20000400000 */
[----:B------:R-:W-:Y:S02]  /*df90*/  FSETP.GEU.AND P6, PT, R29, -126, PT ;  /* 0xc2fc00001d00780b */ /* 0x000fe40003fce000 */
[----:B------:R-:W-:Y:S03]  /*dfa0*/  MOV R81, R64 ;  /* 0x0000004000517202 */ /* 0x000fe60000000f00 */
[----:B------:R-:W4:Y:S01]  /*dfb0*/  MUFU.EX2 R61, R35 ;  /* 0x00000023003d7308 */ /* 0x000f220000000800 */
[----:B---3--:R-:W-:Y:S01]  /*dfc0*/  @!P1 FMUL R46, R46, R46 ;  /* 0x0000002e2e2e9220 */ /* 0x008fe20000400000 */
[C---:B------:R-:W-:Y:S01]  /*dfd0*/  ISETP.NE.AND P1, PT, R2.reuse, RZ, PT ;  /* 0x000000ff0200720c */ /* 0x040fe20003f25270 */
[----:B------:R-:W-:Y:S01]  /*dfe0*/  IMAD.MOV.U32 R64, RZ, RZ, R45 ;  /* 0x000000ffff407224 */ /* 0x000fe200078e002d */
[----:B------:R-:W-:Y:S02]  /*dff0*/  F2FP.F16.F32.PACK_AB R45, R63, R45 ;  /* 0x0000002d3f2d723e */ /* 0x000fe400000000ff */
[-C--:B------:R-:W-:Y:S01]  /*e000*/  MOV R76, R46.reuse ;  /* 0x0000002e004c7202 */ /* 0x080fe20000000f00 */
[----:B------:R-:W-:Y:S03]  /*e010*/  @!P2 FMUL R31, R31, 0.5 ;  /* 0x3f0000001f1fa820 */ /* 0x000fe60000400000 */
[----:B------:R-:W3:Y:S01]  /*e020*/  MUFU.EX2 R60, R28 ;  /* 0x0000001c003c7308 */ /* 0x000ee20000000800 */
[----:B-1----:R-:W-:Y:S01]  /*e030*/  @!P3 FMUL R47, R47, R47 ;  /* 0x0000002f2f2fb220 */ /* 0x002fe20000400000 */
[----:B------:R-:W-:Y:S01]  /*e040*/  @!P6 FMUL R29, R29, 0.5 ;  /* 0x3f0000001d1de820 */ /* 0x000fe20000400000 */
[----:B------:R-:W-:Y:S02]  /*e050*/  ISETP.NE.AND P3, PT, R2, RZ, PT ;  /* 0x000000ff0200720c */ /* 0x000fe40003f65270 */
[----:B------:R-:W-:Y:S01]  /*e060*/  F2FP.F16.F32.PACK_AB R46, R62, R46 ;  /* 0x0000002e3e2e723e */ /* 0x000fe200000000ff */
[----:B------:R-:W-:Y:S04]  /*e070*/  @!P1 FMUL R30, R30, 0.5 ;  /* 0x3f0000001e1e9820 */ /* 0x000fe80000400000 */
[----:B------:R-:W-:Y:S01]  /*e080*/  MUFU.EX2 R59, R29 ;  /* 0x0000001d003b7308 */ /* 0x000fe20000000800 */
[----:B----4-:R-:W-:Y:S01]  /*e090*/  @!P4 FMUL R61, R61, R61 ;  /* 0x0000003d3d3dc220 */ /* 0x010fe20000400000 */
[----:B------:R-:W-:Y:S02]  /*e0a0*/  MOV R65, R63 ;  /* 0x0000003f00417202 */ /* 0x000fe40000000f00 */
[-C--:B------:R-:W-:Y:S02]  /*e0b0*/  MOV R62, R47.reuse ;  /* 0x0000002f003e7202 */ /* 0x080fe40000000f00 */
[----:B------:R-:W-:Y:S04]  /*e0c0*/  F2FP.F16.F32.PACK_AB R47, R61, R47 ;  /* 0x0000002f3d2f723e */ /* 0x000fe800000000ff */
[----:B------:R-:W1:Y:S01]  /*e0d0*/  MUFU.EX2 R33, R30 ;  /* 0x0000001e00217308 */ /* 0x000e620000000800 */
[----:B---3--:R-:W-:Y:S01]  /*e0e0*/  @!P5 FMUL R60, R60, R60 ;  /* 0x0000003c3c3cd220 */ /* 0x008fe20000400000 */
[----:B------:R-:W-:Y:S08]  /*e0f0*/  MOV R63, R61 ;  /* 0x0000003d003f7202 */ /* 0x000ff00000000f00 */
        /* <DEDUP_REMOVED lines=14> */
[----:B------:R-:W-:Y:S01]  /*e1e0*/  @!P6 FMUL R59, R59, R59 ;  /* 0x0000003b3b3be220 */ /* 0x000fe20000400000 */
[----:B------:R-:W-:Y:S01]  /*e1f0*/  FSETP.GEU.AND P6, PT, R8, -126, PT ;  /* 0xc2fc00000800780b */ /* 0x000fe20003fce000 */
[----:B---3--:R-:W-:Y:S01]  /*e200*/  @!P2 FMUL R58, R58, R58 ;  /* 0x0000003a3a3aa220 */ /* 0x008fe20000400000 */
[----:B------:R-:W-:Y:S01]  /*e210*/  @!P1 FMUL R4, R4, 0.5 ;  /* 0x3f00000004049820 */ /* 0x000fe20000400000 */
[----:B------:R-:W-:Y:S01]  /*e220*/  P2R R32, PR, RZ, 0x8 ;  /* 0x00000008ff207803 */ /* 0x000fe20000000000 */
[----:B------:R-:W1:Y:S01]  /*e230*/  LDS.128 R28, [R0+0x38180] ;  /* 0x03818000001c7984 */ /* 0x000e620000000c00 */
[----:B------:R-:W-:Y:S01]  /*e240*/  @!P0 FMUL R5, R5, 0.5 ;  /* 0x3f00000005058820 */ /* 0x000fe20000400000 */
[----:B------:R-:W2:Y:S01]  /*e250*/  MUFU.EX2 R34, R4 ;  /* 0x0000000400227308 */ /* 0x000ea20000000800 */
[----:B------:R-:W-:Y:S01]  /*e260*/  @!P4 FMUL R6, R6, 0.5 ;  /* 0x3f0000000606c820 */ /* 0x000fe20000400000 */
[----:B------:R-:W-:Y:S01]  /*e270*/  @!P5 FMUL R7, R7, 0.5 ;  /* 0x3f0000000707d820 */ /* 0x000fe20000400000 */
[----:B------:R-:W-:Y:S01]  /*e280*/  ISETP.NE.AND P2, PT, R32, RZ, PT ;  /* 0x000000ff2000720c */ /* 0x000fe20003f45270 */
[----:B------:R-:W-:Y:S01]  /*e290*/  IMAD.MOV.U32 R61, RZ, RZ, R59 ;  /* 0x000000ffff3d7224 */ /* 0x000fe200078e003b */
[----:B------:R-:W-:Y:S02]  /*e2a0*/  FSETP.GEU.AND P3, PT, R2, -126, PT ;  /* 0xc2fc00000200780b */ /* 0x000fe40003f6e000 */
[----:B------:R-:W-:Y:S03]  /*e2b0*/  @!P6 FMUL R8, R8, 0.5 ;  /* 0x3f0000000808e820 */ /* 0x000fe60000400000 */
[----:B------:R-:W3:Y:S01]  /*e2c0*/  MUFU.EX2 R57, R5 ;  /* 0x0000000500397308 */ /* 0x000ee20000000800 */
[-C--:B------:R-:W-:Y:S02]  /*e2d0*/  MOV R78, R33.reuse ;  /* 0x00000021004e7202 */ /* 0x080fe40000000f00 */
[----:B------:R-:W-:Y:S02]  /*e2e0*/  F2FP.F16.F32.PACK_AB R33, R58, R33 ;  /* 0x000000213a21723e */ /* 0x000fe400000000ff */
[----:B------:R-:W-:Y:S05]  /*e2f0*/  MOV R79, R58 ;  /* 0x0000003a004f7202 */ /* 0x000fea0000000f00 */
[----:B------:R-:W4:Y:S01]  /*e300*/  MUFU.EX2 R35, R6 ;  /* 0x0000000600237308 */ /* 0x000f220000000800 */
[----:B------:R-:W-:Y:S01]  /*e310*/  @!P2 FMUL R9, R9, 0.5 ;  /* 0x3f0000000909a820 */ /* 0x000fe20000400000 */
[----:B------:R-:W-:Y:S01]  /*e320*/  FSETP.GEU.AND P2, PT, R3, -126, PT ;  /* 0xc2fc00000300780b */ /* 0x000fe20003f4e000 */
[----:B--2---:R-:W-:Y:S01]  /*e330*/  @!P1 FMUL R34, R34, R34 ;  /* 0x0000002222229220 */ /* 0x004fe20000400000 */
[----:B------:R-:W-:Y:S01]  /*e340*/  FSETP.GEU.AND P1, PT, R24, -126, PT ;  /* 0xc2fc00001800780b */ /* 0x000fe20003f2e000 */
[----:B------:R-:W-:Y:S02]  /*e350*/  @!P3 FMUL R2, R2, 0.5 ;  /* 0x3f0000000202b820 */ /* 0x000fe40000400000 */
[----:B------:R-:W-:Y:S03]  /*e360*/  IMAD.MOV.U32 R86, RZ, RZ, R34 ;  /* 0x000000ffff567224 */ /* 0x000fe600078e0022 */
[----:B------:R-:W2:Y:S01]  /*e370*/  MUFU.EX2 R39, R7 ;  /* 0x0000000700277308 */ /* 0x000ea20000000800 */
[----:B---3--:R-:W-:Y:S01]  /*e380*/  @!P0 FMUL R57, R57, R57 ;  /* 0x0000003939398220 */ /* 0x008fe20000400000 */
[----:B------:R-:W-:Y:S04]  /*e390*/  FSETP.GEU.AND P0, PT, R25, -126, PT ;  /* 0xc2fc00001900780b */ /* 0x000fe80003f0e000 */
[----:B------:R-:W-:Y:S01]  /*e3a0*/  F2FP.F16.F32.PACK_AB R34, R57, R34 ;  /* 0x000000223922723e */ /* 0x000fe200000000ff */
[----:B------:R-:W-:Y:S03]  /*e3b0*/  @!P2 FMUL R3, R3, 0.5 ;  /* 0x3f0000000303a820 */ /* 0x000fe60000400000 */
[----:B------:R-:W3:Y:S01]  /*e3c0*/  MUFU.EX2 R36, R8 ;  /* 0x0000000800247308 */ /* 0x000ee20000000800 */
[----:B------:R-:W-:Y:S01]  /*e3d0*/  @!P1 FMUL R24, R24, 0.5 ;  /* 0x3f00000018189820 */ /* 0x000fe20000400000 */
[----:B----4-:R-:W-:Y:S01]  /*e3e0*/  @!P4 FMUL R35, R35, R35 ;  /* 0x000000232323c220 */ /* 0x010fe20000400000 */
[----:B------:R-:W-:Y:S02]  /*e3f0*/  ISETP.NE.AND P4, PT, R32, RZ, PT ;  /* 0x000000ff2000720c */ /* 0x000fe40003f85270 */
[----:B------:R-:W-:Y:S01]  /*e400*/  F2FP.F16.F32.PACK_AB R32, R59, R60 ;  /* 0x0000003c3b20723e */ /* 0x000fe200000000ff */
[----:B------:R-:W-:Y:S04]  /*e410*/  @!P0 FMUL R25, R25, 0.5 ;  /* 0x3f00000019198820 */ /* 0x000fe80000400000 */
[----:B------:R4:W5:Y:S01]  /*e420*/  MUFU.EX2 R38, R9 ;  /* 0x0000000900267308 */ /* 0x0009620000000800 */
[----:B--2---:R-:W-:Y:S01]  /*e430*/  @!P5 FMUL R39, R39, R39 ;  /* 0x000000272727d220 */ /* 0x004fe20000400000 */
[----:B------:R-:W-:Y:S02]  /*e440*/  FSETP.GEU.AND P5, PT, R26, -126, PT ;  /* 0xc2fc00001a00780b */ /* 0x000fe40003fae000 */
[-C--:B------:R-:W-:Y:S01]  /*e450*/  MOV R82, R35.reuse ;  /* 0x0000002300527202 */ /* 0x080fe20000000f00 */
[----:B------:R-:W-:Y:S01]  /*e460*/  IMAD.MOV.U32 R83, RZ, RZ, R39 ;  /* 0x000000ffff537224 */ /* 0x000fe200078e0027 */
[----:B------:R-:W-:Y:S04]  /*e470*/  F2FP.F16.F32.PACK_AB R35, R39, R35 ;  /* 0x000000232723723e */ /* 0x000fe800000000ff */
[----:B------:R-:W2:Y:S01]  /*e480*/  MUFU.EX2 R2, R2 ;  /* 0x0000000200027308 */ /* 0x000ea20000000800 */
[----:B---3--:R-:W-:Y:S01]  /*e490*/  @!P6 FMUL R36, R36, R36 ;  /* 0x000000242424e220 */ /* 0x008fe20000400000 */
[C---:B------:R-:W-:Y:S02]  /*e4a0*/  FSETP.GEU.AND P6, PT, R27.reuse, -126, PT ;  /* 0xc2fc00001b00780b */ /* 0x040fe40003fce000 */
[----:B------:R-:W-:Y:S02]  /*e4b0*/  MOV R87, R57 ;  /* 0x0000003900577202 */ /* 0x000fe40000000f00 */
        /* <DEDUP_REMOVED lines=9> */
[----:B------:R-:W-:Y:S01]  /*e550*/  MOV R95, R38 ;  /* 0x00000026005f7202 */ /* 0x000fe20000000f00 */
[----:B------:R-:W-:Y:S05]  /*e560*/  IMAD.MOV.U32 R90, RZ, RZ, R2 ;  /* 0x000000ffff5a7224 */ /* 0x000fea00078e0002 */
[----:B------:R-:W2:Y:S01]  /*e570*/  MUFU.EX2 R27, R27 ;  /* 0x0000001b001b7308 */ /* 0x000ea20000000800 */
[----:B---3--:R-:W-:Y:S05]  /*e580*/  @!P1 FMUL R24, R24, R24 ;  /* 0x0000001818189220 */ /* 0x008fea0000400000 */
[----:B------:R-:W-:Y:S04]  /*e590*/  MOV R104, R24 ;  /* 0x0000001800687202 */ /* 0x000fe80000000f00 */
[----:B------:R-:W3:Y:S01]  /*e5a0*/  MUFU.EX2 R3, R3 ;  /* 0x0000000300037308 */ /* 0x000ee20000000800 */
[C---:B-1----:R-:W-:Y:S02]  /*e5b0*/  FFMA2 R28, R37.reuse.F32, R4.F32x2.HI_LO, R28.F32x2.HI_LO ;  /* 0x00000004251c7249 */ /* 0x042fe4000004001c */
[C---:B------:R-:W-:Y:S02]  /*e5c0*/  FFMA2 R30, R37.reuse.F32, R6.F32x2.HI_LO, R30.F32x2.HI_LO ;  /* 0x00000006251e7249 */ /* 0x040fe4000004001e */
[----:B------:R-:W1:Y:S01]  /*e5d0*/  LDS.128 R4, [R0+0x381a0] ;  /* 0x0381a00000047984 */ /* 0x000e620000000c00 */
[----:B------:R-:W-:Y:S01]  /*e5e0*/  FSETP.GEU.AND P4, PT, R28, -126, PT ;  /* 0xc2fc00001c00780b */ /* 0x000fe20003f8e000 */
[C---:B------:R-:W-:Y:S03]  /*e5f0*/  FFMA2 R20, R37.reuse.F32, R8.F32x2.HI_LO, R20.F32x2.HI_LO ;  /* 0x0000000825147249 */ /* 0x040fe60000040014 */
[----:B------:R-:W5:Y:S01]  /*e600*/  MUFU.EX2 R25, R25 ;  /* 0x0000001900197308 */ /* 0x000f620000000800 */
[----:B------:R-:W-:Y:S02]  /*e610*/  FFMA2 R22, R37.F32, R10.F32x2.HI_LO, R22.F32x2.HI_LO ;  /* 0x0000000a25167249 */ /* 0x000fe40000040016 */
[----:B----4-:R-:W-:Y:S01]  /*e620*/  @!P5 FMUL R26, R26, R26 ;  /* 0x0000001a1a1ad220 */ /* 0x010fe20000400000 */
[----:B------:R-:W-:Y:S01]  /*e630*/  FSETP.GEU.AND P1, PT, R20, -126, PT ;  /* 0xc2fc00001400780b */ /* 0x000fe20003f2e000 */
[----:B------:R-:W4:Y:S01]  /*e640*/  LDS.128 R8, [R0+0x381b0] ;  /* 0x0381b00000087984 */ /* 0x000f220000000c00 */
[----:B------:R-:W-:Y:S01]  /*e650*/  NOP ;  /* 0x0000000000007918 */ /* 0x000fe20000000000 */
[----:B------:R-:W-:Y:S01]  /*e660*/  FSETP.GEU.AND P5, PT, R22, -126, PT ;  /* 0xc2fc00001600780b */ /* 0x000fe20003fae000 */
[----:B--2---:R-:W-:Y:S01]  /*e670*/  @!P6 FMUL R27, R27, R27 ;  /* 0x0000001b1b1be220 */ /* 0x004fe20000400000 */
[----:B---3--:R-:W-:Y:S01]  /*e680*/  @!P2 FMUL R3, R3, R3 ;  /* 0x000000030303a220 */ /* 0x008fe20000400000 */
[----:B------:R-:W-:Y:S02]  /*e690*/  FSETP.GEU.AND P2, PT, R31, -126, PT ;  /* 0xc2fc00001f00780b */ /* 0x000fe40003f4e000 */
[----:B------:R-:W-:Y:S01]  /*e6a0*/  @P4 LOP3.LUT R122, R122, 0x1, RZ, 0xfc, !PT ;  /* 0x000000017a7a4812 */ /* 0x000fe200078efcff */
[----:B------:R-:W-:Y:S01]  /*e6b0*/  BAR.SYNC.DEFER_BLOCKING 0x3, 0x100 ;  /* 0x00c4000000007b1d */ /* 0x000fe20000010000 */
[----:B------:R-:W-:Y:S02]  /*e6c0*/  FSETP.GEU.AND P4, PT, R29, -126, PT ;  /* 0xc2fc00001d00780b */ /* 0x000fe40003f8e000 */
[----:B------:R-:W-:Y:S01]  /*e6d0*/  LOP3.LUT P3, RZ, R122, 0x1, RZ, 0xc0, !PT ;  /* 0x000000017aff7812 */ /* 0x000fe2000786c0ff */
[----:B------:R-:W-:Y:S01]  /*e6e0*/  @!P1 FMUL R20, R20, 0.5 ;  /* 0x3f00000014149820 */ /* 0x000fe20000400000 */
[----:B-----5:R-:W-:Y:S01]  /*e6f0*/  @!P0 FMUL R25, R25, R25 ;  /* 0x0000001919198220 */ /* 0x020fe20000400000 */
[----:B------:R-:W-:Y:S01]  /*e700*/  FSETP.GEU.AND P0, PT, R21, -126, PT ;  /* 0xc2fc00001500780b */ /* 0x000fe20003f0e000 */
[----:B------:R-:W-:Y:S01]  /*e710*/  @!P5 FMUL R22, R22, 0.5 ;  /* 0x3f0000001616d820 */ /* 0x000fe20000400000 */
[C---:B------:R-:W-:Y:S01]  /*e720*/  LOP3.LUT P6, RZ, R122.reuse, 0x1, RZ, 0xc0, !PT ;  /* 0x000000017aff7812 */ /* 0x040fe200078cc0ff */
[----:B------:R-:W-:Y:S01]  /*e730*/  IMAD.MOV.U32 R105, RZ, RZ, R25 ;  /* 0x000000ffff697224 */ /* 0x000fe200078e0019 */
        /* <DEDUP_REMOVED lines=11> */
[C---:B-1----:R-:W-:Y:S01]  /*e7f0*/  FFMA2 R4, R37.reuse.F32, R12.F32x2.HI_LO, R4.F32x2.HI_LO ;  /* 0x0000000c25047249 */ /* 0x042fe20000040004 */
[----:B------:R-:W-:Y:S04]  /*e800*/  MOV R98, R26 ;  /* 0x0000001a00627202 */ /* 0x000fe80000000f00 */
[----:B------:R-:W1:Y:S01]  /*e810*/  MUFU.EX2 R28, R28 ;  /* 0x0000001c001c7308 */ /* 0x000e620000000800 */
[----:B--2---:R-:W-:Y:S01]  /*e820*/  @!P1 FMUL R20, R20, R20 ;  /* 0x0000001414149220 */ /* 0x004fe20000400000 */
[----:B------:R-:W-:Y:S01]  /*e830*/  FFMA2 R6, R37.F32, R14.F32x2.HI_LO, R6.F32x2.HI_LO ;  /* 0x0000000e25067249 */ /* 0x000fe20000040006 */
[----:B------:R-:W-:Y:S02]  /*e840*/  FSETP.GEU.AND P5, PT, R4, -126, PT ;  /* 0xc2fc00000400780b */ /* 0x000fe40003fae000 */
[----:B------:R-:W-:Y:S01]  /*e850*/  F2FP.F16.F32.PACK_AB R39, R27, R26 ;  /* 0x0000001a1b27723e */ /* 0x000fe200000000ff */
[----:B----4-:R-:W-:Y:S01]  /*e860*/  FFMA2 R8, R37.F32, R16.F32x2.HI_LO, R8.F32x2.HI_LO ;  /* 0x0000001025087249 */ /* 0x010fe20000040008 */
[----:B------:R-:W-:Y:S03]  /*e870*/  SHF.R.U32.HI R17, RZ, 0x4, R56 ;  /* 0x00000004ff117819 */ /* 0x000fe60000011638 */
[----:B------:R-:W2:Y:S01]  /*e880*/  MUFU.EX2 R21, R21 ;  /* 0x0000001500157308 */ /* 0x000ea20000000800 */
[----:B---3--:R-:W-:Y:S01]  /*e890*/  @!P2 FMUL R31, R31, R31 ;  /* 0x0000001f1f1fa220 */ /* 0x008fe20000400000 */
[----:B------:R-:W-:Y:S01]  /*e8a0*/  @!P3 FMUL R30, R30, 0.5 ;  /* 0x3f0000001e1eb820 */ /* 0x000fe20000400000 */
[----:B------:R-:W-:Y:S01]  /*e8b0*/  LOP3.LUT R17, R17, 0x8, RZ, 0xc0, !PT ;  /* 0x0000000811117812 */ /* 0x000fe200078ec0ff */
[----:B------:R-:W-:Y:S01]  /*e8c0*/  FFMA2 R10, R37.F32, R18.F32x2.HI_LO, R10.F32x2.HI_LO ;  /* 0x00000012250a7249 */ /* 0x000fe2000004000a */
[----:B------:R-:W-:Y:S01]  /*e8d0*/  MOV R99, R27 ;  /* 0x0000001b00637202 */ /* 0x000fe20000000f00 */
[----:B------:R-:W-:Y:S01]  /*e8e0*/  IMAD.MOV.U32 R109, RZ, RZ, R31 ;  /* 0x000000ffff6d7224 */ /* 0x000fe200078e001f */
[----:B------:R-:W-:Y:S03]  /*e8f0*/  IADD3 R0, PT, PT, R123, -R17, RZ ;  /* 0x800000117b007210 */ /* 0x000fe60007ffe0ff */
[----:B------:R-:W3:Y:S01]  /*e900*/  MUFU.EX2 R29, R29 ;  /* 0x0000001d001d7308 */ /* 0x000ee20000000800 */
[----:B-1----:R-:W-:Y:S01]  /*e910*/  @!P6 FMUL R28, R28, R28 ;  /* 0x0000001c1c1ce220 */ /* 0x002fe20000400000 */
[----:B------:R-:W-:Y:S01]  /*e920*/  FSETP.GEU.AND P6, PT, R23, -126, PT ;  /* 0xc2fc00001700780b */ /* 0x000fe20003fce000 */
[----:B------:R-:W-:Y:S01]  /*e930*/  @!P5 FMUL R4, R4, 0.5 ;  /* 0x3f0000000404d820 */ /* 0x000fe20000400000 */
[----:B------:R-:W-:Y:S01]  /*e940*/  SHF.R.U32.HI R0, RZ, 0x15, R0 ;  /* 0x00000015ff007819 */ /* 0x000fe20000011600 */
[----:B------:R-:W-:Y:S01]  /*e950*/  IMAD.MOV.U32 R110, RZ, RZ, R28 ;  /* 0x000000ffff6e7224 */ /* 0x000fe200078e001c */
[----:B------:R-:W-:Y:S04]  /*e960*/  SHF.R.U32.HI R123, RZ, 0x5, R56 ;  /* 0x00000005ff7b7819 */ /* 0x000fe80000011638 */
[----:B------:R-:W1:Y:S01]  /*e970*/  MUFU.EX2 R30, R30 ;  /* 0x0000001e001e7308 */ /* 0x000e620000000800 */
[----:B--2---:R-:W-:Y:S01]  /*e980*/  @!P0 FMUL R21, R21, R21 ;  /* 0x0000001515158220 */ /* 0x004fe20000400000 */
[----:B------:R-:W-:Y:S02]  /*e990*/  LOP3.LUT R123, R123, 0x3, RZ, 0xc0, !PT ;  /* 0x000000037b7b7812 */ /* 0x000fe400078ec0ff */
[----:B------:R-:W-:Y:S02]  /*e9a0*/  F2FP.F16.F32.PACK_AB R37, R3, R2 ;  /* 0x000000020325723e */ /* 0x000fe400000000ff */
[----:B------:R-:W-:Y:S01]  /*e9b0*/  ISETP.NE.AND P0, PT, R123, R0, PT ;  /* 0x000000007b00720c */ /* 0x000fe20003f05270 */
[----:B------:R-:W-:Y:S03]  /*e9c0*/  @!P6 FMUL R23, R23, 0.5 ;  /* 0x3f0000001717e820 */ /* 0x000fe60000400000 */
[----:B------:R-:W-:Y:S01]  /*e9d0*/  MUFU.EX2 R22, R22 ;  /* 0x0000001600167308 */ /* 0x000fe20000000800 */
[----:B------:R-:W-:Y:S01]  /*e9e0*/  @P6 LOP3.LUT R122, R122, 0x4, RZ, 0xfc, !PT ;  /* 0x000000047a7a6812 */ /* 0x000fe200078efcff */
[----:B---3--:R-:W-:Y:S01]  /*e9f0*/  @!P4 FMUL R29, R29, R29 ;  /* 0x0000001d1d1dc220 */ /* 0x008fe20000400000 */
[----:B------:R-:W-:Y:S02]  /*ea00*/  FSETP.GEU.AND P6, PT, R5, -126, PT ;  /* 0xc2fc00000500780b */ /* 0x000fe40003fce000 */
[----:B------:R-:W-:Y:S02]  /*ea10*/  LOP3.LUT R122, R122, 0xfffffffe, RZ, 0xc0, !PT ;  /* 0xfffffffe7a7a7812 */ /* 0x000fe400078ec0ff */
[----:B------:R-:W-:Y:S03]  /*ea20*/  FSETP.GEU.AND P4, PT, R7, -126, PT ;  /* 0xc2fc00000700780b */ /* 0x000fe60003f8e000 */
[----:B------:R-:W2:Y:S01]  /*ea30*/  MUFU.EX2 R23, R23 ;  /* 0x0000001700177308 */ /* 0x000ea20000000800 */
[----:B------:R-:W-:Y:S01]  /*ea40*/  @P5 LOP3.LUT R122, R122, 0x1, RZ, 0xfc, !PT ;  /* 0x000000017a7a5812 */ /* 0x000fe200078efcff */
[----:B-1----:R-:W-:Y:S01]  /*ea50*/  @!P3 FMUL R30, R30, R30 ;  /* 0x0000001e1e1eb220 */ /* 0x002fe20000400000 */
[----:B------:R-:W-:Y:S02]  /*ea60*/  FSETP.GEU.AND P5, PT, R6, -126, PT ;  /* 0xc2fc00000600780b */ /* 0x000fe40003fae000 */
[C---:B------:R-:W-:Y:S02]  /*ea70*/  LOP3.LUT P1, RZ, R122.reuse, 0x4, RZ, 0xc0, !PT ;  /* 0x000000047aff7812 */ /* 0x040fe4000782c0ff */
[----:B------:R-:W-:Y:S03]  /*ea80*/  LOP3.LUT P2, RZ, R122, 0x2, RZ, 0xc0, !PT ;  /* 0x000000027aff7812 */ /* 0x000fe6000784c0ff */
[----:B------:R-:W1:Y:S01]  /*ea90*/  MUFU.EX2 R4, R4 ;  /* 0x0000000400047308 */ /* 0x000e620000000800 */
[----:B------:R-:W-:Y:S01]  /*eaa0*/  FSETP.GEU.AND P3, PT, R8, -126, PT ;  /* 0xc2fc00000800780b */ /* 0x000fe20003f6e000 */
[----:B------:R-:W-:Y:S01]  /*eab0*/  @!P6 FMUL R5, R5, 0.5 ;  /* 0x3f0000000505e820 */ /* 0x000fe20000400000 */
[----:B------:R-:W-:Y:S01]  /*eac0*/  F2FP.F16.F32.PACK_AB R24, R29, R28 ;  /* 0x0000001c1d18723e */ /* 0x000fe200000000ff */
[----:B------:R-:W-:Y:S01]  /*ead0*/  @!P4 FMUL R7, R7, 0.5 ;  /* 0x3f0000000707c820 */ /* 0x000fe20000400000 */
[----:B------:R-:W-:Y:S02]  /*eae0*/  MOV R111, R29 ;  /* 0x0000001d006f7202 */ /* 0x000fe40000000f00 */
[----:B------:R-:W-:Y:S03]  /*eaf0*/  MOV R108, R30 ;  /* 0x0000001e006c7202 */ /* 0x000fe60000000f00 */
[----:B------:R-:W3:Y:S01]  /*eb00*/  MUFU.EX2 R5, R5 ;  /* 0x0000000500057308 */ /* 0x000ee20000000800 */
        /* <DEDUP_REMOVED lines=8> */
[----:B------:R-:W-:Y:S01]  /*eb90*/  @P0 LOP3.LUT R122, R122, 0x2, RZ, 0xfc, !PT ;  /* 0x000000027a7a0812 */ /* 0x000fe200078efcff */
[----:B------:R-:W-:Y:S01]  /*eba0*/  IMAD.MOV.U32 R112, RZ, RZ, R22 ;  /* 0x000000ffff707224 */ /* 0x000fe200078e0016 */
[----:B------:R-:W-:Y:S02]  /*ebb0*/  FSETP.GEU.AND P0, PT, R11, -126, PT ;  /* 0xc2fc00000b00780b */ /* 0x000fe40003f0e000 */
[----:B------:R-:W-:Y:S01]  /*ebc0*/  F2FP.F16.F32.PACK_AB R25, R31, R30 ;  /* 0x0000001e1f19723e */ /* 0x000fe200000000ff */
[----:B------:R4:W-:Y:S01]  /*ebd0*/  STL [R1+0x10], R122 ;  /* 0x0000107a01007387 */ /* 0x0009e20000100800 */
[----:B------:R-:W-:Y:S03]  /*ebe0*/  MOV R91, R3 ;  /* 0x00000003005b7202 */ /* 0x000fe60000000f00 */
[----:B------:R-:W5:Y:S01]  /*ebf0*/  MUFU.EX2 R7, R7 ;  /* 0x0000000700077308 */ /* 0x000f620000000800 */
[----:B-1----:R-:W-:Y:S01]  /*ec00*/  @!P1 FMUL R4, R4, R4 ;  /* 0x0000000404049220 */ /* 0x002fe20000400000 */
[----:B------:R-:W-:Y:S01]  /*ec10*/  FSETP.GEU.AND P1, PT, R10, -126, PT ;  /* 0xc2fc00000a00780b */ /* 0x000fe20003f2e000 */
[----:B---3--:R-:W-:Y:S01]  /*ec20*/  @!P6 FMUL R5, R5, R5 ;  /* 0x000000050505e220 */ /* 0x008fe20000400000 */
[----:B------:R-:W-:Y:S01]  /*ec30*/  @!P2 FMUL R9, R9, 0.5 ;  /* 0x3f0000000909a820 */ /* 0x000fe20000400000 */
[----:B------:R-:W-:Y:S02]  /*ec40*/  LOP3.LUT P6, RZ, R122, 0x2, RZ, 0xc0, !PT ;  /* 0x000000027aff7812 */ /* 0x000fe400078cc0ff */
[-C--:B------:R-:W-:Y:S03]  /*ec50*/  MOV R114, R20.reuse ;  /* 0x0000001400727202 */ /* 0x080fe60000000f00 */
[----:B------:R-:W1:Y:S01]  /*ec60*/  MUFU.EX2 R8, R8 ;  /* 0x0000000800087308 */ /* 0x000e620000000800 */
[----:B------:R-:W-:Y:S01]  /*ec70*/  F2FP.F16.F32.PACK_AB R26, R21, R20 ;  /* 0x00000014151a723e */ /* 0x000fe200000000ff */
[----:B------:R-:W-:Y:S01]  /*ec80*/  @!P0 FMUL R11, R11, 0.5 ;  /* 0x3f0000000b0b8820 */ /* 0x000fe20000400000 */
[----:B--2---:R-:W-:Y:S01]  /*ec90*/  @!P5 FMUL R6, R6, R6 ;  /* 0x000000060606d220 */ /* 0x004fe20000400000 */
[----:B------:R-:W-:Y:S01]  /*eca0*/  MOV R115, R21 ;  /* 0x0000001500737202 */ /* 0x000fe20000000f00 */
[----:B------:R-:W-:Y:S01]  /*ecb0*/  IMAD.MOV.U32 R119, RZ, RZ, R5 ;  /* 0x000000ffff777224 */ /* 0x000fe200078e0005 */
[----:B------:R-:W-:Y:S01]  /*ecc0*/  F2FP.F16.F32.PACK_AB R27, R23, R22 ;  /* 0x00000016171b723e */ /* 0x000fe200000000ff */
[----:B------:R-:W-:Y:S03]  /*ecd0*/  @!P1 FMUL R10, R10, 0.5 ;  /* 0x3f0000000a0a9820 */ /* 0x000fe60000400000 */
[----:B------:R-:W2:Y:S01]  /*ece0*/  MUFU.EX2 R9, R9 ;  /* 0x0000000900097308 */ /* 0x000ea20000000800 */
[----:B------:R-:W-:Y:S01]  /*ecf0*/  MOV R113, R23 ;  /* 0x0000001700717202 */ /* 0x000fe20000000f00 */
[----:B-----5:R-:W-:Y:S01]  /*ed00*/  @!P4 FMUL R7, R7, R7 ;  /* 0x000000070707c220 */ /* 0x020fe20000400000 */
[-C--:B------:R-:W-:Y:S02]  /*ed10*/  MOV R118, R4.reuse ;  /* 0x0000000400767202 */ /* 0x080fe40000000f00 */
[----:B------:R-:W-:Y:S02]  /*ed20*/  F2FP.F16.F32.PACK_AB R28, R5, R4 ;  /* 0x00000004051c723e */ /* 0x000fe400000000ff */
[-C--:B------:R-:W-:Y:S03]  /*ed30*/  MOV R116, R6.reuse ;  /* 0x0000000600747202 */ /* 0x080fe60000000f00 */
[----:B------:R-:W3:Y:S01]  /*ed40*/  MUFU.EX2 R10, R10 ;  /* 0x0000000a000a7308 */ /* 0x000ee20000000800 */
[----:B------:R-:W-:Y:S01]  /*ed50*/  F2FP.F16.F32.PACK_AB R29, R7, R6 ;  /* 0x00000006071d723e */ /* 0x000fe200000000ff */
[----:B-1----:R-:W-:Y:S01]  /*ed60*/  @!P3 FMUL R8, R8, R8 ;  /* 0x000000080808b220 */ /* 0x002fe20000400000 */
[----:B------:R-:W-:Y:S03]  /*ed70*/  MOV R117, R7 ;  /* 0x0000000700757202 */ /* 0x000fe60000000f00 */
[----:B------:R-:W-:Y:S04]  /*ed80*/  IMAD.MOV.U32 R120, RZ, RZ, R8 ;  /* 0x000000ffff787224 */ /* 0x000fe800078e0008 */
[----:B------:R-:W1:Y:S01]  /*ed90*/  MUFU.EX2 R59, R11 ;  /* 0x0000000b003b7308 */ /* 0x000e620000000800 */
[----:B--2---:R-:W-:Y:S05]  /*eda0*/  @!P2 FMUL R9, R9, R9 ;  /* 0x000000090909a220 */ /* 0x004fea0000400000 */
[----:B------:R-:W-:Y:S02]  /*edb0*/  F2FP.F16.F32.PACK_AB R30, R9, R8 ;  /* 0x00000008091e723e */ /* 0x000fe400000000ff */
[----:B------:R-:W-:Y:S01]  /*edc0*/  MOV R121, R9 ;  /* 0x0000000900797202 */ /* 0x000fe20000000f00 */
[----:B---3--:R-:W-:Y:S05]  /*edd0*/  @!P1 FMUL R10, R10, R10 ;  /* 0x0000000a0a0a9220 */ /* 0x008fea0000400000 */
[-C--:B------:R-:W-:Y:S01]  /*ede0*/  MOV R58, R10.reuse ;  /* 0x0000000a003a7202 */ /* 0x080fe20000000f00 */
        /* <DEDUP_REMOVED lines=19> */
.L_x_5225:
[----:B------:R-:W-:Y:S01]  /*ef20*/  SHF.R.U32.HI R16, RZ, 0x3, R56 ;  /* 0x00000003ff107819 */ /* 0x000fe20000011638 */
[----:B------:R-:W-:Y:S01]  /*ef30*/  IMAD.U32 R0, R56, 0x10000, RZ ;  /* 0x0001000038007824 */ /* 0x000fe200078e00ff */
[----:B------:R-:W-:Y:S05]  /*ef40*/  WARPSYNC.ALL ;  /* 0x0000000000007948 */ /* 0x000fea0003800000 */
[----:B------:R-:W-:Y:S04]  /*ef50*/  LOP3.LUT R16, R0, 0x600010, R16, 0xc8, !PT ;  /* 0x0060001000107812 */ /* 0x000fe800078ec810 */
        /* <DEDUP_REMOVED lines=26> */
.L_x_5226:
        /* <DEDUP_REMOVED lines=23> */
.L_x_5227:
        /* <DEDUP_REMOVED lines=23> */
.L_x_5228:
[----:B------:R-:W-:Y:S05]  /*f3e0*/  WARPSYNC.ALL ;  /* 0x0000000000007948 */ /* 0x000fea0003800000 */
[----:B------:R-:W-:Y:S11]  /*f3f0*/  R2UR UR4, R16 ;  /* 0x00000000100472ca */ /* 0x000ff600000e0000 */
[----:B------:R-:W-:Y:S02]  /*f400*/  @!UPT UIADD3 URZ, UPT, UPT, URZ, URZ, URZ ;  /* 0x000000fffffff290 */ /* 0x000fe4000fffe0ff */
[----:B------:R4:W-:Y:S02]  /*f410*/  STTM.x8 tmem[UR4+0x30], R24 ;  /* 0x00003018000079ed */ /* 0x0009e400081c0004 */
.L_x_5224:
[----:B------:R-:W-:Y:S01]  /*f420*/  UISETP.NE.AND UP0, UPT, UR39, 0x3, UPT ;  /* 0x000000032700788c */ /* 0x000fe2000bf05270 */
[----:B------:R-:W1:Y:S03]  /*f430*/  FENCE.VIEW.ASYNC.T ;  /* 0x00000000000073c6 */ /* 0x000e660000000200 */
[----:B------:R-:W-:Y:S05]  /*f440*/  UP2UR UR37, UPR, URZ, 0x1 ;  /* 0x00000001ff257883 */ /* 0x000fea0008000000 */
[----:B------:R-:W-:Y:S07]  /*f450*/  BRA.U !UP0, `(.L_x_5229) ;  /* 0x0000000108047547 */ /* 0x000fee000b800000 */
[----:B------:R-:W-:Y:S05]  /*f460*/  BPT.TRAP 0x1 ;  /* 0x000000040000795c */ /* 0x000fea0000300000 */
.L_x_5229:
        /* <DEDUP_REMOVED lines=8> */
.L_x_5230:
[----:B------:R-:W-:Y:S01]  /*f4f0*/  IADD3 R0, PT, PT, R2, 0x38858, RZ ;  /* 0x0003885802007810 */ /* 0x000fe20007ffe0ff */
[----:B------:R-:W-:Y:S03]  /*f500*/  UISETP.NE.AND UP0, UPT, UR39, 0x3, UPT ;  /* 0x000000032700788c */ /* 0x000fe6000bf05270 */
[----:B------:R-:W-:Y:S04]  /*f510*/  PRMT R0, R3, 0x654, R0 ;  /* 0x0000065403007816 */ /* 0x000fe80000000000 */
[----:B------:R1:W-:Y:S02]  /*f520*/  SYNCS.ARRIVE.TRANS64.RED.A1T0 RZ, [R0+URZ], RZ ;  /* 0x000000ff00ff79a7 */ /* 0x0003e400081004ff */
[----:B------:R-:W-:Y:S05]  /*f530*/  BRA.U !UP0, `(.L_x_5231) ;  /* 0x0000000108047547 */ /* 0x000fea000b800000 */
[----:B------:R-:W-:Y:S05]  /*f540*/  BPT.TRAP 0x1 ;  /* 0x000000040000795c */ /* 0x000fea0000300000 */
.L_x_5231:
[----:B-1----:R-:W-:Y:S01]  /*f550*/  IADD3 R0, PT, PT, R2, 0x38838, RZ ;  /* 0x0003883802007810 */ /* 0x002fe20007ffe0ff */
[----:B------:R-:W-:Y:S03]  /*f560*/  UISETP.NE.AND UP0, UPT, UR39, 0x3, UPT ;  /* 0x000000032700788c */ /* 0x000fe6000bf05270 */
[----:B------:R-:W-:Y:S04]  /*f570*/  PRMT R0, R3, 0x654, R0 ;  /* 0x0000065403007816 */ /* 0x000fe80000000000 */
[----:B------:R1:W-:Y:S02]  /*f580*/  SYNCS.ARRIVE.TRANS64.RED.A1T0 RZ, [R0+URZ], RZ ;  /* 0x000000ff00ff79a7 */ /* 0x0003e400081004ff */
[----:B------:R-:W-:Y:S05]  /*f590*/  BRA.U !UP0, `(.L_x_5232) ;  /* 0x0000000108047547 */ /* 0x000fea000b800000 */
[----:B------:R-:W-:Y:S05]  /*f5a0*/  BPT.TRAP 0x1 ;  /* 0x000000040000795c */ /* 0x000fea0000300000 */
.L_x_5232:
[----:B-1----:R-:W5:Y:S01]  /*f5b0*/  LDL R0, [R1+0x1c] ;  /* 0x00001c0001007983 */ /* 0x002f620000100800 */
[----:B------:R-:W-:Y:S01]  /*f5c0*/  BSSY B0, `(.L_x_5233) ;  /* 0x0000004000007945 */ /* 0x000fe20003800000 */
[----:B-----5:R-:W-:Y:S04]  /*f5d0*/  SHF.L.U32 R0, R0, 0x1f, RZ ;  /* 0x0000001f00007819 */ /* 0x020fe800000006ff */
[----:B------:R-:W1:Y:S02]  /*f5e0*/  SYNCS.PHASECHK.TRANS64.TRYWAIT P0, [R2+URZ+0x38840], R0 ;  /* 0x03884000020075a7 */ /* 0x000e6400080011ff */
[----:B-1----:R-:W-:Y:S05]  /*f5f0*/  @!P0 BRA `(.L_x_5234) ;  /* 0x0000006000ac8947 */ /* 0x002fea0003800000 */
.L_x_5352:
[----:B------:R-:W-:Y:S05]  /*f600*/  BSYNC B0 ;  /* 0x0000000000007941 */ /* 0x000fea0003800000 */
.L_x_5233:
[----:B------:R-:W-:Y:S09]  /*f610*/  UISETP.NE.AND UP0, UPT, UR39, 0x3, UPT ;  /* 0x000000032700788c */ /* 0x000ff2000bf05270 */
[----:B------:R-:W-:Y:S05]  /*f620*/  BRA.U !UP0, `(.L_x_5235) ;  /* 0x0000000108047547 */ /* 0x000fea000b800000 */
[----:B------:R-:W-:Y:S05]  /*f630*/  BPT.TRAP 0x1 ;  /* 0x000000040000795c */ /* 0x000fea0000300000 */
.L_x_5235:
[----:B------:R-:W5:Y:S01]  /*f640*/  LDL R0, [R1+0x2c] ;  /* 0x00002c0001007983 */ /* 0x000f620000100800 */
[----:B------:R-:W-:Y:S01]  /*f650*/  BSSY B0, `(.L_x_5236) ;  /* 0x0000004000007945 */ /* 0x000fe20003800000 */
[----:B-----5:R-:W-:Y:S04]  /*f660*/  SHF.L.U32 R0, R0, 0x1f, RZ ;  /* 0x0000001f00007819 */ /* 0x020fe800000006ff */
[----:B------:R-:W1:Y:S02]  /*f670*/  SYNCS.PHASECHK.TRANS64.TRYWAIT P0, [R2+URZ+0x38860], R0 ;  /* 0x03886000020075a7 */ /* 0x000e6400080011ff */
[----:B-1----:R-:W-:Y:S05]  /*f680*/  @!P0 BRA `(.L_x_5237) ;  /* 0x00000060009c8947 */ /* 0x002fea0003800000 */
.L_x_5353:
[----:B------:R-:W-:Y:S05]  /*f690*/  BSYNC B0 ;  /* 0x0000000000007941 */ /* 0x000fea0003800000 */
.L_x_5236:
[----:B------:R-:W-:Y:S09]  /*f6a0*/  UISETP.NE.AND UP0, UPT, UR39, 0x3, UPT ;  /* 0x000000032700788c */ /* 0x000ff2000bf05270 */
[----:B------:R-:W-:Y:S05]  /*f6b0*/  BRA.U !UP0, `(.L_x_5238) ;  /* 0x0000000108047547 */ /* 0x000fea000b800000 */
[----:B------:R-:W-:Y:S05]  /*f6c0*/  BPT.TRAP 0x1 ;  /* 0x000000040000795c */ /* 0x000fea0000300000 */
.L_x_5238:
[----:B------:R-:W5:Y:S01]  /*f6d0*/  LDL R0, [R1+0x28] ;  /* 0x0000280001007983 */ /* 0x000f620000100800 */
[----:B------:R-:W-:Y:S01]  /*f6e0*/  IMAD.U32 R22, R56, 0x10000, RZ ;  /* 0x0001000038167824 */ /* 0x000fe200078e00ff */
[----:B------:R-:W-:Y:S04]  /*f6f0*/  SHF.R.U32.HI R16, RZ, 0x3, R56 ;  /* 0x00000003ff107819 */ /* 0x000fe80000011638 */
[----:B------:R-:W-:Y:S04]  /*f700*/  LOP3.LUT R16, R22, 0x600010, R16, 0xc8, !PT ;  /* 0x0060001016107812 */ /* 0x000fe800078ec810 */
[----:B------:R-:W-:Y:S02]  /*f710*/  LOP3.LUT R3, R16, 0x180, RZ, 0xfc, !PT ;  /* 0x0000018010037812 */ /* 0x000fe400078efcff */
[----:B-----5:R-:W-:Y:S04]  /*f720*/  SHF.L.U32 R0, R0, 0x1f, RZ ;  /* 0x0000001f00007819 */ /* 0x020fe800000006ff */
[----:B------:R-:W1:Y:S02]  /*f730*/  SYNCS.PHASECHK.TRANS64.TRYWAIT P0, [R2+URZ+0x38898], R0 ;  /* 0x03889800020075a7 */ /* 0x000e6400080011ff */
[----:B-1----:R-:W-:Y:S05]  /*f740*/  @!P0 BRA `(.L_x_5239) ;  /* 0x0000006000808947 */ /* 0x002fea0003800000 */
.L_x_5354:
        /* <DEDUP_REMOVED lines=25> */
.L_x_5240:
        /* <DEDUP_REMOVED lines=8> */
[----:B--2---:R-:W-:Y:S01]  /*f960*/  ULEA UR37, UR40, UR37, 0x18 ;  /* 0x0000002528257291 */ /* 0x004fe2000f8ec0ff */
[----:B------:R-:W-:Y:S02]  /*f970*/  SHF.R.U32.HI R2, RZ, 0x3, R56 ;  /* 0x00000003ff027819 */ /* 0x000fe40000011638 */
[----:B------:R-:W-:Y:S02]  /*f980*/  LOP3.LUT R57, R57, 0x40, RZ, 0xc0, !PT ;  /* 0x0000004039397812 */ /* 0x000fe400078ec0ff */
[----:B------:R-:W-:Y:S04]  /*f990*/  LOP3.LUT R10, R22, 0x600010, R2, 0xc8, !PT ;  /* 0x00600010160a7812 */ /* 0x000fe800078ec802 */
[----:B------:R-:W-:Y:S01]  /*f9a0*/  LOP3.LUT R0, R10, 0x160, RZ, 0xfc, !PT ;  /* 0x000001600a007812 */ /* 0x000fe200078efcff */
[----:B------:R-:W1:Y:S03]  /*f9b0*/  LDS.128 R4, [R57+UR37+0x38200] ;  /* 0x0382002539047984 */ /* 0x000e660008000c00 */
[----:B------:R-:W-:Y:S05]  /*f9c0*/  R2UR UR4, R0 ;  /* 0x00000000000472ca */ /* 0x000fea00000e0000 */
[----:B------:R-:W2:Y:S08]  /*f9d0*/  LDS.128 R12, [R57+UR37+0x38210] ;  /* 0x03821025390c7984 */ /* 0x000eb00008000c00 */
[----:B------:R-:W3:Y:S08]  /*f9e0*/  LDS.128 R16, [R57+UR37+0x38220] ;  /* 0x0382202539107984 */ /* 0x000ef00008000c00 */
[----:B------:R-:W4:Y:S08]  /*f9f0*/  LDS.128 R44, [R57+UR37+0x38230] ;  /* 0x03823025392c7984 */ /* 0x000f300008000c00 */
[----:B------:R-:W5:Y:S01]  /*fa00*/  LDS.128 R48, [R57+UR37+0x38280] ;  /* 0x0382802539307984 */ /* 0x000f620008000c00 */
[----:B-1----:R-:W-:Y:S01]  /*fa10*/  FADD2 R8, R28.F32x2.HI_LO, R4.F32x2.HI_LO ;  /* 0x000000041c08724b */ /* 0x002fe20000000000 */
[----:B------:R-:W-:Y:S01]  /*fa20*/  LOP3.LUT R4, R10, 0x140, RZ, 0xfc, !PT ;  /* 0x000001400a047812 */ /* 0x000fe200078efcff */
[----:B------:R-:W-:Y:S05]  /*fa30*/  FADD2 R2, R30.F32x2.HI_LO, R6.F32x2.HI_LO ;  /* 0x000000061e02724b */ /* 0x000fea0000000000 */
[----:B------:R-:W-:Y:S01]  /*fa40*/  LDS.128 R52, [R57+UR37+0x382a0] ;  /* 0x0382a02539347984 */ /* 0x000fe20008000c00 */
[----:B------:R-:W-:Y:S01]  /*fa50*/  FMUL2 R6, R8.F32x2.HI_LO, R106.F32x2.HI_LO ;  /* 0x0000006a0806724a */ /* 0x000fe20000000000 */
[----:B------:R-:W-:Y:S01]  /*fa60*/  R2UR UR5, R4 ;  /* 0x00000000040572ca */ /* 0x000fe200000e0000 */
[----:B------:R-:W-:Y:S02]  /*fa70*/  FMUL2 R8, R2.F32x2.HI_LO, R102.F32x2.HI_LO ;  /* 0x000000660208724a */ /* 0x000fe40000000000 */
[----:B--2---:R-:W-:Y:S01]  /*fa80*/  FADD2 R2, R34.F32x2.HI_LO, R14.F32x2.HI_LO ;  /* 0x0000000e2202724b */ /* 0x004fe20000000000 */
[----:B------:R-:W-:Y:S01]  /*fa90*/  F2FP.F16.F32.PACK_AB R0, R7, R6 ;  /* 0x000000060700723e */ /* 0x000fe200000000ff */
[----:B------:R-:W-:Y:S01]  /*faa0*/  FADD2 R4, R32.F32x2.HI_LO, R12.F32x2.HI_LO ;  /* 0x0000000c2004724b */ /* 0x000fe20000000000 */
[----:B------:R-:W-:Y:S01]  /*fab0*/  F2FP.F16.F32.PACK_AB R6, R9, R8 ;  /* 0x000000080906723e */ /* 0x000fe200000000ff */
[----:B------:R-:W-:Y:S01]  /*fac0*/  FMUL2 R8, R2.F32x2.HI_LO, R74.F32x2.HI_LO ;  /* 0x0000004a0208724a */ /* 0x000fe20000000000 */
[----:B------:R-:W-:Y:S01]  /*fad0*/  PRMT R122, R0, 0x7632, R122 ;  /* 0x00007632007a7816 */ /* 0x000fe2000000007a */
[----:B------:R-:W1:Y:S01]  /*fae0*/  LDS.128 R12, [R57+UR37+0x38290] ;  /* 0x03829025390c7984 */ /* 0x000e620008000c00 */
[----:B------:R-:W-:Y:S01]  /*faf0*/  PRMT R2, R6, 0x7632, R2 ;  /* 0x0000763206027816 */ /* 0x000fe20000000002 */
[----:B------:R-:W-:Y:S01]  /*fb00*/  FMUL2 R4, R4.F32x2.HI_LO, R100.F32x2.HI_LO ;  /* 0x000000640404724a */ /* 0x000fe20000000000 */
[----:B------:R-:W-:Y:S02]  /*fb10*/  PRMT R125, R0, 0x7610, R125 ;  /* 0x00007610007d7816 */ /* 0x000fe4000000007d */
[----:B------:R-:W-:Y:S02]  /*fb20*/  F2FP.F16.F32.PACK_AB R0, R9, R8 ;  /* 0x000000080900723e */ /* 0x000fe400000000ff */
[----:B------:R-:W-:Y:S01]  /*fb30*/  PRMT R123, R6, 0x7610, R123 ;  /* 0x00007610067b7816 */ /* 0x000fe2000000007b */
[----:B------:R2:W-:Y:S01]  /*fb40*/  STL.S16 [R1+0xc], R2 ;  /* 0x00000c0201007387 */ /* 0x0005e20000100600 */
[----:B------:R-:W-:Y:S01]  /*fb50*/  PRMT R106, R0, 0x7610, R106 ;  /* 0x00007610006a7816 */ /* 0x000fe2000000006a */
[----:B---3--:R-:W-:Y:S01]  /*fb60*/  FADD2 R6, R36.F32x2.HI_LO, R16.F32x2.HI_LO ;  /* 0x000000102406724b */ /* 0x008fe20000000000 */
[----:B------:R-:W-:Y:S01]  /*fb70*/  F2FP.F16.F32.PACK_AB R4, R5, R4 ;  /* 0x000000040504723e */ /* 0x000fe200000000ff */
[----:B------:R-:W5:Y:S02]  /*fb80*/  LDTM.x16 R20, tmem[UR6] ;  /* 0x00000006001479ee */ /* 0x000f640008240000 */
[----:B------:R-:W-:Y:S01]  /*fb90*/  FMUL2 R10, R6.F32x2.HI_LO, R96.F32x2.HI_LO ;  /* 0x00000060060a724a */ /* 0x000fe20000000000 */
[----:B------:R-:W-:Y:S01]  /*fba0*/  PRMT R102, R4, 0x7632, R102 ;  /* 0x0000763204667816 */ /* 0x000fe20000000066 */
[----:B----4-:R-:W-:Y:S01]  /*fbb0*/  FADD2 R6, R40.F32x2.HI_LO, R44.F32x2.HI_LO ;  /* 0x0000002c2806724b */ /* 0x010fe20000000000 */
[----:B------:R-:W-:Y:S02]  /*fbc0*/  PRMT R107, R4, 0x7610, R107 ;  /* 0x00007610046b7816 */ /* 0x000fe4000000006b */
[----:B------:R-:W-:Y:S01]  /*fbd0*/  F2FP.F16.F32.PACK_AB R4, R11, R10 ;  /* 0x0000000a0b04723e */ /* 0x000fe200000000ff */
[----:B------:R-:W-:Y:S03]  /*fbe0*/  FMUL2 R10, R6.F32x2.HI_LO, R92.F32x2.HI_LO ;  /* 0x0000005c060a724a */ /* 0x000fe60000000000 */
[C---:B------:R-:W-:Y:S02]  /*fbf0*/  PRMT R96, R4.reuse, 0x7632, R96 ;  /* 0x0000763204607816 */ /* 0x040fe40000000060 */
[----:B------:R-:W-:Y:S02]  /*fc00*/  PRMT R101, R4, 0x7610, R101 ;  /* 0x0000761004657816 */ /* 0x000fe40000000065 */
[----:B------:R-:W-:Y:S04]  /*fc10*/  F2FP.F16.F32.PACK_AB R4, R11, R10 ;  /* 0x0000000a0b04723e */ /* 0x000fe800000000ff */
[----:B------:R-:W-:Y:S01]  /*fc20*/  PRMT R93, R4, 0x7610, R93 ;  /* 0x00007610045d7816 */ /* 0x000fe2000000005d */
[----:B--2---:R-:W-:Y:S02]  /*fc30*/  FADD2 R2, R38.F32x2.HI_LO, R18.F32x2.HI_LO ;  /* 0x000000122602724b */ /* 0x004fe40000000000 */
[----:B------:R-:W-:Y:S01]  /*fc40*/  LDS.128 R36, [R57+UR37+0x38310] ;  /* 0x0383102539247984 */ /* 0x000fe20008000c00 */
[----:B-----5:R-:W-:Y:S02]  /*fc50*/  FADD2 R6, R20.F32x2.HI_LO, R48.F32x2.HI_LO ;  /* 0x000000301406724b */ /* 0x020fe40000000000 */
[----:B------:R-:W-:Y:S01]  /*fc60*/  FMUL2 R8, R2.F32x2.HI_LO, R72.F32x2.HI_LO ;  /* 0x000000480208724a */ /* 0x000fe20000000000 */
[----:B------:R-:W-:Y:S04]  /*fc70*/  PRMT R2, R0, 0x7632, R2 ;  /* 0x0000763200027816 */ /* 0x000fe80000000002 */
[----:B------:R-:W-:Y:S01]  /*fc80*/  F2FP.F16.F32.PACK_AB R0, R9, R8 ;  /* 0x000000080900723e */ /* 0x000fe200000000ff */
[----:B------:R2:W-:Y:S03]  /*fc90*/  STL.S16 [R1+0x8], R2 ;  /* 0x0000080201007387 */ /* 0x0005e60000100600 */
[----:B------:R-:W-:Y:S01]  /*fca0*/  PRMT R100, R0, 0x7610, R100 ;  /* 0x0000761000647816 */ /* 0x000fe20000000064 */
[----:B--2---:R-:W-:Y:S02]  /*fcb0*/  FADD2 R2, R42.F32x2.HI_LO, R46.F32x2.HI_LO ;  /* 0x0000002e2a02724b */ /* 0x004fe40000000000 */
[----:B------:R-:W2:Y:S02]  /*fcc0*/  LDS.128 R44, [R57+UR37+0x382b0] ;  /* 0x0382b025392c7984 */ /* 0x000ea40008000c00 */
[----:B------:R-:W-:Y:S01]  /*fcd0*/  FMUL2 R8, R2.F32x2.HI_LO, R70.F32x2.HI_LO ;  /* 0x000000460208724a */ /* 0x000fe20000000000 */
[----:B------:R-:W-:Y:S04]  /*fce0*/  PRMT R2, R0, 0x7632, R2 ;  /* 0x0000763200027816 */ /* 0x000fe80000000002 */
[----:B------:R-:W-:Y:S01]  /*fcf0*/  F2FP.F16.F32.PACK_AB R0, R9, R8 ;  /* 0x000000080900723e */ /* 0x000fe200000000ff */
[----:B------:R-:W3:Y:S01]  /*fd00*/  LDS.128 R40, [R57+UR37+0x38300] ;  /* 0x0383002539287984 */ /* 0x000ee20008000c00 */
[----:B------:R-:W-:Y:S01]  /*fd10*/  FMUL2 R8, R6.F32x2.HI_LO, R88.F32x2.HI_LO ;  /* 0x000000580608724a */ /* 0x000fe20000000000 */
[----:B------:R-:W-:Y:S01]  /*fd20*/  PRMT R89, R4, 0x7632, R89 ;  /* 0x0000763204597816 */ /* 0x000fe20000000059 */
[----:B-1----:R-:W-:Y:S01]  /*fd30*/  FADD2 R4, R24.F32x2.HI_LO, R12.F32x2.HI_LO ;  /* 0x0000000c1804724b */ /* 0x002fe20000000000 */
[C---:B------:R-:W-:Y:S02]  /*fd40*/  PRMT R124, R0.reuse, 0x7632, R124 ;  /* 0x00007632007c7816 */ /* 0x040fe4000000007c */
[----:B------:R-:W-:Y:S01]  /*fd50*/  PRMT R92, R0, 0x7610, R92 ;  /* 0x00007610005c7816 */ /* 0x000fe2000000005c */
[----:B------:R-:W-:Y:S01]  /*fd60*/  FMUL2 R4, R4.F32x2.HI_LO, R84.F32x2.HI_LO ;  /* 0x000000540404724a */ /* 0x000fe20000000000 */
[----:B------:R-:W-:Y:S01]  /*fd70*/  F2FP.F16.F32.PACK_AB R0, R9, R8 ;  /* 0x000000080900723e */ /* 0x000fe200000000ff */
[----:B------:R1:W-:Y:S03]  /*fd80*/  STL.S16 [R1+0x4], R2 ;  /* 0x0000040201007387 */ /* 0x0003e60000100600 */
[----:B------:R-:W-:Y:S02]  /*fd90*/  F2FP.F16.F32.PACK_AB R4, R5, R4 ;  /* 0x000000040504723e */ /* 0x000fe400000000ff */
[C---:B------:R-:W-:Y:S02]  /*fda0*/  PRMT R84, R0.reuse, 0x7632, R84 ;  /* 0x0000763200547816 */ /* 0x040fe40000000054 */
[----:B------:R-:W-:Y:S02]  /*fdb0*/  PRMT R88, R0, 0x7610, R88 ;  /* 0x0000761000587816 */ /* 0x000fe40000000058 */
[----:B------:R-:W-:Y:S01]  /*fdc0*/  PRMT R75, R4, 0x7632, R75 ;  /* 0x00007632044b7816 */ /* 0x000fe2000000004b */
[----:B-1----:R-:W-:Y:S02]  /*fdd0*/  FADD2 R2, R22.F32x2.HI_LO, R50.F32x2.HI_LO ;  /* 0x000000321602724b */ /* 0x002fe40000000000 */
[----:B------:R-:W-:Y:S02]  /*fde0*/  LDS.128 R48, [R57+UR37+0x38330] ;  /* 0x0383302539307984 */ /* 0x000fe40008000c00 */
[----:B------:R-:W-:Y:S02]  /*fdf0*/  FMUL2 R6, R2.F32x2.HI_LO, R68.F32x2.HI_LO ;  /* 0x000000440206724a */ /* 0x000fe40000000000 */
[----:B------:R-:W-:Y:S03]  /*fe00*/  FADD2 R2, R26.F32x2.HI_LO, R14.F32x2.HI_LO ;  /* 0x0000000e1a02724b */ /* 0x000fe60000000000 */
[----:B------:R-:W-:Y:S01]  /*fe10*/  F2FP.F16.F32.PACK_AB R6, R7, R6 ;  /* 0x000000060706723e */ /* 0x000fe200000000ff */
[----:B------:R-:W3:Y:S01]  /*fe20*/  LDTM.x16 R12, tmem[UR5] ;  /* 0x00000005000c79ee */ /* 0x000ee20008240000 */
[----:B------:R-:W-:Y:S02]  /*fe30*/  FMUL2 R8, R2.F32x2.HI_LO, R66.F32x2.HI_LO ;  /* 0x000000420208724a */ /* 0x000fe40000000000 */
[----:B------:R-:W-:Y:S01]  /*fe40*/  PRMT R103, R6, 0x7632, R103 ;  /* 0x0000763206677816 */ /* 0x000fe20000000067 */
[----:B------:R-:W-:Y:S01]  /*fe50*/  FADD2 R2, R30.F32x2.HI_LO, R54.F32x2.HI_LO ;  /* 0x000000361e02724b */ /* 0x000fe20000000000 */
[----:B------:R-:W-:Y:S01]  /*fe60*/  PRMT R85, R6, 0x7610, R85 ;  /* 0x0000761006557816 */ /* 0x000fe20000000055 */
[----:B------:R-:W-:Y:S01]  /*fe70*/  FADD2 R6, R28.F32x2.HI_LO, R52.F32x2.HI_LO ;  /* 0x000000341c06724b */ /* 0x000fe20000000000 */
[----:B------:R-:W-:Y:S01]  /*fe80*/  F2FP.F16.F32.PACK_AB R0, R9, R8 ;  /* 0x000000080900723e */ /* 0x000fe200000000ff */
[----:B------:R-:W1:Y:S01]  /*fe90*/  LDS.128 R52, [R57+UR37+0x38320] ;  /* 0x0383202539347984 */ /* 0x000e620008000c00 */
[----:B------:R-:W-:Y:S02]  /*fea0*/  FMUL2 R8, R2.F32x2.HI_LO, R64.F32x2.HI_LO ;  /* 0x000000400208724a */ /* 0x000fe40000000000 */
[----:B------:R-:W-:Y:S01]  /*feb0*/  PRMT R97, R0, 0x7632, R97 ;  /* 0x0000763200617816 */ /* 0x000fe20000000061 */
[----:B--2---:R-:W-:Y:S02]  /*fec0*/  FADD2 R2, R34.F32x2.HI_LO, R46.F32x2.HI_LO ;  /* 0x0000002e2202724b */ /* 0x004fe40000000000 */
[----:B------:R-:W-:Y:S01]  /*fed0*/  FMUL2 R10, R6.F32x2.HI_LO, R80.F32x2.HI_LO ;  /* 0x00000050060a724a */ /* 0x000fe20000000000 */
[----:B------:R-:W-:Y:S01]  /*fee0*/  PRMT R81, R4, 0x7610, R81 ;  /* 0x0000761004517816 */ /* 0x000fe20000000051 */
[----:B------:R-:W-:Y:S01]  /*fef0*/  FADD2 R6, R32.F32x2.HI_LO, R44.F32x2.HI_LO ;  /* 0x0000002c2006724b */ /* 0x000fe20000000000 */
[----:B------:R-:W-:Y:S01]  /*ff00*/  PRMT R80, R0, 0x7610, R80 ;  /* 0x0000761000507816 */ /* 0x000fe20000000050 */
[----:B------:R-:W2:Y:S01]  /*ff10*/  LDS.128 R44, [R57+UR37+0x38380] ;  /* 0x03838025392c7984 */ /* 0x000ea20008000c00 */
[----:B------:R-:W-:Y:S01]  /*ff20*/  F2FP.F16.F32.PACK_AB R4, R11, R10 ;  /* 0x0000000a0b04723e */ /* 0x000fe200000000ff */
[----:B------:R-:W-:Y:S01]  /*ff30*/  FMUL2 R6, R6.F32x2.HI_LO, R76.F32x2.HI_LO ;  /* 0x0000004c0606724a */ /* 0x000fe20000000000 */
[----:B------:R-:W-:Y:S01]  /*ff40*/  F2FP.F16.F32.PACK_AB R0, R9, R8 ;  /* 0x000000080900723e */ /* 0x000fe200000000ff */
[----:B------:R-:W-:Y:S01]  /*ff50*/  FMUL2 R28, R2.F32x2.HI_LO, R62.F32x2.HI_LO ;  /* 0x0000003e021c724a */ /* 0x000fe20000000000 */
[----:B------:R-:W-:Y:S01]  /*ff60*/  PRMT R69, R4, 0x7632, R69 ;  /* 0x0000763204457816 */ /* 0x000fe20000000045 */
[----:B---3--:R-:W-:Y:S01]  /*ff70*/  FADD2 R2, R14.F32x2.HI_LO, R42.F32x2.HI_LO ;  /* 0x0000002a0e02724b */ /* 0x008fe20000000000 */
        /* <DEDUP_REMOVED lines=8> */
[----:B------:R-:W-:Y:S01]  /*10000*/  F2FP.F16.F32.PACK_AB R0, R29, R28 ;  /* 0x0000001c1d00723e */ /* 0x000fe200000000ff */
[----:B------:R-:W-:Y:S01]  /*10010*/  FADD2 R4, R16.F32x2.HI_LO, R36.F32x2.HI_LO ;  /* 0x000000241004724b */ /* 0x000fe20000000000 */
[----:B------:R-:W-:Y:S01]  /*10020*/  PRMT R65, R8, 0x7632, R65 ;  /* 0x0000763208417816 */ /* 0x000fe20000000041 */
[----:B------:R-:W-:Y:S01]  /*10030*/  FADD2 R2, R18.F32x2.HI_LO, R38.F32x2.HI_LO ;  /* 0x000000261202724b */ /* 0x000fe20000000000 */
[----:B------:R-:W-:Y:S01]  /*10040*/  PRMT R76, R0, 0x7632, R76 ;  /* 0x00007632004c7816 */ /* 0x000fe2000000004c */
[----:B------:R-:W4:Y:S01]  /*10050*/  LDS.128 R36, [R57+UR37+0x383a0] ;  /* 0x0383a02539247984 */ /* 0x000f220008000c00 */
[----:B------:R-:W-:Y:S01]  /*10060*/  PRMT R70, R8, 0x7610, R70 ;  /* 0x0000761008467816 */ /* 0x000fe20000000046 */
[----:B------:R-:W-:Y:S01]  /*10070*/  FMUL2 R32, R4.F32x2.HI_LO, R86.F32x2.HI_LO ;  /* 0x000000560420724a */ /* 0x000fe20000000000 */
[----:B------:R-:W-:Y:S01]  /*10080*/  PRMT R68, R0, 0x7610, R68 ;  /* 0x0000761000447816 */ /* 0x000fe20000000044 */
[----:B------:R-:W-:Y:S01]  /*10090*/  FMUL2 R30, R2.F32x2.HI_LO, R82.F32x2.HI_LO ;  /* 0x00000052021e724a */ /* 0x000fe20000000000 */
[----:B------:R-:W-:Y:S02]  /*100a0*/  F2FP.F16.F32.PACK_AB R28, R11, R10 ;  /* 0x0000000a0b1c723e */ /* 0x000fe400000000ff */
[----:B------:R-:W-:Y:S02]  /*100b0*/  F2FP.F16.F32.PACK_AB R0, R7, R6 ;  /* 0x000000060700723e */ /* 0x000fe400000000ff */
[----:B------:R-:W-:Y:S01]  /*100c0*/  PRMT R61, R28, 0x7632, R61 ;  /* 0x000076321c3d7816 */ /* 0x000fe2000000003d */
[----:B------:R-:W2:Y:S01]  /*100d0*/  LDTM.x16 R4, tmem[UR4] ;  /* 0x00000004000479ee */ /* 0x000ea20008240000 */
[----:B------:R-:W-:Y:S01]  /*100e0*/  PRMT R74, R0, 0x7632, R74 ;  /* 0x00007632004a7816 */ /* 0x000fe2000000004a */
[----:B-1----:R-:W-:Y:S01]  /*100f0*/  FADD2 R20, R20.F32x2.HI_LO, R52.F32x2.HI_LO ;  /* 0x000000341414724b */ /* 0x002fe20000000000 */
[----:B------:R-:W-:Y:S01]  /*10100*/  PRMT R64, R0, 0x7610, R64 ;  /* 0x0000761000407816 */ /* 0x000fe20000000040 */
[----:B------:R-:W-:Y:S01]  /*10110*/  FADD2 R2, R22.F32x2.HI_LO, R54.F32x2.HI_LO ;  /* 0x000000361602724b */ /* 0x000fe20000000000 */
[----:B------:R-:W-:Y:S02]  /*10120*/  F2FP.F16.F32.PACK_AB R0, R33, R32 ;  /* 0x000000202100723e */ /* 0x000fe400000000ff */
[----:B------:R-:W-:Y:S01]  /*10130*/  PRMT R66, R28, 0x7610, R66 ;  /* 0x000076101c427816 */ /* 0x000fe20000000042 */
[----:B------:R1:W5:Y:S01]  /*10140*/  LDS.128 R32, [R57+UR37+0x383b0] ;  /* 0x0383b02539207984 */ /* 0x0003620008000c00 */
[----:B------:R-:W-:Y:S01]  /*10150*/  F2FP.F16.F32.PACK_AB R22, R31, R30 ;  /* 0x0000001e1f16723e */ /* 0x000fe200000000ff */
[----:B------:R-:W-:Y:S01]  /*10160*/  NOP ;  /* 0x0000000000007918 */ /* 0x000fe20000000000 */
[----:B------:R-:W-:Y:S01]  /*10170*/  PRMT R56, R0, 0x7632, R56 ;  /* 0x0000763200387816 */ /* 0x000fe20000000038 */
[----:B------:R-:W-:Y:S01]  /*10180*/  FMUL2 R28, R20.F32x2.HI_LO, R94.F32x2.HI_LO ;  /* 0x0000005e141c724a */ /* 0x000fe20000000000 */
[----:B------:R-:W-:Y:S01]  /*10190*/  PRMT R63, R0, 0x7610, R63 ;  /* 0x00007610003f7816 */ /* 0x000fe2000000003f */
[----:B------:R-:W-:Y:S01]  /*101a0*/  FMUL2 R30, R2.F32x2.HI_LO, R90.F32x2.HI_LO ;  /* 0x0000005a021e724a */ /* 0x000fe20000000000 */
[----:B------:R-:W-:Y:S01]  /*101b0*/  PRMT R71, R22, 0x7632, R71 ;  /* 0x0000763216477816 */ /* 0x000fe20000000047 */
[----:B------:R-:W-:Y:S01]  /*101c0*/  FADD2 R20, R24.F32x2.HI_LO, R48.F32x2.HI_LO ;  /* 0x000000301814724b */ /* 0x000fe20000000000 */
[----:B------:R-:W-:Y:S01]  /*101d0*/  PRMT R60, R22, 0x7610, R60 ;  /* 0x00007610163c7816 */ /* 0x000fe2000000003c */
[----:B------:R-:W-:Y:S01]  /*101e0*/  FADD2 R2, R26.F32x2.HI_LO, R50.F32x2.HI_LO ;  /* 0x000000321a02724b */ /* 0x000fe20000000000 */
[----:B------:R-:W-:Y:S01]  /*101f0*/  F2FP.F16.F32.PACK_AB R0, R29, R28 ;  /* 0x0000001c1d00723e */ /* 0x000fe200000000ff */
[----:B------:R-:W-:Y:S01]  /*10200*/  FMUL2 R22, R20.F32x2.HI_LO, R104.F32x2.HI_LO ;  /* 0x000000681416724a */ /* 0x000fe20000000000 */
[----:B------:R-:W-:Y:S01]  /*10210*/  F2FP.F16.F32.PACK_AB R20, R31, R30 ;  /* 0x0000001e1f14723e */ /* 0x000fe200000000ff */
[----:B------:R-:W-:Y:S01]  /*10220*/  FMUL2 R24, R2.F32x2.HI_LO, R98.F32x2.HI_LO ;  /* 0x000000620218724a */ /* 0x000fe20000000000 */
[----:B------:R-:W-:Y:S01]  /*10230*/  PRMT R52, R0, 0x7632, R52 ;  /* 0x0000763200347816 */ /* 0x000fe20000000034 */
[----:B--2---:R-:W-:Y:S01]  /*10240*/  FADD2 R4, R4.F32x2.HI_LO, R44.F32x2.HI_LO ;  /* 0x0000002c0404724b */ /* 0x004fe20000000000 */
[----:B------:R-:W-:Y:S01]  /*10250*/  PRMT R67, R20, 0x7632, R67 ;  /* 0x0000763214437816 */ /* 0x000fe20000000043 */
[----:B------:R-:W-:Y:S01]  /*10260*/  FADD2 R2, R6.F32x2.HI_LO, R46.F32x2.HI_LO ;  /* 0x0000002e0602724b */ /* 0x000fe20000000000 */
[----:B------:R-:W-:Y:S01]  /*10270*/  PRMT R54, R20, 0x7610, R54 ;  /* 0x0000761014367816 */ /* 0x000fe20000000036 */
[----:B------:R-:W-:Y:S01]  /*10280*/  FMUL2 R20, R4.F32x2.HI_LO, R110.F32x2.HI_LO ;  /* 0x0000006e0414724a */ /* 0x000fe20000000000 */
[----:B------:R-:W-:Y:S01]  /*10290*/  F2FP.F16.F32.PACK_AB R6, R25, R24 ;  /* 0x000000181906723e */ /* 0x000fe200000000ff */
[----:B---3--:R-:W-:Y:S01]  /*102a0*/  FADD2 R4, R8.F32x2.HI_LO, R40.F32x2.HI_LO ;  /* 0x000000280804724b */ /* 0x008fe20000000000 */
[----:B-1----:R-:W-:Y:S02]  /*102b0*/  PRMT R57, R0, 0x7610, R57 ;  /* 0x0000761000397816 */ /* 0x002fe40000000039 */
[----:B------:R-:W-:Y:S01]  /*102c0*/  F2FP.F16.F32.PACK_AB R0, R23, R22 ;  /* 0x000000161700723e */ /* 0x000fe200000000ff */
[----:B------:R-:W-:Y:S01]  /*102d0*/  FMUL2 R22, R2.F32x2.HI_LO, R108.F32x2.HI_LO ;  /* 0x0000006c0216724a */ /* 0x000fe20000000000 */
[----:B------:R-:W-:Y:S01]  /*102e0*/  PRMT R62, R6, 0x7632, R62 ;  /* 0x00007632063e7816 */ /* 0x000fe2000000003e */
        /* <DEDUP_REMOVED lines=9> */
[----:B------:R-:W-:Y:S02]  /*10380*/  F2FP.F16.F32.PACK_AB R6, R23, R22 ;  /* 0x000000161706723e */ /* 0x000fe400000000ff */
[C---:B------:R-:W-:Y:S02]  /*10390*/  PRMT R43, R0.reuse, 0x7632, R43 ;  /* 0x00007632002b7816 */ /* 0x040fe4000000002b */
[----:B------:R-:W-:Y:S02]  /*103a0*/  PRMT R49, R0, 0x7610, R49 ;  /* 0x0000761000317816 */ /* 0x000fe40000000031 */
[C---:B------:R-:W-:Y:S02]  /*103b0*/  PRMT R55, R6.reuse, 0x7632, R55 ;  /* 0x0000763206377816 */ /* 0x040fe40000000037 */
[----:B------:R-:W-:Y:S02]  /*103c0*/  PRMT R47, R6, 0x7610, R47 ;  /* 0x00007610062f7816 */ /* 0x000fe4000000002f */
[----:B------:R-:W-:Y:S01]  /*103d0*/  F2FP.F16.F32.PACK_AB R0, R9, R8 ;  /* 0x000000080900723e */ /* 0x000fe200000000ff */
[----:B------:R-:W-:Y:S01]  /*103e0*/  FMUL2 R8, R4.F32x2.HI_LO, R118.F32x2.HI_LO ;  /* 0x000000760408724a */ /* 0x000fe20000000000 */
[----:B------:R-:W-:Y:S01]  /*103f0*/  F2FP.F16.F32.PACK_AB R6, R11, R10 ;  /* 0x0000000a0b06723e */ /* 0x000fe200000000ff */
[----:B------:R-:W-:Y:S01]  /*10400*/  FMUL2 R10, R2.F32x2.HI_LO, R116.F32x2.HI_LO ;  /* 0x00000074020a724a */ /* 0x000fe20000000000 */
[----:B------:R-:W-:Y:S01]  /*10410*/  PRMT R29, R0, 0x7632, R29 ;  /* 0x00007632001d7816 */ /* 0x000fe2000000001d */
[----:B-----5:R-:W-:Y:S01]  /*10420*/  FADD2 R4, R16.F32x2.HI_LO, R32.F32x2.HI_LO ;  /* 0x000000201004724b */ /* 0x020fe20000000000 */
[----:B------:R-:W-:Y:S01]  /*10430*/  PRMT R44, R0, 0x7610, R44 ;  /* 0x00007610002c7816 */ /* 0x000fe2000000002c */
[----:B------:R-:W-:Y:S01]  /*10440*/  FADD2 R2, R18.F32x2.HI_LO, R34.F32x2.HI_LO ;  /* 0x000000221202724b */ /* 0x000fe20000000000 */
[----:B------:R-:W-:Y:S01]  /*10450*/  F2FP.F16.F32.PACK_AB R0, R11, R10 ;  /* 0x0000000a0b00723e */ /* 0x000fe200000000ff */
[----:B------:R-:W-:Y:S01]  /*10460*/  FMUL2 R4, R4.F32x2.HI_LO, R120.F32x2.HI_LO ;  /* 0x000000780404724a */ /* 0x000fe20000000000 */
[----:B------:R-:W-:Y:S01]  /*10470*/  PRMT R51, R6, 0x7632, R51 ;  /* 0x0000763206337816 */ /* 0x000fe20000000033 */
[----:B------:R-:W-:Y:S01]  /*10480*/  FMUL2 R2, R2.F32x2.HI_LO, R58.F32x2.HI_LO ;  /* 0x0000003a0202724a */ /* 0x000fe20000000000 */
[----:B------:R-:W-:Y:S02]  /*10490*/  PRMT R33, R6, 0x7610, R33 ;  /* 0x0000761006217816 */ /* 0x000fe40000000021 */
[C---:B------:R-:W-:Y:S02]  /*104a0*/  PRMT R46, R0.reuse, 0x7632, R46 ;  /* 0x00007632002e7816 */ /* 0x040fe4000000002e */
[----:B------:R-:W-:Y:S02]  /*104b0*/  PRMT R41, R0, 0x7610, R41 ;  /* 0x0000761000297816 */ /* 0x000fe40000000029 */
        /* <DEDUP_REMOVED lines=8> */
[----:B------:R-:W-:Y:S01]  /*10540*/  PRMT R39, R0, 0x7610, R39 ;  /* 0x0000761000277816 */ /* 0x000fe20000000027 */
[----:B------:R-:W-:Y:S06]  /*10550*/  BRA.U !UP0, `(.L_x_5241) ;  /* 0x0000000108087547 */ /* 0x000fec000b800000 */
[----:B------:R-:W-:Y:S05]  /*10560*/  BPT.TRAP 0x1 ;  /* 0x000000040000795c */ /* 0x000fea0000300000 */
[----:B------:R-:W-:Y:S05]  /*10570*/  BPT.TRAP 0x1 ;  /* 0x000000040000795c */ /* 0x000fea0000300000 */
.L_x_5241:
        /* <DEDUP_REMOVED lines=22> */
.L_x_5242:
[----:B------:R-:W-:Y:S01]  /*106e0*/  LOP3.LUT R5, R102, 0xffff, RZ, 0xc0, !PT ;  /* 0x0000ffff66057812 */ /* 0x000fe200078ec0ff */
[----:B------:R-:W2:Y:S01]  /*106f0*/  LDL.LU R78, [R1+0x4] ;  /* 0x00000400014e7983 */ /* 0x000ea20000300800 */
[----:B------:R-:W-:Y:S01]  /*10700*/  LOP3.LUT R7, R96, 0xffff, RZ, 0xc0, !PT ;  /* 0x0000ffff60077812 */ /* 0x000fe200078ec0ff */
[----:B------:R-:W-:Y:S01]  /*10710*/  IMAD.MOV.U32 R58, RZ, RZ, 0x10 ;  /* 0x00000010ff3a7424 */ /* 0x000fe200078e00ff */
[----:B------:R-:W-:Y:S01]  /*10720*/  LOP3.LUT R9, R84, 0xffff, RZ, 0xc0, !PT ;  /* 0x0000ffff54097812 */ /* 0x000fe200078ec0ff */
[----:B------:R-:W3:Y:S01]  /*10730*/  LDL.LU R79, [R1+0x8] ;  /* 0x00000800014f7983 */ /* 0x000ee20000300800 */
[----:B------:R-:W-:Y:S03]  /*10740*/  LOP3.LUT R10, R69, 0xffff, RZ, 0xc0, !PT ;  /* 0x0000ffff450a7812 */ /* 0x000fe600078ec0ff */
[----:B------:R-:W4:Y:S01]  /*10750*/  LDL.LU R82, [R1+0xc] ;  /* 0x00000c0001527983 */ /* 0x000f220000300800 */
[----:B------:R-:W1:Y:S02]  /*10760*/  S2R R59, SR_TID.X ;  /* 0x00000000003b7919 */ /* 0x000e640000002100 */
        /* <DEDUP_REMOVED lines=77> */
[----:B------:R-:W-:Y:S02]  /*10c40*/  LEA.HI.X R3, R0, RZ, RZ, 0x10, P0 ;  /* 0x000000ff00037211 */ /* 0x000fe400000f84ff */
[----:B------:R-:W-:Y:S02]  /*10c50*/  LOP3.LUT R34, R8, 0xffff, R49, 0xf8, !PT ;  /* 0x0000ffff08227812 */ /* 0x000fe400078ef831 */
[----:B------:R-:W-:Y:S02]  /*10c60*/  LOP3.LUT R8, R7, 0xffff, R33, 0xf8, !PT ;  /* 0x0000ffff07087812 */ /* 0x000fe400078ef821 */
[----:B------:R-:W-:Y:S02]  /*10c70*/  LOP3.LUT R7, R3, 0xffff, R39, 0xf8, !PT ;  /* 0x0000ffff03077812 */ /* 0x000fe400078ef827 */
[----:B------:R-:W-:Y:S02]  /*10c80*/  LOP3.LUT R28, R9, 0xffff, R47, 0xf8, !PT ;  /* 0x0000ffff091c7812 */ /* 0x000fe400078ef82f */
[----:B------:R-:W-:Y:S02]  /*10c90*/  LOP3.LUT R32, R4, 0xffff, R42, 0xf8, !PT ;  /* 0x0000ffff04207812 */ /* 0x000fe400078ef82a */
[----:B------:R-:W-:Y:S02]  /*10ca0*/  LOP3.LUT R5, R5, 0xffff, R41, 0xf8, !PT ;  /* 0x0000ffff05057812 */ /* 0x000fe400078ef829 */
[----:B------:R-:W-:Y:S02]  /*10cb0*/  LOP3.LUT R33, R6, 0xffff, R44, 0xf8, !PT ;  /* 0x0000ffff06217812 */ /* 0x000fe400078ef82c */
[----:B------:R-:W-:Y:S01]  /*10cc0*/  LOP3.LUT R6, R2, 0xffff, R40, 0xf8, !PT ;  /* 0x0000ffff02067812 */ /* 0x000fe200078ef828 */
[----:B------:R-:W-:Y:S01]  /*10cd0*/  IMAD.U32 R2, R124, 0x10000, RZ ;  /* 0x000100007c027824 */ /* 0x000fe200078e00ff */
[----:B------:R-:W-:Y:S02]  /*10ce0*/  LOP3.LUT P0, RZ, R59, 0x4, RZ, 0xc0, !PT ;  /* 0x000000043bff7812 */ /* 0x000fe4000780c0ff */
[----:B------:R-:W-:Y:S02]  /*10cf0*/  LOP3.LUT R11, R11, 0xffff, R50, 0xf8, !PT ;  /* 0x0000ffff0b0b7812 */ /* 0x000fe400078ef832 */
[----:B------:R-:W-:Y:S01]  /*10d00*/  LOP3.LUT R23, R23, R2, RZ, 0xfc, !PT ;  /* 0x0000000217177212 */ /* 0x000fe200078efcff */
[----:B------:R-:W-:Y:S01]  /*10d10*/  IMAD.U32 R2, R76, 0x10000, RZ ;  /* 0x000100004c027824 */ /* 0x000fe200078e00ff */
[----:B------:R-:W-:Y:S04]  /*10d20*/  LOP3.LUT R10, R10, 0xffff, R53, 0xf8, !PT ;  /* 0x0000ffff0a0a7812 */ /* 0x000fe800078ef835 */
[----:B------:R-:W-:Y:S01]  /*10d30*/  LOP3.LUT R19, R19, R2, RZ, 0xfc, !PT ;  /* 0x0000000213137212 */ /* 0x000fe200078efcff */
[----:B------:R-:W-:Y:S05]  /*10d40*/  IMAD.U32 R2, R62, 0x10000, RZ ;  /* 0x000100003e027824 */ /* 0x000fea00078e00ff */
[----:B------:R-:W-:Y:S01]  /*10d50*/  LOP3.LUT R11, R11, R2, RZ, 0xfc, !PT ;  /* 0x000000020b0b7212 */ /* 0x000fe200078efcff */
[----:B------:R-:W-:Y:S02]  /*10d60*/  IMAD.U32 R2, R51, 0x10000, RZ ;  /* 0x0001000033027824 */ /* 0x000fe400078e00ff */
[----:B--2---:R-:W-:Y:S02]  /*10d70*/  IMAD.U32 R3, R78, 0x10000, RZ ;  /* 0x000100004e037824 */ /* 0x004fe400078e00ff */
[----:B---3--:R-:W-:Y:S03]  /*10d80*/  IMAD.U32 R4, R79, 0x10000, RZ ;  /* 0x000100004f047824 */ /* 0x008fe600078e00ff */
[----:B------:R-:W-:Y:S01]  /*10d90*/  LOP3.LUT R21, R21, R3, RZ, 0xfc, !PT ;  /* 0x0000000315157212 */ /* 0x000fe200078efcff */
[----:B------:R-:W-:Y:S02]  /*10da0*/  IMAD.U32 R3, R77, 0x10000, RZ ;  /* 0x000100004d037824 */ /* 0x000fe400078e00ff */
[----:B----4-:R-:W-:Y:S01]  /*10db0*/  IMAD.U32 R0, R82, 0x10000, RZ ;  /* 0x0001000052007824 */ /* 0x010fe200078e00ff */
        /* <DEDUP_REMOVED lines=12> */
[----:B------:R-:W-:Y:S02]  /*10e80*/  LOP3.LUT R15, R15, R4, RZ, 0xfc, !PT ;  /* 0x000000040f0f7212 */ /* 0x000fe400078efcff */
[----:B------:R-:W-:Y:S02]  /*10e90*/  LOP3.LUT R7, R7, R3, RZ, 0xfc, !PT ;  /* 0x0000000307077212 */ /* 0x000fe400078efcff */
[----:B------:R-:W-:Y:S01]  /*10ea0*/  LOP3.LUT R13, R13, R0, RZ, 0xfc, !PT ;  /* 0x000000000d0d7212 */ /* 0x000fe200078efcff */
[----:B------:R-:W-:Y:S01]  /*10eb0*/  IMAD.U32 R0, R55, 0x10000, RZ ;  /* 0x0001000037007824 */ /* 0x000fe200078e00ff */
[----:B------:R-:W-:Y:S02]  /*10ec0*/  SEL R3, R58, 0xfffffff0, P2 ;  /* 0xfffffff03a037807 */ /* 0x000fe40001000000 */
[----:B------:R-:W-:Y:S01]  /*10ed0*/  LOP3.LUT R29, R8, R2, RZ, 0xfc, !PT ;  /* 0x00000002081d7212 */ /* 0x000fe200078efcff */
[----:B------:R-:W-:Y:S01]  /*10ee0*/  IMAD.MOV.U32 R8, RZ, RZ, R35 ;  /* 0x000000ffff087224 */ /* 0x000fe200078e0023 */
[----:B------:R-:W-:Y:S01]  /*10ef0*/  LOP3.LUT R28, R28, R0, RZ, 0xfc, !PT ;  /* 0x000000001c1c7212 */ /* 0x000fe200078efcff */
[----:B------:R-:W-:Y:S05]  /*10f00*/  IMAD.U32 R0, R46, 0x10000, RZ ;  /* 0x000100002e007824 */ /* 0x000fea00078e00ff */
[----:B------:R-:W-:Y:S02]  /*10f10*/  LOP3.LUT R39, R5, R0, RZ, 0xfc, !PT ;  /* 0x0000000005277212 */ /* 0x000fe400078efcff */
[----:B------:R-:W-:Y:S05]  /*10f20*/  LEA R0, R38, UR37, 0x1 ;  /* 0x0000002526007c11 */ /* 0x000fea000f8e08ff */
[----:B------:R-:W-:Y:S01]  /*10f30*/  STS.128 [R0+0x28000], R24 ;  /* 0x0280001800007388 */ /* 0x000fe20000000c00 */
[C---:B------:R-:W-:Y:S02]  /*10f40*/  IMAD.IADD R4, R0.reuse, 0x1, R3 ;  /* 0x0000000100047824 */ /* 0x040fe400078e0203 */
[C---:B------:R-:W-:Y:S02]  /*10f50*/  VIADD R5, R0.reuse, 0x28000 ;  /* 0x0002800000057836 */ /* 0x040fe40000000000 */
[----:B------:R-:W-:Y:S02]  /*10f60*/  VIADD R2, R0, 0x28040 ;  /* 0x0002804000027836 */ /* 0x000fe40000000000 */
[----:B------:R-:W-:Y:S01]  /*10f70*/  @P0 VIADD R2, R5, 0xffffffc0 ;  /* 0xffffffc005020836 */ /* 0x000fe20000000000 */
[----:B------:R1:W-:Y:S01]  /*10f80*/  STS.128 [R4+0x28000], R20 ;  /* 0x0280001404007388 */ /* 0x0003e20000000c00 */
[----:B------:R-:W-:Y:S02]  /*10f90*/  IMAD.MOV.U32 R5, RZ, RZ, R39 ;  /* 0x000000ffff057224 */ /* 0x000fe400078e0027 */
[----:B------:R-:W-:Y:S02]  /*10fa0*/  IMAD.IADD R3, R3, 0x1, R2 ;  /* 0x0000000103037824 */ /* 0x000fe400078e0202 */
[----:B-1----:R-:W-:Y:S02]  /*10fb0*/  IMAD.MOV.U32 R20, RZ, RZ, R36 ;  /* 0x000000ffff147224 */ /* 0x002fe400078e0024 */
[----:B------:R-:W-:Y:S02]  /*10fc0*/  IMAD.MOV.U32 R21, RZ, RZ, R30 ;  /* 0x000000ffff157224 */ /* 0x000fe400078e001e */
[----:B------:R-:W-:Y:S02]  /*10fd0*/  IMAD.MOV.U32 R22, RZ, RZ, R37 ;  /* 0x000000ffff167224 */ /* 0x000fe400078e0025 */
[----:B------:R-:W-:Y:S05]  /*10fe0*/  IMAD.MOV.U32 R23, RZ, RZ, R31 ;  /* 0x000000ffff177224 */ /* 0x000fea00078e001f */
[----:B------:R-:W-:Y:S08]  /*10ff0*/  STS.128 [R2], R20 ;  /* 0x0000001402007388 */ /* 0x000ff00000000c00 */
[----:B------:R-:W-:Y:S08]  /*11000*/  STS.128 [R3], R16 ;  /* 0x0000001003007388 */ /* 0x000ff00000000c00 */
[----:B------:R1:W-:Y:S08]  /*11010*/  STS.128 [R0+0x2c000], R12 ;  /* 0x02c0000c00007388 */ /* 0x0003f00000000c00 */
[----:B------:R2:W-:Y:S01]  /*11020*/  STS.128 [R4+0x2c000], R8 ;  /* 0x02c0000804007388 */ /* 0x0005e20000000c00 */
[----:B-1----:R-:W-:Y:S05]  /*11030*/  IMAD.U32 R0, RZ, RZ, UR39 ;  /* 0x00000027ff007e24 */ /* 0x002fea000f8e00ff */
[----:B------:R-:W-:Y:S01]  /*11040*/  ISETP.NE.AND P0, PT, R0, 0x3, PT ;  /* 0x000000030000780c */ /* 0x000fe20003f05270 */
[----:B--2---:R-:W-:Y:S02]  /*11050*/  IMAD.MOV.U32 R8, RZ, RZ, R34 ;  /* 0x000000ffff087224 */ /* 0x004fe400078e0022 */
        /* <DEDUP_REMOVED lines=14> */
.L_x_5243:
[----:B--2---:R-:W-:Y:S01]  /*11140*/  SYNCS.ARRIVE.TRANS64.A1T0 RZ, [UR37+0x38890], RZ ;  /* 0x038890ffffff79a7 */ /* 0x004fe20008100025 */
[----:B------:R-:W-:Y:S05]  /*11150*/  @!P0 BRA `(.L_x_5244) ;  /* 0x0000000000048947 */ /* 0x000fea0003800000 */
[----:B------:R-:W-:Y:S05]  /*11160*/  BPT.TRAP 0x1 ;  /* 0x000000040000795c */ /* 0x000fea0000300000 */
.L_x_5244:
[----:B------:R-:W2:Y:S01]  /*11170*/  LDL.LU R0, [R1+0x14] ;  /* 0x0000140001007983 */ /* 0x000ea20000300800 */
[----:B------:R-:W-:Y:S03]  /*11180*/  UIADD3 UR4, UPT, UPT, UR37, 0x38848, URZ ;  /* 0x0003884825047890 */ /* 0x000fe6000fffe0ff */
[----:B-1----:R-:W3:Y:S01]  /*11190*/  LDL.LU R9, [R1+0x1c] ;  /* 0x00001c0001097983 */ /* 0x002ee20000300800 */
[----:B------:R-:W-:Y:S03]  /*111a0*/  UPRMT UR4, UR40, 0x654, UR4 ;  /* 0x0000065428047896 */ /* 0x000fe60008000004 */
[----:B------:R-:W4:Y:S04]  /*111b0*/  LDL.LU R8, [R1+0x24] ;  /* 0x0000240001087983 */ /* 0x000f280000300800 */
[----:B------:R-:W5:Y:S02]  /*111c0*/  LDL.LU R7, [R1+0x20] ;  /* 0x0000200001077983 */ /* 0x000f640000300800 */
[----:B------:R-:W-:Y:S02]  /*111d0*/  SYNCS.ARRIVE.TRANS64.RED.A1T0 RZ, [UR4], RZ ;  /* 0x000000ffffff79a7 */ /* 0x000fe40008100404 */
[----:B------:R-:W2:Y:S04]  /*111e0*/  LDL.LU R5, [R1+0x18] ;  /* 0x0000180001057983 */ /* 0x000ea80000300800 */
[----:B------:R-:W2:Y:S04]  /*111f0*/  LDL.LU R4, [R1+0x2c] ;  /* 0x00002c0001047983 */ /* 0x000ea80000300800 */
[----:B------:R-:W2:Y:S04]  /*11200*/  LDL.LU R3, [R1+0x28] ;  /* 0x0000280001037983 */ /* 0x000ea80000300800 */
[----:B------:R-:W3:Y:S01]  /*11210*/  LDL.LU R2, [R1] ;  /* 0x0000000001027983 */ /* 0x000ee20000300800 */
[----:B------:R-:W1:Y:S01]  /*11220*/  S2R R6, SR_CTAID.X ;  /* 0x0000000000067919 */ /* 0x000e620000002500 */
[----:B---3--:R-:W-:Y:S01]  /*11230*/  VIADD R2, R2, 0x1 ;  /* 0x0000000102027836 */ /* 0x008fe20000000000 */
[----:B------:R-:W-:Y:S02]  /*11240*/  LOP3.LUT R9, R9, 0x1, RZ, 0x3c, !PT ;  /* 0x0000000109097812 */ /* 0x000fe400078e3cff */
[----:B----4-:R-:W-:Y:S02]  /*11250*/  LOP3.LUT R8, R8, 0x1, RZ, 0x3c, !PT ;  /* 0x0000000108087812 */ /* 0x010fe400078e3cff */
[----:B-----5:R-:W-:Y:S01]  /*11260*/  LOP3.LUT R7, R7, 0x1, RZ, 0x3c, !PT ;  /* 0x0000000107077812 */ /* 0x020fe200078e3cff */
[----:B------:R3:W-:Y:S01]  /*11270*/  STL [R1+0x1c], R9 ;  /* 0x00001c0901007387 */ /* 0x0007e20000100800 */
[----:B--2---:R-:W-:Y:S02]  /*11280*/  LOP3.LUT R5, R5, 0x1, RZ, 0x3c, !PT ;  /* 0x0000000105057812 */ /* 0x004fe400078e3cff */
        /* <DEDUP_REMOVED lines=14> */
[----:B---3--:R-:W1:Y:S01]  /*11370*/  S2R R0, SR_TID.X ;  /* 0x0000000000007919 */ /* 0x008e620000002100 */
[----:B------:R-:W2:Y:S01]  /*11380*/  S2UR UR5, SR_CTAID.Y ;  /* 0x00000000000579c3 */ /* 0x000ea20000002600 */
[----:B------:R-:W-:Y:S01]  /*11390*/  SHF.L.U32 R23, R6, 0x7, RZ ;  /* 0x0000000706177819 */ /* 0x000fe200000006ff */
[----:B------:R-:W3:Y:S01]  /*113a0*/  S2R R7, SR_TID.X ;  /* 0x0000000000077919 */ /* 0x000ee20000002100 */
[C---:B------:R-:W-:Y:S02]  /*113b0*/  SHF.L.U32 R73, R59.reuse, 0x10, RZ ;  /* 0x000000103b497819 */ /* 0x040fe400000006ff */
[----:B------:R-:W-:-:S03]  /*113c0*/  LOP3.LUT R16, R59, 0x7f, RZ, 0xc0, !PT ;  /* 0x0000007f3b107812 */ /* 0x000fc600078ec0ff */
[----:B------:R-:W2:Y:S01]  /*113d0*/  LDC.64 R4, c[0x0][0x988] ;  /* 0x00026200ff047b82 */ /* 0x000ea20000000a00 */
[----:B------:R-:W-:-:S07]  /*113e0*/  LOP3.LUT R73, R73, 0x600000, RZ, 0xc0, !PT ;  /* 0x0060000049497812 */ /* 0x000fce00078ec0ff */
[----:B------:R-:W4:Y:S08]  /*113f0*/  LDC.64 R2, c[0x0][0x9a0] ;  /* 0x00026800ff027b82 */ /* 0x000f300000000a00 */
[----:B------:R-:W5:Y:S01]  /*11400*/  S2UR UR4, SR_CTAID.Z ;  /* 0x00000000000479c3 */ /* 0x000f620000002700 */
[----:B-1----:R-:W-:-:S07]  /*11410*/  SHF.L.U32 R22, R0, 0x10, RZ ;  /* 0x0000001000167819 */ /* 0x002fce00000006ff */
[----:B------:R-:W5:Y:S01]  /*11420*/  LDC R76, c[0x0][0x990] ;  /* 0x00026400ff4c7b82 */ /* 0x000f620000000800 */
[----:B------:R-:W-:Y:S01]  /*11430*/  SHF.R.U32.HI R74, RZ, 0x3, R0 ;  /* 0x00000003ff4a7819 */ /* 0x000fe20000011600 */
[----:B--2---:R-:W-:Y:S01]  /*11440*/  IMAD R5, R5, UR5, RZ ;  /* 0x0000000505057c24 */ /* 0x004fe2000f8e02ff */
[----:B---3--:R-:W-:Y:S01]  /*11450*/  SHF.R.U32.HI R7, RZ, 0x3, R7 ;  /* 0x00000003ff077819 */ /* 0x008fe20000011607 */
[-C--:B------:R-:W-:Y:S01]  /*11460*/  IMAD R75, R16, R4.reuse, RZ ;  /* 0x00000004104b7224 */ /* 0x080fe200078e02ff */
[----:B------:R-:W-:Y:S01]  /*11470*/  LOP3.LUT R22, R22, 0x600010, R74, 0xc8, !PT ;  /* 0x0060001016167812 */ /* 0x000fe200078ec84a */
[----:B------:R-:W-:Y:S01]  /*11480*/  IMAD R5, R23, R4, R5 ;  /* 0x0000000417057224 */ /* 0x000fe200078e0205 */
[----:B------:R-:W-:Y:S01]  /*11490*/  LOP3.LUT R73, R73, 0x10, R7, 0xf8, !PT ;  /* 0x0000001049497812 */ /* 0x000fe200078ef807 */
[----:B------:R-:W1:Y:S01]  /*114a0*/  LDC R17, c[0x0][0x9a8] ;  /* 0x00026a00ff117b82 */ /* 0x000e620000000800 */
[----:B----4-:R-:W-:Y:S01]  /*114b0*/  IMAD R3, R3, UR5, RZ ;  /* 0x0000000503037c24 */ /* 0x010fe2000f8e02ff */
[----:B------:R-:W-:Y:S01]  /*114c0*/  LOP3.LUT R22, R22, 0x180, RZ, 0xfc, !PT ;  /* 0x0000018016167812 */ /* 0x000fe200078efcff */
[----:B------:R-:W-:-:S02]  /*114d0*/  IMAD R16, R16, R2, RZ ;  /* 0x0000000210107224 */ /* 0x000fc400078e02ff */
[----:B------:R-:W-:Y:S01]  /*114e0*/  IMAD R3, R23, R2, R3 ;  /* 0x0000000217037224 */ /* 0x000fe200078e0203 */
[----:B------:R-:W-:Y:S01]  /*114f0*/  IADD3 R0, PT, PT, R22, -0x100, RZ ;  /* 0xffffff0016007810 */ /* 0x000fe20007ffe0ff */
[----:B-----5:R-:W-:Y:S02]  /*11500*/  IMAD R76, R76, UR4, R5 ;  /* 0x000000044c4c7c24 */ /* 0x020fe4000f8e0205 */
[----:B-1----:R-:W-:Y:S01]  /*11510*/  IMAD R17, R17, UR4, R3 ;  /* 0x0000000411117c24 */ /* 0x002fe2000f8e0203 */
[----:B------:R-:W-:Y:S06]  /*11520*/  @!P0 BRA `(.L_x_5246) ;  /* 0x0000000000048947 */ /* 0x000fec0003800000 */
[----:B------:R-:W-:Y:S05]  /*11530*/  BPT.TRAP 0x1 ;  /* 0x000000040000795c */ /* 0x000fea0000300000 */
.L_x_5246:
[----:B------:R-:W-:Y:S02]  /*11540*/  SHF.L.U32 R3, RZ, 0x1f, RZ ;  /* 0x0000001fff037819 */ /* 0x000fe400000006ff */
[----:B------:R-:W-:Y:S02]  /*11550*/  SHF.R.U32.HI R2, RZ, 0x5, R59 ;  /* 0x00000005ff027819 */ /* 0x000fe4000001163b */
[----:B------:R-:W1:Y:S01]  /*11560*/  SYNCS.PHASECHK.TRANS64.TRYWAIT P1, [UR37+0x388a0], R3 ;  /* 0x0388a003ff0075a7 */ /* 0x000e620008021125 */
[----:B------:R-:W-:Y:S02]  /*11570*/  SHF.R.U32.HI R0, RZ, 0x15, R0 ;  /* 0x00000015ff007819 */ /* 0x000fe40000011600 */
[----:B------:R-:W-:-:S04]  /*11580*/  LOP3.LUT R84, R2, 0x3, RZ, 0xc0, !PT ;  /* 0x0000000302547812 */ /* 0x000fc800078ec0ff */
[----:B------:R-:W-:Y:S01]  /*11590*/  ISETP.NE.AND P0, PT, R84, R0, PT ;  /* 0x000000005400720c */ /* 0x000fe20003f05270 */
[----:B-1----:R-:W-:-:S12]  /*115a0*/  @!P1 BRA `(.L_x_5247) ;  /* 0x0000004000fc9947 */ /* 0x002fd80003800000 */
.L_x_5355:
[----:B------:R-:W-:Y:S05]  /*115b0*/  @!P0 BRA `(.L_x_5248) ;  /* 0x0000000000408947 */ /* 0x000fea0003800000 */
[----:B------:R-:W-:Y:S01]  /*115c0*/  MOV R2, 0xf8 ;  /* 0x000000f800027802 */ /* 0x000fe20000000f00 */
[----:B------:R-:W2:Y:S01]  /*115d0*/  LDCU.64 UR8, c[0x4][0xd8] ;  /* 0x01001b00ff0877ac */ /* 0x000ea20008000a00 */
[----:B------:R-:W-:Y:S02]  /*115e0*/  HFMA2 R12, -RZ, RZ, 0, 5.9604644775390625e-08 ;  /* 0x00000001ff0c7431 */ /* 0x000fe400000001ff */
[----:B------:R-:W-:Y:S01]  /*115f0*/  IMAD.MOV.U32 R8, RZ, RZ, 0x192 ;  /* 0x00000192ff087424 */ /* 0x000fe200078e00ff */
[----:B------:R-:W3:Y:S01]  /*11600*/  LDCU.64 UR6, c[0x4][0xe0] ;  /* 0x01001c00ff0677ac */ /* 0x000ee20008000a00 */
[----:B-1----:R-:W1:Y:S01]  /*11610*/  LDC.64 R2, c[0x4][R2] ;  /* 0x0100000002027b82 */ /* 0x002e620000000a00 */
[----:B------:R-:W-:Y:S01]  /*11620*/  IMAD.MOV.U32 R13, RZ, RZ, RZ ;  /* 0x000000ffff0d7224 */ /* 0x000fe200078e00ff */
[----:B------:R-:W4:Y:S01]  /*11630*/  LDCU.64 UR4, c[0x4][0x40] ;  /* 0x01000800ff0477ac */ /* 0x000f220008000a00 */
[----:B--2---:R-:W-:Y:S01]  /*11640*/  IMAD.U32 R4, RZ, RZ, UR8 ;  /* 0x00000008ff047e24 */ /* 0x004fe2000f8e00ff */
[----:B------:R-:W-:Y:S01]  /*11650*/  MOV R5, UR9 ;  /* 0x0000000900057c02 */ /* 0x000fe20008000f00 */
[----:B---3--:R-:W-:Y:S01]  /*11660*/  IMAD.U32 R6, RZ, RZ, UR6 ;  /* 0x00000006ff067e24 */ /* 0x008fe2000f8e00ff */
[----:B------:R-:W-:Y:S01]  /*11670*/  MOV R7, UR7 ;  /* 0x0000000700077c02 */ /* 0x000fe20008000f00 */
[----:B----4-:R-:W-:Y:S01]  /*11680*/  IMAD.U32 R10, RZ, RZ, UR4 ;  /* 0x00000004ff0a7e24 */ /* 0x010fe2000f8e00ff */
[----:B------:R-:W-:-:S02]  /*11690*/  MOV R11, UR5 ;  /* 0x00000005000b7c02 */ /* 0x000fc40008000f00 */
[----:B------:R-:W-:-:S07]  /*116a0*/  LEPC R20, `(.L_x_5248) ;  /* 0x000000001014794e */ /* 0x000fce0000000000 */
[----:B-1----:R-:W-:Y:S05]  /*116b0*/  CALL.ABS.NOINC R2 ;  /* 0x0000000002007343 */ /* 0x002fea0003c00000 */
.L_x_5248:
        /* <DEDUP_REMOVED lines=23> */
.L_x_5249:
        /* <DEDUP_REMOVED lines=23> */
.L_x_5250:
        /* <DEDUP_REMOVED lines=26> */
.L_x_5251:
[----:B------:R-:W1:Y:S01]  /*11b40*/  S2R R2, SR_TID.X ;  /* 0x0000000000027919 */ /* 0x000e620000002100 */
[----:B------:R-:W-:Y:S05]  /*11b50*/  WARPSYNC.ALL ;  /* 0x0000000000007948 */ /* 0x000fea0003800000 */
[----:B------:R-:W-:Y:S02]  /*11b60*/  LOP3.LUT R74, R74, 0x10, RZ, 0xc0, !PT ;  /* 0x000000104a4a7812 */ /* 0x000fe400078ec0ff */
[----:B-1----:R-:W-:Y:S01]  /*11b70*/  LOP3.LUT R23, R23, 0x7f, R2, 0xf8, !PT ;  /* 0x0000007f17177812 */ /* 0x002fe200078ef802 */
[----:B------:R-:W2:Y:S01]  /*11b80*/  LDL.LU R85, [R1+0x10] ;  /* 0x0000100001557983 */ /* 0x000ea20000300800 */
[----:B------:R-:W1:Y:S01]  /*11b90*/  LDCU UR6, c[0x0][0x3b4] ;  /* 0x00007680ff0677ac */ /* 0x000e620008000800 */
        /* <DEDUP_REMOVED lines=9> */
[C---:B------:R-:W-:Y:S01]  /*11c30*/  VIADD R81, R74.reuse, 0x48 ;  /* 0x000000484a517836 */ /* 0x040fe20000000000 */
[----:B------:R-:W4:Y:S01]  /*11c40*/  S2UR UR40, SR_CgaCtaId ;  /* 0x00000000002879c3 */ /* 0x000f220000008800 */
[C---:B------:R-:W-:Y:S01]  /*11c50*/  VIADD R82, R74.reuse, 0x40 ;  /* 0x000000404a527836 */ /* 0x040fe20000000000 */
[----:B------:R-:W-:Y:S01]  /*11c60*/  UISETP.NE.AND UP0, UPT, UR39, 0x3, UPT ;  /* 0x000000032700788c */ /* 0x000fe2000bf05270 */
[----:B------:R-:W-:Y:S01]  /*11c70*/  IMAD.X R3, RZ, RZ, R2, P0 ;  /* 0x000000ffff037224 */ /* 0x000fe200000e0602 */
[----:B------:R-:W-:Y:S01]  /*11c80*/  BSSY.RECONVERGENT B0, `(.L_x_5252) ;  /* 0x000003a000007945 */ /* 0x000fe20003800200 */
[C---:B------:R-:W-:Y:S01]  /*11c90*/  VIADD R79, R74.reuse, 0x68 ;  /* 0x000000684a4f7836 */ /* 0x040fe20000000000 */
[----:B-1----:R-:W-:-:S02]  /*11ca0*/  ISETP.GE.AND P5, PT, R74, UR6, PT ;  /* 0x000000064a007c0c */ /* 0x002fc4000bfa6270 */
[----:B------:R-:W-:Y:S02]  /*11cb0*/  ISETP.GE.AND P4, PT, R78, UR6, PT ;  /* 0x000000064e007c0c */ /* 0x000fe4000bf86270 */
[C---:B------:R-:W-:Y:S02]  /*11cc0*/  ISETP.GE.U32.OR P5, PT, R23.reuse, UR36, P5 ;  /* 0x0000002417007c0c */ /* 0x040fe4000afa6470 */
[----:B------:R-:W-:Y:S02]  /*11cd0*/  ISETP.GE.U32.OR P4, PT, R23, UR36, P4 ;  /* 0x0000002417007c0c */ /* 0x000fe4000a786470 */
[----:B------:R-:W-:Y:S02]  /*11ce0*/  ISETP.GE.AND P3, PT, R77, UR6, PT ;  /* 0x000000064d007c0c */ /* 0x000fe4000bf66270 */
[----:B------:R-:W-:Y:S02]  /*11cf0*/  ISETP.GE.AND P2, PT, R83, UR6, PT ;  /* 0x0000000653007c0c */ /* 0x000fe4000bf46270 */
[----:B------:R-:W-:-:S02]  /*11d00*/  ISETP.GE.U32.OR P3, PT, R23, UR36, P3 ;  /* 0x0000002417007c0c */ /* 0x000fc40009f66470 */
[----:B------:R-:W-:Y:S02]  /*11d10*/  ISETP.GE.AND P6, PT, R80, UR6, PT ;  /* 0x0000000650007c0c */ /* 0x000fe4000bfc6270 */
[----:B---3--:R-:W-:Y:S02]  /*11d20*/  LEA R2, P0, R0, UR4, 0x1 ;  /* 0x0000000400027c11 */ /* 0x008fe4000f8008ff */
        /* <DEDUP_REMOVED lines=19> */
[----:B-1--4-:R-:W-:Y:S06]  /*11e60*/  @P6 BRA `(.L_x_5253) ;  /* 0x00000000006c6947 */ /* 0x012fec0003800000 */
        /* <DEDUP_REMOVED lines=9> */
[----:B------:R-:W-:Y:S01]  /*11f00*/  PRMT R63, R58, 0x7610, R63 ;  /* 0x000076103a3f7816 */ /* 0x000fe2000000003f */
[----:B------:R-:W-:Y:S01]  /*11f10*/  IMAD.U32 R61, R59, 0x10000, RZ ;  /* 0x000100003b3d7824 */ /* 0x000fe200078e00ff */
[----:B------:R-:W-:Y:S02]  /*11f20*/  PRMT R20, R60, 0x7632, R20 ;  /* 0x000076323c147816 */ /* 0x000fe40000000014 */
[----:B------:R-:W-:Y:S02]  /*11f30*/  LOP3.LUT R59, R57, 0xffff, R63, 0xf8, !PT ;  /* 0x0000ffff393b7812 */ /* 0x000fe400078ef83f */
[----:B------:R-:W-:-:S02]  /*11f40*/  LOP3.LUT R20, R20, 0xffff, RZ, 0xc0, !PT ;  /* 0x0000ffff14147812 */ /* 0x000fc400078ec0ff */
[----:B------:R-:W-:Y:S02]  /*11f50*/  LOP3.LUT R57, R56, 0xffff, R72, 0xf8, !PT ;  /* 0x0000ffff38397812 */ /* 0x000fe400078ef848 */
[----:B------:R-:W-:Y:S01]  /*11f60*/  LOP3.LUT R56, R59, R61, RZ, 0xfc, !PT ;  /* 0x0000003d3b387212 */ /* 0x000fe200078efcff */
[----:B------:R-:W-:Y:S01]  /*11f70*/  IMAD.WIDE.U32 R20, R20, 0x10000, RZ ;  /* 0x0001000014147825 */ /* 0x000fe200078e00ff */
[----:B------:R-:W-:Y:S02]  /*11f80*/  PRMT R58, R0, 0x7632, R58 ;  /* 0x00007632003a7816 */ /* 0x000fe4000000003a */
[----:B------:R-:W-:Y:S02]  /*11f90*/  LOP3.LUT R57, R57, R56, RZ, 0x3c, !PT ;  /* 0x0000003839397212 */ /* 0x000fe400078e3cff */
[----:B------:R-:W-:Y:S01]  /*11fa0*/  PRMT R62, R60, 0x7610, R62 ;  /* 0x000076103c3e7816 */ /* 0x000fe2000000003e */
[----:B------:R-:W-:Y:S01]  /*11fb0*/  IMAD.U32 R60, R58, 0x10000, RZ ;  /* 0x000100003a3c7824 */ /* 0x000fe200078e00ff */
[----:B------:R-:W-:-:S02]  /*11fc0*/  LOP3.LUT R0, R21, 0xffff, R0, 0xf8, !PT ;  /* 0x0000ffff15007812 */ /* 0x000fc400078ef800 */
[C---:B------:R-:W-:Y:S02]  /*11fd0*/  LOP3.LUT R56, R57.reuse, R56, RZ, 0x3c, !PT ;  /* 0x0000003839387212 */ /* 0x040fe400078e3cff */
[----:B------:R-:W-:Y:S02]  /*11fe0*/  LOP3.LUT R58, R20, 0xffff, R62, 0xf8, !PT ;  /* 0x0000ffff143a7812 */ /* 0x000fe400078ef83e */
[----:B------:R-:W-:Y:S02]  /*11ff0*/  LOP3.LUT R59, R0, R60, RZ, 0xfc, !PT ;  /* 0x0000003c003b7212 */ /* 0x000fe400078efcff */
[----:B------:R-:W-:-:S05]  /*12000*/  LOP3.LUT R57, R57, R56, RZ, 0x3c, !PT ;  /* 0x0000003839397212 */ /* 0x000fca00078e3cff */
[----:B------:R1:W-:Y:S02]  /*12010*/  STG.E.128 desc[UR46][R2.64], R56 ;  /* 0x0000003802007986 */ /* 0x0003e4000c101d2e */
.L_x_5253:
[----:B------:R-:W-:Y:S05]  /*12020*/  BSYNC.RECONVERGENT B0 ;  /* 0x0000000000007941 */ /* 0x000fea0003800200 */
.L_x_5252:
[----:B------:R-:W-:Y:S01]  /*12030*/  LOP3.LUT P0, RZ, R85, 0x2, RZ, 0xc0, !PT ;  /* 0x0000000255ff7812 */ /* 0x000fe2000780c0ff */
[----:B------:R-:W-:-:S12]  /*12040*/  BSSY.RECONVERGENT B0, `(.L_x_5254) ;  /* 0x000001c000007945 */ /* 0x000fd80003800200 */
[----:B------:R-:W-:Y:S05]  /*12050*/  @P0 BRA `(.L_x_5255) ;  /* 0x0000000000680947 */ /* 0x000fea0003800000 */
[----:B------:R-:W-:Y:S02]  /*12060*/  F2FP.F16.F32.PACK_AB R64, R65, R64 ;  /* 0x000000404140723e */ /* 0x000fe400000000ff */
[----:B------:R-:W-:Y:S02]  /*12070*/  F2FP.F16.F32.PACK_AB R66, R67, R66 ;  /* 0x000000424342723e */ /* 0x000fe400000000ff */
[----:B------:R-:W-:Y:S02]  /*12080*/  PRMT R0, R64, 0x7632, R0 ;  /* 0x0000763240007816 */ /* 0x000fe40000000000 */
[----:B-1----:R-:W-:Y:S02]  /*12090*/  PRMT R59, R66, 0x7610, R59 ;  /* 0x00007610423b7816 */ /* 0x002fe4000000003b */
[----:B------:R-:W-:Y:S02]  /*120a0*/  LOP3.LUT R0, R0, 0xffff, RZ, 0xc0, !PT ;  /* 0x0000ffff00007812 */ /* 0x000fe400078ec0ff */
[----:B------:R-:W-:-:S02]  /*120b0*/  F2FP.F16.F32.PACK_AB R68, R69, R68 ;  /* 0x000000444544723e */ /* 0x000fc400000000ff */
[----:B------:R-:W-:Y:S01]  /*120c0*/  PRMT R66, R66, 0x7632, R66 ;  /* 0x0000763242427816 */ /* 0x000fe20000000042 */
[----:B------:R-:W-:Y:S01]  /*120d0*/  IMAD.WIDE.U32 R56, R0, 0x10000, RZ ;  /* 0x0001000000387825 */ /* 0x000fe200078e00ff */
[----:B------:R-:W-:Y:S02]  /*120e0*/  PRMT R20, R68, 0x7632, R20 ;  /* 0x0000763244147816 */ /* 0x000fe40000000014 */
[----:B------:R-:W-:Y:S01]  /*120f0*/  F2FP.F16.F32.PACK_AB R70, R71, R70 ;  /* 0x000000464746723e */ /* 0x000fe200000000ff */
[----:B------:R-:W-:Y:S01]  /*12100*/  IMAD.U32 R66, R66, 0x10000, RZ ;  /* 0x0001000042427824 */ /* 0x000fe200078e00ff */
[----:B------:R-:W-:Y:S02]  /*12110*/  LOP3.LUT R59, R57, 0xffff, R59, 0xf8, !PT ;  /* 0x0000ffff393b7812 */ /* 0x000fe400078ef83b */
[----:B------:R-:W-:Y:S02]  /*12120*/  LOP3.LUT R20, R20, 0xffff, RZ, 0xc0, !PT ;  /* 0x0000ffff14147812 */ /* 0x000fe400078ec0ff */
[----:B------:R-:W-:-:S02]  /*12130*/  LOP3.LUT R57, R56, 0xffff, R64, 0xf8, !PT ;  /* 0x0000ffff38397812 */ /* 0x000fc400078ef840 */
[----:B------:R-:W-:Y:S01]  /*12140*/  LOP3.LUT R56, R59, R66, RZ, 0xfc, !PT ;  /* 0x000000423b387212 */ /* 0x000fe200078efcff */
[----:B------:R-:W-:Y:S01]  /*12150*/  IMAD.WIDE.U32 R20, R20, 0x10000, RZ ;  /* 0x0001000014147825 */ /* 0x000fe200078e00ff */
[C---:B------:R-:W-:Y:S02]  /*12160*/  PRMT R58, R70.reuse, 0x7632, R58 ;  /* 0x00007632463a7816 */ /* 0x040fe4000000003a */
[----:B------:R-:W-:Y:S02]  /*12170*/  PRMT R0, R70, 0x7610, R0 ;  /* 0x0000761046007816 */ /* 0x000fe40000000000 */
[-C--:B------:R-:W-:Y:S01]  /*12180*/  LOP3.LUT R57, R57, R56.reuse, RZ, 0x3c, !PT ;  /* 0x0000003839397212 */ /* 0x080fe200078e3cff */
[----:B------:R-:W-:Y:S01]  /*12190*/  IMAD.U32 R60, R58, 0x10000, RZ ;  /* 0x000100003a3c7824 */ /* 0x000fe200078e00ff */
[----:B------:R-:W-:Y:S02]  /*121a0*/  LOP3.LUT R0, R21, 0xffff, R0, 0xf8, !PT ;  /* 0x0000ffff15007812 */ /* 0x000fe400078ef800 */
[----:B------:R-:W-:-:S02]  /*121b0*/  LOP3.LUT R56, R57, R56, RZ, 0x3c, !PT ;  /* 0x0000003839387212 */ /* 0x000fc400078e3cff */
[----:B------:R-:W-:Y:S02]  /*121c0*/  LOP3.LUT R58, R20, 0xffff, R68, 0xf8, !PT ;  /* 0x0000ffff143a7812 */ /* 0x000fe400078ef844 */
[----:B------:R-:W-:Y:S02]  /*121d0*/  LOP3.LUT R59, R0, R60, RZ, 0xfc, !PT ;  /* 0x0000003c003b7212 */ /* 0x000fe400078efcff */
[----:B------:R-:W-:-:S05]  /*121e0*/  LOP3.LUT R57, R57, R56, RZ, 0x3c, !PT ;  /* 0x0000003839397212 */ /* 0x000fca00078e3cff */
[----:B------:R3:W-:Y:S02]  /*121f0*/  STG.E.128 desc[UR46][R2.64+0x10], R56 ;  /* 0x0000103802007986 */ /* 0x0007e4000c101d2e */
.L_x_5255:
[----:B------:R-:W-:Y:S05]  /*12200*/  BSYNC.RECONVERGENT B0 ;  /* 0x0000000000007941 */ /* 0x000fea0003800200 */
.L_x_5254:
[----:B------:R-:W-:Y:S01]  /*12210*/  LOP3.LUT P0, RZ, R85, 0x1, RZ, 0xc0, !PT ;  /* 0x0000000155ff7812 */ /* 0x000fe2000780c0ff */
[----:B------:R-:W-:-:S12]  /*12220*/  BSSY.RECONVERGENT B0, `(.L_x_5256) ;  /* 0x000001d000007945 */ /* 0x000fd80003800200 */
[----:B------:R-:W-:Y:S05]  /*12230*/  @P0 BRA `(.L_x_5257) ;  /* 0x00000000006c0947 */ /* 0x000fea0003800000 */
[----:B------:R-:W-:Y:S02]  /*12240*/  F2FP.F16.F32.PACK_AB R41, R41, R40 ;  /* 0x000000282929723e */ /* 0x000fe400000000ff */
[----:B------:R-:W-:Y:S02]  /*12250*/  F2FP.F16.F32.PACK_AB R42, R43, R42 ;  /* 0x0000002a2b2a723e */ /* 0x000fe400000000ff */
[----:B------:R-:W-:Y:S02]  /*12260*/  PRMT R40, R41, 0x7632, R40 ;  /* 0x0000763229287816 */ /* 0x000fe40000000028 */
[----:B------:R-:W-:Y:S02]  /*12270*/  F2FP.F16.F32.PACK_AB R0, R47, R46 ;  /* 0x0000002e2f00723e */ /* 0x000fe400000000ff */
[----:B------:R-:W-:Y:S02]  /*12280*/  LOP3.LUT R40, R40, 0xffff, RZ, 0xc0, !PT ;  /* 0x0000ffff28287812 */ /* 0x000fe400078ec0ff */
[----:B------:R-:W-:-:S02]  /*12290*/  PRMT R47, R42, 0x7610, R47 ;  /* 0x000076102a2f7816 */ /* 0x000fc4000000002f */
[----:B------:R-:W-:Y:S02]  /*122a0*/  F2FP.F16.F32.PACK_AB R44, R45, R44 ;  /* 0x0000002c2d2c723e */ /* 0x000fe400000000ff */
[----:B-1-3--:R-:W-:Y:S01]  /*122b0*/  PRMT R56, R41, 0x7610, R56 ;  /* 0x0000761029387816 */ /* 0x00afe20000000038 */
[----:B------:R-:W-:Y:S01]  /*122c0*/  IMAD.WIDE.U32 R40, R40, 0x10000, RZ ;  /* 0x0001000028287825 */ /* 0x000fe200078e00ff */
[----:B------:R-:W-:Y:S02]  /*122d0*/  PRMT R42, R42, 0x7632, R42 ;  /* 0x000076322a2a7816 */ /* 0x000fe4000000002a */
[----:B------:R-:W-:Y:S02]  /*122e0*/  PRMT R43, R0, 0x7632, R43 ;  /* 0x00007632002b7816 */ /* 0x000fe4000000002b */
[----:B------:R-:W-:Y:S01]  /*122f0*/  PRMT R20, R44, 0x7632, R20 ;  /* 0x000076322c147816 */ /* 0x000fe20000000014 */
[----:B------:R-:W-:Y:S01]  /*12300*/  IMAD.U32 R45, R42, 0x10000, RZ ;  /* 0x000100002a2d7824 */ /* 0x000fe200078e00ff */
[----:B------:R-:W-:Y:S01]  /*12310*/  PRMT R46, R44, 0x7610, R46 ;  /* 0x000076102c2e7816 */ /* 0x000fe2000000002e */
[----:B------:R-:W-:Y:S01]  /*12320*/  IMAD.U32 R44, R43, 0x10000, RZ ;  /* 0x000100002b2c7824 */ /* 0x000fe200078e00ff */
[----:B------:R-:W-:-:S02]  /*12330*/  LOP3.LUT R43, R41, 0xffff, R47, 0xf8, !PT ;  /* 0x0000ffff292b7812 */ /* 0x000fc400078ef82f */
[----:B------:R-:W-:Y:S02]  /*12340*/  LOP3.LUT R20, R20, 0xffff, RZ, 0xc0, !PT ;  /* 0x0000ffff14147812 */ /* 0x000fe400078ec0ff */
[----:B------:R-:W-:Y:S02]  /*12350*/  LOP3.LUT R41, R40, 0xffff, R56, 0xf8, !PT ;  /* 0x0000ffff28297812 */ /* 0x000fe400078ef838 */
[----:B------:R-:W-:Y:S01]  /*12360*/  LOP3.LUT R40, R43, R45, RZ, 0xfc, !PT ;  /* 0x0000002d2b287212 */ /* 0x000fe200078efcff */
[----:B------:R-:W-:-:S03]  /*12370*/  IMAD.WIDE.U32 R20, R20, 0x10000, RZ ;  /* 0x0001000014147825 */ /* 0x000fc600078e00ff */
[-C--:B------:R-:W-:Y:S02]  /*12380*/  LOP3.LUT R41, R41, R40.reuse, RZ, 0x3c, !PT ;  /* 0x0000002829297212 */ /* 0x080fe400078e3cff */
[----:B------:R-:W-:Y:S02]  /*12390*/  LOP3.LUT R0, R21, 0xffff, R0, 0xf8, !PT ;  /* 0x0000ffff15007812 */ /* 0x000fe400078ef800 */
[C---:B------:R-:W-:Y:S02]  /*123a0*/  LOP3.LUT R40, R41.reuse, R40, RZ, 0x3c, !PT ;  /* 0x0000002829287212 */ /* 0x040fe400078e3cff */
[----:B------:R-:W-:Y:S02]  /*123b0*/  LOP3.LUT R42, R20, 0xffff, R46, 0xf8, !PT ;  /* 0x0000ffff142a7812 */ /* 0x000fe400078ef82e */
[----:B------:R-:W-:Y:S02]  /*123c0*/  LOP3.LUT R43, R0, R44, RZ, 0xfc, !PT ;  /* 0x0000002c002b7212 */ /* 0x000fe400078efcff */
[----:B------:R-:W-:-:S05]  /*123d0*/  LOP3.LUT R41, R41, R40, RZ, 0x3c, !PT ;  /* 0x0000002829297212 */ /* 0x000fca00078e3cff */
[----:B------:R4:W-:Y:S02]  /*123e0*/  STG.E.128 desc[UR46][R2.64+0x40], R40 ;  /* 0x0000402802007986 */ /* 0x0009e4000c101d2e */
.L_x_5257:
[----:B------:R-:W-:Y:S05]  /*123f0*/  BSYNC.RECONVERGENT B0 ;  /* 0x0000000000007941 */ /* 0x000fea0003800200 */
.L_x_5256:
[----:B------:R-:W-:Y:S04]  /*12400*/  BSSY.RECONVERGENT B0, `(.L_x_5258) ;  /* 0x000001c000007945 */ /* 0x000fe80003800200 */
[----:B------:R-:W-:Y:S05]  /*12410*/  @P5 BRA `(.L_x_5259) ;  /* 0x0000000000685947 */ /* 0x000fea0003800000 */
[----:B------:R-:W-:Y:S02]  /*12420*/  F2FP.F16.F32.PACK_AB R48, R49, R48 ;  /* 0x000000303130723e */ /* 0x000fe400000000ff */
[----:B------:R-:W-:Y:S02]  /*12430*/  F2FP.F16.F32.PACK_AB R50, R51, R50 ;  /* 0x000000323332723e */ /* 0x000fe400000000ff */
[----:B------:R-:W-:Y:S02]  /*12440*/  PRMT R0, R48, 0x7632, R0 ;  /* 0x0000763230007816 */ /* 0x000fe40000000000 */
[----:B----4-:R-:W-:Y:S02]  /*12450*/  PRMT R43, R50, 0x7610, R43 ;  /* 0x00007610322b7816 */ /* 0x010fe4000000002b */
        /* <DEDUP_REMOVED lines=22> */
.L_x_5259:
[----:B------:R-:W-:Y:S05]  /*125c0*/  BSYNC.RECONVERGENT B0 ;  /* 0x0000000000007941 */ /* 0x000fea0003800200 */
.L_x_5258:
[----:B------:R-:W-:Y:S04]  /*125d0*/  BSSY.RECONVERGENT B0, `(.L_x_5260) ;  /* 0x000001d000007945 */ /* 0x000fe80003800200 */
        /* <DEDUP_REMOVED lines=8> */
[----:B----4-:R-:W-:Y:S01]  /*12660*/  PRMT R40, R25, 0x7610, R40 ;  /* 0x0000761019287816 */ /* 0x010fe20000000028 */
        /* <DEDUP_REMOVED lines=19> */
.L_x_5261:
[----:B------:R-:W-:Y:S05]  /*127a0*/  BSYNC.RECONVERGENT B0 ;  /* 0x0000000000007941 */ /* 0x000fea0003800200 */
.L_x_5260:
        /* <DEDUP_REMOVED lines=28> */
.L_x_5263:
[----:B------:R-:W-:Y:S05]  /*12970*/  BSYNC.RECONVERGENT B0 ;  /* 0x0000000000007941 */ /* 0x000fea0003800200 */
.L_x_5262:
[----:B------:R-:W-:Y:S04]  /*12980*/  BSSY.RECONVERGENT B0, `(.L_x_5264) ;  /* 0x000001d000007945 */ /* 0x000fe80003800200 */
[----:B------:R-:W-:Y:S05]  /*12990*/  @P2 BRA `(.L_x_5265) ;  /* 0x00000000006c2947 */ /* 0x000fea0003800000 */
[----:B------:R-:W-:Y:S02]  /*129a0*/  F2FP.F16.F32.PACK_AB R4, R5, R4 ;  /* 0x000000040504723e */ /* 0x000fe400000000ff */
[----:B------:R-:W-:Y:S02]  /*129b0*/  F2FP.F16.F32.PACK_AB R9, R9, R8 ;  /* 0x000000080909723e */ /* 0x000fe400000000ff */
[----:B------:R-:W-:Y:S02]  /*129c0*/  F2FP.F16.F32.PACK_AB R7, R7, R6 ;  /* 0x000000060707723e */ /* 0x000fe400000000ff */
[C---:B------:R-:W-:Y:S02]  /*129d0*/  PRMT R6, R4.reuse, 0x7632, R6 ;  /* 0x0000763204067816 */ /* 0x040fe40000000006 */
[----:B------:R-:W-:Y:S02]  /*129e0*/  PRMT R20, R4, 0x7610, R20 ;  /* 0x0000761004147816 */ /* 0x000fe40000000014 */
[----:B------:R-:W-:-:S02]  /*129f0*/  PRMT R4, R9, 0x7632, R4 ;  /* 0x0000763209047816 */ /* 0x000fc40000000004 */
[----:B------:R-:W-:Y:S02]  /*12a00*/  LOP3.LUT R6, R6, 0xffff, RZ, 0xc0, !PT ;  /* 0x0000ffff06067812 */ /* 0x000fe400078ec0ff */
[----:B------:R-:W-:Y:S02]  /*12a10*/  LOP3.LUT R4, R4, 0xffff, RZ, 0xc0, !PT ;  /* 0x0000ffff04047812 */ /* 0x000fe400078ec0ff */
[----:B------:R-:W-:Y:S02]  /*12a20*/  F2FP.F16.F32.PACK_AB R0, R11, R10 ;  /* 0x0000000a0b00723e */ /* 0x000fe400000000ff */
[C---:B------:R-:W-:Y:S01]  /*12a30*/  PRMT R11, R7.reuse, 0x7610, R11 ;  /* 0x00007610070b7816 */ /* 0x040fe2000000000b */
        /* <DEDUP_REMOVED lines=13> */
[----:B------:R-:W-:-:S04]  /*12b10*/  LOP3.LUT R5, R5, R4, RZ, 0x3c, !PT ;  /* 0x0000000405057212 */ /* 0x000fc800078e3cff */
[----:B------:R-:W-:-:S04]  /*12b20*/  LOP3.LUT R4, R5, R4, RZ, 0x3c, !PT ;  /* 0x0000000405047212 */ /* 0x000fc800078e3cff */
[----:B------:R-:W-:-:S05]  /*12b30*/  LOP3.LUT R5, R5, R4, RZ, 0x3c, !PT ;  /* 0x0000000405057212 */ /* 0x000fca00078e3cff */
[----:B------:R1:W-:Y:S02]  /*12b40*/  STG.E.128 desc[UR46][R2.64+0xc0], R4 ;  /* 0x0000c00402007986 */ /* 0x0003e4000c101d2e */
.L_x_5265:
[----:B------:R-:W-:Y:S05]  /*12b50*/  BSYNC.RECONVERGENT B0 ;  /* 0x0000000000007941 */ /* 0x000fea0003800200 */
.L_x_5264:
[----:B------:R-:W-:Y:S04]  /*12b60*/  BSSY.RECONVERGENT B0, `(.L_x_5266) ;  /* 0x000001c000007945 */ /* 0x000fe80003800200 */
[----:B------:R-:W-:Y:S05]  /*12b70*/  @P1 BRA `(.L_x_5267) ;  /* 0x0000000000681947 */ /* 0x000fea0003800000 */
[----:B------:R-:W-:Y:S02]  /*12b80*/  F2FP.F16.F32.PACK_AB R12, R13, R12 ;  /* 0x0000000c0d0c723e */ /* 0x000fe400000000ff */
[----:B------:R-:W-:Y:S02]  /*12b90*/  F2FP.F16.F32.PACK_AB R16, R17, R16 ;  /* 0x000000101110723e */ /* 0x000fe400000000ff */
[----:B------:R-:W-:Y:S02]  /*12ba0*/  PRMT R0, R12, 0x7632, R0 ;  /* 0x000076320c007816 */ /* 0x000fe40000000000 */
[----:B-1----:R-:W-:Y:S02]  /*12bb0*/  PRMT R4, R16, 0x7632, R4 ;  /* 0x0000763210047816 */ /* 0x002fe40000000004 */
[----:B------:R-:W-:Y:S02]  /*12bc0*/  F2FP.F16.F32.PACK_AB R14, R15, R14 ;  /* 0x0000000e0f0e723e */ /* 0x000fe400000000ff */
[----:B------:R-:W-:-:S02]  /*12bd0*/  LOP3.LUT R0, R0, 0xffff, RZ, 0xc0, !PT ;  /* 0x0000ffff00007812 */ /* 0x000fc400078ec0ff */
[----:B------:R-:W-:Y:S02]  /*12be0*/  LOP3.LUT R4, R4, 0xffff, RZ, 0xc0, !PT ;  /* 0x0000ffff04047812 */ /* 0x000fe400078ec0ff */
[----:B------:R-:W-:Y:S01]  /*12bf0*/  F2FP.F16.F32.PACK_AB R18, R19, R18 ;  /* 0x000000121312723e */ /* 0x000fe200000000ff */
[----:B------:R-:W-:Y:S01]  /*12c00*/  IMAD.WIDE.U32 R6, R0, 0x10000, RZ ;  /* 0x0001000000067825 */ /* 0x000fe200078e00ff */
[C---:B------:R-:W-:Y:S02]  /*12c10*/  PRMT R9, R14.reuse, 0x7610, R9 ;  /* 0x000076100e097816 */ /* 0x040fe40000000009 */
[----:B------:R-:W-:Y:S01]  /*12c20*/  PRMT R14, R14, 0x7632, R14 ;  /* 0x000076320e0e7816 */ /* 0x000fe2000000000e */
[----:B------:R-:W-:Y:S01]  /*12c30*/  IMAD.WIDE.U32 R4, R4, 0x10000, RZ ;  /* 0x0001000004047825 */ /* 0x000fe200078e00ff */
[----:B------:R-:W-:Y:S02]  /*12c40*/  PRMT R0, R18, 0x7610, R0 ;  /* 0x0000761012007816 */ /* 0x000fe40000000000 */
[----:B------:R-:W-:Y:S01]  /*12c50*/  LOP3.LUT R7, R7, 0xffff, R9, 0xf8, !PT ;  /* 0x0000ffff07077812 */ /* 0x000fe200078ef809 */
[----:B------:R-:W-:Y:S01]  /*12c60*/  IMAD.U32 R14, R14, 0x10000, RZ ;  /* 0x000100000e0e7824 */ /* 0x000fe200078e00ff */
[----:B------:R-:W-:-:S02]  /*12c70*/  LOP3.LUT R0, R5, 0xffff, R0, 0xf8, !PT ;  /* 0x0000ffff05007812 */ /* 0x000fc400078ef800 */
[----:B------:R-:W-:Y:S02]  /*12c80*/  LOP3.LUT R5, R6, 0xffff, R12, 0xf8, !PT ;  /* 0x0000ffff06057812 */ /* 0x000fe400078ef80c */
[----:B------:R-:W-:Y:S02]  /*12c90*/  LOP3.LUT R6, R4, 0xffff, R16, 0xf8, !PT ;  /* 0x0000ffff04067812 */ /* 0x000fe400078ef810 */
[----:B------:R-:W-:Y:S02]  /*12ca0*/  LOP3.LUT R4, R7, R14, RZ, 0xfc, !PT ;  /* 0x0000000e07047212 */ /* 0x000fe400078efcff */
[----:B------:R-:W-:Y:S02]  /*12cb0*/  PRMT R8, R18, 0x7632, R8 ;  /* 0x0000763212087816 */ /* 0x000fe40000000008 */
[----:B------:R-:W-:-:S03]  /*12cc0*/  LOP3.LUT R5, R5, R4, RZ, 0x3c, !PT ;  /* 0x0000000405057212 */ /* 0x000fc600078e3cff */
[----:B------:R-:W-:Y:S01]  /*12cd0*/  IMAD.U32 R8, R8, 0x10000, RZ ;  /* 0x0001000008087824 */ /* 0x000fe200078e00ff */
[----:B------:R-:W-:-:S04]  /*12ce0*/  LOP3.LUT R4, R5, R4, RZ, 0x3c, !PT ;  /* 0x0000000405047212 */ /* 0x000fc800078e3cff */
[----:B------:R-:W-:Y:S02]  /*12cf0*/  LOP3.LUT R7, R0, R8, RZ, 0xfc, !PT ;  /* 0x0000000800077212 */ /* 0x000fe400078efcff */
[----:B------:R-:W-:-:S05]  /*12d00*/  LOP3.LUT R5, R5, R4, RZ, 0x3c, !PT ;  /* 0x0000000405057212 */ /* 0x000fca00078e3cff */
[----:B------:R1:W-:Y:S02]  /*12d10*/  STG.E.128 desc[UR46][R2.64+0xd0], R4 ;  /* 0x0000d00402007986 */ /* 0x0003e4000c101d2e */
.L_x_5267:
[----:B------:R-:W-:Y:S05]  /*12d20*/  BSYNC.RECONVERGENT B0 ;  /* 0x0000000000007941 */ /* 0x000fea0003800200 */
.L_x_5266:
[----:B------:R-:W-:Y:S01]  /*12d30*/  NOP ;  /* 0x0000000000007918 */ /* 0x000fe20000000000 */
[----:B------:R-:W-:Y:S05]  /*12d40*/  BRA.U !UP0, `(.L_x_5268) ;  /* 0x0000000108087547 */ /* 0x000fea000b800000 */
[----:B------:R-:W-:Y:S05]  /*12d50*/  BPT.TRAP 0x1 ;  /* 0x000000040000795c */ /* 0x000fea0000300000 */
[----:B------:R-:W-:Y:S05]  /*12d60*/  BPT.TRAP 0x1 ;  /* 0x000000040000795c */ /* 0x000fea0000300000 */
.L_x_5268:
[----:B------:R-:W-:-:S04]  /*12d70*/  UIADD3 UR4, UPT, UPT, UR37, 0x388b0, URZ ;  /* 0x000388b025047890 */ /* 0x000fc8000fffe0ff */
[----:B------:R-:W-:-:S09]  /*12d80*/  UPRMT UR4, UR40, 0x654, UR4 ;  /* 0x0000065428047896 */ /* 0x000fd20008000004 */
[----:B------:R-:W-:Y:S01]  /*12d90*/  SYNCS.ARRIVE.TRANS64.RED.A1T0 RZ, [UR4], RZ ;  /* 0x000000ffffff79a7 */ /* 0x000fe20008100404 */
[----:B------:R-:W-:Y:S05]  /*12da0*/  BRA.U !UP0, `(.L_x_5269) ;  /* 0x0000000108047547 */ /* 0x000fea000b800000 */
[----:B------:R-:W-:Y:S05]  /*12db0*/  BPT.TRAP 0x1 ;  /* 0x000000040000795c */ /* 0x000fea0000300000 */
.L_x_5269:
[----:B-1-34-:R-:W-:Y:S02]  /*12dc0*/  SHF.L.U32 R2, RZ, 0x1f, RZ ;  /* 0x0000001fff027819 */ /* 0x01afe400000006ff */
[----:B------:R-:W-:Y:S02]  /*12dd0*/  SHF.R.U32.HI R0, RZ, 0x15, R73 ;  /* 0x00000015ff007819 */ /* 0x000fe40000011649 */
[----:B------:R-:W1:Y:S02]  /*12de0*/  SYNCS.PHASECHK.TRANS64.TRYWAIT P1, [UR37+0x388a8], R2 ;  /* 0x0388a802ff0075a7 */ /* 0x000e640008021125 */
[----:B------:R-:W-:Y:S01]  /*12df0*/  ISETP.NE.AND P0, PT, R84, R0, PT ;  /* 0x000000005400720c */ /* 0x000fe20003f05270 */
[----:B-1----:R-:W-:-:S12]  /*12e00*/  @!P1 BRA `(.L_x_5270) ;  /* 0x0000002800fc9947 */ /* 0x002fd80003800000 */
.L_x_5357:
[----:B------:R-:W-:Y:S05]  /*12e10*/  @!P0 BRA `(.L_x_5271) ;  /* 0x0000000000408947 */ /* 0x000fea0003800000 */
[----:B-1----:R-:W-:Y:S01]  /*12e20*/  MOV R2, 0xf8 ;  /* 0x000000f800027802 */ /* 0x002fe20000000f00 */
        /* <DEDUP_REMOVED lines=15> */
.L_x_5271:
[----:B-1----:R-:W-:Y:S01]  /*12f20*/  VIADD R0, R22, 0xfffffea0 ;  /* 0xfffffea016007836 */ /* 0x002fe20000000000 */
[----:B------:R-:W-:Y:S05]  /*12f30*/  WARPSYNC.ALL ;  /* 0x0000000000007948 */ /* 0x000fea0003800000 */
[----:B------:R-:W-:Y:S02]  /*12f40*/  SHF.R.U32.HI R0, RZ, 0x15, R0 ;  /* 0x00000015ff007819 */ /* 0x000fe40000011600 */
[----:B------:R-:W-:Y:S02]  /*12f50*/  R2UR UR4, R73 ;  /* 0x00000000490472ca */ /* 0x000fe400000e0000 */
[----:B------:R-:W-:-:S11]  /*12f60*/  ISETP.NE.AND P0, PT, R84, R0, PT ;  /* 0x000000005400720c */ /* 0x000fd60003f05270 */
[----:B------:R-:W1:Y:S02]  /*12f70*/  LDTM.x16 R56, tmem[UR4] ;  /* 0x00000004003879ee */ /* 0x000e640008240000 */
        /* <DEDUP_REMOVED lines=17> */
.L_x_5272:
        /* <DEDUP_REMOVED lines=23> */
.L_x_5273:
        /* <DEDUP_REMOVED lines=26> */
.L_x_5274:
[----:B------:R-:W-:Y:S05]  /*133a0*/  WARPSYNC.ALL ;  /* 0x0000000000007948 */ /* 0x000fea0003800000 */
[----:B------:R-:W3:Y:S01]  /*133b0*/  LDL.LU R84, [R1+0x10] ;  /* 0x0000100001547983 */ /* 0x000ee20000300800 */
[----:B------:R-:W1:Y:S01]  /*133c0*/  LDCU UR5, c[0x0][0x3b0] ;  /* 0x00007600ff0577ac */ /* 0x000e620008000800 */
[----:B------:R-:W-:Y:S01]  /*133d0*/  IADD3 R0, P2, P1, R75, UR43, R74 ;  /* 0x0000002b4b007c10 */ /* 0x000fe2000f95e04a */
[----:B------:R-:W-:Y:S01]  /*133e0*/  BSSY.RECONVERGENT B0, `(.L_x_5275) ;  /* 0x000004e000007945 */ /* 0x000fe20003800200 */
[----:B------:R-:W-:Y:S01]  /*133f0*/  SHF.R.S32.HI R2, RZ, 0x1f, R75 ;  /* 0x0000001fff027819 */ /* 0x000fe2000001144b */
[----:B------:R-:W4:Y:S01]  /*13400*/  LDCU.64 UR6, c[0x0][0x980] ;  /* 0x00013000ff0677ac */ /* 0x000f220008000a00 */
[----:B------:R-:W-:-:S02]  /*13410*/  R2UR UR4, R22 ;  /* 0x00000000160472ca */ /* 0x000fc400000e0000 */
[----:B------:R-:W-:Y:S02]  /*13420*/  IADD3 R0, P0, PT, R76, R0, RZ ;  /* 0x000000004c007210 */ /* 0x000fe40007f1e0ff */
        /* <DEDUP_REMOVED lines=24> */
[C---:B------:R-:W-:Y:S02]  /*135b0*/  ISETP.GE.U32.OR P6, PT, R23.reuse, UR36, P4 ;  /* 0x0000002417007c0c */ /* 0x040fe4000a7c6470 */
[----:B------:R-:W-:Y:S02]  /*135c0*/  LOP3.LUT R84, R84, 0xfffffffe, RZ, 0xc0, !PT ;  /* 0xfffffffe54547812 */ /* 0x000fe400078ec0ff */
[C---:B------:R-:W-:Y:S02]  /*135d0*/  ISETP.GE.U32.OR P4, PT, R23.reuse, UR36, P2 ;  /* 0x0000002417007c0c */ /* 0x040fe40009786470 */
[----:B------:R-:W-:Y:S02]  /*135e0*/  @P5 LOP3.LUT R84, R84, 0x1, RZ, 0xfc, !PT ;  /* 0x0000000154545812 */ /* 0x000fe400078efcff */
[----:B------:R-:W-:-:S02]  /*135f0*/  ISETP.GE.U32.OR P2, PT, R23, UR36, P0 ;  /* 0x0000002417007c0c */ /* 0x000fc40008746470 */
[----:B------:R-:W-:Y:S01]  /*13600*/  ISETP.GE.AND P0, PT, R79, UR5, PT ;  /* 0x000000054f007c0c */ /* 0x000fe2000bf06270 */
[----:B------:R1:W-:Y:S01]  /*13610*/  STL [R1+0x10], R84 ;  /* 0x0000105401007387 */ /* 0x0003e20000100800 */
        /* <DEDUP_REMOVED lines=17> */
[----:B------:R-:W-:Y:S02]  /*13730*/  F2FP.F16.F32.PACK_AB R3, R3, R60 ;  /* 0x0000003c0303723e */ /* 0x000fe400000000ff */
[----:B------:R-:W-:Y:S02]  /*13740*/  LOP3.LUT R12, R12, 0xffff, RZ, 0xc0, !PT ;  /* 0x0000ffff0c0c7812 */ /* 0x000fe400078ec0ff */
[C---:B------:R-:W-:Y:S02]  /*13750*/  PRMT R15, R2.reuse, 0x7632, R15 ;  /* 0x00007632020f7816 */ /* 0x040fe4000000000f */
[----:B------:R-:W-:Y:S01]  /*13760*/  PRMT R19, R2, 0x7610, R19 ;  /* 0x0000761002137816 */ /* 0x000fe20000000013 */
[----:B------:R-:W-:Y:S01]  /*13770*/  IMAD.WIDE.U32 R12, R12, 0x10000, RZ ;  /* 0x000100000c0c7825 */ /* 0x000fe200078e00ff */
[----:B------:R-:W-:Y:S02]  /*13780*/  PRMT R22, R0, 0x7610, R22 ;  /* 0x0000761000167816 */ /* 0x000fe40000000016 */
[----:B------:R-:W-:Y:S01]  /*13790*/  PRMT R0, R3, 0x7632, R0 ;  /* 0x0000763203007816 */ /* 0x000fe20000000000 */
[----:B------:R-:W-:Y:S01]  /*137a0*/  IMAD.U32 R17, R15, 0x10000, RZ ;  /* 0x000100000f117824 */ /* 0x000fe200078e00ff */
[----:B------:R-:W-:-:S02]  /*137b0*/  LOP3.LUT R15, R13, 0xffff, R19, 0xf8, !PT ;  /* 0x0000ffff0d0f7812 */ /* 0x000fc400078ef813 */
[----:B------:R-:W-:Y:S02]  /*137c0*/  F2FP.F16.F32.PACK_AB R16, R16, R62 ;  /* 0x0000003e1010723e */ /* 0x000fe400000000ff */
[----:B------:R-:W-:Y:S02]  /*137d0*/  LOP3.LUT R0, R0, 0xffff, RZ, 0xc0, !PT ;  /* 0x0000ffff00007812 */ /* 0x000fe400078ec0ff */
[----:B------:R-:W-:Y:S02]  /*137e0*/  LOP3.LUT R13, R12, 0xffff, R22, 0xf8, !PT ;  /* 0x0000ffff0c0d7812 */ /* 0x000fe400078ef816 */
[----:B------:R-:W-:Y:S02]  /*137f0*/  LOP3.LUT R12, R15, R17, RZ, 0xfc, !PT ;  /* 0x000000110f0c7212 */ /* 0x000fe400078efcff */
[----:B------:R-:W-:Y:S01]  /*13800*/  PRMT R18, R3, 0x7610, R18 ;  /* 0x0000761003127816 */ /* 0x000fe20000000012 */
[----:B------:R-:W-:Y:S01]  /*13810*/  IMAD.WIDE.U32 R2, R0, 0x10000, RZ ;  /* 0x0001000000027825 */ /* 0x000fe200078e00ff */
[----:B------:R-:W-:-:S02]  /*13820*/  PRMT R14, R16, 0x7632, R14 ;  /* 0x00007632100e7816 */ /* 0x000fc4000000000e */
[----:B------:R-:W-:Y:S02]  /*13830*/  PRMT R0, R16, 0x7610, R0 ;  /* 0x0000761010007816 */ /* 0x000fe40000000000 */
[-C--:B------:R-:W-:Y:S01]  /*13840*/  LOP3.LUT R13, R13, R12.reuse, RZ, 0x3c, !PT ;  /* 0x0000000c0d0d7212 */ /* 0x080fe200078e3cff */
[----:B------:R-:W-:Y:S01]  /*13850*/  IMAD.U32 R16, R14, 0x10000, RZ ;  /* 0x000100000e107824 */ /* 0x000fe200078e00ff */
[----:B------:R-:W-:Y:S02]  /*13860*/  LOP3.LUT R0, R3, 0xffff, R0, 0xf8, !PT ;  /* 0x0000ffff03007812 */ /* 0x000fe400078ef800 */
[----:B------:R-:W-:Y:S02]  /*13870*/  LOP3.LUT R12, R13, R12, RZ, 0x3c, !PT ;  /* 0x0000000c0d0c7212 */ /* 0x000fe400078e3cff */
[----:B------:R-:W-:Y:S02]  /*13880*/  LOP3.LUT R14, R2, 0xffff, R18, 0xf8, !PT ;  /* 0x0000ffff020e7812 */ /* 0x000fe400078ef812 */
[----:B------:R-:W-:-:S02]  /*13890*/  LOP3.LUT R15, R0, R16, RZ, 0xfc, !PT ;  /* 0x00000010000f7212 */ /* 0x000fc400078efcff */
[----:B------:R-:W-:-:S05]  /*138a0*/  LOP3.LUT R13, R13, R12, RZ, 0x3c, !PT ;  /* 0x0000000c0d0d7212 */ /* 0x000fca00078e3cff */
[----:B------:R3:W-:Y:S02]  /*138b0*/  STG.E.128 desc[UR46][R20.64], R12 ;  /* 0x0000000c14007986 */ /* 0x0007e4000c101d2e */
.L_x_5276:
[----:B------:R-:W-:Y:S05]  /*138c0*/  BSYNC.RECONVERGENT B0 ;  /* 0x0000000000007941 */ /* 0x000fea0003800200 */
.L_x_5275:
[----:B------:R-:W-:Y:S01]  /*138d0*/  LOP3.LUT P0, RZ, R84, 0x1, RZ, 0xc0, !PT ;  /* 0x0000000154ff7812 */ /* 0x000fe2000780c0ff */
[----:B------:R-:W-:-:S12]  /*138e0*/  BSSY.RECONVERGENT B0, `(.L_x_5277) ;  /* 0x0000026000007945 */ /* 0x000fd80003800200 */
[----:B------:R-:W-:Y:S05]  /*138f0*/  @P0 BRA `(.L_x_5278) ;  /* 0x0000000000900947 */ /* 0x000fea0003800000 */
[----:B------:R-:W-:Y:S01]  /*13900*/  FMUL R64, R64, UR4 ;  /* 0x0000000440407c20 */ /* 0x000fe20008400000 */
[----:B------:R-:W-:Y:S01]  /*13910*/  FMUL R2, R65, UR4 ;  /* 0x0000000441027c20 */ /* 0x000fe20008400000 */
[----:B------:R-:W-:Y:S01]  /*13920*/  FMUL R66, R66, UR4 ;  /* 0x0000000442427c20 */ /* 0x000fe20008400000 */
[----:B---3--:R-:W-:Y:S01]  /*13930*/  FMUL R12, R67, UR4 ;  /* 0x00000004430c7c20 */ /* 0x008fe20008400000 */
        /* <DEDUP_REMOVED lines=32> */
.L_x_5278:
[----:B------:R-:W-:Y:S05]  /*13b40*/  BSYNC.RECONVERGENT B0 ;  /* 0x0000000000007941 */ /* 0x000fea0003800200 */
.L_x_5277:
[----:B------:R-:W-:Y:S04]  /*13b50*/  BSSY.RECONVERGENT B0, `(.L_x_5279) ;  /* 0x0000026000007945 */ /* 0x000fe80003800200 */
[----:B------:R-:W-:Y:S05]  /*13b60*/  @P6 BRA `(.L_x_5280) ;  /* 0x0000000000906947 */ /* 0x000fea0003800000 */
[----:B------:R-:W-:Y:S01]  /*13b70*/  FMUL R40, R40, UR4 ;  /* 0x0000000428287c20 */ /* 0x000fe20008400000 */
[----:B------:R-:W-:Y:S01]  /*13b80*/  FMUL R2, R41, UR4 ;  /* 0x0000000429027c20 */ /* 0x000fe20008400000 */
[----:B------:R-:W-:Y:S01]  /*13b90*/  FMUL R44, R44, UR4 ;  /* 0x000000042c2c7c20 */ /* 0x000fe20008400000 */
[----:B---34-:R-:W-:Y:S01]  /*13ba0*/  FMUL R12, R45, UR4 ;  /* 0x000000042d0c7c20 */ /* 0x018fe20008400000 */
        /* <DEDUP_REMOVED lines=9> */
[----:B------:R-:W-:Y:S02]  /*13c40*/  PRMT R22, R2, 0x7610, R22 ;  /* 0x0000761002167816 */ /* 0x000fe40000000016 */
[C---:B------:R-:W-:Y:S02]  /*13c50*/  PRMT R2, R12.reuse, 0x7632, R2 ;  /* 0x000076320c027816 */ /* 0x040fe40000000002 */
[C---:B------:R-:W-:Y:S02]  /*13c60*/  PRMT R15, R3.reuse, 0x7632, R15 ;  /* 0x00007632030f7816 */ /* 0x040fe4000000000f */
[----:B------:R-:W-:Y:S01]  /*13c70*/  PRMT R18, R12, 0x7610, R18 ;  /* 0x000076100c127816 */ /* 0x000fe20000000012 */
[----:B------:R-:W-:Y:S01]  /*13c80*/  IMAD.WIDE.U32 R12, R0, 0x10000, RZ ;  /* 0x00010000000c7825 */ /* 0x000fe200078e00ff */
[----:B------:R-:W-:-:S02]  /*13c90*/  PRMT R19, R3, 0x7610, R19 ;  /* 0x0000761003137816 */ /* 0x000fc40000000013 */
[----:B------:R-:W-:Y:S01]  /*13ca0*/  F2FP.F16.F32.PACK_AB R16, R16, R46 ;  /* 0x0000002e1010723e */ /* 0x000fe200000000ff */
[----:B------:R-:W-:Y:S01]  /*13cb0*/  IMAD.U32 R17, R15, 0x10000, RZ ;  /* 0x000100000f117824 */ /* 0x000fe200078e00ff */
[----:B------:R-:W-:Y:S02]  /*13cc0*/  LOP3.LUT R15, R13, 0xffff, R19, 0xf8, !PT ;  /* 0x0000ffff0d0f7812 */ /* 0x000fe400078ef813 */
[----:B------:R-:W-:Y:S02]  /*13cd0*/  LOP3.LUT R2, R2, 0xffff, RZ, 0xc0, !PT ;  /* 0x0000ffff02027812 */ /* 0x000fe400078ec0ff */
[----:B------:R-:W-:Y:S02]  /*13ce0*/  LOP3.LUT R13, R12, 0xffff, R22, 0xf8, !PT ;  /* 0x0000ffff0c0d7812 */ /* 0x000fe400078ef816 */
[----:B------:R-:W-:Y:S01]  /*13cf0*/  LOP3.LUT R12, R15, R17, RZ, 0xfc, !PT ;  /* 0x000000110f0c7212 */ /* 0x000fe200078efcff */
        /* <DEDUP_REMOVED lines=11> */
.L_x_5280:
[----:B------:R-:W-:Y:S05]  /*13db0*/  BSYNC.RECONVERGENT B0 ;  /* 0x0000000000007941 */ /* 0x000fea0003800200 */
.L_x_5279:
        /* <DEDUP_REMOVED lines=38> */
.L_x_5282:
[----:B------:R-:W-:Y:S05]  /*14020*/  BSYNC.RECONVERGENT B0 ;  /* 0x0000000000007941 */ /* 0x000fea0003800200 */
.L_x_5281:
        /* <DEDUP_REMOVED lines=38> */
.L_x_5284:
[----:B------:R-:W-:Y:S05]  /*14290*/  BSYNC.RECONVERGENT B0 ;  /* 0x0000000000007941 */ /* 0x000fea0003800200 */
.L_x_5283:
        /* <DEDUP_REMOVED lines=12> */
[----:B---34-:R-:W-:-:S02]  /*14360*/  PRMT R12, R0, 0x7632, R12 ;  /* 0x00007632000c7816 */ /* 0x018fc4000000000c */
        /* <DEDUP_REMOVED lines=25> */
.L_x_5286:
[----:B------:R-:W-:Y:S05]  /*14500*/  BSYNC.RECONVERGENT B0 ;  /* 0x0000000000007941 */ /* 0x000fea0003800200 */
.L_x_5285:
        /* <DEDUP_REMOVED lines=10> */
[----:B------:R-:W-:Y:S01]  /*145b0*/  FMUL R11, R11, UR4 ;  /* 0x000000040b0b7c20 */ /* 0x000fe20008400000 */
[----:B------:R-:W-:Y:S02]  /*145c0*/  F2FP.F16.F32.PACK_AB R4, R4, R6 ;  /* 0x000000060404723e */ /* 0x000fe400000000ff */
[----:B------:R-:W-:-:S02]  /*145d0*/  PRMT R0, R2, 0x7632, R0 ;  /* 0x0000763202007816 */ /* 0x000fc40000000000 */
[----:B------:R-:W-:Y:S02]  /*145e0*/  F2FP.F16.F32.PACK_AB R3, R3, R8 ;  /* 0x000000080303723e */ /* 0x000fe400000000ff */
[----:B------:R-:W-:Y:S02]  /*145f0*/  LOP3.LUT R0, R0, 0xffff, RZ, 0xc0, !PT ;  /* 0x0000ffff00007812 */ /* 0x000fe400078ec0ff */
[----:B------:R-:W-:Y:S02]  /*14600*/  F2FP.F16.F32.PACK_AB R8, R11, R10 ;  /* 0x0000000a0b08723e */ /* 0x000fe400000000ff */
[C---:B------:R-:W-:Y:S02]  /*14610*/  PRMT R11, R4.reuse, 0x7610, R11 ;  /* 0x00007610040b7816 */ /* 0x040fe4000000000b */
[----:B------:R-:W-:Y:S01]  /*14620*/  PRMT R7, R4, 0x7632, R7 ;  /* 0x0000763204077816 */ /* 0x000fe20000000007 */
[----:B------:R-:W-:Y:S01]  /*14630*/  IMAD.WIDE.U32 R4, R0, 0x10000, RZ ;  /* 0x0001000000047825 */ /* 0x000fe200078e00ff */
[----:B---34-:R-:W-:-:S02]  /*14640*/  PRMT R12, R2, 0x7610, R12 ;  /* 0x00007610020c7816 */ /* 0x018fc4000000000c */
[----:B------:R-:W-:Y:S01]  /*14650*/  PRMT R2, R3, 0x7632, R2 ;  /* 0x0000763203027816 */ /* 0x000fe20000000002 */
[----:B------:R-:W-:Y:S01]  /*14660*/  IMAD.U32 R9, R7, 0x10000, RZ ;  /* 0x0001000007097824 */ /* 0x000fe200078e00ff */
[----:B------:R-:W-:Y:S02]  /*14670*/  LOP3.LUT R7, R5, 0xffff, R11, 0xf8, !PT ;  /* 0x0000ffff05077812 */ /* 0x000fe400078ef80b */
        /* <DEDUP_REMOVED lines=15> */
.L_x_5288:
[----:B------:R-:W-:Y:S05]  /*14770*/  BSYNC.RECONVERGENT B0 ;  /* 0x0000000000007941 */ /* 0x000fea0003800200 */
.L_x_5287:
[----:B------:R-:W-:Y:S04]  /*14780*/  BSSY.RECONVERGENT B0, `(.L_x_5289) ;  /* 0x000001e000007945 */ /* 0x000fe80003800200 */
[----:B------:R-:W-:Y:S05]  /*14790*/  @P1 BRA `(.L_x_5290) ;  /* 0x0000000000701947 */ /* 0x000fea0003800000 */
[----:B------:R-:W-:Y:S02]  /*147a0*/  F2FP.F16.F32.PACK_AB R2, R23, R72 ;  /* 0x000000481702723e */ /* 0x000fe400000000ff */
[----:B---3--:R-:W-:Y:S02]  /*147b0*/  F2FP.F16.F32.PACK_AB R4, R75, R77 ;  /* 0x0000004d4b04723e */ /* 0x008fe400000000ff */
[----:B------:R-:W-:Y:S02]  /*147c0*/  PRMT R0, R2, 0x7632, R0 ;  /* 0x0000763202007816 */ /* 0x000fe40000000000 */
[----:B------:R-:W-:Y:S02]  /*147d0*/  F2FP.F16.F32.PACK_AB R3, R73, R74 ;  /* 0x0000004a4903723e */ /* 0x000fe400000000ff */
[----:B------:R-:W-:Y:S02]  /*147e0*/  LOP3.LUT R0, R0, 0xffff, RZ, 0xc0, !PT ;  /* 0x0000ffff00007812 */ /* 0x000fe400078ec0ff */
[----:B------:R-:W-:-:S02]  /*147f0*/  PRMT R11, R4, 0x7610, R11 ;  /* 0x00007610040b7816 */ /* 0x000fc4000000000b */
[----:B------:R-:W-:Y:S01]  /*14800*/  PRMT R7, R4, 0x7632, R7 ;  /* 0x0000763204077816 */ /* 0x000fe20000000007 */
[----:B------:R-:W-:Y:S01]  /*14810*/  IMAD.WIDE.U32 R4, R0, 0x10000, RZ ;  /* 0x0001000000047825 */ /* 0x000fe200078e00ff */
[----:B----4-:R-:W-:Y:S02]  /*14820*/  PRMT R12, R2, 0x7610, R12 ;  /* 0x00007610020c7816 */ /* 0x010fe4000000000c */
        /* <DEDUP_REMOVED lines=9> */
[C---:B------:R-:W-:Y:S02]  /*148c0*/  PRMT R6, R8.reuse, 0x7632, R6 ;  /* 0x0000763208067816 */ /* 0x040fe40000000006 */
[----:B------:R-:W-:Y:S02]  /*148d0*/  PRMT R0, R8, 0x7610, R0 ;  /* 0x0000761008007816 */ /* 0x000fe40000000000 */
[----:B------:R-:W-:Y:S01]  /*148e0*/  LOP3.LUT R5, R5, R4, RZ, 0x3c, !PT ;  /* 0x0000000405057212 */ /* 0x000fe200078e3cff */
[----:B------:R-:W-:Y:S01]  /*148f0*/  IMAD.U32 R8, R6, 0x10000, RZ ;  /* 0x0001000006087824 */ /* 0x000fe200078e00ff */
[----:B------:R-:W-:-:S02]  /*14900*/  LOP3.LUT R0, R3, 0xffff, R0, 0xf8, !PT ;  /* 0x0000ffff03007812 */ /* 0x000fc400078ef800 */
[C---:B------:R-:W-:Y:S02]  /*14910*/  LOP3.LUT R4, R5.reuse, R4, RZ, 0x3c, !PT ;  /* 0x0000000405047212 */ /* 0x040fe400078e3cff */
[----:B------:R-:W-:Y:S02]  /*14920*/  LOP3.LUT R6, R2, 0xffff, R10, 0xf8, !PT ;  /* 0x0000ffff02067812 */ /* 0x000fe400078ef80a */
[----:B------:R-:W-:Y:S02]  /*14930*/  LOP3.LUT R7, R0, R8, RZ, 0xfc, !PT ;  /* 0x0000000800077212 */ /* 0x000fe400078efcff */
[----:B------:R-:W-:-:S05]  /*14940*/  LOP3.LUT R5, R5, R4, RZ, 0x3c, !PT ;  /* 0x0000000405057212 */ /* 0x000fca00078e3cff */
[----:B------:R3:W-:Y:S02]  /*14950*/  STG.E.128 desc[UR46][R20.64+0xd0], R4 ;  /* 0x0000d00414007986 */ /* 0x0007e4000c101d2e */
.L_x_5290:
[----:B------:R-:W-:Y:S05]  /*14960*/  BSYNC.RECONVERGENT B0 ;  /* 0x0000000000007941 */ /* 0x000fea0003800200 */
.L_x_5289:
[----:B------:R-:W-:Y:S01]  /*14970*/  UISETP.NE.AND UP0, UPT, UR39, 0x3, UPT ;  /* 0x000000032700788c */ /* 0x000fe2000bf05270 */
[----:B------:R-:W-:-:S08]  /*14980*/  NOP ;  /* 0x0000000000007918 */ /* 0x000fd00000000000 */
[----:B------:R-:W-:Y:S05]  /*14990*/  BRA.U !UP0, `(.L_x_5291) ;  /* 0x0000000108087547 */ /* 0x000fea000b800000 */
[----:B------:R-:W-:Y:S05]  /*149a0*/  BPT.TRAP 0x1 ;  /* 0x000000040000795c */ /* 0x000fea0000300000 */
[----:B------:R-:W-:Y:S05]  /*149b0*/  BPT.TRAP 0x1 ;  /* 0x000000040000795c */ /* 0x000fea0000300000 */
.L_x_5291:
        /* <DEDUP_REMOVED lines=17> */
[----:B---3--:R-:W-:-:S04]  /*14ad0*/  SHF.R.U32.HI R4, RZ, 0x5, R0 ;  /* 0x00000005ff047819 */ /* 0x008fc80000011600 */
[----:B------:R-:W-:-:S04]  /*14ae0*/  SHF.L.U32 R3, R3, R4, RZ ;  /* 0x0000000403037219 */ /* 0x000fc800000006ff */
[----:B-1----:R-:W-:Y:S01]  /*14af0*/  LOP3.LUT R0, R2, R3, RZ, 0xc0, !PT ;  /* 0x0000000302007212 */ /* 0x002fe200078ec0ff */
        /* <DEDUP_REMOVED lines=11> */
[----:B------:R-:W3:Y:S06]  /*14bb0*/  REDUX UR7, R2 ;  /* 0x00000000020773c4 */ /* 0x000eec0000000000 */
[----:B------:R-:W-:-:S03]  /*14bc0*/  ULOP3.LUT UR6, URZ, UR4, URZ, 0x33, !UPT ;  /* 0x00000004ff067292 */ /* 0x000fc6000f8e33ff */
[----:B------:R-:W-:Y:S02]  /*14bd0*/  VOTEU.ANY UR4, UPT, PT ;  /* 0x0000000000047886 */ /* 0x000fe400038e0100 */
[----:B------:R-:W-:Y:S01]  /*14be0*/  UFLO.U32 UR4, UR4 ;  /* 0x00000004000472bd */ /* 0x000fe200080e0000 */
[----:B------:R-:W-:-:S04]  /*14bf0*/  IMAD.U32 R0, RZ, RZ, UR6 ;  /* 0x00000006ff007e24 */ /* 0x000fc8000f8e00ff */
[----:B------:R3:W5:Y:S02]  /*14c00*/  REDUX UR8, R0 ;  /* 0x00000000000873c4 */ /* 0x0007640000000000 */
[----:B------:R1:W-:Y:S02]  /*14c10*/  UTCATOMSWS.AND URZ, UR6 ;  /* 0x0000000600ff79e3 */ /* 0x0003e40008000000 */
[----:B-1----:R-:W-:Y:S01]  /*14c20*/  ISETP.EQ.U32.AND P0, PT, R3, UR4, PT ;  /* 0x0000000403007c0c */ /* 0x002fe2000bf02070 */
[----:B---3--:R-:W-:Y:S02]  /*14c30*/  IMAD.U32 R0, RZ, RZ, UR7 ;  /* 0x00000007ff007e24 */ /* 0x008fe4000f8e00ff */
[----:B-----5:R-:W-:-:S10]  /*14c40*/  IMAD.U32 R2, RZ, RZ, UR8 ;  /* 0x00000008ff027e24 */ /* 0x020fd4000f8e00ff */
[----:B------:R1:W-:Y:S04]  /*14c50*/  @P0 ATOMS.AND RZ, [UR5+0x14], R2 ;  /* 0x00001402ffff098c */ /* 0x0003e8000a800005 */
[----:B------:R1:W-:Y:S01]  /*14c60*/  @P0 ATOMS.AND RZ, [UR5+0x18], R0 ;  /* 0x00001800ffff098c */ /* 0x0003e2000a800005 */
[----:B------:R-:W-:Y:S05]  /*14c70*/  BRA `(.L_x_5294) ;  /* 0x0000000000147947 */ /* 0x000fea0003800000 */
.L_x_5293:
[----:B------:R-:W-:Y:S02]  /*14c80*/  MOV R2, 0x14ca0 ;  /* 0x00014ca000027802 */ /* 0x000fe40000000f00 */
[----:B--2-4-:R-:W-:Y:S05]  /*14c90*/  CALL.REL.NOINC `($__internal_61_$__cuda_sm10x_tcgen05_guardrail_trap_col_being_dealloced_not_returned_by_alloc) ;  /* 0x0000000c00707944 */ /* 0x014fea0003c00000 */
[----:B------:R-:W-:Y:S05]  /*14ca0*/  BRA `(.L_x_5294) ;  /* 0x0000000000087947 */ /* 0x000fea0003800000 */
.L_x_5292:
[----:B------:R-:W-:Y:S02]  /*14cb0*/  MOV R2, 0x14cd0 ;  /* 0x00014cd000027802 */ /* 0x000fe40000000f00 */
[----:B--2-4-:R-:W-:Y:S05]  /*14cc0*/  CALL.REL.NOINC `($__internal_63_$__cuda_sm10x_tcgen05_guardrail_trap_unallocated_columns_being_dealloced) ;  /* 0x0000000c007c7944 */ /* 0x014fea0003c00000 */
.L_x_5294:
[----:B------:R-:W-:Y:S01]  /*14cd0*/  NOP ;  /* 0x0000000000007918 */ /* 0x000fe20000000000 */
[----:B------:R-:W-:Y:S05]  /*14ce0*/  EXIT ;  /* 0x000000000000794d */ /* 0x000fea0003800000 */
.L_x_5092:
[----:B------:R-:W-:-:S07]  /*14cf0*/  MOV R2, UR24 ;  /* 0x0000001800027c02 */ /* 0x000fce0008000f00 */
.L_x_5295:
[----:B-1----:R1:W2:Y:S02]  /*14d00*/  SYNCS.PHASECHK.TRANS64.TRYWAIT P0, [R2+URZ+0x38810], R12 ;  /* 0x0388100c020075a7 */ /* 0x0022a400080011ff */
[----:B--2---:R-:W-:Y:S05]  /*14d10*/  @!P0 NANOSLEEP.SYNCS 0x989680 ;  /* 0x009896800000895d */ /* 0x004fea0003900000 */
[----:B------:R-:W2:Y:S02]  /*14d20*/  @!P0 SYNCS.PHASECHK.TRANS64 P0, [R2+URZ+0x38810], R12 ;  /* 0x0388100c020085a7 */ /* 0x000ea400080010ff */
[----:B--2---:R-:W-:Y:S05]  /*14d30*/  @!P0 BRA `(.L_x_5295) ;  /* 0xfffffffc00f08947 */ /* 0x004fea000383ffff */
[----:B------:R-:W-:Y:S05]  /*14d40*/  BRA `(.L_x_5296) ;  /* 0xfffffed400d47947 */ /* 0x000fea000383ffff */
.L_x_5100:
[----:B------:R-:W-:-:S07]  /*14d50*/  MOV R2, UR24 ;  /* 0x0000001800027c02 */ /* 0x000fce0008000f00 */
.L_x_5297:
[----:B-1----:R1:W2:Y:S02]  /*14d60*/  SYNCS.PHASECHK.TRANS64.TRYWAIT P0, [R2+URZ+0x38838], R12 ;  /* 0x0388380c020075a7 */ /* 0x0022a400080011ff */
[----:B--2---:R-:W-:Y:S05]  /*14d70*/  @!P0 NANOSLEEP.SYNCS 0x989680 ;  /* 0x009896800000895d */ /* 0x004fea0003900000 */
[----:B------:R-:W2:Y:S02]  /*14d80*/  @!P0 SYNCS.PHASECHK.TRANS64 P0, [R2+URZ+0x38838], R12 ;  /* 0x0388380c020085a7 */ /* 0x000ea400080010ff */
[----:B--2---:R-:W-:Y:S05]  /*14d90*/  @!P0 BRA `(.L_x_5297) ;  /* 0xfffffffc00f08947 */ /* 0x004fea000383ffff */
[----:B------:R-:W-:Y:S05]  /*14da0*/  BRA `(.L_x_5298) ;  /* 0xfffffed800c47947 */ /* 0x000fea000383ffff */
.L_x_5103:
[----:B-1----:R-:W-:-:S07]  /*14db0*/  MOV R4, UR24 ;  /* 0x0000001800047c02 */ /* 0x002fce0008000f00 */
.L_x_5299:
[----:B-1----:R1:W2:Y:S02]  /*14dc0*/  SYNCS.PHASECHK.TRANS64.TRYWAIT P0, [R4+URZ+0x38828], R12 ;  /* 0x0388280c040075a7 */ /* 0x0022a400080011ff */
[----:B--2---:R-:W-:Y:S05]  /*14dd0*/  @!P0 NANOSLEEP.SYNCS 0x989680 ;  /* 0x009896800000895d */ /* 0x004fea0003900000 */
[----:B------:R-:W2:Y:S02]  /*14de0*/  @!P0 SYNCS.PHASECHK.TRANS64 P0, [R4+URZ+0x38828], R12 ;  /* 0x0388280c040085a7 */ /* 0x000ea400080010ff */
[----:B--2---:R-:W-:Y:S05]  /*14df0*/  @!P0 BRA `(.L_x_5299) ;  /* 0xfffffffc00f08947 */ /* 0x004fea000383ffff */
[----:B------:R-:W-:Y:S05]  /*14e00*/  BRA `(.L_x_5300) ;  /* 0xfffffedc00587947 */ /* 0x000fea000383ffff */
.L_x_5109:
[----:B--2---:R-:W-:-:S07]  /*14e10*/  MOV R3, UR24 ;  /* 0x0000001800037c02 */ /* 0x004fce0008000f00 */
.L_x_5301:
[----:B--2---:R2:W3:Y:S02]  /*14e20*/  SYNCS.PHASECHK.TRANS64.TRYWAIT P0, [R3+URZ+0x38848], R12 ;  /* 0x0388480c030075a7 */ /* 0x0044e400080011ff */
[----:B---3--:R-:W-:Y:S05]  /*14e30*/  @!P0 NANOSLEEP.SYNCS 0x989680 ;  /* 0x009896800000895d */ /* 0x008fea0003900000 */
[----:B------:R-:W3:Y:S02]  /*14e40*/  @!P0 SYNCS.PHASECHK.TRANS64 P0, [R3+URZ+0x38848], R12 ;  /* 0x0388480c030085a7 */ /* 0x000ee400080010ff */
[----:B---3--:R-:W-:Y:S05]  /*14e50*/  @!P0 BRA `(.L_x_5301) ;  /* 0xfffffffc00f08947 */ /* 0x008fea000383ffff */
[----:B------:R-:W-:Y:S05]  /*14e60*/  BRA `(.L_x_5302) ;  /* 0xfffffee000247947 */ /* 0x000fea000383ffff */
.L_x_5113:
[----:B------:R-:W-:Y:S07]  /*14e70*/  MOV R4, UR17 ;  /* 0x0000001100047c02 */ /* 0x000fee0008000f00 */
.L_x_5303:
[----:B-1----:R1:W2:Y:S02]  /*14e80*/  SYNCS.PHASECHK.TRANS64.TRYWAIT P0, [R4+URZ+0x38810], R2 ;  /* 0x03881002040075a7 */ /* 0x0022a400080011ff */
[----:B--2---:R-:W-:Y:S05]  /*14e90*/  @!P0 NANOSLEEP.SYNCS 0x989680 ;  /* 0x009896800000895d */ /* 0x004fea0003900000 */
[----:B------:R-:W2:Y:S02]  /*14ea0*/  @!P0 SYNCS.PHASECHK.TRANS64 P0, [R4+URZ+0x38810], R2 ;  /* 0x03881002040085a7 */ /* 0x000ea400080010ff */
[----:B--2---:R-:W-:Y:S05]  /*14eb0*/  @!P0 BRA `(.L_x_5303) ;  /* 0xfffffffc00f08947 */ /* 0x004fea000383ffff */
[----:B------:R-:W-:Y:S05]  /*14ec0*/  BRA `(.L_x_5304) ;  /* 0xfffffee400047947 */ /* 0x000fea000383ffff */
.L_x_5119:
[----:B------:R-:W-:Y:S07]  /*14ed0*/  MOV R3, UR24 ;  /* 0x0000001800037c02 */ /* 0x000fee0008000f00 */
.L_x_5305:
[----:B-1----:R1:W2:Y:S02]  /*14ee0*/  SYNCS.PHASECHK.TRANS64.TRYWAIT P0, [R3+URZ+0x38838], R2 ;  /* 0x03883802030075a7 */ /* 0x0022a400080011ff */
[----:B--2---:R-:W-:Y:S05]  /*14ef0*/  @!P0 NANOSLEEP.SYNCS 0x989680 ;  /* 0x009896800000895d */ /* 0x004fea0003900000 */
[----:B------:R-:W2:Y:S02]  /*14f00*/  @!P0 SYNCS.PHASECHK.TRANS64 P0, [R3+URZ+0x38838], R2 ;  /* 0x03883802030085a7 */ /* 0x000ea400080010ff */
[----:B--2---:R-:W-:Y:S05]  /*14f10*/  @!P0 BRA `(.L_x_5305) ;  /* 0xfffffffc00f08947 */ /* 0x004fea000383ffff */
[----:B------:R-:W-:Y:S05]  /*14f20*/  BRA `(.L_x_5306) ;  /* 0xfffffee400887947 */ /* 0x000fea000383ffff */
.L_x_5122:
[----:B------:R-:W-:Y:S07]  /*14f30*/  MOV R5, UR24 ;  /* 0x0000001800057c02 */ /* 0x000fee0008000f00 */
.L_x_5307:
[----:B-1----:R1:W2:Y:S02]  /*14f40*/  SYNCS.PHASECHK.TRANS64.TRYWAIT P0, [R5+URZ+0x38828], R3 ;  /* 0x03882803050075a7 */ /* 0x0022a400080011ff */
[----:B--2---:R-:W-:Y:S05]  /*14f50*/  @!P0 NANOSLEEP.SYNCS 0x989680 ;  /* 0x009896800000895d */ /* 0x004fea0003900000 */
[----:B------:R-:W2:Y:S02]  /*14f60*/  @!P0 SYNCS.PHASECHK.TRANS64 P0, [R5+URZ+0x38828], R3 ;  /* 0x03882803050085a7 */ /* 0x000ea400080010ff */
[----:B--2---:R-:W-:Y:S05]  /*14f70*/  @!P0 BRA `(.L_x_5307) ;  /* 0xfffffffc00f08947 */ /* 0x004fea000383ffff */
[----:B------:R-:W-:Y:S05]  /*14f80*/  BRA `(.L_x_5308) ;  /* 0xfffffee800187947 */ /* 0x000fea000383ffff */
.L_x_5127:
[----:B--2---:R-:W-:Y:S07]  /*14f90*/  MOV R4, UR24 ;  /* 0x0000001800047c02 */ /* 0x004fee0008000f00 */
.L_x_5309:
[----:B-1----:R1:W2:Y:S02]  /*14fa0*/  SYNCS.PHASECHK.TRANS64.TRYWAIT P0, [R4+URZ+0x38848], R3 ;  /* 0x03884803040075a7 */ /* 0x0022a400080011ff */
[----:B--2---:R-:W-:Y:S05]  /*14fb0*/  @!P0 NANOSLEEP.SYNCS 0x989680 ;  /* 0x009896800000895d */ /* 0x004fea0003900000 */
[----:B------:R-:W2:Y:S02]  /*14fc0*/  @!P0 SYNCS.PHASECHK.TRANS64 P0, [R4+URZ+0x38848], R3 ;  /* 0x03884803040085a7 */ /* 0x000ea400080010ff */
[----:B--2---:R-:W-:Y:S05]  /*14fd0*/  @!P0 BRA `(.L_x_5309) ;  /* 0xfffffffc00f08947 */ /* 0x004fea000383ffff */
[----:B------:R-:W-:Y:S05]  /*14fe0*/  BRA `(.L_x_5310) ;  /* 0xfffffee800747947 */ /* 0x000fea000383ffff */
.L_x_5136:
[----:B------:R-:W-:-:S07]  /*14ff0*/  MOV R4, UR22 ;  /* 0x0000001600047c02 */ /* 0x000fce0008000f00 */
.L_x_5311:
[----:B-1----:R1:W2:Y:S02]  /*15000*/  SYNCS.PHASECHK.TRANS64.TRYWAIT P0, [R4+URZ+0x38800], R6 ;  /* 0x03880006040075a7 */ /* 0x0022a400080011ff */
[----:B--2---:R-:W-:Y:S05]  /*15010*/  @!P0 NANOSLEEP.SYNCS 0x989680 ;  /* 0x009896800000895d */ /* 0x004fea0003900000 */
[----:B------:R-:W2:Y:S02]  /*15020*/  @!P0 SYNCS.PHASECHK.TRANS64 P0, [R4+URZ+0x38800], R6 ;  /* 0x03880006040085a7 */ /* 0x000ea400080010ff */
[----:B--2---:R-:W-:Y:S05]  /*15030*/  @!P0 BRA `(.L_x_5311) ;  /* 0xfffffffc00f08947 */ /* 0x004fea000383ffff */
[----:B------:R-:W-:Y:S05]  /*15040*/  BRA `(.L_x_5312) ;  /* 0xfffffef000347947 */ /* 0x000fea000383ffff */
.L_x_5137:
[----:B-1----:R-:W-:-:S07]  /*15050*/  MOV R4, UR22 ;  /* 0x0000001600047c02 */ /* 0x002fce0008000f00 */
.L_x_5313:
[----:B-1----:R1:W2:Y:S02]  /*15060*/  SYNCS.PHASECHK.TRANS64.TRYWAIT P0, [R4+URZ+0x38858], R5 ;  /* 0x03885805040075a7 */ /* 0x0022a400080011ff */
[----:B--2---:R-:W-:Y:S05]  /*15070*/  @!P0 NANOSLEEP.SYNCS 0x989680 ;  /* 0x009896800000895d */ /* 0x004fea0003900000 */
[----:B------:R-:W2:Y:S02]  /*15080*/  @!P0 SYNCS.PHASECHK.TRANS64 P0, [R4+URZ+0x38858], R5 ;  /* 0x03885805040085a7 */ /* 0x000ea400080010ff */
[----:B--2---:R-:W-:Y:S05]  /*15090*/  @!P0 BRA `(.L_x_5313) ;  /* 0xfffffffc00f08947 */ /* 0x004fea000383ffff */
[----:B------:R-:W-:Y:S05]  /*150a0*/  BRA `(.L_x_5314) ;  /* 0xfffffef000307947 */ /* 0x000fea000383ffff */
.L_x_5140:
[----:B------:R-:W-:-:S07]  /*150b0*/  MOV R4, UR22 ;  /* 0x0000001600047c02 */ /* 0x000fce0008000f00 */
.L_x_5315:
[----:B--2---:R2:W3:Y:S02]  /*150c0*/  SYNCS.PHASECHK.TRANS64.TRYWAIT P0, [R4+URZ+0x38820], R6 ;  /* 0x03882006040075a7 */ /* 0x0044e400080011ff */
[----:B---3--:R-:W-:Y:S05]  /*150d0*/  @!P0 NANOSLEEP.SYNCS 0x989680 ;  /* 0x009896800000895d */ /* 0x008fea0003900000 */
[----:B------:R-:W3:Y:S02]  /*150e0*/  @!P0 SYNCS.PHASECHK.TRANS64 P0, [R4+URZ+0x38820], R6 ;  /* 0x03882006040085a7 */ /* 0x000ee400080010ff */
[----:B---3--:R-:W-:Y:S05]  /*150f0*/  @!P0 BRA `(.L_x_5315) ;  /* 0xfffffffc00f08947 */ /* 0x008fea000383ffff */
[----:B------:R-:W-:Y:S05]  /*15100*/  BRA `(.L_x_5316) ;  /* 0xfffffef4003c7947 */ /* 0x000fea000383ffff */
.L_x_5142:
[----:B--2---:R-:W-:-:S07]  /*15110*/  MOV R4, UR22 ;  /* 0x0000001600047c02 */ /* 0x004fce0008000f00 */
.L_x_5317:
[----:B--2---:R2:W3:Y:S02]  /*15120*/  SYNCS.PHASECHK.TRANS64.TRYWAIT P0, [R4+URZ+0x38868], R5 ;  /* 0x03886805040075a7 */ /* 0x0044e400080011ff */
[----:B---3--:R-:W-:Y:S05]  /*15130*/  @!P0 NANOSLEEP.SYNCS 0x989680 ;  /* 0x009896800000895d */ /* 0x008fea0003900000 */
[----:B------:R-:W3:Y:S02]  /*15140*/  @!P0 SYNCS.PHASECHK.TRANS64 P0, [R4+URZ+0x38868], R5 ;  /* 0x03886805040085a7 */ /* 0x000ee400080010ff */
[----:B---3--:R-:W-:Y:S05]  /*15150*/  @!P0 BRA `(.L_x_5317) ;  /* 0xfffffffc00f08947 */ /* 0x008fea000383ffff */
[----:B------:R-:W-:Y:S05]  /*15160*/  BRA `(.L_x_5318) ;  /* 0xfffffef400347947 */ /* 0x000fea000383ffff */
.L_x_5144:
[----:B--2---:R-:W-:-:S07]  /*15170*/  MOV R4, UR22 ;  /* 0x0000001600047c02 */ /* 0x004fce0008000f00 */
.L_x_5319:
[----:B--2---:R2:W3:Y:S02]  /*15180*/  SYNCS.PHASECHK.TRANS64.TRYWAIT P0, [R4+URZ+0x38878], R5 ;  /* 0x03887805040075a7 */ /* 0x0044e400080011ff */
[----:B---3--:R-:W-:Y:S05]  /*15190*/  @!P0 NANOSLEEP.SYNCS 0x989680 ;  /* 0x009896800000895d */ /* 0x008fea0003900000 */
[----:B------:R-:W3:Y:S02]  /*151a0*/  @!P0 SYNCS.PHASECHK.TRANS64 P0, [R4+URZ+0x38878], R5 ;  /* 0x03887805040085a7 */ /* 0x000ee400080010ff */
[----:B---3--:R-:W-:Y:S05]  /*151b0*/  @!P0 BRA `(.L_x_5319) ;  /* 0xfffffffc00f08947 */ /* 0x008fea000383ffff */
[----:B------:R-:W-:Y:S05]  /*151c0*/  BRA `(.L_x_5320) ;  /* 0xfffffef400347947 */ /* 0x000fea000383ffff */
.L_x_5147:
[----:B------:R-:W-:-:S07]  /*151d0*/  MOV R4, UR22 ;  /* 0x0000001600047c02 */ /* 0x000fce0008000f00 */
.L_x_5321:
[----:B--2---:R2:W3:Y:S02]  /*151e0*/  SYNCS.PHASECHK.TRANS64.TRYWAIT P0, [R4+URZ+0x38880], R6 ;  /* 0x03888006040075a7 */ /* 0x0044e400080011ff */
[----:B---3--:R-:W-:Y:S05]  /*151f0*/  @!P0 NANOSLEEP.SYNCS 0x989680 ;  /* 0x009896800000895d */ /* 0x008fea0003900000 */
[----:B------:R-:W3:Y:S02]  /*15200*/  @!P0 SYNCS.PHASECHK.TRANS64 P0, [R4+URZ+0x38880], R6 ;  /* 0x03888006040085a7 */ /* 0x000ee400080010ff */
[----:B---3--:R-:W-:Y:S05]  /*15210*/  @!P0 BRA `(.L_x_5321) ;  /* 0xfffffffc00f08947 */ /* 0x008fea000383ffff */
[----:B------:R-:W-:Y:S05]  /*15220*/  BRA `(.L_x_5322) ;  /* 0xfffffef8004c7947 */ /* 0x000fea000383ffff */
.L_x_5153:
[----:B------:R-:W-:Y:S07]  /*15230*/  MOV R5, UR4 ;  /* 0x0000000400057c02 */ /* 0x000fee0008000f00 */
.L_x_5323:
[----:B-1----:R1:W2:Y:S02]  /*15240*/  SYNCS.PHASECHK.TRANS64.TRYWAIT P0, [R5+URZ+0x38800], R4 ;  /* 0x03880004050075a7 */ /* 0x0022a400080011ff */
[----:B--2---:R-:W-:Y:S05]  /*15250*/  @!P0 NANOSLEEP.SYNCS 0x989680 ;  /* 0x009896800000895d */ /* 0x004fea0003900000 */
[----:B------:R-:W2:Y:S02]  /*15260*/  @!P0 SYNCS.PHASECHK.TRANS64 P0, [R5+URZ+0x38800], R4 ;  /* 0x03880004050085a7 */ /* 0x000ea400080010ff */
[----:B--2---:R-:W-:Y:S05]  /*15270*/  @!P0 BRA `(.L_x_5323) ;  /* 0xfffffffc00f08947 */ /* 0x004fea000383ffff */
[----:B------:R-:W-:Y:S05]  /*15280*/  BRA `(.L_x_5324) ;  /* 0xffffff0000787947 */ /* 0x000fea000383ffff */
.L_x_5155:
[----:B------:R-:W-:Y:S07]  /*15290*/  MOV R5, UR22 ;  /* 0x0000001600057c02 */ /* 0x000fee0008000f00 */
.L_x_5325:
[----:B-1----:R1:W2:Y:S02]  /*152a0*/  SYNCS.PHASECHK.TRANS64.TRYWAIT P0, [R5+URZ+0x38858], R4 ;  /* 0x03885804050075a7 */ /* 0x0022a400080011ff */
[----:B--2---:R-:W-:Y:S05]  /*152b0*/  @!P0 NANOSLEEP.SYNCS 0x989680 ;  /* 0x009896800000895d */ /* 0x004fea0003900000 */
[----:B------:R-:W2:Y:S02]  /*152c0*/  @!P0 SYNCS.PHASECHK.TRANS64 P0, [R5+URZ+0x38858], R4 ;  /* 0x03885804050085a7 */ /* 0x000ea400080010ff */
[----:B--2---:R-:W-:Y:S05]  /*152d0*/  @!P0 BRA `(.L_x_5325) ;  /* 0xfffffffc00f08947 */ /* 0x004fea000383ffff */
[----:B------:R-:W-:Y:S05]  /*152e0*/  BRA `(.L_x_5326) ;  /* 0xffffff00007c7947 */ /* 0x000fea000383ffff */
.L_x_5158:
[----:B------:R-:W-:Y:S07]  /*152f0*/  MOV R5, UR22 ;  /* 0x0000001600057c02 */ /* 0x000fee0008000f00 */
.L_x_5327:
[----:B--2---:R2:W3:Y:S02]  /*15300*/  SYNCS.PHASECHK.TRANS64.TRYWAIT P0, [R5+URZ+0x38890], R4 ;  /* 0x03889004050075a7 */ /* 0x0044e400080011ff */
[----:B---3--:R-:W-:Y:S05]  /*15310*/  @!P0 NANOSLEEP.SYNCS 0x989680 ;  /* 0x009896800000895d */ /* 0x008fea0003900000 */
[----:B------:R-:W3:Y:S02]  /*15320*/  @!P0 SYNCS.PHASECHK.TRANS64 P0, [R5+URZ+0x38890], R4 ;  /* 0x03889004050085a7 */ /* 0x000ee400080010ff */
[----:B---3--:R-:W-:Y:S05]  /*15330*/  @!P0 BRA `(.L_x_5327) ;  /* 0xfffffffc00f08947 */ /* 0x008fea000383ffff */
[----:B------:R-:W-:Y:S05]  /*15340*/  BRA `(.L_x_5328) ;  /* 0xffffff0400747947 */ /* 0x000fea000383ffff */
.L_x_5160:
[----:B------:R-:W-:Y:S07]  /*15350*/  MOV R5, UR22 ;  /* 0x0000001600057c02 */ /* 0x000fee0008000f00 */
.L_x_5329:
[----:B--2---:R2:W3:Y:S02]  /*15360*/  SYNCS.PHASECHK.TRANS64.TRYWAIT P0, [R5+URZ+0x38868], R4 ;  /* 0x03886804050075a7 */ /* 0x0044e400080011ff */
[----:B---3--:R-:W-:Y:S05]  /*15370*/  @!P0 NANOSLEEP.SYNCS 0x989680 ;  /* 0x009896800000895d */ /* 0x008fea0003900000 */
[----:B------:R-:W3:Y:S02]  /*15380*/  @!P0 SYNCS.PHASECHK.TRANS64 P0, [R5+URZ+0x38868], R4 ;  /* 0x03886804050085a7 */ /* 0x000ee400080010ff */
[----:B---3--:R-:W-:Y:S05]  /*15390*/  @!P0 BRA `(.L_x_5329) ;  /* 0xfffffffc00f08947 */ /* 0x008fea000383ffff */
[----:B------:R-:W-:Y:S05]  /*153a0*/  BRA `(.L_x_5330) ;  /* 0xffffff0400707947 */ /* 0x000fea000383ffff */
.L_x_5166:
[----:B------:R-:W-:Y:S07]  /*153b0*/  MOV R5, UR22 ;  /* 0x0000001600057c02 */ /* 0x000fee0008000f00 */
.L_x_5331:
[----:B---3--:R3:W4:Y:S02]  /*153c0*/  SYNCS.PHASECHK.TRANS64.TRYWAIT P0, [R5+URZ+0x38878], R4 ;  /* 0x03887804050075a7 */ /* 0x00872400080011ff */
[----:B----4-:R-:W-:Y:S05]  /*153d0*/  @!P0 NANOSLEEP.SYNCS 0x989680 ;  /* 0x009896800000895d */ /* 0x010fea0003900000 */
[----:B------:R-:W4:Y:S02]  /*153e0*/  @!P0 SYNCS.PHASECHK.TRANS64 P0, [R5+URZ+0x38878], R4 ;  /* 0x03887804050085a7 */ /* 0x000f2400080010ff */
[----:B----4-:R-:W-:Y:S05]  /*153f0*/  @!P0 BRA `(.L_x_5331) ;  /* 0xfffffffc00f08947 */ /* 0x010fea000383ffff */
[----:B------:R-:W-:Y:S05]  /*15400*/  BRA `(.L_x_5332) ;  /* 0xffffff1000347947 */ /* 0x000fea000383ffff */
.L_x_5168:
[----:B------:R-:W-:Y:S07]  /*15410*/  MOV R5, UR22 ;  /* 0x0000001600057c02 */ /* 0x000fee0008000f00 */
.L_x_5333:
[----:B---3--:R3:W4:Y:S02]  /*15420*/  SYNCS.PHASECHK.TRANS64.TRYWAIT P0, [R5+URZ+0x38820], R4 ;  /* 0x03882004050075a7 */ /* 0x00872400080011ff */
[----:B----4-:R-:W-:Y:S05]  /*15430*/  @!P0 NANOSLEEP.SYNCS 0x989680 ;  /* 0x009896800000895d */ /* 0x010fea0003900000 */
[----:B------:R-:W4:Y:S02]  /*15440*/  @!P0 SYNCS.PHASECHK.TRANS64 P0, [R5+URZ+0x38820], R4 ;  /* 0x03882004050085a7 */ /* 0x000f2400080010ff */
[----:B----4-:R-:W-:Y:S05]  /*15450*/  @!P0 BRA `(.L_x_5333) ;  /* 0xfffffffc00f08947 */ /* 0x010fea000383ffff */
[----:B------:R-:W-:Y:S05]  /*15460*/  BRA `(.L_x_5334) ;  /* 0xffffff1000387947 */ /* 0x000fea000383ffff */
.L_x_5171:
[----:B------:R-:W-:Y:S07]  /*15470*/  MOV R5, UR22 ;  /* 0x0000001600057c02 */ /* 0x000fee0008000f00 */
.L_x_5335:
[----:B--2---:R2:W3:Y:S02]  /*15480*/  SYNCS.PHASECHK.TRANS64.TRYWAIT P0, [R5+URZ+0x38880], R4 ;  /* 0x03888004050075a7 */ /* 0x0044e400080011ff */
[----:B---3--:R-:W-:Y:S05]  /*15490*/  @!P0 NANOSLEEP.SYNCS 0x989680 ;  /* 0x009896800000895d */ /* 0x008fea0003900000 */
[----:B------:R-:W3:Y:S02]  /*154a0*/  @!P0 SYNCS.PHASECHK.TRANS64 P0, [R5+URZ+0x38880], R4 ;  /* 0x03888004050085a7 */ /* 0x000ee400080010ff */
[----:B---3--:R-:W-:Y:S05]  /*154b0*/  @!P0 BRA `(.L_x_5335) ;  /* 0xfffffffc00f08947 */ /* 0x008fea000383ffff */
[----:B------:R-:W-:Y:S05]  /*154c0*/  BRA `(.L_x_5336) ;  /* 0xffffff1400487947 */ /* 0x000fea000383ffff */
.L_x_5176:
[----:B-1----:R-:W-:-:S07]  /*154d0*/  MOV R4, UR22 ;  /* 0x0000001600047c02 */ /* 0x002fce0008000f00 */
.L_x_5337:
[----:B-1----:R1:W2:Y:S02]  /*154e0*/  SYNCS.PHASECHK.TRANS64.TRYWAIT P0, [R4+URZ+0x388b0], R5 ;  /* 0x0388b005040075a7 */ /* 0x0022a400080011ff */
[----:B--2---:R-:W-:Y:S05]  /*154f0*/  @!P0 NANOSLEEP.SYNCS 0x989680 ;  /* 0x009896800000895d */ /* 0x004fea0003900000 */
[----:B------:R-:W2:Y:S02]  /*15500*/  @!P0 SYNCS.PHASECHK.TRANS64 P0, [R4+URZ+0x388b0], R5 ;  /* 0x0388b005040085a7 */ /* 0x000ea400080010ff */
[----:B--2---:R-:W-:Y:S05]  /*15510*/  @!P0 BRA `(.L_x_5337) ;  /* 0xfffffffc00f08947 */ /* 0x004fea000383ffff */
[----:B------:R-:W-:Y:S05]  /*15520*/  BRA `(.L_x_5338) ;  /* 0xffffff1800487947 */ /* 0x000fea000383ffff */
.L_x_5179:
[----:B------:R-:W-:-:S07]  /*15530*/  MOV R4, UR22 ;  /* 0x0000001600047c02 */ /* 0x000fce0008000f00 */
.L_x_5339:
[----:B--2---:R2:W3:Y:S02]  /*15540*/  SYNCS.PHASECHK.TRANS64.TRYWAIT P0, [R4+URZ+0x388b8], R5 ;  /* 0x0388b805040075a7 */ /* 0x0044e400080011ff */
[----:B---3--:R-:W-:Y:S05]  /*15550*/  @!P0 NANOSLEEP.SYNCS 0x989680 ;  /* 0x009896800000895d */ /* 0x008fea0003900000 */
[----:B------:R-:W3:Y:S02]  /*15560*/  @!P0 SYNCS.PHASECHK.TRANS64 P0, [R4+URZ+0x388b8], R5 ;  /* 0x0388b805040085a7 */ /* 0x000ee400080010ff */
[----:B---3--:R-:W-:Y:S05]  /*15570*/  @!P0 BRA `(.L_x_5339) ;  /* 0xfffffffc00f08947 */ /* 0x008fea000383ffff */
[----:B------:R-:W-:Y:S05]  /*15580*/  BRA `(.L_x_5340) ;  /* 0xffffff1800507947 */ /* 0x000fea000383ffff */
.L_x_5181:
[----:B--2---:R-:W-:-:S07]  /*15590*/  MOV R4, UR22 ;  /* 0x0000001600047c02 */ /* 0x004fce0008000f00 */
.L_x_5341:
[----:B--2---:R2:W3:Y:S02]  /*155a0*/  SYNCS.PHASECHK.TRANS64.TRYWAIT P0, [R4+URZ+0x38890], R8 ;  /* 0x03889008040075a7 */ /* 0x0044e400080011ff */
[----:B---3--:R-:W-:Y:S05]  /*155b0*/  @!P0 NANOSLEEP.SYNCS 0x989680 ;  /* 0x009896800000895d */ /* 0x008fea0003900000 */
[----:B------:R-:W3:Y:S02]  /*155c0*/  @!P0 SYNCS.PHASECHK.TRANS64 P0, [R4+URZ+0x38890], R8 ;  /* 0x03889008040085a7 */ /* 0x000ee400080010ff */
[----:B---3--:R-:W-:Y:S05]  /*155d0*/  @!P0 BRA `(.L_x_5341) ;  /* 0xfffffffc00f08947 */ /* 0x008fea000383ffff */
[----:B------:R-:W-:Y:S05]  /*155e0*/  BRA `(.L_x_5342) ;  /* 0xffffff18004c7947 */ /* 0x000fea000383ffff */
.L_x_5189:
[----:B------:R-:W-:-:S07]  /*155f0*/  MOV R2, UR14 ;  /* 0x0000000e00027c02 */ /* 0x000fce0008000f00 */
.L_x_5343:
[----:B-1----:R1:W2:Y:S02]  /*15600*/  SYNCS.PHASECHK.TRANS64.TRYWAIT P0, [R2+URZ+0x38870], R0 ;  /* 0x03887000020075a7 */ /* 0x0022a400080011ff */
[----:B--2---:R-:W-:Y:S05]  /*15610*/  @!P0 NANOSLEEP.SYNCS 0x989680 ;  /* 0x009896800000895d */ /* 0x004fea0003900000 */
[----:B------:R-:W2:Y:S02]  /*15620*/  @!P0 SYNCS.PHASECHK.TRANS64 P0, [R2+URZ+0x38870], R0 ;  /* 0x03887000020085a7 */ /* 0x000ea400080010ff */
[----:B--2---:R-:W-:Y:S05]  /*15630*/  @!P0 BRA `(.L_x_5343) ;  /* 0xfffffffc00f08947 */ /* 0x004fea000383ffff */
[----:B------:R-:W-:Y:S05]  /*15640*/  BRA `(.L_x_5344) ;  /* 0xffffff2400f07947 */ /* 0x000fea000383ffff */
.L_x_5211:
[----:B-1----:R1:W2:Y:S02]  /*15650*/  SYNCS.PHASECHK.TRANS64.TRYWAIT P1, [R0+URZ+0x38850], R3 ;  /* 0x03885003000075a7 */ /* 0x0022a400080211ff */
[----:B--2---:R-:W-:Y:S05]  /*15660*/  @!P1 NANOSLEEP.SYNCS 0x989680 ;  /* 0x009896800000995d */ /* 0x004fea0003900000 */
[----:B------:R-:W2:Y:S02]  /*15670*/  @!P1 SYNCS.PHASECHK.TRANS64 P1, [R0+URZ+0x38850], R3 ;  /* 0x03885003000095a7 */ /* 0x000ea400080210ff */
[----:B--2---:R-:W-:Y:S05]  /*15680*/  @!P1 BRA `(.L_x_5211) ;  /* 0xfffffffc00f09947 */ /* 0x004fea000383ffff */
[----:B------:R-:W-:Y:S05]  /*15690*/  BRA `(.L_x_5345) ;  /* 0xffffff3800447947 */ /* 0x000fea000383ffff */
.L_x_5214:
[----:B--2---:R2:W3:Y:S02]  /*156a0*/  SYNCS.PHASECHK.TRANS64.TRYWAIT P1, [R0+URZ+0x38888], R2 ;  /* 0x03888802000075a7 */ /* 0x0044e400080211ff */
[----:B---3--:R-:W-:Y:S05]  /*156b0*/  @!P1 NANOSLEEP.SYNCS 0x989680 ;  /* 0x009896800000995d */ /* 0x008fea0003900000 */
[----:B------:R-:W3:Y:S02]  /*156c0*/  @!P1 SYNCS.PHASECHK.TRANS64 P1, [R0+URZ+0x38888], R2 ;  /* 0x03888802000095a7 */ /* 0x000ee400080210ff */
[----:B---3--:R-:W-:Y:S05]  /*156d0*/  @!P1 BRA `(.L_x_5214) ;  /* 0xfffffffc00f09947 */ /* 0x008fea000383ffff */
[----:B------:R-:W-:Y:S05]  /*156e0*/  BRA `(.L_x_5346) ;  /* 0xffffff3800507947 */ /* 0x000fea000383ffff */
.L_x_5217:
[----:B-1----:R1:W2:Y:S02]  /*156f0*/  SYNCS.PHASECHK.TRANS64.TRYWAIT P1, [R0+URZ+0x38830], R4 ;  /* 0x03883004000075a7 */ /* 0x0022a400080211ff */
[----:B--2---:R-:W-:Y:S05]  /*15700*/  @!P1 NANOSLEEP.SYNCS 0x989680 ;  /* 0x009896800000995d */ /* 0x004fea0003900000 */
[----:B------:R-:W2:Y:S02]  /*15710*/  @!P1 SYNCS.PHASECHK.TRANS64 P1, [R0+URZ+0x38830], R4 ;  /* 0x03883004000095a7 */ /* 0x000ea400080210ff */
[----:B--2---:R-:W-:Y:S05]  /*15720*/  @!P1 BRA `(.L_x_5217) ;  /* 0xfffffffc00f09947 */ /* 0x004fea000383ffff */
[----:B------:R-:W-:Y:S05]  /*15730*/  BRA `(.L_x_5347) ;  /* 0xffffff3800747947 */ /* 0x000fea000383ffff */
.L_x_5218:
[----:B------:R-:W-:Y:S01]  /*15740*/  MOV R11, 0x1f ;  /* 0x0000001f000b7802 */ /* 0x000fe20000000f00 */
[----:B------:R-:W-:Y:S01]  /*15750*/  IMAD.MOV.U32 R13, RZ, RZ, R4 ;  /* 0x000000ffff0d7224 */ /* 0x000fe200078e0004 */
[----:B------:R-:W-:Y:S01]  /*15760*/  MOV R15, 0xffffffff ;  /* 0xffffffff000f7802 */ /* 0x000fe20000000f00 */
[----:B------:R-:W-:Y:S01]  /*15770*/  IMAD.MOV.U32 R12, RZ, RZ, RZ ;  /* 0x000000ffff0c7224 */ /* 0x000fe200078e00ff */
[----:B------:R-:W-:Y:S06]  /*15780*/  BSSY B0, `(.L_x_5348) ;  /* 0x0000004000007945 */ /* 0x000fec0003800000 */
[----:B------:R-:W-:Y:S05]  /*15790*/  WARPSYNC.COLLECTIVE R15, `(.L_x_5349) ;  /* 0x000000000f087348 */ /* 0x000fea0003c00000 */
[----:B------:R1:W2:Y:S02]  /*157a0*/  SHFL.IDX P6, R14, R13, R12, R11 ;  /* 0x0000000c0d0e7389 */ /* 0x0002a400000c000b */
[----:B-12---:R-:W-:Y:S05]  /*157b0*/  ENDCOLLECTIVE ;  /* 0x000000000000791b */ /* 0x006fea0003800000 */
.L_x_5349:
[----:B------:R-:W-:Y:S05]  /*157c0*/  BSYNC B0 ;  /* 0x0000000000007941 */ /* 0x000fea0003800000 */
.L_x_5348:
[----:B------:R-:W2:Y:S01]  /*157d0*/  LDL R7, [R1] ;  /* 0x0000000001077983 */ /* 0x000ea20000100800 */
[----:B------:R-:W-:Y:S01]  /*157e0*/  UIADD3 UR4, UPT, UPT, UR48, -0x1, URZ ;  /* 0xffffffff30047890 */ /* 0x000fe2000fffe0ff */
[----:B------:R-:W-:Y:S02]  /*157f0*/  HFMA2 R11, -RZ, RZ, 0, 1.847743988037109375e-06 ;  /* 0x0000001fff0b7431 */ /* 0x000fe400000001ff */
[----:B------:R-:W-:Y:S02]  /*15800*/  IMAD.MOV.U32 R12, RZ, RZ, RZ ;  /* 0x000000ffff0c7224 */ /* 0x000fe400078e00ff */
[----:B------:R-:W-:Y:S02]  /*15810*/  IMAD.MOV.U32 R15, RZ, RZ, -0x1 ;  /* 0xffffffffff0f7424 */ /* 0x000fe400078e00ff */
[----:B------:R-:W-:Y:S01]  /*15820*/  IMAD.MOV.U32 R4, RZ, RZ, R14 ;  /* 0x000000ffff047224 */ /* 0x000fe200078e000e */
[----:B--2---:R-:W-:Y:S04]  /*15830*/  ISETP.NE.AND P0, PT, R7, UR4, PT ;  /* 0x0000000407007c0c */ /* 0x004fe8000bf05270 */
[----:B------:R-:W-:Y:S04]  /*15840*/  ISETP.GT.U32.OR P0, PT, R5, UR36, !P0 ;  /* 0x0000002405007c0c */ /* 0x000fe8000c704470 */
[----:B------:R-:W-:Y:S09]  /*15850*/  SEL R13, RZ, 0x1, !P0 ;  /* 0x00000001ff0d7807 */ /* 0x000ff20004000000 */
[----:B------:R-:W-:Y:S05]  /*15860*/  WARPSYNC.COLLECTIVE R15, `(.L_x_5350) ;  /* 0x000000000f087348 */ /* 0x000fea0003c00000 */
[----:B------:R1:W2:Y:S02]  /*15870*/  SHFL.IDX P6, R14, R13, R12, R11 ;  /* 0x0000000c0d0e7389 */ /* 0x0002a400000c000b */
[----:B-12---:R-:W-:Y:S05]  /*15880*/  ENDCOLLECTIVE ;  /* 0x000000000000791b */ /* 0x006fea0003800000 */
.L_x_5350:
[----:B------:R-:W-:Y:S01]  /*15890*/  MOV R13, R14 ;  /* 0x0000000e000d7202 */ /* 0x000fe20000000f00 */
[----:B------:R-:W-:Y:S06]  /*158a0*/  BRA `(.L_x_5351) ;  /* 0xffffff3800607947 */ /* 0x000fec000383ffff */
.L_x_5234:
[----:B------:R1:W1:Y:S02]  /*158b0*/  SYNCS.PHASECHK.TRANS64.TRYWAIT P0, [R2+URZ+0x38840], R0 ;  /* 0x03884000020075a7 */ /* 0x00026400080011ff */
[----:B-1----:R-:W-:Y:S05]  /*158c0*/  @!P0 NANOSLEEP.SYNCS 0x989680 ;  /* 0x009896800000895d */ /* 0x002fea0003900000 */
[----:B------:R-:W1:Y:S02]  /*158d0*/  @!P0 SYNCS.PHASECHK.TRANS64 P0, [R2+URZ+0x38840], R0 ;  /* 0x03884000020085a7 */ /* 0x000e6400080010ff */
[----:B-1----:R-:W-:Y:S05]  /*158e0*/  @!P0 BRA `(.L_x_5234) ;  /* 0xfffffffc00f08947 */ /* 0x002fea000383ffff */
[----:B------:R-:W-:Y:S05]  /*158f0*/  BRA `(.L_x_5352) ;  /* 0xffffff9c00407947 */ /* 0x000fea000383ffff */
.L_x_5237:
[----:B------:R1:W1:Y:S02]  /*15900*/  SYNCS.PHASECHK.TRANS64.TRYWAIT P0, [R2+URZ+0x38860], R0 ;  /* 0x03886000020075a7 */ /* 0x00026400080011ff */
[----:B-1----:R-:W-:Y:S05]  /*15910*/  @!P0 NANOSLEEP.SYNCS 0x989680 ;  /* 0x009896800000895d */ /* 0x002fea0003900000 */
[----:B------:R-:W1:Y:S02]  /*15920*/  @!P0 SYNCS.PHASECHK.TRANS64 P0, [R2+URZ+0x38860], R0 ;  /* 0x03886000020085a7 */ /* 0x000e6400080010ff */
[----:B-1----:R-:W-:Y:S05]  /*15930*/  @!P0 BRA `(.L_x_5237) ;  /* 0xfffffffc00f08947 */ /* 0x002fea000383ffff */
[----:B------:R-:W-:Y:S05]  /*15940*/  BRA `(.L_x_5353) ;  /* 0xffffff9c00507947 */ /* 0x000fea000383ffff */
.L_x_5239:
[----:B------:R1:W1:Y:S02]  /*15950*/  SYNCS.PHASECHK.TRANS64.TRYWAIT P0, [R2+URZ+0x38898], R0 ;  /* 0x03889800020075a7 */ /* 0x00026400080011ff */
[----:B-1----:R-:W-:Y:S05]  /*15960*/  @!P0 NANOSLEEP.SYNCS 0x989680 ;  /* 0x009896800000895d */ /* 0x002fea0003900000 */
[----:B------:R-:W1:Y:S02]  /*15970*/  @!P0 SYNCS.PHASECHK.TRANS64 P0, [R2+URZ+0x38898], R0 ;  /* 0x03889800020085a7 */ /* 0x000e6400080010ff */
[----:B-1----:R-:W-:Y:S05]  /*15980*/  @!P0 BRA `(.L_x_5239) ;  /* 0xfffffffc00f08947 */ /* 0x002fea000383ffff */
[----:B------:R-:W-:Y:S05]  /*15990*/  BRA `(.L_x_5354) ;  /* 0xffffff9c006c7947 */ /* 0x000fea000383ffff */
.L_x_5247:
[----:B-1----:R-:W-:-:S04]  /*159a0*/  MOV R0, UR37 ;  /* 0x0000002500007c02 */ /* 0x002fc80008000f00 */
[----:B------:R1:W2:Y:S03]  /*159b0*/  SYNCS.PHASECHK.TRANS64.TRYWAIT P1, [R0+URZ+0x388a0], R3 ;  /* 0x0388a003000075a7 */ /* 0x0002a600080211ff */
[----:B--2---:R-:W-:Y:S05]  /*159c0*/  @!P1 NANOSLEEP.SYNCS 0x989680 ;  /* 0x009896800000995d */ /* 0x004fea0003900000 */
[----:B------:R-:W2:Y:S02]  /*159d0*/  @!P1 SYNCS.PHASECHK.TRANS64 P1, [R0+URZ+0x388a0], R3 ;  /* 0x0388a003000095a7 */ /* 0x000ea400080210ff */
[----:B--2---:R-:W-:Y:S05]  /*159e0*/  @!P1 BRA `(.L_x_5247) ;  /* 0xfffffffc00ec9947 */ /* 0x004fea000383ffff */
[----:B------:R-:W-:Y:S05]  /*159f0*/  BRA `(.L_x_5355) ;  /* 0xffffffb800ec7947 */ /* 0x000fea000383ffff */
.L_x_5270:
[----:B------:R-:W-:-:S07]  /*15a00*/  MOV R0, UR37 ;  /* 0x0000002500007c02 */ /* 0x000fce0008000f00 */
.L_x_5356:
[----:B-1----:R1:W3:Y:S02]  /*15a10*/  SYNCS.PHASECHK.TRANS64.TRYWAIT P1, [R0+URZ+0x388a8], R2 ;  /* 0x0388a802000075a7 */ /* 0x0022e400080211ff */
[----:B---3--:R-:W-:Y:S05]  /*15a20*/  @!P1 NANOSLEEP.SYNCS 0x989680 ;  /* 0x009896800000995d */ /* 0x008fea0003900000 */
[----:B------:R-:W3:Y:S02]  /*15a30*/  @!P1 SYNCS.PHASECHK.TRANS64 P1, [R0+URZ+0x388a8], R2 ;  /* 0x0388a802000095a7 */ /* 0x000ee400080210ff */
[----:B---3--:R-:W-:Y:S05]  /*15a40*/  @!P1 BRA `(.L_x_5356) ;  /* 0xfffffffc00f09947 */ /* 0x008fea000383ffff */
[----:B------:R-:W-:Y:S05]  /*15a50*/  BRA `(.L_x_5357) ;  /* 0xffffffd000ec7947 */ /* 0x000fea000383ffff */
        .weak           $__internal_61_$__cuda_sm10x_tcgen05_guardrail_trap_col_being_dealloced_not_returned_by_alloc
        .type           $__internal_61_$__cuda_sm10x_tcgen05_guardrail_trap_col_being_dealloced_not_returned_by_alloc,@function
        .size           $__internal_61_$__cuda_sm10x_tcgen05_guardrail_trap_col_being_dealloced_not_returned_by_alloc,($__internal_62_$__cuda_sm10x_tcgen05_guardrail_trap_phase_invalid_during_alloc - $__internal_61_$__cuda_sm10x_tcgen05_guardrail_trap_col_being_dealloced_not_returned_by_alloc)
$__internal_61_$__cuda_sm10x_tcgen05_guardrail_trap_col_being_dealloced_not_returned_by_alloc:
[----:B------:R-:W-:Y:S05]  /*15a60*/  BPT.TRAP 0x1 ;  /* 0x000000040000795c */ /* 0x000fea0000300000 */
[----:B------:R-:W-:-:S04]  /*15a70*/  HFMA2 R3, -RZ, RZ, 0, 0 ;  /* 0x00000000ff037431 */ /* 0x000fc800000001ff */
[----:B------:R-:W-:Y:S05]  /*15a80*/  RET.REL.NODEC R2 `(_ZN7cutlass13device_kernelINS_4fmha6kernel36Sm100FmhaBwdKernelTmaWarpSpecializedIN4cute5tupleIJNS1_10collective14VariableLengthES7_iiNS5_IJNS5_IJiiEEEiEEEEEENS_6half_tEfNS5_IJNS4_1CILi128EEESD_SD_SD_EEENS6_21CausalForBackwardMaskILb1EEEEEEEvNT_6ParamsE) ;  /* 0xfffffea4025c7950 */ /* 0x000fea0003c3ffff */
        .weak           $__internal_62_$__cuda_sm10x_tcgen05_guardrail_trap_phase_invalid_during_alloc
        .type           $__internal_62_$__cuda_sm10x_tcgen05_guardrail_trap_phase_invalid_during_alloc,@function
        .size           $__internal_62_$__cuda_sm10x_tcgen05_guardrail_trap_phase_invalid_during_alloc,($__internal_63_$__cuda_sm10x_tcgen05_guardrail_trap_unallocated_columns_being_dealloced - $__internal_62_$__cuda_sm10x_tcgen05_guardrail_trap_phase_invalid_during_alloc)
$__internal_62_$__cuda_sm10x_tcgen05_guardrail_trap_phase_invalid_during_alloc:
[----:B------:R-:W-:Y:S05]  /*15a90*/  BPT.TRAP 0x1 ;  /* 0x000000040000795c */ /* 0x000fea0000300000 */
[----:B------:R-:W-:-:S04]  /*15aa0*/  MOV R3, 0x0 ;  /* 0x0000000000037802 */ /* 0x000fc80000000f00 */
[----:B------:R-:W-:Y:S05]  /*15ab0*/  RET.REL.NODEC R2 `(_ZN7cutlass13device_kernelINS_4fmha6kernel36Sm100FmhaBwdKernelTmaWarpSpecializedIN4cute5tupleIJNS1_10collective14VariableLengthES7_iiNS5_IJNS5_IJiiEEEiEEEEEENS_6half_tEfNS5_IJNS4_1CILi128EEESD_SD_SD_EEENS6_21CausalForBackwardMaskILb1EEEEEEEvNT_6ParamsE) ;  /* 0xfffffea402507950 */ /* 0x000fea0003c3ffff */
        .weak           $__internal_63_$__cuda_sm10x_tcgen05_guardrail_trap_unallocated_columns_being_dealloced
        .type           $__internal_63_$__cuda_sm10x_tcgen05_guardrail_trap_unallocated_columns_being_dealloced,@function
        .size           $__internal_63_$__cuda_sm10x_tcgen05_guardrail_trap_unallocated_columns_being_dealloced,($__internal_64_$__cuda_sm20_div_u16 - $__internal_63_$__cuda_sm10x_tcgen05_guardrail_trap_unallocated_columns_being_dealloced)
$__internal_63_$__cuda_sm10x_tcgen05_guardrail_trap_unallocated_columns_being_dealloced:
[----:B------:R-:W-:Y:S05]  /*15ac0*/  BPT.TRAP 0x1 ;  /* 0x000000040000795c */ /* 0x000fea0000300000 */
[----:B------:R-:W-:-:S04]  /*15ad0*/  HFMA2 R3, -RZ, RZ, 0, 0 ;  /* 0x00000000ff037431 */ /* 0x000fc800000001ff */
[----:B------:R-:W-:Y:S05]  /*15ae0*/  RET.REL.NODEC R2 `(_ZN7cutlass13device_kernelINS_4fmha6kernel36Sm100FmhaBwdKernelTmaWarpSpecializedIN4cute5tupleIJNS1_10collective14VariableLengthES7_iiNS5_IJNS5_IJiiEEEiEEEEEENS_6half_tEfNS5_IJNS4_1CILi128EEESD_SD_SD_EEENS6_21CausalForBackwardMaskILb1EEEEEEEvNT_6ParamsE) ;  /* 0xfffffea402447950 */ /* 0x000fea0003c3ffff */
        .weak           $__internal_64_$__cuda_sm20_div_u16
        .type           $__internal_64_$__cuda_sm20_div_u16,@function
        .size           $__internal_64_$__cuda_sm20_div_u16,(.L_x_7318 - $__internal_64_$__cuda_sm20_div_u16)
$__internal_64_$__cuda_sm20_div_u16:
        /* <DEDUP_REMOVED lines=19> */
[----:B------:R-:W-:Y:S06]  /*15c20*/  RET.REL.NODEC R4 `(_ZN7cutlass13device_kernelINS_4fmha6kernel36Sm100FmhaBwdKernelTmaWarpSpecializedIN4cute5tupleIJNS1_10collective14VariableLengthES7_iiNS5_IJNS5_IJiiEEEiEEEEEENS_6half_tEfNS5_IJNS4_1CILi128EEESD_SD_SD_EEENS6_21CausalForBackwardMaskILb1EEEEEEEvNT_6ParamsE) ;  /* 0xfffffea004f47950 */ /* 0x000fec0003c3ffff */
.L_x_5358:
        /* <DEDUP_REMOVED lines=13> */
.L_x_7318:


//--------------------- .text._ZN7cutlass13device_kernelINS_4fmha6kernel36Sm100FmhaBwdKernelTmaWarpSpecializedIN4cute5tupleIJiiiiNS5_IJNS5_IJiiEEEiEEEEEENS_6half_tEfNS5_IJNS4_1CILi128EEESB_NSA_ILi64EEESC_EEENS1_10collective21CausalForBackwardMaskILb1EEEEEEEvNT_6ParamsE --------------------------
	.section	.text._ZN7cutlass13device_kernelINS_4fmha6kernel36Sm100FmhaBwdKernelTmaWarpSpecializedIN4cute5tupleIJiiiiNS5_IJNS5_IJiiEEEiEEEEEENS_6half_tEfNS5_IJNS4_1CILi128EEESB_NSA_ILi64EEESC_EEENS1_10collective21CausalForBackwardMaskILb1EEEEEEEvNT_6ParamsE,"ax",@progbits
	.align	128
.text._ZN7cutlass13device_kernelINS_4fmha6kernel36Sm100FmhaBwdKernelTmaWarpSpecializedIN4cute5tupleIJiiiiNS5_IJNS5_IJiiEEEiEEEEEENS_6half_tEfNS5_IJNS4_1CILi128EEESB_NSA_ILi64EEESC_EEENS1_10collective21CausalForBackwardMaskILb1EEEEEEEvNT_6ParamsE:
        .type           _ZN7cutlass13device_kernelINS_4fmha6kernel36Sm100FmhaBwdKernelTmaWarpSpecializedIN4cute5tupleIJiiiiNS5_IJNS5_IJiiEEEiEEEEEENS_6half_tEfNS5_IJNS4_1CILi128EEESB_NSA_ILi64EEESC_EEENS1_10collective21CausalForBackwardMaskILb1EEEEEEEvNT_6ParamsE,@function
        .size           _ZN7cutlass13device_kernelINS_4fmha6kernel36Sm100FmhaBwdKernelTmaWarpSpecializedIN4cute5tupleIJiiiiNS5_IJNS5_IJiiEEEiEEEEEENS_6half_tEfNS5_IJNS4_1CILi128EEESB_NSA_ILi64EEESC_EEENS1_10collective21CausalForBackwardMaskILb1EEEEEEEvNT_6ParamsE,(.L_x_7323 - _ZN7cutlass13device_kernelINS_4fmha6kernel36Sm100FmhaBwdKernelTmaWarpSpecializedIN4cute5tupleIJiiiiNS5_IJNS5_IJiiEEEiEEEEEENS_6half_tEfNS5_IJNS4_1CILi128EEESB_NSA_ILi64EEESC_EEENS1_10collective21CausalForBackwardMaskILb1EEEEEEEvNT_6ParamsE)
        .other          _ZN7cutlass13device_kernelINS_4fmha6kernel36Sm100FmhaBwdKernelTmaWarpSpecializedIN4cute5tupleIJiiiiNS5_IJNS5_IJiiEEEiEEEEEENS_6half_tEfNS5_IJNS4_1CILi128EEESB_NSA_ILi64EEESC_EEENS1_10collective21CausalForBackwardMaskILb1EEEEEEEvNT_6ParamsE,@"STO_CUDA_ENTRY STV_DEFAULT"
_ZN7cutlass13device_kernelINS_4fmha6kernel36Sm100FmhaBwdKernelTmaWarpSpecializedIN4cute5tupleIJiiiiNS5_IJNS5_IJiiEEEiEEEEEENS_6half_tEfNS5_IJNS4_1CILi128EEESB_NSA_ILi64EEESC_EEENS1_10collective21CausalForBackwardMaskILb1EEEEEEEvNT_6ParamsE:
[----:B------:R-:W1:Y:S02]  /*0000*/  LDC R1, c[0x0][0x37c] ;  /* 0x0000df00ff017b82 */ /* 0x000e640000000800 */
[----:B-1----:R-:W-:-:S05]  /*0010*/  IADD3 R1, PT, PT, R1, -0x30, RZ ;  /* 0xffffffd001017810 */ /* 0x002fca0007ffe0ff */
[----:B------:R-:W2:Y:S01]  /*0020*/  LDL.LU R3, [R1+0xc] ;  /* 0x00000c0001037983 */ /* 0x000ea20000300800 */
[----:B------:R-:W-:Y:S01]  /*0030*/  IMAD.MOV.U32 R0, RZ, RZ, 0x33334444 ;  /* 0x33334444ff007424 */ /* 0x000fe200078e00ff */
[----:B------:R-:W-:Y:S01]  /*0040*/  ELECT P0, URZ, PT ;  /* 0x0000000000ff782f */ /* 0x000fe20003800000 */
[----:B------:R-:W-:Y:S01]  /*0050*/  BSSY.RECONVERGENT B0, `(.L_x_5359) ;  /* 0x0000038000007945 */ /* 0x000fe20003800200 */
[----:B------:R-:W1:Y:S02]  /*0060*/  S2R R13, SR_TID.X ;  /* 0x00000000000d7919 */ /* 0x000e640000002100 */
[----:B-1----:R-:W-:-:S05]  /*0070*/  SHF.R.U32.HI R4, RZ, 0x5, R13 ;  /* 0x00000005ff047819 */ /* 0x002fca000001160d */
[----:B------:R-:W1:Y:S04]  /*0080*/  SHFL.IDX PT, R2, R4, RZ, 0x1f ;  /* 0x00001fff04027589 */ /* 0x000e6800000e0000 */
[----:B-1----:R1:W-:Y:S02]  /*0090*/  STL [R1+0x8], R2 ;  /* 0x0000080201007387 */ /* 0x0023e40000100800 */
[----:B-1----:R-:W-:-:S05]  /*00a0*/  IMAD.SHL.U32 R2, R2, 0x4, RZ ;  /* 0x0000000402027824 */ /* 0x002fca00078e00ff */
[----:B------:R-:W-:Y:S01]  /*00b0*/  SHF.R.U64 R0, R0, R2, 0x123333 ;  /* 0x0012333300007419 */ /* 0x000fe20000001202 */
[----:B------:R-:W-:-:S03]  /*00c0*/  IMAD.MOV.U32 R2, RZ, RZ, R13 ;  /* 0x000000ffff027224 */ /* 0x000fc600078e000d */
[----:B------:R-:W-:-:S04]  /*00d0*/  LOP3.LUT R0, R0, 0x7, RZ, 0xc0, !PT ;  /* 0x0000000700007812 */ /* 0x000fc800078ec0ff */
[----:B------:R-:W-:Y:S02]  /*00e0*/  ISETP.NE.OR P1, PT, R0, 0x1, !P0 ;  /* 0x000000010000780c */ /* 0x000fe40004725670 */
[----:B--2---:R-:W-:-:S11]  /*00f0*/  LOP3.LUT R3, R3, 0xfffffffb, RZ, 0xc0, !PT ;  /* 0xfffffffb03037812 */ /* 0x004fd600078ec0ff */
[----:B------:R-:W-:-:S05]  /*0100*/  @P1 LOP3.LUT R3, R3, 0x4, RZ, 0xfc, !PT ;  /* 0x0000000403031812 */ /* 0x000fca00078efcff */
[----:B------:R1:W-:Y:S01]  /*0110*/  STL [R1+0xc], R3 ;  /* 0x00000c0301007387 */ /* 0x0003e20000100800 */
        /* <DEDUP_REMOVED lines=15> */
.L_x_5360:
[----:B------:R-:W-:-:S13]  /*0210*/  ISETP.NE.AND P0, PT, R0, 0x2, PT ;  /* 0x000000020000780c */ /* 0x000fda0003f05270 */
[----:B------:R-:W-:Y:S05]  /*0220*/  @!P0 BRA `(.L_x_5362) ;  /* 0x0000000000488947 */ /* 0x000fea0003800000 */
[----:B------:R-:W-:Y:S02]  /*0230*/  PLOP3.LUT P1, PT, PT, PT, PT, 0x80, 0x8 ;  /* 0x000000000008781c */ /* 0x000fe40003f2f070 */
[----:B-1----:R-:W-:Y:S02]  /*0240*/  LOP3.LUT R3, R3, 0xfffffffd, RZ, 0xc0, !PT ;  /* 0xfffffffd03037812 */ /* 0x002fe400078ec0ff */
[----:B------:R-:W-:Y:S02]  /*0250*/  ISETP.NE.AND P0, PT, R0, 0x1, PT ;  /* 0x000000010000780c */ /* 0x000fe40003f05270 */
[----:B------:R-:W-:Y:S02]  /*0260*/  PLOP3.LUT P3, PT, PT, PT, PT, 0x80, 0x8 ;  /* 0x000000000008781c */ /* 0x000fe40003f6f070 */
[----:B------:R-:W-:Y:S02]  /*0270*/  PLOP3.LUT P2, PT, PT, PT, PT, 0x8, 0x80 ;  /* 0x000000000080781c */ /* 0x000fe40003f4e170 */
[----:B------:R-:W-:-:S03]  /*0280*/  PLOP3.LUT P5, PT, PT, PT, PT, 0x80, 0x8 ;  /* 0x000000000008781c */ /* 0x000fc60003faf070 */
[----:B------:R-:W-:-:S05]  /*0290*/  @P1 LOP3.LUT R3, R3, 0x2, RZ, 0xfc, !PT ;  /* 0x0000000203031812 */ /* 0x000fca00078efcff */
[----:B------:R1:W-:Y:S01]  /*02a0*/  STL [R1+0xc], R3 ;  /* 0x00000c0301007387 */ /* 0x0003e20000100800 */
[----:B------:R-:W-:Y:S05]  /*02b0*/  @P0 BRA `(.L_x_5363) ;  /* 0x0000000000440947 */ /* 0x000fea0003800000 */
.L_x_5361:
        /* <DEDUP_REMOVED lines=9> */
.L_x_5362:
[----:B-1----:R-:W2:Y:S01]  /*0350*/  LDL.LU R3, [R1+0xc] ;  /* 0x00000c0001037983 */ /* 0x002ea20000300800 */
[----:B------:R-:W-:Y:S02]  /*0360*/  PLOP3.LUT P0, PT, PT, PT, PT, 0x80, 0x8 ;  /* 0x000000000008781c */ /* 0x000fe40003f0f070 */
[----:B------:R-:W-:Y:S02]  /*0370*/  PLOP3.LUT P3, PT, PT, PT, PT, 0x8, 0x80 ;  /* 0x000000000080781c */ /* 0x000fe40003f6e170 */
[----:B------:R-:W-:Y:S02]  /*0380*/  PLOP3.LUT P2, PT, PT, PT, PT, 0x80, 0x8 ;  /* 0x000000000008781c */ /* 0x000fe40003f4f070 */
[----:B------:R-:W-:Y:S02]  /*0390*/  PLOP3.LUT P5, PT, PT, PT, PT, 0x8, 0x80 ;  /* 0x000000000080781c */ /* 0x000fe40003fae170 */
[----:B--2---:R-:W-:-:S05]  /*03a0*/  LOP3.LUT R3, R3, 0xfffffffd, RZ, 0xc0, !PT ;  /* 0xfffffffd03037812 */ /* 0x004fca00078ec0ff */
[----:B------:R-:W-:-:S05]  /*03b0*/  @P0 LOP3.LUT R3, R3, 0x2, RZ, 0xfc, !PT ;  /* 0x0000000203030812 */ /* 0x000fca00078efcff */
[----:B------:R2:W-:Y:S02]  /*03c0*/  STL [R1+0xc], R3 ;  /* 0x00000c0301007387 */ /* 0x0005e40000100800 */
.L_x_5363:
[----:B------:R-:W-:Y:S05]  /*03d0*/  BSYNC.RECONVERGENT B0 ;  /* 0x0000000000007941 */ /* 0x000fea0003800200 */
.L_x_5359:
[----:B-123--:R-:W1:Y:S01]  /*03e0*/  SHFL.IDX PT, R3, R4, RZ, 0x1f ;  /* 0x00001fff04037589 */ /* 0x00ee6200000e0000 */
        /* <DEDUP_REMOVED lines=17> */
.L_x_5364:
        /* <DEDUP_REMOVED lines=12> */
.L_x_5365:
[----:B------:R-:W-:Y:S02]  /*05c0*/  UPLOP3.LUT UP0, UPT, UPT, UPT, UPT, 0x40, 0x4 ;  /* 0x000000000004789c */ /* 0x000fe40003f0e870 */
[----:B------:R-:W-:Y:S02]  /*05d0*/  UPLOP3.LUT UP4, UPT, UPT, UPT, UPT, 0x80, 0x8 ;  /* 0x000000000008789c */ /* 0x000fe40003f8f070 */
[----:B------:R-:W-:Y:S02]  /*05e0*/  UPLOP3.LUT UP3, UPT, UPT, UPT, UPT, 0x40, 0x4 ;  /* 0x000000000004789c */ /* 0x000fe40003f6e870 */
[----:B------:R-:W-:Y:S02]  /*05f0*/  UPLOP3.LUT UP2, UPT, UPT, UPT, UPT, 0x80, 0x8 ;  /* 0x000000000008789c */ /* 0x000fe40003f4f070 */
.L_x_5366:
        /* <DEDUP_REMOVED lines=15> */
.L_x_5367:
        /* <DEDUP_REMOVED lines=20> */
.L_x_5368:
        /* <DEDUP_REMOVED lines=20> */
.L_x_5369:
        /* <DEDUP_REMOVED lines=20> */
.L_x_5370:
        /* <DEDUP_REMOVED lines=20> */
.L_x_5371:
        /* <DEDUP_REMOVED lines=20> */
.L_x_5372:
        /* <DEDUP_REMOVED lines=20> */
.L_x_5373:
        /* <DEDUP_REMOVED lines=20> */
.L_x_5374:
        /* <DEDUP_REMOVED lines=22> */
.L_x_5375:
[----:B------:R-:W5:Y:S01]  /*1110*/  LDC.64 R4, c[0x0][0x380] ;  /* 0x0000e000ff047b82 */ /* 0x000f620000000a00 */
[----:B------:R-:W-:-:S07]  /*1120*/  NOP ;  /* 0x0000000000007918 */ /* 0x000fce0000000000 */
[----:B-1----:R-:W1:Y:S08]  /*1130*/  S2UR UR4, SR_CTAID.X ;  /* 0x00000000000479c3 */ /* 0x002e700000002500 */
[----:B------:R-:W1:Y:S01]  /*1140*/  S2UR UR13, SR_CTAID.Y ;  /* 0x00000000000d79c3 */ /* 0x000e620000002600 */
[----:B-----5:R-:W-:-:S07]  /*1150*/  VIADD R6, R4, 0x7f ;  /* 0x0000007f04067836 */ /* 0x020fce0000000000 */
[----:B------:R-:W2:Y:S01]  /*1160*/  S2UR UR14, SR_CTAID.Z ;  /* 0x00000000000e79c3 */ /* 0x000ea20000002700 */
[----:B------:R-:W-:Y:S01]  /*1170*/  SHF.R.S32.HI R3, RZ, 0x1f, R6 ;  /* 0x0000001fff037819 */ /* 0x000fe20000011406 */
[----:B-1----:R-:W-:-:S03]  /*1180*/  USHF.L.U32 UR43, UR4, 0x7, URZ ;  /* 0x00000007042b7899 */ /* 0x002fc600080006ff */
[----:B------:R-:W-:Y:S01]  /*1190*/  LEA.HI R3, R3, R6, RZ, 0x7 ;  /* 0x0000000603037211 */ /* 0x000fe200078f38ff */
[----:B------:R-:W-:-:S03]  /*11a0*/  ULOP3.LUT UR4, UR4, 0x1ffffff, URZ, 0xc0, !UPT ;  /* 0x01ffffff04047892 */ /* 0x000fc6000f8ec0ff */
[----:B------:R-:W-:Y:S01]  /*11b0*/  SHF.R.S32.HI R7, RZ, 0x7, R3 ;  /* 0x00000007ff077819 */ /* 0x000fe20000011403 */
[----:B--234-:R-:W-:Y:S08]  /*11c0*/  BAR.SYNC.DEFER_BLOCKING 0x0 ;  /* 0x0000000000007b1d */ /* 0x01cff00000010000 */
[----:B------:R-:W-:Y:S01]  /*11d0*/  BAR.SYNC.DEFER_BLOCKING 0x0 ;  /* 0x0000000000007b1d */ /* 0x000fe20000010000 */
[----:B------:R-:W-:Y:S01]  /*11e0*/  ISETP.LE.U32.AND P0, PT, R5, UR43, PT ;  /* 0x0000002b05007c0c */ /* 0x000fe2000bf03070 */
[----:B------:R-:W-:-:S04]  /*11f0*/  IMAD.U32 R76, RZ, RZ, UR4 ;  /* 0x00000004ff4c7e24 */ /* 0x000fc8000f8e00ff */
[----:B------:R1:W-:Y:S08]  /*1200*/  STL [R1+0x4], R7 ;  /* 0x0000040701007387 */ /* 0x0003f00000100800 */
[----:B------:R-:W-:Y:S05]  /*1210*/  @P0 EXIT ;  /* 0x000000000000094d */ /* 0x000fea0003800000 */
[----:B------:R-:W2:Y:S01]  /*1220*/  LDCU UR4, c[0x0][0x390] ;  /* 0x00007200ff0477ac */ /* 0x000ea20008000800 */
[----:B------:R-:W-:Y:S01]  /*1230*/  IADD3 R3, PT, PT, R7, -R76, RZ ;  /* 0x8000004c07037210 */ /* 0x000fe20007ffe0ff */
[----:B------:R-:W3:Y:S04]  /*1240*/  LDCU.64 UR22, c[0x0][0x358] ;  /* 0x00006b00ff1677ac */ /* 0x000ee80008000a00 */
[----:B--2---:R-:W-:-:S05]  /*1250*/  IMAD R5, R3, UR4, RZ ;  /* 0x0000000403057c24 */ /* 0x004fca000f8e02ff */
[----:B------:R2:W-:Y:S01]  /*1260*/  STL [R1], R5 ;  /* 0x0000000501007387 */ /* 0x0005e20000100800 */
[----:B------:R-:W-:-:S13]  /*1270*/  ISETP.GT.AND P0, PT, R5, RZ, PT ;  /* 0x000000ff0500720c */ /* 0x000fda0003f04270 */
[----:B---3--:R-:W-:Y:S05]  /*1280*/  @P0 BRA `(.L_x_5376) ;  /* 0x0000000c00d80947 */ /* 0x008fea0003800000 */
[----:B------:R-:W3:Y:S01]  /*1290*/  LDC R14, c[0x0][0x360] ;  /* 0x0000d800ff0e7b82 */ /* 0x000ee20000000800 */
[----:B------:R-:W4:Y:S01]  /*12a0*/  LDCU.64 UR4, c[0x0][0x988] ;  /* 0x00013100ff0477ac */ /* 0x000f220008000a00 */
[----:B------:R-:W-:Y:S01]  /*12b0*/  MOV R4, 0x13a0 ;  /* 0x000013a000047802 */ /* 0x000fe20000000f00 */
[----:B------:R-:W5:Y:S01]  /*12c0*/  LDCU.64 UR6, c[0x0][0x9a0] ;  /* 0x00013400ff0677ac */ /* 0x000f620008000a00 */
[----:B------:R-:W1:Y:S01]  /*12d0*/  LDCU UR8, c[0x0][0x990] ;  /* 0x00013200ff0877ac */ /* 0x000e620008000800 */
[----:B------:R-:W2:Y:S01]  /*12e0*/  LDCU UR9, c[0x0][0x9a8] ;  /* 0x00013500ff0977ac */ /* 0x000ea20008000800 */
[----:B----4-:R-:W-:Y:S02]  /*12f0*/  UIMAD UR5, UR13, UR5, URZ ;  /* 0x000000050d0572a4 */ /* 0x010fe4000f8e02ff */
[----:B-----5:R-:W-:Y:S01]  /*1300*/  UIMAD UR13, UR13, UR7, URZ ;  /* 0x000000070d0d72a4 */ /* 0x020fe2000f8e02ff */
[----:B---3--:R-:W-:Y:S01]  /*1310*/  IMAD.IADD R0, R2, 0x1, R14 ;  /* 0x0000000102007824 */ /* 0x008fe200078e020e */
[----:B------:R-:W-:Y:S01]  /*1320*/  UIMAD UR5, UR43, UR4, UR5 ;  /* 0x000000042b0572a4 */ /* 0x000fe2000f8e0205 */
[----:B------:R-:W-:Y:S01]  /*1330*/  LOP3.LUT R6, R14, 0xffff, RZ, 0xc0, !PT ;  /* 0x0000ffff0e067812 */ /* 0x000fe200078ec0ff */
[----:B------:R-:W-:-:S02]  /*1340*/  UIMAD UR13, UR43, UR6, UR13 ;  /* 0x000000062b0d72a4 */ /* 0x000fc4000f8e020d */
[----:B------:R-:W-:Y:S01]  /*1350*/  LOP3.LUT R0, R0, 0x1fff, RZ, 0x3c, !PT ;  /* 0x00001fff00007812 */ /* 0x000fe200078e3cff */
[----:B-1----:R-:W-:Y:S02]  /*1360*/  UIMAD UR5, UR14, UR8, UR5 ;  /* 0x000000080e0572a4 */ /* 0x002fe4000f8e0205 */
[----:B--2---:R-:W-:Y:S01]  /*1370*/  UIMAD UR14, UR14, UR9, UR13 ;  /* 0x000000090e0e72a4 */ /* 0x004fe2000f8e020d */
[----:B------:R-:W-:-:S11]  /*1380*/  LOP3.LUT R0, R0, 0xffff, RZ, 0xc0, !PT ;  /* 0x0000ffff00007812 */ /* 0x000fd600078ec0ff */
[----:B------:R-:W-:Y:S05]  /*1390*/  CALL.REL.NOINC `($__internal_68_$__cuda_sm20_div_u16) ;  /* 0x0000010800ec7944 */ /* 0x000fea0003c00000 */
        /* <DEDUP_REMOVED lines=9> */
.L_x_5381:
        /* <DEDUP_REMOVED lines=19> */
.L_x_5380:
[----:B-1----:R-:W-:Y:S05]  /*1560*/  BSYNC.RECONVERGENT B0 ;  /* 0x0000000000007941 */ /* 0x002fea0003800200 */
.L_x_5379:
[----:B------:R-:W-:Y:S01]  /*1570*/  IADD3 R6, PT, PT, R14, R6, RZ ;  /* 0x000000060e067210 */ /* 0x000fe20007ffe0ff */
[----:B------:R-:W-:Y:S06]  /*1580*/  @P2 BRA `(.L_x_5381) ;  /* 0xfffffffc00a82947 */ /* 0x000fec000383ffff */
.L_x_5378:
[----:B-1----:R-:W-:Y:S05]  /*1590*/  BSYNC.RECONVERGENT B1 ;  /* 0x0000000000017941 */ /* 0x002fea0003800200 */
.L_x_5377:
[----:B------:R-:W1:Y:S01]  /*15a0*/  LDC R17, c[0x0][0x384] ;  /* 0x0000e100ff117b82 */ /* 0x000e620000000800 */
[----:B------:R-:W-:Y:S01]  /*15b0*/  BSSY.RECONVERGENT B1, `(.L_x_5382) ;  /* 0x0000052000017945 */ /* 0x000fe20003800200 */
[C---:B------:R-:W-:Y:S01]  /*15c0*/  LEA R5, R14.reuse, R6, 0x1 ;  /* 0x000000060e057211 */ /* 0x040fe200078e08ff */
[C---:B------:R-:W-:Y:S01]  /*15d0*/  IMAD R4, R14.reuse, 0x3, R6 ;  /* 0x000000030e047824 */ /* 0x040fe200078e0206 */
[----:B------:R-:W-:Y:S01]  /*15e0*/  SHF.L.U32 R15, R14, 0x2, RZ ;  /* 0x000000020e0f7819 */ /* 0x000fe200000006ff */
[----:B------:R-:W3:Y:S01]  /*15f0*/  LDCU UR4, c[0x0][0x388] ;  /* 0x00007100ff0477ac */ /* 0x000ee20008000800 */
[----:B------:R-:W-:-:S07]  /*1600*/  IADD3 R3, PT, PT, R6, R14, RZ ;  /* 0x0000000e06037210 */ /* 0x000fce0007ffe0ff */
.L_x_5391:
        /* <DEDUP_REMOVED lines=25> */
.L_x_5384:
[----:B---3--:R-:W-:Y:S05]  /*17a0*/  BSYNC.RECONVERGENT B0 ;  /* 0x0000000000007941 */ /* 0x008fea0003800200 */
.L_x_5383:
        /* <DEDUP_REMOVED lines=13> */
.L_x_5386:
[----:B------:R-:W-:Y:S05]  /*1880*/  BSYNC.RECONVERGENT B0 ;  /* 0x0000000000007941 */ /* 0x000fea0003800200 */
.L_x_5385:
        /* <DEDUP_REMOVED lines=13> */
.L_x_5388:
[----:B------:R-:W-:Y:S05]  /*1960*/  BSYNC.RECONVERGENT B0 ;  /* 0x0000000000007941 */ /* 0x000fea0003800200 */
.L_x_5387:
        /* <DEDUP_REMOVED lines=14> */
.L_x_5390:
[----:B------:R-:W-:Y:S05]  /*1a50*/  BSYNC.RECONVERGENT B0 ;  /* 0x0000000000007941 */ /* 0x000fea0003800200 */
.L_x_5389:
        /* <DEDUP_REMOVED lines=8> */
.L_x_5382:
[----:B------:R-:W-:Y:S01]  /*1ae0*/  ISETP.NE.AND P0, PT, R16, 0x2, PT ;  /* 0x000000021000780c */ /* 0x000fe20003f05270 */
[----:B------:R-:W1:Y:S01]  /*1af0*/  LDCU UR4, c[0x0][0x38c] ;  /* 0x00007180ff0477ac */ /* 0x000e620008000800 */
[----:B------:R-:W-:Y:S11]  /*1b00*/  BSSY.RECONVERGENT B1, `(.L_x_5392) ;  /* 0x000001a000017945 */ /* 0x000ff60003800200 */
[----:B------:R-:W-:Y:S05]  /*1b10*/  @!P0 BRA `(.L_x_5393) ;  /* 0x0000000000608947 */ /* 0x000fea0003800000 */
[----:B------:R-:W1:Y:S01]  /*1b20*/  LDC R5, c[0x0][0x384] ;  /* 0x0000e100ff057b82 */ /* 0x000e620000000800 */
[----:B---34-:R-:W-:-:S07]  /*1b30*/  HFMA2 R8, -RZ, RZ, 0, 0 ;  /* 0x00000000ff087431 */ /* 0x018fce00000001ff */
.L_x_5396:
        /* <DEDUP_REMOVED lines=19> */
.L_x_5395:
[----:B------:R-:W-:Y:S05]  /*1c70*/  BSYNC.RECONVERGENT B0 ;  /* 0x0000000000007941 */ /* 0x000fea0003800200 */
.L_x_5394:
[----:B------:R-:W-:Y:S01]  /*1c80*/  IADD3 R2, PT, PT, R14, R2, RZ ;  /* 0x000000020e027210 */ /* 0x000fe20007ffe0ff */
[----:B------:R-:W-:Y:S06]  /*1c90*/  @P2 BRA `(.L_x_5396) ;  /* 0xfffffffc00a82947 */ /* 0x000fec000383ffff */
.L_x_5393:
[----:B-1----:R-:W-:Y:S05]  /*1ca0*/  BSYNC.RECONVERGENT B1 ;  /* 0x0000000000017941 */ /* 0x002fea0003800200 */
.L_x_5392:
[----:B------:R-:W1:Y:S01]  /*1cb0*/  LDC R11, c[0x0][0x384] ;  /* 0x0000e100ff0b7b82 */ /* 0x000e620000000800 */
[----:B------:R-:W-:Y:S01]  /*1cc0*/  BSSY.RECONVERGENT B1, `(.L_x_5397) ;  /* 0x0000051000017945 */ /* 0x000fe20003800200 */
[C---:B------:R-:W-:Y:S01]  /*1cd0*/  LEA R5, R14.reuse, R2, 0x1 ;  /* 0x000000020e057211 */ /* 0x040fe200078e08ff */
[----:B------:R-:W-:Y:S01]  /*1ce0*/  IMAD R4, R14, 0x3, R2 ;  /* 0x000000030e047824 */ /* 0x000fe200078e0202 */
[----:B------:R-:W-:Y:S01]  /*1cf0*/  IADD3 R3, PT, PT, R2, R14, RZ ;  /* 0x0000000e02037210 */ /* 0x000fe20007ffe0ff */
[----:B------:R-:W1:Y:S06]  /*1d00*/  LDCU UR4, c[0x0][0x38c] ;  /* 0x00007180ff0477ac */ /* 0x000e6c0008000800 */
.L_x_5406:
        /* <DEDUP_REMOVED lines=25> */
.L_x_5399:
[----:B------:R-:W-:Y:S05]  /*1ea0*/  BSYNC.RECONVERGENT B0 ;  /* 0x0000000000007941 */ /* 0x000fea0003800200 */
.L_x_5398:
        /* <DEDUP_REMOVED lines=13> */
.L_x_5401:
[----:B------:R-:W-:Y:S05]  /*1f80*/  BSYNC.RECONVERGENT B0 ;  /* 0x0000000000007941 */ /* 0x000fea0003800200 */
.L_x_5400:
        /* <DEDUP_REMOVED lines=13> */
.L_x_5403:
[----:B------:R-:W-:Y:S05]  /*2060*/  BSYNC.RECONVERGENT B0 ;  /* 0x0000000000007941 */ /* 0x000fea0003800200 */
.L_x_5402:
        /* <DEDUP_REMOVED lines=14> */
.L_x_5405:
[----:B------:R-:W-:Y:S05]  /*2150*/  BSYNC.RECONVERGENT B0 ;  /* 0x0000000000007941 */ /* 0x000fea0003800200 */
.L_x_5404:
        /* <DEDUP_REMOVED lines=8> */
.L_x_5397:
[----:B------:R-:W-:Y:S05]  /*21e0*/  EXIT ;  /* 0x000000000000794d */ /* 0x000fea0003800000 */
.L_x_5376:
[----:B------:R-:W-:-:S13]  /*21f0*/  ISETP.GT.AND P0, PT, R0, 0x2, PT ;  /* 0x000000020000780c */ /* 0x000fda0003f04270 */
[----:B------:R-:W-:Y:S05]  /*2200*/  @P0 BRA `(.L_x_5407) ;  /* 0x0000004800180947 */ /* 0x000fea0003800000 */
[----:B------:R-:W-:-:S05]  /*2210*/  IMAD.MOV.U32 R3, RZ, RZ, -0x1 ;  /* 0xffffffffff037424 */ /* 0x000fca00078e00ff */
[----:B------:R-:W-:-:S05]  /*2220*/  VIADDMNMX.U32 R6, R0, R3, 0x2, PT ;  /* 0x0000000200067446 */ /* 0x000fca0003800003 */
[----:B------:R-:W-:-:S06]  /*2230*/  IMAD.SHL.U32 R6, R6, 0x4, RZ ;  /* 0x0000000406067824 */ /* 0x000fcc00078e00ff */
[----:B------:R-:W1:Y:S02]  /*2240*/  LDC R6, c[0x2][R6] ;  /* 0x0080000006067b82 */ /* 0x000e640000000800 */
[----:B-1----:R-:W-:-:S04]  /*2250*/  SHF.R.S32.HI R7, RZ, 0x1f, R6 ;  /* 0x0000001fff077819 */ /* 0x002fc80000011406 */
.L_x_7226:
[----:B------:R-:W-:Y:S05]  /*2260*/  BRX R6 -0x2270                                                                                                                                                                                                                                                                                                                                                                                                                                                           (*"BRANCH_TARGETS .L_x_7227,.L_x_7228,.L_x_7229"*) ;  /* 0xffffffdc06647949 */ /* 0x000fea000383ffff */
.L_x_7227:
[----:B------:R-:W-:-:S08]  /*2270*/  NOP ;  /* 0x0000000000007918 */ /* 0x000fd00000000000 */
[----:B--2---:R-:W1:-:S00]  /*2280*/  USETMAXREG.DEALLOC.CTAPOOL 0x60 ;  /* 0x00000060000079c8 */ /* 0x004e4000080e0500 */
[----:B-1----:R-:W2:Y:S01]  /*2290*/  LDL R5, [R1+0xc] ;  /* 0x00000c0001057983 */ /* 0x002ea20000100800 */
[----:B------:R-:W-:Y:S01]  /*22a0*/  BSSY.RECONVERGENT B0, `(.L_x_5408) ;  /* 0x0000004000007945 */ /* 0x000fe20003800200 */
[----:B--2---:R-:W-:-:S13]  /*22b0*/  LOP3.LUT P1, RZ, R5, 0x2, RZ, 0xc0, !PT ;  /* 0x0000000205ff7812 */ /* 0x004fda000782c0ff */
[----:B------:R-:W-:Y:S05]  /*22c0*/  @!P1 BRA `(.L_x_5409) ;  /* 0x0000000000049947 */ /* 0x000fea0003800000 */
[----:B------:R-:W-:Y:S05]  /*22d0*/  BPT.TRAP 0x1 ;  /* 0x000000040000795c */ /* 0x000fea0000300000 */
.L_x_5409:
[----:B------:R-:W-:Y:S05]  /*22e0*/  BSYNC.RECONVERGENT B0 ;  /* 0x0000000000007941 */ /* 0x000fea0003800200 */
.L_x_5408:
[----:B------:R-:W1:Y:S01]  /*22f0*/  S2UR UR40, SR_CgaCtaId ;  /* 0x00000000002879c3 */ /* 0x000e620000008800 */
[----:B------:R-:W-:Y:S01]  /*2300*/  UMOV UR4, 0x400 ;  /* 0x0000040000047882 */ /* 0x000fe20000000000 */
[----:B------:R-:W-:Y:S01]  /*2310*/  LOP3.LUT P1, RZ, R5, 0x4, RZ, 0xc0, !PT ;  /* 0x0000000405ff7812 */ /* 0x000fe2000782c0ff */
[----:B------:R-:W-:-:S05]  /*2320*/  IMAD.MOV.U32 R5, RZ, RZ, 0x1 ;  /* 0x00000001ff057424 */ /* 0x000fca00078e00ff */
[----:B------:R-:W-:-:S07]  /*2330*/  SHF.L.U32 R5, R5, 0x1f, RZ ;  /* 0x0000001f05057819 */ /* 0x000fce00000006ff */
[----:B------:R-:W-:Y:S01]  /*2340*/  @!P1 IMAD.MOV.U32 R6, RZ, RZ, 0x4000 ;  /* 0x00004000ff069424 */ /* 0x000fe200078e00ff */
[----:B-1----:R-:W-:-:S09]  /*2350*/  ULEA UR40, UR40, UR4, 0x18 ;  /* 0x0000000428287291 */ /* 0x002fd2000f8ec0ff */
[----:B------:R-:W1:Y:S02]  /*2360*/  SYNCS.PHASECHK.TRANS64.TRYWAIT P0, [UR40+0x24810], R5 ;  /* 0x02481005ff0075a7 */ /* 0x000e640008001128 */
[----:B-1----:R-:W-:Y:S05]  /*2370*/  @!P0 BRA `(.L_x_5410) ;  /* 0x000000ec006c8947 */ /* 0x002fea0003800000 */
.L_x_5597:
[----:B------:R-:W2:Y:S01]  /*2380*/  LDL R7, [R1+0xc] ;  /* 0x00000c0001077983 */ /* 0x000ea20000100800 */
[----:B------:R-:W-:Y:S01]  /*2390*/  PLOP3.LUT P5, PT, P2, P5, PT, 0xf8, 0x8f ;  /* 0x00000000008f781c */ /* 0x000fe200017abf70 */
[----:B------:R-:W-:Y:S01]  /*23a0*/  BSSY.RECONVERGENT B0, `(.L_x_5411) ;  /* 0x0000005000007945 */ /* 0x000fe20003800200 */
[----:B--2---:R-:W-:-:S13]  /*23b0*/  LOP3.LUT P1, RZ, R7, 0x4, RZ, 0xc0, !PT ;  /* 0x0000000407ff7812 */ /* 0x004fda000782c0ff */
[----:B------:R2:W-:Y:S01]  /*23c0*/  @!P1 SYNCS.ARRIVE.TRANS64 RZ, [UR40+0x24800], R6 ;  /* 0x02480006ffff99a7 */ /* 0x0005e20008000028 */
[----:B------:R-:W-:Y:S05]  /*23d0*/  @!P5 BRA `(.L_x_5412) ;  /* 0x000000000004d947 */ /* 0x000fea0003800000 */
[----:B------:R-:W-:Y:S05]  /*23e0*/  BPT.TRAP 0x1 ;  /* 0x000000040000795c */ /* 0x000fea0000300000 */
.L_x_5412:
[----:B------:R-:W-:Y:S05]  /*23f0*/  BSYNC.RECONVERGENT B0 ;  /* 0x0000000000007941 */ /* 0x000fea0003800200 */
.L_x_5411:
[----:B------:R-:W-:Y:S01]  /*2400*/  LOP3.LUT P0, R2, R2, 0x1f, RZ, 0xc0, !PT ;  /* 0x0000001f02027812 */ /* 0x000fe2000780c0ff */
[----:B------:R-:W-:Y:S03]  /*2410*/  BSSY.RECONVERGENT B0, `(.L_x_5413) ;  /* 0x0000004000007945 */ /* 0x000fe60003800200 */
[----:B------:R-:W-:-:S13]  /*2420*/  PLOP3.LUT P0, PT, P0, P1, PT, 0x8f, 0xf8 ;  /* 0x0000000000f8781c */ /* 0x000fda0000703177 */
[----:B------:R-:W-:Y:S05]  /*2430*/  @P0 BRA `(.L_x_5414) ;  /* 0x0000000000040947 */ /* 0x000fea0003800000 */
[----:B------:R-:W-:Y:S05]  /*2440*/  BPT.TRAP 0x1 ;  /* 0x000000040000795c */ /* 0x000fea0000300000 */
.L_x_5414:
[----:B------:R-:W-:Y:S05]  /*2450*/  BSYNC.RECONVERGENT B0 ;  /* 0x0000000000007941 */ /* 0x000fea0003800200 */
.L_x_5413:
[----:B------:R-:W-:Y:S01]  /*2460*/  LOP3.LUT P0, RZ, R7, 0x2, RZ, 0xc0, !PT ;  /* 0x0000000207ff7812 */ /* 0x000fe2000780c0ff */
[----:B------:R-:W-:-:S12]  /*2470*/  BSSY.RECONVERGENT B0, `(.L_x_5415) ;  /* 0x0000003000007945 */ /* 0x000fd80003800200 */
[----:B------:R-:W-:Y:S05]  /*2480*/  @!P0 BRA `(.L_x_5416) ;  /* 0x0000000000048947 */ /* 0x000fea0003800000 */
[----:B------:R-:W-:Y:S05]  /*2490*/  BPT.TRAP 0x1 ;  /* 0x000000040000795c */ /* 0x000fea0000300000 */
.L_x_5416:
[----:B------:R-:W-:Y:S05]  /*24a0*/  BSYNC.RECONVERGENT B0 ;  /* 0x0000000000007941 */ /* 0x000fea0003800200 */
.L_x_5415:
[----:B------:R-:W3:Y:S01]  /*24b0*/  LDCU.64 UR4, c[0x0][0x348] ;  /* 0x00006900ff0477ac */ /* 0x000ee20008000a00 */
[----:B------:R-:W-:Y:S02]  /*24c0*/  ISETP.NE.AND P6, PT, R0, 0x1, PT ;  /* 0x000000010000780c */ /* 0x000fe40003fc5270 */
[----:B------:R-:W-:Y:S01]  /*24d0*/  ELECT P0, URZ, PT ;  /* 0x0000000000ff782f */ /* 0x000fe20003800000 */
[----:B------:R-:W4:Y:S01]  /*24e0*/  LDCU.64 UR16, c[0x0][0x348] ;  /* 0x00006900ff1077ac */ /* 0x000f220008000a00 */
[----:B------:R-:W-:Y:S02]  /*24f0*/  UIADD3 UR41, UPT, UPT, UR40, 0x24800, URZ ;  /* 0x0002480028297890 */ /* 0x000fe4000fffe0ff */
[----:B------:R-:W-:Y:S02]  /*2500*/  UIADD3 UR8, UPT, UPT, UR40, 0x8000, URZ ;  /* 0x0000800028087890 */ /* 0x000fe4000fffe0ff */
[----:B------:R-:W-:Y:S01]  /*2510*/  UIADD3 UR9, UPT, UPT, UR40, 0x24800, URZ ;  /* 0x0002480028097890 */ /* 0x000fe2000fffe0ff */
[----:B------:R-:W-:-:S06]  /*2520*/  UMOV UR18, 0x0 ;  /* 0x0000000000127882 */ /* 0x000fcc0000000000 */
[----:B-1----:R-:W-:Y:S01]  /*2530*/  @P0 IMAD.SHL.U32 R3, R76, 0x80, RZ ;  /* 0x000000804c030824 */ /* 0x002fe200078e00ff */
[----:B---3--:R-:W-:Y:S01]  /*2540*/  UIADD3 UR6, UP1, UPT, UR4, 0x100, URZ ;  /* 0x0000010004067890 */ /* 0x008fe2000ff3e0ff */
[----:B------:R-:W-:Y:S01]  /*2550*/  UMOV UR19, 0x10000000 ;  /* 0x1000000000137882 */ /* 0x000fe20000000000 */
[----:B------:R-:W-:Y:S02]  /*2560*/  UMOV UR42, URZ ;  /* 0x000000ff002a7c82 */ /* 0x000fe40008000000 */
[----:B------:R-:W-:Y:S01]  /*2570*/  @P0 R2UR UR11, R3 ;  /* 0x00000000030b02ca */ /* 0x000fe200000e0000 */
[----:B------:R-:W-:Y:S01]  /*2580*/  UIADD3.X UR7, UPT, UPT, URZ, UR5, URZ, UP1, !UPT ;  /* 0x00000005ff077290 */ /* 0x000fe20008ffe4ff */
[----:B------:R-:W-:Y:S01]  /*2590*/  @!P1 IMAD.MOV.U32 R3, RZ, RZ, 0x4000 ;  /* 0x00004000ff039424 */ /* 0x000fe200078e00ff */
[----:B----4-:R-:W-:Y:S01]  /*25a0*/  UIADD3 UR4, UP0, UPT, UR16, 0x300, URZ ;  /* 0x0000030010047890 */ /* 0x010fe2000ff1e0ff */
[----:B------:R-:W-:Y:S01]  /*25b0*/  UMOV UR44, UR13 ;  /* 0x0000000d002c7c82 */ /* 0x000fe20008000000 */
[----:B------:R-:W-:-:S02]  /*25c0*/  UMOV UR45, UR14 ;  /* 0x0000000e002d7c82 */ /* 0x000fc40008000000 */
[----:B------:R-:W-:Y:S01]  /*25d0*/  UIADD3.X UR5, UPT, UPT, URZ, UR17, URZ, UP0, !UPT ;  /* 0x00000011ff057290 */ /* 0x000fe200087fe4ff */
[----:B------:R1:W-:Y:S01]  /*25e0*/  @!P1 SYNCS.ARRIVE.TRANS64.RED.A0TR RZ, [UR40+0x24800], R3 ;  /* 0x02480003ffff99a7 */ /* 0x0003e20008300428 */
[----:B------:R-:W-:Y:S01]  /*25f0*/  UMOV UR10, URZ ;  /* 0x000000ff000a7c82 */ /* 0x000fe20008000000 */
[----:B------:R-:W-:Y:S01]  /*2600*/  UMOV UR12, URZ ;  /* 0x000000ff000c7c82 */ /* 0x000fe20008000000 */
[----:B------:R1:W-:Y:S05]  /*2610*/  UTMALDG.4D [UR40], [UR6], desc[UR18] ;  /* 0x00001228060075b4 */ /* 0x0003ea0008019000 */
[----:B------:R1:W-:Y:S01]  /*2620*/  UTMALDG.5D [UR8], [UR4], desc[UR18] ;  /* 0x00001208040075b4 */ /* 0x0003e20008021000 */
[----:B------:R-:W3:Y:S02]  /*2630*/  SYNCS.PHASECHK.TRANS64.TRYWAIT P0, [UR40+0x24838], R5 ;  /* 0x02483805ff0075a7 */ /* 0x000ee40008001128 */
[----:B-1-3--:R-:W-:Y:S05]  /*2640*/  @!P0 BRA `(.L_x_5417) ;  /* 0x000000e800d08947 */ /* 0x00afea0003800000 */
.L_x_5599:
[----:B------:R-:W3:Y:S01]  /*2650*/  LDCU UR4, c[0x0][0x40c] ;  /* 0x00008180ff0477ac */ /* 0x000ee20008000800 */
[----:B------:R-:W-:Y:S01]  /*2660*/  R2UR UR11, R76 ;  /* 0x000000004c0b72ca */ /* 0x000fe200000e0000 */
[----:B------:R-:W4:Y:S01]  /*2670*/  LDC.64 R10, c[0x0][0x400] ;  /* 0x00010000ff0a7b82 */ /* 0x000f220000000a00 */
[C---:B-1----:R-:W-:Y:S01]  /*2680*/  IMAD.SHL.U32 R3, R2.reuse, 0x4, RZ ;  /* 0x0000000402037824 */ /* 0x042fe200078e00ff */
[----:B------:R-:W1:Y:S01]  /*2690*/  LDCU UR5, c[0x0][0x410] ;  /* 0x00008200ff0577ac */ /* 0x000e620008000800 */
[----:B------:R-:W-:-:S09]  /*26a0*/  LEA R2, R2, UR40, 0x4 ;  /* 0x0000002802027c11 */ /* 0x000fd2000f8e20ff */
[----:B------:R-:W-:Y:S02]  /*26b0*/  USHF.L.U32 UR11, UR11, 0x7, URZ ;  /* 0x000000070b0b7899 */ /* 0x000fe400080006ff */
[----:B---3--:R-:W-:-:S04]  /*26c0*/  UIMAD UR4, UR13, UR4, URZ ;  /* 0x000000040d0472a4 */ /* 0x008fc8000f8e02ff */
[----:B--2---:R-:W-:Y:S01]  /*26d0*/  IADD3 R6, PT, PT, R3, UR11, RZ ;  /* 0x0000000b03067c10 */ /* 0x004fe2000fffe0ff */
[----:B-1----:R-:W-:-:S03]  /*26e0*/  UIMAD UR4, UR14, UR5, UR4 ;  /* 0x000000050e0472a4 */ /* 0x002fc6000f8e0204 */
[C---:B------:R-:W-:Y:S01]  /*26f0*/  IADD3 R8, PT, PT, R6.reuse, 0x2, RZ ;  /* 0x0000000206087810 */ /* 0x040fe20007ffe0ff */
[C---:B------:R-:W-:Y:S01]  /*2700*/  VIADD R9, R6.reuse, 0x1 ;  /* 0x0000000106097836 */ /* 0x040fe20000000000 */
[CC--:B------:R-:W-:Y:S01]  /*2710*/  ISETP.GE.AND P3, PT, R6.reuse, R4.reuse, PT ;  /* 0x000000040600720c */ /* 0x0c0fe20003f66270 */
[----:B------:R-:W-:Y:S01]  /*2720*/  VIADD R7, R6, UR4 ;  /* 0x0000000406077c36 */ /* 0x000fe20008000000 */
[-C--:B------:R-:W-:Y:S02]  /*2730*/  ISETP.GE.AND P1, PT, R8, R4.reuse, PT ;  /* 0x000000040800720c */ /* 0x080fe40003f26270 */
[----:B------:R-:W-:Y:S01]  /*2740*/  ISETP.GE.AND P2, PT, R9, R4, PT ;  /* 0x000000040900720c */ /* 0x000fe20003f46270 */
[C---:B------:R-:W-:Y:S01]  /*2750*/  VIADD R8, R7.reuse, 0x2 ;  /* 0x0000000207087836 */ /* 0x040fe20000000000 */
[C---:B------:R-:W-:Y:S01]  /*2760*/  IADD3 R9, PT, PT, R7.reuse, 0x1, RZ ;  /* 0x0000000107097810 */ /* 0x040fe20007ffe0ff */
[C---:B----4-:R-:W-:Y:S01]  /*2770*/  IMAD.WIDE.U32 R14, R7.reuse, 0x4, R10 ;  /* 0x00000004070e7825 */ /* 0x050fe200078e000a */
[----:B------:R-:W-:-:S03]  /*2780*/  IADD3 R7, PT, PT, R7, 0x3, RZ ;  /* 0x0000000307077810 */ /* 0x000fc60007ffe0ff */
[--C-:B------:R-:W-:Y:S02]  /*2790*/  IMAD.WIDE.U32 R18, R8, 0x4, R10.reuse ;  /* 0x0000000408127825 */ /* 0x100fe400078e000a */
[----:B------:R-:W-:Y:S01]  /*27a0*/  @!PT LDS RZ, [RZ] ;  /* 0x00000000fffff984 */ /* 0x000fe20000000800 */
[----:B------:R-:W-:Y:S01]  /*27b0*/  @!PT LDS RZ, [RZ] ;  /* 0x00000000fffff984 */ /* 0x000fe20000000800 */
[----:B------:R-:W-:Y:S01]  /*27c0*/  @!PT LDS RZ, [RZ] ;  /* 0x00000000fffff984 */ /* 0x000fe20000000800 */
[----:B------:R1:W-:Y:S02]  /*27d0*/  LDGSTS.E.LTC128B [R2+0x24000], desc[UR22][R14.64], !P3 ;  /* 0x240000000e027fae */ /* 0x0003e4000d9a1216 */
[----:B------:R-:W-:Y:S02]  /*27e0*/  VIADD R8, R6, 0x3 ;  /* 0x0000000306087836 */ /* 0x000fe40000000000 */
[----:B------:R-:W-:-:S03]  /*27f0*/  IMAD.WIDE.U32 R16, R9, 0x4, R10 ;  /* 0x0000000409107825 */ /* 0x000fc600078e000a */
[----:B------:R-:W-:Y:S01]  /*2800*/  ISETP.GE.AND P0, PT, R8, R4, PT ;  /* 0x000000040800720c */ /* 0x000fe20003f06270 */
[----:B------:R-:W-:Y:S01]  /*2810*/  IMAD.WIDE.U32 R10, R7, 0x4, R10 ;  /* 0x00000004070a7825 */ /* 0x000fe200078e000a */
[----:B------:R1:W-:Y:S04]  /*2820*/  LDGSTS.E.LTC128B [R2+0x24004], desc[UR22][R16.64], !P2 ;  /* 0x2400400010027fae */ /* 0x0003e8000d1a1216 */
[----:B------:R1:W-:Y:S07]  /*2830*/  LDGSTS.E.LTC128B [R2+0x24008], desc[UR22][R18.64], !P1 ;  /* 0x2400800012027fae */ /* 0x0003ee000c9a1216 */
[----:B------:R1:W-:Y:S01]  /*2840*/  LDGSTS.E.LTC128B [R2+0x2400c], desc[UR22][R10.64], !P0 ;  /* 0x2400c0000a027fae */ /* 0x0003e2000c1a1216 */
[----:B------:R-:W-:Y:S01]  /*2850*/  NOP ;  /* 0x0000000000007918 */ /* 0x000fe20000000000 */
[----:B------:R-:W-:Y:S02]  /*2860*/  SYNCS.ARRIVE.TRANS64.RED.A0T1 RZ, [UR40+0x24830], RZ ;  /* 0x024830ffffff79a7 */ /* 0x000fe40008200428 */
[----:B------:R-:W-:Y:S01]  /*2870*/  ARRIVES.LDGSTSBAR.64.TRANSCNT [UR40+0x24830] ;  /* 0x02483000ff0079b0 */ /* 0x000fe20008002a28 */
[----:B------:R-:W-:Y:S01]  /*2880*/  NOP ;  /* 0x0000000000007918 */ /* 0x000fe20000000000 */
[----:B------:R-:W-:Y:S05]  /*2890*/  @!P6 BRA `(.L_x_5418) ;  /* 0x000000000004e947 */ /* 0x000fea0003800000 */
[----:B------:R-:W-:Y:S05]  /*28a0*/  BPT.TRAP 0x1 ;  /* 0x000000040000795c */ /* 0x000fea0000300000 */
.L_x_5418:
[----:B------:R-:W-:Y:S01]  /*28b0*/  SYNCS.ARRIVE.TRANS64.A1T0 RZ, [UR40+0x24830], RZ ;  /* 0x024830ffffff79a7 */ /* 0x000fe20008100028 */
[----:B------:R-:W-:Y:S05]  /*28c0*/  BRA.U !UP2, `(.L_x_5419) ;  /* 0x000000010a047547 */ /* 0x000fea000b800000 */
[----:B------:R-:W-:Y:S05]  /*28d0*/  BPT.TRAP 0x1 ;  /* 0x000000040000795c */ /* 0x000fea0000300000 */
.L_x_5419:
[----:B------:R-:W2:Y:S02]  /*28e0*/  LDL R4, [R1+0xc] ;  /* 0x00000c0001047983 */ /* 0x000ea40000100800 */
[----:B--2---:R-:W-:-:S13]  /*28f0*/  LOP3.LUT P4, RZ, R4, 0x4, RZ, 0xc0, !PT ;  /* 0x0000000404ff7812 */ /* 0x004fda000788c0ff */
[----:B------:R-:W-:Y:S01]  /*2900*/  @!P4 MOV R7, 0x4000 ;  /* 0x000040000007c802 */ /* 0x000fe20000000f00 */
[----:B------:R-:W2:Y:S02]  /*2910*/  SYNCS.PHASECHK.TRANS64.TRYWAIT P4, [UR40+0x24828], R5 ;  /* 0x02482805ff0075a7 */ /* 0x000ea40008081128 */
[----:B--2---:R-:W-:Y:S05]  /*2920*/  @!P4 BRA `(.L_x_5420) ;  /* 0x000000e80030c947 */ /* 0x004fea0003800000 */
.L_x_5601:
[----:B------:R-:W3:Y:S01]  /*2930*/  LDL R8, [R1+0xc] ;  /* 0x00000c0001087983 */ /* 0x000ee20000100800 */
[----:B------:R-:W-:Y:S01]  /*2940*/  UPLOP3.LUT UP3, UPT, UP4, UP3, UPT, 0xf8, 0x8f ;  /* 0x00000000008f789c */ /* 0x000fe20002767f70 */
[----:B---3--:R-:W-:-:S13]  /*2950*/  LOP3.LUT P4, RZ, R8, 0x4, RZ, 0xc0, !PT ;  /* 0x0000000408ff7812 */ /* 0x008fda000788c0ff */
[----:B------:R3:W-:Y:S01]  /*2960*/  @!P4 SYNCS.ARRIVE.TRANS64 RZ, [UR40+0x24820], R7 ;  /* 0x02482007ffffc9a7 */ /* 0x0007e20008000028 */
[----:B------:R-:W-:Y:S05]  /*2970*/  BRA.U !UP3, `(.L_x_5421) ;  /* 0x000000010b047547 */ /* 0x000fea000b800000 */
[----:B------:R-:W-:Y:S05]  /*2980*/  BPT.TRAP 0x1 ;  /* 0x000000040000795c */ /* 0x000fea0000300000 */
.L_x_5421:
        /* <DEDUP_REMOVED lines=8> */
.L_x_5423:
[----:B------:R-:W-:Y:S05]  /*2a10*/  BSYNC.RECONVERGENT B0 ;  /* 0x0000000000007941 */ /* 0x000fea0003800200 */
.L_x_5422:
[----:B------:R-:W-:Y:S05]  /*2a20*/  BRA.U !UP2, `(.L_x_5424) ;  /* 0x000000010a047547 */ /* 0x000fea000b800000 */
[----:B------:R-:W-:Y:S05]  /*2a30*/  BPT.TRAP 0x1 ;  /* 0x000000040000795c */ /* 0x000fea0000300000 */
.L_x_5424:
[----:B------:R-:W2:Y:S01]  /*2a40*/  LDCU.64 UR6, c[0x0][0x348] ;  /* 0x00006900ff0677ac */ /* 0x000ea20008000a00 */
        /* <DEDUP_REMOVED lines=9> */
[----:B--2---:R-:W-:Y:S01]  /*2ae0*/  UIADD3 UR6, UP0, UPT, UR6, 0x200, URZ ;  /* 0x0000020006067890 */ /* 0x004fe2000ff1e0ff */
        /* <DEDUP_REMOVED lines=8> */
[----:B------:R-:W-:Y:S01]  /*2b70*/  UMOV UR10, URZ ;  /* 0x000000ff000a7c82 */ /* 0x000fe20008000000 */
[----:B------:R-:W-:Y:S01]  /*2b80*/  UMOV UR12, URZ ;  /* 0x000000ff000c7c82 */ /* 0x000fe20008000000 */
[----:B------:R2:W-:Y:S06]  /*2b90*/  UTMALDG.4D [UR16], [UR6], desc[UR26] ;  /* 0x00001a10060075b4 */ /* 0x0005ec0008019000 */
[----:B------:R2:W-:Y:S01]  /*2ba0*/  UTMALDG.5D [UR8], [UR24], desc[UR26] ;  /* 0x00001a08180075b4 */ /* 0x0005e20008021000 */
[----:B------:R-:W-:Y:S05]  /*2bb0*/  @!P6 BRA `(.L_x_5425) ;  /* 0x000000000004e947 */ /* 0x000fea0003800000 */
[----:B--2---:R-:W-:Y:S05]  /*2bc0*/  BPT.TRAP 0x1 ;  /* 0x000000040000795c */ /* 0x004fea0000300000 */
.L_x_5425:
[----:B------:R-:W4:Y:S02]  /*2bd0*/  SYNCS.PHASECHK.TRANS64.TRYWAIT P4, [UR40+0x24848], R5 ;  /* 0x02484805ff0075a7 */ /* 0x000f240008081128 */
[----:B----4-:R-:W-:Y:S05]  /*2be0*/  @!P4 BRA `(.L_x_5426) ;  /* 0x000000e40098c947 */ /* 0x010fea0003800000 */
.L_x_5603:
[----:B------:R-:W4:Y:S01]  /*2bf0*/  LDCU UR5, c[0x0][0x424] ;  /* 0x00008480ff0577ac */ /* 0x000f220008000800 */
[----:B--2---:R-:W2:Y:S01]  /*2c00*/  LDC.64 R4, c[0x0][0x418] ;  /* 0x00010600ff047b82 */ /* 0x004ea20000000a00 */
[----:B------:R-:W5:Y:S01]  /*2c10*/  LDCU UR6, c[0x0][0x428] ;  /* 0x00008500ff0677ac */ /* 0x000f620008000800 */
[----:B----4-:R-:W-:-:S04]  /*2c20*/  UIMAD UR5, UR13, UR5, URZ ;  /* 0x000000050d0572a4 */ /* 0x010fc8000f8e02ff */
[----:B-----5:R-:W-:-:S06]  /*2c30*/  UIMAD UR5, UR14, UR6, UR5 ;  /* 0x000000060e0572a4 */ /* 0x020fcc000f8e0205 */
[----:B------:R-:W-:-:S04]  /*2c40*/  IADD3 R6, PT, PT, R6, UR5, RZ ;  /* 0x0000000506067c10 */ /* 0x000fc8000fffe0ff */
[C---:B---3--:R-:W-:Y:S01]  /*2c50*/  IADD3 R7, PT, PT, R6.reuse, 0x2, RZ ;  /* 0x0000000206077810 */ /* 0x048fe20007ffe0ff */
[----:B--2---:R-:W-:-:S04]  /*2c60*/  IMAD.WIDE.U32 R8, R6, 0x4, R4 ;  /* 0x0000000406087825 */ /* 0x004fc800078e0004 */
[----:B-1----:R-:W-:Y:S01]  /*2c70*/  IMAD.WIDE.U32 R10, R7, 0x4, R4 ;  /* 0x00000004070a7825 */ /* 0x002fe200078e0004 */
[----:B------:R-:W-:Y:S01]  /*2c80*/  @!PT LDS RZ, [RZ] ;  /* 0x00000000fffff984 */ /* 0x000fe20000000800 */
[----:B------:R-:W-:Y:S01]  /*2c90*/  @!PT LDS RZ, [RZ] ;  /* 0x00000000fffff984 */ /* 0x000fe20000000800 */
[----:B------:R-:W-:Y:S01]  /*2ca0*/  @!PT LDS RZ, [RZ] ;  /* 0x00000000fffff984 */ /* 0x000fe20000000800 */
[----:B------:R1:W-:Y:S02]  /*2cb0*/  LDGSTS.E.LTC128B [R2+0x24200], desc[UR22][R8.64], !P3 ;  /* 0x2420000008027fae */ /* 0x0003e4000d9a1216 */
[C---:B-1----:R-:W-:Y:S02]  /*2cc0*/  IADD3 R8, PT, PT, R6.reuse, 0x1, RZ ;  /* 0x0000000106087810 */ /* 0x042fe40007ffe0ff */
[----:B------:R-:W-:-:S03]  /*2cd0*/  IADD3 R6, PT, PT, R6, 0x3, RZ ;  /* 0x0000000306067810 */ /* 0x000fc60007ffe0ff */
[----:B------:R-:W-:-:S04]  /*2ce0*/  IMAD.WIDE.U32 R8, R8, 0x4, R4 ;  /* 0x0000000408087825 */ /* 0x000fc800078e0004 */
        /* <DEDUP_REMOVED lines=10> */
.L_x_5427:
[----:B------:R-:W2:Y:S01]  /*2d90*/  LDL R4, [R1] ;  /* 0x0000000001047983 */ /* 0x000ea20000100800 */
[----:B------:R-:W-:Y:S01]  /*2da0*/  SYNCS.ARRIVE.TRANS64.A1T0 RZ, [UR40+0x24840], RZ ;  /* 0x024840ffffff79a7 */ /* 0x000fe20008100028 */
[----:B--2---:R-:W-:-:S13]  /*2db0*/  ISETP.NE.AND P0, PT, R4, 0x1, PT ;  /* 0x000000010400780c */ /* 0x004fda0003f05270 */
[----:B------:R-:W-:Y:S05]  /*2dc0*/  @!P0 EXIT ;  /* 0x000000000000894d */ /* 0x000fea0003800000 */
[----:B------:R-:W2:Y:S01]  /*2dd0*/  LDC.64 R16, c[0x0][0x400] ;  /* 0x00010000ff107b82 */ /* 0x000ea20000000a00 */
[----:B------:R-:W-:Y:S01]  /*2de0*/  R2UR UR19, R76 ;  /* 0x000000004c1372ca */ /* 0x000fe200000e0000 */
[----:B------:R-:W-:Y:S01]  /*2df0*/  IMAD.MOV.U32 R12, RZ, RZ, RZ ;  /* 0x000000ffff0c7224 */ /* 0x000fe200078e00ff */
[----:B-1----:R-:W-:Y:S01]  /*2e00*/  CS2R R10, SRZ ;  /* 0x00000000000a7805 */ /* 0x002fe2000001ff00 */
[----:B------:R-:W-:Y:S01]  /*2e10*/  IMAD.MOV.U32 R9, RZ, RZ, 0x1 ;  /* 0x00000001ff097424 */ /* 0x000fe200078e00ff */
[----:B------:R-:W1:Y:S03]  /*2e20*/  LDCU.64 UR20, c[0x0][0x348] ;  /* 0x00006900ff1477ac */ /* 0x000e660008000a00 */
[----:B------:R-:W3:Y:S01]  /*2e30*/  LDC.64 R14, c[0x0][0x418] ;  /* 0x00010600ff0e7b82 */ /* 0x000ee20000000a00 */
[----:B------:R-:W4:Y:S01]  /*2e40*/  LDCU UR24, c[0x0][0x380] ;  /* 0x00007000ff1877ac */ /* 0x000f220008000800 */
[----:B------:R-:W1:Y:S01]  /*2e50*/  LDCU UR7, c[0x0][0x408] ;  /* 0x00008100ff0777ac */ /* 0x000e620008000800 */
[----:B------:R-:W1:Y:S01]  /*2e60*/  LDCU UR15, c[0x0][0x420] ;  /* 0x00008400ff0f77ac */ /* 0x000e620008000800 */
[----:B------:R-:W-:Y:S01]  /*2e70*/  UMOV UR6, 0x1 ;  /* 0x0000000100067882 */ /* 0x000fe20000000000 */
[----:B------:R-:W-:-:S05]  /*2e80*/  UMOV UR12, URZ ;  /* 0x000000ff000c7c82 */ /* 0x000fca0008000000 */
.L_x_5446:
[----:B------:R-:W-:Y:S01]  /*2e90*/  UIADD3 UR9, UPT, UPT, UR19, 0x1, URZ ;  /* 0x0000000113097890 */ /* 0x000fe2000fffe0ff */
[----:B------:R-:W5:Y:S01]  /*2ea0*/  LDL R5, [R1+0x4] ;  /* 0x0000040001057983 */ /* 0x000f620000100800 */
[----:B------:R-:W-:Y:S01]  /*2eb0*/  R2UR UR10, R76 ;  /* 0x000000004c0a72ca */ /* 0x000fe200000e0000 */
[----:B------:R-:W-:Y:S02]  /*2ec0*/  BSSY.RECONVERGENT B0, `(.L_x_5428) ;  /* 0x000000c000007945 */ /* 0x000fe40003800200 */
[----:B-1----:R-:W4:Y:S02]  /*2ed0*/  LDL R4, [R1+0xc] ;  /* 0x00000c0001047983 */ /* 0x002f240000100800 */
[----:B----4-:R-:W-:Y:S02]  /*2ee0*/  LOP3.LUT P0, RZ, R4, 0x2, RZ, 0xc0, !PT ;  /* 0x0000000204ff7812 */ /* 0x010fe4000780c0ff */
[----:B-----5:R-:W-:Y:S11]  /*2ef0*/  R2UR UR8, R5 ;  /* 0x00000000050872ca */ /* 0x020ff600000e0000 */
[----:B------:R-:W-:Y:S02]  /*2f00*/  @!UPT UIADD3 URZ, UPT, UPT, URZ, URZ, URZ ;  /* 0x000000fffffff290 */ /* 0x000fe4000fffe0ff */
[----:B------:R-:W-:Y:S02]  /*2f10*/  UISETP.NE.AND UP0, UPT, UR9, UR8, UPT ;  /* 0x000000080900728c */ /* 0x000fe4000bf05270 */
[----:B------:R-:W-:Y:S02]  /*2f20*/  UIADD3 UR8, UPT, UPT, UR12, 0x1, URZ ;  /* 0x000000010c087890 */ /* 0x000fe4000fffe0ff */
[----:B------:R-:W-:Y:S07]  /*2f30*/  USEL UR19, UR10, UR9, !UP0 ;  /* 0x000000090a137287 */ /* 0x000fee000c000000 */
[----:B------:R-:W-:Y:S07]  /*2f40*/  @UP0 UIADD3 UR8, UPT, UPT, UR12, URZ, URZ ;  /* 0x000000ff0c080290 */ /* 0x000fee000fffe0ff */
[----:B------:R-:W-:Y:S01]  /*2f50*/  UMOV UR12, UR8 ;  /* 0x00000008000c7c82 */ /* 0x000fe20008000000 */
[----:B------:R-:W-:Y:S05]  /*2f60*/  @!P0 BRA `(.L_x_5429) ;  /* 0x0000000000048947 */ /* 0x000fea0003800000 */
[----:B-1----:R-:W-:Y:S05]  /*2f70*/  BPT.TRAP 0x1 ;  /* 0x000000040000795c */ /* 0x002fea0000300000 */
.L_x_5429:
[----:B-1----:R-:W-:Y:S05]  /*2f80*/  BSYNC.RECONVERGENT B0 ;  /* 0x0000000000007941 */ /* 0x002fea0003800200 */
.L_x_5428:
[----:B------:R-:W-:Y:S01]  /*2f90*/  ULEA UR9, UR6, UR40, 0x3 ;  /* 0x0000002806097291 */ /* 0x000fe2000f8e18ff */
[----:B------:R-:W-:Y:S02]  /*2fa0*/  SHF.L.U32 R6, R9, 0x1f, RZ ;  /* 0x0000001f09067819 */ /* 0x000fe400000006ff */
[----:B------:R-:W-:Y:S06]  /*2fb0*/  LOP3.LUT P1, RZ, R4, 0x4, RZ, 0xc0, !PT ;  /* 0x0000000404ff7812 */ /* 0x000fec000782c0ff */
[----:B------:R-:W1:Y:S07]  /*2fc0*/  SYNCS.PHASECHK.TRANS64.TRYWAIT P0, [UR9+0x24810], R6 ;  /* 0x02481006ff0075a7 */ /* 0x000e6e0008001109 */
[----:B------:R-:W-:Y:S01]  /*2fd0*/  @!P1 IMAD.MOV.U32 R5, RZ, RZ, 0x4000 ;  /* 0x00004000ff059424 */ /* 0x000fe200078e00ff */
[----:B-1----:R-:W-:Y:S06]  /*2fe0*/  @!P0 BRA `(.L_x_5430) ;  /* 0x000000e000b08947 */ /* 0x002fec0003800000 */
.L_x_5605:
[----:B------:R-:W4:Y:S01]  /*2ff0*/  LDL R7, [R1+0xc] ;  /* 0x00000c0001077983 */ /* 0x000f220000100800 */
[----:B------:R-:W-:Y:S01]  /*3000*/  BSSY.RECONVERGENT B0, `(.L_x_5431) ;  /* 0x0000006000007945 */ /* 0x000fe20003800200 */
[----:B----4-:R-:W-:Y:S11]  /*3010*/  LOP3.LUT P0, RZ, R7, 0x4, RZ, 0xc0, !PT ;  /* 0x0000000407ff7812 */ /* 0x010ff6000780c0ff */
[----:B------:R-:W-:Y:S02]  /*3020*/  @!UPT UIADD3 URZ, UPT, UPT, URZ, URZ, URZ ;  /* 0x000000fffffff290 */ /* 0x000fe4000fffe0ff */
[----:B------:R4:W-:Y:S01]  /*3030*/  @!P0 SYNCS.ARRIVE.TRANS64 RZ, [UR9+0x24800], R5 ;  /* 0x02480005ffff89a7 */ /* 0x0009e20008000009 */
[----:B------:R-:W-:Y:S05]  /*3040*/  @!P5 BRA `(.L_x_5432) ;  /* 0x000000000004d947 */ /* 0x000fea0003800000 */
[----:B------:R-:W-:Y:S05]  /*3050*/  BPT.TRAP 0x1 ;  /* 0x000000040000795c */ /* 0x000fea0000300000 */
.L_x_5432:
[----:B------:R-:W-:Y:S05]  /*3060*/  BSYNC.RECONVERGENT B0 ;  /* 0x0000000000007941 */ /* 0x000fea0003800200 */
.L_x_5431:
[----:B------:R-:W-:Y:S01]  /*3070*/  ISETP.EQ.OR P0, PT, R13, RZ, P0 ;  /* 0x000000ff0d00720c */ /* 0x000fe20000702670 */
[----:B------:R-:W-:Y:S01]  /*3080*/  BSSY.RECONVERGENT B0, `(.L_x_5433) ;  /* 0x0000006000007945 */ /* 0x000fe20003800200 */
[----:B------:R-:W-:Y:S11]  /*3090*/  LOP3.LUT R7, R7, 0xfffffffe, RZ, 0xc0, !PT ;  /* 0xfffffffe07077812 */ /* 0x000ff600078ec0ff */
[----:B------:R-:W-:Y:S05]  /*30a0*/  @P0 LOP3.LUT R7, R7, 0x1, RZ, 0xfc, !PT ;  /* 0x0000000107070812 */ /* 0x000fea00078efcff */
[----:B------:R1:W-:Y:S01]  /*30b0*/  STL [R1+0xc], R7 ;  /* 0x00000c0701007387 */ /* 0x0003e20000100800 */
[----:B------:R-:W-:Y:S05]  /*30c0*/  @P0 BRA `(.L_x_5434) ;  /* 0x0000000000040947 */ /* 0x000fea0003800000 */
[----:B------:R-:W-:Y:S05]  /*30d0*/  BPT.TRAP 0x1 ;  /* 0x000000040000795c */ /* 0x000fea0000300000 */
.L_x_5434:
[----:B------:R-:W-:Y:S05]  /*30e0*/  BSYNC.RECONVERGENT B0 ;  /* 0x0000000000007941 */ /* 0x000fea0003800200 */
.L_x_5433:
        /* <DEDUP_REMOVED lines=14> */
.L_x_5435:
[----:B----4-:R-:W-:Y:S04]  /*31d0*/  SHF.L.U32 R5, R11, 0x1f, RZ ;  /* 0x0000001f0b057819 */ /* 0x010fe800000006ff */
[----:B------:R-:W1:Y:S02]  /*31e0*/  SYNCS.PHASECHK.TRANS64.TRYWAIT P1, [UR40+0x24838], R5 ;  /* 0x02483805ff0075a7 */ /* 0x000e640008021128 */
[----:B-1----:R-:W-:Y:S05]  /*31f0*/  @!P1 BRA `(.L_x_5436) ;  /* 0x000000e000449947 */ /* 0x002fea0003800000 */
.L_x_5607:
        /* <DEDUP_REMOVED lines=35> */
.L_x_5437:
[----:B------:R-:W-:Y:S01]  /*3430*/  SYNCS.ARRIVE.TRANS64.A1T0 RZ, [UR40+0x24830], RZ ;  /* 0x024830ffffff79a7 */ /* 0x000fe20008100028 */
[----:B------:R-:W-:Y:S05]  /*3440*/  BRA.U !UP2, `(.L_x_5438) ;  /* 0x000000010a047547 */ /* 0x000fea000b800000 */
[----:B------:R-:W-:Y:S05]  /*3450*/  BPT.TRAP 0x1 ;  /* 0x000000040000795c */ /* 0x000fea0000300000 */
.L_x_5438:
[----:B------:R-:W2:Y:S01]  /*3460*/  LDL R5, [R1+0xc] ;  /* 0x00000c0001057983 */ /* 0x000ea20000100800 */
[----:B------:R-:W-:Y:S02]  /*3470*/  SHF.L.U32 R7, R10, 0x1f, RZ ;  /* 0x0000001f0a077819 */ /* 0x000fe400000006ff */
[----:B--2---:R-:W-:Y:S11]  /*3480*/  LOP3.LUT P6, RZ, R5, 0x4, RZ, 0xc0, !PT ;  /* 0x0000000405ff7812 */ /* 0x004ff600078cc0ff */
[----:B------:R-:W-:Y:S02]  /*3490*/  @!UPT UIADD3 URZ, UPT, UPT, URZ, URZ, URZ ;  /* 0x000000fffffff290 */ /* 0x000fe4000fffe0ff */
[----:B------:R-:W-:Y:S01]  /*34a0*/  @!P6 IMAD.MOV.U32 R6, RZ, RZ, 0x4000 ;  /* 0x00004000ff06e424 */ /* 0x000fe200078e00ff */
[----:B------:R-:W2:Y:S02]  /*34b0*/  SYNCS.PHASECHK.TRANS64.TRYWAIT P6, [UR40+0x24828], R7 ;  /* 0x02482807ff0075a7 */ /* 0x000ea400080c1128 */
[----:B--2---:R-:W-:Y:S05]  /*34c0*/  @!P6 BRA `(.L_x_5439) ;  /* 0x000000dc00a8e947 */ /* 0x004fea0003800000 */
.L_x_5609:
[----:B------:R-:W4:Y:S02]  /*34d0*/  LDL R8, [R1+0xc] ;  /* 0x00000c0001087983 */ /* 0x000f240000100800 */
[----:B----4-:R-:W-:Y:S11]  /*34e0*/  LOP3.LUT P6, RZ, R8, 0x4, RZ, 0xc0, !PT ;  /* 0x0000000408ff7812 */ /* 0x010ff600078cc0ff */
[----:B------:R-:W-:Y:S02]  /*34f0*/  @!UPT UIADD3 URZ, UPT, UPT, URZ, URZ, URZ ;  /* 0x000000fffffff290 */ /* 0x000fe4000fffe0ff */
[----:B------:R4:W-:Y:S01]  /*3500*/  @!P6 SYNCS.ARRIVE.TRANS64 RZ, [UR40+0x24820], R6 ;  /* 0x02482006ffffe9a7 */ /* 0x0009e20008000028 */
[----:B------:R-:W-:Y:S05]  /*3510*/  BRA.U !UP3, `(.L_x_5440) ;  /* 0x000000010b047547 */ /* 0x000fea000b800000 */
[----:B------:R-:W-:Y:S05]  /*3520*/  BPT.TRAP 0x1 ;  /* 0x000000040000795c */ /* 0x000fea0000300000 */
.L_x_5440:
[----:B------:R-:W-:Y:S01]  /*3530*/  LOP3.LUT P6, RZ, R8, 0x1, RZ, 0xc0, !PT ;  /* 0x0000000108ff7812 */ /* 0x000fe200078cc0ff */
[----:B------:R-:W-:Y:S11]  /*3540*/  BSSY.RECONVERGENT B0, `(.L_x_5441) ;  /* 0x0000004000007945 */ /* 0x000ff60003800200 */
[----:B------:R-:W-:Y:S01]  /*3550*/  @!UPT UIADD3 URZ, UPT, UPT, URZ, URZ, URZ ;  /* 0x000000fffffff290 */ /* 0x000fe2000fffe0ff */
[----:B------:R-:W-:Y:S05]  /*3560*/  @P6 BRA `(.L_x_5442) ;  /* 0x0000000000046947 */ /* 0x000fea0003800000 */
[----:B------:R-:W-:Y:S05]  /*3570*/  BPT.TRAP 0x1 ;  /* 0x000000040000795c */ /* 0x000fea0000300000 */
.L_x_5442:
[----:B------:R-:W-:Y:S05]  /*3580*/  BSYNC.RECONVERGENT B0 ;  /* 0x0000000000007941 */ /* 0x000fea0003800200 */
.L_x_5441:
        /* <DEDUP_REMOVED lines=10> */
.L_x_5443:
[----:B----4-:R-:W-:Y:S04]  /*3630*/  SHF.L.U32 R6, R12, 0x1f, RZ ;  /* 0x0000001f0c067819 */ /* 0x010fe800000006ff */
[----:B------:R-:W1:Y:S02]  /*3640*/  SYNCS.PHASECHK.TRANS64.TRYWAIT P6, [UR40+0x24848], R6 ;  /* 0x02484806ff0075a7 */ /* 0x000e6400080c1128 */
[----:B-1----:R-:W-:Y:S05]  /*3650*/  @!P6 BRA `(.L_x_5444) ;  /* 0x000000dc005ce947 */ /* 0x002fea0003800000 */
.L_x_5611:
[----:B------:R-:W-:Y:S06]  /*3660*/  UIMAD UR6, UR12, UR15, UR5 ;  /* 0x0000000f0c0672a4 */ /* 0x000fec000f8e0205 */
[----:B-12---:R-:W-:Y:S04]  /*3670*/  VIADD R5, R4, UR6 ;  /* 0x0000000604057c36 */ /* 0x006fe80008000000 */
[C---:B------:R-:W-:Y:S01]  /*3680*/  VIADD R4, R5.reuse, 0x1 ;  /* 0x0000000105047836 */ /* 0x040fe20000000000 */
[CC--:B---3--:R-:W-:Y:S04]  /*3690*/  LEA R18, P6, R5.reuse, R14.reuse, 0x2 ;  /* 0x0000000e05127211 */ /* 0x0c8fe800078c10ff */
        /* <DEDUP_REMOVED lines=22> */
.L_x_5445:
[----:B------:R-:W-:Y:S01]  /*3800*/  LOP3.LUT R12, R12, 0x1, RZ, 0x3c, !PT ;  /* 0x000000010c0c7812 */ /* 0x000fe200078e3cff */
[----:B------:R-:W-:Y:S01]  /*3810*/  SYNCS.ARRIVE.TRANS64.A1T0 RZ, [UR40+0x24840], RZ ;  /* 0x024840ffffff79a7 */ /* 0x000fe20008100028 */
[----:B-1----:R-:W2:Y:S01]  /*3820*/  LDL.LU R4, [R1] ;  /* 0x0000000001047983 */ /* 0x002ea20000300800 */
        /* <DEDUP_REMOVED lines=11> */
.L_x_7228:
[----:B------:R-:W-:-:S08]  /*38e0*/  NOP ;  /* 0x0000000000007918 */ /* 0x000fd00000000000 */
[----:B--2---:R-:W1:-:S00]  /*38f0*/  USETMAXREG.DEALLOC.CTAPOOL 0x60 ;  /* 0x00000060000079c8 */ /* 0x004e4000080e0500 */
        /* <DEDUP_REMOVED lines=18> */
.L_x_5450:
[----:B------:R-:W-:Y:S05]  /*3a20*/  NANOSLEEP 0x64 ;  /* 0x000000640000795d */ /* 0x000fea0003800000 */
[----:B------:R-:W-:-:S05]  /*3a30*/  UMOV UR4, 0x10 ;  /* 0x0000001000047882 */ /* 0x000fca0000000000 */
[----:B------:R-:W-:Y:S04]  /*3a40*/  DEPBAR.LE SB1, 0x36 ;  /* 0x00009d800000791a */ /* 0x000fe80000000000 */
[----:B------:R-:W1:Y:S02]  /*3a50*/  UTCATOMSWS.FIND_AND_SET.ALIGN UP1, UR4, UR4 ;  /* 0x00000004000475e3 */ /* 0x000e640008020800 */
[----:B-1----:R-:W-:Y:S01]  /*3a60*/  MOV R4, UR4 ;  /* 0x0000000400047c02 */ /* 0x002fe20008000f00 */
[----:B------:R-:W-:Y:S05]  /*3a70*/  BRA.U !UP1, `(.L_x_5450) ;  /* 0xfffffffd09e87547 */ /* 0x000fea000b83ffff */
.L_x_5449:
[-C--:B------:R-:W-:Y:S02]  /*3a80*/  SHF.L.U32 R3, R3, R4.reuse, RZ ;  /* 0x0000000403037219 */ /* 0x080fe400000006ff */
[----:B------:R-:W-:Y:S01]  /*3a90*/  SHF.L.U32 R2, R2, R4, RZ ;  /* 0x0000000402027219 */ /* 0x000fe200000006ff */
[----:B------:R-:W-:Y:S02]  /*3aa0*/  IMAD.SHL.U32 R4, R4, 0x20, RZ ;  /* 0x0000002004047824 */ /* 0x000fe400078e00ff */
[----:B------:R1:W-:Y:S04]  /*3ab0*/  ATOMS.OR RZ, [UR5+0x14], R3 ;  /* 0x00001403ffff798c */ /* 0x0003e8000b000005 */
[----:B------:R1:W-:Y:S04]  /*3ac0*/  ATOMS.OR RZ, [UR5+0x18], R2 ;  /* 0x00001802ffff798c */ /* 0x0003e8000b000005 */
[----:B------:R1:W-:Y:S01]  /*3ad0*/  STS [UR17+0x248c0], R4 ;  /* 0x0248c004ff007988 */ /* 0x0003e20008000811 */
[----:B------:R-:W-:Y:S05]  /*3ae0*/  BRA `(.L_x_5448) ;  /* 0x00000000000c7947 */ /* 0x000fea0003800000 */
.L_x_5447:
[----:B------:R1:W-:Y:S01]  /*3af0*/  STS [UR17+0x248c0], R3 ;  /* 0x0248c003ff007988 */ /* 0x0003e20008000811 */
[----:B------:R-:W-:-:S03]  /*3b00*/  MOV R2, 0x3b20 ;  /* 0x00003b2000027802 */ /* 0x000fc60000000f00 */
[----:B-1----:R-:W-:Y:S05]  /*3b10*/  CALL.REL.NOINC `($__internal_66_$__cuda_sm10x_tcgen05_guardrail_trap_phase_invalid_during_alloc) ;  /* 0x000000e000f47944 */ /* 0x002fea0003c00000 */
.L_x_5448:
        /* <DEDUP_REMOVED lines=35> */
.L_x_5452:
[----:B------:R-:W-:Y:S05]  /*3d50*/  BSYNC.RECONVERGENT B0 ;  /* 0x0000000000007941 */ /* 0x000fea0003800200 */
.L_x_5451:
[----:B------:R-:W-:Y:S01]  /*3d60*/  SHF.L.U32 R7, RZ, 0x1f, RZ ;  /* 0x0000001fff077819 */ /* 0x000fe200000006ff */
[----:B------:R-:W-:-:S03]  /*3d70*/  IMAD.MOV.U32 R6, RZ, RZ, 0x1 ;  /* 0x00000001ff067424 */ /* 0x000fc600078e00ff */
[----:B------:R-:W2:Y:S02]  /*3d80*/  SYNCS.PHASECHK.TRANS64.TRYWAIT P0, [UR17+0x24800], R7 ;  /* 0x02480007ff0075a7 */ /* 0x000ea40008001111 */
[----:B------:R-:W-:Y:S01]  /*3d90*/  SHF.L.U32 R6, R6, 0x1f, RZ ;  /* 0x0000001f06067819 */ /* 0x000fe200000006ff */
[----:B--2---:R-:W-:Y:S06]  /*3da0*/  @!P0 BRA `(.L_x_5453) ;  /* 0x000000d400a08947 */ /* 0x004fec0003800000 */
.L_x_5613:
[----:B------:R-:W2:Y:S01]  /*3db0*/  SYNCS.PHASECHK.TRANS64.TRYWAIT P0, [UR17+0x24858], R6 ;  /* 0x02485806ff0075a7 */ /* 0x000ea20008001111 */
[----:B-1----:R-:W-:Y:S01]  /*3dc0*/  HFMA2 R4, -RZ, RZ, 0, 1.52587890625e-05 ;  /* 0x00000100ff047431 */ /* 0x002fe200000001ff */
[----:B------:R-:W-:Y:S01]  /*3dd0*/  MOV R3, 0x100 ;  /* 0x0000010000037802 */ /* 0x000fe20000000f00 */
[----:B------:R-:W-:Y:S01]  /*3de0*/  HFMA2 R2, -RZ, RZ, 0, 1.52587890625e-05 ;  /* 0x00000100ff027431 */ /* 0x000fe200000001ff */
[----:B--2---:R-:W-:Y:S06]  /*3df0*/  @!P0 BRA `(.L_x_5454) ;  /* 0x000000d400a48947 */ /* 0x004fec0003800000 */
.L_x_5615:
        /* <DEDUP_REMOVED lines=35> */
.L_x_5455:
[----:B--2---:R-:W-:-:S09]  /*4030*/  UIADD3 UR4, UPT, UPT, UR17, 0x24850, URZ ;  /* 0x0002485011047890 */ /* 0x004fd2000fffe0ff */
[----:B------:R2:W-:Y:S01]  /*4040*/  UTCBAR [UR4], URZ ;  /* 0x000000ff040073e9 */ /* 0x0005e200080000ff */
[----:B------:R-:W-:Y:S05]  /*4050*/  BRA.U !UP0, `(.L_x_5456) ;  /* 0x0000000108047547 */ /* 0x000fea000b800000 */
[----:B--2---:R-:W-:Y:S05]  /*4060*/  BPT.TRAP 0x1 ;  /* 0x000000040000795c */ /* 0x004fea0000300000 */
.L_x_5456:
[----:B------:R-:W3:Y:S02]  /*4070*/  SYNCS.PHASECHK.TRANS64.TRYWAIT P1, [UR17+0x24820], R7 ;  /* 0x02482007ff0075a7 */ /* 0x000ee40008021111 */
[----:B---3--:R-:W-:Y:S05]  /*4080*/  @!P1 BRA `(.L_x_5457) ;  /* 0x000000d400189947 */ /* 0x008fea0003800000 */
.L_x_5617:
[----:B------:R-:W-:Y:S05]  /*4090*/  @!P0 BRA `(.L_x_5458) ;  /* 0x0000000000048947 */ /* 0x000fea0003800000 */
[----:B--2---:R-:W-:Y:S05]  /*40a0*/  BPT.TRAP 0x1 ;  /* 0x000000040000795c */ /* 0x004fea0000300000 */
.L_x_5458:
[----:B------:R-:W4:Y:S02]  /*40b0*/  SYNCS.PHASECHK.TRANS64.TRYWAIT P1, [UR17+0x24868], R6 ;  /* 0x02486806ff0075a7 */ /* 0x000f240008021111 */
[----:B----4-:R-:W-:Y:S05]  /*40c0*/  @!P1 BRA `(.L_x_5459) ;  /* 0x000000d400209947 */ /* 0x010fea0003800000 */
.L_x_5619:
[----:B------:R-:W-:Y:S05]  /*40d0*/  @!P0 BRA `(.L_x_5460) ;  /* 0x0000000000048947 */ /* 0x000fea0003800000 */
[----:B--2---:R-:W-:Y:S05]  /*40e0*/  BPT.TRAP 0x1 ;  /* 0x000000040000795c */ /* 0x004fea0000300000 */
.L_x_5460:
[----:B------:R-:W4:Y:S01]  /*40f0*/  SYNCS.PHASECHK.TRANS64.TRYWAIT P1, [UR17+0x24878], R6 ;  /* 0x02487806ff0075a7 */ /* 0x000f220008021111 */
[----:B---3--:R-:W-:Y:S01]  /*4100*/  HFMA2 R2, -RZ, RZ, 0, 7.62939453125e-06 ;  /* 0x00000080ff027431 */ /* 0x008fe200000001ff */
[----:B------:R-:W-:Y:S01]  /*4110*/  MOV R3, 0x80 ;  /* 0x0000008000037802 */ /* 0x000fe20000000f00 */
[----:B----4-:R-:W-:Y:S06]  /*4120*/  @!P1 BRA `(.L_x_5461) ;  /* 0x000000d400209947 */ /* 0x010fec0003800000 */
.L_x_5621:
        /* <DEDUP_REMOVED lines=32> */
.L_x_5462:
[----:B--2---:R-:W-:-:S09]  /*4330*/  UIADD3 UR4, UPT, UPT, UR17, 0x24860, URZ ;  /* 0x0002486011047890 */ /* 0x004fd2000fffe0ff */
[----:B------:R2:W-:Y:S01]  /*4340*/  UTCBAR [UR4], URZ ;  /* 0x000000ff040073e9 */ /* 0x0005e200080000ff */
[----:B------:R-:W-:Y:S05]  /*4350*/  @!P0 BRA `(.L_x_5463) ;  /* 0x0000000000048947 */ /* 0x000fea0003800000 */
[----:B--2---:R-:W-:Y:S05]  /*4360*/  BPT.TRAP 0x1 ;  /* 0x000000040000795c */ /* 0x004fea0000300000 */
.L_x_5463:
[----:B------:R-:W3:Y:S01]  /*4370*/  SYNCS.PHASECHK.TRANS64.TRYWAIT P1, [UR17+0x24880], R7 ;  /* 0x02488007ff0075a7 */ /* 0x000ee20008021111 */
[----:B------:R-:W-:Y:S01]  /*4380*/  HFMA2 R2, -RZ, RZ, 0, 3.814697265625e-06 ;  /* 0x00000040ff027431 */ /* 0x000fe200000001ff */
[----:B------:R-:W-:Y:S01]  /*4390*/  MOV R3, 0x100 ;  /* 0x0000010000037802 */ /* 0x000fe20000000f00 */
[----:B---3--:R-:W-:Y:S06]  /*43a0*/  @!P1 BRA `(.L_x_5464) ;  /* 0x000000d000989947 */ /* 0x008fec0003800000 */
.L_x_5623:
        /* <DEDUP_REMOVED lines=65> */
.L_x_5465:
[----:B-1----:R-:W-:-:S09]  /*47c0*/  UIADD3 UR4, UPT, UPT, UR17, 0x24888, URZ ;  /* 0x0002488811047890 */ /* 0x002fd2000fffe0ff */
[----:B------:R1:W-:Y:S01]  /*47d0*/  UTCBAR [UR4], URZ ;  /* 0x000000ff040073e9 */ /* 0x0003e200080000ff */
[----:B------:R-:W-:Y:S05]  /*47e0*/  BRA.U !UP0, `(.L_x_5466) ;  /* 0x0000000108047547 */ /* 0x000fea000b800000 */
[----:B-1----:R-:W-:Y:S05]  /*47f0*/  BPT.TRAP 0x1 ;  /* 0x000000040000795c */ /* 0x002fea0000300000 */
.L_x_5466:
        /* <DEDUP_REMOVED lines=63> */
.L_x_5491:
[----:B------:R-:W-:Y:S04]  /*4bf0*/  BSSY.RECONVERGENT B0, `(.L_x_5468) ;  /* 0x0000003000007945 */ /* 0x000fe80003800200 */
[----:B-1----:R-:W-:Y:S05]  /*4c00*/  @!P3 BRA `(.L_x_5469) ;  /* 0x000000000004b947 */ /* 0x002fea0003800000 */
[----:B------:R-:W-:Y:S05]  /*4c10*/  BPT.TRAP 0x1 ;  /* 0x000000040000795c */ /* 0x000fea0000300000 */
.L_x_5469:
[----:B------:R-:W-:Y:S05]  /*4c20*/  BSYNC.RECONVERGENT B0 ;  /* 0x0000000000007941 */ /* 0x000fea0003800200 */
.L_x_5468:
[----:B------:R-:W-:Y:S01]  /*4c30*/  ULEA UR4, UR14, UR17, 0x3 ;  /* 0x000000110e047291 */ /* 0x000fe2000f8e18ff */
[----:B------:R-:W-:Y:S02]  /*4c40*/  SHF.L.U32 R3, R6, 0x1f, RZ ;  /* 0x0000001f06037819 */ /* 0x000fe400000006ff */
[----:B------:R-:W-:Y:S06]  /*4c50*/  ISETP.NE.AND P0, PT, R0, 0x2, PT ;  /* 0x000000020000780c */ /* 0x000fec0003f05270 */
[----:B------:R-:W1:Y:S02]  /*4c60*/  SYNCS.PHASECHK.TRANS64.TRYWAIT P1, [UR4+0x24800], R3 ;  /* 0x02480003ff0075a7 */ /* 0x000e640008021104 */
[----:B-1----:R-:W-:Y:S05]  /*4c70*/  @!P1 BRA `(.L_x_5470) ;  /* 0x000000c8007c9947 */ /* 0x002fea0003800000 */
.L_x_5625:
[----:B------:R-:W-:Y:S05]  /*4c80*/  @!P0 BRA `(.L_x_5471) ;  /* 0x0000000000048947 */ /* 0x000fea0003800000 */
[----:B------:R-:W-:Y:S05]  /*4c90*/  BPT.TRAP 0x1 ;  /* 0x000000040000795c */ /* 0x000fea0000300000 */
.L_x_5471:
[----:B------:R-:W-:Y:S01]  /*4ca0*/  SHF.L.U32 R4, R9, 0x1f, RZ ;  /* 0x0000001f09047819 */ /* 0x000fe200000006ff */
[----:B-1----:R-:W-:Y:S03]  /*4cb0*/  HFMA2 R2, -RZ, RZ, 0, 1.52587890625e-05 ;  /* 0x00000100ff027431 */ /* 0x002fe600000001ff */
[----:B------:R-:W1:Y:S02]  /*4cc0*/  SYNCS.PHASECHK.TRANS64.TRYWAIT P1, [UR17+0x24858], R4 ;  /* 0x02485804ff0075a7 */ /* 0x000e640008021111 */
[----:B-1----:R-:W-:Y:S05]  /*4cd0*/  @!P1 BRA `(.L_x_5472) ;  /* 0x000000c8007c9947 */ /* 0x002fea0003800000 */
.L_x_5627:
        /* <DEDUP_REMOVED lines=34> */
.L_x_5473:
[----:B--2---:R-:W-:Y:S09]  /*4f00*/  UIADD3 UR4, UPT, UPT, UR17, 0x24850, URZ ;  /* 0x0002485011047890 */ /* 0x004ff2000fffe0ff */
[----:B------:R2:W-:Y:S01]  /*4f10*/  UTCBAR [UR4], URZ ;  /* 0x000000ff040073e9 */ /* 0x0005e200080000ff */
[----:B------:R-:W-:Y:S05]  /*4f20*/  @!P0 BRA `(.L_x_5474) ;  /* 0x0000000000048947 */ /* 0x000fea0003800000 */
[----:B--2---:R-:W-:Y:S05]  /*4f30*/  BPT.TRAP 0x1 ;  /* 0x000000040000795c */ /* 0x004fea0000300000 */
.L_x_5474:
[----:B-1----:R-:W-:Y:S04]  /*4f40*/  SHF.L.U32 R3, R12, 0x1f, RZ ;  /* 0x0000001f0c037819 */ /* 0x002fe800000006ff */
[----:B------:R-:W1:Y:S02]  /*4f50*/  SYNCS.PHASECHK.TRANS64.TRYWAIT P1, [UR17+0x24890], R3 ;  /* 0x02489003ff0075a7 */ /* 0x000e640008021111 */
[----:B-1----:R-:W-:Y:S05]  /*4f60*/  @!P1 BRA `(.L_x_5475) ;  /* 0x000000c400f09947 */ /* 0x002fea0003800000 */
.L_x_5629:
[----:B------:R-:W-:Y:S05]  /*4f70*/  @!P0 BRA `(.L_x_5476) ;  /* 0x0000000000048947 */ /* 0x000fea0003800000 */
[----:B--2---:R-:W-:Y:S05]  /*4f80*/  BPT.TRAP 0x1 ;  /* 0x000000040000795c */ /* 0x004fea0000300000 */
.L_x_5476:
[----:B-1----:R-:W-:Y:S04]  /*4f90*/  SHF.L.U32 R3, R11, 0x1f, RZ ;  /* 0x0000001f0b037819 */ /* 0x002fe800000006ff */
[----:B------:R-:W1:Y:S02]  /*4fa0*/  SYNCS.PHASECHK.TRANS64.TRYWAIT P1, [UR17+0x24868], R3 ;  /* 0x02486803ff0075a7 */ /* 0x000e640008021111 */
[----:B-1----:R-:W-:Y:S05]  /*4fb0*/  @!P1 BRA `(.L_x_5477) ;  /* 0x000000c400f49947 */ /* 0x002fea0003800000 */
.L_x_5631:
        /* <DEDUP_REMOVED lines=46> */
.L_x_5478:
        /* <DEDUP_REMOVED lines=58> */
.L_x_5480:
[----:B-1----:R-:W-:Y:S05]  /*5640*/  BSYNC.RECONVERGENT B0 ;  /* 0x0000000000007941 */ /* 0x002fea0003800200 */
.L_x_5479:
        /* <DEDUP_REMOVED lines=8> */
.L_x_5481:
[----:B------:R-:W-:Y:S01]  /*56d0*/  LOP3.LUT R12, R12, 0x1, RZ, 0x3c, !PT ;  /* 0x000000010c0c7812 */ /* 0x000fe200078e3cff */
[----:B------:R-:W-:Y:S09]  /*56e0*/  UIADD3 UR4, UPT, UPT, UR17, 0x24898, URZ ;  /* 0x0002489811047890 */ /* 0x000ff2000fffe0ff */
[----:B------:R2:W-:Y:S01]  /*56f0*/  UTCBAR [UR4], URZ ;  /* 0x000000ff040073e9 */ /* 0x0005e200080000ff */
[----:B------:R-:W-:Y:S05]  /*5700*/  @!P0 BRA `(.L_x_5482) ;  /* 0x0000000000048947 */ /* 0x000fea0003800000 */
[----:B-12---:R-:W-:Y:S05]  /*5710*/  BPT.TRAP 0x1 ;  /* 0x000000040000795c */ /* 0x006fea0000300000 */
.L_x_5482:
[----:B------:R-:W-:Y:S04]  /*5720*/  SHF.L.U32 R3, R10, 0x1f, RZ ;  /* 0x0000001f0a037819 */ /* 0x000fe800000006ff */
[----:B------:R-:W3:Y:S02]  /*5730*/  SYNCS.PHASECHK.TRANS64.TRYWAIT P1, [UR17+0x24878], R3 ;  /* 0x02487803ff0075a7 */ /* 0x000ee40008021111 */
[----:B---3--:R-:W-:Y:S05]  /*5740*/  @!P1 BRA `(.L_x_5483) ;  /* 0x000000c000289947 */ /* 0x008fea0003800000 */
.L_x_5633:
[----:B------:R-:W-:Y:S05]  /*5750*/  BRA.U !UP0, `(.L_x_5484) ;  /* 0x0000000108047547 */ /* 0x000fea000b800000 */
[----:B-12---:R-:W-:Y:S05]  /*5760*/  BPT.TRAP 0x1 ;  /* 0x000000040000795c */ /* 0x006fea0000300000 */
.L_x_5484:
[----:B------:R-:W-:Y:S01]  /*5770*/  SHF.L.U32 R5, R7, 0x1f, RZ ;  /* 0x0000001f07057819 */ /* 0x000fe200000006ff */
[----:B---3--:R-:W-:Y:S02]  /*5780*/  HFMA2 R2, -RZ, RZ, 0, 7.62939453125e-06 ;  /* 0x00000080ff027431 */ /* 0x008fe400000001ff */
[----:B------:R-:W-:Y:S01]  /*5790*/  IMAD.MOV.U32 R3, RZ, RZ, 0x80 ;  /* 0x00000080ff037424 */ /* 0x000fe200078e00ff */
[----:B------:R-:W3:Y:S02]  /*57a0*/  SYNCS.PHASECHK.TRANS64.TRYWAIT P1, [UR17+0x24820], R5 ;  /* 0x02482005ff0075a7 */ /* 0x000ee40008021111 */
[----:B---3--:R-:W-:Y:S05]  /*57b0*/  @!P1 BRA `(.L_x_5485) ;  /* 0x000000c000249947 */ /* 0x008fea0003800000 */
.L_x_5635:
        /* <DEDUP_REMOVED lines=26> */
.L_x_5486:
[----:B------:R-:W-:Y:S09]  /*5960*/  UIADD3 UR4, UPT, UPT, UR17, 0x24860, URZ ;  /* 0x0002486011047890 */ /* 0x000ff2000fffe0ff */
[----:B------:R2:W-:Y:S01]  /*5970*/  UTCBAR [UR4], URZ ;  /* 0x000000ff040073e9 */ /* 0x0005e200080000ff */
[----:B------:R-:W-:Y:S05]  /*5980*/  @!P0 BRA `(.L_x_5487) ;  /* 0x0000000000048947 */ /* 0x000fea0003800000 */
[----:B-12---:R-:W-:Y:S05]  /*5990*/  BPT.TRAP 0x1 ;  /* 0x000000040000795c */ /* 0x006fea0000300000 */
.L_x_5487:
[----:B---3--:R-:W-:Y:S01]  /*59a0*/  SHF.L.U32 R5, R8, 0x1f, RZ ;  /* 0x0000001f08057819 */ /* 0x008fe200000006ff */
[----:B------:R-:W-:Y:S01]  /*59b0*/  IMAD.MOV.U32 R3, RZ, RZ, 0x100 ;  /* 0x00000100ff037424 */ /* 0x000fe200078e00ff */
[----:B------:R-:W-:Y:S02]  /*59c0*/  MOV R2, 0x40 ;  /* 0x0000004000027802 */ /* 0x000fe40000000f00 */
[----:B------:R-:W3:Y:S02]  /*59d0*/  SYNCS.PHASECHK.TRANS64.TRYWAIT P1, [UR17+0x24880], R5 ;  /* 0x02488005ff0075a7 */ /* 0x000ee40008021111 */
[----:B---3--:R-:W-:Y:S05]  /*59e0*/  @!P1 BRA `(.L_x_5488) ;  /* 0x000000bc00b09947 */ /* 0x008fea0003800000 */
.L_x_5637:
        /* <DEDUP_REMOVED lines=59> */
.L_x_5489:
[----:B-1----:R-:W-:Y:S09]  /*5da0*/  UIADD3 UR4, UPT, UPT, UR17, 0x24888, URZ ;  /* 0x0002488811047890 */ /* 0x002ff2000fffe0ff */
[----:B------:R1:W-:Y:S01]  /*5db0*/  UTCBAR [UR4], URZ ;  /* 0x000000ff040073e9 */ /* 0x0003e200080000ff */
[----:B------:R-:W-:Y:S05]  /*5dc0*/  BRA.U !UP0, `(.L_x_5490) ;  /* 0x0000000108047547 */ /* 0x000fea000b800000 */
[----:B-1----:R-:W-:Y:S05]  /*5dd0*/  BPT.TRAP 0x1 ;  /* 0x000000040000795c */ /* 0x002fea0000300000 */
.L_x_5490:
        /* <DEDUP_REMOVED lines=16> */
.L_x_5467:
[----:B------:R-:W-:Y:S05]  /*5ee0*/  @!P0 BRA `(.L_x_5492) ;  /* 0x0000000000048947 */ /* 0x000fea0003800000 */
[----:B-1----:R-:W-:Y:S05]  /*5ef0*/  BPT.TRAP 0x1 ;  /* 0x000000040000795c */ /* 0x002fea0000300000 */
.L_x_5492:
[----:B-1----:R-:W-:-:S05]  /*5f00*/  HFMA2 R2, -RZ, RZ, 0, 5.9604644775390625e-08 ;  /* 0x00000001ff027431 */ /* 0x002fca00000001ff */
[----:B------:R-:W-:-:S04]  /*5f10*/  SHF.L.U32 R2, R2, 0x1f, RZ ;  /* 0x0000001f02027819 */ /* 0x000fc800000006ff */
[----:B------:R-:W1:Y:S02]  /*5f20*/  SYNCS.PHASECHK.TRANS64.TRYWAIT P1, [UR17+0x248b0], R2 ;  /* 0x0248b002ff0075a7 */ /* 0x000e640008021111 */
[----:B-1----:R-:W-:Y:S05]  /*5f30*/  @!P1 BRA `(.L_x_5493) ;  /* 0x000000b800749947 */ /* 0x002fea0003800000 */
.L_x_5639:
[----:B------:R-:W-:Y:S05]  /*5f40*/  @!P0 BRA `(.L_x_5494) ;  /* 0x0000000000048947 */ /* 0x000fea0003800000 */
[----:B------:R-:W-:Y:S05]  /*5f50*/  BPT.TRAP 0x1 ;  /* 0x000000040000795c */ /* 0x000fea0000300000 */
.L_x_5494:
[----:B------:R-:W-:-:S09]  /*5f60*/  UIADD3 UR4, UPT, UPT, UR17, 0x248a0, URZ ;  /* 0x000248a011047890 */ /* 0x000fd2000fffe0ff */
[----:B------:R2:W-:Y:S01]  /*5f70*/  UTCBAR [UR4], URZ ;  /* 0x000000ff040073e9 */ /* 0x0005e200080000ff */
[----:B------:R-:W-:Y:S05]  /*5f80*/  @!P0 BRA `(.L_x_5495) ;  /* 0x0000000000048947 */ /* 0x000fea0003800000 */
[----:B--2---:R-:W-:Y:S05]  /*5f90*/  BPT.TRAP 0x1 ;  /* 0x000000040000795c */ /* 0x004fea0000300000 */
.L_x_5495:
[----:B------:R-:W3:Y:S02]  /*5fa0*/  SYNCS.PHASECHK.TRANS64.TRYWAIT P1, [UR17+0x248b8], R2 ;  /* 0x0248b802ff0075a7 */ /* 0x000ee40008021111 */
[----:B---3--:R-:W-:Y:S05]  /*5fb0*/  @!P1 BRA `(.L_x_5496) ;  /* 0x000000b8006c9947 */ /* 0x008fea0003800000 */
.L_x_5641:
[----:B------:R-:W-:Y:S05]  /*5fc0*/  @!P0 BRA `(.L_x_5497) ;  /* 0x0000000000048947 */ /* 0x000fea0003800000 */
[----:B--2---:R-:W-:Y:S05]  /*5fd0*/  BPT.TRAP 0x1 ;  /* 0x000000040000795c */ /* 0x004fea0000300000 */
.L_x_5497:
[----:B------:R-:W-:Y:S01]  /*5fe0*/  SHF.L.U32 R12, R12, 0x1f, RZ ;  /* 0x0000001f0c0c7819 */ /* 0x000fe200000006ff */
[----:B-1----:R-:W-:Y:S01]  /*5ff0*/  IMAD.MOV.U32 R2, RZ, RZ, RZ ;  /* 0x000000ffff027224 */ /* 0x002fe200078e00ff */
[----:B------:R-:W-:Y:S02]  /*6000*/  MOV R0, RZ ;  /* 0x000000ff00007202 */ /* 0x000fe40000000f00 */
[----:B------:R-:W1:Y:S02]  /*6010*/  SYNCS.PHASECHK.TRANS64.TRYWAIT P1, [UR17+0x24890], R12 ;  /* 0x0248900cff0075a7 */ /* 0x000e640008021111 */
[----:B-1----:R-:W-:Y:S05]  /*6020*/  @!P1 BRA `(.L_x_5498) ;  /* 0x000000b800689947 */ /* 0x002fea0003800000 */
.L_x_5643:
        /* <DEDUP_REMOVED lines=70> */
.L_x_5499:
        /* <DEDUP_REMOVED lines=77> */
.L_x_5500:
[----:B-1----:R-:W-:Y:S01]  /*6960*/  UIADD3 UR4, UPT, UPT, UR17, 0x24870, URZ ;  /* 0x0002487011047890 */ /* 0x002fe2000fffe0ff */
[----:B------:R-:W-:Y:S08]  /*6970*/  BSSY.RECONVERGENT B0, `(.L_x_5501) ;  /* 0x0000004000007945 */ /* 0x000ff00003800200 */
[----:B------:R1:W-:Y:S01]  /*6980*/  UTCBAR [UR4], URZ ;  /* 0x000000ff040073e9 */ /* 0x0003e200080000ff */
[----:B------:R-:W-:Y:S05]  /*6990*/  @!P3 BRA `(.L_x_5502) ;  /* 0x000000000004b947 */ /* 0x000fea0003800000 */
[----:B-1----:R-:W-:Y:S05]  /*69a0*/  BPT.TRAP 0x1 ;  /* 0x000000040000795c */ /* 0x002fea0000300000 */
.L_x_5502:
[----:B-1----:R-:W-:Y:S05]  /*69b0*/  BSYNC.RECONVERGENT B0 ;  /* 0x0000000000007941 */ /* 0x002fea0003800200 */
.L_x_5501:
[----:B------:R-:W-:-:S04]  /*69c0*/  ULEA UR4, UR25, UR17, 0x3 ;  /* 0x0000001119047291 */ /* 0x000fc8000f8e18ff */
[----:B------:R-:W-:-:S09]  /*69d0*/  UIADD3 UR4, UPT, UPT, UR4, 0x24810, URZ ;  /* 0x0002481004047890 */ /* 0x000fd2000fffe0ff */
[----:B------:R1:W-:Y:S01]  /*69e0*/  UTCBAR [UR4], URZ ;  /* 0x000000ff040073e9 */ /* 0x0003e200080000ff */
[----:B------:R-:W-:Y:S05]  /*69f0*/  @!P0 BRA `(.L_x_5503) ;  /* 0x0000000000048947 */ /* 0x000fea0003800000 */
[----:B-1----:R-:W-:Y:S05]  /*6a00*/  BPT.TRAP 0x1 ;  /* 0x000000040000795c */ /* 0x002fea0000300000 */
.L_x_5503:
[----:B------:R-:W-:-:S13]  /*6a10*/  ELECT P0, URZ, PT ;  /* 0x0000000000ff782f */ /* 0x000fda0003800000 */
[----:B-1----:R-:W-:Y:S05]  /*6a20*/  @!P0 EXIT ;  /* 0x000000000000894d */ /* 0x002fea0003800000 */
[----:B------:R-:W-:-:S09]  /*6a30*/  UIADD3 UR4, UPT, UPT, UR17, 0x24898, URZ ;  /* 0x0002489811047890 */ /* 0x000fd2000fffe0ff */
[----:B------:R1:W-:Y:S01]  /*6a40*/  UTCBAR [UR4], URZ ;  /* 0x000000ff040073e9 */ /* 0x0003e200080000ff */
[----:B------:R-:W-:Y:S01]  /*6a50*/  NOP ;  /* 0x0000000000007918 */ /* 0x000fe20000000000 */
[----:B-1----:R-:W-:Y:S05]  /*6a60*/  EXIT ;  /* 0x000000000000794d */ /* 0x002fea0003800000 */
.L_x_5407:
[----:B------:R-:W-:-:S05]  /*6a70*/  IMAD.MOV.U32 R3, RZ, RZ, -0x3 ;  /* 0xfffffffdff037424 */ /* 0x000fca00078e00ff */
[----:B------:R-:W-:-:S05]  /*6a80*/  VIADDMNMX.U32 R3, R0, R3, 0x2, PT ;  /* 0x0000000200037446 */ /* 0x000fca0003800003 */
[----:B------:R-:W-:-:S06]  /*6a90*/  IMAD.SHL.U32 R4, R3, 0x4, RZ ;  /* 0x0000000403047824 */ /* 0x000fcc00078e00ff */
[----:B------:R-:W2:Y:S02]  /*6aa0*/  LDC R4, c[0x2][R4+0xc] ;  /* 0x0080030004047b82 */ /* 0x000ea40000000800 */
[----:B--2---:R-:W-:-:S04]  /*6ab0*/  SHF.R.S32.HI R5, RZ, 0x1f, R4 ;  /* 0x0000001fff057819 */ /* 0x004fc80000011404 */
.L_x_7230:
[----:B------:R-:W-:Y:S05]  /*6ac0*/  BRX R4 -0x6ad0                                                                                                                                                                                                                                                                                                                                                                                                                                                           (*"BRANCH_TARGETS .L_x_5519,.L_x_5504,.L_x_7229"*) ;  /* 0xffffff94044c7949 */ /* 0x000fea000383ffff */
.L_x_5504:
[----:B------:R-:W-:-:S08]  /*6ad0*/  NOP ;  /* 0x0000000000007918 */ /* 0x000fd00000000000 */
[----:B------:R-:W2:Y:S02]  /*6ae0*/  USETMAXREG.TRY_ALLOC.CTAPOOL UP0, 0x98 ;  /* 0x00000098000079c8 */ /* 0x000ea40008000600 */
[----:B--2---:R-:W-:Y:S05]  /*6af0*/  BRA.U !UP0, `(.L_x_5504) ;  /* 0xfffffffd08f47547 */ /* 0x004fea000b83ffff */
[----:B------:R-:W-:Y:S01]  /*6b00*/  IMAD.U32 R4, R2, 0x10000, RZ ;  /* 0x0001000002047824 */ /* 0x000fe200078e00ff */
[----:B------:R-:W-:Y:S01]  /*6b10*/  R2UR UR8, R76 ;  /* 0x000000004c0872ca */ /* 0x000fe200000e0000 */
[C---:B------:R-:W-:Y:S01]  /*6b20*/  IMAD.SHL.U32 R69, R2.reuse, 0x20, RZ ;  /* 0x0000002002457824 */ /* 0x040fe200078e00ff */
[----:B------:R-:W-:Y:S01]  /*6b30*/  LOP3.LUT R3, R2, 0x7f, RZ, 0xc0, !PT ;  /* 0x0000007f02037812 */ /* 0x000fe200078ec0ff */
[----:B------:R-:W-:Y:S01]  /*6b40*/  IMAD.MOV.U32 R79, RZ, RZ, RZ ;  /* 0x000000ffff4f7224 */ /* 0x000fe200078e00ff */
[----:B------:R-:W-:Y:S01]  /*6b50*/  LOP3.LUT R4, R4, 0xe00000, RZ, 0xc0, !PT ;  /* 0x00e0000004047812 */ /* 0x000fe200078ec0ff */
[----:B------:R-:W2:Y:S01]  /*6b60*/  LDCU.64 UR10, c[0x0][0x348] ;  /* 0x00006900ff0a77ac */ /* 0x000ea20008000a00 */
[----:B------:R-:W-:Y:S02]  /*6b70*/  LOP3.LUT R69, R69, 0x1fe0, RZ, 0xc0, !PT ;  /* 0x00001fe045457812 */ /* 0x000fe400078ec0ff */
[C---:B------:R-:W-:Y:S01]  /*6b80*/  LOP3.LUT R68, R4.reuse, 0x80, RZ, 0xfc, !PT ;  /* 0x0000008004447812 */ /* 0x040fe200078efcff */
[----:B------:R-:W-:Y:S01]  /*6b90*/  UMOV UR7, URZ ;  /* 0x000000ff00077c82 */ /* 0x000fe20008000000 */
[----:B------:R-:W-:Y:S01]  /*6ba0*/  LOP3.LUT R2, R4, 0xa0, RZ, 0xfc, !PT ;  /* 0x000000a004027812 */ /* 0x000fe200078efcff */
[----:B------:R-:W-:Y:S01]  /*6bb0*/  UMOV UR19, URZ ;  /* 0x000000ff00137c82 */ /* 0x000fe20008000000 */
.L_x_5518:
[----:B------:R-:W-:-:S13]  /*6bc0*/  ISETP.NE.AND P0, PT, R0, 0x4, PT ;  /* 0x000000040000780c */ /* 0x000fda0003f05270 */
[----:B---3--:R-:W-:Y:S05]  /*6bd0*/  @!P0 BRA `(.L_x_5505) ;  /* 0x0000000000048947 */ /* 0x008fea0003800000 */
[----:B--2---:R-:W-:Y:S05]  /*6be0*/  BPT.TRAP 0x1 ;  /* 0x000000040000795c */ /* 0x004fea0000300000 */
.L_x_5505:
[----:B------:R-:W3:Y:S01]  /*6bf0*/  S2UR UR9, SR_CgaCtaId ;  /* 0x00000000000979c3 */ /* 0x000ee20000008800 */
[----:B------:R-:W-:Y:S01]  /*6c00*/  UMOV UR6, 0x400 ;  /* 0x0000040000067882 */ /* 0x000fe20000000000 */
[----:B------:R-:W-:Y:S01]  /*6c10*/  SHF.L.U32 R5, R79, 0x1f, RZ ;  /* 0x0000001f4f057819 */ /* 0x000fe200000006ff */
[----:B---3--:R-:W-:-:S09]  /*6c20*/  ULEA UR6, UR9, UR6, 0x18 ;  /* 0x0000000609067291 */ /* 0x008fd2000f8ec0ff */
[----:B------:R-:W3:Y:S02]  /*6c30*/  SYNCS.PHASECHK.TRANS64.TRYWAIT P1, [UR6+0x24870], R5 ;  /* 0x02487005ff0075a7 */ /* 0x000ee40008021106 */
[----:B---3--:R-:W-:Y:S05]  /*6c40*/  @!P1 BRA `(.L_x_5506) ;  /* 0x000000ac00789947 */ /* 0x008fea0003800000 */
.L_x_5645:
[----:B------:R-:W-:Y:S02]  /*6c50*/  R2UR UR5, R68 ;  /* 0x00000000440572ca */ /* 0x000fe400000e0000 */
[----:B------:R-:W-:-:S11]  /*6c60*/  R2UR UR4, R2 ;  /* 0x00000000020472ca */ /* 0x000fd600000e0000 */
[----:B------:R-:W4:Y:S02]  /*6c70*/  LDTM.x32 R36, tmem[UR5] ;  /* 0x00000005002479ee */ /* 0x000f2400082c0000 */
[----:B-1-3--:R-:W1:Y:S01]  /*6c80*/  LDTM.x32 R4, tmem[UR4] ;  /* 0x00000004000479ee */ /* 0x00ae6200082c0000 */
[----:B------:R-:W-:Y:S01]  /*6c90*/  NOP ;  /* 0x0000000000007918 */ /* 0x000fe20000000000 */
[----:B------:R-:W-:Y:S05]  /*6ca0*/  @!P0 BRA `(.L_x_5507) ;  /* 0x0000000000088947 */ /* 0x000fea0003800000 */
[----:B--2---:R-:W-:Y:S05]  /*6cb0*/  BPT.TRAP 0x1 ;  /* 0x000000040000795c */ /* 0x004fea0000300000 */
[----:B------:R-:W-:Y:S05]  /*6cc0*/  BPT.TRAP 0x1 ;  /* 0x000000040000795c */ /* 0x000fea0000300000 */
.L_x_5507:
        /* <DEDUP_REMOVED lines=8> */
.L_x_5509:
[----:B--2---:R-:W-:Y:S05]  /*6d50*/  BSYNC.RECONVERGENT B0 ;  /* 0x0000000000007941 */ /* 0x004fea0003800200 */
.L_x_5508:
        /* <DEDUP_REMOVED lines=25> */
[----:B----4-:R1:W-:Y:S01]  /*6ef0*/  ST.E.128 desc[UR22][R88.64], R36 ;  /* 0x0000002458007985 */ /* 0x0103e2000c101d16 */
        /* <DEDUP_REMOVED lines=16> */
[C---:B------:R-:W-:Y:S01]  /*7000*/  SHF.R.U64 R78, R77.reuse, 0x3, R91 ;  /* 0x000000034d4e7819 */ /* 0x040fe2000000125b */
        /* <DEDUP_REMOVED lines=20> */
.L_x_5512:
        /* <DEDUP_REMOVED lines=8> */
.L_x_5511:
[----:B------:R-:W-:Y:S05]  /*71d0*/  BSYNC.RECONVERGENT B0 ;  /* 0x0000000000007941 */ /* 0x000fea0003800200 */
.L_x_5510:
        /* <DEDUP_REMOVED lines=35> */
.L_x_5514:
[----:B------:R-:W-:Y:S05]  /*7410*/  BSYNC.RECONVERGENT B0 ;  /* 0x0000000000007941 */ /* 0x000fea0003800200 */
.L_x_5513:
        /* <DEDUP_REMOVED lines=23> */
.L_x_5517:
        /* <DEDUP_REMOVED lines=8> */
.L_x_5516:
[----:B------:R-:W-:Y:S05]  /*7610*/  BSYNC.RECONVERGENT B0 ;  /* 0x0000000000007941 */ /* 0x000fea0003800200 */
.L_x_5515:
[----:B-1----:R-:W2:Y:S04]  /*7620*/  LDL R5, [R1+0x4] ;  /* 0x0000040001057983 */ /* 0x002ea80000100800 */
[----:B------:R-:W3:Y:S01]  /*7630*/  LDL.LU R4, [R1] ;  /* 0x0000000001047983 */ /* 0x000ee20000300800 */
[----:B------:R-:W-:Y:S01]  /*7640*/  UIADD3 UR5, UPT, UPT, UR8, 0x1, URZ ;  /* 0x0000000108057890 */ /* 0x000fe2000fffe0ff */
[----:B------:R-:W-:Y:S01]  /*7650*/  R2UR UR6, R76 ;  /* 0x000000004c0672ca */ /* 0x000fe200000e0000 */
[----:B------:R-:W-:Y:S01]  /*7660*/  UIADD3 UR7, UPT, UPT, UR7, 0x2, URZ ;  /* 0x0000000207077890 */ /* 0x000fe2000fffe0ff */
[----:B------:R-:W-:Y:S02]  /*7670*/  LOP3.LUT R79, R79, 0x1, RZ, 0x3c, !PT ;  /* 0x000000014f4f7812 */ /* 0x000fe400078e3cff */
[----:B--2---:R-:W-:-:S02]  /*7680*/  R2UR UR4, R5 ;  /* 0x00000000050472ca */ /* 0x004fc400000e0000 */
[C---:B---3--:R-:W-:Y:S01]  /*7690*/  ISETP.GT.U32.AND P0, PT, R4.reuse, 0x1, PT ;  /* 0x000000010400780c */ /* 0x048fe20003f04070 */
[----:B------:R-:W-:-:S05]  /*76a0*/  VIADD R4, R4, 0xffffffff ;  /* 0xffffffff04047836 */ /* 0x000fca0000000000 */
[----:B------:R3:W-:Y:S05]  /*76b0*/  STL [R1], R4 ;  /* 0x0000000401007387 */ /* 0x0007ea0000100800 */
[----:B------:R-:W-:Y:S02]  /*76c0*/  UISETP.NE.AND UP0, UPT, UR5, UR4, UPT ;  /* 0x000000040500728c */ /* 0x000fe4000bf05270 */
[----:B------:R-:W-:Y:S02]  /*76d0*/  UIADD3 UR4, UPT, UPT, UR19, 0x1, URZ ;  /* 0x0000000113047890 */ /* 0x000fe4000fffe0ff */
[----:B------:R-:W-:-:S07]  /*76e0*/  USEL UR8, UR6, UR5, !UP0 ;  /* 0x0000000506087287 */ /* 0x000fce000c000000 */
[----:B------:R-:W-:-:S07]  /*76f0*/  @UP0 UIADD3 UR4, UPT, UPT, UR19, URZ, URZ ;  /* 0x000000ff13040290 */ /* 0x000fce000fffe0ff */
[----:B------:R-:W-:Y:S01]  /*7700*/  UMOV UR19, UR4 ;  /* 0x0000000400137c82 */ /* 0x000fe20008000000 */
[----:B------:R-:W-:Y:S05]  /*7710*/  @P0 BRA `(.L_x_5518) ;  /* 0xfffffff400280947 */ /* 0x000fea000383ffff */
[----:B------:R-:W-:-:S04]  /*7720*/  DEPBAR.LE SB0, 0x0 ;  /* 0x000080000000791a */ /* 0x000fc80000000000 */
[----:B------:R-:W-:Y:S05]  /*7730*/  EXIT ;  /* 0x000000000000794d */ /* 0x000fea0003800000 */
.L_x_7229:
[----:B------:R-:W-:-:S08]  /*7740*/  NOP ;  /* 0x0000000000007918 */ /* 0x000fd00000000000 */
[----:B-12---:R-:W-:-:S00]  /*7750*/  USETMAXREG.DEALLOC.CTAPOOL 0x60 ;  /* 0x00000060000079c8 */ /* 0x006fc000080e0500 */
[----:B------:R-:W-:Y:S05]  /*7760*/  EXIT ;  /* 0x000000000000794d */ /* 0x000fea0003800000 */
.L_x_5519:
[----:B------:R-:W-:-:S08]  /*7770*/  NOP ;  /* 0x0000000000007918 */ /* 0x000fd00000000000 */
[----:B------:R-:W2:Y:S02]  /*7780*/  USETMAXREG.TRY_ALLOC.CTAPOOL UP0, 0x80 ;  /* 0x00000080000079c8 */ /* 0x000ea40008000600 */
[----:B--2---:R-:W-:Y:S05]  /*7790*/  BRA.U !UP0, `(.L_x_5519) ;  /* 0xfffffffd08f47547 */ /* 0x004fea000b83ffff */
[----:B------:R-:W2:Y:S01]  /*77a0*/  LDL R0, [R1+0x8] ;  /* 0x0000080001007983 */ /* 0x000ea20000100800 */
[----:B------:R-:W-:Y:S01]  /*77b0*/  HFMA2 R2, -RZ, RZ, 0, 5.9604644775390625e-08 ;  /* 0x00000001ff027431 */ /* 0x000fe200000001ff */
[----:B------:R-:W3:Y:S02]  /*77c0*/  LDCU UR36, c[0x0][0x380] ;  /* 0x00007000ff2477ac */ /* 0x000ee40008000800 */
[----:B------:R4:W-:Y:S04]  /*77d0*/  STL [R1+0x24], RZ ;  /* 0x000024ff01007387 */ /* 0x0009e80000100800 */
[----:B------:R4:W-:Y:S04]  /*77e0*/  STL [R1+0x20], R2 ;  /* 0x0000200201007387 */ /* 0x0009e80000100800 */
[----:B------:R4:W-:Y:S01]  /*77f0*/  STL [R1+0x18], RZ ;  /* 0x000018ff01007387 */ /* 0x0009e20000100800 */
[----:B--2---:R-:W-:-:S02]  /*7800*/  SHF.L.U32 R60, R0, 0x2, RZ ;  /* 0x00000002003c7819 */ /* 0x004fc400000006ff */
[----:B------:R-:W-:-:S05]  /*7810*/  MOV R0, 0x1 ;  /* 0x0000000100007802 */ /* 0x000fca0000000f00 */
[----:B------:R4:W-:Y:S04]  /*7820*/  STL [R1+0x1c], R0 ;  /* 0x00001c0001007387 */ /* 0x0009e80000100800 */
[----:B------:R4:W-:Y:S04]  /*7830*/  STL [R1+0x14], RZ ;  /* 0x000014ff01007387 */ /* 0x0009e80000100800 */
[----:B---3--:R4:W-:Y:S02]  /*7840*/  STL [R1+0x10], RZ ;  /* 0x000010ff01007387 */ /* 0x0089e40000100800 */
.L_x_5565:
[----:B--2-4-:R-:W-:Y:S01]  /*7850*/  IMAD.MOV.U32 R0, RZ, RZ, 0x33334444 ;  /* 0x33334444ff007424 */ /* 0x014fe200078e00ff */
        /* <DEDUP_REMOVED lines=9> */
.L_x_5521:
[----:B------:R-:W-:Y:S05]  /*78f0*/  BSYNC.RECONVERGENT B0 ;  /* 0x0000000000007941 */ /* 0x000fea0003800200 */
.L_x_5520:
[----:B------:R-:W3:Y:S01]  /*7900*/  LDL R0, [R1+0x18] ;  /* 0x0000180001007983 */ /* 0x000ee20000100800 */
[----:B------:R-:W-:Y:S01]  /*7910*/  MOV R56, 0x400 ;  /* 0x0000040000387802 */ /* 0x000fe20000000f00 */
[----:B------:R-:W-:Y:S01]  /*7920*/  BSSY B0, `(.L_x_5522) ;  /* 0x0000006000007945 */ /* 0x000fe20003800000 */
[----:B------:R-:W4:Y:S01]  /*7930*/  S2R R57, SR_CgaCtaId ;  /* 0x0000000000397919 */ /* 0x000f220000008800 */
[----:B---3--:R-:W-:Y:S02]  /*7940*/  SHF.L.U32 R0, R0, 0x1f, RZ ;  /* 0x0000001f00007819 */ /* 0x008fe400000006ff */
[----:B----4-:R-:W-:Y:S04]  /*7950*/  LEA R56, R57, R56, 0x18 ;  /* 0x0000003839387211 */ /* 0x010fe800078ec0ff */
[----:B------:R-:W3:Y:S02]  /*7960*/  SYNCS.PHASECHK.TRANS64.TRYWAIT P1, [R56+URZ+0x24850], R0 ;  /* 0x02485000380075a7 */ /* 0x000ee400080211ff */
[----:B---3--:R-:W-:Y:S05]  /*7970*/  @!P1 BRA `(.L_x_5523) ;  /* 0x000000a000449947 */ /* 0x008fea0003800000 */
.L_x_5646:
[----:B------:R-:W-:Y:S05]  /*7980*/  BSYNC B0 ;  /* 0x0000000000007941 */ /* 0x000fea0003800000 */
.L_x_5522:
[----:B------:R-:W-:Y:S04]  /*7990*/  BSSY.RECONVERGENT B0, `(.L_x_5524) ;  /* 0x0000003000007945 */ /* 0x000fe80003800200 */
[----:B------:R-:W-:Y:S05]  /*79a0*/  @!P0 BRA `(.L_x_5525) ;  /* 0x0000000000048947 */ /* 0x000fea0003800000 */
[----:B------:R-:W-:Y:S05]  /*79b0*/  BPT.TRAP 0x1 ;  /* 0x000000040000795c */ /* 0x000fea0000300000 */
.L_x_5525:
[----:B------:R-:W-:Y:S05]  /*79c0*/  BSYNC.RECONVERGENT B0 ;  /* 0x0000000000007941 */ /* 0x000fea0003800200 */
.L_x_5524:
[----:B---3--:R-:W3:Y:S01]  /*79d0*/  LDL R0, [R1+0x1c] ;  /* 0x00001c0001007983 */ /* 0x008ee20000100800 */
[----:B------:R-:W-:Y:S01]  /*79e0*/  BSSY B0, `(.L_x_5526) ;  /* 0x0000004000007945 */ /* 0x000fe20003800000 */
[----:B---3--:R-:W-:Y:S04]  /*79f0*/  SHF.L.U32 R0, R0, 0x1f, RZ ;  /* 0x0000001f00007819 */ /* 0x008fe800000006ff */
[----:B------:R-:W3:Y:S02]  /*7a00*/  SYNCS.PHASECHK.TRANS64.TRYWAIT P1, [R56+URZ+0x24888], R0 ;  /* 0x02488800380075a7 */ /* 0x000ee400080211ff */
[----:B---3--:R-:W-:Y:S05]  /*7a10*/  @!P1 BRA `(.L_x_5527) ;  /* 0x000000a000309947 */ /* 0x008fea0003800000 */
.L_x_5647:
[----:B------:R-:W-:Y:S05]  /*7a20*/  BSYNC B0 ;  /* 0x0000000000007941 */ /* 0x000fea0003800000 */
.L_x_5526:
[----:B------:R-:W-:Y:S04]  /*7a30*/  BSSY.RECONVERGENT B0, `(.L_x_5528) ;  /* 0x0000003000007945 */ /* 0x000fe80003800200 */
[----:B------:R-:W-:Y:S05]  /*7a40*/  @!P0 BRA `(.L_x_5529) ;  /* 0x0000000000048947 */ /* 0x000fea0003800000 */
[----:B------:R-:W-:Y:S05]  /*7a50*/  BPT.TRAP 0x1 ;  /* 0x000000040000795c */ /* 0x000fea0000300000 */
.L_x_5529:
[----:B------:R-:W-:Y:S05]  /*7a60*/  BSYNC.RECONVERGENT B0 ;  /* 0x0000000000007941 */ /* 0x000fea0003800200 */
.L_x_5528:
[----:B---3--:R-:W3:Y:S01]  /*7a70*/  LDL R0, [R1+0x10] ;  /* 0x0000100001007983 */ /* 0x008ee20000100800 */
[----:B------:R-:W-:Y:S01]  /*7a80*/  BSSY B0, `(.L_x_5530) ;  /* 0x000000a000007945 */ /* 0x000fe20003800000 */
[----:B------:R-:W4:Y:S01]  /*7a90*/  S2R R75, SR_CTAID.X ;  /* 0x00000000004b7919 */ /* 0x000f220000002500 */
[----:B--2---:R-:W2:Y:S01]  /*7aa0*/  S2R R2, SR_TID.X ;  /* 0x0000000000027919 */ /* 0x004ea20000002100 */
[----:B---3--:R-:W-:Y:S01]  /*7ab0*/  SHF.L.U32 R3, R0, 0x1f, RZ ;  /* 0x0000001f00037819 */ /* 0x008fe200000006ff */
[----:B--2---:R-:W-:Y:S01]  /*7ac0*/  IMAD.U32 R77, R2, 0x10000, RZ ;  /* 0x00010000024d7824 */ /* 0x004fe200078e00ff */
[----:B----4-:R-:W-:Y:S02]  /*7ad0*/  LOP3.LUT R0, R75, 0x1ffffff, RZ, 0xc0, !PT ;  /* 0x01ffffff4b007812 */ /* 0x010fe400078ec0ff */
[----:B------:R-:W2:Y:S02]  /*7ae0*/  SYNCS.PHASECHK.TRANS64.TRYWAIT P1, [R56+URZ+0x24830], R3 ;  /* 0x02483003380075a7 */ /* 0x000ea400080211ff */
[----:B------:R-:W-:Y:S02]  /*7af0*/  ISETP.NE.AND P0, PT, R76, R0, PT ;  /* 0x000000004c00720c */ /* 0x000fe40003f05270 */
[----:B------:R-:W-:Y:S01]  /*7b00*/  SHF.R.U32.HI R0, RZ, 0x3, R2 ;  /* 0x00000003ff007819 */ /* 0x000fe20000011602 */
[----:B--2---:R-:W-:Y:S10]  /*7b10*/  @!P1 BRA `(.L_x_5531) ;  /* 0x000000a000049947 */ /* 0x004ff40003800000 */
.L_x_5648:
[----:B------:R-:W-:Y:S05]  /*7b20*/  BSYNC B0 ;  /* 0x0000000000007941 */ /* 0x000fea0003800000 */
.L_x_5530:
        /* <DEDUP_REMOVED lines=9> */
[----:B------:R-:W2:Y:S01]  /*7bc0*/  LDL R6, [R1+0x4] ;  /* 0x0000040001067983 */ /* 0x000ea20000100800 */
[----:B------:R-:W3:Y:S03]  /*7bd0*/  LDC R84, c[0x0][0x384] ;  /* 0x0000e100ff547b82 */ /* 0x000ee60000000800 */
[----:B------:R-:W4:Y:S01]  /*7be0*/  SHFL.IDX PT, R4, R4, RZ, 0x1f ;  /* 0x00001fff04047589 */ /* 0x000f2200000e0000 */
[----:B--2---:R-:W-:Y:S05]  /*7bf0*/  VIADD R3, R6, 0xffffffff ;  /* 0xffffffff06037836 */ /* 0x004fea0000000000 */
[----:B------:R-:W-:Y:S04]  /*7c00*/  ISETP.NE.AND P0, PT, R76, R3, PT ;  /* 0x000000034c00720c */ /* 0x000fe80003f05270 */
[----:B---3--:R-:W-:Y:S04]  /*7c10*/  ISETP.GT.U32.OR P0, PT, R5, R84, !P0 ;  /* 0x000000540500720c */ /* 0x008fe80004704470 */
[----:B------:R-:W-:Y:S06]  /*7c20*/  SEL R3, RZ, 0x1, !P0 ;  /* 0x00000001ff037807 */ /* 0x000fec0004000000 */
[----:B----4-:R-:W2:Y:S03]  /*7c30*/  SHFL.IDX PT, R3, R3, RZ, 0x1f ;  /* 0x00001fff03037589 */ /* 0x010ea600000e0000 */
.L_x_5652:
[----:B--2---:R-:W-:Y:S11]  /*7c40*/  LOP3.LUT P0, RZ, R4, R3, RZ, 0xfc, !PT ;  /* 0x0000000304ff7212 */ /* 0x004ff6000780fcff */
[----:B------:R-:W-:Y:S02]  /*7c50*/  @!UPT UIADD3 URZ, UPT, UPT, URZ, URZ, URZ ;  /* 0x000000fffffff290 */ /* 0x000fe4000fffe0ff */
[----:B------:R-:W-:Y:S05]  /*7c60*/  @!P0 BRA `(.L_x_5533) ;  /* 0x0000003800348947 */ /* 0x000fea0003800000 */
[----:B------:R-:W-:Y:S01]  /*7c70*/  LOP3.LUT R0, R0, 0x10, RZ, 0xc0, !PT ;  /* 0x0000001000007812 */ /* 0x000fe200078ec0ff */
[----:B------:R-:W2:Y:S01]  /*7c80*/  LDL.LU R92, [R1+0xc] ;  /* 0x00000c00015c7983 */ /* 0x000ea20000300800 */
[----:B------:R-:W-:Y:S01]  /*7c90*/  LOP3.LUT R3, R2, 0x7f, RZ, 0xc0, !PT ;  /* 0x0000007f02037812 */ /* 0x000fe200078ec0ff */
[----:B------:R-:W-:Y:S05]  /*7ca0*/  WARPSYNC.ALL ;  /* 0x0000000000007948 */ /* 0x000fea0003800000 */
[----:B------:R-:W-:Y:S01]  /*7cb0*/  R2UR UR4, R78 ;  /* 0x000000004e0472ca */ /* 0x000fe200000e0000 */
[----:B------:R-:W-:Y:S01]  /*7cc0*/  IMAD.U32 R75, R75, 0x80, R3 ;  /* 0x000000804b4b7824 */ /* 0x000fe200078e0003 */
[----:B------:R-:W-:Y:S01]  /*7cd0*/  R2UR UR6, R34 ;  /* 0x00000000220672ca */ /* 0x000fe200000e0000 */
[----:B------:R-:W-:Y:S01]  /*7ce0*/  IMAD R34, R76, 0x80, R0 ;  /* 0x000000804c227824 */ /* 0x000fe200078e0200 */
[----:B------:R-:W-:Y:S02]  /*7cf0*/  R2UR UR5, R37 ;  /* 0x00000000250572ca */ /* 0x000fe400000e0000 */
[-C--:B------:R-:W-:Y:S01]  /*7d00*/  ISETP.GE.U32.AND P4, PT, R75, R84.reuse, PT ;  /* 0x000000544b00720c */ /* 0x080fe20003f86070 */
[----:B------:R-:W-:Y:S01]  /*7d10*/  VIADD R0, R34, 0x1 ;  /* 0x0000000122007836 */ /* 0x000fe20000000000 */
[----:B------:R-:W-:Y:S01]  /*7d20*/  LOP3.LUT R36, R36, 0x160, RZ, 0xfc, !PT ;  /* 0x0000016024247812 */ /* 0x000fe200078efcff */
[C---:B------:R-:W-:Y:S01]  /*7d30*/  VIADD R60, R34.reuse, 0x4 ;  /* 0x00000004223c7836 */ /* 0x040fe20000000000 */
[C---:B------:R-:W-:Y:S01]  /*7d40*/  ISETP.GE.OR P2, PT, R34.reuse, UR36, P4 ;  /* 0x0000002422007c0c */ /* 0x040fe2000a746670 */
[----:B------:R-:W-:Y:S01]  /*7d50*/  VIADD R61, R34, 0x5 ;  /* 0x00000005223d7836 */ /* 0x000fe20000000000 */
[CC--:B------:R-:W-:Y:S01]  /*7d60*/  ISETP.GE.U32.AND P0, PT, R0.reuse, R75.reuse, PT ;  /* 0x0000004b0000720c */ /* 0x0c0fe20003f06070 */
[----:B------:R-:W3:Y:S01]  /*7d70*/  LDTM.x16 R12, tmem[UR4] ;  /* 0x00000004000c79ee */ /* 0x000ee20008240000 */
[----:B------:R-:W-:Y:S01]  /*7d80*/  ISETP.GE.OR P3, PT, R0, UR36, P4 ;  /* 0x0000002400007c0c */ /* 0x000fe2000a766670 */
[----:B------:R-:W-:Y:S01]  /*7d90*/  VIADD R63, R34, 0xa ;  /* 0x0000000a223f7836 */ /* 0x000fe20000000000 */
[----:B------:R-:W-:Y:S01]  /*7da0*/  R2UR UR4, R36 ;  /* 0x00000000240472ca */ /* 0x000fe200000e0000 */
[C---:B------:R-:W-:Y:S02]  /*7db0*/  VIADD R67, R34.reuse, 0xe ;  /* 0x0000000e22437836 */ /* 0x040fe40000000000 */
        /* <DEDUP_REMOVED lines=8> */
[C---:B------:R-:W-:Y:S01]  /*7e40*/  VIADD R109, R34.reuse, 0x60 ;  /* 0x00000060226d7836 */ /* 0x040fe20000000000 */
[----:B---3--:R-:W-:Y:S01]  /*7e50*/  SEL R85, R13, 0xff800000, !P3 ;  /* 0xff8000000d557807 */ /* 0x008fe20005800000 */
[----:B------:R-:W-:Y:S01]  /*7e60*/  VIADD R106, R34, 0x61 ;  /* 0x00000061226a7836 */ /* 0x000fe20000000000 */
[----:B------:R-:W-:Y:S01]  /*7e70*/  SEL R86, R12, 0xff800000, !P2 ;  /* 0xff8000000c567807 */ /* 0x000fe20005000000 */
[----:B------:R-:W-:Y:S01]  /*7e80*/  VIADD R105, R34, 0x62 ;  /* 0x0000006222697836 */ /* 0x000fe20000000000 */
[----:B------:R-:W-:Y:S01]  /*7e90*/  ISETP.GE.OR P3, PT, R60, UR36, P4 ;  /* 0x000000243c007c0c */ /* 0x000fe2000a766670 */
[C---:B------:R-:W-:Y:S01]  /*7ea0*/  VIADD R94, R34.reuse, 0x63 ;  /* 0x00000063225e7836 */ /* 0x040fe20000000000 */
[----:B------:R-:W-:Y:S01]  /*7eb0*/  ISETP.GE.OR P2, PT, R61, UR36, P4 ;  /* 0x000000243d007c0c */ /* 0x000fe2000a746670 */
[----:B------:R-:W-:Y:S01]  /*7ec0*/  VIADD R93, R34, 0x64 ;  /* 0x00000064225d7836 */ /* 0x000fe20000000000 */
[----:B------:R-:W-:Y:S01]  /*7ed0*/  SEL R89, R16, 0xff800000, !P3 ;  /* 0xff80000010597807 */ /* 0x000fe20005800000 */
[C---:B------:R-:W-:Y:S01]  /*7ee0*/  VIADD R29, R34.reuse, 0x2 ;  /* 0x00000002221d7836 */ /* 0x040fe20000000000 */
[----:B------:R-:W-:Y:S01]  /*7ef0*/  SEL R90, R17, 0xff800000, !P2 ;  /* 0xff800000115a7807 */ /* 0x000fe20005000000 */
[C---:B------:R-:W-:Y:S02]  /*7f00*/  VIADD R28, R34.reuse, 0x3 ;  /* 0x00000003221c7836 */ /* 0x040fe40000000000 */
[C---:B------:R-:W-:Y:S01]  /*7f10*/  VIADD R83, R34.reuse, 0x6 ;  /* 0x0000000622537836 */ /* 0x040fe20000000000 */
[----:B------:R-:W-:Y:S01]  /*7f20*/  ISETP.GE.OR P1, PT, R29, UR36, P4 ;  /* 0x000000241d007c0c */ /* 0x000fe2000a726670 */
[C---:B------:R-:W-:Y:S02]  /*7f30*/  VIADD R82, R34.reuse, 0x7 ;  /* 0x0000000722527836 */ /* 0x040fe40000000000 */
[----:B------:R-:W-:Y:S01]  /*7f40*/  VIADD R81, R34, 0x8 ;  /* 0x0000000822517836 */ /* 0x000fe20000000000 */
[----:B------:R-:W-:Y:S01]  /*7f50*/  SEL R87, R14, 0xff800000, !P1 ;  /* 0xff8000000e577807 */ /* 0x000fe20004800000 */
[C---:B------:R-:W-:Y:S01]  /*7f60*/  VIADD R62, R34.reuse, 0x9 ;  /* 0x00000009223e7836 */ /* 0x040fe20000000000 */
[----:B------:R-:W-:Y:S01]  /*7f70*/  ISETP.GE.OR P1, PT, R83, UR36, P4 ;  /* 0x0000002453007c0c */ /* 0x000fe2000a726670 */
[C---:B------:R-:W-:Y:S01]  /*7f80*/  VIADD R64, R34.reuse, 0xb ;  /* 0x0000000b22407836 */ /* 0x040fe20000000000 */
[----:B------:R-:W-:Y:S01]  /*7f90*/  ISETP.GE.OR P3, PT, R81, UR36, P4 ;  /* 0x0000002451007c0c */ /* 0x000fe2000a766670 */
        /* <DEDUP_REMOVED lines=10> */
[----:B------:R-:W-:Y:S01]  /*8040*/  VIADD R79, R34, 0x24 ;  /* 0x00000024224f7836 */ /* 0x000fe20000000000 */
[----:B------:R-:W-:Y:S01]  /*8050*/  SEL R122, R22, 0xff800000, !P1 ;  /* 0xff800000167a7807 */ /* 0x000fe20004800000 */
        /* <DEDUP_REMOVED lines=17> */
[C---:B------:R-:W-:Y:S01]  /*8170*/  ISETP.GE.OR P1, PT, R71.reuse, UR36, P4 ;  /* 0x0000002447007c0c */ /* 0x040fe2000a726670 */
[----:B------:R-:W-:Y:S01]  /*8180*/  VIADD R45, R34, 0x47 ;  /* 0x00000047222d7836 */ /* 0x000fe20000000000 */
[-C--:B------:R-:W-:Y:S01]  /*8190*/  ISETP.GE.U32.AND P6, PT, R70, R75.reuse, PT ;  /* 0x0000004b4600720c */ /* 0x080fe20003fc6070 */
[C---:B------:R-:W-:Y:S01]  /*81a0*/  VIADD R37, R34.reuse, 0x2f ;  /* 0x0000002f22257836 */ /* 0x040fe20000000000 */
[-C--:B------:R-:W-:Y:S01]  /*81b0*/  ISETP.GE.U32.AND P5, PT, R71, R75.reuse, PT ;  /* 0x0000004b4700720c */ /* 0x080fe20003fa6070 */
        /* <DEDUP_REMOVED lines=9> */
[----:B------:R-:W-:Y:S01]  /*8250*/  VIADD R0, R34, 0x2c ;  /* 0x0000002c22007836 */ /* 0x000fe20000000000 */
[----:B--2---:R-:W-:Y:S04]  /*8260*/  LOP3.LUT R92, R92, 0xffff7fff, RZ, 0xc0, !PT ;  /* 0xffff7fff5c5c7812 */ /* 0x004fe800078ec0ff */
[----:B------:R-:W-:Y:S02]  /*8270*/  @P0 LOP3.LUT R92, R92, 0x8000, RZ, 0xfc, !PT ;  /* 0x000080005c5c0812 */ /* 0x000fe400078efcff */
[----:B------:R-:W-:Y:S02]  /*8280*/  ISETP.GE.OR P0, PT, R28, UR36, P4 ;  /* 0x000000241c007c0c */ /* 0x000fe4000a706670 */
[----:B------:R-:W-:Y:S02]  /*8290*/  LOP3.LUT R92, R92, 0xffffefff, RZ, 0xc0, !PT ;  /* 0xffffefff5c5c7812 */ /* 0x000fe400078ec0ff */
[----:B------:R-:W-:Y:S02]  /*82a0*/  SEL R88, R15, 0xff800000, !P0 ;  /* 0xff8000000f587807 */ /* 0x000fe40004000000 */
[----:B------:R-:W-:Y:S04]  /*82b0*/  ISETP.GE.OR P0, PT, R82, UR36, P4 ;  /* 0x0000002452007c0c */ /* 0x000fe8000a706670 */
[----:B------:R-:W-:Y:S02]  /*82c0*/  SEL R125, R19, 0xff800000, !P0 ;  /* 0xff800000137d7807 */ /* 0x000fe40004000000 */
[----:B------:R-:W-:Y:S04]  /*82d0*/  ISETP.GE.OR P0, PT, R64, UR36, P4 ;  /* 0x0000002440007c0c */ /* 0x000fe8000a706670 */
[----:B------:R-:W-:Y:S02]  /*82e0*/  SEL R121, R23, 0xff800000, !P0 ;  /* 0xff80000017797807 */ /* 0x000fe40004000000 */
[----:B------:R-:W-:Y:S01]  /*82f0*/  ISETP.GE.OR P0, PT, R68, UR36, P4 ;  /* 0x0000002444007c0c */ /* 0x000fe2000a706670 */
[----:B------:R-:W2:Y:S03]  /*8300*/  LDTM.x16 R8, tmem[UR6] ;  /* 0x00000006000879ee */ /* 0x000ea60008240000 */
[----:B------:R-:W-:Y:S02]  /*8310*/  SEL R27, R27, 0xff800000, !P0 ;  /* 0xff8000001b1b7807 */ /* 0x000fe40004000000 */
[----:B------:R-:W-:Y:S02]  /*8320*/  ISETP.GE.OR P0, PT, R80, UR36, P4 ;  /* 0x0000002450007c0c */ /* 0x000fe4000a706670 */
[----:B--2---:R-:W-:Y:S02]  /*8330*/  SEL R120, R8, 0xff800000, !P3 ;  /* 0xff80000008787807 */ /* 0x004fe40005800000 */
[----:B------:R-:W-:Y:S02]  /*8340*/  SEL R119, R9, 0xff800000, !P2 ;  /* 0xff80000009777807 */ /* 0x000fe40005000000 */
[----:B------:R-:W-:Y:S02]  /*8350*/  SEL R118, R10, 0xff800000, !P1 ;  /* 0xff8000000a767807 */ /* 0x000fe40004800000 */
[----:B------:R-:W-:Y:S02]  /*8360*/  SEL R117, R11, 0xff800000, !P0 ;  /* 0xff8000000b757807 */ /* 0x000fe40004000000 */
        /* <DEDUP_REMOVED lines=17> */
[----:B-1----:R-:W1:Y:S01]  /*8480*/  LDTM.x16 R4, tmem[UR5] ;  /* 0x00000005000479ee */ /* 0x002e620008240000 */
[----:B------:R-:W-:Y:S02]  /*8490*/  ISETP.GE.OR P1, PT, R36, UR36, P4 ;  /* 0x0000002424007c0c */ /* 0x000fe4000a726670 */
[----:B------:R-:W-:Y:S01]  /*84a0*/  SEL R41, R21, 0xff800000, !P2 ;  /* 0xff80000015297807 */ /* 0x000fe20005000000 */
[----:B------:R-:W-:Y:S01]  /*84b0*/  IMAD.MOV.U32 R21, RZ, RZ, R90 ;  /* 0x000000ffff157224 */ /* 0x000fe200078e005a */
[----:B------:R-:W-:Y:S01]  /*84c0*/  ISETP.GE.OR P2, PT, R53, UR36, P4 ;  /* 0x0000002435007c0c */ /* 0x000fe2000a746670 */
[----:B------:R-:W-:Y:S01]  /*84d0*/  VIADD R90, R34, 0x67 ;  /* 0x00000067225a7836 */ /* 0x000fe20000000000 */
[----:B------:R-:W-:Y:S01]  /*84e0*/  SEL R42, R22, 0xff800000, !P1 ;  /* 0xff800000162a7807 */ /* 0x000fe20004800000 */
[----:B------:R-:W-:Y:S01]  /*84f0*/  IMAD.MOV.U32 R22, RZ, RZ, R89 ;  /* 0x000000ffff167224 */ /* 0x000fe200078e0059 */
[----:B------:R-:W-:Y:S01]  /*8500*/  ISETP.GE.OR P1, PT, R114, UR36, P4 ;  /* 0x0000002472007c0c */ /* 0x000fe2000a726670 */
[----:B------:R-:W-:Y:S01]  /*8510*/  VIADD R89, R34, 0x68 ;  /* 0x0000006822597836 */ /* 0x000fe20000000000 */
[----:B------:R-:W-:Y:S02]  /*8520*/  ISETP.GE.OR P0, PT, R37, UR36, P4 ;  /* 0x0000002425007c0c */ /* 0x000fe4000a706670 */
[----:B------:R-:W-:Y:S02]  /*8530*/  ISETP.GE.OR P3, PT, R0, UR36, P4 ;  /* 0x0000002400007c0c */ /* 0x000fe4000a766670 */
[----:B------:R-:W-:Y:S01]  /*8540*/  SEL R104, R23, 0xff800000, !P0 ;  /* 0xff80000017687807 */ /* 0x000fe20004000000 */
[----:B------:R-:W-:Y:S01]  /*8550*/  IMAD.MOV.U32 R23, RZ, RZ, R88 ;  /* 0x000000ffff177224 */ /* 0x000fe200078e0058 */
[----:B------:R-:W-:Y:S01]  /*8560*/  ISETP.GE.OR P0, PT, R54, UR36, P4 ;  /* 0x0000002436007c0c */ /* 0x000fe2000a706670 */
[----:B------:R-:W-:Y:S01]  /*8570*/  VIADD R88, R34, 0x69 ;  /* 0x0000006922587836 */ /* 0x000fe20000000000 */
[----:B------:R-:W-:Y:S01]  /*8580*/  SEL R40, R20, 0xff800000, !P3 ;  /* 0xff80000014287807 */ /* 0x000fe20005800000 */
[----:B------:R-:W-:Y:S01]  /*8590*/  IMAD.MOV.U32 R20, RZ, RZ, R91 ;  /* 0x000000ffff147224 */ /* 0x000fe200078e005b */
[-C--:B------:R-:W-:Y:S01]  /*85a0*/  ISETP.GE.U32.AND P3, PT, R79, R75.reuse, PT ;  /* 0x0000004b4f00720c */ /* 0x080fe20003f66070 */
[----:B------:R-:W-:Y:S01]  /*85b0*/  VIADD R91, R34, 0x66 ;  /* 0x00000066225b7836 */ /* 0x000fe20000000000 */
[----:B-1----:R-:W-:Y:S02]  /*85c0*/  SEL R102, R5, 0xff800000, !P2 ;  /* 0xff80000005667807 */ /* 0x002fe40005000000 */
[----:B------:R-:W-:Y:S02]  /*85d0*/  ISETP.GE.OR P2, PT, R107, UR36, P4 ;  /* 0x000000246b007c0c */ /* 0x000fe4000a746670 */
[----:B------:R-:W-:Y:S02]  /*85e0*/  SEL R101, R6, 0xff800000, !P1 ;  /* 0xff80000006657807 */ /* 0x000fe40004800000 */
[----:B------:R-:W-:Y:S02]  /*85f0*/  SEL R99, R8, 0xff800000, !P2 ;  /* 0xff80000008637807 */ /* 0x000fe40005000000 */
[----:B------:R-:W-:Y:S02]  /*8600*/  ISETP.GE.OR P2, PT, R45, UR36, P4 ;  /* 0x000000242d007c0c */ /* 0x000fe4000a746670 */
[----:B------:R-:W-:Y:S02]  /*8610*/  ISETP.GE.OR P1, PT, R43, UR36, P4 ;  /* 0x000000242b007c0c */ /* 0x000fe4000a726670 */
[----:B------:R-:W-:Y:S02]  /*8620*/  SEL R96, R11, 0xff800000, !P2 ;  /* 0xff8000000b607807 */ /* 0x000fe40005000000 */
        /* <DEDUP_REMOVED lines=8> */
[-C--:B------:R-:W-:Y:S02]  /*86b0*/  ISETP.GE.U32.AND P2, PT, R60, R75.reuse, PT ;  /* 0x0000004b3c00720c */ /* 0x080fe40003f46070 */
        /* <DEDUP_REMOVED lines=8> */
[----:B------:R-:W-:Y:S02]  /*8740*/  @P2 LOP3.LUT R92, R92, 0x1000, RZ, 0xfc, !PT ;  /* 0x000010005c5c2812 */ /* 0x000fe400078efcff */
[----:B------:R-:W-:Y:S02]  /*8750*/  SEL R97, R10, 0xff800000, !P0 ;  /* 0xff8000000a617807 */ /* 0x000fe40004000000 */
[----:B------:R-:W-:Y:S02]  /*8760*/  ISETP.GE.OR P0, PT, R47, UR36, P4 ;  /* 0x000000242f007c0c */ /* 0x000fe4000a706670 */
[-C--:B------:R-:W-:Y:S02]  /*8770*/  ISETP.GE.U32.AND P2, PT, R83, R75.reuse, PT ;  /* 0x0000004b5300720c */ /* 0x080fe40003f46070 */
[----:B------:R-:W-:Y:S02]  /*8780*/  LOP3.LUT R92, R92, 0xfffff7ff, RZ, 0xc0, !PT ;  /* 0xfffff7ff5c5c7812 */ /* 0x000fe400078ec0ff */
[----:B------:R-:W-:Y:S02]  /*8790*/  SEL R53, R13, 0xff800000, !P0 ;  /* 0xff8000000d357807 */ /* 0x000fe40004000000 */
[----:B------:R-:W-:Y:S02]  /*87a0*/  ISETP.GE.OR P0, PT, R50, UR36, P4 ;  /* 0x0000002432007c0c */ /* 0x000fe4000a706670 */
[----:B------:R-:W-:Y:S02]  /*87b0*/  @P1 LOP3.LUT R92, R92, 0x800, RZ, 0xfc, !PT ;  /* 0x000008005c5c1812 */ /* 0x000fe400078efcff */
[-C--:B------:R-:W-:Y:S02]  /*87c0*/  ISETP.GE.U32.AND P1, PT, R82, R75.reuse, PT ;  /* 0x0000004b5200720c */ /* 0x080fe40003f26070 */
[----:B------:R-:W-:Y:S02]  /*87d0*/  SEL R58, R16, 0xff800000, !P0 ;  /* 0xff800000103a7807 */ /* 0x000fe40004000000 */
[----:B------:R-:W-:Y:S02]  /*87e0*/  LOP3.LUT R92, R92, 0xfffffbff, RZ, 0xc0, !PT ;  /* 0xfffffbff5c5c7812 */ /* 0x000fe400078ec0ff */
[----:B------:R-:W-:Y:S02]  /*87f0*/  ISETP.GE.OR P0, PT, R3, UR36, P4 ;  /* 0x0000002403007c0c */ /* 0x000fe4000a706670 */
[----:B------:R-:W-:Y:S02]  /*8800*/  @P2 LOP3.LUT R92, R92, 0x400, RZ, 0xfc, !PT ;  /* 0x000004005c5c2812 */ /* 0x000fe400078efcff */
[----:B------:R-:W-:Y:S02]  /*8810*/  SEL R61, R19, 0xff800000, !P0 ;  /* 0xff800000133d7807 */ /* 0x000fe40004000000 */
[-C--:B------:R-:W-:Y:S01]  /*8820*/  ISETP.GE.U32.AND P0, PT, R81, R75.reuse, PT ;  /* 0x0000004b5100720c */ /* 0x080fe20003f06070 */
[----:B------:R-:W1:Y:S01]  /*8830*/  LDTM.x16 R4, tmem[UR4] ;  /* 0x00000004000479ee */ /* 0x000e620008240000 */
[----:B------:R-:W-:Y:S02]  /*8840*/  LOP3.LUT R92, R92, 0xfffffdff, RZ, 0xc0, !PT ;  /* 0xfffffdff5c5c7812 */ /* 0x000fe400078ec0ff */
[-C--:B------:R-:W-:Y:S02]  /*8850*/  ISETP.GE.U32.AND P2, PT, R72, R75.reuse, PT ;  /* 0x0000004b4800720c */ /* 0x080fe40003f46070 */
[----:B------:R-:W-:Y:S02]  /*8860*/  @P1 LOP3.LUT R92, R92, 0x200, RZ, 0xfc, !PT ;  /* 0x000002005c5c1812 */ /* 0x000fe400078efcff */
[-C--:B------:R-:W-:Y:S02]  /*8870*/  ISETP.GE.U32.AND P1, PT, R62, R75.reuse, PT ;  /* 0x0000004b3e00720c */ /* 0x080fe40003f26070 */
[----:B------:R-:W-:Y:S04]  /*8880*/  LOP3.LUT R92, R92, 0xfffffeff, RZ, 0xc0, !PT ;  /* 0xfffffeff5c5c7812 */ /* 0x000fe800078ec0ff */
[----:B------:R-:W-:Y:S02]  /*8890*/  @P0 LOP3.LUT R92, R92, 0x100, RZ, 0xfc, !PT ;  /* 0x000001005c5c0812 */ /* 0x000fe400078efcff */
[----:B------:R-:W-:Y:S02]  /*88a0*/  ISETP.GE.OR P0, PT, R109, UR36, P4 ;  /* 0x000000246d007c0c */ /* 0x000fe4000a706670 */
[----:B------:R-:W-:Y:S04]  /*88b0*/  LOP3.LUT R92, R92, 0xffffff7f, RZ, 0xc0, !PT ;  /* 0xffffff7f5c5c7812 */ /* 0x000fe800078ec0ff */
[----:B------:R-:W-:Y:S02]  /*88c0*/  @P1 LOP3.LUT R92, R92, 0x80, RZ, 0xfc, !PT ;  /* 0x000000805c5c1812 */ /* 0x000fe400078efcff */
[-C--:B------:R-:W-:Y:S02]  /*88d0*/  ISETP.GE.U32.AND P1, PT, R63, R75.reuse, PT ;  /* 0x0000004b3f00720c */ /* 0x080fe40003f26070 */
[----:B-1----:R-:W-:Y:S01]  /*88e0*/  SEL R62, R4, 0xff800000, !P0 ;  /* 0xff800000043e7807 */ /* 0x002fe20004000000 */
[----:B------:R1:W-:Y:S01]  /*88f0*/  STL [R1+0xc], R92 ;  /* 0x00000c5c01007387 */ /* 0x0003e20000100800 */
[----:B------:R-:W-:Y:S01]  /*8900*/  ISETP.GE.OR P0, PT, R106, UR36, P4 ;  /* 0x000000246a007c0c */ /* 0x000fe2000a706670 */
[----:B------:R-:W-:Y:S03]  /*8910*/  IMAD.MOV.U32 R4, RZ, RZ, R92 ;  /* 0x000000ffff047224 */ /* 0x000fe600078e005c */
[----:B------:R-:W-:Y:S02]  /*8920*/  SEL R63, R5, 0xff800000, !P0 ;  /* 0xff800000053f7807 */ /* 0x000fe40004000000 */
[----:B------:R-:W-:Y:S01]  /*8930*/  LOP3.LUT R4, R4, 0xffffffbf, RZ, 0xc0, !PT ;  /* 0xffffffbf04047812 */ /* 0x000fe200078ec0ff */
[----:B------:R-:W2:Y:S01]  /*8940*/  LDL.LU R5, [R1+0x28] ;  /* 0x0000280001057983 */ /* 0x000ea20000300800 */
[----:B------:R-:W-:Y:S02]  /*8950*/  ISETP.GE.OR P0, PT, R105, UR36, P4 ;  /* 0x0000002469007c0c */ /* 0x000fe4000a706670 */
[----:B------:R-:W-:Y:S02]  /*8960*/  @P1 LOP3.LUT R4, R4, 0x40, RZ, 0xfc, !PT ;  /* 0x0000004004041812 */ /* 0x000fe400078efcff */
[-C--:B------:R-:W-:Y:S02]  /*8970*/  ISETP.GE.U32.AND P1, PT, R64, R75.reuse, PT ;  /* 0x0000004b4000720c */ /* 0x080fe40003f26070 */
[----:B------:R-:W-:Y:S02]  /*8980*/  LOP3.LUT R4, R4, 0xffffffdf, RZ, 0xc0, !PT ;  /* 0xffffffdf04047812 */ /* 0x000fe400078ec0ff */
[----:B------:R-:W-:Y:S01]  /*8990*/  SEL R64, R6, 0xff800000, !P0 ;  /* 0xff80000006407807 */ /* 0x000fe20004000000 */
[----:B------:R-:W-:Y:S01]  /*89a0*/  IMAD.MOV.U32 R6, RZ, RZ, R87 ;  /* 0x000000ffff067224 */ /* 0x000fe200078e0057 */
[----:B------:R-:W-:Y:S01]  /*89b0*/  ISETP.GE.OR P0, PT, R94, UR36, P4 ;  /* 0x000000245e007c0c */ /* 0x000fe2000a706670 */
[C---:B------:R-:W-:Y:S02]  /*89c0*/  VIADD R87, R34.reuse, 0x6a ;  /* 0x0000006a22577836 */ /* 0x040fe40000000000 */
[----:B-1----:R-:W-:Y:S04]  /*89d0*/  VIADD R92, R34, 0x65 ;  /* 0x00000065225c7836 */ /* 0x002fe80000000000 */
        /* <DEDUP_REMOVED lines=28> */
[----:B------:R-:W-:Y:S02]  /*8ba0*/  ISETP.GE.OR P0, PT, R89, UR36, P4 ;  /* 0x0000002459007c0c */ /* 0x000fe4000a706670 */
[-C--:B------:R-:W-:Y:S01]  /*8bb0*/  ISETP.GE.U32.AND P4, PT, R80, R75.reuse, PT ;  /* 0x0000004b5000720c */ /* 0x080fe20003f86070 */
[----:B------:R-:W-:Y:S01]  /*8bc0*/  VIADD R80, R34, 0x6f ;  /* 0x0000006f22507836 */ /* 0x000fe20000000000 */
[----:B------:R-:W-:Y:S03]  /*8bd0*/  SEL R70, R12, 0xff800000, !P0 ;  /* 0xff8000000c467807 */ /* 0x000fe60004000000 */
[----:B------:R-:W-:Y:S02]  /*8be0*/  @P1 LOP3.LUT R4, R4, 0x1, RZ, 0xfc, !PT ;  /* 0x0000000104041812 */ /* 0x000fe400078efcff */
[-C--:B------:R-:W-:Y:S02]  /*8bf0*/  ISETP.GE.U32.AND P1, PT, R74, R75.reuse, PT ;  /* 0x0000004b4a00720c */ /* 0x080fe40003f26070 */
[----:B------:R-:W-:Y:S04]  /*8c00*/  LOP3.LUT R4, R4, 0xfffbffff, RZ, 0xc0, !PT ;  /* 0xfffbffff04047812 */ /* 0x000fe800078ec0ff */
        /* <DEDUP_REMOVED lines=35> */
[----:B------:R-:W-:Y:S02]  /*8e40*/  LOP3.LUT R4, R4, 0xbfffffff, RZ, 0xc0, !PT ;  /* 0xbfffffff04047812 */ /* 0x000fe400078ec0ff */
[----:B--2---:R-:W-:Y:S04]  /*8e50*/  LOP3.LUT R5, R5, 0xfffffffe, RZ, 0xc0, !PT ;  /* 0xfffffffe05057812 */ /* 0x004fe800078ec0ff */
[----:B------:R-:W-:Y:S05]  /*8e60*/  @P5 LOP3.LUT R5, R5, 0x1, RZ, 0xfc, !PT ;  /* 0x0000000105055812 */ /* 0x000fea00078efcff */
[----:B------:R-:W-:Y:S02]  /*8e70*/  @P6 LOP3.LUT R4, R4, 0x40000000, RZ, 0xfc, !PT ;  /* 0x4000000004046812 */ /* 0x000fe400078efcff */
[----:B------:R-:W-:Y:S01]  /*8e80*/  ISETP.GE.U32.AND P5, PT, R75, R84, PT ;  /* 0x000000544b00720c */ /* 0x000fe20003fa6070 */
[----:B------:R-:W-:Y:S01]  /*8e90*/  VIADD R84, R34, 0x6d ;  /* 0x0000006d22547836 */ /* 0x000fe20000000000 */
[----:B------:R-:W-:Y:S02]  /*8ea0*/  LOP3.LUT P6, RZ, R4, 0x1000, RZ, 0xc0, !PT ;  /* 0x0000100004ff7812 */ /* 0x000fe400078cc0ff */
[----:B------:R-:W-:Y:S02]  /*8eb0*/  ISETP.GE.OR P0, PT, R88, UR36, P5 ;  /* 0x0000002458007c0c */ /* 0x000fe4000af06670 */
[----:B------:R-:W-:Y:S02]  /*8ec0*/  LOP3.LUT R4, R4, 0x7fffffff, RZ, 0xc0, !PT ;  /* 0x7fffffff04047812 */ /* 0x000fe400078ec0ff */
[----:B------:R-:W-:Y:S02]  /*8ed0*/  SEL R71, R13, 0xff800000, !P0 ;  /* 0xff8000000d477807 */ /* 0x000fe40004000000 */
[----:B------:R-:W-:Y:S02]  /*8ee0*/  ISETP.GE.OR P0, PT, R87, UR36, P5 ;  /* 0x0000002457007c0c */ /* 0x000fe4000af06670 */
[----:B------:R-:W-:Y:S02]  /*8ef0*/  LOP3.LUT R5, R5, 0xfffffffd, RZ, 0xc0, !PT ;  /* 0xfffffffd05057812 */ /* 0x000fe400078ec0ff */
[----:B------:R-:W-:Y:S02]  /*8f00*/  SEL R83, R14, 0xff800000, !P0 ;  /* 0xff8000000e537807 */ /* 0x000fe40004000000 */
[----:B------:R-:W-:Y:S02]  /*8f10*/  @P6 LOP3.LUT R4, R4, 0x80000000, RZ, 0xfc, !PT ;  /* 0x8000000004046812 */ /* 0x000fe400078efcff */
[----:B------:R-:W-:Y:S02]  /*8f20*/  ISETP.GE.OR P0, PT, R86, UR36, P5 ;  /* 0x0000002456007c0c */ /* 0x000fe4000af06670 */
[----:B------:R-:W-:Y:S01]  /*8f30*/  LOP3.LUT P6, RZ, R4, 0x8000, RZ, 0xc0, !PT ;  /* 0x0000800004ff7812 */ /* 0x000fe200078cc0ff */
[----:B------:R-:W-:Y:S01]  /*8f40*/  STL [R1+0xc], R4 ;  /* 0x00000c0401007387 */ /* 0x000fe20000100800 */
[----:B------:R-:W-:Y:S02]  /*8f50*/  SEL R82, R15, 0xff800000, !P0 ;  /* 0xff8000000f527807 */ /* 0x000fe40004000000 */
[----:B------:R-:W-:Y:S02]  /*8f60*/  ISETP.GE.OR P0, PT, R85, UR36, P5 ;  /* 0x0000002455007c0c */ /* 0x000fe4000af06670 */
[----:B------:R-:W-:Y:S02]  /*8f70*/  SEL R13, R8, 0xff800000, P6 ;  /* 0xff800000080d7807 */ /* 0x000fe40003000000 */
[-C--:B------:R-:W-:Y:S02]  /*8f80*/  ISETP.GE.U32.AND P6, PT, R28, R75.reuse, PT ;  /* 0x0000004b1c00720c */ /* 0x080fe40003fc6070 */
[----:B------:R-:W-:Y:S02]  /*8f90*/  SEL R72, R16, 0xff800000, !P0 ;  /* 0xff80000010487807 */ /* 0x000fe40004000000 */
[----:B------:R-:W-:Y:S02]  /*8fa0*/  ISETP.GE.OR P0, PT, R84, UR36, P5 ;  /* 0x0000002454007c0c */ /* 0x000fe4000af06670 */
[----:B------:R-:W-:Y:S02]  /*8fb0*/  SEL R15, R23, 0xff800000, P6 ;  /* 0xff800000170f7807 */ /* 0x000fe40003000000 */
[----:B------:R-:W-:Y:S02]  /*8fc0*/  LOP3.LUT P6, RZ, R4, 0x80000000, RZ, 0xc0, !PT ;  /* 0x8000000004ff7812 */ /* 0x000fe400078cc0ff */
[----:B------:R-:W-:Y:S02]  /*8fd0*/  SEL R81, R17, 0xff800000, !P0 ;  /* 0xff80000011517807 */ /* 0x000fe40004000000 */
[-C--:B------:R-:W-:Y:S01]  /*8fe0*/  ISETP.GE.U32.AND P0, PT, R73, R75.reuse, PT ;  /* 0x0000004b4900720c */ /* 0x080fe20003f06070 */
[----:B------:R-:W-:Y:S01]  /*8ff0*/  VIADD R73, R34, 0x6e ;  /* 0x0000006e22497836 */ /* 0x000fe20000000000 */
[----:B------:R-:W-:Y:S02]  /*9000*/  SEL R16, R22, 0xff800000, P6 ;  /* 0xff80000016107807 */ /* 0x000fe40003000000 */
[C---:B------:R-:W-:Y:S02]  /*9010*/  LOP3.LUT P6, RZ, R4.reuse, 0x40000000, RZ, 0xc0, !PT ;  /* 0x4000000004ff7812 */ /* 0x040fe400078cc0ff */
[----:B------:R-:W-:Y:S02]  /*9020*/  @P4 LOP3.LUT R5, R5, 0x2, RZ, 0xfc, !PT ;  /* 0x0000000205054812 */ /* 0x000fe400078efcff */
[----:B------:R-:W-:Y:S02]  /*9030*/  ISETP.GE.OR P4, PT, R73, UR36, P5 ;  /* 0x0000002449007c0c */ /* 0x000fe4000af86670 */
[----:B------:R-:W-:Y:S01]  /*9040*/  SEL R17, R21, 0xff800000, P6 ;  /* 0xff80000015117807 */ /* 0x000fe20003000000 */
[----:B------:R1:W-:Y:S01]  /*9050*/  STL [R1+0x28], R5 ;  /* 0x0000280501007387 */ /* 0x0003e20000100800 */
[----:B------:R-:W-:Y:S02]  /*9060*/  LOP3.LUT P6, RZ, R4, 0x20000000, RZ, 0xc0, !PT ;  /* 0x2000000004ff7812 */ /* 0x000fe400078cc0ff */
[----:B------:R-:W-:Y:S02]  /*9070*/  SEL R74, R18, 0xff800000, !P4 ;  /* 0xff800000124a7807 */ /* 0x000fe40006000000 */
[----:B------:R-:W-:Y:S02]  /*9080*/  SEL R18, R20, 0xff800000, P6 ;  /* 0xff80000014127807 */ /* 0x000fe40003000000 */
[----:B------:R-:W-:Y:S02]  /*9090*/  ISETP.GE.OR P4, PT, R80, UR36, P5 ;  /* 0x0000002450007c0c */ /* 0x000fe4000af86670 */
[C---:B------:R-:W-:Y:S02]  /*90a0*/  LOP3.LUT P6, RZ, R4.reuse, 0x10000000, RZ, 0xc0, !PT ;  /* 0x1000000004ff7812 */ /* 0x040fe400078cc0ff */
[----:B------:R-:W-:Y:S02]  /*90b0*/  SEL R79, R19, 0xff800000, !P4 ;  /* 0xff800000134f7807 */ /* 0x000fe40006000000 */
[----:B------:R-:W-:Y:S02]  /*90c0*/  SEL R19, R125, 0xff800000, P6 ;  /* 0xff8000007d137807 */ /* 0x000fe40003000000 */
[----:B------:R-:W-:Y:S02]  /*90d0*/  LOP3.LUT P6, RZ, R4, 0x8000000, RZ, 0xc0, !PT ;  /* 0x0800000004ff7812 */ /* 0x000fe400078cc0ff */
[-C--:B------:R-:W-:Y:S02]  /*90e0*/  ISETP.GE.U32.AND P5, PT, R29, R75.reuse, PT ;  /* 0x0000004b1d00720c */ /* 0x080fe40003fa6070 */
[----:B------:R-:W-:Y:S02]  /*90f0*/  SEL R20, R124, 0xff800000, P6 ;  /* 0xff8000007c147807 */ /* 0x000fe40003000000 */
[----:B------:R-:W-:Y:S02]  /*9100*/  LOP3.LUT P6, RZ, R4, 0x4000000, RZ, 0xc0, !PT ;  /* 0x0400000004ff7812 */ /* 0x000fe400078cc0ff */
[-C--:B------:R-:W-:Y:S02]  /*9110*/  ISETP.GE.U32.AND P4, PT, R34, R75.reuse, PT ;  /* 0x0000004b2200720c */ /* 0x080fe40003f86070 */
[----:B------:R-:W-:Y:S02]  /*9120*/  SEL R21, R123, 0xff800000, P6 ;  /* 0xff8000007b157807 */ /* 0x000fe40003000000 */
[----:B------:R-:W-:Y:S02]  /*9130*/  LOP3.LUT P6, RZ, R4, 0x2000000, RZ, 0xc0, !PT ;  /* 0x0200000004ff7812 */ /* 0x000fe400078cc0ff */
[----:B------:R-:W-:Y:S02]  /*9140*/  SEL R14, R6, 0xff800000, P5 ;  /* 0xff800000060e7807 */ /* 0x000fe40002800000 */
[----:B------:R-:W-:Y:S02]  /*9150*/  SEL R22, R122, 0xff800000, P6 ;  /* 0xff8000007a167807 */ /* 0x000fe40003000000 */
[C---:B------:R-:W-:Y:S02]  /*9160*/  LOP3.LUT P6, RZ, R4.reuse, 0x1000000, RZ, 0xc0, !PT ;  /* 0x0100000004ff7812 */ /* 0x040fe400078cc0ff */
[----:B------:R-:W-:Y:S02]  /*9170*/  LOP3.LUT P5, RZ, R5, 0x1, RZ, 0xc0, !PT ;  /* 0x0000000105ff7812 */ /* 0x000fe400078ac0ff */
        /* <DEDUP_REMOVED lines=8> */
[--C-:B-1----:R-:W-:Y:S02]  /*9200*/  SHF.R.U32.HI R5, RZ, 0x3, R2.reuse ;  /* 0x00000003ff057819 */ /* 0x102fe40000011602 */
[----:B------:R-:W-:Y:S02]  /*9210*/  SEL R26, R26, 0xff800000, P6 ;  /* 0xff8000001a1a7807 */ /* 0x000fe40003000000 */
[C---:B------:R-:W-:Y:S02]  /*9220*/  LOP3.LUT P6, RZ, R4.reuse, 0x100000, RZ, 0xc0, !PT ;  /* 0x0010000004ff7812 */ /* 0x040fe400078cc0ff */
[----:B------:R-:W-:Y:S02]  /*9230*/  LOP3.LUT R5, R5, 0x10, RZ, 0xc0, !PT ;  /* 0x0000001005057812 */ /* 0x000fe400078ec0ff */
[----:B------:R-:W-:Y:S02]  /*9240*/  SEL R27, R27, 0xff800000, P6 ;  /* 0xff8000001b1b7807 */ /* 0x000fe40003000000 */
[----:B------:R-:W-:Y:S01]  /*9250*/  LOP3.LUT P6, RZ, R4, 0x80000, RZ, 0xc0, !PT ;  /* 0x0008000004ff7812 */ /* 0x000fe200078cc0ff */
[----:B------:R-:W-:Y:S01]  /*9260*/  IMAD R5, R76, 0x80, R5 ;  /* 0x000000804c057824 */ /* 0x000fe200078e0205 */
[----:B------:R-:W-:Y:S02]  /*9270*/  SEL R34, R113, 0xff800000, P1 ;  /* 0xff80000071227807 */ /* 0x000fe40000800000 */
[----:B------:R-:W-:Y:S01]  /*9280*/  SEL R28, R120, 0xff800000, P6 ;  /* 0xff800000781c7807 */ /* 0x000fe20003000000 */
[----:B------:R-:W-:Y:S01]  /*9290*/  VIADD R5, R5, 0x40 ;  /* 0x0000004005057836 */ /* 0x000fe20000000000 */
[----:B------:R-:W-:Y:S02]  /*92a0*/  LOP3.LUT P6, RZ, R4, 0x40000, RZ, 0xc0, !PT ;  /* 0x0004000004ff7812 */ /* 0x000fe400078cc0ff */
[--C-:B------:R-:W-:Y:S02]  /*92b0*/  SHF.R.U32.HI R4, RZ, 0x3, R2.reuse ;  /* 0x00000003ff047819 */ /* 0x100fe40000011602 */
        /* <DEDUP_REMOVED lines=9> */
[----:B------:R-:W-:Y:S02]  /*9350*/  LOP3.LUT R4, R4, 0x10, RZ, 0xc0, !PT ;  /* 0x0000001004047812 */ /* 0x000fe400078ec0ff */
[-C--:B------:R-:W-:Y:S02]  /*9360*/  ISETP.GE.U32.AND P2, PT, R0, R75.reuse, PT ;  /* 0x0000004b0000720c */ /* 0x080fe40003f46070 */
[----:B------:R-:W-:Y:S01]  /*9370*/  SHF.R.U32.HI R0, RZ, 0x1, R2 ;  /* 0x00000001ff007819 */ /* 0x000fe20000011602 */
[----:B------:R-:W-:Y:S01]  /*9380*/  IMAD R4, R76, 0x80, R4 ;  /* 0x000000804c047824 */ /* 0x000fe200078e0204 */
[-C--:B------:R-:W-:Y:S02]  /*9390*/  ISETP.GE.U32.AND P1, PT, R35, R75.reuse, PT ;  /* 0x0000004b2300720c */ /* 0x080fe40003f26070 */
[----:B------:R-:W-:Y:S01]  /*93a0*/  LOP3.LUT R0, R0, 0x40, RZ, 0xc0, !PT ;  /* 0x0000004000007812 */ /* 0x000fe200078ec0ff */
[----:B------:R-:W-:Y:S01]  /*93b0*/  VIADD R4, R4, 0x41 ;  /* 0x0000004104047836 */ /* 0x000fe20000000000 */
[----:B------:R-:W-:Y:S02]  /*93c0*/  SEL R35, R112, 0xff800000, P0 ;  /* 0xff80000070237807 */ /* 0x000fe40000000000 */
[-C--:B------:R-:W-:Y:S01]  /*93d0*/  ISETP.GE.U32.AND P0, PT, R36, R75.reuse, PT ;  /* 0x0000004b2400720c */ /* 0x080fe20003f06070 */
[----:B------:R-:W-:Y:S01]  /*93e0*/  IMAD.IADD R0, R56, 0x1, R0 ;  /* 0x0000000138007824 */ /* 0x000fe200078e0200 */
[----:B------:R-:W-:Y:S02]  /*93f0*/  SEL R36, R111, 0xff800000, P6 ;  /* 0xff8000006f247807 */ /* 0x000fe40003000000 */
[-C--:B------:R-:W-:Y:S02]  /*9400*/  ISETP.GE.U32.AND P6, PT, R37, R75.reuse, PT ;  /* 0x0000004b2500720c */ /* 0x080fe40003fc6070 */
[----:B------:R-:W-:Y:S01]  /*9410*/  SEL R37, R110, 0xff800000, P5 ;  /* 0xff8000006e257807 */ /* 0x000fe20002800000 */
[----:B------:R-:W-:Y:S01]  /*9420*/  LDS.128 R8, [R0+0x24010] ;  /* 0x0240100000087984 */ /* 0x000fe20000000c00 */
        /* <DEDUP_REMOVED lines=38> */
[-C--:B------:R-:W-:Y:S01]  /*9690*/  ISETP.GE.U32.AND P4, PT, R3, R75.reuse, PT ;  /* 0x0000004b0300720c */ /* 0x080fe20003f86070 */
[----:B--2---:R-:W-:Y:S01]  /*96a0*/  FMUL R3, R103, 1.4426950216293334961 ;  /* 0x3fb8aa3b67037820 */ /* 0x004fe20000400000 */
[----:B------:R-:W-:Y:S02]  /*96b0*/  SEL R53, R53, 0xff800000, P3 ;  /* 0xff80000035357807 */ /* 0x000fe40001800000 */
[----:B------:R-:W-:Y:S01]  /*96c0*/  ISETP.GE.U32.AND P3, PT, R109, R75, PT ;  /* 0x0000004b6d00720c */ /* 0x000fe20003f66070 */
[----:B-1----:R-:W-:Y:S01]  /*96d0*/  FFMA2 R4, R3.F32, R12.F32x2.HI_LO, R4.F32x2.HI_LO ;  /* 0x0000000c03047249 */ /* 0x002fe20000040004 */
[----:B------:R-:W-:Y:S01]  /*96e0*/  SEL R61, R61, 0xff800000, P4 ;  /* 0xff8000003d3d7807 */ /* 0x000fe20002000000 */
[C---:B------:R-:W-:Y:S01]  /*96f0*/  FFMA2 R6, R3.reuse.F32, R14.F32x2.HI_LO, R6.F32x2.HI_LO ;  /* 0x0000000e03067249 */ /* 0x040fe20000040006 */
[----:B------:R-:W-:Y:S01]  /*9700*/  SEL R62, R62, 0xff800000, P3 ;  /* 0xff8000003e3e7807 */ /* 0x000fe20001800000 */
[----:B------:R-:W1:Y:S01]  /*9710*/  LDS.128 R12, [R0+0x24020] ;  /* 0x02402000000c7984 */ /* 0x000e620000000c00 */
[----:B------:R-:W-:Y:S01]  /*9720*/  FSETP.GEU.AND P4, PT, R4, -126, PT ;  /* 0xc2fc00000400780b */ /* 0x000fe20003f8e000 */
[----:B------:R-:W-:Y:S01]  /*9730*/  FFMA2 R8, R3.F32, R16.F32x2.HI_LO, R8.F32x2.HI_LO ;  /* 0x0000001003087249 */ /* 0x000fe20000040008 */
[----:B------:R-:W-:Y:S01]  /*9740*/  ISETP.GE.U32.AND P3, PT, R91, R75, PT ;  /* 0x0000004b5b00720c */ /* 0x000fe20003f66070 */
[----:B------:R-:W-:Y:S01]  /*9750*/  FFMA2 R10, R3.F32, R18.F32x2.HI_LO, R10.F32x2.HI_LO ;  /* 0x00000012030a7249 */ /* 0x000fe2000004000a */
[----:B------:R-:W-:Y:S02]  /*9760*/  P2R R91, PR, RZ, 0x10 ;  /* 0x00000010ff5b7803 */ /* 0x000fe40000000000 */
[-C--:B------:R-:W-:Y:S02]  /*9770*/  ISETP.GE.U32.AND P4, PT, R87, R75.reuse, PT ;  /* 0x0000004b5700720c */ /* 0x080fe40003f86070 */
[----:B------:R-:W-:Y:S02]  /*9780*/  SEL R67, R67, 0xff800000, P5 ;  /* 0xff80000043437807 */ /* 0x000fe40002800000 */
[----:B------:R-:W-:Y:S02]  /*9790*/  ISETP.NE.AND P5, PT, R91, RZ, PT ;  /* 0x000000ff5b00720c */ /* 0x000fe40003fa5270 */
[----:B------:R-:W-:Y:S02]  /*97a0*/  SEL R66, R66, 0xff800000, P6 ;  /* 0xff80000042427807 */ /* 0x000fe40003000000 */
[----:B------:R-:W-:Y:S02]  /*97b0*/  FSETP.GEU.AND P6, PT, R5, -126, PT ;  /* 0xc2fc00000500780b */ /* 0x000fe40003fce000 */
[----:B------:R-:W-:Y:S02]  /*97c0*/  SEL R68, R68, 0xff800000, P3 ;  /* 0xff80000044447807 */ /* 0x000fe40001800000 */
[----:B------:R-:W-:Y:S02]  /*97d0*/  FSETP.GEU.AND P3, PT, R6, -126, PT ;  /* 0xc2fc00000600780b */ /* 0x000fe40003f6e000 */
[----:B------:R-:W-:Y:S02]  /*97e0*/  SEL R55, R55, 0xff800000, P1 ;  /* 0xff80000037377807 */ /* 0x000fe40000800000 */
[-C--:B------:R-:W-:Y:S01]  /*97f0*/  ISETP.GE.U32.AND P1, PT, R105, R75.reuse, PT ;  /* 0x0000004b6900720c */ /* 0x080fe20003f26070 */
[----:B------:R-:W-:Y:S01]  /*9800*/  @!P5 FMUL R4, R4, 0.5 ;  /* 0x3f0000000404d820 */ /* 0x000fe20000400000 */
[----:B------:R-:W-:Y:S02]  /*9810*/  FSETP.GEU.AND P5, PT, R7, -126, PT ;  /* 0xc2fc00000700780b */ /* 0x000fe40003fae000 */
[----:B------:R-:W-:Y:S01]  /*9820*/  SEL R54, R54, 0xff800000, P2 ;  /* 0xff80000036367807 */ /* 0x000fe20001000000 */
[----:B------:R-:W-:Y:S01]  /*9830*/  MUFU.EX2 R116, R4 ;  /* 0x0000000400747308 */ /* 0x000fe20000000800 */
[----:B------:R-:W-:Y:S01]  /*9840*/  @!P6 FMUL R5, R5, 0.5 ;  /* 0x3f0000000505e820 */ /* 0x000fe20000400000 */
[-C--:B------:R-:W-:Y:S02]  /*9850*/  ISETP.GE.U32.AND P2, PT, R106, R75.reuse, PT ;  /* 0x0000004b6a00720c */ /* 0x080fe40003f46070 */
[----:B------:R-:W-:Y:S01]  /*9860*/  @!P3 FMUL R6, R6, 0.5 ;  /* 0x3f0000000606b820 */ /* 0x000fe20000400000 */
[----:B------:R-:W-:Y:S02]  /*9870*/  SEL R64, R64, 0xff800000, P1 ;  /* 0xff80000040407807 */ /* 0x000fe40000800000 */
[-C--:B------:R-:W-:Y:S03]  /*9880*/  ISETP.GE.U32.AND P1, PT, R89, R75.reuse, PT ;  /* 0x0000004b5900720c */ /* 0x080fe60003f26070 */
[----:B------:R-:W2:Y:S01]  /*9890*/  MUFU.EX2 R117, R5 ;  /* 0x0000000500757308 */ /* 0x000ea20000000800 */
[----:B------:R-:W-:Y:S01]  /*98a0*/  SEL R65, R65, 0xff800000, P0 ;  /* 0xff80000041417807 */ /* 0x000fe20000000000 */
[----:B------:R-:W-:Y:S01]  /*98b0*/  @!P5 FMUL R7, R7, 0.5 ;  /* 0x3f0000000707d820 */ /* 0x000fe20000400000 */
[----:B------:R-:W-:Y:S01]  /*98c0*/  ISETP.GE.U32.AND P0, PT, R88, R75, PT ;  /* 0x0000004b5800720c */ /* 0x000fe20003f06070 */
[----:B-1----:R-:W-:Y:S01]  /*98d0*/  FFMA2 R12, R3.F32, R20.F32x2.HI_LO, R12.F32x2.HI_LO ;  /* 0x00000014030c7249 */ /* 0x002fe2000004000c */
[----:B------:R-:W-:Y:S01]  /*98e0*/  SEL R16, R83, 0xff800000, P4 ;  /* 0xff80000053107807 */ /* 0x000fe20002000000 */
[----:B------:R-:W-:Y:S01]  /*98f0*/  FFMA2 R14, R3.F32, R22.F32x2.HI_LO, R14.F32x2.HI_LO ;  /* 0x00000016030e7249 */ /* 0x000fe2000004000e */
[----:B------:R-:W-:Y:S03]  /*9900*/  ISETP.NE.AND P4, PT, R91, RZ, PT ;  /* 0x000000ff5b00720c */ /* 0x000fe60003f85270 */
[----:B------:R-:W1:Y:S01]  /*9910*/  MUFU.EX2 R114, R6 ;  /* 0x0000000600727308 */ /* 0x000e620000000800 */
[----:B------:R-:W-:Y:S02]  /*9920*/  SEL R63, R63, 0xff800000, P2 ;  /* 0xff8000003f3f7807 */ /* 0x000fe40001000000 */
[-C--:B------:R-:W-:Y:S02]  /*9930*/  ISETP.GE.U32.AND P2, PT, R90, R75.reuse, PT ;  /* 0x0000004b5a00720c */ /* 0x080fe40003f46070 */
[----:B------:R-:W-:Y:S02]  /*9940*/  SEL R70, R70, 0xff800000, P1 ;  /* 0xff80000046467807 */ /* 0x000fe40000800000 */
[----:B------:R-:W-:Y:S03]  /*9950*/  ISETP.GE.U32.AND P1, PT, R85, R75, PT ;  /* 0x0000004b5500720c */ /* 0x000fe60003f26070 */
[----:B------:R3:W4:Y:S01]  /*9960*/  MUFU.EX2 R115, R7 ;  /* 0x0000000700737308 */ /* 0x0007220000000800 */
[----:B------:R-:W-:Y:S01]  /*9970*/  SEL R71, R71, 0xff800000, P0 ;  /* 0xff80000047477807 */ /* 0x000fe20000000000 */
[----:B--2---:R-:W-:Y:S01]  /*9980*/  @!P6 FMUL R117, R117, R117 ;  /* 0x000000757575e220 */ /* 0x004fe20000400000 */
[-C--:B------:R-:W-:Y:S01]  /*9990*/  ISETP.GE.U32.AND P0, PT, R84, R75.reuse, PT ;  /* 0x0000004b5400720c */ /* 0x080fe20003f06070 */
[----:B------:R-:W-:Y:S01]  /*99a0*/  @!P4 FMUL R116, R116, R116 ;  /* 0x000000747474c220 */ /* 0x000fe20000400000 */
[----:B------:R-:W-:Y:S02]  /*99b0*/  FSETP.GEU.AND P4, PT, R11, -126, PT ;  /* 0xc2fc00000b00780b */ /* 0x000fe40003f8e000 */
[----:B------:R-:W-:Y:S02]  /*99c0*/  FSETP.GEU.AND P6, PT, R12, -126, PT ;  /* 0xc2fc00000c00780b */ /* 0x000fe40003fce000 */
[----:B------:R-:W-:Y:S01]  /*99d0*/  SEL R69, R69, 0xff800000, P2 ;  /* 0xff80000045457807 */ /* 0x000fe20001000000 */
[----:B-1----:R-:W-:Y:S01]  /*99e0*/  @!P3 FMUL R114, R114, R114 ;  /* 0x000000727272b220 */ /* 0x002fe20000400000 */
[----:B------:R-:W-:Y:S02]  /*99f0*/  ISETP.GE.U32.AND P2, PT, R86, R75, PT ;  /* 0x0000004b5600720c */ /* 0x000fe40003f46070 */
[----:B------:R-:W-:Y:S02]  /*9a00*/  FSETP.GEU.AND P3, PT, R13, -126, PT ;  /* 0xc2fc00000d00780b */ /* 0x000fe40003f6e000 */
[----:B------:R-:W-:Y:S01]  /*9a10*/  SEL R17, R82, 0xff800000, P2 ;  /* 0xff80000052117807 */ /* 0x000fe20001000000 */
[----:B---3--:R-:W1:Y:S02]  /*9a20*/  LDS.128 R4, [R0+0x24030] ;  /* 0x0240300000047984 */ /* 0x008e640000000c00 */
[----:B------:R-:W-:Y:S01]  /*9a30*/  @!P4 FMUL R11, R11, 0.5 ;  /* 0x3f0000000b0bc820 */ /* 0x000fe20000400000 */
[----:B------:R-:W-:Y:S01]  /*9a40*/  FSETP.GEU.AND P2, PT, R8, -126, PT ;  /* 0xc2fc00000800780b */ /* 0x000fe20003f4e000 */
[----:B------:R-:W-:Y:S01]  /*9a50*/  @!P6 FMUL R12, R12, 0.5 ;  /* 0x3f0000000c0ce820 */ /* 0x000fe20000400000 */
[----:B----4-:R-:W-:Y:S01]  /*9a60*/  @!P5 FMUL R115, R115, R115 ;  /* 0x000000737373d220 */ /* 0x010fe20000400000 */
[----:B------:R-:W2:Y:S01]  /*9a70*/  MUFU.EX2 R20, R11 ;  /* 0x0000000b00147308 */ /* 0x000ea20000000800 */
[----:B------:R-:W-:Y:S02]  /*9a80*/  FSETP.GEU.AND P5, PT, R14, -126, PT ;  /* 0xc2fc00000e00780b */ /* 0x000fe40003fae000 */
[----:B------:R-:W-:Y:S01]  /*9a90*/  SEL R72, R72, 0xff800000, P1 ;  /* 0xff80000048487807 */ /* 0x000fe20000800000 */
[----:B------:R-:W-:Y:S01]  /*9aa0*/  @!P3 FMUL R13, R13, 0.5 ;  /* 0x3f0000000d0db820 */ /* 0x000fe20000400000 */
[-C--:B------:R-:W-:Y:S02]  /*9ab0*/  ISETP.GE.U32.AND P1, PT, R73, R75.reuse, PT ;  /* 0x0000004b4900720c */ /* 0x080fe40003f26070 */
[----:B------:R-:W-:Y:S03]  /*9ac0*/  SEL R73, R81, 0xff800000, P0 ;  /* 0xff80000051497807 */ /* 0x000fe60000000000 */
[----:B------:R-:W3:Y:S01]  /*9ad0*/  MUFU.EX2 R110, R12 ;  /* 0x0000000c006e7308 */ /* 0x000ee20000000800 */
[----:B------:R-:W-:Y:S01]  /*9ae0*/  ISETP.GE.U32.AND P0, PT, R80, R75, PT ;  /* 0x0000004b5000720c */ /* 0x000fe20003f06070 */
[----:B------:R-:W-:Y:S01]  /*9af0*/  @!P2 FMUL R8, R8, 0.5 ;  /* 0x3f0000000808a820 */ /* 0x000fe20000400000 */
[----:B------:R-:W-:Y:S02]  /*9b00*/  SEL R74, R74, 0xff800000, P1 ;  /* 0xff8000004a4a7807 */ /* 0x000fe40000800000 */
[----:B------:R-:W-:Y:S01]  /*9b10*/  FSETP.GEU.AND P1, PT, R9, -126, PT ;  /* 0xc2fc00000900780b */ /* 0x000fe20003f2e000 */
[----:B------:R-:W-:Y:S01]  /*9b20*/  @!P5 FMUL R14, R14, 0.5 ;  /* 0x3f0000000e0ed820 */ /* 0x000fe20000400000 */
[----:B------:R-:W-:Y:S03]  /*9b30*/  SEL R75, R79, 0xff800000, P0 ;  /* 0xff8000004f4b7807 */ /* 0x000fe60000000000 */
[----:B------:R-:W4:Y:S01]  /*9b40*/  MUFU.EX2 R112, R8 ;  /* 0x0000000800707308 */ /* 0x000f220000000800 */
[----:B------:R-:W-:Y:S01]  /*9b50*/  FSETP.GEU.AND P0, PT, R10, -126, PT ;  /* 0xc2fc00000a00780b */ /* 0x000fe20003f0e000 */
[----:B--2---:R-:W-:Y:S01]  /*9b60*/  @!P4 FMUL R20, R20, R20 ;  /* 0x000000141414c220 */ /* 0x004fe20000400000 */
[----:B------:R-:W-:Y:S03]  /*9b70*/  SHF.R.U32.HI R123, RZ, 0x5, R2 ;  /* 0x00000005ff7b7819 */ /* 0x000fe60000011602 */
[----:B------:R-:W-:Y:S01]  /*9b80*/  IMAD.MOV.U32 R23, RZ, RZ, R20 ;  /* 0x000000ffff177224 */ /* 0x000fe200078e0014 */
[----:B------:R-:W-:Y:S03]  /*9b90*/  LOP3.LUT R123, R123, 0x3, RZ, 0xc0, !PT ;  /* 0x000000037b7b7812 */ /* 0x000fe600078ec0ff */
[----:B------:R-:W2:Y:S01]  /*9ba0*/  MUFU.EX2 R111, R13 ;  /* 0x0000000d006f7308 */ /* 0x000ea20000000800 */
[----:B---3--:R-:W-:Y:S01]  /*9bb0*/  @!P6 FMUL R110, R110, R110 ;  /* 0x0000006e6e6ee220 */ /* 0x008fe20000400000 */
[----:B------:R-:W-:Y:S02]  /*9bc0*/  @!P1 FMUL R9, R9, 0.5 ;  /* 0x3f00000009099820 */ /* 0x000fe40000400000 */
[----:B------:R-:W-:Y:S06]  /*9bd0*/  @!P0 FMUL R10, R10, 0.5 ;  /* 0x3f0000000a0a8820 */ /* 0x000fec0000400000 */
[----:B------:R-:W3:Y:S01]  /*9be0*/  MUFU.EX2 R113, R9 ;  /* 0x0000000900717308 */ /* 0x000ee20000000800 */
[----:B----4-:R-:W-:Y:S01]  /*9bf0*/  @!P2 FMUL R112, R112, R112 ;  /* 0x000000707070a220 */ /* 0x010fe20000400000 */
[----:B------:R-:W-:Y:S01]  /*9c00*/  FSETP.GEU.AND P2, PT, R15, -126, PT ;  /* 0xc2fc00000f00780b */ /* 0x000fe20003f4e000 */
[C---:B-1----:R-:W-:Y:S02]  /*9c10*/  FFMA2 R4, R3.reuse.F32, R24.F32x2.HI_LO, R4.F32x2.HI_LO ;  /* 0x0000001803047249 */ /* 0x042fe40000040004 */
[----:B------:R-:W-:Y:S05]  /*9c20*/  FFMA2 R6, R3.F32, R26.F32x2.HI_LO, R6.F32x2.HI_LO ;  /* 0x0000001a03067249 */ /* 0x000fea0000040006 */
[----:B------:R1:W4:Y:S01]  /*9c30*/  MUFU.EX2 R21, R10 ;  /* 0x0000000a00157308 */ /* 0x0003220000000800 */
[----:B--2---:R-:W-:Y:S01]  /*9c40*/  @!P3 FMUL R111, R111, R111 ;  /* 0x0000006f6f6fb220 */ /* 0x004fe20000400000 */
[----:B------:R-:W-:Y:S02]  /*9c50*/  FSETP.GEU.AND P4, PT, R6, -126, PT ;  /* 0xc2fc00000600780b */ /* 0x000fe40003f8e000 */
[----:B------:R-:W-:Y:S01]  /*9c60*/  FSETP.GEU.AND P6, PT, R7, -126, PT ;  /* 0xc2fc00000700780b */ /* 0x000fe20003fce000 */
[----:B------:R-:W-:Y:S05]  /*9c70*/  @!P2 FMUL R15, R15, 0.5 ;  /* 0x3f0000000f0fa820 */ /* 0x000fea0000400000 */
[----:B------:R-:W2:Y:S01]  /*9c80*/  MUFU.EX2 R108, R14 ;  /* 0x0000000e006c7308 */ /* 0x000ea20000000800 */
[----:B---3--:R-:W-:Y:S01]  /*9c90*/  @!P1 FMUL R113, R113, R113 ;  /* 0x0000007171719220 */ /* 0x008fe20000400000 */
[----:B------:R-:W-:Y:S03]  /*9ca0*/  FSETP.GEU.AND P1, PT, R4, -126, PT ;  /* 0xc2fc00000400780b */ /* 0x000fe60003f2e000 */
[----:B------:R-:W-:Y:S05]  /*9cb0*/  @!P4 FMUL R6, R6, 0.5 ;  /* 0x3f0000000606c820 */ /* 0x000fea0000400000 */
[----:B------:R3:W5:Y:S01]  /*9cc0*/  MUFU.EX2 R109, R15 ;  /* 0x0000000f006d7308 */ /* 0x0007620000000800 */
[----:B-1----:R-:W1:Y:S01]  /*9cd0*/  LDS.128 R8, [R0+0x24080] ;  /* 0x0240800000087984 */ /* 0x002e620000000c00 */
[----:B------:R-:W-:Y:S01]  /*9ce0*/  @!P6 FMUL R7, R7, 0.5 ;  /* 0x3f0000000707e820 */ /* 0x000fe20000400000 */
[----:B----4-:R-:W-:Y:S01]  /*9cf0*/  @!P0 FMUL R21, R21, R21 ;  /* 0x0000001515158220 */ /* 0x010fe20000400000 */
[C---:B------:R-:W-:Y:S01]  /*9d00*/  FSETP.GEU.AND P0, PT, R5.reuse, -126, PT ;  /* 0xc2fc00000500780b */ /* 0x040fe20003f0e000 */
[----:B------:R-:W-:Y:S05]  /*9d10*/  @!P1 FMUL R4, R4, 0.5 ;  /* 0x3f00000004049820 */ /* 0x000fea0000400000 */
[----:B------:R-:W4:Y:S01]  /*9d20*/  MUFU.EX2 R104, R6 ;  /* 0x0000000600687308 */ /* 0x000f220000000800 */
[----:B--2---:R-:W-:Y:S01]  /*9d30*/  @!P5 FMUL R108, R108, R108 ;  /* 0x0000006c6c6cd220 */ /* 0x004fe20000400000 */
[----:B------:R-:W-:Y:S08]  /*9d40*/  IMAD.MOV.U32 R22, RZ, RZ, R21 ;  /* 0x000000ffff167224 */ /* 0x000ff000078e0015 */
[----:B------:R-:W2:Y:S01]  /*9d50*/  MUFU.EX2 R106, R4 ;  /* 0x00000004006a7308 */ /* 0x000ea20000000800 */
[----:B---3--:R-:W3:Y:S01]  /*9d60*/  LDS.128 R12, [R0+0x24090] ;  /* 0x02409000000c7984 */ /* 0x008ee20000000c00 */
[----:B------:R-:W-:Y:S01]  /*9d70*/  @!P0 FMUL R5, R5, 0.5 ;  /* 0x3f00000005058820 */ /* 0x000fe20000400000 */
[----:B-----5:R-:W-:Y:S07]  /*9d80*/  @!P2 FMUL R109, R109, R109 ;  /* 0x0000006d6d6da220 */ /* 0x020fee0000400000 */
[----:B------:R-:W5:Y:S01]  /*9d90*/  MUFU.EX2 R107, R5 ;  /* 0x00000005006b7308 */ /* 0x000f620000000800 */
[----:B----4-:R-:W-:Y:S09]  /*9da0*/  @!P4 FMUL R104, R104, R104 ;  /* 0x000000686868c220 */ /* 0x010ff20000400000 */
[----:B------:R4:W4:Y:S01]  /*9db0*/  MUFU.EX2 R105, R7 ;  /* 0x0000000700697308 */ /* 0x0009220000000800 */
[----:B--2---:R-:W-:Y:S01]  /*9dc0*/  @!P1 FMUL R106, R106, R106 ;  /* 0x0000006a6a6a9220 */ /* 0x004fe20000400000 */
[C---:B-1----:R-:W-:Y:S02]  /*9dd0*/  FFMA2 R8, R3.reuse.F32, R28.F32x2.HI_LO, R8.F32x2.HI_LO ;  /* 0x0000001c03087249 */ /* 0x042fe40000040008 */
[----:B------:R-:W-:Y:S02]  /*9de0*/  FFMA2 R10, R3.F32, R30.F32x2.HI_LO, R10.F32x2.HI_LO ;  /* 0x0000001e030a7249 */ /* 0x000fe4000004000a */
[----:B-----5:R-:W-:Y:S01]  /*9df0*/  @!P0 FMUL R107, R107, R107 ;  /* 0x0000006b6b6b8220 */ /* 0x020fe20000400000 */
[----:B------:R-:W-:Y:S02]  /*9e00*/  FSETP.GEU.AND P3, PT, R8, -126, PT ;  /* 0xc2fc00000800780b */ /* 0x000fe40003f6e000 */
[----:B------:R-:W-:Y:S01]  /*9e10*/  FSETP.GEU.AND P5, PT, R9, -126, PT ;  /* 0xc2fc00000900780b */ /* 0x000fe20003fae000 */
[----:B----4-:R-:W1:Y:S01]  /*9e20*/  LDS.128 R4, [R0+0x240a0] ;  /* 0x0240a00000047984 */ /* 0x010e620000000c00 */
[----:B------:R-:W-:Y:S01]  /*9e30*/  FSETP.GEU.AND P2, PT, R10, -126, PT ;  /* 0xc2fc00000a00780b */ /* 0x000fe20003f4e000 */
[----:B------:R-:W-:Y:S01]  /*9e40*/  @!P6 FMUL R105, R105, R105 ;  /* 0x000000696969e220 */ /* 0x000fe20000400000 */
[----:B------:R-:W-:Y:S01]  /*9e50*/  FSETP.GEU.AND P1, PT, R11, -126, PT ;  /* 0xc2fc00000b00780b */ /* 0x000fe20003f2e000 */
[C---:B---3--:R-:W-:Y:S06]  /*9e60*/  FFMA2 R12, R3.reuse.F32, R32.F32x2.HI_LO, R12.F32x2.HI_LO ;  /* 0x00000020030c7249 */ /* 0x048fec000004000c */
[----:B------:R-:W-:Y:S01]  /*9e70*/  @!P3 FMUL R8, R8, 0.5 ;  /* 0x3f0000000808b820 */ /* 0x000fe20000400000 */
[----:B------:R-:W-:Y:S02]  /*9e80*/  FFMA2 R14, R3.F32, R34.F32x2.HI_LO, R14.F32x2.HI_LO ;  /* 0x00000022030e7249 */ /* 0x000fe4000004000e */
[----:B------:R-:W-:Y:S01]  /*9e90*/  @!P5 FMUL R9, R9, 0.5 ;  /* 0x3f0000000909d820 */ /* 0x000fe20000400000 */
[----:B------:R-:W2:Y:S01]  /*9ea0*/  MUFU.EX2 R102, R8 ;  /* 0x0000000800667308 */ /* 0x000ea20000000800 */
[----:B------:R-:W-:Y:S01]  /*9eb0*/  @!P2 FMUL R10, R10, 0.5 ;  /* 0x3f0000000a0aa820 */ /* 0x000fe20000400000 */
[----:B------:R-:W-:Y:S01]  /*9ec0*/  @!P1 FMUL R11, R11, 0.5 ;  /* 0x3f0000000b0b9820 */ /* 0x000fe20000400000 */
[----:B------:R-:W-:Y:S02]  /*9ed0*/  FSETP.GEU.AND P0, PT, R12, -126, PT ;  /* 0xc2fc00000c00780b */ /* 0x000fe40003f0e000 */
[C---:B------:R-:W-:Y:S02]  /*9ee0*/  FSETP.GEU.AND P4, PT, R13.reuse, -126, PT ;  /* 0xc2fc00000d00780b */ /* 0x040fe40003f8e000 */
[----:B------:R-:W-:Y:S03]  /*9ef0*/  FSETP.GEU.AND P6, PT, R14, -126, PT ;  /* 0xc2fc00000e00780b */ /* 0x000fe60003fce000 */
[----:B------:R-:W3:Y:S10]  /*9f00*/  MUFU.EX2 R103, R9 ;  /* 0x0000000900677308 */ /* 0x000ef40000000800 */
[----:B------:R-:W4:Y:S01]  /*9f10*/  MUFU.EX2 R100, R10 ;  /* 0x0000000a00647308 */ /* 0x000f220000000800 */
[----:B------:R-:W-:Y:S01]  /*9f20*/  @!P0 FMUL R12, R12, 0.5 ;  /* 0x3f0000000c0c8820 */ /* 0x000fe20000400000 */
[----:B------:R-:W-:Y:S01]  /*9f30*/  @!P4 FMUL R13, R13, 0.5 ;  /* 0x3f0000000d0dc820 */ /* 0x000fe20000400000 */
[----:B--2---:R-:W-:Y:S01]  /*9f40*/  @!P3 FMUL R102, R102, R102 ;  /* 0x000000666666b220 */ /* 0x004fe20000400000 */
[----:B------:R-:W-:Y:S01]  /*9f50*/  @!P6 FMUL R14, R14, 0.5 ;  /* 0x3f0000000e0ee820 */ /* 0x000fe20000400000 */
[----:B------:R-:W-:Y:S05]  /*9f60*/  FSETP.GEU.AND P3, PT, R15, -126, PT ;  /* 0xc2fc00000f00780b */ /* 0x000fea0003f6e000 */
[----:B------:R2:W5:Y:S01]  /*9f70*/  MUFU.EX2 R101, R11 ;  /* 0x0000000b00657308 */ /* 0x0005620000000800 */
[----:B---3--:R-:W-:Y:S01]  /*9f80*/  @!P5 FMUL R103, R103, R103 ;  /* 0x000000676767d220 */ /* 0x008fe20000400000 */
[C---:B-1----:R-:W-:Y:S02]  /*9f90*/  FFMA2 R4, R3.reuse.F32, R36.F32x2.HI_LO, R4.F32x2.HI_LO ;  /* 0x0000002403047249 */ /* 0x042fe40000040004 */
[----:B------:R-:W-:Y:S03]  /*9fa0*/  FFMA2 R6, R3.F32, R38.F32x2.HI_LO, R6.F32x2.HI_LO ;  /* 0x0000002603067249 */ /* 0x000fe60000040006 */
[----:B------:R-:W-:Y:S03]  /*9fb0*/  FSETP.GEU.AND P5, PT, R4, -126, PT ;  /* 0xc2fc00000400780b */ /* 0x000fe60003fae000 */
[----:B------:R-:W1:Y:S01]  /*9fc0*/  MUFU.EX2 R18, R12 ;  /* 0x0000000c00127308 */ /* 0x000e620000000800 */
[----:B----4-:R-:W-:Y:S01]  /*9fd0*/  @!P2 FMUL R100, R100, R100 ;  /* 0x000000646464a220 */ /* 0x010fe20000400000 */
[----:B------:R-:W-:Y:S01]  /*9fe0*/  @!P3 FMUL R15, R15, 0.5 ;  /* 0x3f0000000f0fb820 */ /* 0x000fe20000400000 */
[----:B------:R-:W-:Y:S07]  /*9ff0*/  FSETP.GEU.AND P2, PT, R5, -126, PT ;  /* 0xc2fc00000500780b */ /* 0x000fee0003f4e000 */
[----:B------:R-:W3:Y:S01]  /*a000*/  MUFU.EX2 R19, R13 ;  /* 0x0000000d00137308 */ /* 0x000ee20000000800 */
[----:B--2---:R-:W2:Y:S01]  /*a010*/  LDS.128 R8, [R0+0x240b0] ;  /* 0x0240b00000087984 */ /* 0x004ea20000000c00 */
[----:B-----5:R-:W-:Y:S01]  /*a020*/  @!P1 FMUL R101, R101, R101 ;  /* 0x0000006565659220 */ /* 0x020fe20000400000 */
[----:B------:R-:W-:Y:S01]  /*a030*/  FSETP.GEU.AND P1, PT, R6, -126, PT ;  /* 0xc2fc00000600780b */ /* 0x000fe20003f2e000 */
[----:B------:R-:W-:Y:S06]  /*a040*/  @!P5 FMUL R4, R4, 0.5 ;  /* 0x3f0000000404d820 */ /* 0x000fec0000400000 */
[----:B------:R-:W4:Y:S01]  /*a050*/  MUFU.EX2 R25, R14 ;  /* 0x0000000e00197308 */ /* 0x000f220000000800 */
[----:B------:R-:W-:Y:S01]  /*a060*/  @!P2 FMUL R5, R5, 0.5 ;  /* 0x3f0000000505a820 */ /* 0x000fe20000400000 */
[----:B-1----:R-:W-:Y:S01]  /*a070*/  @!P0 FMUL R18, R18, R18 ;  /* 0x0000001212128220 */ /* 0x002fe20000400000 */
[----:B------:R-:W-:Y:S07]  /*a080*/  FSETP.GEU.AND P0, PT, R7, -126, PT ;  /* 0xc2fc00000700780b */ /* 0x000fee0003f0e000 */
[----:B------:R1:W5:Y:S01]  /*a090*/  MUFU.EX2 R24, R15 ;  /* 0x0000000f00187308 */ /* 0x0003620000000800 */
[----:B------:R-:W-:Y:S01]  /*a0a0*/  @!P1 FMUL R6, R6, 0.5 ;  /* 0x3f00000006069820 */ /* 0x000fe20000400000 */
[----:B---3--:R-:W-:Y:S08]  /*a0b0*/  @!P4 FMUL R19, R19, R19 ;  /* 0x000000131313c220 */ /* 0x008ff00000400000 */
[----:B------:R-:W3:Y:S01]  /*a0c0*/  MUFU.EX2 R98, R4 ;  /* 0x0000000400627308 */ /* 0x000ee20000000800 */
[----:B------:R-:W-:Y:S01]  /*a0d0*/  @!P0 FMUL R7, R7, 0.5 ;  /* 0x3f00000007078820 */ /* 0x000fe20000400000 */
[----:B----4-:R-:W-:Y:S08]  /*a0e0*/  @!P6 FMUL R25, R25, R25 ;  /* 0x000000191919e220 */ /* 0x010ff00000400000 */
[----:B------:R-:W4:Y:S01]  /*a0f0*/  MUFU.EX2 R99, R5 ;  /* 0x0000000500637308 */ /* 0x000f220000000800 */
[----:B-1----:R-:W1:Y:S01]  /*a100*/  LDS.128 R12, [R0+0x24100] ;  /* 0x02410000000c7984 */ /* 0x002e620000000c00 */
[----:B-----5:R-:W-:Y:S08]  /*a110*/  @!P3 FMUL R24, R24, R24 ;  /* 0x000000181818b220 */ /* 0x020ff00000400000 */
        /* <DEDUP_REMOVED lines=19> */
[----:B--2---:R-:W2:Y:S01]  /*a250*/  LDS.128 R4, [R0+0x24110] ;  /* 0x0241100000047984 */ /* 0x004ea20000000c00 */
[----:B------:R-:W-:Y:S01]  /*a260*/  @!P5 FMUL R11, R11, 0.5 ;  /* 0x3f0000000b0bd820 */ /* 0x000fe20000400000 */
[----:B---3--:R-:W-:Y:S06]  /*a270*/  @!P0 FMUL R97, R97, R97 ;  /* 0x0000006161618220 */ /* 0x008fec0000400000 */
[----:B------:R-:W3:Y:S01]  /*a280*/  MUFU.EX2 R95, R9 ;  /* 0x00000009005f7308 */ /* 0x000ee20000000800 */
[----:B-1----:R-:W-:Y:S01]  /*a290*/  FFMA2 R12, R3.F32, R44.F32x2.HI_LO, R12.F32x2.HI_LO ;  /* 0x0000002c030c7249 */ /* 0x002fe2000004000c */
[----:B------:R-:W-:Y:S01]  /*a2a0*/  F2FP.F16.F32.PACK_AB R44, R99, R98 ;  /* 0x00000062632c723e */ /* 0x000fe200000000ff */
[----:B------:R-:W-:Y:S01]  /*a2b0*/  FFMA2 R14, R3.F32, R46.F32x2.HI_LO, R14.F32x2.HI_LO ;  /* 0x0000002e030e7249 */ /* 0x000fe2000004000e */
[----:B------:R-:W-:Y:S02]  /*a2c0*/  F2FP.F16.F32.PACK_AB R45, R97, R96 ;  /* 0x00000060612d723e */ /* 0x000fe400000000ff */
        /* <DEDUP_REMOVED lines=14> */
[----:B-1----:R-:W-:Y:S07]  /*a3b0*/  @!P3 FMUL R92, R92, R92 ;  /* 0x0000005c5c5cb220 */ /* 0x002fee0000400000 */
[----:B------:R-:W1:Y:S01]  /*a3c0*/  MUFU.EX2 R91, R13 ;  /* 0x0000000d005b7308 */ /* 0x000e620000000800 */
[----:B----4-:R-:W4:Y:S01]  /*a3d0*/  LDS.128 R8, [R0+0x24120] ;  /* 0x0241200000087984 */ /* 0x010f220000000c00 */
[----:B--2---:R-:W-:Y:S01]  /*a3e0*/  FFMA2 R4, R3.F32, R48.F32x2.HI_LO, R4.F32x2.HI_LO ;  /* 0x0000003003047249 */ /* 0x004fe20000040004 */
        /* <DEDUP_REMOVED lines=8> */
[----:B------:R-:W-:Y:S02]  /*a470*/  FSETP.GEU.AND P5, PT, R6, -126, PT ;  /* 0xc2fc00000600780b */ /* 0x000fe40003fae000 */
[----:B------:R-:W-:Y:S02]  /*a480*/  FSETP.GEU.AND P2, PT, R7, -126, PT ;  /* 0xc2fc00000700780b */ /* 0x000fe40003f4e000 */
[----:B------:R-:W-:Y:S03]  /*a490*/  F2FP.F16.F32.PACK_AB R50, R113, R112 ;  /* 0x000000707132723e */ /* 0x000fe600000000ff */
[----:B------:R3:W5:Y:S01]  /*a4a0*/  MUFU.EX2 R89, R15 ;  /* 0x0000000f00597308 */ /* 0x0007620000000800 */
[----:B-1----:R-:W-:Y:S01]  /*a4b0*/  @!P1 FMUL R91, R91, R91 ;  /* 0x0000005b5b5b9220 */ /* 0x002fe20000400000 */
[----:B------:R-:W-:Y:S01]  /*a4c0*/  F2FP.F16.F32.PACK_AB R51, R20, R21 ;  /* 0x000000151433723e */ /* 0x000fe200000000ff */
[----:B------:R-:W-:Y:S01]  /*a4d0*/  @!P6 FMUL R4, R4, 0.5 ;  /* 0x3f0000000404e820 */ /* 0x000fe20000400000 */
[----:B------:R-:W-:Y:S01]  /*a4e0*/  F2FP.F16.F32.PACK_AB R47, R93, R92 ;  /* 0x0000005c5d2f723e */ /* 0x000fe200000000ff */
[----:B------:R-:W-:Y:S01]  /*a4f0*/  @!P3 FMUL R5, R5, 0.5 ;  /* 0x3f0000000505b820 */ /* 0x000fe20000400000 */
[----:B------:R-:W-:Y:S04]  /*a500*/  F2FP.F16.F32.PACK_AB R32, R91, R90 ;  /* 0x0000005a5b20723e */ /* 0x000fe800000000ff */
[----:B------:R-:W1:Y:S01]  /*a510*/  MUFU.EX2 R86, R4 ;  /* 0x0000000400567308 */ /* 0x000e620000000800 */
[----:B------:R-:W-:Y:S01]  /*a520*/  @!P5 FMUL R6, R6, 0.5 ;  /* 0x3f0000000606d820 */ /* 0x000fe20000400000 */
[----:B------:R-:W-:Y:S01]  /*a530*/  @!P2 FMUL R7, R7, 0.5 ;  /* 0x3f0000000707a820 */ /* 0x000fe20000400000 */
[----:B--2---:R-:W-:Y:S07]  /*a540*/  @!P0 FMUL R88, R88, R88 ;  /* 0x0000005858588220 */ /* 0x004fee0000400000 */
[----:B------:R-:W2:Y:S01]  /*a550*/  MUFU.EX2 R87, R5 ;  /* 0x0000000500577308 */ /* 0x000ea20000000800 */
[----:B---3--:R-:W3:Y:S01]  /*a560*/  LDS.128 R12, [R0+0x24130] ;  /* 0x02413000000c7984 */ /* 0x008ee20000000c00 */
[----:B-----5:R-:W-:Y:S05]  /*a570*/  @!P4 FMUL R89, R89, R89 ;  /* 0x000000595959c220 */ /* 0x020fea0000400000 */
[----:B------:R-:W-:Y:S03]  /*a580*/  F2FP.F16.F32.PACK_AB R33, R89, R88 ;  /* 0x000000585921723e */ /* 0x000fe600000000ff */
[----:B------:R-:W5:Y:S01]  /*a590*/  MUFU.EX2 R84, R6 ;  /* 0x0000000600547308 */ /* 0x000f620000000800 */
[----:B----4-:R-:W-:Y:S01]  /*a5a0*/  FFMA2 R8, R3.F32, R52.F32x2.HI_LO, R8.F32x2.HI_LO ;  /* 0x0000003403087249 */ /* 0x010fe20000040008 */
[----:B------:R-:W-:Y:S01]  /*a5b0*/  F2FP.F16.F32.PACK_AB R52, R111, R110 ;  /* 0x0000006e6f34723e */ /* 0x000fe200000000ff */
[----:B------:R-:W-:Y:S01]  /*a5c0*/  FFMA2 R10, R3.F32, R54.F32x2.HI_LO, R10.F32x2.HI_LO ;  /* 0x00000036030a7249 */ /* 0x000fe2000004000a */
[----:B------:R-:W-:Y:S01]  /*a5d0*/  F2FP.F16.F32.PACK_AB R53, R109, R108 ;  /* 0x0000006c6d35723e */ /* 0x000fe200000000ff */
[----:B-1----:R-:W-:Y:S01]  /*a5e0*/  @!P6 FMUL R86, R86, R86 ;  /* 0x000000565656e220 */ /* 0x002fe20000400000 */
[----:B------:R-:W-:Y:S04]  /*a5f0*/  FSETP.GEU.AND P1, PT, R8, -126, PT ;  /* 0xc2fc00000800780b */ /* 0x000fe80003f2e000 */
[----:B------:R1:W4:Y:S01]  /*a600*/  MUFU.EX2 R85, R7 ;  /* 0x0000000700557308 */ /* 0x0003220000000800 */
[----:B------:R-:W-:Y:S01]  /*a610*/  FSETP.GEU.AND P0, PT, R9, -126, PT ;  /* 0xc2fc00000900780b */ /* 0x000fe20003f0e000 */
[----:B--2---:R-:W-:Y:S01]  /*a620*/  @!P3 FMUL R87, R87, R87 ;  /* 0x000000575757b220 */ /* 0x004fe20000400000 */
        /* <DEDUP_REMOVED lines=8> */
[----:B------:R-:W2:Y:S01]  /*a6b0*/  MUFU.EX2 R27, R8 ;  /* 0x00000008001b7308 */ /* 0x000ea20000000800 */
[----:B------:R-:W-:Y:S01]  /*a6c0*/  @!P4 FMUL R10, R10, 0.5 ;  /* 0x3f0000000a0ac820 */ /* 0x000fe20000400000 */
[----:B-1----:R-:W1:Y:S01]  /*a6d0*/  LDS.128 R4, [R0+0x24180] ;  /* 0x0241800000047984 */ /* 0x002e620000000c00 */
[----:B------:R-:W-:Y:S01]  /*a6e0*/  @!P6 FMUL R11, R11, 0.5 ;  /* 0x3f0000000b0be820 */ /* 0x000fe20000400000 */
[----:B----4-:R-:W-:Y:S06]  /*a6f0*/  @!P2 FMUL R85, R85, R85 ;  /* 0x000000555555a220 */ /* 0x010fec0000400000 */
[----:B------:R-:W4:Y:S01]  /*a700*/  MUFU.EX2 R26, R9 ;  /* 0x00000009001a7308 */ /* 0x000f220000000800 */
[----:B------:R-:W-:Y:S01]  /*a710*/  F2FP.F16.F32.PACK_AB R35, R85, R84 ;  /* 0x000000545523723e */ /* 0x000fe200000000ff */
[C---:B---3--:R-:W-:Y:S02]  /*a720*/  FFMA2 R12, R3.reuse.F32, R58.F32x2.HI_LO, R12.F32x2.HI_LO ;  /* 0x0000003a030c7249 */ /* 0x048fe4000004000c */
[----:B------:R-:W-:Y:S03]  /*a730*/  FFMA2 R14, R3.F32, R60.F32x2.HI_LO, R14.F32x2.HI_LO ;  /* 0x0000003c030e7249 */ /* 0x000fe6000004000e */
[----:B------:R-:W-:Y:S03]  /*a740*/  FSETP.GEU.AND P3, PT, R12, -126, PT ;  /* 0xc2fc00000c00780b */ /* 0x000fe60003f6e000 */
[----:B------:R-:W3:Y:S01]  /*a750*/  MUFU.EX2 R29, R10 ;  /* 0x0000000a001d7308 */ /* 0x000ee20000000800 */
[----:B------:R-:W-:Y:S01]  /*a760*/  FSETP.GEU.AND P5, PT, R13, -126, PT ;  /* 0xc2fc00000d00780b */ /* 0x000fe20003fae000 */
[----:B--2---:R-:W-:Y:S01]  /*a770*/  @!P1 FMUL R27, R27, R27 ;  /* 0x0000001b1b1b9220 */ /* 0x004fe20000400000 */
        /* <DEDUP_REMOVED lines=10> */
[----:B---3--:R-:W-:Y:S07]  /*a820*/  @!P4 FMUL R29, R29, R29 ;  /* 0x0000001d1d1dc220 */ /* 0x008fee0000400000 */
[----:B------:R-:W3:Y:S01]  /*a830*/  MUFU.EX2 R61, R13 ;  /* 0x0000000d003d7308 */ /* 0x000ee20000000800 */
[----:B--2---:R-:W2:Y:S01]  /*a840*/  LDS.128 R8, [R0+0x24190] ;  /* 0x0241900000087984 */ /* 0x004ea20000000c00 */
[C---:B-1----:R-:W-:Y:S02]  /*a850*/  FFMA2 R4, R3.reuse.F32, R62.F32x2.HI_LO, R4.F32x2.HI_LO ;  /* 0x0000003e03047249 */ /* 0x042fe40000040004 */
[----:B------:R-:W-:Y:S02]  /*a860*/  IMAD.MOV.U32 R62, RZ, RZ, R29 ;  /* 0x000000ffff3e7224 */ /* 0x000fe400078e001d */
[----:B------:R-:W-:Y:S02]  /*a870*/  FFMA2 R6, R3.F32, R64.F32x2.HI_LO, R6.F32x2.HI_LO ;  /* 0x0000004003067249 */ /* 0x000fe40000040006 */
[----:B------:R-:W-:Y:S02]  /*a880*/  IMAD.MOV.U32 R64, RZ, RZ, R27 ;  /* 0x000000ffff407224 */ /* 0x000fe400078e001b */
[----:B-----5:R-:W-:Y:S01]  /*a890*/  @!P6 FMUL R28, R28, R28 ;  /* 0x0000001c1c1ce220 */ /* 0x020fe20000400000 */
[----:B------:R-:W-:Y:S01]  /*a8a0*/  FSETP.GEU.AND P0, PT, R4, -126, PT ;  /* 0xc2fc00000400780b */ /* 0x000fe20003f0e000 */
[----:B------:R-:W1:Y:S01]  /*a8b0*/  MUFU.EX2 R58, R14 ;  /* 0x0000000e003a7308 */ /* 0x000e620000000800 */
[----:B------:R-:W-:Y:S01]  /*a8c0*/  FSETP.GEU.AND P4, PT, R5, -126, PT ;  /* 0xc2fc00000500780b */ /* 0x000fe20003f8e000 */
[----:B----4-:R-:W-:Y:S01]  /*a8d0*/  @!P3 FMUL R60, R60, R60 ;  /* 0x0000003c3c3cb220 */ /* 0x010fe20000400000 */
[----:B------:R-:W-:Y:S01]  /*a8e0*/  FSETP.GEU.AND P6, PT, R6, -126, PT ;  /* 0xc2fc00000600780b */ /* 0x000fe20003fce000 */
[----:B------:R-:W-:Y:S01]  /*a8f0*/  IMAD.MOV.U32 R65, RZ, RZ, R26 ;  /* 0x000000ffff417224 */ /* 0x000fe200078e001a */
[----:B------:R-:W-:Y:S01]  /*a900*/  FSETP.GEU.AND P3, PT, R7, -126, PT ;  /* 0xc2fc00000700780b */ /* 0x000fe20003f6e000 */
[----:B------:R-:W-:Y:S01]  /*a910*/  IMAD.MOV.U32 R63, RZ, RZ, R28 ;  /* 0x000000ffff3f7224 */ /* 0x000fe200078e001c */
[----:B------:R-:W-:Y:S03]  /*a920*/  F2FP.F16.F32.PACK_AB R37, R28, R29 ;  /* 0x0000001d1c25723e */ /* 0x000fe600000000ff */
        /* <DEDUP_REMOVED lines=11> */
[----:B-----5:R-:W-:Y:S05]  /*a9e0*/  @!P1 FMUL R59, R59, R59 ;  /* 0x0000003b3b3b9220 */ /* 0x020fea0000400000 */
[----:B------:R-:W-:Y:S03]  /*a9f0*/  F2FP.F16.F32.PACK_AB R39, R59, R58 ;  /* 0x0000003a3b27723e */ /* 0x000fe600000000ff */
[----:B------:R-:W5:Y:S01]  /*aa00*/  MUFU.EX2 R120, R6 ;  /* 0x0000000600787308 */ /* 0x000f620000000800 */
[C---:B--2---:R-:W-:Y:S02]  /*aa10*/  FFMA2 R8, R3.reuse.F32, R66.F32x2.HI_LO, R8.F32x2.HI_LO ;  /* 0x0000004203087249 */ /* 0x044fe40000040008 */
[----:B------:R-:W-:Y:S02]  /*aa20*/  FFMA2 R10, R3.F32, R68.F32x2.HI_LO, R10.F32x2.HI_LO ;  /* 0x00000044030a7249 */ /* 0x000fe4000004000a */
[----:B---3--:R-:W-:Y:S01]  /*aa30*/  @!P0 FMUL R31, R31, R31 ;  /* 0x0000001f1f1f8220 */ /* 0x008fe20000400000 */
[----:B------:R-:W-:Y:S04]  /*aa40*/  FSETP.GEU.AND P2, PT, R9, -126, PT ;  /* 0xc2fc00000900780b */ /* 0x000fe80003f4e000 */
[----:B------:R2:W3:Y:S01]  /*aa50*/  MUFU.EX2 R119, R7 ;  /* 0x0000000700777308 */ /* 0x0004e20000000800 */
[----:B------:R-:W-:Y:S01]  /*aa60*/  FSETP.GEU.AND P5, PT, R8, -126, PT ;  /* 0xc2fc00000800780b */ /* 0x000fe20003fae000 */
[----:B-1----:R-:W-:Y:S01]  /*aa70*/  @!P4 FMUL R30, R30, R30 ;  /* 0x0000001e1e1ec220 */ /* 0x002fe20000400000 */
[----:B------:R-:W-:Y:S01]  /*aa80*/  FSETP.GEU.AND P1, PT, R10, -126, PT ;  /* 0xc2fc00000a00780b */ /* 0x000fe20003f2e000 */
[----:B------:R-:W-:Y:S01]  /*aa90*/  IMAD.MOV.U32 R66, RZ, RZ, R31 ;  /* 0x000000ffff427224 */ /* 0x000fe200078e001f */
[----:B------:R-:W-:Y:S01]  /*aaa0*/  FSETP.GEU.AND P0, PT, R11, -126, PT ;  /* 0xc2fc00000b00780b */ /* 0x000fe20003f0e000 */
[----:B------:R-:W-:Y:S02]  /*aab0*/  IMAD.MOV.U32 R67, RZ, RZ, R30 ;  /* 0x000000ffff437224 */ /* 0x000fe400078e001e */
[----:B-----5:R-:W-:Y:S01]  /*aac0*/  @!P6 FMUL R120, R120, R120 ;  /* 0x000000787878e220 */ /* 0x020fe20000400000 */
[----:B------:R-:W-:Y:S03]  /*aad0*/  @!P2 FMUL R9, R9, 0.5 ;  /* 0x3f0000000909a820 */ /* 0x000fe60000400000 */
[----:B------:R-:W-:Y:S02]  /*aae0*/  IMAD.MOV.U32 R68, RZ, RZ, R120 ;  /* 0x000000ffff447224 */ /* 0x000fe400078e0078 */
[----:B------:R-:W-:Y:S02]  /*aaf0*/  @!P5 FMUL R8, R8, 0.5 ;  /* 0x3f0000000808d820 */ /* 0x000fe40000400000 */
[----:B------:R-:W-:Y:S01]  /*ab00*/  @!P1 FMUL R10, R10, 0.5 ;  /* 0x3f0000000a0a9820 */ /* 0x000fe20000400000 */
[----:B------:R-:W1:Y:S01]  /*ab10*/  MUFU.EX2 R9, R9 ;  /* 0x0000000900097308 */ /* 0x000e620000000800 */
[----:B--2---:R2:W5:Y:S01]  /*ab20*/  LDS.128 R4, [R0+0x241b0] ;  /* 0x0241b00000047984 */ /* 0x0045620000000c00 */
[----:B------:R-:W-:Y:S01]  /*ab30*/  NOP ;  /* 0x0000000000007918 */ /* 0x000fe20000000000 */
[----:B---3--:R-:W-:Y:S01]  /*ab40*/  @!P3 FMUL R119, R119, R119 ;  /* 0x000000777777b220 */ /* 0x008fe20000400000 */
[----:B------:R-:W-:Y:S03]  /*ab50*/  @!P0 FMUL R11, R11, 0.5 ;  /* 0x3f0000000b0b8820 */ /* 0x000fe60000400000 */
        /* <DEDUP_REMOVED lines=11> */
[----:B-1----:R-:W-:Y:S01]  /*ac10*/  @!P2 FMUL R9, R9, R9 ;  /* 0x000000090909a220 */ /* 0x002fe20000400000 */
[----:B------:R-:W-:Y:S02]  /*ac20*/  FSETP.GEU.AND P3, PT, R14, -126, PT ;  /* 0xc2fc00000e00780b */ /* 0x000fe40003f6e000 */
[----:B------:R-:W-:Y:S01]  /*ac30*/  F2FP.F16.F32.PACK_AB R25, R119, R120 ;  /* 0x000000787719723e */ /* 0x000fe200000000ff */
[----:B------:R-:W-:Y:S04]  /*ac40*/  IMAD.MOV.U32 R71, RZ, RZ, R9 ;  /* 0x000000ffff477224 */ /* 0x000fe800078e0009 */
[----:B------:R-:W1:Y:S01]  /*ac50*/  MUFU.EX2 R83, R11 ;  /* 0x0000000b00537308 */ /* 0x000e620000000800 */
[----:B---3--:R-:W-:Y:S01]  /*ac60*/  @!P5 FMUL R8, R8, R8 ;  /* 0x000000080808d220 */ /* 0x008fe20000400000 */
[----:B------:R-:W-:Y:S01]  /*ac70*/  FSETP.GEU.AND P5, PT, R15, -126, PT ;  /* 0xc2fc00000f00780b */ /* 0x000fe20003fae000 */
[----:B------:R-:W-:Y:S01]  /*ac80*/  @!P4 FMUL R12, R12, 0.5 ;  /* 0x3f0000000c0cc820 */ /* 0x000fe20000400000 */
[----:B--2---:R-:W-:Y:S01]  /*ac90*/  SHF.R.U32.HI R0, RZ, 0x4, R2 ;  /* 0x00000004ff007819 */ /* 0x004fe20000011602 */
[----:B------:R-:W-:Y:S01]  /*aca0*/  @!P6 FMUL R13, R13, 0.5 ;  /* 0x3f0000000d0de820 */ /* 0x000fe20000400000 */
[----:B------:R-:W-:Y:S04]  /*acb0*/  IMAD.MOV.U32 R70, RZ, RZ, R8 ;  /* 0x000000ffff467224 */ /* 0x000fe800078e0008 */
[----:B------:R-:W2:Y:S01]  /*acc0*/  MUFU.EX2 R80, R12 ;  /* 0x0000000c00507308 */ /* 0x000ea20000000800 */
[----:B----4-:R-:W-:Y:S01]  /*acd0*/  @!P1 FMUL R82, R82, R82 ;  /* 0x0000005252529220 */ /* 0x010fe20000400000 */
[----:B------:R-:W-:Y:S01]  /*ace0*/  LOP3.LUT R0, R0, 0x8, RZ, 0xc0, !PT ;  /* 0x0000000800007812 */ /* 0x000fe200078ec0ff */
[----:B------:R-:W-:Y:S01]  /*acf0*/  @!P3 FMUL R14, R14, 0.5 ;  /* 0x3f0000000e0eb820 */ /* 0x000fe20000400000 */
[----:B------:R-:W-:Y:S01]  /*ad00*/  F2FP.F16.F32.PACK_AB R26, R9, R8 ;  /* 0x00000008091a723e */ /* 0x000fe200000000ff */
[----:B------:R-:W-:Y:S05]  /*ad10*/  @!P5 FMUL R15, R15, 0.5 ;  /* 0x3f0000000f0fd820 */ /* 0x000fea0000400000 */
[----:B------:R-:W3:Y:S01]  /*ad20*/  MUFU.EX2 R81, R13 ;  /* 0x0000000d00517308 */ /* 0x000ee20000000800 */
[C---:B-----5:R-:W-:Y:S02]  /*ad30*/  FFMA2 R4, R3.reuse.F32, R72.F32x2.HI_LO, R4.F32x2.HI_LO ;  /* 0x0000004803047249 */ /* 0x060fe40000040004 */
[----:B------:R-:W-:Y:S02]  /*ad40*/  IMAD.IADD R118, R78, 0x1, -R0 ;  /* 0x000000014e767824 */ /* 0x000fe400078e0a00 */
[----:B------:R-:W-:Y:S02]  /*ad50*/  FFMA2 R6, R3.F32, R74.F32x2.HI_LO, R6.F32x2.HI_LO ;  /* 0x0000004a03067249 */ /* 0x000fe40000040006 */
[----:B-1----:R-:W-:Y:S01]  /*ad60*/  @!P0 FMUL R83, R83, R83 ;  /* 0x0000005353538220 */ /* 0x002fe20000400000 */
[----:B------:R-:W-:Y:S02]  /*ad70*/  FSETP.GEU.AND P2, PT, R4, -126, PT ;  /* 0xc2fc00000400780b */ /* 0x000fe40003f4e000 */
[----:B------:R-:W1:Y:S01]  /*ad80*/  MUFU.EX2 R14, R14 ;  /* 0x0000000e000e7308 */ /* 0x000e620000000800 */
[----:B--2---:R-:W-:Y:S01]  /*ad90*/  @!P4 FMUL R80, R80, R80 ;  /* 0x000000505050c220 */ /* 0x004fe20000400000 */
[----:B------:R-:W-:Y:S02]  /*ada0*/  FSETP.GEU.AND P1, PT, R5, -126, PT ;  /* 0xc2fc00000500780b */ /* 0x000fe40003f2e000 */
[----:B------:R-:W-:Y:S02]  /*adb0*/  FSETP.GEU.AND P4, PT, R6, -126, PT ;  /* 0xc2fc00000600780b */ /* 0x000fe40003f8e000 */
[----:B------:R-:W-:Y:S04]  /*adc0*/  SHF.R.U32.HI R0, RZ, 0x15, R118 ;  /* 0x00000015ff007819 */ /* 0x000fe80000011676 */
[----:B------:R-:W2:Y:S01]  /*add0*/  MUFU.EX2 R79, R15 ;  /* 0x0000000f004f7308 */ /* 0x000ea20000000800 */
[----:B---3--:R-:W-:Y:S01]  /*ade0*/  @!P6 FMUL R81, R81, R81 ;  /* 0x000000515151e220 */ /* 0x008fe20000400000 */
[----:B------:R-:W-:Y:S01]  /*adf0*/  FSETP.GEU.AND P6, PT, R7, -126, PT ;  /* 0xc2fc00000700780b */ /* 0x000fe20003fce000 */
[----:B------:R-:W-:Y:S01]  /*ae00*/  @!P2 FMUL R4, R4, 0.5 ;  /* 0x3f0000000404a820 */ /* 0x000fe20000400000 */
[----:B------:R-:W-:Y:S02]  /*ae10*/  ISETP.NE.AND P0, PT, R123, R0, PT ;  /* 0x000000007b00720c */ /* 0x000fe40003f05270 */
[----:B------:R-:W-:Y:S01]  /*ae20*/  F2FP.F16.F32.PACK_AB R27, R83, R82 ;  /* 0x00000052531b723e */ /* 0x000fe200000000ff */
[----:B------:R-:W-:Y:S01]  /*ae30*/  @!P1 FMUL R5, R5, 0.5 ;  /* 0x3f00000005059820 */ /* 0x000fe20000400000 */
[----:B------:R-:W-:Y:S02]  /*ae40*/  F2FP.F16.F32.PACK_AB R28, R81, R80 ;  /* 0x00000050511c723e */ /* 0x000fe400000000ff */
[----:B------:R-:W3:Y:S01]  /*ae50*/  MUFU.EX2 R4, R4 ;  /* 0x0000000400047308 */ /* 0x000ee20000000800 */
[----:B------:R-:W-:Y:S01]  /*ae60*/  @!P4 FMUL R6, R6, 0.5 ;  /* 0x3f0000000606c820 */ /* 0x000fe20000400000 */
[----:B-1----:R-:W-:Y:S03]  /*ae70*/  @!P3 FMUL R14, R14, R14 ;  /* 0x0000000e0e0eb220 */ /* 0x002fe60000400000 */
[----:B------:R-:W-:Y:S01]  /*ae80*/  @!P6 FMUL R7, R7, 0.5 ;  /* 0x3f0000000707e820 */ /* 0x000fe20000400000 */
[----:B------:R-:W-:Y:S04]  /*ae90*/  IMAD.MOV.U32 R78, RZ, RZ, R14 ;  /* 0x000000ffff4e7224 */ /* 0x000fe800078e000e */
        /* <DEDUP_REMOVED lines=29> */
.L_x_5534:
        /* <DEDUP_REMOVED lines=26> */
.L_x_5535:
        /* <DEDUP_REMOVED lines=23> */
.L_x_5536:
        /* <DEDUP_REMOVED lines=23> */
.L_x_5537:
[----:B------:R-:W-:Y:S05]  /*b4f0*/  WARPSYNC.ALL ;  /* 0x0000000000007948 */ /* 0x000fea0003800000 */
[----:B------:R-:W-:Y:S11]  /*b500*/  R2UR UR4, R118 ;  /* 0x00000000760472ca */ /* 0x000ff600000e0000 */
[----:B------:R-:W-:Y:S02]  /*b510*/  @!UPT UIADD3 URZ, UPT, UPT, URZ, URZ, URZ ;  /* 0x000000fffffff290 */ /* 0x000fe4000fffe0ff */
[----:B------:R3:W-:Y:S01]  /*b520*/  STTM.x8 tmem[UR4+0x30], R24 ;  /* 0x00003018000079ed */ /* 0x0007e200081c0004 */
[----:B------:R-:W-:Y:S05]  /*b530*/  BRA `(.L_x_5538) ;  /* 0x0000001c00407947 */ /* 0x000fea0003800000 */
.L_x_5533:
[--C-:B------:R-:W-:Y:S01]  /*b540*/  SHF.R.U32.HI R0, RZ, 0x1, R2.reuse ;  /* 0x00000001ff007819 */ /* 0x100fe20000011602 */
[----:B------:R-:W2:Y:S01]  /*b550*/  LDC R3, c[0x0][0x448] ;  /* 0x00011200ff037b82 */ /* 0x000ea20000000800 */
[----:B------:R-:W-:Y:S05]  /*b560*/  WARPSYNC.ALL ;  /* 0x0000000000007948 */ /* 0x000fea0003800000 */
[----:B------:R-:W-:Y:S02]  /*b570*/  R2UR UR4, R78 ;  /* 0x000000004e0472ca */ /* 0x000fe400000e0000 */
[----:B------:R-:W-:Y:S02]  /*b580*/  LOP3.LUT R0, R0, 0x40, RZ, 0xc0, !PT ;  /* 0x0000004000007812 */ /* 0x000fe400078ec0ff */
[----:B------:R-:W-:Y:S02]  /*b590*/  LOP3.LUT R36, R36, 0x160, RZ, 0xfc, !PT ;  /* 0x0000016024247812 */ /* 0x000fe400078efcff */
[----:B------:R-:W-:Y:S02]  /*b5a0*/  IADD3 R0, PT, PT, R56, R0, RZ ;  /* 0x0000000038007210 */ /* 0x000fe40007ffe0ff */
[--C-:B------:R-:W-:Y:S02]  /*b5b0*/  SHF.R.U32.HI R118, RZ, 0x4, R2.reuse ;  /* 0x00000004ff767819 */ /* 0x100fe40000011602 */
[----:B------:R-:W-:Y:S01]  /*b5c0*/  SHF.R.U32.HI R40, RZ, 0x5, R2 ;  /* 0x00000005ff287819 */ /* 0x000fe20000011602 */
[----:B-1----:R-:W1:Y:S01]  /*b5d0*/  LDS.128 R4, [R0+0x24000] ;  /* 0x0240000000047984 */ /* 0x002e620000000c00 */
[----:B------:R-:W-:Y:S02]  /*b5e0*/  LOP3.LUT R118, R118, 0x8, RZ, 0xc0, !PT ;  /* 0x0000000876767812 */ /* 0x000fe400078ec0ff */
[----:B------:R-:W-:Y:S02]  /*b5f0*/  LOP3.LUT R40, R40, 0x3, RZ, 0xc0, !PT ;  /* 0x0000000328287812 */ /* 0x000fe400078ec0ff */
[----:B------:R-:W-:Y:S01]  /*b600*/  IADD3 R78, PT, PT, R78, -R118, RZ ;  /* 0x800000764e4e7210 */ /* 0x000fe20007ffe0ff */
[----:B------:R-:W1:Y:S02]  /*b610*/  LDTM.x16 R16, tmem[UR4] ;  /* 0x00000004001079ee */ /* 0x000e640008240000 */
[----:B------:R-:W3:Y:S01]  /*b620*/  LDS.128 R8, [R0+0x24010] ;  /* 0x0240100000087984 */ /* 0x000ee20000000c00 */
[----:B------:R-:W-:Y:S02]  /*b630*/  R2UR UR4, R34 ;  /* 0x00000000220472ca */ /* 0x000fe400000e0000 */
[----:B------:R-:W-:Y:S05]  /*b640*/  SHF.R.U32.HI R78, RZ, 0x15, R78 ;  /* 0x00000015ff4e7819 */ /* 0x000fea000001164e */
[----:B------:R-:W4:Y:S01]  /*b650*/  LDS.128 R12, [R0+0x24020] ;  /* 0x02402000000c7984 */ /* 0x000f220000000c00 */
[----:B--2---:R-:W-:Y:S04]  /*b660*/  FMUL R3, R3, 1.4426950216293334961 ;  /* 0x3fb8aa3b03037820 */ /* 0x004fe80000400000 */
[C---:B-1----:R-:W-:Y:S02]  /*b670*/  FFMA2 R4, R3.reuse.F32, R16.F32x2.HI_LO, R4.F32x2.HI_LO ;  /* 0x0000001003047249 */ /* 0x042fe40000040004 */
        /* <DEDUP_REMOVED lines=9> */
[----:B----4-:R-:W-:Y:S01]  /*b710*/  FFMA2 R12, R3.F32, R24.F32x2.HI_LO, R12.F32x2.HI_LO ;  /* 0x00000018030c7249 */ /* 0x010fe2000004000c */
        /* <DEDUP_REMOVED lines=245> */
[----:B------:R-:W-:Y:S01]  /*c670*/  FSETP.GEU.AND P6, PT, R31, -126, PT ;  /* 0xc2fc00001f00780b */ /* 0x000fe20003fce000 */
[----:B--2---:R-:W-:Y:S01]  /*c680*/  @!P5 FMUL R61, R61, R61 ;  /* 0x0000003d3d3dd220 */ /* 0x004fe20000400000 */
        /* <DEDUP_REMOVED lines=9> */
[----:B------:R-:W-:Y:S01]  /*c720*/  @!P0 FMUL R28, R28, 0.5 ;  /* 0x3f0000001c1c8820 */ /* 0x000fe20000400000 */
[----:B------:R-:W-:Y:S03]  /*c730*/  @!P6 FMUL R31, R31, 0.5 ;  /* 0x3f0000001f1fe820 */ /* 0x000fe60000400000 */
        /* <DEDUP_REMOVED lines=61> */
[----:B------:R-:W-:Y:S01]  /*cb10*/  F2FP.F16.F32.PACK_AB R40, R103, R102 ;  /* 0x000000666728723e */ /* 0x000fe200000000ff */
[----:B------:R-:W-:Y:S03]  /*cb20*/  @!P1 FMUL R11, R11, 0.5 ;  /* 0x3f0000000b0b9820 */ /* 0x000fe60000400000 */
[----:B------:R-:W1:Y:S01]  /*cb30*/  MUFU.EX2 R74, R8 ;  /* 0x00000008004a7308 */ /* 0x000e620000000800 */
[----:B--2---:R-:W-:Y:S01]  /*cb40*/  @!P6 FMUL R6, R6, R6 ;  /* 0x000000060606e220 */ /* 0x004fe20000400000 */
[----:B------:R-:W-:Y:S02]  /*cb50*/  F2FP.F16.F32.PACK_AB R38, R61, R60 ;  /* 0x0000003c3d26723e */ /* 0x000fe400000000ff */
[----:B------:R-:W-:Y:S02]  /*cb60*/  F2FP.F16.F32.PACK_AB R27, R83, R82 ;  /* 0x00000052531b723e */ /* 0x000fe400000000ff */
[-C--:B------:R-:W-:Y:S04]  /*cb70*/  MOV R78, R6.reuse ;  /* 0x00000006004e7202 */ /* 0x080fe80000000f00 */
        /* <DEDUP_REMOVED lines=28> */
.L_x_5539:
        /* <DEDUP_REMOVED lines=30> */
.L_x_5540:
        /* <DEDUP_REMOVED lines=23> */
.L_x_5541:
        /* <DEDUP_REMOVED lines=23> */
.L_x_5542:
[----:B------:R-:W-:Y:S05]  /*d200*/  WARPSYNC.ALL ;  /* 0x0000000000007948 */ /* 0x000fea0003800000 */
[----:B------:R-:W-:Y:S11]  /*d210*/  R2UR UR4, R118 ;  /* 0x00000000760472ca */ /* 0x000ff600000e0000 */
[----:B------:R-:W-:Y:S02]  /*d220*/  @!UPT UIADD3 URZ, UPT, UPT, URZ, URZ, URZ ;  /* 0x000000fffffff290 */ /* 0x000fe4000fffe0ff */
[----:B------:R4:W-:Y:S02]  /*d230*/  STTM.x8 tmem[UR4+0x30], R24 ;  /* 0x00003018000079ed */ /* 0x0009e400081c0004 */
.L_x_5538:
[----:B------:R-:W5:Y:S01]  /*d240*/  LDL.LU R0, [R1+0x2c] ;  /* 0x00002c0001007983 */ /* 0x000f620000300800 */
[----:B------:R-:W-:Y:S01]  /*d250*/  BSSY.RECONVERGENT B0, `(.L_x_5543) ;  /* 0x0000006000007945 */ /* 0x000fe20003800200 */
[----:B------:R-:W1:Y:S01]  /*d260*/  FENCE.VIEW.ASYNC.T ;  /* 0x00000000000073c6 */ /* 0x000e620000000200 */
[----:B-----5:R-:W-:Y:S11]  /*d270*/  ISETP.NE.AND P0, PT, R0, 0x3, PT ;  /* 0x000000030000780c */ /* 0x020ff60003f05270 */
[----:B------:R-:W-:Y:S02]  /*d280*/  @!UPT UIADD3 URZ, UPT, UPT, URZ, URZ, URZ ;  /* 0x000000fffffff290 */ /* 0x000fe4000fffe0ff */
[----:B-1----:R-:W-:Y:S05]  /*d290*/  @!P0 BRA `(.L_x_5544) ;  /* 0x0000000000048947 */ /* 0x002fea0003800000 */
[----:B------:R-:W-:Y:S05]  /*d2a0*/  BPT.TRAP 0x1 ;  /* 0x000000040000795c */ /* 0x000fea0000300000 */
.L_x_5544:
[----:B------:R-:W-:Y:S05]  /*d2b0*/  BSYNC.RECONVERGENT B0 ;  /* 0x0000000000007941 */ /* 0x000fea0003800200 */
.L_x_5543:
[----:B------:R1:W-:Y:S01]  /*d2c0*/  SYNCS.ARRIVE.TRANS64.A1T0 RZ, [R56+URZ+0x24880], RZ ;  /* 0x024880ff38ff79a7 */ /* 0x0003e200081000ff */
[----:B------:R-:W-:Y:S04]  /*d2d0*/  BSSY.RECONVERGENT B0, `(.L_x_5545) ;  /* 0x0000004000007945 */ /* 0x000fe80003800200 */
[----:B------:R-:W-:Y:S05]  /*d2e0*/  @!P0 BRA `(.L_x_5546) ;  /* 0x0000000000088947 */ /* 0x000fea0003800000 */
[----:B------:R-:W-:Y:S05]  /*d2f0*/  BPT.TRAP 0x1 ;  /* 0x000000040000795c */ /* 0x000fea0000300000 */
[----:B------:R-:W-:Y:S05]  /*d300*/  BPT.TRAP 0x1 ;  /* 0x000000040000795c */ /* 0x000fea0000300000 */
.L_x_5546:
[----:B------:R-:W-:Y:S05]  /*d310*/  BSYNC.RECONVERGENT B0 ;  /* 0x0000000000007941 */ /* 0x000fea0003800200 */
.L_x_5545:
[----:B------:R-:W-:Y:S01]  /*d320*/  IADD3 R0, PT, PT, R56, 0x24858, RZ ;  /* 0x0002485838007810 */ /* 0x000fe20007ffe0ff */
[----:B------:R-:W-:Y:S03]  /*d330*/  BSSY.RECONVERGENT B0, `(.L_x_5547) ;  /* 0x0000005000007945 */ /* 0x000fe60003800200 */
[----:B------:R-:W-:Y:S04]  /*d340*/  PRMT R0, R57, 0x654, R0 ;  /* 0x0000065439007816 */ /* 0x000fe80000000000 */
[----:B------:R1:W-:Y:S01]  /*d350*/  SYNCS.ARRIVE.TRANS64.RED.A1T0 RZ, [R0+URZ], RZ ;  /* 0x000000ff00ff79a7 */ /* 0x0003e200081004ff */
[----:B------:R-:W-:Y:S05]  /*d360*/  @!P0 BRA `(.L_x_5548) ;  /* 0x0000000000048947 */ /* 0x000fea0003800000 */
[----:B------:R-:W-:Y:S05]  /*d370*/  BPT.TRAP 0x1 ;  /* 0x000000040000795c */ /* 0x000fea0000300000 */
.L_x_5548:
[----:B------:R-:W-:Y:S05]  /*d380*/  BSYNC.RECONVERGENT B0 ;  /* 0x0000000000007941 */ /* 0x000fea0003800200 */
.L_x_5547:
[----:B-1----:R-:W-:Y:S01]  /*d390*/  IADD3 R0, PT, PT, R56, 0x24838, RZ ;  /* 0x0002483838007810 */ /* 0x002fe20007ffe0ff */
[----:B------:R-:W-:Y:S03]  /*d3a0*/  BSSY.RECONVERGENT B0, `(.L_x_5549) ;  /* 0x0000005000007945 */ /* 0x000fe60003800200 */
[----:B------:R-:W-:Y:S04]  /*d3b0*/  PRMT R0, R57, 0x654, R0 ;  /* 0x0000065439007816 */ /* 0x000fe80000000000 */
[----:B------:R1:W-:Y:S01]  /*d3c0*/  SYNCS.ARRIVE.TRANS64.RED.A1T0 RZ, [R0+URZ], RZ ;  /* 0x000000ff00ff79a7 */ /* 0x0003e200081004ff */
[----:B------:R-:W-:Y:S05]  /*d3d0*/  @!P0 BRA `(.L_x_5550) ;  /* 0x0000000000048947 */ /* 0x000fea0003800000 */
[----:B------:R-:W-:Y:S05]  /*d3e0*/  BPT.TRAP 0x1 ;  /* 0x000000040000795c */ /* 0x000fea0000300000 */
.L_x_5550:
[----:B------:R-:W-:Y:S05]  /*d3f0*/  BSYNC.RECONVERGENT B0 ;  /* 0x0000000000007941 */ /* 0x000fea0003800200 */
.L_x_5549:
[----:B-1----:R-:W5:Y:S01]  /*d400*/  LDL R0, [R1+0x14] ;  /* 0x0000140001007983 */ /* 0x002f620000100800 */
[----:B------:R-:W-:Y:S01]  /*d410*/  BSSY B0, `(.L_x_5551) ;  /* 0x0000004000007945 */ /* 0x000fe20003800000 */
[----:B-----5:R-:W-:Y:S04]  /*d420*/  SHF.L.U32 R0, R0, 0x1f, RZ ;  /* 0x0000001f00007819 */ /* 0x020fe800000006ff */
[----:B------:R-:W1:Y:S02]  /*d430*/  SYNCS.PHASECHK.TRANS64.TRYWAIT P1, [R56+URZ+0x24840], R0 ;  /* 0x02484000380075a7 */ /* 0x000e6400080211ff */
[----:B-1----:R-:W-:Y:S05]  /*d440*/  @!P1 BRA `(.L_x_5552) ;  /* 0x0000004800309947 */ /* 0x002fea0003800000 */
.L_x_5653:
[----:B------:R-:W-:Y:S05]  /*d450*/  BSYNC B0 ;  /* 0x0000000000007941 */ /* 0x000fea0003800000 */
.L_x_5551:
[----:B------:R-:W-:Y:S04]  /*d460*/  BSSY.RECONVERGENT B0, `(.L_x_5553) ;  /* 0x0000003000007945 */ /* 0x000fe80003800200 */
[----:B------:R-:W-:Y:S05]  /*d470*/  @!P0 BRA `(.L_x_5554) ;  /* 0x0000000000048947 */ /* 0x000fea0003800000 */
[----:B------:R-:W-:Y:S05]  /*d480*/  BPT.TRAP 0x1 ;  /* 0x000000040000795c */ /* 0x000fea0000300000 */
.L_x_5554:
[----:B------:R-:W-:Y:S05]  /*d490*/  BSYNC.RECONVERGENT B0 ;  /* 0x0000000000007941 */ /* 0x000fea0003800200 */
.L_x_5553:
[----:B------:R-:W5:Y:S01]  /*d4a0*/  LDL R0, [R1+0x24] ;  /* 0x0000240001007983 */ /* 0x000f620000100800 */
[----:B------:R-:W-:Y:S01]  /*d4b0*/  BSSY B0, `(.L_x_5555) ;  /* 0x0000004000007945 */ /* 0x000fe20003800000 */
[----:B-----5:R-:W-:Y:S04]  /*d4c0*/  SHF.L.U32 R0, R0, 0x1f, RZ ;  /* 0x0000001f00007819 */ /* 0x020fe800000006ff */
[----:B------:R-:W1:Y:S02]  /*d4d0*/  SYNCS.PHASECHK.TRANS64.TRYWAIT P1, [R56+URZ+0x24860], R0 ;  /* 0x02486000380075a7 */ /* 0x000e6400080211ff */
[----:B-1----:R-:W-:Y:S05]  /*d4e0*/  @!P1 BRA `(.L_x_5556) ;  /* 0x00000048001c9947 */ /* 0x002fea0003800000 */
.L_x_5654:
[----:B------:R-:W-:Y:S05]  /*d4f0*/  BSYNC B0 ;  /* 0x0000000000007941 */ /* 0x000fea0003800000 */
.L_x_5555:
[----:B------:R-:W-:Y:S04]  /*d500*/  BSSY.RECONVERGENT B0, `(.L_x_5557) ;  /* 0x0000003000007945 */ /* 0x000fe80003800200 */
[----:B------:R-:W-:Y:S05]  /*d510*/  @!P0 BRA `(.L_x_5558) ;  /* 0x0000000000048947 */ /* 0x000fea0003800000 */
[----:B------:R-:W-:Y:S05]  /*d520*/  BPT.TRAP 0x1 ;  /* 0x000000040000795c */ /* 0x000fea0000300000 */
.L_x_5558:
[----:B------:R-:W-:Y:S05]  /*d530*/  BSYNC.RECONVERGENT B0 ;  /* 0x0000000000007941 */ /* 0x000fea0003800200 */
.L_x_5557:
[----:B------:R-:W5:Y:S02]  /*d540*/  LDL R0, [R1+0x20] ;  /* 0x0000200001007983 */ /* 0x000f640000100800 */
[----:B-----5:R-:W-:Y:S02]  /*d550*/  SHF.L.U32 R3, R0, 0x1f, RZ ;  /* 0x0000001f00037819 */ /* 0x020fe400000006ff */
[----:B------:R-:W-:Y:S02]  /*d560*/  SHF.R.U32.HI R0, RZ, 0x3, R2 ;  /* 0x00000003ff007819 */ /* 0x000fe40000011602 */
[----:B------:R-:W1:Y:S02]  /*d570*/  SYNCS.PHASECHK.TRANS64.TRYWAIT P0, [R56+URZ+0x24898], R3 ;  /* 0x02489803380075a7 */ /* 0x000e6400080011ff */
[----:B------:R-:W-:Y:S04]  /*d580*/  LOP3.LUT R77, R77, 0x600010, R0, 0xc8, !PT ;  /* 0x006000104d4d7812 */ /* 0x000fe800078ec800 */
[----:B------:R-:W-:Y:S01]  /*d590*/  LOP3.LUT R0, R77, 0x100, RZ, 0xfc, !PT ;  /* 0x000001004d007812 */ /* 0x000fe200078efcff */
[----:B-1----:R-:W-:Y:S06]  /*d5a0*/  @!P0 BRA `(.L_x_5559) ;  /* 0x0000004800008947 */ /* 0x002fec0003800000 */
.L_x_5655:
        /* <DEDUP_REMOVED lines=25> */
.L_x_5560:
[C---:B------:R-:W-:Y:S01]  /*d740*/  LOP3.LUT R0, R77.reuse, 0xa0, RZ, 0xfc, !PT ;  /* 0x000000a04d007812 */ /* 0x040fe200078efcff */
[----:B------:R-:W-:Y:S05]  /*d750*/  WARPSYNC.ALL ;  /* 0x0000000000007948 */ /* 0x000fea0003800000 */
[----:B------:R-:W-:Y:S01]  /*d760*/  R2UR UR6, R0 ;  /* 0x00000000000672ca */ /* 0x000fe200000e0000 */
[----:B------:R-:W2:Y:S01]  /*d770*/  LDL R118, [R1+0x8] ;  /* 0x0000080001767983 */ /* 0x000ea20000100800 */
[----:B------:R-:W-:Y:S01]  /*d780*/  LOP3.LUT R77, R77, 0xc0, RZ, 0xfc, !PT ;  /* 0x000000c04d4d7812 */ /* 0x000fe200078efcff */
[----:B------:R-:W1:Y:S01]  /*d790*/  S2UR UR38, SR_CgaCtaId ;  /* 0x00000000002679c3 */ /* 0x000e620000008800 */
[----:B------:R-:W-:Y:S01]  /*d7a0*/  UMOV UR37, 0x400 ;  /* 0x0000040000257882 */ /* 0x000fe20000000000 */
[----:B------:R-:W3:Y:S01]  /*d7b0*/  S2R R46, SR_TID.X ;  /* 0x00000000002e7919 */ /* 0x000ee20000002100 */
[----:B------:R-:W-:Y:S02]  /*d7c0*/  R2UR UR5, R77 ;  /* 0x000000004d0572ca */ /* 0x000fe400000e0000 */
        /* <DEDUP_REMOVED lines=11> */
[----:B------:R-:W5:Y:S08]  /*d880*/  LDS.128 R4, [R53+UR37+0x24230] ;  /* 0x0242302535047984 */ /* 0x000f700008000c00 */
[----:B------:R-:W-:Y:S01]  /*d890*/  LDS.128 R48, [R53+UR37+0x24290] ;  /* 0x0242902535307984 */ /* 0x000fe20008000c00 */
[----:B-1----:R-:W-:Y:S02]  /*d8a0*/  FADD2 R2, R28.F32x2.HI_LO, R12.F32x2.HI_LO ;  /* 0x0000000c1c02724b */ /* 0x002fe40000000000 */
[----:B------:R-:W-:Y:S05]  /*d8b0*/  FADD2 R20, R30.F32x2.HI_LO, R14.F32x2.HI_LO ;  /* 0x0000000e1e14724b */ /* 0x000fea0000000000 */
[----:B------:R-:W1:Y:S01]  /*d8c0*/  LDS.128 R12, [R53+UR37+0x24280] ;  /* 0x02428025350c7984 */ /* 0x000e620008000c00 */
        /* <DEDUP_REMOVED lines=19> */
[----:B-----5:R-:W-:Y:S01]  /*da00*/  FADD2 R40, R40.F32x2.HI_LO, R4.F32x2.HI_LO ;  /* 0x000000042828724b */ /* 0x020fe20000000000 */
[----:B------:R-:W-:Y:S01]  /*da10*/  F2FP.F16.F32.PACK_AB R44, R45, R44 ;  /* 0x0000002c2d2c723e */ /* 0x000fe200000000ff */
[----:B------:R-:W-:Y:S01]  /*da20*/  FADD2 R42, R42.F32x2.HI_LO, R6.F32x2.HI_LO ;  /* 0x000000062a2a724b */ /* 0x000fe20000000000 */
[----:B------:R-:W-:Y:S01]  /*da30*/  PRMT R45, R2, 0x7632, R45 ;  /* 0x00007632022d7816 */ /* 0x000fe2000000002d */
[----:B------:R-:W4:Y:S01]  /*da40*/  LDS.128 R4, [R53+UR37+0x242b0] ;  /* 0x0242b02535047984 */ /* 0x000f220008000c00 */
[----:B------:R-:W-:Y:S01]  /*da50*/  PRMT R77, R44, 0x7632, R77 ;  /* 0x000076322c4d7816 */ /* 0x000fe2000000004d */
[----:B------:R-:W-:Y:S01]  /*da60*/  FMUL2 R40, R40.F32x2.HI_LO, R106.F32x2.HI_LO ;  /* 0x0000006a2828724a */ /* 0x000fe20000000000 */
[----:B------:R-:W-:Y:S01]  /*da70*/  PRMT R106, R0, 0x7610, R106 ;  /* 0x00007610006a7816 */ /* 0x000fe2000000006a */
[----:B------:R-:W-:Y:S02]  /*da80*/  FMUL2 R42, R42.F32x2.HI_LO, R104.F32x2.HI_LO ;  /* 0x000000682a2a724a */ /* 0x000fe40000000000 */
[----:B------:R-:W-:Y:S03]  /*da90*/  FMUL2 R38, R38.F32x2.HI_LO, R108.F32x2.HI_LO ;  /* 0x0000006c2626724a */ /* 0x000fe60000000000 */
[----:B------:R-:W-:Y:S02]  /*daa0*/  F2FP.F16.F32.PACK_AB R3, R43, R42 ;  /* 0x0000002a2b03723e */ /* 0x000fe400000000ff */
[----:B------:R-:W-:Y:S02]  /*dab0*/  F2FP.F16.F32.PACK_AB R38, R39, R38 ;  /* 0x000000262726723e */ /* 0x000fe400000000ff */
[C---:B------:R-:W-:Y:S02]  /*dac0*/  PRMT R108, R3.reuse, 0x7632, R108 ;  /* 0x00007632036c7816 */ /* 0x040fe4000000006c */
[----:B------:R-:W-:Y:S02]  /*dad0*/  PRMT R39, R0, 0x7632, R39 ;  /* 0x0000763200277816 */ /* 0x000fe40000000027 */
[----:B------:R-:W-:Y:S01]  /*dae0*/  PRMT R109, R3, 0x7610, R109 ;  /* 0x00007610036d7816 */ /* 0x000fe2000000006d */
[----:B-1----:R-:W-:Y:S01]  /*daf0*/  FADD2 R20, R20.F32x2.HI_LO, R12.F32x2.HI_LO ;  /* 0x0000000c1414724b */ /* 0x002fe20000000000 */
[----:B------:R-:W-:Y:S01]  /*db00*/  F2FP.F16.F32.PACK_AB R0, R41, R40 ;  /* 0x000000282900723e */ /* 0x000fe200000000ff */
[----:B------:R-:W-:Y:S01]  /*db10*/  FADD2 R22, R22.F32x2.HI_LO, R14.F32x2.HI_LO ;  /* 0x0000000e1616724b */ /* 0x000fe20000000000 */
[----:B------:R-:W-:Y:S01]  /*db20*/  PRMT R104, R38, 0x7632, R104 ;  /* 0x0000763226687816 */ /* 0x000fe20000000068 */
[----:B------:R-:W1:Y:S01]  /*db30*/  LDS.128 R40, [R53+UR37+0x24300] ;  /* 0x0243002535287984 */ /* 0x000e620008000c00 */
[----:B------:R-:W-:Y:S01]  /*db40*/  PRMT R105, R0, 0x7632, R105 ;  /* 0x0000763200697816 */ /* 0x000fe20000000069 */
[----:B------:R-:W-:Y:S01]  /*db50*/  FMUL2 R20, R20.F32x2.HI_LO, R102.F32x2.HI_LO ;  /* 0x000000661414724a */ /* 0x000fe20000000000 */
[----:B------:R-:W-:Y:S01]  /*db60*/  PRMT R107, R0, 0x7610, R107 ;  /* 0x00007610006b7816 */ /* 0x000fe2000000006b */
[----:B------:R-:W-:Y:S02]  /*db70*/  FMUL2 R22, R22.F32x2.HI_LO, R100.F32x2.HI_LO ;  /* 0x000000641616724a */ /* 0x000fe40000000000 */
[----:B---3--:R-:W-:Y:S01]  /*db80*/  FADD2 R28, R28.F32x2.HI_LO, R8.F32x2.HI_LO ;  /* 0x000000081c1c724b */ /* 0x008fe20000000000 */
[----:B------:R-:W-:Y:S01]  /*db90*/  F2FP.F16.F32.PACK_AB R20, R21, R20 ;  /* 0x000000141514723e */ /* 0x000fe200000000ff */
[----:B------:R-:W3:Y:S01]  /*dba0*/  LDS.128 R100, [R53+UR37+0x24310] ;  /* 0x0243102535647984 */ /* 0x000ee20008000c00 */
[----:B------:R-:W-:Y:S01]  /*dbb0*/  F2FP.F16.F32.PACK_AB R0, R23, R22 ;  /* 0x000000161700723e */ /* 0x000fe200000000ff */
[----:B------:R-:W-:Y:S01]  /*dbc0*/  FADD2 R10, R30.F32x2.HI_LO, R10.F32x2.HI_LO ;  /* 0x0000000a1e0a724b */ /* 0x000fe20000000000 */
[----:B------:R-:W-:Y:S01]  /*dbd0*/  PRMT R110, R20, 0x7632, R110 ;  /* 0x00007632146e7816 */ /* 0x000fe2000000006e */
[----:B------:R-:W-:Y:S01]  /*dbe0*/  FMUL2 R98, R28.F32x2.HI_LO, R98.F32x2.HI_LO ;  /* 0x000000621c62724a */ /* 0x000fe20000000000 */
[----:B------:R-:W-:Y:S01]  /*dbf0*/  PRMT R111, R20, 0x7610, R111 ;  /* 0x00007610146f7816 */ /* 0x000fe2000000006f */
[----:B------:R-:W-:Y:S01]  /*dc00*/  FADD2 R24, R24.F32x2.HI_LO, R48.F32x2.HI_LO ;  /* 0x000000301818724b */ /* 0x000fe20000000000 */
[C---:B------:R-:W-:Y:S01]  /*dc10*/  PRMT R112, R0.reuse, 0x7632, R112 ;  /* 0x0000763200707816 */ /* 0x040fe20000000070 */
[----:B------:R-:W5:Y:S01]  /*dc20*/  LDS.128 R28, [R53+UR37+0x24320] ;  /* 0x02432025351c7984 */ /* 0x000f620008000c00 */
[----:B------:R-:W-:Y:S01]  /*dc30*/  PRMT R113, R0, 0x7610, R113 ;  /* 0x0000761000717816 */ /* 0x000fe20000000071 */
[----:B------:R-:W-:Y:S02]  /*dc40*/  FADD2 R26, R26.F32x2.HI_LO, R50.F32x2.HI_LO ;  /* 0x000000321a1a724b */ /* 0x000fe40000000000 */
[----:B------:R-:W-:Y:S02]  /*dc50*/  FMUL2 R36, R24.F32x2.HI_LO, R18.F32x2.HI_LO ;  /* 0x000000121824724a */ /* 0x000fe40000000000 */
[----:B------:R-:W-:Y:S02]  /*dc60*/  FMUL2 R48, R26.F32x2.HI_LO, R16.F32x2.HI_LO ;  /* 0x000000101a30724a */ /* 0x000fe40000000000 */
[----:B------:R-:W1:Y:S01]  /*dc70*/  LDTM.x16 R12, tmem[UR5] ;  /* 0x00000005000c79ee */ /* 0x000e620008240000 */
[----:B------:R-:W-:Y:S01]  /*dc80*/  F2FP.F16.F32.PACK_AB R0, R37, R36 ;  /* 0x000000242500723e */ /* 0x000fe200000000ff */
[----:B----4-:R-:W-:Y:S01]  /*dc90*/  FADD2 R32, R32.F32x2.HI_LO, R4.F32x2.HI_LO ;  /* 0x000000042020724b */ /* 0x010fe20000000000 */
[----:B------:R-:W-:Y:S01]  /*dca0*/  F2FP.F16.F32.PACK_AB R48, R49, R48 ;  /* 0x000000303130723e */ /* 0x000fe200000000ff */
[----:B------:R-:W-:Y:S01]  /*dcb0*/  FADD2 R6, R34.F32x2.HI_LO, R6.F32x2.HI_LO ;  /* 0x000000062206724b */ /* 0x000fe20000000000 */
[----:B------:R-:W-:Y:S01]  /*dcc0*/  PRMT R49, R0, 0x7632, R49 ;  /* 0x0000763200317816 */ /* 0x000fe20000000031 */
[----:B------:R-:W-:Y:S01]  /*dcd0*/  FMUL2 R94, R32.F32x2.HI_LO, R94.F32x2.HI_LO ;  /* 0x0000005e205e724a */ /* 0x000fe20000000000 */
[----:B------:R-:W-:Y:S01]  /*dce0*/  PRMT R114, R0, 0x7610, R114 ;  /* 0x0000761000727816 */ /* 0x000fe20000000072 */
[----:B------:R-:W4:Y:S01]  /*dcf0*/  LDS.128 R32, [R53+UR37+0x24330] ;  /* 0x0243302535207984 */ /* 0x000f220008000c00 */
[----:B------:R-:W-:Y:S01]  /*dd00*/  F2FP.F16.F32.PACK_AB R0, R99, R98 ;  /* 0x000000626300723e */ /* 0x000fe200000000ff */
[----:B------:R-:W-:Y:S01]  /*dd10*/  FMUL2 R6, R6.F32x2.HI_LO, R92.F32x2.HI_LO ;  /* 0x0000005c0606724a */ /* 0x000fe20000000000 */
[----:B------:R-:W-:Y:S01]  /*dd20*/  F2FP.F16.F32.PACK_AB R94, R95, R94 ;  /* 0x0000005e5f5e723e */ /* 0x000fe200000000ff */
[----:B------:R-:W-:Y:S01]  /*dd30*/  FMUL2 R10, R10.F32x2.HI_LO, R96.F32x2.HI_LO ;  /* 0x000000600a0a724a */ /* 0x000fe20000000000 */
[C---:B------:R-:W-:Y:S02]  /*dd40*/  PRMT R97, R0.reuse, 0x7632, R97 ;  /* 0x0000763200617816 */ /* 0x040fe40000000061 */
[----:B------:R-:W-:Y:S02]  /*dd50*/  F2FP.F16.F32.PACK_AB R6, R7, R6 ;  /* 0x000000060706723e */ /* 0x000fe400000000ff */
[----:B------:R-:W-:Y:S02]  /*dd60*/  PRMT R98, R0, 0x7610, R98 ;  /* 0x0000761000627816 */ /* 0x000fe40000000062 */
[----:B------:R-:W-:Y:S02]  /*dd70*/  F2FP.F16.F32.PACK_AB R10, R11, R10 ;  /* 0x0000000a0b0a723e */ /* 0x000fe400000000ff */
[----:B------:R-:W-:Y:S02]  /*dd80*/  PRMT R99, R6, 0x7632, R99 ;  /* 0x0000763206637816 */ /* 0x000fe40000000063 */
[----:B------:R-:W-:Y:S01]  /*dd90*/  PRMT R92, R10, 0x7632, R92 ;  /* 0x000076320a5c7816 */ /* 0x000fe2000000005c */
[----:B-1----:R-:W-:Y:S01]  /*dda0*/  FADD2 R14, R14.F32x2.HI_LO, R42.F32x2.HI_LO ;  /* 0x0000002a0e0e724b */ /* 0x002fe20000000000 */
[----:B------:R-:W-:Y:S01]  /*ddb0*/  PRMT R93, R10, 0x7610, R93 ;  /* 0x000076100a5d7816 */ /* 0x000fe2000000005d */
[----:B---3--:R-:W-:Y:S01]  /*ddc0*/  FADD2 R16, R16.F32x2.HI_LO, R100.F32x2.HI_LO ;  /* 0x000000641010724b */ /* 0x008fe20000000000 */
[----:B------:R-:W-:Y:S01]  /*ddd0*/  PRMT R115, R6, 0x7610, R115 ;  /* 0x0000761006737816 */ /* 0x000fe20000000073 */
[----:B------:R-:W-:Y:S01]  /*dde0*/  FMUL2 R14, R14.F32x2.HI_LO, R88.F32x2.HI_LO ;  /* 0x000000580e0e724a */ /* 0x000fe20000000000 */
[----:B------:R-:W-:Y:S01]  /*ddf0*/  PRMT R96, R48, 0x7632, R96 ;  /* 0x0000763230607816 */ /* 0x000fe20000000060 */
[----:B------:R-:W-:Y:S01]  /*de00*/  FADD2 R18, R18.F32x2.HI_LO, R102.F32x2.HI_LO ;  /* 0x000000661212724b */ /* 0x000fe20000000000 */
[----:B------:R-:W-:Y:S01]  /*de10*/  PRMT R95, R94, 0x7632, R95 ;  /* 0x000076325e5f7816 */ /* 0x000fe2000000005f */
[----:B------:R-:W-:Y:S01]  /*de20*/  FMUL2 R36, R16.F32x2.HI_LO, R86.F32x2.HI_LO ;  /* 0x000000561024724a */ /* 0x000fe20000000000 */
[----:B------:R-:W-:Y:S01]  /*de30*/  F2FP.F16.F32.PACK_AB R0, R15, R14 ;  /* 0x0000000e0f00723e */ /* 0x000fe200000000ff */
[----:B-----5:R-:W-:Y:S02]  /*de40*/  FADD2 R20, R20.F32x2.HI_LO, R28.F32x2.HI_LO ;  /* 0x0000001c1414724b */ /* 0x020fe40000000000 */
[----:B------:R-:W-:Y:S01]  /*de50*/  FMUL2 R50, R18.F32x2.HI_LO, R84.F32x2.HI_LO ;  /* 0x000000541232724a */ /* 0x000fe20000000000 */
[----:B------:R-:W-:Y:S01]  /*de60*/  PRMT R84, R0, 0x7632, R84 ;  /* 0x0000763200547816 */ /* 0x000fe20000000054 */
[----:B------:R-:W-:Y:S01]  /*de70*/  FADD2 R12, R12.F32x2.HI_LO, R40.F32x2.HI_LO ;  /* 0x000000280c0c724b */ /* 0x000fe20000000000 */
[----:B------:R-:W-:Y:S01]  /*de80*/  PRMT R85, R0, 0x7610, R85 ;  /* 0x0000761000557816 */ /* 0x000fe20000000055 */
[----:B------:R-:W1:Y:S01]  /*de90*/  LDS.128 R40, [R53+UR37+0x24380] ;  /* 0x0243802535287984 */ /* 0x000e620008000c00 */
[----:B------:R-:W-:Y:S01]  /*dea0*/  F2FP.F16.F32.PACK_AB R0, R37, R36 ;  /* 0x000000242500723e */ /* 0x000fe200000000ff */
[----:B------:R-:W-:Y:S02]  /*deb0*/  FMUL2 R12, R12.F32x2.HI_LO, R90.F32x2.HI_LO ;  /* 0x0000005a0c0c724a */ /* 0x000fe40000000000 */
[----:B------:R-:W-:Y:S01]  /*dec0*/  FADD2 R22, R22.F32x2.HI_LO, R30.F32x2.HI_LO ;  /* 0x0000001e1616724b */ /* 0x000fe20000000000 */
[----:B------:R-:W-:Y:S01]  /*ded0*/  PRMT R36, R0, 0x7632, R36 ;  /* 0x0000763200247816 */ /* 0x000fe20000000024 */
[----:B------:R-:W-:Y:S01]  /*dee0*/  FMUL2 R20, R20.F32x2.HI_LO, R64.F32x2.HI_LO ;  /* 0x000000401414724a */ /* 0x000fe20000000000 */
[----:B------:R-:W-:Y:S01]  /*def0*/  F2FP.F16.F32.PACK_AB R3, R13, R12 ;  /* 0x0000000c0d03723e */ /* 0x000fe200000000ff */
[----:B------:R-:W3:Y:S01]  /*df00*/  LDS.128 R88, [R53+UR37+0x24390] ;  /* 0x0243902535587984 */ /* 0x000ee20008000c00 */
[----:B------:R-:W-:Y:S01]  /*df10*/  PRMT R37, R0, 0x7610, R37 ;  /* 0x0000761000257816 */ /* 0x000fe20000000025 */
[----:B----4-:R-:W-:Y:S01]  /*df20*/  FADD2 R24, R24.F32x2.HI_LO, R32.F32x2.HI_LO ;  /* 0x000000201818724b */ /* 0x010fe20000000000 */
[----:B------:R-:W-:Y:S01]  /*df30*/  F2FP.F16.F32.PACK_AB R0, R21, R20 ;  /* 0x000000141500723e */ /* 0x000fe200000000ff */
[----:B------:R-:W-:Y:S01]  /*df40*/  FADD2 R20, R26.F32x2.HI_LO, R34.F32x2.HI_LO ;  /* 0x000000221a14724b */ /* 0x000fe20000000000 */
[----:B------:R-:W-:Y:S01]  /*df50*/  PRMT R86, R3, 0x7632, R86 ;  /* 0x0000763203567816 */ /* 0x000fe20000000056 */
[----:B------:R-:W-:Y:S01]  /*df60*/  FMUL2 R22, R22.F32x2.HI_LO, R62.F32x2.HI_LO ;  /* 0x0000003e1616724a */ /* 0x000fe20000000000 */
[----:B------:R-:W-:Y:S01]  /*df70*/  PRMT R87, R3, 0x7610, R87 ;  /* 0x0000761003577816 */ /* 0x000fe20000000057 */
[----:B------:R-:W1:Y:S01]  /*df80*/  LDTM.x16 R4, tmem[UR4] ;  /* 0x00000004000479ee */ /* 0x000e620008240000 */
[----:B------:R-:W-:Y:S01]  /*df90*/  F2FP.F16.F32.PACK_AB R3, R51, R50 ;  /* 0x000000323303723e */ /* 0x000fe200000000ff */
[----:B------:R-:W4:Y:S01]  /*dfa0*/  LDS.128 R28, [R53+UR37+0x243a0] ;  /* 0x0243a025351c7984 */ /* 0x000f220008000c00 */
[----:B------:R-:W-:Y:S02]  /*dfb0*/  FMUL2 R20, R20.F32x2.HI_LO, R58.F32x2.HI_LO ;  /* 0x0000003a1414724a */ /* 0x000fe40000000000 */
[C---:B------:R-:W-:Y:S02]  /*dfc0*/  PRMT R50, R3.reuse, 0x7632, R50 ;  /* 0x0000763203327816 */ /* 0x040fe40000000032 */
[----:B------:R-:W-:Y:S02]  /*dfd0*/  PRMT R51, R3, 0x7610, R51 ;  /* 0x0000761003337816 */ /* 0x000fe40000000033 */
[----:B------:R-:W-:Y:S01]  /*dfe0*/  F2FP.F16.F32.PACK_AB R3, R23, R22 ;  /* 0x000000161703723e */ /* 0x000fe200000000ff */
[----:B------:R5:W5:Y:S01]  /*dff0*/  LDS.128 R32, [R53+UR37+0x243b0] ;  /* 0x0243b02535207984 */ /* 0x000b620008000c00 */
[----:B------:R-:W-:Y:S01]  /*e000*/  F2FP.F16.F32.PACK_AB R20, R21, R20 ;  /* 0x000000141514723e */ /* 0x000fe200000000ff */
[----:B------:R-:W-:Y:S01]  /*e010*/  NOP ;  /* 0x0000000000007918 */ /* 0x000fe20000000000 */
[----:B------:R-:W-:Y:S01]  /*e020*/  PRMT R26, R3, 0x7632, R26 ;  /* 0x00007632031a7816 */ /* 0x000fe2000000001a */
[----:B------:R-:W-:Y:S01]  /*e030*/  FMUL2 R22, R24.F32x2.HI_LO, R60.F32x2.HI_LO ;  /* 0x0000003c1816724a */ /* 0x000fe20000000000 */
[C---:B------:R-:W-:Y:S02]  /*e040*/  PRMT R24, R0.reuse, 0x7632, R24 ;  /* 0x0000763200187816 */ /* 0x040fe40000000018 */
[----:B------:R-:W-:Y:S01]  /*e050*/  PRMT R25, R0, 0x7610, R25 ;  /* 0x0000761000197816 */ /* 0x000fe20000000019 */
[----:B------:R-:W-:Y:S01]  /*e060*/  IMAD.MOV.U32 R0, RZ, RZ, 0x33334444 ;  /* 0x33334444ff007424 */ /* 0x000fe200078e00ff */
[----:B------:R-:W-:Y:S02]  /*e070*/  F2FP.F16.F32.PACK_AB R22, R23, R22 ;  /* 0x000000161716723e */ /* 0x000fe400000000ff */
[----:B------:R-:W-:Y:S02]  /*e080*/  PRMT R27, R3, 0x7610, R27 ;  /* 0x00007610031b7816 */ /* 0x000fe4000000001b */
[----:B------:R-:W-:Y:S01]  /*e090*/  PRMT R23, R22, 0x7632, R23 ;  /* 0x0000763216177816 */ /* 0x000fe20000000017 */
[----:B-1----:R-:W-:Y:S02]  /*e0a0*/  FADD2 R6, R6.F32x2.HI_LO, R42.F32x2.HI_LO ;  /* 0x0000002a0606724b */ /* 0x002fe40000000000 */
[--C-:B------:R-:W-:Y:S01]  /*e0b0*/  FADD2 R4, R4.F32x2.HI_LO, R40.reuse.F32x2.HI_LO ;  /* 0x000000280404724b */ /* 0x100fe20000000000 */
        /* <DEDUP_REMOVED lines=13> */
[----:B----4-:R-:W-:Y:S01]  /*e190*/  FADD2 R12, R12.F32x2.HI_LO, R28.F32x2.HI_LO ;  /* 0x0000001c0c0c724b */ /* 0x010fe20000000000 */
[----:B------:R-:W-:Y:S01]  /*e1a0*/  F2FP.F16.F32.PACK_AB R10, R11, R10 ;  /* 0x0000000a0b0a723e */ /* 0x000fe200000000ff */
[----:B------:R-:W-:Y:S01]  /*e1b0*/  FADD2 R14, R14.F32x2.HI_LO, R30.F32x2.HI_LO ;  /* 0x0000001e0e0e724b */ /* 0x000fe20000000000 */
[----:B-----5:R-:W-:Y:S01]  /*e1c0*/  PRMT R53, R4, 0x7610, R53 ;  /* 0x0000761004357816 */ /* 0x020fe20000000035 */
        /* <DEDUP_REMOVED lines=21> */
[----:B--2---:R-:W-:Y:S05]  /*e320*/  IMAD.SHL.U32 R60, R118, 0x4, RZ ;  /* 0x00000004763c7824 */ /* 0x004fea00078e00ff */
[----:B------:R-:W-:Y:S04]  /*e330*/  SHF.R.U64 R0, R0, R60, 0x123333 ;  /* 0x0012333300007419 */ /* 0x000fe8000000123c */
[----:B------:R-:W-:Y:S04]  /*e340*/  LOP3.LUT R42, R0, 0x7, RZ, 0xc0, !PT ;  /* 0x00000007002a7812 */ /* 0x000fe800078ec0ff */
[----:B------:R-:W-:Y:S11]  /*e350*/  ISETP.NE.AND P0, PT, R42, 0x3, PT ;  /* 0x000000032a00780c */ /* 0x000ff60003f05270 */
[----:B------:R-:W-:Y:S02]  /*e360*/  @!UPT UIADD3 URZ, UPT, UPT, URZ, URZ, URZ ;  /* 0x000000fffffff290 */ /* 0x000fe4000fffe0ff */
[----:B------:R-:W-:Y:S05]  /*e370*/  @!P0 BRA `(.L_x_5561) ;  /* 0x0000000000088947 */ /* 0x000fea0003800000 */
[----:B------:R-:W-:Y:S05]  /*e380*/  BPT.TRAP 0x1 ;  /* 0x000000040000795c */ /* 0x000fea0000300000 */
[----:B------:R-:W-:Y:S05]  /*e390*/  BPT.TRAP 0x1 ;  /* 0x000000040000795c */ /* 0x000fea0000300000 */
.L_x_5561:
        /* <DEDUP_REMOVED lines=22> */
.L_x_5562:
        /* <DEDUP_REMOVED lines=82> */
[----:B------:R-:W-:Y:S02]  /*ea20*/  LOP3.LUT R22, R36, 0xffff, R22, 0xf8, !PT ;  /* 0x0000ffff24167812 */ /* 0x000fe400078ef816 */
        /* <DEDUP_REMOVED lines=37> */
[----:B------:R-:W-:Y:S02]  /*ec80*/  LOP3.LUT R5, R113, R5, RZ, 0xfc, !PT ;  /* 0x0000000571057212 */ /* 0x000fe400078efcff */
[----:B------:R-:W-:Y:S01]  /*ec90*/  LOP3.LUT R93, R9, 0xffff, R93, 0xf8, !PT ;  /* 0x0000ffff095d7812 */ /* 0x000fe200078ef85d */
[----:B------:R-:W-:Y:S01]  /*eca0*/  @P0 VIADD R3, R32, 0xffffffc0 ;  /* 0xffffffc020030836 */ /* 0x000fe20000000000 */
[----:B------:R-:W-:Y:S01]  /*ecb0*/  LOP3.LUT R12, R12, 0xffff, R94, 0xf8, !PT ;  /* 0x0000ffff0c0c7812 */ /* 0x000fe200078ef85e */
[----:B------:R-:W-:Y:S01]  /*ecc0*/  IMAD.U32 R9, R92, 0x10000, RZ ;  /* 0x000100005c097824 */ /* 0x000fe200078e00ff */
[----:B------:R-:W-:Y:S02]  /*ecd0*/  LOP3.LUT R8, R8, 0xffff, R98, 0xf8, !PT ;  /* 0x0000ffff08087812 */ /* 0x000fe400078ef862 */
[----:B------:R-:W-:Y:S02]  /*ece0*/  LOP3.LUT R11, R11, R99, RZ, 0xfc, !PT ;  /* 0x000000630b0b7212 */ /* 0x000fe400078efcff */
        /* <DEDUP_REMOVED lines=17> */
[----:B------:R-:W-:Y:S02]  /*ee00*/  ISETP.NE.AND P0, PT, R42, 0x3, PT ;  /* 0x000000032a00780c */ /* 0x000fe40003f05270 */
        /* <DEDUP_REMOVED lines=28> */
.L_x_5563:
[----:B-1----:R-:W-:Y:S01]  /*efd0*/  SYNCS.ARRIVE.TRANS64.A1T0 RZ, [UR37+0x24890], RZ ;  /* 0x024890ffffff79a7 */ /* 0x002fe20008100025 */
[----:B------:R-:W-:Y:S05]  /*efe0*/  @!P0 BRA `(.L_x_5564) ;  /* 0x0000000000048947 */ /* 0x000fea0003800000 */
[----:B------:R-:W-:Y:S05]  /*eff0*/  BPT.TRAP 0x1 ;  /* 0x000000040000795c */ /* 0x000fea0000300000 */
.L_x_5564:
[----:B------:R-:W3:Y:S01]  /*f000*/  LDL R8, [R1+0x4] ;  /* 0x0000040001087983 */ /* 0x000ee20000100800 */
[----:B------:R-:W-:Y:S01]  /*f010*/  UIADD3 UR4, UPT, UPT, UR37, 0x24848, URZ ;  /* 0x0002484825047890 */ /* 0x000fe2000fffe0ff */
[----:B------:R-:W-:Y:S02]  /*f020*/  VIADD R76, R76, 0x1 ;  /* 0x000000014c4c7836 */ /* 0x000fe40000000000 */
[----:B------:R-:W4:Y:S01]  /*f030*/  LDL.LU R0, [R1] ;  /* 0x0000000001007983 */ /* 0x000f220000300800 */
[----:B------:R-:W-:Y:S03]  /*f040*/  UPRMT UR4, UR38, 0x654, UR4 ;  /* 0x0000065426047896 */ /* 0x000fe60008000004 */
[----:B--2---:R-:W2:Y:S04]  /*f050*/  LDL.LU R7, [R1+0x14] ;  /* 0x0000140001077983 */ /* 0x004ea80000300800 */
[----:B------:R-:W5:Y:S02]  /*f060*/  LDL.LU R6, [R1+0x1c] ;  /* 0x00001c0001067983 */ /* 0x000f640000300800 */
[----:B------:R-:W-:Y:S02]  /*f070*/  SYNCS.ARRIVE.TRANS64.RED.A1T0 RZ, [UR4], RZ ;  /* 0x000000ffffff79a7 */ /* 0x000fe40008100404 */
[----:B------:R-:W3:Y:S04]  /*f080*/  LDL.LU R5, [R1+0x18] ;  /* 0x0000180001057983 */ /* 0x000ee80000300800 */
[----:B------:R-:W4:Y:S04]  /*f090*/  LDL.LU R4, [R1+0x10] ;  /* 0x0000100001047983 */ /* 0x000f280000300800 */
[----:B------:R-:W4:Y:S04]  /*f0a0*/  LDL.LU R3, [R1+0x24] ;  /* 0x0000240001037983 */ /* 0x000f280000300800 */
[----:B------:R-:W2:Y:S01]  /*f0b0*/  LDL.LU R2, [R1+0x20] ;  /* 0x0000200001027983 */ /* 0x000ea20000300800 */
[----:B------:R-:W1:Y:S01]  /*f0c0*/  S2R R16, SR_CTAID.X ;  /* 0x0000000000107919 */ /* 0x000e620000002500 */
[----:B--2---:R-:W-:Y:S02]  /*f0d0*/  LOP3.LUT R2, R2, 0x1, RZ, 0x3c, !PT ;  /* 0x0000000102027812 */ /* 0x004fe400078e3cff */
[----:B------:R-:W-:Y:S02]  /*f0e0*/  LOP3.LUT R7, R7, 0x1, RZ, 0x3c, !PT ;  /* 0x0000000107077812 */ /* 0x000fe400078e3cff */
[----:B-----5:R-:W-:Y:S02]  /*f0f0*/  LOP3.LUT R6, R6, 0x1, RZ, 0x3c, !PT ;  /* 0x0000000106067812 */ /* 0x020fe400078e3cff */
[----:B---3--:R-:W-:Y:S01]  /*f100*/  LOP3.LUT R5, R5, 0x1, RZ, 0x3c, !PT ;  /* 0x0000000105057812 */ /* 0x008fe200078e3cff */
[----:B------:R2:W-:Y:S01]  /*f110*/  STL [R1+0x14], R7 ;  /* 0x0000140701007387 */ /* 0x0005e20000100800 */
[----:B----4-:R-:W-:Y:S02]  /*f120*/  LOP3.LUT R4, R4, 0x1, RZ, 0x3c, !PT ;  /* 0x0000000104047812 */ /* 0x010fe400078e3cff */
[----:B------:R-:W-:Y:S01]  /*f130*/  LOP3.LUT R3, R3, 0x1, RZ, 0x3c, !PT ;  /* 0x0000000103037812 */ /* 0x000fe200078e3cff */
[----:B------:R2:W-:Y:S01]  /*f140*/  STL [R1+0x1c], R6 ;  /* 0x00001c0601007387 */ /* 0x0005e20000100800 */
[C---:B------:R-:W-:Y:S01]  /*f150*/  ISETP.GT.U32.AND P1, PT, R0.reuse, 0x1, PT ;  /* 0x000000010000780c */ /* 0x040fe20003f24070 */
[----:B------:R-:W-:Y:S01]  /*f160*/  VIADD R0, R0, 0xffffffff ;  /* 0xffffffff00007836 */ /* 0x000fe20000000000 */
[----:B------:R-:W-:Y:S01]  /*f170*/  ISETP.NE.AND P2, PT, R76, R8, PT ;  /* 0x000000084c00720c */ /* 0x000fe20003f45270 */
[----:B------:R2:W-:Y:S04]  /*f180*/  STL [R1+0x18], R5 ;  /* 0x0000180501007387 */ /* 0x0005e80000100800 */
[----:B------:R2:W-:Y:S04]  /*f190*/  STL [R1+0x10], R4 ;  /* 0x0000100401007387 */ /* 0x0005e80000100800 */
[----:B------:R2:W-:Y:S04]  /*f1a0*/  STL [R1], R0 ;  /* 0x0000000001007387 */ /* 0x0005e80000100800 */
[----:B------:R2:W-:Y:S01]  /*f1b0*/  STL [R1+0x24], R3 ;  /* 0x0000240301007387 */ /* 0x0005e20000100800 */
[----:B-1----:R-:W-:Y:S03]  /*f1c0*/  @!P2 LOP3.LUT R76, R16, 0x1ffffff, RZ, 0xc0, !PT ;  /* 0x01ffffff104ca812 */ /* 0x002fe600078ec0ff */
[----:B------:R2:W-:Y:S01]  /*f1d0*/  STL [R1+0x20], R2 ;  /* 0x0000200201007387 */ /* 0x0005e20000100800 */
[----:B------:R-:W-:Y:S05]  /*f1e0*/  @P1 BRA `(.L_x_5565) ;  /* 0xffffff8400981947 */ /* 0x000fea000383ffff */
[----:B------:R-:W1:Y:S01]  /*f1f0*/  S2R R40, SR_TID.X ;  /* 0x0000000000287919 */ /* 0x000e620000002100 */
[----:B------:R-:W3:Y:S01]  /*f200*/  S2UR UR5, SR_CTAID.Y ;  /* 0x00000000000579c3 */ /* 0x000ee20000002600 */
[----:B------:R-:W-:Y:S01]  /*f210*/  SHF.L.U32 R16, R16, 0x7, RZ ;  /* 0x0000000710107819 */ /* 0x000fe200000006ff */
[----:B------:R-:W-:Y:S01]  /*f220*/  BSSY.RECONVERGENT B0, `(.L_x_5566) ;  /* 0x0000018000007945 */ /* 0x000fe20003800200 */
[----:B------:R-:W-:Y:S02]  /*f230*/  LOP3.LUT R41, R46, 0x7f, RZ, 0xc0, !PT ;  /* 0x0000007f2e297812 */ /* 0x000fe400078ec0ff */
[----:B------:R-:W-:-:S03]  /*f240*/  LOP3.LUT R50, R52, 0x600000, RZ, 0xc0, !PT ;  /* 0x0060000034327812 */ /* 0x000fc600078ec0ff */
[----:B--2---:R-:W3:Y:S01]  /*f250*/  LDC.64 R4, c[0x0][0x988] ;  /* 0x00026200ff047b82 */ /* 0x004ee20000000a00 */
[----:B------:R-:W-:-:S07]  /*f260*/  LOP3.LUT R50, R50, 0x10, R47, 0xf8, !PT ;  /* 0x0000001032327812 */ /* 0x000fce00078ef82f */
[----:B------:R-:W2:Y:S08]  /*f270*/  LDC.64 R2, c[0x0][0x9a0] ;  /* 0x00026800ff027b82 */ /* 0x000eb00000000a00 */
[----:B------:R-:W4:Y:S01]  /*f280*/  S2UR UR4, SR_CTAID.Z ;  /* 0x00000000000479c3 */ /* 0x000f220000002700 */
[----:B-1----:R-:W-:-:S07]  /*f290*/  SHF.L.U32 R45, R40, 0x10, RZ ;  /* 0x00000010282d7819 */ /* 0x002fce00000006ff */
[----:B------:R-:W4:Y:S01]  /*f2a0*/  LDC R22, c[0x0][0x990] ;  /* 0x00026400ff167b82 */ /* 0x000f220000000800 */
[----:B------:R-:W-:Y:S01]  /*f2b0*/  SHF.R.U32.HI R40, RZ, 0x3, R40 ;  /* 0x00000003ff287819 */ /* 0x000fe20000011628 */
[----:B---3--:R-:W-:Y:S02]  /*f2c0*/  IMAD R5, R5, UR5, RZ ;  /* 0x0000000505057c24 */ /* 0x008fe4000f8e02ff */
[-C--:B------:R-:W-:Y:S01]  /*f2d0*/  IMAD R23, R41, R4.reuse, RZ ;  /* 0x0000000429177224 */ /* 0x080fe200078e02ff */
[----:B------:R-:W-:Y:S01]  /*f2e0*/  LOP3.LUT R45, R45, 0x600010, R40, 0xc8, !PT ;  /* 0x006000102d2d7812 */ /* 0x000fe200078ec828 */
[----:B------:R-:W-:Y:S02]  /*f2f0*/  IMAD R5, R16, R4, R5 ;  /* 0x0000000410057224 */ /* 0x000fe400078e0205 */
[----:B------:R-:W1:Y:S01]  /*f300*/  LDC R0, c[0x0][0x9a8] ;  /* 0x00026a00ff007b82 */ /* 0x000e620000000800 */
[----:B--2---:R-:W-:Y:S01]  /*f310*/  IMAD R3, R3, UR5, RZ ;  /* 0x0000000503037c24 */ /* 0x004fe2000f8e02ff */
[----:B------:R-:W-:Y:S01]  /*f320*/  LOP3.LUT R45, R45, 0x100, RZ, 0xfc, !PT ;  /* 0x000001002d2d7812 */ /* 0x000fe200078efcff */
[----:B------:R-:W-:-:S02]  /*f330*/  IMAD R41, R41, R2, RZ ;  /* 0x0000000229297224 */ /* 0x000fc400078e02ff */
[----:B------:R-:W-:Y:S02]  /*f340*/  IMAD R3, R16, R2, R3 ;  /* 0x0000000210037224 */ /* 0x000fe400078e0203 */
[----:B----4-:R-:W-:Y:S02]  /*f350*/  IMAD R22, R22, UR4, R5 ;  /* 0x0000000416167c24 */ /* 0x010fe4000f8e0205 */
[----:B-1----:R-:W-:Y:S01]  /*f360*/  IMAD R2, R0, UR4, R3 ;  /* 0x0000000400027c24 */ /* 0x002fe2000f8e0203 */
[----:B------:R-:W-:Y:S01]  /*f370*/  IADD3 R0, PT, PT, R45, -0xc0, RZ ;  /* 0xffffff402d007810 */ /* 0x000fe20007ffe0ff */
[----:B------:R-:W-:Y:S05]  /*f380*/  @!P0 BRA `(.L_x_5567) ;  /* 0x0000000000048947 */ /* 0x000fea0003800000 */
[----:B------:R-:W-:Y:S05]  /*f390*/  BPT.TRAP 0x1 ;  /* 0x000000040000795c */ /* 0x000fea0000300000 */
.L_x_5567:
[----:B------:R-:W-:Y:S05]  /*f3a0*/  BSYNC.RECONVERGENT B0 ;  /* 0x0000000000007941 */ /* 0x000fea0003800200 */
.L_x_5566:
[----:B------:R-:W-:Y:S02]  /*f3b0*/  SHF.L.U32 R3, RZ, 0x1f, RZ ;  /* 0x0000001fff037819 */ /* 0x000fe400000006ff */
[----:B------:R-:W-:Y:S02]  /*f3c0*/  SHF.R.U32.HI R47, RZ, 0x5, R46 ;  /* 0x00000005ff2f7819 */ /* 0x000fe4000001162e */
[----:B------:R-:W1:Y:S01]  /*f3d0*/  SYNCS.PHASECHK.TRANS64.TRYWAIT P1, [UR37+0x248a0], R3 ;  /* 0x0248a003ff0075a7 */ /* 0x000e620008021125 */
[----:B------:R-:W-:Y:S02]  /*f3e0*/  SHF.R.U32.HI R0, RZ, 0x15, R0 ;  /* 0x00000015ff007819 */ /* 0x000fe40000011600 */
[----:B------:R-:W-:-:S04]  /*f3f0*/  LOP3.LUT R47, R47, 0x3, RZ, 0xc0, !PT ;  /* 0x000000032f2f7812 */ /* 0x000fc800078ec0ff */
[----:B------:R-:W-:Y:S01]  /*f400*/  ISETP.NE.AND P0, PT, R47, R0, PT ;  /* 0x000000002f00720c */ /* 0x000fe20003f05270 */
[----:B-1----:R-:W-:-:S12]  /*f410*/  @!P1 BRA `(.L_x_5568) ;  /* 0x0000002800789947 */ /* 0x002fd80003800000 */
.L_x_5656:
        /* <DEDUP_REMOVED lines=17> */
.L_x_5569:
        /* <DEDUP_REMOVED lines=23> */
.L_x_5570:
[----:B------:R-:W1:Y:S01]  /*f6a0*/  LDC.64 R48, c[0x0][0x358] ;  /* 0x0000d600ff307b82 */ /* 0x000e620000000a00 */
[----:B------:R-:W-:Y:S05]  /*f6b0*/  WARPSYNC.ALL ;  /* 0x0000000000007948 */ /* 0x000fea0003800000 */
[----:B------:R-:W-:Y:S02]  /*f6c0*/  LOP3.LUT R46, R16, 0x7f, R46, 0xf8, !PT ;  /* 0x0000007f102e7812 */ /* 0x000fe400078ef82e */
        /* <DEDUP_REMOVED lines=54> */
.L_x_5572:
[----:B------:R-:W-:Y:S05]  /*fa30*/  BSYNC.RECONVERGENT B0 ;  /* 0x0000000000007941 */ /* 0x000fea0003800200 */
.L_x_5571:
        /* <DEDUP_REMOVED lines=28> */
.L_x_5574:
[----:B------:R-:W-:Y:S05]  /*fc00*/  BSYNC.RECONVERGENT B0 ;  /* 0x0000000000007941 */ /* 0x000fea0003800200 */
.L_x_5573:
        /* <DEDUP_REMOVED lines=26> */
.L_x_5576:
[----:B------:R-:W-:Y:S05]  /*fdb0*/  BSYNC.RECONVERGENT B0 ;  /* 0x0000000000007941 */ /* 0x000fea0003800200 */
.L_x_5575:
        /* <DEDUP_REMOVED lines=27> */
.L_x_5578:
[----:B------:R-:W-:Y:S05]  /*ff70*/  BSYNC.RECONVERGENT B0 ;  /* 0x0000000000007941 */ /* 0x000fea0003800200 */
.L_x_5577:
[----:B------:R-:W-:Y:S01]  /*ff80*/  NOP ;  /* 0x0000000000007918 */ /* 0x000fe20000000000 */
[----:B------:R-:W-:Y:S05]  /*ff90*/  @!P0 BRA `(.L_x_5579) ;  /* 0x0000000000088947 */ /* 0x000fea0003800000 */
[----:B------:R-:W-:Y:S05]  /*ffa0*/  BPT.TRAP 0x1 ;  /* 0x000000040000795c */ /* 0x000fea0000300000 */
[----:B------:R-:W-:Y:S05]  /*ffb0*/  BPT.TRAP 0x1 ;  /* 0x000000040000795c */ /* 0x000fea0000300000 */
.L_x_5579:
[----:B------:R-:W-:-:S04]  /*ffc0*/  UIADD3 UR4, UPT, UPT, UR37, 0x248b0, URZ ;  /* 0x000248b025047890 */ /* 0x000fc8000fffe0ff */
[----:B------:R-:W-:-:S09]  /*ffd0*/  UPRMT UR4, UR36, 0x654, UR4 ;  /* 0x0000065424047896 */ /* 0x000fd20008000004 */
[----:B------:R-:W-:Y:S01]  /*ffe0*/  SYNCS.ARRIVE.TRANS64.RED.A1T0 RZ, [UR4], RZ ;  /* 0x000000ffffff79a7 */ /* 0x000fe20008100404 */
[----:B------:R-:W-:Y:S05]  /*fff0*/  @!P0 BRA `(.L_x_5580) ;  /* 0x0000000000048947 */ /* 0x000fea0003800000 */
[----:B------:R-:W-:Y:S05]  /*10000*/  BPT.TRAP 0x1 ;  /* 0x000000040000795c */ /* 0x000fea0000300000 */
.L_x_5580:
[----:B------:R-:W-:Y:S02]  /*10010*/  SHF.L.U32 R2, RZ, 0x1f, RZ ;  /* 0x0000001fff027819 */ /* 0x000fe400000006ff */
[----:B------:R-:W-:Y:S02]  /*10020*/  SHF.R.U32.HI R0, RZ, 0x15, R50 ;  /* 0x00000015ff007819 */ /* 0x000fe40000011632 */
[----:B------:R-:W3:Y:S02]  /*10030*/  SYNCS.PHASECHK.TRANS64.TRYWAIT P1, [UR37+0x248a8], R2 ;  /* 0x0248a802ff0075a7 */ /* 0x000ee40008021125 */
[----:B------:R-:W-:Y:S01]  /*10040*/  ISETP.NE.AND P0, PT, R47, R0, PT ;  /* 0x000000002f00720c */ /* 0x000fe20003f05270 */
[----:B---3--:R-:W-:-:S12]  /*10050*/  @!P1 BRA `(.L_x_5581) ;  /* 0x0000001c00809947 */ /* 0x008fd80003800000 */
.L_x_5658:
        /* <DEDUP_REMOVED lines=17> */
.L_x_5582:
        /* <DEDUP_REMOVED lines=23> */
.L_x_5583:
[----:B------:R-:W-:Y:S05]  /*102e0*/  WARPSYNC.ALL ;  /* 0x0000000000007948 */ /* 0x000fea0003800000 */
[----:B------:R-:W-:Y:S01]  /*102f0*/  R2UR UR4, R45 ;  /* 0x000000002d0472ca */ /* 0x000fe200000e0000 */
[----:B------:R-:W3:Y:S01]  /*10300*/  LDCU UR8, c[0x0][0x388] ;  /* 0x00007100ff0877ac */ /* 0x000ee20008000800 */
[----:B------:R-:W-:Y:S01]  /*10310*/  IADD3 R22, P2, P1, R22, R23, R40 ;  /* 0x0000001716167210 */ /* 0x000fe2000795e028 */
[----:B------:R-:W-:Y:S01]  /*10320*/  BSSY.RECONVERGENT B0, `(.L_x_5584) ;  /* 0x0000038000007945 */ /* 0x000fe20003800200 */
[----:B------:R-:W-:Y:S01]  /*10330*/  SHF.R.S32.HI R23, RZ, 0x1f, R23 ;  /* 0x0000001fff177819 */ /* 0x000fe20000011417 */
[----:B------:R-:W4:Y:S01]  /*10340*/  LDCU UR5, c[0x0][0x384] ;  /* 0x00007080ff0577ac */ /* 0x000f220008000800 */
[----:B------:R-:W-:-:S02]  /*10350*/  ISETP.NE.AND P0, PT, R42, 0x3, PT ;  /* 0x000000032a00780c */ /* 0x000fc40003f05270 */
[----:B------:R-:W-:Y:S01]  /*10360*/  IADD3.X R23, PT, PT, RZ, R23, RZ, P2, P1 ;  /* 0x00000017ff177210 */ /* 0x000fe200017e24ff */
[----:B------:R-:W5:Y:S04]  /*10370*/  LDCU.64 UR6, c[0x0][0x980] ;  /* 0x00013000ff0677ac */ /* 0x000f680008000a00 */
[----:B-12---:R-:W1:Y:S01]  /*10380*/  LDTM.x16 R4, tmem[UR4+-0xe0] ;  /* 0xffff2004000479ee */ /* 0x006e62000824ff00 */
[----:B------:R-:W1:Y:S01]  /*10390*/  LDCU UR4, c[0x0][0x448] ;  /* 0x00008900ff0477ac */ /* 0x000e620008000800 */
[----:B---3--:R-:W-:Y:S02]  /*103a0*/  ISETP.GE.AND P6, PT, R40, UR8, PT ;  /* 0x0000000828007c0c */ /* 0x008fe4000bfc6270 */
[----:B------:R-:W-:Y:S02]  /*103b0*/  ISETP.GE.AND P5, PT, R44, UR8, PT ;  /* 0x000000082c007c0c */ /* 0x000fe4000bfa6270 */
[----:B----4-:R-:W-:-:S02]  /*103c0*/  ISETP.GE.U32.OR P6, PT, R46, UR5, P6 ;  /* 0x000000052e007c0c */ /* 0x010fc4000b7c6470 */
[----:B------:R-:W-:Y:S02]  /*103d0*/  ISETP.GE.AND P4, PT, R43, UR8, PT ;  /* 0x000000082b007c0c */ /* 0x000fe4000bf86270 */
[C---:B-----5:R-:W-:Y:S02]  /*103e0*/  LEA R40, P1, R22.reuse, UR6, 0x1 ;  /* 0x0000000616287c11 */ /* 0x060fe4000f8208ff */
[----:B------:R-:W-:Y:S02]  /*103f0*/  ISETP.GE.AND P3, PT, R41, UR8, PT ;  /* 0x0000000829007c0c */ /* 0x000fe4000bf66270 */
[----:B------:R-:W-:Y:S02]  /*10400*/  LEA.HI.X R41, R22, UR7, R23, 0x1, P1 ;  /* 0x0000000716297c11 */ /* 0x000fe400088f0c17 */
[C---:B------:R-:W-:Y:S02]  /*10410*/  ISETP.GE.U32.OR P5, PT, R46.reuse, UR5, P5 ;  /* 0x000000052e007c0c */ /* 0x040fe4000afa6470 */
[----:B------:R-:W-:-:S02]  /*10420*/  ISETP.GE.U32.OR P4, PT, R46, UR5, P4 ;  /* 0x000000052e007c0c */ /* 0x000fc4000a786470 */
[----:B------:R-:W-:Y:S01]  /*10430*/  ISETP.GE.U32.OR P3, PT, R46, UR5, P3 ;  /* 0x000000052e007c0c */ /* 0x000fe20009f66470 */
[----:B-1----:R-:W-:Y:S01]  /*10440*/  FMUL R4, R4, UR4 ;  /* 0x0000000404047c20 */ /* 0x002fe20008400000 */
        /* <DEDUP_REMOVED lines=37> */
.L_x_5585:
[----:B------:R-:W-:Y:S05]  /*106a0*/  BSYNC.RECONVERGENT B0 ;  /* 0x0000000000007941 */ /* 0x000fea0003800200 */
.L_x_5584:
        /* <DEDUP_REMOVED lines=40> */
.L_x_5587:
[----:B------:R-:W-:Y:S05]  /*10930*/  BSYNC.RECONVERGENT B0 ;  /* 0x0000000000007941 */ /* 0x000fea0003800200 */
.L_x_5586:
        /* <DEDUP_REMOVED lines=40> */
.L_x_5589:
[----:B------:R-:W-:Y:S05]  /*10bc0*/  BSYNC.RECONVERGENT B0 ;  /* 0x0000000000007941 */ /* 0x000fea0003800200 */
.L_x_5588:
        /* <DEDUP_REMOVED lines=30> */
.L_x_5591:
[----:B------:R-:W-:Y:S05]  /*10db0*/  BSYNC.RECONVERGENT B0 ;  /* 0x0000000000007941 */ /* 0x000fea0003800200 */
.L_x_5590:
[----:B------:R-:W-:Y:S01]  /*10dc0*/  NOP ;  /* 0x0000000000007918 */ /* 0x000fe20000000000 */
[----:B------:R-:W-:Y:S05]  /*10dd0*/  @!P0 BRA `(.L_x_5592) ;  /* 0x0000000000088947 */ /* 0x000fea0003800000 */
[----:B------:R-:W-:Y:S05]  /*10de0*/  BPT.TRAP 0x1 ;  /* 0x000000040000795c */ /* 0x000fea0000300000 */
[----:B------:R-:W-:Y:S05]  /*10df0*/  BPT.TRAP 0x1 ;  /* 0x000000040000795c */ /* 0x000fea0000300000 */
.L_x_5592:
[----:B------:R-:W3:Y:S01]  /*10e00*/  LDL.LU R0, [R1+0x8] ;  /* 0x0000080001007983 */ /* 0x000ee20000300800 */
[----:B------:R-:W-:-:S04]  /*10e10*/  UIADD3 UR4, UPT, UPT, UR37, 0x248b8, URZ ;  /* 0x000248b825047890 */ /* 0x000fc8000fffe0ff */
[----:B------:R-:W-:-:S09]  /*10e20*/  UPRMT UR4, UR36, 0x654, UR4 ;  /* 0x0000065424047896 */ /* 0x000fd20008000004 */
[----:B------:R-:W-:Y:S01]  /*10e30*/  SYNCS.ARRIVE.TRANS64.RED.A1T0 RZ, [UR4], RZ ;  /* 0x000000ffffff79a7 */ /* 0x000fe20008100404 */
[----:B------:R-:W-:Y:S01]  /*10e40*/  BAR.SYNC.DEFER_BLOCKING 0x1, 0x100 ;  /* 0x0044000000007b1d */ /* 0x000fe20000010000 */
[----:B---3--:R-:W-:-:S13]  /*10e50*/  LOP3.LUT P0, RZ, R0, 0x7, RZ, 0xc0, !PT ;  /* 0x0000000700ff7812 */ /* 0x008fda000780c0ff */
        /* <DEDUP_REMOVED lines=38> */
.L_x_5594:
[----:B------:R-:W-:Y:S02]  /*110c0*/  MOV R2, 0x110e0 ;  /* 0x000110e000027802 */ /* 0x000fe40000000f00 */
[----:B-12---:R-:W-:Y:S05]  /*110d0*/  CALL.REL.NOINC `($__internal_65_$__cuda_sm10x_tcgen05_guardrail_trap_col_being_dealloced_not_returned_by_alloc) ;  /* 0x0000000c00787944 */ /* 0x006fea0003c00000 */
[----:B------:R-:W-:Y:S05]  /*110e0*/  BRA `(.L_x_5595) ;  /* 0x0000000000087947 */ /* 0x000fea0003800000 */
.L_x_5593:
[----:B------:R-:W-:Y:S02]  /*110f0*/  MOV R2, 0x11110 ;  /* 0x0001111000027802 */ /* 0x000fe40000000f00 */
[----:B-12---:R-:W-:Y:S05]  /*11100*/  CALL.REL.NOINC `($__internal_67_$__cuda_sm10x_tcgen05_guardrail_trap_unallocated_columns_being_dealloced) ;  /* 0x0000000c00847944 */ /* 0x006fea0003c00000 */
.L_x_5595:
[----:B------:R-:W-:Y:S01]  /*11110*/  NOP ;  /* 0x0000000000007918 */ /* 0x000fe20000000000 */
[----:B-1----:R-:W-:Y:S05]  /*11120*/  EXIT ;  /* 0x000000000000794d */ /* 0x002fea0003800000 */
.L_x_5410:
[----:B------:R-:W-:-:S07]  /*11130*/  MOV R3, UR40 ;  /* 0x0000002800037c02 */ /* 0x000fce0008000f00 */
.L_x_5596:
[----:B-1----:R1:W2:Y:S02]  /*11140*/  SYNCS.PHASECHK.TRANS64.TRYWAIT P0, [R3+URZ+0x24810], R5 ;  /* 0x02481005030075a7 */ /* 0x0022a400080011ff */
[----:B--2---:R-:W-:Y:S05]  /*11150*/  @!P0 NANOSLEEP.SYNCS 0x989680 ;  /* 0x009896800000895d */ /* 0x004fea0003900000 */
[----:B------:R-:W2:Y:S02]  /*11160*/  @!P0 SYNCS.PHASECHK.TRANS64 P0, [R3+URZ+0x24810], R5 ;  /* 0x02481005030085a7 */ /* 0x000ea400080010ff */
[----:B--2---:R-:W-:Y:S05]  /*11170*/  @!P0 BRA `(.L_x_5596) ;  /* 0xfffffffc00f08947 */ /* 0x004fea000383ffff */
[----:B------:R-:W-:Y:S05]  /*11180*/  BRA `(.L_x_5597) ;  /* 0xffffff10007c7947 */ /* 0x000fea000383ffff */
.L_x_5417:
[----:B------:R-:W-:-:S07]  /*11190*/  MOV R3, UR40 ;  /* 0x0000002800037c02 */ /* 0x000fce0008000f00 */
.L_x_5598:
[----:B-1----:R1:W3:Y:S02]  /*111a0*/  SYNCS.PHASECHK.TRANS64.TRYWAIT P0, [R3+URZ+0x24838], R5 ;  /* 0x02483805030075a7 */ /* 0x0022e400080011ff */
[----:B---3--:R-:W-:Y:S05]  /*111b0*/  @!P0 NANOSLEEP.SYNCS 0x989680 ;  /* 0x009896800000895d */ /* 0x008fea0003900000 */
[----:B------:R-:W3:Y:S02]  /*111c0*/  @!P0 SYNCS.PHASECHK.TRANS64 P0, [R3+URZ+0x24838], R5 ;  /* 0x02483805030085a7 */ /* 0x000ee400080010ff */
[----:B---3--:R-:W-:Y:S05]  /*111d0*/  @!P0 BRA `(.L_x_5598) ;  /* 0xfffffffc00f08947 */ /* 0x008fea000383ffff */
[----:B------:R-:W-:Y:S05]  /*111e0*/  BRA `(.L_x_5599) ;  /* 0xffffff1400187947 */ /* 0x000fea000383ffff */
.L_x_5420:
[----:B------:R-:W-:-:S07]  /*111f0*/  MOV R4, UR40 ;  /* 0x0000002800047c02 */ /* 0x000fce0008000f00 */
.L_x_5600:
[----:B--2---:R2:W3:Y:S02]  /*11200*/  SYNCS.PHASECHK.TRANS64.TRYWAIT P4, [R4+URZ+0x24828], R5 ;  /* 0x02482805040075a7 */ /* 0x0044e400080811ff */
[----:B---3--:R-:W-:Y:S05]  /*11210*/  @!P4 NANOSLEEP.SYNCS 0x989680 ;  /* 0x009896800000c95d */ /* 0x008fea0003900000 */
[----:B------:R-:W3:Y:S02]  /*11220*/  @!P4 SYNCS.PHASECHK.TRANS64 P4, [R4+URZ+0x24828], R5 ;  /* 0x024828050400c5a7 */ /* 0x000ee400080810ff */
[----:B---3--:R-:W-:Y:S05]  /*11230*/  @!P4 BRA `(.L_x_5600) ;  /* 0xfffffffc00f0c947 */ /* 0x008fea000383ffff */
[----:B------:R-:W-:Y:S05]  /*11240*/  BRA `(.L_x_5601) ;  /* 0xffffff1400b87947 */ /* 0x000fea000383ffff */
.L_x_5426:
[----:B--2---:R-:W-:-:S07]  /*11250*/  MOV R4, UR40 ;  /* 0x0000002800047c02 */ /* 0x004fce0008000f00 */
.L_x_5602:
[----:B--2---:R2:W4:Y:S02]  /*11260*/  SYNCS.PHASECHK.TRANS64.TRYWAIT P4, [R4+URZ+0x24848], R5 ;  /* 0x02484805040075a7 */ /* 0x00452400080811ff */
[----:B----4-:R-:W-:Y:S05]  /*11270*/  @!P4 NANOSLEEP.SYNCS 0x989680 ;  /* 0x009896800000c95d */ /* 0x010fea0003900000 */
[----:B------:R-:W4:Y:S02]  /*11280*/  @!P4 SYNCS.PHASECHK.TRANS64 P4, [R4+URZ+0x24848], R5 ;  /* 0x024848050400c5a7 */ /* 0x000f2400080810ff */
[----:B----4-:R-:W-:Y:S05]  /*11290*/  @!P4 BRA `(.L_x_5602) ;  /* 0xfffffffc00f0c947 */ /* 0x010fea000383ffff */
[----:B------:R-:W-:Y:S05]  /*112a0*/  BRA `(.L_x_5603) ;  /* 0xffffff1800507947 */ /* 0x000fea000383ffff */
.L_x_5430:
[----:B------:R-:W-:Y:S07]  /*112b0*/  MOV R4, UR9 ;  /* 0x0000000900047c02 */ /* 0x000fee0008000f00 */
.L_x_5604:
[----:B-1----:R1:W4:Y:S02]  /*112c0*/  SYNCS.PHASECHK.TRANS64.TRYWAIT P0, [R4+URZ+0x24810], R6 ;  /* 0x02481006040075a7 */ /* 0x00232400080011ff */
[----:B----4-:R-:W-:Y:S05]  /*112d0*/  @!P0 NANOSLEEP.SYNCS 0x989680 ;  /* 0x009896800000895d */ /* 0x010fea0003900000 */
[----:B------:R-:W4:Y:S02]  /*112e0*/  @!P0 SYNCS.PHASECHK.TRANS64 P0, [R4+URZ+0x24810], R6 ;  /* 0x02481006040085a7 */ /* 0x000f2400080010ff */
[----:B----4-:R-:W-:Y:S05]  /*112f0*/  @!P0 BRA `(.L_x_5604) ;  /* 0xfffffffc00f08947 */ /* 0x010fea000383ffff */
[----:B------:R-:W-:Y:S05]  /*11300*/  BRA `(.L_x_5605) ;  /* 0xffffff1c00387947 */ /* 0x000fea000383ffff */
.L_x_5436:
[----:B------:R-:W-:Y:S07]  /*11310*/  MOV R4, UR40 ;  /* 0x0000002800047c02 */ /* 0x000fee0008000f00 */
.L_x_5606:
[----:B-1----:R1:W4:Y:S02]  /*11320*/  SYNCS.PHASECHK.TRANS64.TRYWAIT P1, [R4+URZ+0x24838], R5 ;  /* 0x02483805040075a7 */ /* 0x00232400080211ff */
[----:B----4-:R-:W-:Y:S05]  /*11330*/  @!P1 NANOSLEEP.SYNCS 0x989680 ;  /* 0x009896800000995d */ /* 0x010fea0003900000 */
[----:B------:R-:W4:Y:S02]  /*11340*/  @!P1 SYNCS.PHASECHK.TRANS64 P1, [R4+URZ+0x24838], R5 ;  /* 0x02483805040095a7 */ /* 0x000f2400080210ff */
[----:B----4-:R-:W-:Y:S05]  /*11350*/  @!P1 BRA `(.L_x_5606) ;  /* 0xfffffffc00f09947 */ /* 0x010fea000383ffff */
[----:B------:R-:W-:Y:S05]  /*11360*/  BRA `(.L_x_5607) ;  /* 0xffffff1c00a47947 */ /* 0x000fea000383ffff */
.L_x_5439:
[----:B------:R-:W-:Y:S07]  /*11370*/  MOV R5, UR40 ;  /* 0x0000002800057c02 */ /* 0x000fee0008000f00 */
.L_x_5608:
[----:B--2---:R2:W4:Y:S02]  /*11380*/  SYNCS.PHASECHK.TRANS64.TRYWAIT P6, [R5+URZ+0x24828], R7 ;  /* 0x02482807050075a7 */ /* 0x00452400080c11ff */
[----:B----4-:R-:W-:Y:S05]  /*11390*/  @!P6 NANOSLEEP.SYNCS 0x989680 ;  /* 0x009896800000e95d */ /* 0x010fea0003900000 */
[----:B------:R-:W4:Y:S02]  /*113a0*/  @!P6 SYNCS.PHASECHK.TRANS64 P6, [R5+URZ+0x24828], R7 ;  /* 0x024828070500e5a7 */ /* 0x000f2400080c10ff */
[----:B----4-:R-:W-:Y:S05]  /*113b0*/  @!P6 BRA `(.L_x_5608) ;  /* 0xfffffffc00f0e947 */ /* 0x010fea000383ffff */
[----:B------:R-:W-:Y:S05]  /*113c0*/  BRA `(.L_x_5609) ;  /* 0xffffff2000407947 */ /* 0x000fea000383ffff */
.L_x_5444:
[----:B--2---:R-:W-:Y:S07]  /*113d0*/  MOV R5, UR40 ;  /* 0x0000002800057c02 */ /* 0x004fee0008000f00 */
.L_x_5610:
[----:B-1----:R1:W2:Y:S02]  /*113e0*/  SYNCS.PHASECHK.TRANS64.TRYWAIT P6, [R5+URZ+0x24848], R6 ;  /* 0x02484806050075a7 */ /* 0x0022a400080c11ff */
[----:B--2---:R-:W-:Y:S05]  /*113f0*/  @!P6 NANOSLEEP.SYNCS 0x989680 ;  /* 0x009896800000e95d */ /* 0x004fea0003900000 */
[----:B------:R-:W2:Y:S02]  /*11400*/  @!P6 SYNCS.PHASECHK.TRANS64 P6, [R5+URZ+0x24848], R6 ;  /* 0x024848060500e5a7 */ /* 0x000ea400080c10ff */
[----:B--2---:R-:W-:Y:S05]  /*11410*/  @!P6 BRA `(.L_x_5610) ;  /* 0xfffffffc00f0e947 */ /* 0x004fea000383ffff */
[----:B------:R-:W-:Y:S05]  /*11420*/  BRA `(.L_x_5611) ;  /* 0xffffff20008c7947 */ /* 0x000fea000383ffff */
.L_x_5453:
[----:B-1----:R-:W-:-:S07]  /*11430*/  MOV R2, UR17 ;  /* 0x0000001100027c02 */ /* 0x002fce0008000f00 */
.L_x_5612:
[----:B-1----:R1:W2:Y:S02]  /*11440*/  SYNCS.PHASECHK.TRANS64.TRYWAIT P0, [R2+URZ+0x24800], R7 ;  /* 0x02480007020075a7 */ /* 0x0022a400080011ff */
[----:B--2---:R-:W-:Y:S05]  /*11450*/  @!P0 NANOSLEEP.SYNCS 0x989680 ;  /* 0x009896800000895d */ /* 0x004fea0003900000 */
[----:B------:R-:W2:Y:S02]  /*11460*/  @!P0 SYNCS.PHASECHK.TRANS64 P0, [R2+URZ+0x24800], R7 ;  /* 0x02480007020085a7 */ /* 0x000ea400080010ff */
[----:B--2---:R-:W-:Y:S05]  /*11470*/  @!P0 BRA `(.L_x_5612) ;  /* 0xfffffffc00f08947 */ /* 0x004fea000383ffff */
[----:B------:R-:W-:Y:S05]  /*11480*/  BRA `(.L_x_5613) ;  /* 0xffffff2800487947 */ /* 0x000fea000383ffff */
.L_x_5454:
[----:B------:R-:W-:-:S07]  /*11490*/  MOV R5, UR17 ;  /* 0x0000001100057c02 */ /* 0x000fce0008000f00 */
.L_x_5614:
[----:B-1----:R1:W2:Y:S02]  /*114a0*/  SYNCS.PHASECHK.TRANS64.TRYWAIT P0, [R5+URZ+0x24858], R6 ;  /* 0x02485806050075a7 */ /* 0x0022a400080011ff */
[----:B--2---:R-:W-:Y:S05]  /*114b0*/  @!P0 NANOSLEEP.SYNCS 0x989680 ;  /* 0x009896800000895d */ /* 0x004fea0003900000 */
[----:B------:R-:W2:Y:S02]  /*114c0*/  @!P0 SYNCS.PHASECHK.TRANS64 P0, [R5+URZ+0x24858], R6 ;  /* 0x02485806050085a7 */ /* 0x000ea400080010ff */
[----:B--2---:R-:W-:Y:S05]  /*114d0*/  @!P0 BRA `(.L_x_5614) ;  /* 0xfffffffc00f08947 */ /* 0x004fea000383ffff */
[----:B------:R-:W-:Y:S05]  /*114e0*/  BRA `(.L_x_5615) ;  /* 0xffffff2800447947 */ /* 0x000fea000383ffff */
.L_x_5457:
[----:B------:R-:W-:-:S07]  /*114f0*/  MOV R2, UR17 ;  /* 0x0000001100027c02 */ /* 0x000fce0008000f00 */
.L_x_5616:
[----:B---3--:R3:W4:Y:S02]  /*11500*/  SYNCS.PHASECHK.TRANS64.TRYWAIT P1, [R2+URZ+0x24820], R7 ;  /* 0x02482007020075a7 */ /* 0x00872400080211ff */
[----:B----4-:R-:W-:Y:S05]  /*11510*/  @!P1 NANOSLEEP.SYNCS 0x989680 ;  /* 0x009896800000995d */ /* 0x010fea0003900000 */
[----:B------:R-:W4:Y:S02]  /*11520*/  @!P1 SYNCS.PHASECHK.TRANS64 P1, [R2+URZ+0x24820], R7 ;  /* 0x02482007020095a7 */ /* 0x000f2400080210ff */
[----:B----4-:R-:W-:Y:S05]  /*11530*/  @!P1 BRA `(.L_x_5616) ;  /* 0xfffffffc00f09947 */ /* 0x010fea000383ffff */
[----:B------:R-:W-:Y:S05]  /*11540*/  BRA `(.L_x_5617) ;  /* 0xffffff2800d07947 */ /* 0x000fea000383ffff */
.L_x_5459:
[----:B---3--:R-:W-:-:S07]  /*11550*/  MOV R2, UR17 ;  /* 0x0000001100027c02 */ /* 0x008fce0008000f00 */
.L_x_5618:
[----:B---3--:R3:W4:Y:S02]  /*11560*/  SYNCS.PHASECHK.TRANS64.TRYWAIT P1, [R2+URZ+0x24868], R6 ;  /* 0x02486806020075a7 */ /* 0x00872400080211ff */
[----:B----4-:R-:W-:Y:S05]  /*11570*/  @!P1 NANOSLEEP.SYNCS 0x989680 ;  /* 0x009896800000995d */ /* 0x010fea0003900000 */
[----:B------:R-:W4:Y:S02]  /*11580*/  @!P1 SYNCS.PHASECHK.TRANS64 P1, [R2+URZ+0x24868], R6 ;  /* 0x02486806020095a7 */ /* 0x000f2400080210ff */
[----:B----4-:R-:W-:Y:S05]  /*11590*/  @!P1 BRA `(.L_x_5618) ;  /* 0xfffffffc00f09947 */ /* 0x010fea000383ffff */
[----:B------:R-:W-:Y:S05]  /*115a0*/  BRA `(.L_x_5619) ;  /* 0xffffff2800c87947 */ /* 0x000fea000383ffff */
.L_x_5461:
[----:B------:R-:W-:-:S07]  /*115b0*/  MOV R4, UR17 ;  /* 0x0000001100047c02 */ /* 0x000fce0008000f00 */
.L_x_5620:
[----:B---3--:R3:W4:Y:S02]  /*115c0*/  SYNCS.PHASECHK.TRANS64.TRYWAIT P1, [R4+URZ+0x24878], R6 ;  /* 0x02487806040075a7 */ /* 0x00872400080211ff */
[----:B----4-:R-:W-:Y:S05]  /*115d0*/  @!P1 NANOSLEEP.SYNCS 0x989680 ;  /* 0x009896800000995d */ /* 0x010fea0003900000 */
[----:B------:R-:W4:Y:S02]  /*115e0*/  @!P1 SYNCS.PHASECHK.TRANS64 P1, [R4+URZ+0x24878], R6 ;  /* 0x02487806040095a7 */ /* 0x000f2400080210ff */
[----:B----4-:R-:W-:Y:S05]  /*115f0*/  @!P1 BRA `(.L_x_5620) ;  /* 0xfffffffc00f09947 */ /* 0x010fea000383ffff */
[----:B------:R-:W-:Y:S05]  /*11600*/  BRA `(.L_x_5621) ;  /* 0xffffff2800c87947 */ /* 0x000fea000383ffff */
.L_x_5464:
[----:B------:R-:W-:-:S07]  /*11610*/  MOV R4, UR17 ;  /* 0x0000001100047c02 */ /* 0x000fce0008000f00 */
.L_x_5622:
[----:B---3--:R3:W4:Y:S02]  /*11620*/  SYNCS.PHASECHK.TRANS64.TRYWAIT P1, [R4+URZ+0x24880], R7 ;  /* 0x02488007040075a7 */ /* 0x00872400080211ff */
[----:B----4-:R-:W-:Y:S05]  /*11630*/  @!P1 NANOSLEEP.SYNCS 0x989680 ;  /* 0x009896800000995d */ /* 0x010fea0003900000 */
[----:B------:R-:W4:Y:S02]  /*11640*/  @!P1 SYNCS.PHASECHK.TRANS64 P1, [R4+URZ+0x24880], R7 ;  /* 0x02488007040095a7 */ /* 0x000f2400080210ff */
[----:B----4-:R-:W-:Y:S05]  /*11650*/  @!P1 BRA `(.L_x_5622) ;  /* 0xfffffffc00f09947 */ /* 0x010fea000383ffff */
[----:B------:R-:W-:Y:S05]  /*11660*/  BRA `(.L_x_5623) ;  /* 0xffffff2c00507947 */ /* 0x000fea000383ffff */
.L_x_5470:
[----:B------:R-:W-:Y:S07]  /*11670*/  MOV R2, UR4 ;  /* 0x0000000400027c02 */ /* 0x000fee0008000f00 */
.L_x_5624:
[----:B-1----:R1:W2:Y:S02]  /*11680*/  SYNCS.PHASECHK.TRANS64.TRYWAIT P1, [R2+URZ+0x24800], R3 ;  /* 0x02480003020075a7 */ /* 0x0022a400080211ff */
[----:B--2---:R-:W-:Y:S05]  /*11690*/  @!P1 NANOSLEEP.SYNCS 0x989680 ;  /* 0x009896800000995d */ /* 0x004fea0003900000 */
[----:B------:R-:W2:Y:S02]  /*116a0*/  @!P1 SYNCS.PHASECHK.TRANS64 P1, [R2+URZ+0x24800], R3 ;  /* 0x02480003020095a7 */ /* 0x000ea400080210ff */
[----:B--2---:R-:W-:Y:S05]  /*116b0*/  @!P1 BRA `(.L_x_5624) ;  /* 0xfffffffc00f09947 */ /* 0x004fea000383ffff */
[----:B------:R-:W-:Y:S05]  /*116c0*/  BRA `(.L_x_5625) ;  /* 0xffffff34006c7947 */ /* 0x000fea000383ffff */
.L_x_5472:
[----:B------:R-:W-:Y:S07]  /*116d0*/  MOV R3, UR17 ;  /* 0x0000001100037c02 */ /* 0x000fee0008000f00 */
.L_x_5626:
[----:B-1----:R1:W2:Y:S02]  /*116e0*/  SYNCS.PHASECHK.TRANS64.TRYWAIT P1, [R3+URZ+0x24858], R4 ;  /* 0x02485804030075a7 */ /* 0x0022a400080211ff */
[----:B--2---:R-:W-:Y:S05]  /*116f0*/  @!P1 NANOSLEEP.SYNCS 0x989680 ;  /* 0x009896800000995d */ /* 0x004fea0003900000 */
[----:B------:R-:W2:Y:S02]  /*11700*/  @!P1 SYNCS.PHASECHK.TRANS64 P1, [R3+URZ+0x24858], R4 ;  /* 0x02485804030095a7 */ /* 0x000ea400080210ff */
[----:B--2---:R-:W-:Y:S05]  /*11710*/  @!P1 BRA `(.L_x_5626) ;  /* 0xfffffffc00f09947 */ /* 0x004fea000383ffff */
[----:B------:R-:W-:Y:S05]  /*11720*/  BRA `(.L_x_5627) ;  /* 0xffffff34006c7947 */ /* 0x000fea000383ffff */
.L_x_5475:
[----:B------:R-:W-:Y:S07]  /*11730*/  MOV R2, UR17 ;  /* 0x0000001100027c02 */ /* 0x000fee0008000f00 */
.L_x_5628:
[----:B-1----:R1:W3:Y:S02]  /*11740*/  SYNCS.PHASECHK.TRANS64.TRYWAIT P1, [R2+URZ+0x24890], R3 ;  /* 0x02489003020075a7 */ /* 0x0022e400080211ff */
[----:B---3--:R-:W-:Y:S05]  /*11750*/  @!P1 NANOSLEEP.SYNCS 0x989680 ;  /* 0x009896800000995d */ /* 0x008fea0003900000 */
[----:B------:R-:W3:Y:S02]  /*11760*/  @!P1 SYNCS.PHASECHK.TRANS64 P1, [R2+URZ+0x24890], R3 ;  /* 0x02489003020095a7 */ /* 0x000ee400080210ff */
[----:B---3--:R-:W-:Y:S05]  /*11770*/  @!P1 BRA `(.L_x_5628) ;  /* 0xfffffffc00f09947 */ /* 0x008fea000383ffff */
[----:B------:R-:W-:Y:S05]  /*11780*/  BRA `(.L_x_5629) ;  /* 0xffffff3400f87947 */ /* 0x000fea000383ffff */
.L_x_5477:
[----:B------:R-:W-:Y:S07]  /*11790*/  MOV R2, UR17 ;  /* 0x0000001100027c02 */ /* 0x000fee0008000f00 */
.L_x_5630:
[----:B-1----:R1:W3:Y:S02]  /*117a0*/  SYNCS.PHASECHK.TRANS64.TRYWAIT P1, [R2+URZ+0x24868], R3 ;  /* 0x02486803020075a7 */ /* 0x0022e400080211ff */
[----:B---3--:R-:W-:Y:S05]  /*117b0*/  @!P1 NANOSLEEP.SYNCS 0x989680 ;  /* 0x009896800000995d */ /* 0x008fea0003900000 */
[----:B------:R-:W3:Y:S02]  /*117c0*/  @!P1 SYNCS.PHASECHK.TRANS64 P1, [R2+URZ+0x24868], R3 ;  /* 0x02486803020095a7 */ /* 0x000ee400080210ff */
[----:B---3--:R-:W-:Y:S05]  /*117d0*/  @!P1 BRA `(.L_x_5630) ;  /* 0xfffffffc00f09947 */ /* 0x008fea000383ffff */
[----:B------:R-:W-:Y:S05]  /*117e0*/  BRA `(.L_x_5631) ;  /* 0xffffff3400f47947 */ /* 0x000fea000383ffff */
.L_x_5483:
[----:B------:R-:W-:Y:S07]  /*117f0*/  MOV R2, UR17 ;  /* 0x0000001100027c02 */ /* 0x000fee0008000f00 */
.L_x_5632:
[----:B---3--:R3:W4:Y:S02]  /*11800*/  SYNCS.PHASECHK.TRANS64.TRYWAIT P1, [R2+URZ+0x24878], R3 ;  /* 0x02487803020075a7 */ /* 0x00872400080211ff */
[----:B----4-:R-:W-:Y:S05]  /*11810*/  @!P1 NANOSLEEP.SYNCS 0x989680 ;  /* 0x009896800000995d */ /* 0x010fea0003900000 */
[----:B------:R-:W4:Y:S02]  /*11820*/  @!P1 SYNCS.PHASECHK.TRANS64 P1, [R2+URZ+0x24878], R3 ;  /* 0x02487803020095a7 */ /* 0x000f2400080210ff */
[----:B----4-:R-:W-:Y:S05]  /*11830*/  @!P1 BRA `(.L_x_5632) ;  /* 0xfffffffc00f09947 */ /* 0x010fea000383ffff */
[----:B------:R-:W-:Y:S05]  /*11840*/  BRA `(.L_x_5633) ;  /* 0xffffff3c00c07947 */ /* 0x000fea000383ffff */
.L_x_5485:
[----:B------:R-:W-:Y:S07]  /*11850*/  MOV R4, UR17 ;  /* 0x0000001100047c02 */ /* 0x000fee0008000f00 */
.L_x_5634:
[----:B---3--:R3:W4:Y:S02]  /*11860*/  SYNCS.PHASECHK.TRANS64.TRYWAIT P1, [R4+URZ+0x24820], R5 ;  /* 0x02482005040075a7 */ /* 0x00872400080211ff */
[----:B----4-:R-:W-:Y:S05]  /*11870*/  @!P1 NANOSLEEP.SYNCS 0x989680 ;  /* 0x009896800000995d */ /* 0x010fea0003900000 */
[----:B------:R-:W4:Y:S02]  /*11880*/  @!P1 SYNCS.PHASECHK.TRANS64 P1, [R4+URZ+0x24820], R5 ;  /* 0x02482005040095a7 */ /* 0x000f2400080210ff */
[----:B----4-:R-:W-:Y:S05]  /*11890*/  @!P1 BRA `(.L_x_5634) ;  /* 0xfffffffc00f09947 */ /* 0x010fea000383ffff */
[----:B------:R-:W-:Y:S05]  /*118a0*/  BRA `(.L_x_5635) ;  /* 0xffffff3c00c47947 */ /* 0x000fea000383ffff */
.L_x_5488:
[----:B------:R-:W-:Y:S07]  /*118b0*/  MOV R4, UR17 ;  /* 0x0000001100047c02 */ /* 0x000fee0008000f00 */
.L_x_5636:
[----:B---3--:R3:W4:Y:S02]  /*118c0*/  SYNCS.PHASECHK.TRANS64.TRYWAIT P1, [R4+URZ+0x24880], R5 ;  /* 0x02488005040075a7 */ /* 0x00872400080211ff */
[----:B----4-:R-:W-:Y:S05]  /*118d0*/  @!P1 NANOSLEEP.SYNCS 0x989680 ;  /* 0x009896800000995d */ /* 0x010fea0003900000 */
[----:B------:R-:W4:Y:S02]  /*118e0*/  @!P1 SYNCS.PHASECHK.TRANS64 P1, [R4+URZ+0x24880], R5 ;  /* 0x02488005040095a7 */ /* 0x000f2400080210ff */
[----:B----4-:R-:W-:Y:S05]  /*118f0*/  @!P1 BRA `(.L_x_5636) ;  /* 0xfffffffc00f09947 */ /* 0x010fea000383ffff */
[----:B------:R-:W-:Y:S05]  /*11900*/  BRA `(.L_x_5637) ;  /* 0xffffff4000387947 */ /* 0x000fea000383ffff */
.L_x_5493:
[----:B------:R-:W-:-:S07]  /*11910*/  MOV R0, UR17 ;  /* 0x0000001100007c02 */ /* 0x000fce0008000f00 */
.L_x_5638:
[----:B-1----:R1:W2:Y:S02]  /*11920*/  SYNCS.PHASECHK.TRANS64.TRYWAIT P1, [R0+URZ+0x248b0], R2 ;  /* 0x0248b002000075a7 */ /* 0x0022a400080211ff */
[----:B--2---:R-:W-:Y:S05]  /*11930*/  @!P1 NANOSLEEP.SYNCS 0x989680 ;  /* 0x009896800000995d */ /* 0x004fea0003900000 */
[----:B------:R-:W2:Y:S02]  /*11940*/  @!P1 SYNCS.PHASECHK.TRANS64 P1, [R0+URZ+0x248b0], R2 ;  /* 0x0248b002000095a7 */ /* 0x000ea400080210ff */
[----:B--2---:R-:W-:Y:S05]  /*11950*/  @!P1 BRA `(.L_x_5638) ;  /* 0xfffffffc00f09947 */ /* 0x004fea000383ffff */
[----:B------:R-:W-:Y:S05]  /*11960*/  BRA `(.L_x_5639) ;  /* 0xffffff4400747947 */ /* 0x000fea000383ffff */
.L_x_5496:
[----:B-1----:R-:W-:-:S07]  /*11970*/  MOV R0, UR17 ;  /* 0x0000001100007c02 */ /* 0x002fce0008000f00 */
.L_x_5640:
[----:B-1----:R1:W3:Y:S02]  /*11980*/  SYNCS.PHASECHK.TRANS64.TRYWAIT P1, [R0+URZ+0x248b8], R2 ;  /* 0x0248b802000075a7 */ /* 0x0022e400080211ff */
[----:B---3--:R-:W-:Y:S05]  /*11990*/  @!P1 NANOSLEEP.SYNCS 0x989680 ;  /* 0x009896800000995d */ /* 0x008fea0003900000 */
[----:B------:R-:W3:Y:S02]  /*119a0*/  @!P1 SYNCS.PHASECHK.TRANS64 P1, [R0+URZ+0x248b8], R2 ;  /* 0x0248b802000095a7 */ /* 0x000ee400080210ff */
[----:B---3--:R-:W-:Y:S05]  /*119b0*/  @!P1 BRA `(.L_x_5640) ;  /* 0xfffffffc00f09947 */ /* 0x008fea000383ffff */
[----:B------:R-:W-:Y:S05]  /*119c0*/  BRA `(.L_x_5641) ;  /* 0xffffff44007c7947 */ /* 0x000fea000383ffff */
.L_x_5498:
[----:B------:R-:W-:-:S07]  /*119d0*/  MOV R3, UR17 ;  /* 0x0000001100037c02 */ /* 0x000fce0008000f00 */
.L_x_5642:
[----:B-1----:R1:W3:Y:S02]  /*119e0*/  SYNCS.PHASECHK.TRANS64.TRYWAIT P1, [R3+URZ+0x24890], R12 ;  /* 0x0248900c030075a7 */ /* 0x0022e400080211ff */
[----:B---3--:R-:W-:Y:S05]  /*119f0*/  @!P1 NANOSLEEP.SYNCS 0x989680 ;  /* 0x009896800000995d */ /* 0x008fea0003900000 */
[----:B------:R-:W3:Y:S02]  /*11a00*/  @!P1 SYNCS.PHASECHK.TRANS64 P1, [R3+URZ+0x24890], R12 ;  /* 0x0248900c030095a7 */ /* 0x000ee400080210ff */
[----:B---3--:R-:W-:Y:S05]  /*11a10*/  @!P1 BRA `(.L_x_5642) ;  /* 0xfffffffc00f09947 */ /* 0x008fea000383ffff */
[----:B------:R-:W-:Y:S05]  /*11a20*/  BRA `(.L_x_5643) ;  /* 0xffffff4400807947 */ /* 0x000fea000383ffff */
.L_x_5506:
[----:B------:R-:W-:-:S07]  /*11a30*/  MOV R4, UR6 ;  /* 0x0000000600047c02 */ /* 0x000fce0008000f00 */
.L_x_5644:
[----:B---3--:R3:W4:Y:S02]  /*11a40*/  SYNCS.PHASECHK.TRANS64.TRYWAIT P1, [R4+URZ+0x24870], R5 ;  /* 0x02487005040075a7 */ /* 0x00872400080211ff */
[----:B----4-:R-:W-:Y:S05]  /*11a50*/  @!P1 NANOSLEEP.SYNCS 0x989680 ;  /* 0x009896800000995d */ /* 0x010fea0003900000 */
[----:B------:R-:W4:Y:S02]  /*11a60*/  @!P1 SYNCS.PHASECHK.TRANS64 P1, [R4+URZ+0x24870], R5 ;  /* 0x02487005040095a7 */ /* 0x000f2400080210ff */
[----:B----4-:R-:W-:Y:S05]  /*11a70*/  @!P1 BRA `(.L_x_5644) ;  /* 0xfffffffc00f09947 */ /* 0x010fea000383ffff */
[----:B------:R-:W-:Y:S05]  /*11a80*/  BRA `(.L_x_5645) ;  /* 0xffffff5000707947 */ /* 0x000fea000383ffff */
.L_x_5523:
[----:B---3--:R3:W4:Y:S02]  /*11a90*/  SYNCS.PHASECHK.TRANS64.TRYWAIT P1, [R56+URZ+0x24850], R0 ;  /* 0x02485000380075a7 */ /* 0x00872400080211ff */
[----:B----4-:R-:W-:Y:S05]  /*11aa0*/  @!P1 NANOSLEEP.SYNCS 0x989680 ;  /* 0x009896800000995d */ /* 0x010fea0003900000 */
[----:B------:R-:W4:Y:S02]  /*11ab0*/  @!P1 SYNCS.PHASECHK.TRANS64 P1, [R56+URZ+0x24850], R0 ;  /* 0x02485000380095a7 */ /* 0x000f2400080210ff */
[----:B----4-:R-:W-:Y:S05]  /*11ac0*/  @!P1 BRA `(.L_x_5523) ;  /* 0xfffffffc00f09947 */ /* 0x010fea000383ffff */
[----:B------:R-:W-:Y:S05]  /*11ad0*/  BRA `(.L_x_5646) ;  /* 0xffffff5c00a87947 */ /* 0x000fea000383ffff */
.L_x_5527:
[----:B---3--:R3:W4:Y:S02]  /*11ae0*/  SYNCS.PHASECHK.TRANS64.TRYWAIT P1, [R56+URZ+0x24888], R0 ;  /* 0x02488800380075a7 */ /* 0x00872400080211ff */
[----:B----4-:R-:W-:Y:S05]  /*11af0*/  @!P1 NANOSLEEP.SYNCS 0x989680 ;  /* 0x009896800000995d */ /* 0x010fea0003900000 */
[----:B------:R-:W4:Y:S02]  /*11b00*/  @!P1 SYNCS.PHASECHK.TRANS64 P1, [R56+URZ+0x24888], R0 ;  /* 0x02488800380095a7 */ /* 0x000f2400080210ff */
[----:B----4-:R-:W-:Y:S05]  /*11b10*/  @!P1 BRA `(.L_x_5527) ;  /* 0xfffffffc00f09947 */ /* 0x010fea000383ffff */
[----:B------:R-:W-:Y:S05]  /*11b20*/  BRA `(.L_x_5647) ;  /* 0xffffff5c00bc7947 */ /* 0x000fea000383ffff */
.L_x_5531:
[----:B--2---:R2:W3:Y:S02]  /*11b30*/  SYNCS.PHASECHK.TRANS64.TRYWAIT P1, [R56+URZ+0x24830], R3 ;  /* 0x02483003380075a7 */ /* 0x0044e400080211ff */
[----:B---3--:R-:W-:Y:S05]  /*11b40*/  @!P1 NANOSLEEP.SYNCS 0x989680 ;  /* 0x009896800000995d */ /* 0x008fea0003900000 */
[----:B------:R-:W3:Y:S02]  /*11b50*/  @!P1 SYNCS.PHASECHK.TRANS64 P1, [R56+URZ+0x24830], R3 ;  /* 0x02483003380095a7 */ /* 0x000ee400080210ff */
[----:B---3--:R-:W-:Y:S05]  /*11b60*/  @!P1 BRA `(.L_x_5531) ;  /* 0xfffffffc00f09947 */ /* 0x008fea000383ffff */
[----:B------:R-:W-:Y:S05]  /*11b70*/  BRA `(.L_x_5648) ;  /* 0xffffff5c00e87947 */ /* 0x000fea000383ffff */
.L_x_5532:
[----:B------:R-:W-:Y:S01]  /*11b80*/  MOV R12, RZ ;  /* 0x000000ff000c7202 */ /* 0x000fe20000000f00 */
[----:B------:R-:W2:Y:S01]  /*11b90*/  LDL R6, [R1+0x4] ;  /* 0x0000040001067983 */ /* 0x000ea20000100800 */
[----:B------:R-:W-:Y:S01]  /*11ba0*/  MOV R15, 0xffffffff ;  /* 0xffffffff000f7802 */ /* 0x000fe20000000f00 */
[----:B------:R-:W3:Y:S01]  /*11bb0*/  LDC R84, c[0x0][0x384] ;  /* 0x0000e100ff547b82 */ /* 0x000ee20000000800 */
[----:B------:R-:W-:Y:S01]  /*11bc0*/  BSSY B0, `(.L_x_5649) ;  /* 0x000000a000007945 */ /* 0x000fe20003800000 */
[----:B------:R-:W-:Y:S02]  /*11bd0*/  IMAD.MOV.U32 R13, RZ, RZ, R4 ;  /* 0x000000ffff0d7224 */ /* 0x000fe400078e0004 */
[----:B------:R-:W-:Y:S02]  /*11be0*/  IMAD.MOV.U32 R11, RZ, RZ, 0x1f ;  /* 0x0000001fff0b7424 */ /* 0x000fe400078e00ff */
[----:B--2---:R-:W-:Y:S05]  /*11bf0*/  VIADD R3, R6, 0xffffffff ;  /* 0xffffffff06037836 */ /* 0x004fea0000000000 */
[----:B------:R-:W-:Y:S04]  /*11c00*/  ISETP.NE.AND P0, PT, R76, R3, PT ;  /* 0x000000034c00720c */ /* 0x000fe80003f05270 */
[----:B---3--:R-:W-:Y:S04]  /*11c10*/  ISETP.GT.U32.OR P0, PT, R5, R84, !P0 ;  /* 0x000000540500720c */ /* 0x008fe80004704470 */
[----:B------:R-:W-:Y:S09]  /*11c20*/  SEL R3, RZ, 0x1, !P0 ;  /* 0x00000001ff037807 */ /* 0x000ff20004000000 */
[----:B-1----:R-:W-:Y:S05]  /*11c30*/  WARPSYNC.COLLECTIVE R15, `(.L_x_5650) ;  /* 0x000000000f087348 */ /* 0x002fea0003c00000 */
[----:B------:R2:W3:Y:S02]  /*11c40*/  SHFL.IDX P6, R14, R13, R12, R11 ;  /* 0x0000000c0d0e7389 */ /* 0x0004e400000c000b */
[----:B-123--:R-:W-:Y:S05]  /*11c50*/  ENDCOLLECTIVE ;  /* 0x000000000000791b */ /* 0x00efea0003800000 */
.L_x_5650:
[----:B------:R-:W-:Y:S05]  /*11c60*/  BSYNC B0 ;  /* 0x0000000000007941 */ /* 0x000fea0003800000 */
.L_x_5649:
[----:B------:R-:W-:Y:S02]  /*11c70*/  IMAD.MOV.U32 R13, RZ, RZ, R3 ;  /* 0x000000ffff0d7224 */ /* 0x000fe400078e0003 */
[----:B------:R-:W-:Y:S02]  /*11c80*/  HFMA2 R12, -RZ, RZ, 0, 0 ;  /* 0x00000000ff0c7431 */ /* 0x000fe400000001ff */
[----:B------:R-:W-:Y:S01]  /*11c90*/  IMAD.MOV.U32 R11, RZ, RZ, 0x1f ;  /* 0x0000001fff0b7424 */ /* 0x000fe200078e00ff */
[----:B------:R-:W-:Y:S01]  /*11ca0*/  MOV R15, 0xffffffff ;  /* 0xffffffff000f7802 */ /* 0x000fe20000000f00 */
[----:B------:R-:W-:Y:S07]  /*11cb0*/  IMAD.MOV.U32 R4, RZ, RZ, R14 ;  /* 0x000000ffff047224 */ /* 0x000fee00078e000e */
[----:B------:R-:W-:Y:S05]  /*11cc0*/  WARPSYNC.COLLECTIVE R15, `(.L_x_5651) ;  /* 0x000000000f087348 */ /* 0x000fea0003c00000 */
[----:B------:R1:W2:Y:S02]  /*11cd0*/  SHFL.IDX P6, R14, R13, R12, R11 ;  /* 0x0000000c0d0e7389 */ /* 0x0002a400000c000b */
[----:B-12---:R-:W-:Y:S05]  /*11ce0*/  ENDCOLLECTIVE ;  /* 0x000000000000791b */ /* 0x006fea0003800000 */
.L_x_5651:
[----:B------:R-:W-:Y:S01]  /*11cf0*/  MOV R3, R14 ;  /* 0x0000000e00037202 */ /* 0x000fe20000000f00 */
[----:B------:R-:W-:Y:S06]  /*11d00*/  BRA `(.L_x_5652) ;  /* 0xffffff5c00cc7947 */ /* 0x000fec000383ffff */
.L_x_5552:
[----:B------:R1:W1:Y:S02]  /*11d10*/  SYNCS.PHASECHK.TRANS64.TRYWAIT P1, [R56+URZ+0x24840], R0 ;  /* 0x02484000380075a7 */ /* 0x00026400080211ff */
[----:B-1----:R-:W-:Y:S05]  /*11d20*/  @!P1 NANOSLEEP.SYNCS 0x989680 ;  /* 0x009896800000995d */ /* 0x002fea0003900000 */
[----:B------:R-:W1:Y:S02]  /*11d30*/  @!P1 SYNCS.PHASECHK.TRANS64 P1, [R56+URZ+0x24840], R0 ;  /* 0x02484000380095a7 */ /* 0x000e6400080210ff */
[----:B-1----:R-:W-:Y:S05]  /*11d40*/  @!P1 BRA `(.L_x_5552) ;  /* 0xfffffffc00f09947 */ /* 0x002fea000383ffff */
[----:B------:R-:W-:Y:S05]  /*11d50*/  BRA `(.L_x_5653) ;  /* 0xffffffb400bc7947 */ /* 0x000fea000383ffff */
.L_x_5556:
[----:B------:R1:W1:Y:S02]  /*11d60*/  SYNCS.PHASECHK.TRANS64.TRYWAIT P1, [R56+URZ+0x24860], R0 ;  /* 0x02486000380075a7 */ /* 0x00026400080211ff */
[----:B-1----:R-:W-:Y:S05]  /*11d70*/  @!P1 NANOSLEEP.SYNCS 0x989680 ;  /* 0x009896800000995d */ /* 0x002fea0003900000 */
[----:B------:R-:W1:Y:S02]  /*11d80*/  @!P1 SYNCS.PHASECHK.TRANS64 P1, [R56+URZ+0x24860], R0 ;  /* 0x02486000380095a7 */ /* 0x000e6400080210ff */
[----:B-1----:R-:W-:Y:S05]  /*11d90*/  @!P1 BRA `(.L_x_5556) ;  /* 0xfffffffc00f09947 */ /* 0x002fea000383ffff */
[----:B------:R-:W-:Y:S05]  /*11da0*/  BRA `(.L_x_5654) ;  /* 0xffffffb400d07947 */ /* 0x000fea000383ffff */
.L_x_5559:
[----:B------:R1:W1:Y:S02]  /*11db0*/  SYNCS.PHASECHK.TRANS64.TRYWAIT P0, [R56+URZ+0x24898], R3 ;  /* 0x02489803380075a7 */ /* 0x00026400080011ff */
[----:B-1----:R-:W-:Y:S05]  /*11dc0*/  @!P0 NANOSLEEP.SYNCS 0x989680 ;  /* 0x009896800000895d */ /* 0x002fea0003900000 */
[----:B------:R-:W1:Y:S02]  /*11dd0*/  @!P0 SYNCS.PHASECHK.TRANS64 P0, [R56+URZ+0x24898], R3 ;  /* 0x02489803380085a7 */ /* 0x000e6400080010ff */
[----:B-1----:R-:W-:Y:S05]  /*11de0*/  @!P0 BRA `(.L_x_5559) ;  /* 0xfffffffc00f08947 */ /* 0x002fea000383ffff */
[----:B------:R-:W-:Y:S05]  /*11df0*/  BRA `(.L_x_5655) ;  /* 0xffffffb400ec7947 */ /* 0x000fea000383ffff */
.L_x_5568:
[----:B-1----:R-:W-:-:S04]  /*11e00*/  MOV R0, UR37 ;  /* 0x0000002500007c02 */ /* 0x002fc80008000f00 */
[----:B------:R1:W2:Y:S03]  /*11e10*/  SYNCS.PHASECHK.TRANS64.TRYWAIT P1, [R0+URZ+0x248a0], R3 ;  /* 0x0248a003000075a7 */ /* 0x0002a600080211ff */
[----:B--2---:R-:W-:Y:S05]  /*11e20*/  @!P1 NANOSLEEP.SYNCS 0x989680 ;  /* 0x009896800000995d */ /* 0x004fea0003900000 */
[----:B------:R-:W2:Y:S02]  /*11e30*/  @!P1 SYNCS.PHASECHK.TRANS64 P1, [R0+URZ+0x248a0], R3 ;  /* 0x0248a003000095a7 */ /* 0x000ea400080210ff */
[----:B--2---:R-:W-:Y:S05]  /*11e40*/  @!P1 BRA `(.L_x_5568) ;  /* 0xfffffffc00ec9947 */ /* 0x004fea000383ffff */
[----:B------:R-:W-:Y:S05]  /*11e50*/  BRA `(.L_x_5656) ;  /* 0xffffffd400707947 */ /* 0x000fea000383ffff */
.L_x_5581:
[----:B------:R-:W-:-:S07]  /*11e60*/  MOV R0, UR37 ;  /* 0x0000002500007c02 */ /* 0x000fce0008000f00 */
.L_x_5657:
[----:B---3--:R3:W4:Y:S02]  /*11e70*/  SYNCS.PHASECHK.TRANS64.TRYWAIT P1, [R0+URZ+0x248a8], R2 ;  /* 0x0248a802000075a7 */ /* 0x00872400080211ff */
[----:B----4-:R-:W-:Y:S05]  /*11e80*/  @!P1 NANOSLEEP.SYNCS 0x989680 ;  /* 0x009896800000995d */ /* 0x010fea0003900000 */
[----:B------:R-:W4:Y:S02]  /*11e90*/  @!P1 SYNCS.PHASECHK.TRANS64 P1, [R0+URZ+0x248a8], R2 ;  /* 0x0248a802000095a7 */ /* 0x000f2400080210ff */
[----:B----4-:R-:W-:Y:S05]  /*11ea0*/  @!P1 BRA `(.L_x_5657) ;  /* 0xfffffffc00f09947 */ /* 0x010fea000383ffff */
[----:B------:R-:W-:Y:S05]  /*11eb0*/  BRA `(.L_x_5658) ;  /* 0xffffffe000687947 */ /* 0x000fea000383ffff */
        .weak           $__internal_65_$__cuda_sm10x_tcgen05_guardrail_trap_col_being_dealloced_not_returned_by_alloc
        .type           $__internal_65_$__cuda_sm10x_tcgen05_guardrail_trap_col_being_dealloced_not_returned_by_alloc,@function
        .size           $__internal_65_$__cuda_sm10x_tcgen05_guardrail_trap_col_being_dealloced_not_returned_by_alloc,($__internal_66_$__cuda_sm10x_tcgen05_guardrail_trap_phase_invalid_during_alloc - $__internal_65_$__cuda_sm10x_tcgen05_guardrail_trap_col_being_dealloced_not_returned_by_alloc)
$__internal_65_$__cuda_sm10x_tcgen05_guardrail_trap_col_being_dealloced_not_returned_by_alloc:
[----:B------:R-:W-:Y:S05]  /*11ec0*/  BPT.TRAP 0x1 ;  /* 0x000000040000795c */ /* 0x000fea0000300000 */
[----:B------:R-:W-:-:S04]  /*11ed0*/  HFMA2 R3, -RZ, RZ, 0, 0 ;  /* 0x00000000ff037431 */ /* 0x000fc800000001ff */
[----:B------:R-:W-:Y:S05]  /*11ee0*/  RET.REL.NODEC R2 `(_ZN7cutlass13device_kernelINS_4fmha6kernel36Sm100FmhaBwdKernelTmaWarpSpecializedIN4cute5tupleIJiiiiNS5_IJNS5_IJiiEEEiEEEEEENS_6half_tEfNS5_IJNS4_1CILi128EEESB_NSA_ILi64EEESC_EEENS1_10collective21CausalForBackwardMaskILb1EEEEEEEvNT_6ParamsE) ;  /* 0xfffffee002447950 */ /* 0x000fea0003c3ffff */
        .weak           $__internal_66_$__cuda_sm10x_tcgen05_guardrail_trap_phase_invalid_during_alloc
        .type           $__internal_66_$__cuda_sm10x_tcgen05_guardrail_trap_phase_invalid_during_alloc,@function
        .size           $__internal_66_$__cuda_sm10x_tcgen05_guardrail_trap_phase_invalid_during_alloc,($__internal_67_$__cuda_sm10x_tcgen05_guardrail_trap_unallocated_columns_being_dealloced - $__internal_66_$__cuda_sm10x_tcgen05_guardrail_trap_phase_invalid_during_alloc)
$__internal_66_$__cuda_sm10x_tcgen05_guardrail_trap_phase_invalid_during_alloc:
[----:B------:R-:W-:Y:S05]  /*11ef0*/  BPT.TRAP 0x1 ;  /* 0x000000040000795c */ /* 0x000fea0000300000 */
[----:B------:R-:W-:-:S04]  /*11f00*/  MOV R3, 0x0 ;  /* 0x0000000000037802 */ /* 0x000fc80000000f00 */
[----:B------:R-:W-:Y:S05]  /*11f10*/  RET.REL.NODEC R2 `(_ZN7cutlass13device_kernelINS_4fmha6kernel36Sm100FmhaBwdKernelTmaWarpSpecializedIN4cute5tupleIJiiiiNS5_IJNS5_IJiiEEEiEEEEEENS_6half_tEfNS5_IJNS4_1CILi128EEESB_NSA_ILi64EEESC_EEENS1_10collective21CausalForBackwardMaskILb1EEEEEEEvNT_6ParamsE) ;  /* 0xfffffee002387950 */ /* 0x000fea0003c3ffff */
        .weak           $__internal_67_$__cuda_sm10x_tcgen05_guardrail_trap_unallocated_columns_being_dealloced
        .type           $__internal_67_$__cuda_sm10x_tcgen05_guardrail_trap_unallocated_columns_being_dealloced,@function
        .size           $__internal_67_$__cuda_sm10x_tcgen05_guardrail_trap_unallocated_columns_being_dealloced,($__internal_68_$__cuda_sm20_div_u16 - $__internal_67_$__cuda_sm10x_tcgen05_guardrail_trap_unallocated_columns_being_dealloced)
$__internal_67_$__cuda_sm10x_tcgen05_guardrail_trap_unallocated_columns_being_dealloced:
[----:B------:R-:W-:Y:S05]  /*11f20*/  BPT.TRAP 0x1 ;  /* 0x000000040000795c */ /* 0x000fea0000300000 */
[----:B------:R-:W-:-:S04]  /*11f30*/  HFMA2 R3, -RZ, RZ, 0, 0 ;  /* 0x00000000ff037431 */ /* 0x000fc800000001ff */
[----:B------:R-:W-:Y:S05]  /*11f40*/  RET.REL.NODEC R2 `(_ZN7cutlass13device_kernelINS_4fmha6kernel36Sm100FmhaBwdKernelTmaWarpSpecializedIN4cute5tupleIJiiiiNS5_IJNS5_IJiiEEEiEEEEEENS_6half_tEfNS5_IJNS4_1CILi128EEESB_NSA_ILi64EEESC_EEENS1_10collective21CausalForBackwardMaskILb1EEEEEEEvNT_6ParamsE) ;  /* 0xfffffee0022c7950 */ /* 0x000fea0003c3ffff */
        .weak           $__internal_68_$__cuda_sm20_div_u16
        .type           $__internal_68_$__cuda_sm20_div_u16,@function
        .size           $__internal_68_$__cuda_sm20_div_u16,(.L_x_7323 - $__internal_68_$__cuda_sm20_div_u16)
$__internal_68_$__cuda_sm20_div_u16:
        /* <DEDUP_REMOVED lines=18> */
[----:B------:R-:W-:Y:S06]  /*12070*/  RET.REL.NODEC R4 `(_ZN7cutlass13device_kernelINS_4fmha6kernel36Sm100FmhaBwdKernelTmaWarpSpecializedIN4cute5tupleIJiiiiNS5_IJNS5_IJiiEEEiEEEEEENS_6half_tEfNS5_IJNS4_1CILi128EEESB_NSA_ILi64EEESC_EEENS1_10collective21CausalForBackwardMaskILb1EEEEEEEvNT_6ParamsE) ;  /* 0xfffffedc04e07950 */ /* 0x000fec0003c3ffff */
.L_x_5659:
        /* <DEDUP_REMOVED lines=16> */
.L_x_7323:


//--------------------- .text._ZN7cutlass13device_kernelINS_4fmha6kernel20FmhaKernelBwdConvertIN4cute5tupleIJiiiiNS5_IJNS5_IJiiEEEiEEEEEENS_6half_tEfEEEEvNT_6ParamsE --------------------------
	.section	.text._ZN7cutlass13device_kernelINS_4fmha6kernel20FmhaKernelBwdConvertIN4cute5tupleIJiiiiNS5_IJNS5_IJiiEEEiEEEEEENS_6half_tEfEEEEvNT_6ParamsE,"ax",@progbits
	.align	128
.text._ZN7cutlass13device_kernelINS_4fmha6kernel20FmhaKernelBwdConvertIN4cute5tupleIJiiiiNS5_IJNS5_IJiiEEEiEEEEEENS_6half_tEfEEEEvNT_6ParamsE:
        .type           _ZN7cutlass13device_kernelINS_4fmha6kernel20FmhaKernelBwdConvertIN4cute5tupleIJiiiiNS5_IJNS5_IJiiEEEiEEEEEENS_6half_tEfEEEEvNT_6ParamsE,@function
        .size           _ZN7cutlass13device_kernelINS_4fmha6kernel20FmhaKernelBwdConvertIN4cute5tupleIJiiiiNS5_IJNS5_IJiiEEEiEEEEEENS_6half_tEfEEEEvNT_6ParamsE,(.L_x_7328 - _ZN7cutlass13device_kernelINS_4fmha6kernel20FmhaKernelBwdConvertIN4cute5tupleIJiiiiNS5_IJNS5_IJiiEEEiEEEEEENS_6half_tEfEEEEvNT_6ParamsE)
        .other          _ZN7cutlass13device_kernelINS_4fmha6kernel20FmhaKernelBwdConvertIN4cute5tupleIJiiiiNS5_IJNS5_IJiiEEEiEEEEEENS_6half_tEfEEEEvNT_6ParamsE,@"STO_CUDA_ENTRY STV_DEFAULT"
_ZN7cutlass13device_kernelINS_4fmha6kernel20FmhaKernelBwdConvertIN4cute5tupleIJiiiiNS5_IJNS5_IJiiEEEiEEEEEENS_6half_tEfEEEEvNT_6ParamsE:
[----:B------:R-:W-:Y:S01]  /*0000*/  LDC R1, c[0x0][0x37c] ;  /* 0x0000df00ff017b82 */ /* 0x000fe20000000800 */
[----:B------:R-:W0:Y:S01]  /*0010*/  LDCU.64 UR10, c[0x0][0x3a0] ;  /* 0x00007400ff0a77ac */ /* 0x000e220008000a00 */
[----:B------:R-:W1:Y:S01]  /*0020*/  LDCU.64 UR8, c[0x0][0x358] ;  /* 0x00006b00ff0877ac */ /* 0x000e620008000a00 */
[----:B0-----:R-:W-:-:S04]  /*0030*/  UISETP.NE.U32.AND UP0, UPT, UR10, URZ, UPT ;  /* 0x000000ff0a00728c */ /* 0x001fc8000bf05070 */
[----:B------:R-:W-:-:S09]  /*0040*/  UISETP.NE.AND.EX UP0, UPT, UR11, URZ, UPT, UP0 ;  /* 0x000000ff0b00728c */ /* 0x000fd2000bf05300 */
[----:B-1----:R-:W-:Y:S05]  /*0050*/  BRA.U !UP0, `(.L_x_5660) ;  /* 0x0000000908907547 */ /* 0x002fea000b800000 */
[----:B------:R-:W0:Y:S01]  /*0060*/  S2R R10, SR_TID.Y ;  /* 0x00000000000a7919 */ /* 0x000e220000002200 */
[----:B------:R-:W1:Y:S01]  /*0070*/  S2UR UR5, SR_CTAID.X ;  /* 0x00000000000579c3 */ /* 0x000e620000002500 */
[----:B------:R-:W1:Y:S01]  /*0080*/  LDCU UR4, c[0x0][0x3ac] ;  /* 0x00007580ff0477ac */ /* 0x000e620008000800 */
[----:B------:R-:W-:Y:S01]  /*0090*/  BSSY.RECONVERGENT B0, `(.L_x_5660) ;  /* 0x00000a0000007945 */ /* 0x000fe20003800200 */
[----:B------:R-:W2:Y:S05]  /*00a0*/  LDCU UR6, c[0x0][0x3f4] ;  /* 0x00007e80ff0677ac */ /* 0x000eaa0008000800 */
[----:B------:R-:W3:Y:S01]  /*00b0*/  S2UR UR7, SR_CTAID.Y ;  /* 0x00000000000779c3 */ /* 0x000ee20000002600 */
[----:B------:R-:W4:Y:S07]  /*00c0*/  LDCU UR12, c[0x0][0x42c] ;  /* 0x00008580ff0c77ac */ /* 0x000f2e0008000800 */
[----:B------:R-:W3:Y:S08]  /*00d0*/  LDC R12, c[0x0][0x3b4] ;  /* 0x0000ed00ff0c7b82 */ /* 0x000ef00000000800 */
[----:B------:R-:W5:Y:S01]  /*00e0*/  LDC R2, c[0x0][0x3fc] ;  /* 0x0000ff00ff027b82 */ /* 0x000f620000000800 */
[----:B-1----:R-:W-:-:S02]  /*00f0*/  UIMAD UR4, UR5, UR4, URZ ;  /* 0x00000004050472a4 */ /* 0x002fc4000f8e02ff */
[----:B--2---:R-:W-:Y:S01]  /*0100*/  UIMAD UR5, UR5, UR6, URZ ;  /* 0x00000006050572a4 */ /* 0x004fe2000f8e02ff */
[----:B0-----:R-:W-:Y:S01]  /*0110*/  ISETP.GT.U32.AND P0, PT, R10, 0x7, PT ;  /* 0x000000070a00780c */ /* 0x001fe20003f04070 */
[----:B---3--:R-:W-:Y:S02]  /*0120*/  IMAD R12, R12, UR7, RZ ;  /* 0x000000070c0c7c24 */ /* 0x008fe4000f8e02ff */
[----:B-----5:R-:W-:-:S10]  /*0130*/  IMAD R2, R2, UR7, RZ ;  /* 0x0000000702027c24 */ /* 0x020fd4000f8e02ff */
[----:B----4-:R-:W-:Y:S05]  /*0140*/  @P0 BRA `(.L_x_5661) ;  /* 0x0000000800500947 */ /* 0x010fea0003800000 */
[----:B------:R-:W0:Y:S01]  /*0150*/  S2R R3, SR_CTAID.Z ;  /* 0x0000000000037919 */ /* 0x000e220000002700 */
[----:B------:R-:W1:Y:S01]  /*0160*/  LDCU UR6, c[0x0][0x380] ;  /* 0x00007000ff0677ac */ /* 0x000e620008000800 */
[----:B0-----:R-:W-:-:S05]  /*0170*/  IMAD R10, R3, 0x8, R10 ;  /* 0x00000008030a7824 */ /* 0x001fca00078e020a */
[----:B-1----:R-:W-:-:S13]  /*0180*/  ISETP.GE.AND P0, PT, R10, UR6, PT ;  /* 0x000000060a007c0c */ /* 0x002fda000bf06270 */
[----:B------:R-:W-:Y:S05]  /*0190*/  @P0 BRA `(.L_x_5661) ;  /* 0x00000008003c0947 */ /* 0x000fea0003800000 */
[----:B------:R-:W0:Y:S01]  /*01a0*/  S2R R15, SR_TID.X ;  /* 0x00000000000f7919 */ /* 0x000e220000002100 */
[----:B------:R-:W1:Y:S01]  /*01b0*/  LDC R0, c[0x0][0x388] ;  /* 0x0000e200ff007b82 */ /* 0x000e620000000800 */
[----:B------:R-:W2:Y:S01]  /*01c0*/  LDCU UR6, c[0x0][0x3a8] ;  /* 0x00007500ff0677ac */ /* 0x000ea20008000800 */
[----:B------:R-:W3:Y:S01]  /*01d0*/  LDCU UR7, c[0x0][0x3f0] ;  /* 0x00007e00ff0777ac */ /* 0x000ee20008000800 */
[C---:B--2---:R-:W-:Y:S02]  /*01e0*/  IMAD R8, R10.reuse, UR6, RZ ;  /* 0x000000060a087c24 */ /* 0x044fe4000f8e02ff */
[----:B---3--:R-:W-:Y:S02]  /*01f0*/  IMAD R10, R10, UR7, RZ ;  /* 0x000000070a0a7c24 */ /* 0x008fe4000f8e02ff */
[----:B0-----:R-:W-:-:S05]  /*0200*/  IMAD.SHL.U32 R3, R15, 0x4, RZ ;  /* 0x000000040f037824 */ /* 0x001fca00078e00ff */
[----:B-1----:R-:W-:-:S13]  /*0210*/  ISETP.GE.AND P0, PT, R3, R0, PT ;  /* 0x000000000300720c */ /* 0x002fda0003f06270 */
[----:B------:R-:W-:Y:S05]  /*0220*/  @P0 BRA `(.L_x_5661) ;  /* 0x0000000800180947 */ /* 0x000fea0003800000 */
[----:B------:R-:W-:Y:S01]  /*0230*/  LOP3.LUT R5, RZ, R3, RZ, 0x33, !PT ;  /* 0x00000003ff057212 */ /* 0x000fe200078e33ff */
[----:B------:R-:W-:Y:S01]  /*0240*/  BSSY.RECONVERGENT B1, `(.L_x_5662) ;  /* 0x0000030000017945 */ /* 0x000fe20003800200 */
[----:B------:R-:W-:Y:S02]  /*0250*/  SHF.R.S32.HI R9, RZ, 0x1f, R8 ;  /* 0x0000001fff097819 */ /* 0x000fe40000011408 */
[----:B------:R-:W-:Y:S01]  /*0260*/  SHF.R.S32.HI R11, RZ, 0x1f, R10 ;  /* 0x0000001fff0b7819 */ /* 0x000fe2000001140a */
[----:B------:R-:W-:-:S05]  /*0270*/  IMAD.IADD R5, R5, 0x1, R0 ;  /* 0x0000000105057824 */ /* 0x000fca00078e0200 */
[C---:B------:R-:W-:Y:S02]  /*0280*/  LOP3.LUT R4, R5.reuse, 0xc0, RZ, 0xc0, !PT ;  /* 0x000000c005047812 */ /* 0x040fe400078ec0ff */
[----:B------:R-:W-:Y:S02]  /*0290*/  ISETP.GE.U32.AND P0, PT, R5, 0xc0, PT ;  /* 0x000000c00500780c */ /* 0x000fe40003f06070 */
[----:B------:R-:W-:-:S13]  /*02a0*/  ISETP.NE.AND P1, PT, R4, 0xc0, PT ;  /* 0x000000c00400780c */ /* 0x000fda0003f25270 */
[----:B------:R-:W-:Y:S05]  /*02b0*/  @!P1 BRA `(.L_x_5663) ;  /* 0x0000000000a09947 */ /* 0x000fea0003800000 */
[----:B------:R-:W0:Y:S01]  /*02c0*/  LDCU.64 UR6, c[0x0][0x3e8] ;  /* 0x00007d00ff0677ac */ /* 0x000e220008000a00 */
[----:B------:R-:W-:Y:S01]  /*02d0*/  IMAD.WIDE.U32 R6, R15, 0x4, R10 ;  /* 0x000000040f067825 */ /* 0x000fe200078e000a */
[----:B------:R-:W-:-:S03]  /*02e0*/  LEA.HI R13, R5, 0x1, RZ, 0x1a ;  /* 0x00000001050d7811 */ /* 0x000fc600078fd0ff */
[----:B------:R-:W-:Y:S01]  /*02f0*/  IMAD.WIDE.U32 R4, R15, 0x4, R8 ;  /* 0x000000040f047825 */ /* 0x000fe200078e0008 */
[----:B------:R-:W-:-:S03]  /*0300*/  IADD3 R17, P3, P4, R6, UR5, R2 ;  /* 0x0000000506117c10 */ /* 0x000fc6000fc7e002 */
[C---:B------:R-:W-:Y:S01]  /*0310*/  IMAD.SHL.U32 R6, R13.reuse, 0x40, RZ ;  /* 0x000000400d067824 */ /* 0x040fe200078e00ff */
[----:B------:R-:W-:Y:S02]  /*0320*/  IADD3 R15, P1, P2, R4, UR4, R12 ;  /* 0x00000004040f7c10 */ /* 0x000fe4000fa3e00c */
[----:B------:R-:W-:Y:S02]  /*0330*/  IADD3.X R18, PT, PT, RZ, R7, RZ, P3, P4 ;  /* 0x00000007ff127210 */ /* 0x000fe40001fe84ff */
[----:B------:R-:W-:Y:S02]  /*0340*/  LOP3.LUT R6, R6, 0xc0, RZ, 0xc0, !PT ;  /* 0x000000c006067812 */ /* 0x000fe400078ec0ff */
[----:B------:R-:W-:Y:S02]  /*0350*/  LOP3.LUT R13, R13, 0x3, RZ, 0xc0, !PT ;  /* 0x000000030d0d7812 */ /* 0x000fe400078ec0ff */
[----:B0-----:R-:W-:Y:S01]  /*0360*/  LEA R16, P3, R17, UR6, 0x1 ;  /* 0x0000000611107c11 */ /* 0x001fe2000f8608ff */
[----:B------:R-:W-:Y:S01]  /*0370*/  IMAD.IADD R3, R3, 0x1, R6 ;  /* 0x0000000103037824 */ /* 0x000fe200078e0206 */
[----:B------:R-:W-:Y:S01]  /*0380*/  LEA R14, P4, R15, UR10, 0x2 ;  /* 0x0000000a0f0e7c11 */ /* 0x000fe2000f8810ff */
[----:B------:R-:W-:Y:S01]  /*0390*/  IMAD.MOV R13, RZ, RZ, -R13 ;  /* 0x000000ffff0d7224 */ /* 0x000fe200078e0a0d */
[----:B------:R-:W-:-:S02]  /*03a0*/  IADD3.X R4, PT, PT, RZ, R5, RZ, P1, P2 ;  /* 0x00000005ff047210 */ /* 0x000fc40000fe44ff */
[----:B------:R-:W-:Y:S02]  /*03b0*/  LEA.HI.X R17, R17, UR7, R18, 0x1, P3 ;  /* 0x0000000711117c11 */ /* 0x000fe400098f0c12 */
[----:B------:R-:W-:-:S07]  /*03c0*/  LEA.HI.X R15, R15, UR11, R4, 0x2, P4 ;  /* 0x0000000b0f0f7c11 */ /* 0x000fce000a0f1404 */
.L_x_5664:
[----:B0-----:R0:W2:Y:S01]  /*03d0*/  LDG.E.128 R4, desc[UR8][R14.64] ;  /* 0x000000080e047981 */ /* 0x0010a2000c1e1d00 */
[----:B------:R-:W-:-:S05]  /*03e0*/  VIADD R13, R13, 0x1 ;  /* 0x000000010d0d7836 */ /* 0x000fca0000000000 */
[----:B------:R-:W-:Y:S02]  /*03f0*/  ISETP.NE.AND P1, PT, R13, RZ, PT ;  /* 0x000000ff0d00720c */ /* 0x000fe40003f25270 */
[----:B0-----:R-:W-:-:S05]  /*0400*/  IADD3 R14, P3, PT, R14, 0x100, RZ ;  /* 0x000001000e0e7810 */ /* 0x001fca0007f7e0ff */
[----:B------:R-:W-:Y:S02]  /*0410*/  IMAD.X R15, RZ, RZ, R15, P3 ;  /* 0x000000ffff0f7224 */ /* 0x000fe400018e060f */
[----:B--2---:R-:W-:Y:S01]  /*0420*/  FMUL R19, R6, UR12 ;  /* 0x0000000c06137c20 */ /* 0x004fe20008400000 */
[----:B------:R-:W-:Y:S01]  /*0430*/  FMUL R20, R7, UR12 ;  /* 0x0000000c07147c20 */ /* 0x000fe20008400000 */
[----:B------:R-:W-:Y:S01]  /*0440*/  FMUL R18, R5, UR12 ;  /* 0x0000000c05127c20 */ /* 0x000fe20008400000 */
[----:B------:R-:W-:-:S03]  /*0450*/  FMUL R6, R4, UR12 ;  /* 0x0000000c04067c20 */ /* 0x000fc60008400000 */
[----:B------:R-:W0:Y:S08]  /*0460*/  F2F.F16.F32 R5, R18 ;  /* 0x0000001200057304 */ /* 0x000e300000200800 */
[----:B------:R-:W-:Y:S01]  /*0470*/  F2F.F16.F32 R19, R19 ;  /* 0x0000001300137304 */ /* 0x000fe20000200800 */
[----:B0-----:R-:W-:-:S07]  /*0480*/  IMAD.WIDE.U32 R4, R5, 0x10000, RZ ;  /* 0x0001000005047825 */ /* 0x001fce00078e00ff */
[----:B------:R-:W0:Y:S08]  /*0490*/  F2F.F16.F32 R20, R20 ;  /* 0x0000001400147304 */ /* 0x000e300000200800 */
[----:B------:R1:W2:Y:S01]  /*04a0*/  F2F.F16.F32 R7, R6 ;  /* 0x0000000600077304 */ /* 0x0002a20000200800 */
[----:B0-----:R-:W-:Y:S01]  /*04b0*/  PRMT R21, R19, 0x5410, R20 ;  /* 0x0000541013157816 */ /* 0x001fe20000000014 */
[----:B-1----:R-:W-:Y:S01]  /*04c0*/  IMAD.MOV.U32 R6, RZ, RZ, R16 ;  /* 0x000000ffff067224 */ /* 0x002fe200078e0010 */
[----:B------:R-:W-:-:S02]  /*04d0*/  IADD3 R16, P2, PT, R16, 0x80, RZ ;  /* 0x0000008010107810 */ /* 0x000fc40007f5e0ff */
[----:B------:R-:W-:Y:S02]  /*04e0*/  LOP3.LUT R5, R21, R5, RZ, 0xfc, !PT ;  /* 0x0000000515057212 */ /* 0x000fe400078efcff */
[----:B--2---:R-:W-:Y:S01]  /*04f0*/  LOP3.LUT R4, R4, R7, RZ, 0xfc, !PT ;  /* 0x0000000704047212 */ /* 0x004fe200078efcff */
[--C-:B------:R-:W-:Y:S02]  /*0500*/  IMAD.MOV.U32 R7, RZ, RZ, R17.reuse ;  /* 0x000000ffff077224 */ /* 0x100fe400078e0011 */
[----:B------:R-:W-:-:S03]  /*0510*/  IMAD.X R17, RZ, RZ, R17, P2 ;  /* 0x000000ffff117224 */ /* 0x000fc600010e0611 */
[----:B------:R0:W-:Y:S01]  /*0520*/  STG.E.64 desc[UR8][R6.64], R4 ;  /* 0x0000000406007986 */ /* 0x0001e2000c101b08 */
[----:B------:R-:W-:Y:S05]  /*0530*/  @P1 BRA `(.L_x_5664) ;  /* 0xfffffffc00a41947 */ /* 0x000fea000383ffff */
.L_x_5663:
[----:B------:R-:W-:Y:S05]  /*0540*/  BSYNC.RECONVERGENT B1 ;  /* 0x0000000000017941 */ /* 0x000fea0003800200 */
.L_x_5662:
[----:B------:R-:W-:Y:S05]  /*0550*/  @!P0 BRA `(.L_x_5661) ;  /* 0x00000004004c8947 */ /* 0x000fea0003800000 */
[----:B------:R-:W1:Y:S01]  /*0560*/  LDCU.64 UR6, c[0x0][0x3e8] ;  /* 0x00007d00ff0677ac */ /* 0x000e620008000a00 */
[--C-:B0-----:R-:W-:Y:S02]  /*0570*/  IADD3 R5, P2, P3, R12, R8, R3.reuse ;  /* 0x000000080c057210 */ /* 0x101fe40007b5e003 */
[----:B------:R-:W-:Y:S02]  /*0580*/  IADD3 R17, P4, P5, R2, R10, R3 ;  /* 0x0000000a02117210 */ /* 0x000fe40007d9e003 */
[----:B------:R-:W-:Y:S02]  /*0590*/  IADD3 R5, P0, PT, R5, UR4, RZ ;  /* 0x0000000405057c10 */ /* 0x000fe4000ff1e0ff */
[----:B------:R-:W-:Y:S02]  /*05a0*/  IADD3 R17, P1, PT, R17, UR5, RZ ;  /* 0x0000000511117c10 */ /* 0x000fe4000ff3e0ff */
[----:B------:R-:W-:Y:S02]  /*05b0*/  IADD3.X R8, PT, PT, RZ, R9, RZ, P2, P3 ;  /* 0x00000009ff087210 */ /* 0x000fe400017e64ff */
[----:B------:R-:W-:-:S02]  /*05c0*/  IADD3.X R6, PT, PT, RZ, R11, RZ, P4, P5 ;  /* 0x0000000bff067210 */ /* 0x000fc400027ea4ff */
[----:B------:R-:W-:Y:S01]  /*05d0*/  LEA R4, P2, R5, UR10, 0x2 ;  /* 0x0000000a05047c11 */ /* 0x000fe2000f8410ff */
[----:B------:R-:W-:Y:S02]  /*05e0*/  IMAD.X R8, RZ, RZ, R8, P0 ;  /* 0x000000ffff087224 */ /* 0x000fe400000e0608 */
[----:B------:R-:W-:Y:S01]  /*05f0*/  IMAD.X R6, RZ, RZ, R6, P1 ;  /* 0x000000ffff067224 */ /* 0x000fe200008e0606 */
[----:B------:R-:W-:Y:S02]  /*0600*/  IADD3 R4, P0, PT, R4, 0x200, RZ ;  /* 0x0000020004047810 */ /* 0x000fe40007f1e0ff */
[----:B-1----:R-:W-:Y:S02]  /*0610*/  LEA R2, P3, R17, UR6, 0x1 ;  /* 0x0000000611027c11 */ /* 0x002fe4000f8608ff */
[----:B------:R-:W-:Y:S02]  /*0620*/  LEA.HI.X R5, R5, UR11, R8, 0x2, P2 ;  /* 0x0000000b05057c11 */ /* 0x000fe400090f1408 */
[----:B------:R-:W-:-:S02]  /*0630*/  IADD3 R2, P1, PT, R2, 0x100, RZ ;  /* 0x0000010002027810 */ /* 0x000fc40007f3e0ff */
[----:B------:R-:W-:Y:S01]  /*0640*/  LEA.HI.X R17, R17, UR7, R6, 0x1, P3 ;  /* 0x0000000711117c11 */ /* 0x000fe200098f0c06 */
[----:B------:R-:W-:-:S04]  /*0650*/  IMAD.X R5, RZ, RZ, R5, P0 ;  /* 0x000000ffff057224 */ /* 0x000fc800000e0605 */
[----:B------:R-:W-:-:S07]  /*0660*/  IMAD.X R17, RZ, RZ, R17, P1 ;  /* 0x000000ffff117224 */ /* 0x000fce00008e0611 */
.L_x_5665:
[----:B-1----:R-:W2:Y:S01]  /*0670*/  LDG.E.128 R8, desc[UR8][R4.64+-0x200] ;  /* 0xfffe000804087981 */ /* 0x002ea2000c1e1d00 */
[----:B------:R-:W2:Y:S02]  /*0680*/  LDCU UR6, c[0x0][0x42c] ;  /* 0x00008580ff0677ac */ /* 0x000ea40008000800 */
        /* <DEDUP_REMOVED lines=8> */
[----:B------:R-:W1:Y:S01]  /*0710*/  F2F.F16.F32 R9, R14 ;  /* 0x0000000e00097304 */ /* 0x000e620000200800 */
[----:B0-----:R-:W-:-:S04]  /*0720*/  PRMT R13, R10, 0x5410, R11 ;  /* 0x000054100a0d7816 */ /* 0x001fc8000000000b */
[----:B------:R-:W-:Y:S01]  /*0730*/  LOP3.LUT R13, R13, R7, RZ, 0xfc, !PT ;  /* 0x000000070d0d7212 */ /* 0x000fe200078efcff */
[----:B------:R-:W-:Y:S01]  /*0740*/  IMAD.MOV.U32 R7, RZ, RZ, R17 ;  /* 0x000000ffff077224 */ /* 0x000fe200078e0011 */
[----:B-1----:R-:W-:Y:S01]  /*0750*/  LOP3.LUT R12, R6, R9, RZ, 0xfc, !PT ;  /* 0x00000009060c7212 */ /* 0x002fe200078efcff */
[----:B------:R-:W-:-:S05]  /*0760*/  IMAD.MOV.U32 R6, RZ, RZ, R2 ;  /* 0x000000ffff067224 */ /* 0x000fca00078e0002 */
[----:B------:R0:W-:Y:S04]  /*0770*/  STG.E.64 desc[UR8][R6.64+-0x100], R12 ;  /* 0xffff000c06007986 */ /* 0x0001e8000c101b08 */
[----:B------:R-:W2:Y:S02]  /*0780*/  LDG.E.128 R8, desc[UR8][R4.64+-0x100] ;  /* 0xffff000804087981 */ /* 0x000ea4000c1e1d00 */
[----:B--2---:R-:W-:Y:S01]  /*0790*/  FMUL R10, R10, UR6 ;  /* 0x000000060a0a7c20 */ /* 0x004fe20008400000 */
[----:B------:R-:W-:Y:S01]  /*07a0*/  FMUL R15, R11, UR6 ;  /* 0x000000060b0f7c20 */ /* 0x000fe20008400000 */
[----:B------:R-:W-:Y:S01]  /*07b0*/  FMUL R14, R9, UR6 ;  /* 0x00000006090e7c20 */ /* 0x000fe20008400000 */
[----:B------:R-:W-:-:S03]  /*07c0*/  FMUL R2, R8, UR6 ;  /* 0x0000000608027c20 */ /* 0x000fc60008400000 */
[----:B------:R-:W1:Y:S08]  /*07d0*/  F2F.F16.F32 R9, R14 ;  /* 0x0000000e00097304 */ /* 0x000e700000200800 */
[----:B------:R-:W-:Y:S01]  /*07e0*/  F2F.F16.F32 R10, R10 ;  /* 0x0000000a000a7304 */ /* 0x000fe20000200800 */
[----:B-1----:R-:W-:-:S07]  /*07f0*/  IMAD.WIDE.U32 R8, R9, 0x10000, RZ ;  /* 0x0001000009087825 */ /* 0x002fce00078e00ff */
[----:B------:R-:W0:Y:S08]  /*0800*/  F2F.F16.F32 R15, R15 ;  /* 0x0000000f000f7304 */ /* 0x000e300000200800 */
[----:B------:R-:W1:Y:S01]  /*0810*/  F2F.F16.F32 R11, R2 ;  /* 0x00000002000b7304 */ /* 0x000e620000200800 */
[----:B0-----:R-:W-:-:S04]  /*0820*/  PRMT R13, R10, 0x5410, R15 ;  /* 0x000054100a0d7816 */ /* 0x001fc8000000000f */
[----:B------:R-:W-:Y:S02]  /*0830*/  LOP3.LUT R13, R13, R9, RZ, 0xfc, !PT ;  /* 0x000000090d0d7212 */ /* 0x000fe400078efcff */
[----:B-1----:R-:W-:-:S05]  /*0840*/  LOP3.LUT R12, R8, R11, RZ, 0xfc, !PT ;  /* 0x0000000b080c7212 */ /* 0x002fca00078efcff */
        /* <DEDUP_REMOVED lines=15> */
[----:B------:R1:W2:Y:S01]  /*0940*/  LDG.E.128 R8, desc[UR8][R4.64+0x100] ;  /* 0x0001000804087981 */ /* 0x0002a2000c1e1d00 */
[----:B------:R-:W-:Y:S01]  /*0950*/  VIADD R3, R3, 0x100 ;  /* 0x0000010003037836 */ /* 0x000fe20000000000 */
[----:B------:R-:W-:-:S04]  /*0960*/  IADD3 R2, P2, PT, R6, 0x200, RZ ;  /* 0x0000020006027810 */ /* 0x000fc80007f5e0ff */
[----:B------:R-:W-:Y:S01]  /*0970*/  ISETP.GE.AND P0, PT, R3, R0, PT ;  /* 0x000000000300720c */ /* 0x000fe20003f06270 */
[----:B------:R-:W-:Y:S01]  /*0980*/  IMAD.X R17, RZ, RZ, R7, P2 ;  /* 0x000000ffff117224 */ /* 0x000fe200010e0607 */
[----:B-1----:R-:W-:-:S05]  /*0990*/  IADD3 R4, P1, PT, R4, 0x400, RZ ;  /* 0x0000040004047810 */ /* 0x002fca0007f3e0ff */
[----:B------:R-:W-:Y:S02]  /*09a0*/  IMAD.X R5, RZ, RZ, R5, P1 ;  /* 0x000000ffff057224 */ /* 0x000fe400008e0605 */
        /* <DEDUP_REMOVED lines=12> */
[----:B------:R1:W-:Y:S01]  /*0a70*/  STG.E.64 desc[UR8][R6.64+0x80], R8 ;  /* 0x0000800806007986 */ /* 0x0003e2000c101b08 */
[----:B------:R-:W-:Y:S05]  /*0a80*/  @!P0 BRA `(.L_x_5665) ;  /* 0xfffffff800f88947 */ /* 0x000fea000383ffff */
.L_x_5661:
[----:B------:R-:W-:Y:S05]  /*0a90*/  BSYNC.RECONVERGENT B0 ;  /* 0x0000000000007941 */ /* 0x000fea0003800200 */
.L_x_5660:
[----:B------:R-:W2:Y:S02]  /*0aa0*/  LDCU.64 UR10, c[0x0][0x3b8] ;  /* 0x00007700ff0a77ac */ /* 0x000ea40008000a00 */
[----:B--2---:R-:W-:-:S04]  /*0ab0*/  UISETP.NE.U32.AND UP0, UPT, UR10, URZ, UPT ;  /* 0x000000ff0a00728c */ /* 0x004fc8000bf05070 */
[----:B------:R-:W-:-:S09]  /*0ac0*/  UISETP.NE.AND.EX UP0, UPT, UR11, URZ, UPT, UP0 ;  /* 0x000000ff0b00728c */ /* 0x000fd2000bf05300 */
[----:B------:R-:W-:Y:S05]  /*0ad0*/  BRA.U !UP0, `(.L_x_5666) ;  /* 0x0000000908787547 */ /* 0x000fea000b800000 */
[----:B------:R-:W2:Y:S01]  /*0ae0*/  S2R R0, SR_TID.Y ;  /* 0x0000000000007919 */ /* 0x000ea20000002200 */
[----:B------:R-:W3:Y:S01]  /*0af0*/  S2UR UR6, SR_CTAID.Y ;  /* 0x00000000000679c3 */ /* 0x000ee20000002600 */
[----:B------:R-:W3:Y:S01]  /*0b00*/  LDCU UR4, c[0x0][0x3c8] ;  /* 0x00007900ff0477ac */ /* 0x000ee20008000800 */
[----:B------:R-:W-:Y:S01]  /*0b10*/  BSSY.RECONVERGENT B0, `(.L_x_5666) ;  /* 0x000009a000007945 */ /* 0x000fe20003800200 */
[----:B------:R-:W4:Y:S01]  /*0b20*/  LDCU UR5, c[0x0][0x410] ;  /* 0x00008200ff0577ac */ /* 0x000f220008000800 */
[----:B------:R-:W0:Y:S01]  /*0b30*/  LDCU UR14, c[0x0][0x42c] ;  /* 0x00008580ff0e77ac */ /* 0x000e220008000800 */
[----:B---3--:R-:W-:Y:S02]  /*0b40*/  UIMAD UR4, UR6, UR4, URZ ;  /* 0x00000004060472a4 */ /* 0x008fe4000f8e02ff */
[----:B----4-:R-:W-:Y:S01]  /*0b50*/  UIMAD UR5, UR6, UR5, URZ ;  /* 0x00000005060572a4 */ /* 0x010fe2000f8e02ff */
[----:B--2---:R-:W-:-:S13]  /*0b60*/  ISETP.GT.U32.AND P0, PT, R0, 0x7, PT ;  /* 0x000000070000780c */ /* 0x004fda0003f04070 */
[----:B0-----:R-:W-:Y:S05]  /*0b70*/  @P0 BRA `(.L_x_5667) ;  /* 0x00000008004c0947 */ /* 0x001fea0003800000 */
[----:B------:R-:W0:Y:S01]  /*0b80*/  S2R R3, SR_CTAID.Z ;  /* 0x0000000000037919 */ /* 0x000e220000002700 */
[----:B------:R-:W2:Y:S01]  /*0b90*/  LDCU UR6, c[0x0][0x384] ;  /* 0x00007080ff0677ac */ /* 0x000ea20008000800 */
[----:B0-----:R-:W-:-:S05]  /*0ba0*/  IMAD R3, R3, 0x8, R0 ;  /* 0x0000000803037824 */ /* 0x001fca00078e0200 */
[----:B--2---:R-:W-:-:S13]  /*0bb0*/  ISETP.GE.AND P0, PT, R3, UR6, PT ;  /* 0x0000000603007c0c */ /* 0x004fda000bf06270 */
[----:B------:R-:W-:Y:S05]  /*0bc0*/  @P0 BRA `(.L_x_5667) ;  /* 0x0000000800380947 */ /* 0x000fea0003800000 */
[----:B-1----:R-:W0:Y:S01]  /*0bd0*/  S2R R7, SR_TID.X ;  /* 0x0000000000077919 */ /* 0x002e220000002100 */
        /* <DEDUP_REMOVED lines=8> */
[----:B------:R-:W-:Y:S01]  /*0c60*/  IMAD.MOV.U32 R3, RZ, RZ, R5 ;  /* 0x000000ffff037224 */ /* 0x000fe200078e0005 */
[----:B------:R-:W-:Y:S01]  /*0c70*/  BSSY.RECONVERGENT B1, `(.L_x_5668) ;  /* 0x0000033000017945 */ /* 0x000fe20003800200 */
[----:B------:R-:W-:Y:S02]  /*0c80*/  SHF.R.S32.HI R9, RZ, 0x1f, R8 ;  /* 0x0000001fff097819 */ /* 0x000fe40000011408 */
[----:B------:R-:W-:Y:S02]  /*0c90*/  SHF.R.S32.HI R11, RZ, 0x1f, R10 ;  /* 0x0000001fff0b7819 */ /* 0x000fe4000001140a */
[----:B------:R-:W-:-:S05]  /*0ca0*/  LOP3.LUT R5, RZ, R3, RZ, 0x33, !PT ;  /* 0x00000003ff057212 */ /* 0x000fca00078e33ff */
        /* <DEDUP_REMOVED lines=9> */
[----:B------:R-:W-:Y:S02]  /*0d40*/  IADD3 R16, P1, PT, R4, UR5, RZ ;  /* 0x0000000504107c10 */ /* 0x000fe4000ff3e0ff */
[C---:B------:R-:W-:Y:S01]  /*0d50*/  LOP3.LUT R14, R13.reuse, 0x3, RZ, 0xc0, !PT ;  /* 0x000000030d0e7812 */ /* 0x040fe200078ec0ff */
[----:B------:R-:W-:Y:S01]  /*0d60*/  IMAD.SHL.U32 R2, R13, 0x40, RZ ;  /* 0x000000400d027824 */ /* 0x000fe200078e00ff */
[----:B------:R-:W-:Y:S01]  /*0d70*/  IADD3 R15, P2, PT, R6, UR4, RZ ;  /* 0x00000004060f7c10 */ /* 0x000fe2000ff5e0ff */
[----:B------:R-:W-:Y:S02]  /*0d80*/  IMAD.X R5, RZ, RZ, R5, P1 ;  /* 0x000000ffff057224 */ /* 0x000fe400008e0605 */
[----:B------:R-:W-:Y:S01]  /*0d90*/  IMAD.MOV R14, RZ, RZ, -R14 ;  /* 0x000000ffff0e7224 */ /* 0x000fe200078e0a0e */
[----:B------:R-:W-:Y:S01]  /*0da0*/  LOP3.LUT R4, R2, 0xc0, RZ, 0xc0, !PT ;  /* 0x000000c002047812 */ /* 0x000fe200078ec0ff */
[----:B------:R-:W-:Y:S01]  /*0db0*/  IMAD.X R6, RZ, RZ, R7, P2 ;  /* 0x000000ffff067224 */ /* 0x000fe200010e0607 */
[----:B------:R-:W-:-:S02]  /*0dc0*/  LEA R2, P3, R15, UR10, 0x2 ;  /* 0x0000000a0f027c11 */ /* 0x000fc4000f8610ff */
[C---:B0-----:R-:W-:Y:S01]  /*0dd0*/  LEA R12, P1, R16.reuse, UR6, 0x1 ;  /* 0x00000006100c7c11 */ /* 0x041fe2000f8208ff */
[----:B------:R-:W-:Y:S01]  /*0de0*/  IMAD.IADD R3, R3, 0x1, R4 ;  /* 0x0000000103037824 */ /* 0x000fe200078e0204 */
[----:B------:R-:W-:Y:S02]  /*0df0*/  LEA.HI.X R15, R15, UR11, R6, 0x2, P3 ;  /* 0x0000000b0f0f7c11 */ /* 0x000fe400098f1406 */
[----:B------:R-:W-:-:S09]  /*0e00*/  LEA.HI.X R13, R16, UR7, R5, 0x1, P1 ;  /* 0x00000007100d7c11 */ /* 0x000fd200088f0c05 */
.L_x_5670:
[----:B0-----:R-:W-:Y:S02]  /*0e10*/  IMAD.MOV.U32 R6, RZ, RZ, R2 ;  /* 0x000000ffff067224 */ /* 0x001fe400078e0002 */
[----:B------:R-:W-:-:S06]  /*0e20*/  IMAD.MOV.U32 R7, RZ, RZ, R15 ;  /* 0x000000ffff077224 */ /* 0x000fcc00078e000f */
[----:B------:R-:W2:Y:S01]  /*0e30*/  LDG.E.128 R4, desc[UR8][R6.64] ;  /* 0x0000000806047981 */ /* 0x000ea2000c1e1d00 */
[----:B------:R-:W-:Y:S01]  /*0e40*/  VIADD R14, R14, 0x1 ;  /* 0x000000010e0e7836 */ /* 0x000fe20000000000 */
[----:B------:R-:W-:-:S04]  /*0e50*/  IADD3 R2, P3, PT, R2, 0x100, RZ ;  /* 0x0000010002027810 */ /* 0x000fc80007f7e0ff */
[----:B------:R-:W-:Y:S01]  /*0e60*/  ISETP.NE.AND P1, PT, R14, RZ, PT ;  /* 0x000000ff0e00720c */ /* 0x000fe20003f25270 */
[----:B------:R-:W-:Y:S02]  /*0e70*/  IMAD.X R15, RZ, RZ, R15, P3 ;  /* 0x000000ffff0f7224 */ /* 0x000fe400018e060f */
[----:B--2---:R-:W-:Y:S01]  /*0e80*/  FMUL R19, R6, UR14 ;  /* 0x0000000e06137c20 */ /* 0x004fe20008400000 */
[----:B------:R-:W-:Y:S01]  /*0e90*/  FMUL R20, R7, UR14 ;  /* 0x0000000e07147c20 */ /* 0x000fe20008400000 */
[----:B------:R-:W-:Y:S01]  /*0ea0*/  FMUL R18, R5, UR14 ;  /* 0x0000000e05127c20 */ /* 0x000fe20008400000 */
[----:B------:R-:W-:Y:S01]  /*0eb0*/  FMUL R16, R4, UR14 ;  /* 0x0000000e04107c20 */ /* 0x000fe20008400000 */
[----:B------:R-:W-:Y:S01]  /*0ec0*/  IMAD.MOV.U32 R6, RZ, RZ, R12 ;  /* 0x000000ffff067224 */ /* 0x000fe200078e000c */
[----:B------:R-:W-:Y:S01]  /*0ed0*/  IADD3 R12, P2, PT, R12, 0x80, RZ ;  /* 0x000000800c0c7810 */ /* 0x000fe20007f5e0ff */
[----:B------:R-:W0:Y:S01]  /*0ee0*/  F2F.F16.F32 R5, R18 ;  /* 0x0000001200057304 */ /* 0x000e220000200800 */
[----:B------:R-:W-:-:S03]  /*0ef0*/  IMAD.MOV.U32 R7, RZ, RZ, R13 ;  /* 0x000000ffff077224 */ /* 0x000fc600078e000d */
[----:B------:R-:W-:-:S04]  /*0f00*/  IMAD.X R13, RZ, RZ, R13, P2 ;  /* 0x000000ffff0d7224 */ /* 0x000fc800010e060d */
[----:B------:R-:W-:Y:S01]  /*0f10*/  F2F.F16.F32 R19, R19 ;  /* 0x0000001300137304 */ /* 0x000fe20000200800 */
[----:B0-----:R-:W-:-:S07]  /*0f20*/  IMAD.WIDE.U32 R4, R5, 0x10000, RZ ;  /* 0x0001000005047825 */ /* 0x001fce00078e00ff */
[----:B------:R-:W0:Y:S08]  /*0f30*/  F2F.F16.F32 R20, R20 ;  /* 0x0000001400147304 */ /* 0x000e300000200800 */
[----:B------:R-:W1:Y:S01]  /*0f40*/  F2F.F16.F32 R17, R16 ;  /* 0x0000001000117304 */ /* 0x000e620000200800 */
[----:B0-----:R-:W-:-:S04]  /*0f50*/  PRMT R21, R19, 0x5410, R20 ;  /* 0x0000541013157816 */ /* 0x001fc80000000014 */
[----:B------:R-:W-:Y:S02]  /*0f60*/  LOP3.LUT R5, R21, R5, RZ, 0xfc, !PT ;  /* 0x0000000515057212 */ /* 0x000fe400078efcff */
[----:B-1----:R-:W-:-:S05]  /*0f70*/  LOP3.LUT R4, R4, R17, RZ, 0xfc, !PT ;  /* 0x0000001104047212 */ /* 0x002fca00078efcff */
[----:B------:R0:W-:Y:S01]  /*0f80*/  STG.E.64 desc[UR8][R6.64], R4 ;  /* 0x0000000406007986 */ /* 0x0001e2000c101b08 */
[----:B------:R-:W-:Y:S05]  /*0f90*/  @P1 BRA `(.L_x_5670) ;  /* 0xfffffffc009c1947 */ /* 0x000fea000383ffff */
.L_x_5669:
[----:B------:R-:W-:Y:S05]  /*0fa0*/  BSYNC.RECONVERGENT B1 ;  /* 0x0000000000017941 */ /* 0x000fea0003800200 */
.L_x_5668:
[----:B------:R-:W-:Y:S05]  /*0fb0*/  @!P0 BRA `(.L_x_5667) ;  /* 0x00000004003c8947 */ /* 0x000fea0003800000 */
[----:B------:R-:W1:Y:S01]  /*0fc0*/  LDCU.64 UR6, c[0x0][0x400] ;  /* 0x00008000ff0677ac */ /* 0x000e620008000a00 */
[--C-:B0-----:R-:W-:Y:S02]  /*0fd0*/  IADD3 R5, P2, P3, R8, UR4, R3.reuse ;  /* 0x0000000408057c10 */ /* 0x101fe4000fb5e003 */
[----:B------:R-:W-:Y:S02]  /*0fe0*/  IADD3 R17, P4, P5, R10, UR5, R3 ;  /* 0x000000050a117c10 */ /* 0x000fe4000fd9e003 */
[----:B------:R-:W-:Y:S02]  /*0ff0*/  LEA R4, P0, R5, UR10, 0x2 ;  /* 0x0000000a05047c11 */ /* 0x000fe4000f8010ff */
[----:B------:R-:W-:Y:S02]  /*1000*/  IADD3.X R8, PT, PT, RZ, R9, RZ, P2, P3 ;  /* 0x00000009ff087210 */ /* 0x000fe400017e64ff */
[----:B------:R-:W-:Y:S02]  /*1010*/  IADD3.X R10, PT, PT, RZ, R11, RZ, P4, P5 ;  /* 0x0000000bff0a7210 */ /* 0x000fe400027ea4ff */
[----:B------:R-:W-:-:S02]  /*1020*/  IADD3 R4, P2, PT, R4, 0x200, RZ ;  /* 0x0000020004047810 */ /* 0x000fc40007f5e0ff */
[----:B------:R-:W-:Y:S02]  /*1030*/  LEA.HI.X R5, R5, UR11, R8, 0x2, P0 ;  /* 0x0000000b05057c11 */ /* 0x000fe400080f1408 */
[----:B-1----:R-:W-:-:S03]  /*1040*/  LEA R2, P1, R17, UR6, 0x1 ;  /* 0x0000000611027c11 */ /* 0x002fc6000f8208ff */
[----:B------:R-:W-:Y:S01]  /*1050*/  IMAD.X R5, RZ, RZ, R5, P2 ;  /* 0x000000ffff057224 */ /* 0x000fe200010e0605 */
[----:B------:R-:W-:Y:S02]  /*1060*/  IADD3 R2, P3, PT, R2, 0x100, RZ ;  /* 0x0000010002027810 */ /* 0x000fe40007f7e0ff */
[----:B------:R-:W-:-:S05]  /*1070*/  LEA.HI.X R17, R17, UR7, R10, 0x1, P1 ;  /* 0x0000000711117c11 */ /* 0x000fca00088f0c0a */
[----:B------:R-:W-:-:S07]  /*1080*/  IMAD.X R17, RZ, RZ, R17, P3 ;  /* 0x000000ffff117224 */ /* 0x000fce00018e0611 */
.L_x_5671:
[----:B--2---:R-:W2:Y:S01]  /*1090*/  LDG.E.128 R8, desc[UR8][R4.64+-0x200] ;  /* 0xfffe000804087981 */ /* 0x004ea2000c1e1d00 */
        /* <DEDUP_REMOVED lines=45> */
[----:B------:R-:W-:-:S05]  /*1370*/  VIADD R3, R3, 0x100 ;  /* 0x0000010003037836 */ /* 0x000fca0000000000 */
[----:B------:R-:W-:Y:S02]  /*1380*/  ISETP.GE.AND P0, PT, R3, R0, PT ;  /* 0x000000000300720c */ /* 0x000fe40003f06270 */
        /* <DEDUP_REMOVED lines=9> */
[----:B------:R-:W0:Y:S01]  /*1420*/  F2F.F16.F32 R14, R14 ;  /* 0x0000000e000e7304 */ /* 0x000e220000200800 */
[----:B------:R-:W-:-:S05]  /*1430*/  IADD3 R2, P2, PT, R6, 0x200, RZ ;  /* 0x0000020006027810 */ /* 0x000fca0007f5e0ff */
[----:B------:R-:W-:Y:S02]  /*1440*/  IMAD.X R17, RZ, RZ, R7, P2 ;  /* 0x000000ffff117224 */ /* 0x000fe400010e0607 */
[----:B------:R-:W1:Y:S01]  /*1450*/  F2F.F16.F32 R11, R10 ;  /* 0x0000000a000b7304 */ /* 0x000e620000200800 */
[----:B0-----:R-:W-:-:S04]  /*1460*/  PRMT R13, R15, 0x5410, R14 ;  /* 0x000054100f0d7816 */ /* 0x001fc8000000000e */
[----:B------:R-:W-:Y:S02]  /*1470*/  LOP3.LUT R9, R13, R9, RZ, 0xfc, !PT ;  /* 0x000000090d097212 */ /* 0x000fe400078efcff */
[----:B-1----:R-:W-:-:S05]  /*1480*/  LOP3.LUT R8, R8, R11, RZ, 0xfc, !PT ;  /* 0x0000000b08087212 */ /* 0x002fca00078efcff */
[----:B------:R2:W-:Y:S01]  /*1490*/  STG.E.64 desc[UR8][R6.64+0x80], R8 ;  /* 0x0000800806007986 */ /* 0x0005e2000c101b08 */
[----:B------:R-:W-:Y:S05]  /*14a0*/  @!P0 BRA `(.L_x_5671) ;  /* 0xfffffff800f88947 */ /* 0x000fea000383ffff */
.L_x_5667:
[----:B------:R-:W-:Y:S05]  /*14b0*/  BSYNC.RECONVERGENT B0 ;  /* 0x0000000000007941 */ /* 0x000fea0003800200 */
.L_x_5666:
[----:B------:R-:W3:Y:S02]  /*14c0*/  LDCU.64 UR12, c[0x0][0x3d0] ;  /* 0x00007a00ff0c77ac */ /* 0x000ee40008000a00 */
[----:B---3--:R-:W-:-:S04]  /*14d0*/  ISETP.NE.U32.AND P0, PT, RZ, UR12, PT ;  /* 0x0000000cff007c0c */ /* 0x008fc8000bf05070 */
[----:B------:R-:W-:-:S13]  /*14e0*/  ISETP.NE.AND.EX P0, PT, RZ, UR13, PT, P0 ;  /* 0x0000000dff007c0c */ /* 0x000fda000bf05300 */
[----:B------:R-:W-:Y:S05]  /*14f0*/  @!P0 EXIT ;  /* 0x000000000000894d */ /* 0x000fea0003800000 */
[----:B------:R-:W3:Y:S01]  /*1500*/  S2R R0, SR_TID.Y ;  /* 0x0000000000007919 */ /* 0x000ee20000002200 */
[----:B------:R-:W4:Y:S01]  /*1510*/  S2UR UR6, SR_CTAID.Y ;  /* 0x00000000000679c3 */ /* 0x000f220000002600 */
[----:B------:R-:W4:Y:S01]  /*1520*/  LDCU UR4, c[0x0][0x3e0] ;  /* 0x00007c00ff0477ac */ /* 0x000f220008000800 */
[----:B------:R-:W5:Y:S01]  /*1530*/  LDCU UR5, c[0x0][0x428] ;  /* 0x00008500ff0577ac */ /* 0x000f620008000800 */
[----:B----4-:R-:W-:Y:S02]  /*1540*/  UIMAD UR4, UR6, UR4, URZ ;  /* 0x00000004060472a4 */ /* 0x010fe4000f8e02ff */
[----:B-----5:R-:W-:Y:S01]  /*1550*/  UIMAD UR5, UR6, UR5, URZ ;  /* 0x00000005060572a4 */ /* 0x020fe2000f8e02ff */
[----:B---3--:R-:W-:-:S13]  /*1560*/  ISETP.GT.U32.AND P0, PT, R0, 0x7, PT ;  /* 0x000000070000780c */ /* 0x008fda0003f04070 */
[----:B------:R-:W-:Y:S05]  /*1570*/  @P0 EXIT ;  /* 0x000000000000094d */ /* 0x000fea0003800000 */
[----:B------:R-:W3:Y:S01]  /*1580*/  S2R R3, SR_CTAID.Z ;  /* 0x0000000000037919 */ /* 0x000ee20000002700 */
[----:B------:R-:W4:Y:S01]  /*1590*/  LDCU UR6, c[0x0][0x384] ;  /* 0x00007080ff0677ac */ /* 0x000f220008000800 */
[----:B---3--:R-:W-:-:S05]  /*15a0*/  IMAD R3, R3, 0x8, R0 ;  /* 0x0000000803037824 */ /* 0x008fca00078e0200 */
[----:B----4-:R-:W-:-:S13]  /*15b0*/  ISETP.GE.AND P0, PT, R3, UR6, PT ;  /* 0x0000000603007c0c */ /* 0x010fda000bf06270 */
[----:B------:R-:W-:Y:S05]  /*15c0*/  @P0 EXIT ;  /* 0x000000000000094d */ /* 0x000fea0003800000 */
[----:B012---:R-:W0:Y:S01]  /*15d0*/  S2R R7, SR_TID.X ;  /* 0x0000000000077919 */ /* 0x007e220000002100 */
[----:B------:R-:W1:Y:S01]  /*15e0*/  LDCU UR10, c[0x0][0x38c] ;  /* 0x00007180ff0a77ac */ /* 0x000e620008000800 */
[----:B------:R-:W2:Y:S01]  /*15f0*/  LDCU UR6, c[0x0][0x3d8] ;  /* 0x00007b00ff0677ac */ /* 0x000ea20008000800 */
[----:B------:R-:W3:Y:S01]  /*1600*/  LDCU UR7, c[0x0][0x420] ;  /* 0x00008400ff0777ac */ /* 0x000ee20008000800 */
[C---:B--2---:R-:W-:Y:S02]  /*1610*/  IMAD R2, R3.reuse, UR6, RZ ;  /* 0x0000000603027c24 */ /* 0x044fe4000f8e02ff */
[----:B---3--:R-:W-:Y:S02]  /*1620*/  IMAD R8, R3, UR7, RZ ;  /* 0x0000000703087c24 */ /* 0x008fe4000f8e02ff */
[----:B0-----:R-:W-:-:S05]  /*1630*/  IMAD.SHL.U32 R0, R7, 0x4, RZ ;  /* 0x0000000407007824 */ /* 0x001fca00078e00ff */
[----:B-1----:R-:W-:-:S13]  /*1640*/  ISETP.GE.AND P0, PT, R0, UR10, PT ;  /* 0x0000000a00007c0c */ /* 0x002fda000bf06270 */
[----:B------:R-:W-:Y:S05]  /*1650*/  @P0 EXIT ;  /* 0x000000000000094d */ /* 0x000fea0003800000 */
[----:B------:R-:W-:Y:S01]  /*1660*/  LOP3.LUT R3, RZ, R0, RZ, 0x33, !PT ;  /* 0x00000000ff037212 */ /* 0x000fe200078e33ff */
[----:B------:R-:W0:Y:S01]  /*1670*/  LDCU UR11, c[0x0][0x42c] ;  /* 0x00008580ff0b77ac */ /* 0x000e220008000800 */
[----:B------:R-:W-:Y:S01]  /*1680*/  BSSY.RECONVERGENT B0, `(.L_x_5672) ;  /* 0x0000030000007945 */ /* 0x000fe20003800200 */
[----:B------:R-:W-:Y:S02]  /*1690*/  SHF.R.S32.HI R9, RZ, 0x1f, R8 ;  /* 0x0000001fff097819 */ /* 0x000fe40000011408 */
[----:B------:R-:W-:-:S05]  /*16a0*/  VIADD R11, R3, UR10 ;  /* 0x0000000a030b7c36 */ /* 0x000fca0008000000 */
[C---:B------:R-:W-:Y:S02]  /*16b0*/  LOP3.LUT R3, R11.reuse, 0xc0, RZ, 0xc0, !PT ;  /* 0x000000c00b037812 */ /* 0x040fe400078ec0ff */
[----:B------:R-:W-:Y:S02]  /*16c0*/  ISETP.GE.U32.AND P0, PT, R11, 0xc0, PT ;  /* 0x000000c00b00780c */ /* 0x000fe40003f06070 */
[----:B------:R-:W-:Y:S02]  /*16d0*/  ISETP.NE.AND P1, PT, R3, 0xc0, PT ;  /* 0x000000c00300780c */ /* 0x000fe40003f25270 */
[----:B------:R-:W-:-:S11]  /*16e0*/  SHF.R.S32.HI R3, RZ, 0x1f, R2 ;  /* 0x0000001fff037819 */ /* 0x000fd60000011402 */
[----:B0-----:R-:W-:Y:S05]  /*16f0*/  @!P1 BRA `(.L_x_5673) ;  /* 0x0000000000a09947 */ /* 0x001fea0003800000 */
        /* <DEDUP_REMOVED lines=17> */
.L_x_5674:
        /* <DEDUP_REMOVED lines=23> */
.L_x_5673:
[----:B------:R-:W-:Y:S05]  /*1980*/  BSYNC.RECONVERGENT B0 ;  /* 0x0000000000007941 */ /* 0x000fea0003800200 */
.L_x_5672:
[----:B------:R-:W-:Y:S05]  /*1990*/  @!P0 EXIT ;  /* 0x000000000000894d */ /* 0x000fea0003800000 */
[----:B------:R-:W1:Y:S01]  /*19a0*/  LDCU.64 UR6, c[0x0][0x418] ;  /* 0x00008300ff0677ac */ /* 0x000e620008000a00 */
[--C-:B0-----:R-:W-:Y:S02]  /*19b0*/  IADD3 R5, P2, P3, R2, UR4, R0.reuse ;  /* 0x0000000402057c10 */ /* 0x101fe4000fb5e000 */
[----:B------:R-:W-:Y:S01]  /*19c0*/  IADD3 R11, P4, P5, R8, UR5, R0 ;  /* 0x00000005080b7c10 */ /* 0x000fe2000fd9e000 */
[----:B------:R-:W0:Y:S01]  /*19d0*/  LDCU UR4, c[0x0][0x42c] ;  /* 0x00008580ff0477ac */ /* 0x000e220008000800 */
        /* <DEDUP_REMOVED lines=9> */
[----:B0-----:R-:W-:-:S07]  /*1a70*/  IMAD.X R11, RZ, RZ, R11, P3 ;  /* 0x000000ffff0b7224 */ /* 0x001fce00018e060b */
.L_x_5675:
[----:B0-----:R-:W2:Y:S02]  /*1a80*/  LDG.E.128 R4, desc[UR8][R2.64+-0x200] ;  /* 0xfffe000802047981 */ /* 0x001ea4000c1e1d00 */
        /* <DEDUP_REMOVED lines=19> */
[----:B------:R-:W-:Y:S02]  /*1bc0*/  FMUL R14, R8, UR4 ;  /* 0x00000004080e7c20 */ /* 0x000fe40008400000 */
[----:B------:R-:W1:Y:S08]  /*1bd0*/  F2F.F16.F32 R6, R15 ;  /* 0x0000000f00067304 */ /* 0x000e700000200800 */
[----:B------:R-:W-:Y:S01]  /*1be0*/  F2F.F16.F32 R10, R10 ;  /* 0x0000000a000a7304 */ /* 0x000fe20000200800 */
[----:B-1----:R-:W-:-:S07]  /*1bf0*/  IMAD.WIDE.U32 R6, R6, 0x10000, RZ ;  /* 0x0001000006067825 */ /* 0x002fce00078e00ff */
[----:B------:R-:W1:Y:S08]  /*1c00*/  F2F.F16.F32 R11, R16 ;  /* 0x00000010000b7304 */ /* 0x000e700000200800 */
[----:B------:R-:W2:Y:S01]  /*1c10*/  F2F.F16.F32 R9, R14 ;  /* 0x0000000e00097304 */ /* 0x000ea20000200800 */
[----:B-1----:R-:W-:-:S04]  /*1c20*/  PRMT R11, R10, 0x5410, R11 ;  /* 0x000054100a0b7816 */ /* 0x002fc8000000000b */
[----:B0-----:R-:W-:Y:S02]  /*1c30*/  LOP3.LUT R13, R11, R7, RZ, 0xfc, !PT ;  /* 0x000000070b0d7212 */ /* 0x001fe400078efcff */
[----:B--2---:R-:W-:-:S05]  /*1c40*/  LOP3.LUT R12, R6, R9, RZ, 0xfc, !PT ;  /* 0x00000009060c7212 */ /* 0x004fca00078efcff */
        /* <DEDUP_REMOVED lines=15> */
[----:B------:R1:W2:Y:S01]  /*1d40*/  LDG.E.128 R8, desc[UR8][R2.64+0x100] ;  /* 0x0001000802087981 */ /* 0x0002a2000c1e1d00 */
[----:B------:R-:W-:-:S05]  /*1d50*/  VIADD R0, R0, 0x100 ;  /* 0x0000010000007836 */ /* 0x000fca0000000000 */
[----:B------:R-:W-:Y:S02]  /*1d60*/  ISETP.GE.AND P0, PT, R0, UR10, PT ;  /* 0x0000000a00007c0c */ /* 0x000fe4000bf06270 */
[----:B-1----:R-:W-:-:S05]  /*1d70*/  IADD3 R2, P1, PT, R2, 0x400, RZ ;  /* 0x0000040002027810 */ /* 0x002fca0007f3e0ff */
[----:B------:R-:W-:Y:S02]  /*1d80*/  IMAD.X R3, RZ, RZ, R3, P1 ;  /* 0x000000ffff037224 */ /* 0x000fe400008e0603 */
[----:B--2---:R-:W-:Y:S01]  /*1d90*/  FMUL R16, R10, UR4 ;  /* 0x000000040a107c20 */ /* 0x004fe20008400000 */
[----:B------:R-:W-:Y:S01]  /*1da0*/  FMUL R11, R11, UR4 ;  /* 0x000000040b0b7c20 */ /* 0x000fe20008400000 */
[----:B------:R-:W-:Y:S01]  /*1db0*/  FMUL R10, R9, UR4 ;  /* 0x00000004090a7c20 */ /* 0x000fe20008400000 */
[----:B------:R-:W-:Y:S01]  /*1dc0*/  FMUL R9, R8, UR4 ;  /* 0x0000000408097c20 */ /* 0x000fe20008400000 */
[----:B------:R-:W-:Y:S02]  /*1dd0*/  IADD3 R8, P2, PT, R4, 0x200, RZ ;  /* 0x0000020004087810 */ /* 0x000fe40007f5e0ff */
[----:B------:R-:W1:Y:S08]  /*1de0*/  F2F.F16.F32 R6, R10 ;  /* 0x0000000a00067304 */ /* 0x000e700000200800 */
[----:B------:R-:W-:Y:S01]  /*1df0*/  F2F.F16.F32 R16, R16 ;  /* 0x0000001000107304 */ /* 0x000fe20000200800 */
[----:B-1----:R-:W-:-:S07]  /*1e00*/  IMAD.WIDE.U32 R6, R6, 0x10000, RZ ;  /* 0x0001000006067825 */ /* 0x002fce00078e00ff */
[----:B------:R-:W0:Y:S08]  /*1e10*/  F2F.F16.F32 R11, R11 ;  /* 0x0000000b000b7304 */ /* 0x000e300000200800 */
[----:B------:R-:W1:Y:S01]  /*1e20*/  F2F.F16.F32 R9, R9 ;  /* 0x0000000900097304 */ /* 0x000e620000200800 */
[----:B0-----:R-:W-:Y:S01]  /*1e30*/  PRMT R13, R16, 0x5410, R11 ;  /* 0x00005410100d7816 */ /* 0x001fe2000000000b */
[----:B------:R-:W-:-:S03]  /*1e40*/  IMAD.X R11, RZ, RZ, R5, P2 ;  /* 0x000000ffff0b7224 */ /* 0x000fc600010e0605 */
[----:B------:R-:W-:Y:S02]  /*1e50*/  LOP3.LUT R7, R13, R7, RZ, 0xfc, !PT ;  /* 0x000000070d077212 */ /* 0x000fe400078efcff */
[----:B-1----:R-:W-:-:S05]  /*1e60*/  LOP3.LUT R6, R6, R9, RZ, 0xfc, !PT ;  /* 0x0000000906067212 */ /* 0x002fca00078efcff */
[----:B------:R0:W-:Y:S01]  /*1e70*/  STG.E.64 desc[UR8][R4.64+0x80], R6 ;  /* 0x0000800604007986 */ /* 0x0001e2000c101b08 */
[----:B------:R-:W-:Y:S05]  /*1e80*/  @!P0 BRA `(.L_x_5675) ;  /* 0xfffffff800fc8947 */ /* 0x000fea000383ffff */
[----:B------:R-:W-:Y:S05]  /*1e90*/  EXIT ;  /* 0x000000000000794d */ /* 0x000fea0003800000 */
.L_x_5676:
        /* <DEDUP_REMOVED lines=14> */
.L_x_7328:


//--------------------- .text._ZN7cutlass13device_kernelINS_4fmha6kernel19FmhaKernelBwdSumOdOIN4cute5tupleIJiiiiNS5_IJNS5_IJiiEEEiEEEEEENS_6half_tEfEEEEvNT_6ParamsE --------------------------
	.section	.text._ZN7cutlass13device_kernelINS_4fmha6kernel19FmhaKernelBwdSumOdOIN4cute5tupleIJiiiiNS5_IJNS5_IJiiEEEiEEEEEENS_6half_tEfEEEEvNT_6ParamsE,"ax",@progbits
	.align	128
.text._ZN7cutlass13device_kernelINS_4fmha6kernel19FmhaKernelBwdSumOdOIN4cute5tupleIJiiiiNS5_IJNS5_IJiiEEEiEEEEEENS_6half_tEfEEEEvNT_6ParamsE:
        .type           _ZN7cutlass13device_kernelINS_4fmha6kernel19FmhaKernelBwdSumOdOIN4cute5tupleIJiiiiNS5_IJNS5_IJiiEEEiEEEEEENS_6half_tEfEEEEvNT_6ParamsE,@function
        .size           _ZN7cutlass13device_kernelINS_4fmha6kernel19FmhaKernelBwdSumOdOIN4cute5tupleIJiiiiNS5_IJNS5_IJiiEEEiEEEEEENS_6half_tEfEEEEvNT_6ParamsE,(.L_x_7329 - _ZN7cutlass13device_kernelINS_4fmha6kernel19FmhaKernelBwdSumOdOIN4cute5tupleIJiiiiNS5_IJNS5_IJiiEEEiEEEEEENS_6half_tEfEEEEvNT_6ParamsE)
        .other          _ZN7cutlass13device_kernelINS_4fmha6kernel19FmhaKernelBwdSumOdOIN4cute5tupleIJiiiiNS5_IJNS5_IJiiEEEiEEEEEENS_6half_tEfEEEEvNT_6ParamsE,@"STO_CUDA_ENTRY STV_DEFAULT"
_ZN7cutlass13device_kernelINS_4fmha6kernel19FmhaKernelBwdSumOdOIN4cute5tupleIJiiiiNS5_IJNS5_IJiiEEEiEEEEEENS_6half_tEfEEEEvNT_6ParamsE:
[----:B------:R-:W-:Y:S01]  /*0000*/  LDC R1, c[0x0][0x37c] ;  /* 0x0000df00ff017b82 */ /* 0x000fe20000000800 */
[----:B------:R-:W0:Y:S02]  /*0010*/  S2R R8, SR_TID.Y ;  /* 0x0000000000087919 */ /* 0x000e240000002200 */
[----:B0-----:R-:W-:-:S13]  /*0020*/  ISETP.GT.U32.AND P0, PT, R8, 0xf, PT ;  /* 0x0000000f0800780c */ /* 0x001fda0003f04070 */
[----:B------:R-:W-:Y:S05]  /*0030*/  @P0 EXIT ;  /* 0x000000000000094d */ /* 0x000fea0003800000 */
[----:B------:R-:W0:Y:S01]  /*0040*/  S2R R3, SR_CTAID.X ;  /* 0x0000000000037919 */ /* 0x000e220000002500 */
[----:B------:R-:W1:Y:S01]  /*0050*/  LDCU UR4, c[0x0][0x380] ;  /* 0x00007000ff0477ac */ /* 0x000e620008000800 */
[----:B0-----:R-:W-:-:S04]  /*0060*/  LEA R8, R3, R8, 0x4 ;  /* 0x0000000803087211 */ /* 0x001fc800078e20ff */
[----:B-1----:R-:W-:-:S13]  /*0070*/  ISETP.GE.AND P0, PT, R8, UR4, PT ;  /* 0x0000000408007c0c */ /* 0x002fda000bf06270 */
[----:B------:R-:W-:Y:S05]  /*0080*/  @P0 EXIT ;  /* 0x000000000000094d */ /* 0x000fea0003800000 */
[----:B------:R-:W0:Y:S01]  /*0090*/  S2R R0, SR_TID.X ;  /* 0x0000000000007919 */ /* 0x000e220000002100 */
[----:B------:R-:W1:Y:S01]  /*00a0*/  S2UR UR8, SR_CTAID.Z ;  /* 0x00000000000879c3 */ /* 0x000e620000002700 */
[----:B------:R-:W1:Y:S01]  /*00b0*/  LDCU UR4, c[0x0][0x3e0] ;  /* 0x00007c00ff0477ac */ /* 0x000e620008000800 */
[----:B------:R-:W-:Y:S01]  /*00c0*/  SHF.R.S32.HI R12, RZ, 0x1f, R8 ;  /* 0x0000001fff0c7819 */ /* 0x000fe20000011408 */
[----:B------:R-:W-:Y:S01]  /*00d0*/  BSSY.RECONVERGENT B0, `(.L_x_5677) ;  /* 0x000014c000007945 */ /* 0x000fe20003800200 */
[----:B------:R-:W2:Y:S04]  /*00e0*/  LDCU UR5, c[0x0][0x3f8] ;  /* 0x00007f00ff0577ac */ /* 0x000ea80008000800 */
[----:B------:R-:W3:Y:S01]  /*00f0*/  S2UR UR7, SR_CTAID.Y ;  /* 0x00000000000779c3 */ /* 0x000ee20000002600 */
[----:B------:R-:W4:Y:S01]  /*0100*/  LDCU UR6, c[0x0][0x410] ;  /* 0x00008200ff0677ac */ /* 0x000f220008000800 */
[----:B------:R-:W5:Y:S06]  /*0110*/  LDCU.64 UR16, c[0x0][0x3e8] ;  /* 0x00007d00ff1077ac */ /* 0x000f6c0008000a00 */
[----:B------:R-:W3:Y:S01]  /*0120*/  LDC R3, c[0x0][0x3d8] ;  /* 0x0000f600ff037b82 */ /* 0x000ee20000000800 */
[----:B------:R-:W5:Y:S01]  /*0130*/  LDCU.64 UR14, c[0x0][0x3d0] ;  /* 0x00007a00ff0e77ac */ /* 0x000f620008000a00 */
[----:B------:R-:W5:Y:S06]  /*0140*/  LDCU UR9, c[0x0][0x3a8] ;  /* 0x00007500ff0977ac */ /* 0x000f6c0008000800 */
[----:B------:R-:W5:Y:S01]  /*0150*/  LDC R5, c[0x0][0x3f0] ;  /* 0x0000fc00ff057b82 */ /* 0x000f620000000800 */
[----:B-1----:R-:W-:Y:S01]  /*0160*/  UIMAD UR4, UR8, UR4, URZ ;  /* 0x00000004080472a4 */ /* 0x002fe2000f8e02ff */
[----:B------:R-:W1:Y:S01]  /*0170*/  LDCU UR12, c[0x0][0x3c0] ;  /* 0x00007800ff0c77ac */ /* 0x000e620008000800 */
[----:B--2---:R-:W-:-:S05]  /*0180*/  UIMAD UR5, UR8, UR5, URZ ;  /* 0x00000005080572a4 */ /* 0x004fca000f8e02ff */
[----:B------:R-:W2:Y:S01]  /*0190*/  LDC R10, c[0x0][0x38c] ;  /* 0x0000e300ff0a7b82 */ /* 0x000ea20000000800 */
[----:B0-----:R-:W-:Y:S01]  /*01a0*/  SHF.L.U32 R13, R0, 0x1, RZ ;  /* 0x00000001000d7819 */ /* 0x001fe200000006ff */
[----:B----4-:R-:W-:Y:S01]  /*01b0*/  UIMAD UR6, UR8, UR6, URZ ;  /* 0x00000006080672a4 */ /* 0x010fe2000f8e02ff */
[----:B------:R-:W0:Y:S05]  /*01c0*/  LDCU.64 UR10, c[0x0][0x358] ;  /* 0x00006b00ff0a77ac */ /* 0x000e2a0008000a00 */
[----:B------:R-:W4:Y:S01]  /*01d0*/  LDC R11, c[0x0][0x408] ;  /* 0x00010200ff0b7b82 */ /* 0x000f220000000800 */
[----:B---3--:R-:W-:-:S05]  /*01e0*/  IMAD R3, R3, UR7, RZ ;  /* 0x0000000703037c24 */ /* 0x008fca000f8e02ff */
[----:B------:R-:W-:Y:S01]  /*01f0*/  IADD3 R3, P0, P1, R8, UR4, R3 ;  /* 0x0000000408037c10 */ /* 0x000fe2000f91e003 */
[----:B-----5:R-:W-:-:S03]  /*0200*/  IMAD R5, R5, UR7, RZ ;  /* 0x0000000705057c24 */ /* 0x020fc6000f8e02ff */
[----:B------:R-:W-:Y:S02]  /*0210*/  IADD3.X R14, PT, PT, R12, RZ, RZ, P0, P1 ;  /* 0x000000ff0c0e7210 */ /* 0x000fe400007e24ff */
[----:B------:R-:W-:Y:S02]  /*0220*/  LEA R2, P0, R3, UR14, 0x2 ;  /* 0x0000000e03027c11 */ /* 0x000fe4000f8010ff */
[----:B------:R-:W-:Y:S02]  /*0230*/  IADD3 R5, P2, P3, R8, UR5, R5 ;  /* 0x0000000508057c10 */ /* 0x000fe4000fb5e005 */
[----:B--2---:R-:W-:Y:S02]  /*0240*/  ISETP.GE.AND P1, PT, R13, R10, PT ;  /* 0x0000000a0d00720c */ /* 0x004fe40003f26270 */
[----:B------:R-:W-:Y:S02]  /*0250*/  IADD3.X R6, PT, PT, R12, RZ, RZ, P2, P3 ;  /* 0x000000ff0c067210 */ /* 0x000fe400017e64ff */
[----:B------:R-:W-:-:S02]  /*0260*/  LEA R4, P2, R5, UR16, 0x2 ;  /* 0x0000001005047c11 */ /* 0x000fc4000f8410ff */
[----:B------:R-:W-:Y:S01]  /*0270*/  LEA.HI.X R3, R3, UR15, R14, 0x2, P0 ;  /* 0x0000000f03037c11 */ /* 0x000fe200080f140e */
[----:B------:R-:W-:Y:S02]  /*0280*/  HFMA2 R14, -RZ, RZ, 0, 0 ;  /* 0x00000000ff0e7431 */ /* 0x000fe400000001ff */
[----:B----4-:R-:W-:Y:S01]  /*0290*/  IMAD R11, R11, UR7, RZ ;  /* 0x000000070b0b7c24 */ /* 0x010fe2000f8e02ff */
[----:B------:R-:W-:Y:S01]  /*02a0*/  LEA.HI.X R5, R5, UR17, R6, 0x2, P2 ;  /* 0x0000001105057c11 */ /* 0x000fe200090f1406 */
[----:B------:R-:W-:-:S03]  /*02b0*/  IMAD R6, R8, UR9, RZ ;  /* 0x0000000908067c24 */ /* 0x000fc6000f8e02ff */
[C---:B------:R-:W-:Y:S01]  /*02c0*/  IADD3 R11, P3, P4, R8.reuse, UR6, R11 ;  /* 0x00000006080b7c10 */ /* 0x040fe2000fc7e00b */
[----:B-1----:R-:W-:-:S03]  /*02d0*/  IMAD R8, R8, UR12, RZ ;  /* 0x0000000c08087c24 */ /* 0x002fc6000f8e02ff */
[----:B------:R-:W-:Y:S01]  /*02e0*/  IADD3.X R12, PT, PT, R12, RZ, RZ, P3, P4 ;  /* 0x000000ff0c0c7210 */ /* 0x000fe20001fe84ff */
[----:B0-----:R-:W-:Y:S08]  /*02f0*/  @P1 BRA `(.L_x_5678) ;  /* 0x0000001000a41947 */ /* 0x001ff00003800000 */
[----:B------:R-:W-:Y:S01]  /*0300*/  VIADDMNMX.U32 R7, R13, 0x10, R10, !PT ;  /* 0x000000100d077846 */ /* 0x000fe2000780000a */
[----:B------:R-:W0:Y:S01]  /*0310*/  LDC R21, c[0x0][0x3ac] ;  /* 0x0000eb00ff157b82 */ /* 0x000e220000000800 */
[----:B------:R-:W-:Y:S01]  /*0320*/  LOP3.LUT R14, RZ, R13, RZ, 0x33, !PT ;  /* 0x0000000dff0e7212 */ /* 0x000fe200078e33ff */
[----:B------:R-:W-:Y:S01]  /*0330*/  BSSY.RECONVERGENT B1, `(.L_x_5679) ;  /* 0x0000031000017945 */ /* 0x000fe20003800200 */
[----:B------:R-:W-:Y:S02]  /*0340*/  SHF.R.S32.HI R9, RZ, 0x1f, R8 ;  /* 0x0000001fff097819 */ /* 0x000fe40000011408 */
[----:B------:R-:W-:Y:S02]  /*0350*/  IADD3 R18, PT, PT, R7, R14, RZ ;  /* 0x0000000e07127210 */ /* 0x000fe40007ffe0ff */
[----:B------:R-:W-:Y:S01]  /*0360*/  MOV R14, RZ ;  /* 0x000000ff000e7202 */ /* 0x000fe20000000f00 */
[----:B------:R-:W1:Y:S01]  /*0370*/  LDC R20, c[0x0][0x3b4] ;  /* 0x0000ed00ff147b82 */ /* 0x000e620000000800 */
[----:B------:R-:W-:-:S02]  /*0380*/  LOP3.LUT R7, R18, 0x30, RZ, 0xc0, !PT ;  /* 0x0000003012077812 */ /* 0x000fc400078ec0ff */
[----:B------:R-:W-:Y:S02]  /*0390*/  ISETP.GE.U32.AND P0, PT, R18, 0x30, PT ;  /* 0x000000301200780c */ /* 0x000fe40003f06070 */
[----:B------:R-:W-:Y:S02]  /*03a0*/  ISETP.NE.AND P1, PT, R7, 0x30, PT ;  /* 0x000000300700780c */ /* 0x000fe40003f25270 */
[----:B------:R-:W-:Y:S01]  /*03b0*/  SHF.R.S32.HI R7, RZ, 0x1f, R6 ;  /* 0x0000001fff077819 */ /* 0x000fe20000011406 */
[----:B------:R-:W2:Y:S08]  /*03c0*/  LDC R23, c[0x0][0x3c4] ;  /* 0x0000f100ff177b82 */ /* 0x000eb00000000800 */
[----:B------:R-:W3:Y:S01]  /*03d0*/  LDC R22, c[0x0][0x3cc] ;  /* 0x0000f300ff167b82 */ /* 0x000ee20000000800 */
[----:B0-----:R-:W-:-:S02]  /*03e0*/  IMAD R21, R21, UR7, RZ ;  /* 0x0000000715157c24 */ /* 0x001fc4000f8e02ff */
[----:B-1----:R-:W-:Y:S02]  /*03f0*/  IMAD R20, R20, UR8, RZ ;  /* 0x0000000814147c24 */ /* 0x002fe4000f8e02ff */
[----:B--2---:R-:W-:Y:S02]  /*0400*/  IMAD R23, R23, UR7, RZ ;  /* 0x0000000717177c24 */ /* 0x004fe4000f8e02ff */
[----:B---3--:R-:W-:Y:S01]  /*0410*/  IMAD R22, R22, UR8, RZ ;  /* 0x0000000816167c24 */ /* 0x008fe2000f8e02ff */
[----:B------:R-:W-:Y:S06]  /*0420*/  @!P1 BRA `(.L_x_5680) ;  /* 0x0000000000849947 */ /* 0x000fec0003800000 */
[----:B------:R-:W0:Y:S01]  /*0430*/  LDCU.64 UR4, c[0x0][0x3b8] ;  /* 0x00007700ff0477ac */ /* 0x000e220008000a00 */
[C---:B------:R-:W-:Y:S01]  /*0440*/  IMAD.WIDE.U32 R14, R0.reuse, 0x2, R8 ;  /* 0x00000002000e7825 */ /* 0x040fe200078e0008 */
[----:B------:R-:W1:Y:S03]  /*0450*/  LDCU.64 UR12, c[0x0][0x3a0] ;  /* 0x00007400ff0c77ac */ /* 0x000e660008000a00 */
[----:B------:R-:W-:Y:S01]  /*0460*/  IMAD.WIDE.U32 R16, R0, 0x2, R6 ;  /* 0x0000000200107825 */ /* 0x000fe200078e0006 */
[----:B------:R-:W-:Y:S02]  /*0470*/  IADD3 R29, P1, P2, R23, R14, R22 ;  /* 0x0000000e171d7210 */ /* 0x000fe40007a3e016 */
[----:B------:R-:W-:Y:S02]  /*0480*/  LEA.HI R14, R18, 0x1, RZ, 0x1c ;  /* 0x00000001120e7811 */ /* 0x000fe400078fe0ff */
[----:B------:R-:W-:-:S02]  /*0490*/  IADD3 R16, P3, P4, R21, R16, R20 ;  /* 0x0000001015107210 */ /* 0x000fc40007c7e014 */
[----:B------:R-:W-:Y:S02]  /*04a0*/  IADD3.X R26, PT, PT, RZ, R15, RZ, P1, P2 ;  /* 0x0000000fff1a7210 */ /* 0x000fe40000fe44ff */
[----:B------:R-:W-:Y:S02]  /*04b0*/  IADD3.X R17, PT, PT, RZ, R17, RZ, P3, P4 ;  /* 0x00000011ff117210 */ /* 0x000fe40001fe84ff */
[----:B------:R-:W-:Y:S02]  /*04c0*/  LOP3.LUT R15, R14, 0x3, RZ, 0xc0, !PT ;  /* 0x000000030e0f7812 */ /* 0x000fe400078ec0ff */
[----:B0-----:R-:W-:Y:S02]  /*04d0*/  LEA R18, P1, R29, UR4, 0x1 ;  /* 0x000000041d127c11 */ /* 0x001fe4000f8208ff */
[----:B------:R-:W-:Y:S02]  /*04e0*/  MOV R14, RZ ;  /* 0x000000ff000e7202 */ /* 0x000fe40000000f00 */
[----:B-1----:R-:W-:-:S02]  /*04f0*/  LEA R24, P2, R16, UR12, 0x1 ;  /* 0x0000000c10187c11 */ /* 0x002fc4000f8408ff */
[----:B------:R-:W-:Y:S02]  /*0500*/  LEA.HI.X R29, R29, UR5, R26, 0x1, P1 ;  /* 0x000000051d1d7c11 */ /* 0x000fe400088f0c1a */
[----:B------:R-:W-:Y:S02]  /*0510*/  LEA.HI.X R17, R16, UR13, R17, 0x1, P2 ;  /* 0x0000000d10117c11 */ /* 0x000fe400090f0c11 */
[----:B------:R-:W-:-:S07]  /*0520*/  IADD3 R15, PT, PT, -R15, RZ, RZ ;  /* 0x000000ff0f0f7210 */ /* 0x000fce0007ffe1ff */
.L_x_5681:
[----:B------:R-:W-:Y:S02]  /*0530*/  MOV R16, R24 ;  /* 0x0000001800107202 */ /* 0x000fe40000000f00 */
[----:B------:R-:W-:-:S04]  /*0540*/  MOV R19, R29 ;  /* 0x0000001d00137202 */ /* 0x000fc80000000f00 */
[----:B------:R0:W2:Y:S04]  /*0550*/  LDG.E R16, desc[UR10][R16.64] ;  /* 0x0000000a10107981 */ /* 0x0000a8000c1e1900 */
[----:B------:R1:W2:Y:S01]  /*0560*/  LDG.E R19, desc[UR10][R18.64] ;  /* 0x0000000a12137981 */ /* 0x0002a2000c1e1900 */
[----:B------:R-:W-:Y:S02]  /*0570*/  IADD3 R15, PT, PT, R15, 0x1, RZ ;  /* 0x000000010f0f7810 */ /* 0x000fe40007ffe0ff */
[----:B------:R-:W-:Y:S02]  /*0580*/  IADD3 R24, P3, PT, R24, 0x20, RZ ;  /* 0x0000002018187810 */ /* 0x000fe40007f7e0ff */
[----:B------:R-:W-:Y:S02]  /*0590*/  ISETP.NE.AND P1, PT, R15, RZ, PT ;  /* 0x000000ff0f00720c */ /* 0x000fe40003f25270 */
[----:B------:R-:W-:-:S02]  /*05a0*/  IADD3 R13, PT, PT, R13, 0x10, RZ ;  /* 0x000000100d0d7810 */ /* 0x000fc40007ffe0ff */
[----:B0-----:R-:W-:Y:S02]  /*05b0*/  IADD3.X R17, PT, PT, RZ, R17, RZ, P3, !PT ;  /* 0x00000011ff117210 */ /* 0x001fe40001ffe4ff */
[----:B-1----:R-:W-:-:S04]  /*05c0*/  IADD3 R18, P2, PT, R18, 0x20, RZ ;  /* 0x0000002012127810 */ /* 0x002fc80007f5e0ff */
[----:B------:R-:W-:Y:S01]  /*05d0*/  IADD3.X R29, PT, PT, RZ, R29, RZ, P2, !PT ;  /* 0x0000001dff1d7210 */ /* 0x000fe200017fe4ff */
[----:B--2---:R-:W-:-:S05]  /*05e0*/  HMUL2 R19, R16, R19 ;  /* 0x0000001310137232 */ /* 0x004fca0000000000 */
[--C-:B------:R-:W-:Y:S02]  /*05f0*/  HADD2.F32 R25, -RZ, R19.reuse.H0_H0 ;  /* 0x20000013ff197230 */ /* 0x100fe40000004100 */
[----:B------:R-:W-:-:S03]  /*0600*/  HADD2.F32 R27, -RZ, R19.H1_H1 ;  /* 0x30000013ff1b7230 */ /* 0x000fc60000004100 */
[----:B------:R-:W-:-:S04]  /*0610*/  FADD R14, R25, R14 ;  /* 0x0000000e190e7221 */ /* 0x000fc80000000000 */
[----:B------:R-:W-:Y:S01]  /*0620*/  FADD R14, R14, R27 ;  /* 0x0000001b0e0e7221 */ /* 0x000fe20000000000 */
[----:B------:R-:W-:Y:S06]  /*0630*/  @P1 BRA `(.L_x_5681) ;  /* 0xfffffffc00bc1947 */ /* 0x000fec000383ffff */
.L_x_5680:
[----:B------:R-:W-:Y:S05]  /*0640*/  BSYNC.RECONVERGENT B1 ;  /* 0x0000000000017941 */ /* 0x000fea0003800200 */
.L_x_5679:
[----:B------:R-:W-:Y:S05]  /*0650*/  @!P0 BRA `(.L_x_5678) ;  /* 0x0000000c00cc8947 */ /* 0x000fea0003800000 */
[----:B------:R-:W0:Y:S01]  /*0660*/  LDCU.64 UR4, c[0x0][0x3a0] ;  /* 0x00007400ff0477ac */ /* 0x000e220008000a00 */
[--C-:B------:R-:W-:Y:S01]  /*0670*/  IADD3 R20, P3, P4, R20, R6, R13.reuse ;  /* 0x0000000614147210 */ /* 0x100fe20007c7e00d */
[----:B------:R-:W-:Y:S01]  /*0680*/  BSSY.RECONVERGENT B1, `(.L_x_5682) ;  /* 0x000008f000017945 */ /* 0x000fe20003800200 */
[----:B------:R-:W-:Y:S01]  /*0690*/  IADD3 R22, P1, P2, R22, R8, R13 ;  /* 0x0000000816167210 */ /* 0x000fe20007a3e00d */
[----:B------:R-:W1:Y:S01]  /*06a0*/  LDCU.64 UR12, c[0x0][0x3b8] ;  /* 0x00007700ff0c77ac */ /* 0x000e620008000a00 */
[----:B------:R-:W-:Y:S02]  /*06b0*/  IADD3 R15, P0, PT, R21, R20, RZ ;  /* 0x00000014150f7210 */ /* 0x000fe40007f1e0ff */
[----:B------:R-:W-:Y:S02]  /*06c0*/  IADD3.X R16, PT, PT, RZ, R7, RZ, P3, P4 ;  /* 0x00000007ff107210 */ /* 0x000fe40001fe84ff */
[----:B------:R-:W-:Y:S02]  /*06d0*/  IADD3.X R8, PT, PT, RZ, R9, RZ, P1, P2 ;  /* 0x00000009ff087210 */ /* 0x000fe40000fe44ff */
[----:B------:R-:W-:-:S02]  /*06e0*/  IADD3.X R16, PT, PT, RZ, R16, RZ, P0, !PT ;  /* 0x00000010ff107210 */ /* 0x000fc400007fe4ff */
[----:B------:R-:W-:-:S04]  /*06f0*/  IADD3 R7, P3, PT, R23, R22, RZ ;  /* 0x0000001617077210 */ /* 0x000fc80007f7e0ff */
[----:B------:R-:W-:Y:S02]  /*0700*/  IADD3.X R8, PT, PT, RZ, R8, RZ, P3, !PT ;  /* 0x00000008ff087210 */ /* 0x000fe40001ffe4ff */
[----:B0-----:R-:W-:Y:S02]  /*0710*/  LEA R9, P0, R15, UR4, 0x1 ;  /* 0x000000040f097c11 */ /* 0x001fe4000f8008ff */
[----:B-1----:R-:W-:Y:S02]  /*0720*/  LEA R6, P1, R7, UR12, 0x1 ;  /* 0x0000000c07067c11 */ /* 0x002fe4000f8208ff */
[----:B------:R-:W-:Y:S02]  /*0730*/  LEA.HI.X R15, R15, UR5, R16, 0x1, P0 ;  /* 0x000000050f0f7c11 */ /* 0x000fe400080f0c10 */
[----:B------:R-:W-:Y:S02]  /*0740*/  IADD3 R16, PT, PT, -R13, R10, RZ ;  /* 0x0000000a0d107210 */ /* 0x000fe40007ffe1ff */
[----:B------:R-:W-:-:S02]  /*0750*/  LEA.HI.X R7, R7, UR13, R8, 0x1, P1 ;  /* 0x0000000d07077c11 */ /* 0x000fc400088f0c08 */
[----:B------:R-:W-:Y:S02]  /*0760*/  ISETP.GT.AND P1, PT, R16, 0xc0, PT ;  /* 0x000000c01000780c */ /* 0x000fe40003f24270 */
[----:B------:R-:W-:Y:S02]  /*0770*/  IADD3 R8, P0, PT, R9, 0x40, RZ ;  /* 0x0000004009087810 */ /* 0x000fe40007f1e0ff */
[----:B------:R-:W-:Y:S02]  /*0780*/  IADD3 R6, P2, PT, R6, 0x40, RZ ;  /* 0x0000004006067810 */ /* 0x000fe40007f5e0ff */
[----:B------:R-:W-:Y:S02]  /*0790*/  IADD3.X R9, PT, PT, RZ, R15, RZ, P0, !PT ;  /* 0x0000000fff097210 */ /* 0x000fe400007fe4ff */
[----:B------:R-:W-:Y:S02]  /*07a0*/  IADD3.X R7, PT, PT, RZ, R7, RZ, P2, !PT ;  /* 0x00000007ff077210 */ /* 0x000fe400017fe4ff */
[----:B------:R-:W-:-:S03]  /*07b0*/  PLOP3.LUT P0, PT, PT, PT, PT, 0x80, 0x8 ;  /* 0x000000000008781c */ /* 0x000fc60003f0f070 */
[----:B------:R-:W-:Y:S10]  /*07c0*/  @!P1 BRA `(.L_x_5683) ;  /* 0x0000000400e89947 */ /* 0x000ff40003800000 */
[----:B------:R-:W-:Y:S02]  /*07d0*/  PLOP3.LUT P0, PT, PT, PT, PT, 0x8, 0x80 ;  /* 0x000000000080781c */ /* 0x000fe40003f0e170 */
[----:B------:R-:W-:-:S11]  /*07e0*/  IADD3 R16, PT, PT, R10, -0xc0, RZ ;  /* 0xffffff400a107810 */ /* 0x000fd60007ffe0ff */
.L_x_5684:
[----:B------:R-:W2:Y:S04]  /*07f0*/  LDG.E R43, desc[UR10][R8.64+-0x40] ;  /* 0xffffc00a082b7981 */ /* 0x000ea8000c1e1900 */
[----:B------:R-:W2:Y:S04]  /*0800*/  LDG.E R46, desc[UR10][R6.64+-0x40] ;  /* 0xffffc00a062e7981 */ /* 0x000ea8000c1e1900 */
[----:B------:R-:W3:Y:S04]  /*0810*/  LDG.E R47, desc[UR10][R8.64+-0x20] ;  /* 0xffffe00a082f7981 */ /* 0x000ee8000c1e1900 */
[----:B------:R-:W3:Y:S04]  /*0820*/  LDG.E R48, desc[UR10][R6.64+-0x20] ;  /* 0xffffe00a06307981 */ /* 0x000ee8000c1e1900 */
[----:B------:R-:W4:Y:S04]  /*0830*/  LDG.E R44, desc[UR10][R8.64] ;  /* 0x0000000a082c7981 */ /* 0x000f28000c1e1900 */
[----:B------:R-:W4:Y:S04]  /*0840*/  LDG.E R41, desc[UR10][R6.64] ;  /* 0x0000000a06297981 */ /* 0x000f28000c1e1900 */
[----:B------:R-:W5:Y:S04]  /*0850*/  LDG.E R42, desc[UR10][R8.64+0x20] ;  /* 0x0000200a082a7981 */ /* 0x000f68000c1e1900 */
        /* <DEDUP_REMOVED lines=23> */
[----:B------:R0:W5:Y:S04]  /*09d0*/  LDG.E R17, desc[UR10][R8.64+0x1a0] ;  /* 0x0001a00a08117981 */ /* 0x000168000c1e1900 */
[----:B------:R1:W5:Y:S01]  /*09e0*/  LDG.E R18, desc[UR10][R6.64+0x1a0] ;  /* 0x0001a00a06127981 */ /* 0x000362000c1e1900 */
[----:B------:R-:W-:-:S02]  /*09f0*/  IADD3 R13, PT, PT, R13, 0x100, RZ ;  /* 0x000001000d0d7810 */ /* 0x000fc40007ffe0ff */
[----:B0-----:R-:W-:Y:S02]  /*0a00*/  IADD3 R8, P1, PT, R8, 0x200, RZ ;  /* 0x0000020008087810 */ /* 0x001fe40007f3e0ff */
[----:B-1----:R-:W-:-:S04]  /*0a10*/  IADD3 R6, P2, PT, R6, 0x200, RZ ;  /* 0x0000020006067810 */ /* 0x002fc80007f5e0ff */
[----:B------:R-:W-:Y:S01]  /*0a20*/  IADD3.X R7, PT, PT, RZ, R7, RZ, P2, !PT ;  /* 0x00000007ff077210 */ /* 0x000fe200017fe4ff */
[----:B--2---:R-:W-:Y:S02]  /*0a30*/  HFMA2 R43, R43, R46, -RZ ;  /* 0x0000002e2b2b7231 */ /* 0x004fe400001000ff */
[----:B---3--:R-:W-:-:S03]  /*0a40*/  HMUL2 R47, R47, R48 ;  /* 0x000000302f2f7232 */ /* 0x008fc60000000000 */
[--C-:B------:R-:W-:Y:S02]  /*0a50*/  HADD2.F32 R45, -RZ, R43.reuse.H0_H0 ;  /* 0x2000002bff2d7230 */ /* 0x100fe40000004100 */
[----:B------:R-:W-:-:S03]  /*0a60*/  HADD2.F32 R46, -RZ, R43.H1_H1 ;  /* 0x3000002bff2e7230 */ /* 0x000fc60000004100 */
[----:B------:R-:W-:Y:S01]  /*0a70*/  FADD R45, R45, R14 ;  /* 0x0000000e2d2d7221 */ /* 0x000fe20000000000 */
[----:B----4-:R-:W-:Y:S02]  /*0a80*/  HFMA2 R41, R44, R41, -RZ ;  /* 0x000000292c297231 */ /* 0x010fe400001000ff */
[--C-:B------:R-:W-:Y:S02]  /*0a90*/  HADD2.F32 R14, -RZ, R47.reuse.H0_H0 ;  /* 0x2000002fff0e7230 */ /* 0x100fe40000004100 */
[----:B------:R-:W-:Y:S01]  /*0aa0*/  FADD R45, R45, R46 ;  /* 0x0000002e2d2d7221 */ /* 0x000fe20000000000 */
[----:B------:R-:W-:-:S03]  /*0ab0*/  HADD2.F32 R47, -RZ, R47.H1_H1 ;  /* 0x3000002fff2f7230 */ /* 0x000fc60000004100 */
[----:B------:R-:W-:Y:S01]  /*0ac0*/  FADD R14, R45, R14 ;  /* 0x0000000e2d0e7221 */ /* 0x000fe20000000000 */
[----:B-----5:R-:W-:Y:S02]  /*0ad0*/  HMUL2 R39, R42, R39 ;  /* 0x000000272a277232 */ /* 0x020fe40000000000 */
[--C-:B------:R-:W-:Y:S02]  /*0ae0*/  HADD2.F32 R43, -RZ, R41.reuse.H0_H0 ;  /* 0x20000029ff2b7230 */ /* 0x100fe40000004100 */
[----:B------:R-:W-:Y:S01]  /*0af0*/  FADD R14, R14, R47 ;  /* 0x0000002f0e0e7221 */ /* 0x000fe20000000000 */
[----:B------:R-:W-:-:S03]  /*0b00*/  HADD2.F32 R41, -RZ, R41.H1_H1 ;  /* 0x30000029ff297230 */ /* 0x000fc60000004100 */
[----:B------:R-:W-:Y:S01]  /*0b10*/  FADD R14, R14, R43 ;  /* 0x0000002b0e0e7221 */ /* 0x000fe20000000000 */
[----:B------:R-:W-:Y:S02]  /*0b20*/  HFMA2 R37, R40, R37, -RZ ;  /* 0x0000002528257231 */ /* 0x000fe400001000ff */
[--C-:B------:R-:W-:Y:S02]  /*0b30*/  HADD2.F32 R43, -RZ, R39.reuse.H0_H0 ;  /* 0x20000027ff2b7230 */ /* 0x100fe40000004100 */
[----:B------:R-:W-:Y:S01]  /*0b40*/  FADD R14, R14, R41 ;  /* 0x000000290e0e7221 */ /* 0x000fe20000000000 */
[----:B------:R-:W-:-:S03]  /*0b50*/  HADD2.F32 R39, -RZ, R39.H1_H1 ;  /* 0x30000027ff277230 */ /* 0x000fc60000004100 */
[----:B------:R-:W-:Y:S01]  /*0b60*/  FADD R14, R14, R43 ;  /* 0x0000002b0e0e7221 */ /* 0x000fe20000000000 */
[----:B------:R-:W-:Y:S02]  /*0b70*/  HMUL2 R35, R38, R35 ;  /* 0x0000002326237232 */ /* 0x000fe40000000000 */
[--C-:B------:R-:W-:Y:S02]  /*0b80*/  HADD2.F32 R41, -RZ, R37.reuse.H0_H0 ;  /* 0x20000025ff297230 */ /* 0x100fe40000004100 */
[----:B------:R-:W-:Y:S01]  /*0b90*/  FADD R14, R14, R39 ;  /* 0x000000270e0e7221 */ /* 0x000fe20000000000 */
[----:B------:R-:W-:Y:S02]  /*0ba0*/  HADD2.F32 R37, -RZ, R37.H1_H1 ;  /* 0x30000025ff257230 */ /* 0x000fe40000004100 */
[----:B------:R-:W-:Y:S02]  /*0bb0*/  HADD2.F32 R39, -RZ, R35.H0_H0 ;  /* 0x20000023ff277230 */ /* 0x000fe40000004100 */
[----:B------:R-:W-:Y:S01]  /*0bc0*/  FADD R14, R14, R41 ;  /* 0x000000290e0e7221 */ /* 0x000fe20000000000 */
[----:B------:R-:W-:-:S02]  /*0bd0*/  HFMA2 R33, R36, R33, -RZ ;  /* 0x0000002124217231 */ /* 0x000fc400001000ff */
[----:B------:R-:W-:Y:S02]  /*0be0*/  HADD2.F32 R35, -RZ, R35.H1_H1 ;  /* 0x30000023ff237230 */ /* 0x000fe40000004100 */
[----:B------:R-:W-:-:S04]  /*0bf0*/  FADD R14, R14, R37 ;  /* 0x000000250e0e7221 */ /* 0x000fc80000000000 */
        /* <DEDUP_REMOVED lines=44> */
[----:B------:R-:W-:Y:S01]  /*0ec0*/  IADD3.X R19, PT, PT, RZ, R9, RZ, P1, !PT ;  /* 0x00000009ff137210 */ /* 0x000fe20000ffe4ff */
[----:B------:R-:W-:Y:S01]  /*0ed0*/  HADD2.F32 R15, -RZ, R15.H1_H1 ;  /* 0x3000000fff0f7230 */ /* 0x000fe20000004100 */
[----:B------:R-:W-:Y:S01]  /*0ee0*/  ISETP.GE.AND P1, PT, R13, R16, PT ;  /* 0x000000100d00720c */ /* 0x000fe20003f26270 */
[----:B------:R-:W-:Y:S01]  /*0ef0*/  FADD R14, R14, R21 ;  /* 0x000000150e0e7221 */ /* 0x000fe20000000000 */
[----:B------:R-:W-:-:S02]  /*0f00*/  HADD2.F32 R9, -RZ, R17.H0_H0 ;  /* 0x20000011ff097230 */ /* 0x000fc40000004100 */
[----:B------:R-:W-:Y:S02]  /*0f10*/  HADD2.F32 R17, -RZ, R17.H1_H1 ;  /* 0x30000011ff117230 */ /* 0x000fe40000004100 */
[----:B------:R-:W-:-:S04]  /*0f20*/  FADD R14, R14, R15 ;  /* 0x0000000f0e0e7221 */ /* 0x000fc80000000000 */
[----:B------:R-:W-:Y:S01]  /*0f30*/  FADD R14, R14, R9 ;  /* 0x000000090e0e7221 */ /* 0x000fe20000000000 */
[----:B------:R-:W-:-:S03]  /*0f40*/  MOV R9, R19 ;  /* 0x0000001300097202 */ /* 0x000fc60000000f00 */
[----:B------:R-:W-:Y:S01]  /*0f50*/  FADD R14, R14, R17 ;  /* 0x000000110e0e7221 */ /* 0x000fe20000000000 */
[----:B------:R-:W-:Y:S06]  /*0f60*/  @!P1 BRA `(.L_x_5684) ;  /* 0xfffffff800209947 */ /* 0x000fec000383ffff */
.L_x_5683:
[----:B------:R-:W-:Y:S05]  /*0f70*/  BSYNC.RECONVERGENT B1 ;  /* 0x0000000000017941 */ /* 0x000fea0003800200 */
.L_x_5682:
[----:B------:R-:W-:Y:S01]  /*0f80*/  IADD3 R15, PT, PT, -R13, R10, RZ ;  /* 0x0000000a0d0f7210 */ /* 0x000fe20007ffe1ff */
[----:B------:R-:W-:Y:S03]  /*0f90*/  BSSY.RECONVERGENT B1, `(.L_x_5685) ;  /* 0x0000041000017945 */ /* 0x000fe60003800200 */
[----:B------:R-:W-:-:S13]  /*0fa0*/  ISETP.GT.AND P1, PT, R15, 0x40, PT ;  /* 0x000000400f00780c */ /* 0x000fda0003f24270 */
[----:B------:R-:W-:Y:S05]  /*0fb0*/  @!P1 BRA `(.L_x_5686) ;  /* 0x0000000000f89947 */ /* 0x000fea0003800000 */
        /* <DEDUP_REMOVED lines=16> */
[----:B------:R-:W-:-:S02]  /*10c0*/  PLOP3.LUT P0, PT, PT, PT, PT, 0x8, 0x80 ;  /* 0x000000000080781c */ /* 0x000fc40003f0e170 */
[----:B------:R-:W-:Y:S02]  /*10d0*/  IADD3 R13, PT, PT, R13, 0x80, RZ ;  /* 0x000000800d0d7810 */ /* 0x000fe40007ffe0ff */
[----:B0-----:R-:W-:Y:S02]  /*10e0*/  IADD3 R8, P1, PT, R8, 0x100, RZ ;  /* 0x0000010008087810 */ /* 0x001fe40007f3e0ff */
[----:B-1----:R-:W-:Y:S02]  /*10f0*/  IADD3 R6, P2, PT, R6, 0x100, RZ ;  /* 0x0000010006067810 */ /* 0x002fe40007f5e0ff */
[----:B------:R-:W-:Y:S02]  /*1100*/  IADD3.X R9, PT, PT, RZ, R9, RZ, P1, !PT ;  /* 0x00000009ff097210 */ /* 0x000fe40000ffe4ff */
[----:B------:R-:W-:Y:S01]  /*1110*/  IADD3.X R7, PT, PT, RZ, R7, RZ, P2, !PT ;  /* 0x00000007ff077210 */ /* 0x000fe200017fe4ff */
[----:B--2---:R-:W-:Y:S02]  /*1120*/  HFMA2 R19, R19, R20, -RZ ;  /* 0x0000001413137231 */ /* 0x004fe400001000ff */
[----:B---3--:R-:W-:-:S03]  /*1130*/  HMUL2 R22, R22, R23 ;  /* 0x0000001716167232 */ /* 0x008fc60000000000 */
[--C-:B------:R-:W-:Y:S02]  /*1140*/  HADD2.F32 R21, -RZ, R19.reuse.H0_H0 ;  /* 0x20000013ff157230 */ /* 0x100fe40000004100 */
[----:B------:R-:W-:Y:S02]  /*1150*/  HADD2.F32 R20, -RZ, R19.H1_H1 ;  /* 0x30000013ff147230 */ /* 0x000fe40000004100 */
[--C-:B------:R-:W-:Y:S02]  /*1160*/  HADD2.F32 R19, -RZ, R22.reuse.H0_H0 ;  /* 0x20000016ff137230 */ /* 0x100fe40000004100 */
[----:B------:R-:W-:Y:S01]  /*1170*/  FADD R21, R14, R21 ;  /* 0x000000150e157221 */ /* 0x000fe20000000000 */
[----:B----4-:R-:W-:Y:S02]  /*1180*/  HFMA2 R24, R24, R25, -RZ ;  /* 0x0000001918187231 */ /* 0x010fe400001000ff */
[----:B------:R-:W-:Y:S02]  /*1190*/  HADD2.F32 R22, -RZ, R22.H1_H1 ;  /* 0x30000016ff167230 */ /* 0x000fe40000004100 */
[----:B------:R-:W-:-:S04]  /*11a0*/  FADD R20, R21, R20 ;  /* 0x0000001415147221 */ /* 0x000fc80000000000 */
        /* <DEDUP_REMOVED lines=26> */
[--C-:B------:R-:W-:Y:S02]  /*1350*/  HADD2.F32 R19, -RZ, R17.reuse.H0_H0 ;  /* 0x20000011ff137230 */ /* 0x100fe40000004100 */
[----:B------:R-:W-:Y:S02]  /*1360*/  HADD2.F32 R17, -RZ, R17.H1_H1 ;  /* 0x30000011ff117230 */ /* 0x000fe40000004100 */
[----:B------:R-:W-:-:S04]  /*1370*/  FADD R14, R14, R15 ;  /* 0x0000000f0e0e7221 */ /* 0x000fc80000000000 */
[----:B------:R-:W-:-:S04]  /*1380*/  FADD R14, R14, R19 ;  /* 0x000000130e0e7221 */ /* 0x000fc80000000000 */
[----:B------:R-:W-:-:S07]  /*1390*/  FADD R14, R14, R17 ;  /* 0x000000110e0e7221 */ /* 0x000fce0000000000 */
.L_x_5686:
[----:B------:R-:W-:Y:S05]  /*13a0*/  BSYNC.RECONVERGENT B1 ;  /* 0x0000000000017941 */ /* 0x000fea0003800200 */
.L_x_5685:
[----:B------:R-:W-:-:S13]  /*13b0*/  ISETP.LT.OR P0, PT, R13, R10, P0 ;  /* 0x0000000a0d00720c */ /* 0x000fda0000701670 */
        /* <DEDUP_REMOVED lines=8> */
[----:B------:R-:W5:Y:S01]  /*1440*/  LDG.E R21, desc[UR10][R6.64+0x20] ;  /* 0x0000200a06157981 */ /* 0x000f62000c1e1900 */
[----:B--2---:R-:W-:-:S02]  /*1450*/  HFMA2 R10, R10, R13, -RZ ;  /* 0x0000000d0a0a7231 */ /* 0x004fc400001000ff */
        /* <DEDUP_REMOVED lines=12> */
[----:B------:R-:W-:Y:S02]  /*1520*/  HADD2.F32 R18, -RZ, R18.H1_H1 ;  /* 0x30000012ff127230 */ /* 0x000fe40000004100 */
[--C-:B------:R-:W-:Y:S02]  /*1530*/  HADD2.F32 R6, -RZ, R20.reuse.H0_H0 ;  /* 0x20000014ff067230 */ /* 0x100fe40000004100 */
[----:B------:R-:W-:Y:S01]  /*1540*/  FADD R7, R10, R7 ;  /* 0x000000070a077221 */ /* 0x000fe20000000000 */
[----:B------:R-:W-:-:S03]  /*1550*/  HADD2.F32 R9, -RZ, R20.H1_H1 ;  /* 0x30000014ff097230 */ /* 0x000fc60000004100 */
[----:B------:R-:W-:-:S04]  /*1560*/  FADD R7, R7, R18 ;  /* 0x0000001207077221 */ /* 0x000fc80000000000 */
[----:B------:R-:W-:-:S04]  /*1570*/  FADD R6, R7, R6 ;  /* 0x0000000607067221 */ /* 0x000fc80000000000 */
[----:B------:R-:W-:-:S07]  /*1580*/  FADD R14, R6, R9 ;  /* 0x00000009060e7221 */ /* 0x000fce0000000000 */
.L_x_5678:
[----:B------:R-:W-:Y:S05]  /*1590*/  BSYNC.RECONVERGENT B0 ;  /* 0x0000000000007941 */ /* 0x000fea0003800200 */
.L_x_5677:
[----:B------:R-:W0:Y:S01]  /*15a0*/  SHFL.BFLY PT, R7, R14, 0x1, 0x181f ;  /* 0x0c381f000e077f89 */ /* 0x000e2200000e0000 */
[----:B------:R-:W-:Y:S01]  /*15b0*/  ISETP.NE.AND P0, PT, R0, RZ, PT ;  /* 0x000000ff0000720c */ /* 0x000fe20003f05270 */
[----:B0-----:R-:W-:-:S05]  /*15c0*/  FADD R7, R7, R14 ;  /* 0x0000000e07077221 */ /* 0x001fca0000000000 */
[----:B------:R-:W0:Y:S02]  /*15d0*/  SHFL.BFLY PT, R6, R7, 0x2, 0x181f ;  /* 0x0c581f0007067f89 */ /* 0x000e2400000e0000 */
[----:B0-----:R-:W-:-:S05]  /*15e0*/  FADD R6, R7, R6 ;  /* 0x0000000607067221 */ /* 0x001fca0000000000 */
[----:B------:R0:W1:Y:S01]  /*15f0*/  SHFL.BFLY PT, R9, R6, 0x4, 0x181f ;  /* 0x0c981f0006097f89 */ /* 0x00006200000e0000 */
[----:B------:R-:W-:Y:S05]  /*1600*/  @P0 EXIT ;  /* 0x000000000000094d */ /* 0x000fea0003800000 */
[----:B------:R-:W2:Y:S01]  /*1610*/  LDCU.64 UR6, c[0x0][0x400] ;  /* 0x00008000ff0677ac */ /* 0x000ea20008000a00 */
[----:B-1----:R-:W-:Y:S01]  /*1620*/  FADD R7, R6, R9 ;  /* 0x0000000906077221 */ /* 0x002fe20000000000 */
[----:B------:R-:W1:Y:S01]  /*1630*/  LDCU UR4, c[0x0][0x414] ;  /* 0x00008280ff0477ac */ /* 0x000e620008000800 */
[----:B--2---:R-:W-:-:S04]  /*1640*/  ISETP.NE.U32.AND P0, PT, RZ, UR6, PT ;  /* 0x00000006ff007c0c */ /* 0x004fc8000bf05070 */
[----:B------:R-:W-:Y:S01]  /*1650*/  ISETP.NE.AND.EX P0, PT, RZ, UR7, PT, P0 ;  /* 0x00000007ff007c0c */ /* 0x000fe2000bf05300 */
[----:B-1----:R-:W-:-:S05]  /*1660*/  FMUL R7, R7, UR4 ;  /* 0x0000000407077c20 */ /* 0x002fca0008400000 */
[----:B------:R1:W-:Y:S07]  /*1670*/  STG.E desc[UR10][R2.64], R7 ;  /* 0x0000000702007986 */ /* 0x0003ee000c10190a */
[----:B------:R-:W-:Y:S05]  /*1680*/  @!P0 EXIT ;  /* 0x000000000000894d */ /* 0x000fea0003800000 */
[----:B------:R-:W2:Y:S01]  /*1690*/  LDG.E R4, desc[UR10][R4.64] ;  /* 0x0000000a04047981 */ /* 0x000ea2000c1e1900 */
[----:B------:R-:W2:Y:S01]  /*16a0*/  LDCU UR4, c[0x0][0x418] ;  /* 0x00008300ff0477ac */ /* 0x000ea20008000800 */
[----:B-1----:R-:W-:-:S04]  /*16b0*/  LEA R2, P0, R11, UR6, 0x2 ;  /* 0x000000060b027c11 */ /* 0x002fc8000f8010ff */
[----:B------:R-:W-:Y:S01]  /*16c0*/  LEA.HI.X R3, R11, UR7, R12, 0x2, P0 ;  /* 0x000000070b037c11 */ /* 0x000fe200080f140c */
[----:B--2---:R-:W-:-:S05]  /*16d0*/  FMUL R7, R4, UR4 ;  /* 0x0000000404077c20 */ /* 0x004fca0008400000 */
[----:B------:R-:W-:Y:S01]  /*16e0*/  STG.E desc[UR10][R2.64], R7 ;  /* 0x0000000702007986 */ /* 0x000fe2000c10190a */
[----:B------:R-:W-:Y:S05]  /*16f0*/  EXIT ;  /* 0x000000000000794d */ /* 0x000fea0003800000 */
.L_x_5687:
        /* <DEDUP_REMOVED lines=16> */
.L_x_7329:


//--------------------- .text._ZN7cutlass13device_kernelINS_4fmha6kernel36Sm100FmhaBwdKernelTmaWarpSpecializedIN4cute5tupleIJNS1_10collective14VariableLengthES7_iiNS5_IJNS5_IJiiEEEiEEEEEENS_6half_tEfNS5_IJNS4_1CILi128EEESD_NSC_ILi64EEESE_EEENS6_21CausalForBackwardMaskILb1EEEEEEEvNT_6ParamsE --------------------------
	.section	.text._ZN7cutlass13device_kernelINS_4fmha6kernel36Sm100FmhaBwdKernelTmaWarpSpecializedIN4cute5tupleIJNS1_10collective14VariableLengthES7_iiNS5_IJNS5_IJiiEEEiEEEEEENS_6half_tEfNS5_IJNS4_1CILi128EEESD_NSC_ILi64EEESE_EEENS6_21CausalForBackwardMaskILb1EEEEEEEvNT_6ParamsE,"ax",@progbits
	.align	128
.text._ZN7cutlass13device_kernelINS_4fmha6kernel36Sm100FmhaBwdKernelTmaWarpSpecializedIN4cute5tupleIJNS1_10collective14VariableLengthES7_iiNS5_IJNS5_IJiiEEEiEEEEEENS_6half_tEfNS5_IJNS4_1CILi128EEESD_NSC_ILi64EEESE_EEENS6_21CausalForBackwardMaskILb1EEEEEEEvNT_6ParamsE:
        .type           _ZN7cutlass13device_kernelINS_4fmha6kernel36Sm100FmhaBwdKernelTmaWarpSpecializedIN4cute5tupleIJNS1_10collective14VariableLengthES7_iiNS5_IJNS5_IJiiEEEiEEEEEENS_6half_tEfNS5_IJNS4_1CILi128EEESD_NSC_ILi64EEESE_EEENS6_21CausalForBackwardMaskILb1EEEEEEEvNT_6ParamsE,@function
        .size           _ZN7cutlass13device_kernelINS_4fmha6kernel36Sm100FmhaBwdKernelTmaWarpSpecializedIN4cute5tupleIJNS1_10collective14VariableLengthES7_iiNS5_IJNS5_IJiiEEEiEEEEEENS_6half_tEfNS5_IJNS4_1CILi128EEESD_NSC_ILi64EEESE_EEENS6_21CausalForBackwardMaskILb1EEEEEEEvNT_6ParamsE,(.L_x_7330 - _ZN7cutlass13device_kernelINS_4fmha6kernel36Sm100FmhaBwdKernelTmaWarpSpecializedIN4cute5tupleIJNS1_10collective14VariableLengthES7_iiNS5_IJNS5_IJiiEEEiEEEEEENS_6half_tEfNS5_IJNS4_1CILi128EEESD_NSC_ILi64EEESE_EEENS6_21CausalForBackwardMaskILb1EEEEEEEvNT_6ParamsE)
        .other          _ZN7cutlass13device_kernelINS_4fmha6kernel36Sm100FmhaBwdKernelTmaWarpSpecializedIN4cute5tupleIJNS1_10collective14VariableLengthES7_iiNS5_IJNS5_IJiiEEEiEEEEEENS_6half_tEfNS5_IJNS4_1CILi128EEESD_NSC_ILi64EEESE_EEENS6_21CausalForBackwardMaskILb1EEEEEEEvNT_6ParamsE,@"STO_CUDA_ENTRY STV_DEFAULT"
_ZN7cutlass13device_kernelINS_4fmha6kernel36Sm100FmhaBwdKernelTmaWarpSpecializedIN4cute5tupleIJNS1_10collective14VariableLengthES7_iiNS5_IJNS5_IJiiEEEiEEEEEENS_6half_tEfNS5_IJNS4_1CILi128EEESD_NSC_ILi64EEESE_EEENS6_21CausalForBackwardMaskILb1EEEEEEEvNT_6ParamsE:
        /* <DEDUP_REMOVED lines=33> */
.L_x_5689:
        /* <DEDUP_REMOVED lines=11> */
.L_x_5690:
        /* <DEDUP_REMOVED lines=9> */
.L_x_5691:
        /* <DEDUP_REMOVED lines=8> */
.L_x_5692:
[----:B------:R-:W-:Y:S05]  /*03d0*/  BSYNC.RECONVERGENT B0 ;  /* 0x0000000000007941 */ /* 0x000fea0003800200 */
.L_x_5688:
        /* <DEDUP_REMOVED lines=18> */
.L_x_5693:
        /* <DEDUP_REMOVED lines=12> */
.L_x_5694:
[----:B------:R-:W-:Y:S02]  /*05c0*/  UPLOP3.LUT UP1, UPT, UPT, UPT, UPT, 0x40, 0x4 ;  /* 0x000000000004789c */ /* 0x000fe40003f2e870 */
[----:B------:R-:W-:Y:S02]  /*05d0*/  UPLOP3.LUT UP4, UPT, UPT, UPT, UPT, 0x80, 0x8 ;  /* 0x000000000008789c */ /* 0x000fe40003f8f070 */
[----:B------:R-:W-:Y:S02]  /*05e0*/  UPLOP3.LUT UP3, UPT, UPT, UPT, UPT, 0x40, 0x4 ;  /* 0x000000000004789c */ /* 0x000fe40003f6e870 */
[----:B------:R-:W-:Y:S02]  /*05f0*/  UPLOP3.LUT UP2, UPT, UPT, UPT, UPT, 0x80, 0x8 ;  /* 0x000000000008789c */ /* 0x000fe40003f4f070 */
.L_x_5695:
        /* <DEDUP_REMOVED lines=15> */
.L_x_5696:
        /* <DEDUP_REMOVED lines=20> */
.L_x_5697:
        /* <DEDUP_REMOVED lines=20> */
.L_x_5698:
        /* <DEDUP_REMOVED lines=20> */
.L_x_5699:
        /* <DEDUP_REMOVED lines=20> */
.L_x_5700:
        /* <DEDUP_REMOVED lines=20> */
.L_x_5701:
        /* <DEDUP_REMOVED lines=20> */
.L_x_5702:
        /* <DEDUP_REMOVED lines=20> */
.L_x_5703:
        /* <DEDUP_REMOVED lines=23> */
.L_x_5704:
        /* <DEDUP_REMOVED lines=8> */
[----:B------:R-:W-:Y:S01]  /*11a0*/  BAR.SYNC.DEFER_BLOCKING 0x0 ;  /* 0x0000000000007b1d */ /* 0x000fe20000010000 */
[----:B-1----:R-:W-:-:S06]  /*11b0*/  UIMAD.WIDE.U32 UR4, UR14, 0x4, UR6 ;  /* 0x000000040e0478a5 */ /* 0x002fcc000f8e0006 */
[----:B------:R-:W-:Y:S01]  /*11c0*/  MOV R8, UR4 ;  /* 0x0000000400087c02 */ /* 0x000fe20008000f00 */
        /* <DEDUP_REMOVED lines=9> */
[----:B---3--:R-:W-:Y:S02]  /*1260*/  R2UR UR38, R3 ;  /* 0x00000000032672ca */ /* 0x008fe400000e0000 */
[----:B----4-:R-:W-:-:S13]  /*1270*/  R2UR UR22, R5 ;  /* 0x00000000051672ca */ /* 0x010fda00000e0000 */
[----:B------:R-:W-:-:S04]  /*1280*/  UIADD3 UR36, UPT, UPT, UR36, -UR22, URZ ;  /* 0x8000001624247290 */ /* 0x000fc8000fffe0ff */
[----:B------:R-:W-:-:S04]  /*1290*/  UIADD3 UR4, UPT, UPT, UR36, 0x7f, URZ ;  /* 0x0000007f24047890 */ /* 0x000fc8000fffe0ff */
[----:B------:R-:W-:Y:S01]  /*12a0*/  USHF.R.S32.HI UR41, URZ, 0x1f, UR4 ;  /* 0x0000001fff297899 */ /* 0x000fe20008011404 */
[----:B-----5:R-:W-:-:S03]  /*12b0*/  R2UR UR37, R4 ;  /* 0x00000000042572ca */ /* 0x020fc600000e0000 */
[----:B------:R-:W-:Y:S02]  /*12c0*/  ULEA.HI UR41, UR41, UR4, URZ, 0x7 ;  /* 0x0000000429297291 */ /* 0x000fe4000f8f38ff */
[----:B------:R-:W-:Y:S02]  /*12d0*/  ULOP3.LUT UR4, UR5, 0x1ffffff, URZ, 0xc0, !UPT ;  /* 0x01ffffff05047892 */ /* 0x000fe4000f8ec0ff */
[----:B------:R-:W-:-:S04]  /*12e0*/  USHF.R.S32.HI UR41, URZ, 0x7, UR41 ;  /* 0x00000007ff297899 */ /* 0x000fc80008011429 */
[----:B------:R-:W-:Y:S02]  /*12f0*/  MOV R74, UR4 ;  /* 0x00000004004a7c02 */ /* 0x000fe40008000f00 */
[----:B------:R-:W-:-:S04]  /*1300*/  UIADD3 UR37, UPT, UPT, UR37, -UR38, URZ ;  /* 0x8000002625257290 */ /* 0x000fc8000fffe0ff */
[----:B------:R-:W-:-:S06]  /*1310*/  UISETP.GE.U32.AND UP0, UPT, UR27, UR37, UPT ;  /* 0x000000251b00728c */ /* 0x000fcc000bf06070 */
[----:B------:R-:W-:-:S13]  /*1320*/  PLOP3.LUT P0, PT, PT, PT, UP0, 0x80, 0x8 ;  /* 0x000000000008781c */ /* 0x000fda0003f0f008 */
[----:B------:R-:W-:Y:S05]  /*1330*/  @P0 EXIT ;  /* 0x000000000000094d */ /* 0x000fea0003800000 */
[----:B------:R-:W1:Y:S01]  /*1340*/  LDCU UR4, c[0x0][0x3b8] ;  /* 0x00007700ff0477ac */ /* 0x000e620008000800 */
[----:B------:R-:W-:-:S05]  /*1350*/  IADD3 R3, PT, PT, -R74, UR41, RZ ;  /* 0x000000294a037c10 */ /* 0x000fca000fffe1ff */
[----:B-1----:R-:W-:-:S05]  /*1360*/  IMAD R4, R3, UR4, RZ ;  /* 0x0000000403047c24 */ /* 0x002fca000f8e02ff */
[----:B------:R1:W-:Y:S01]  /*1370*/  STL [R1], R4 ;  /* 0x0000000401007387 */ /* 0x0003e20000100800 */
[----:B------:R-:W-:-:S13]  /*1380*/  ISETP.GT.AND P0, PT, R4, RZ, PT ;  /* 0x000000ff0400720c */ /* 0x000fda0003f04270 */
[----:B------:R-:W-:Y:S05]  /*1390*/  @P0 BRA `(.L_x_5705) ;  /* 0x0000000c00e00947 */ /* 0x000fea0003800000 */
[----:B------:R-:W2:Y:S01]  /*13a0*/  LDC R14, c[0x0][0x360] ;  /* 0x0000d800ff0e7b82 */ /* 0x000ea20000000800 */
[----:B------:R-:W3:Y:S01]  /*13b0*/  LDCU.64 UR6, c[0x0][0x988] ;  /* 0x00013100ff0677ac */ /* 0x000ee20008000a00 */
[----:B-1----:R-:W-:Y:S01]  /*13c0*/  MOV R4, 0x1510 ;  /* 0x0000151000047802 */ /* 0x002fe20000000f00 */
[----:B------:R-:W1:Y:S01]  /*13d0*/  LDCU.64 UR4, c[0x0][0x9a0] ;  /* 0x00013400ff0477ac */ /* 0x000e620008000a00 */
[----:B------:R-:W4:Y:S01]  /*13e0*/  LDCU UR8, c[0x0][0x990] ;  /* 0x00013200ff0877ac */ /* 0x000f220008000800 */
[----:B------:R-:W5:Y:S01]  /*13f0*/  LDCU UR10, c[0x0][0x9a8] ;  /* 0x00013500ff0a77ac */ /* 0x000f620008000800 */
[----:B---3--:R-:W-:Y:S02]  /*1400*/  UIMAD UR7, UR13, UR7, URZ ;  /* 0x000000070d0772a4 */ /* 0x008fe4000f8e02ff */
[----:B------:R-:W-:Y:S02]  /*1410*/  UIMAD UR9, UR38, UR6, URZ ;  /* 0x00000006260972a4 */ /* 0x000fe4000f8e02ff */
[----:B-1----:R-:W-:Y:S01]  /*1420*/  UIMAD UR5, UR13, UR5, URZ ;  /* 0x000000050d0572a4 */ /* 0x002fe2000f8e02ff */
[----:B--2---:R-:W-:Y:S01]  /*1430*/  IMAD.IADD R0, R2, 0x1, R14 ;  /* 0x0000000102007824 */ /* 0x004fe200078e020e */
[----:B------:R-:W-:Y:S01]  /*1440*/  UIMAD UR6, UR27, UR6, UR7 ;  /* 0x000000061b0672a4 */ /* 0x000fe2000f8e0207 */
[----:B------:R-:W-:Y:S01]  /*1450*/  LOP3.LUT R6, R14, 0xffff, RZ, 0xc0, !PT ;  /* 0x0000ffff0e067812 */ /* 0x000fe200078ec0ff */
[----:B------:R-:W-:-:S02]  /*1460*/  UIMAD UR5, UR27, UR4, UR5 ;  /* 0x000000041b0572a4 */ /* 0x000fc4000f8e0205 */
[----:B----4-:R-:W-:Y:S01]  /*1470*/  UIMAD UR6, UR14, UR8, UR6 ;  /* 0x000000080e0672a4 */ /* 0x010fe2000f8e0206 */
[----:B------:R-:W-:Y:S01]  /*1480*/  LOP3.LUT R0, R0, 0x1fff, RZ, 0x3c, !PT ;  /* 0x00001fff00007812 */ /* 0x000fe200078e3cff */
[----:B------:R-:W-:Y:S02]  /*1490*/  UIMAD UR7, UR38, UR4, URZ ;  /* 0x00000004260772a4 */ /* 0x000fe4000f8e02ff */
[----:B-----5:R-:W-:Y:S01]  /*14a0*/  UIMAD UR8, UR14, UR10, UR5 ;  /* 0x0000000a0e0872a4 */ /* 0x020fe2000f8e0205 */
[----:B------:R-:W-:Y:S01]  /*14b0*/  LOP3.LUT R0, R0, 0xffff, RZ, 0xc0, !PT ;  /* 0x0000ffff00007812 */ /* 0x000fe200078ec0ff */
[----:B------:R-:W-:Y:S02]  /*14c0*/  UIADD3 UR6, UP1, UPT, UR9, UR6, URZ ;  /* 0x0000000609067290 */ /* 0x000fe4000ff3e0ff */
[----:B------:R-:W-:Y:S02]  /*14d0*/  UIADD3 UR8, UP0, UPT, UR7, UR8, URZ ;  /* 0x0000000807087290 */ /* 0x000fe4000ff1e0ff */
[----:B------:R-:W-:-:S02]  /*14e0*/  ULEA.HI.X.SX32 UR5, UR9, URZ, 0x1, UP1 ;  /* 0x000000ff09057291 */ /* 0x000fc400088f0eff */
[----:B------:R-:W-:-:S12]  /*14f0*/  ULEA.HI.X.SX32 UR7, UR7, URZ, 0x1, UP0 ;  /* 0x000000ff07077291 */ /* 0x000fd800080f0eff */
[----:B------:R-:W-:Y:S05]  /*1500*/  CALL.REL.NOINC `($__internal_72_$__cuda_sm20_div_u16) ;  /* 0x0000010800d87944 */ /* 0x000fea0003c00000 */
        /* <DEDUP_REMOVED lines=8> */
.L_x_5710:
        /* <DEDUP_REMOVED lines=19> */
.L_x_5709:
[----:B-1----:R-:W-:Y:S05]  /*16c0*/  BSYNC.RECONVERGENT B0 ;  /* 0x0000000000007941 */ /* 0x002fea0003800200 */
.L_x_5708:
[----:B------:R-:W-:Y:S01]  /*16d0*/  IADD3 R6, PT, PT, R14, R6, RZ ;  /* 0x000000060e067210 */ /* 0x000fe20007ffe0ff */
[----:B------:R-:W-:Y:S06]  /*16e0*/  @P2 BRA `(.L_x_5710) ;  /* 0xfffffffc00a82947 */ /* 0x000fec000383ffff */
.L_x_5707:
[----:B-1----:R-:W-:Y:S05]  /*16f0*/  BSYNC.RECONVERGENT B1 ;  /* 0x0000000000017941 */ /* 0x002fea0003800200 */
.L_x_5706:
[----:B------:R-:W-:Y:S01]  /*1700*/  BSSY.RECONVERGENT B1, `(.L_x_5711) ;  /* 0x0000052000017945 */ /* 0x000fe20003800200 */
[C---:B------:R-:W-:Y:S01]  /*1710*/  LEA R5, R14.reuse, R6, 0x1 ;  /* 0x000000060e057211 */ /* 0x040fe200078e08ff */
[C---:B------:R-:W-:Y:S01]  /*1720*/  IMAD R4, R14.reuse, 0x3, R6 ;  /* 0x000000030e047824 */ /* 0x040fe200078e0206 */
[----:B------:R-:W-:Y:S01]  /*1730*/  SHF.L.U32 R15, R14, 0x2, RZ ;  /* 0x000000020e0f7819 */ /* 0x000fe200000006ff */
[----:B------:R-:W1:Y:S01]  /*1740*/  LDCU UR4, c[0x0][0x3b0] ;  /* 0x00007600ff0477ac */ /* 0x000e620008000800 */
[----:B------:R-:W-:-:S07]  /*1750*/  IADD3 R3, PT, PT, R6, R14, RZ ;  /* 0x0000000e06037210 */ /* 0x000fce0007ffe0ff */
.L_x_5720:
        /* <DEDUP_REMOVED lines=25> */
.L_x_5713:
[----:B-1----:R-:W-:Y:S05]  /*18f0*/  BSYNC.RECONVERGENT B0 ;  /* 0x0000000000007941 */ /* 0x002fea0003800200 */
.L_x_5712:
        /* <DEDUP_REMOVED lines=13> */
.L_x_5715:
[----:B------:R-:W-:Y:S05]  /*19d0*/  BSYNC.RECONVERGENT B0 ;  /* 0x0000000000007941 */ /* 0x000fea0003800200 */
.L_x_5714:
        /* <DEDUP_REMOVED lines=13> */
.L_x_5717:
[----:B------:R-:W-:Y:S05]  /*1ab0*/  BSYNC.RECONVERGENT B0 ;  /* 0x0000000000007941 */ /* 0x000fea0003800200 */
.L_x_5716:
        /* <DEDUP_REMOVED lines=10> */
[----:B------:R-:W-:Y:S02]  /*1b60*/  @!P0 LEA.HI.X.SX32 R0, R0, UR5, 0x1, P1 ;  /* 0x0000000500008c11 */ /* 0x000fe400088f0eff */
[C---:B---3--:R-:W-:Y:S04]  /*1b70*/  @!P0 LEA R8, P1, R6.reuse, R8, 0x1 ;  /* 0x0000000806088211 */ /* 0x048fe800078208ff */
[----:B------:R-:W-:Y:S05]  /*1b80*/  @!P0 LEA.HI.X R9, R6, R9, R0, 0x1, P1 ;  /* 0x0000000906098211 */ /* 0x000fea00008f0c00 */
[----:B------:R4:W-:Y:S04]  /*1b90*/  @!P0 STG.E.U16 desc[UR30][R8.64], RZ ;  /* 0x000000ff08008986 */ /* 0x0009e8000c10151e */
.L_x_5719:
[----:B------:R-:W-:Y:S05]  /*1ba0*/  BSYNC.RECONVERGENT B0 ;  /* 0x0000000000007941 */ /* 0x000fea0003800200 */
.L_x_5718:
        /* <DEDUP_REMOVED lines=8> */
.L_x_5711:
[----:B------:R-:W-:Y:S01]  /*1c30*/  ISETP.NE.AND P0, PT, R16, 0x2, PT ;  /* 0x000000021000780c */ /* 0x000fe20003f05270 */
[----:B------:R-:W1:Y:S01]  /*1c40*/  LDCU UR4, c[0x0][0x3b4] ;  /* 0x00007680ff0477ac */ /* 0x000e620008000800 */
[----:B------:R-:W-:Y:S11]  /*1c50*/  BSSY.RECONVERGENT B1, `(.L_x_5721) ;  /* 0x0000019000017945 */ /* 0x000ff60003800200 */
[----:B------:R-:W-:Y:S05]  /*1c60*/  @!P0 BRA `(.L_x_5722) ;  /* 0x00000000005c8947 */ /* 0x000fea0003800000 */
[----:B------:R-:W-:-:S07]  /*1c70*/  HFMA2 R5, -RZ, RZ, 0, 0 ;  /* 0x00000000ff057431 */ /* 0x000fce00000001ff */
.L_x_5725:
        /* <DEDUP_REMOVED lines=12> */
[----:B------:R-:W5:Y:S01]  /*1d40*/  @!P0 LDC.64 R6, c[0x0][0x998] ;  /* 0x00026600ff068b82 */ /* 0x000f620000000a00 */
[----:B-1----:R-:W-:Y:S05]  /*1d50*/  @!P0 IMAD R0, R3, R4, R0 ;  /* 0x0000000403008224 */ /* 0x002fea00078e0200 */
[C---:B------:R-:W-:Y:S04]  /*1d60*/  @!P0 IADD3 R3, P1, PT, R0.reuse, UR8, RZ ;  /* 0x0000000800038c10 */ /* 0x040fe8000ff3e0ff */
[----:B------:R-:W-:Y:S02]  /*1d70*/  @!P0 LEA.HI.X.SX32 R0, R0, UR7, 0x1, P1 ;  /* 0x0000000700008c11 */ /* 0x000fe400088f0eff */
[C---:B-----5:R-:W-:Y:S04]  /*1d80*/  @!P0 LEA R6, P1, R3.reuse, R6, 0x1 ;  /* 0x0000000603068211 */ /* 0x060fe800078208ff */
[----:B------:R-:W-:Y:S05]  /*1d90*/  @!P0 LEA.HI.X R7, R3, R7, R0, 0x1, P1 ;  /* 0x0000000703078211 */ /* 0x000fea00008f0c00 */
[----:B------:R1:W-:Y:S04]  /*1da0*/  @!P0 STG.E.U16 desc[UR30][R6.64], RZ ;  /* 0x000000ff06008986 */ /* 0x0003e8000c10151e */
.L_x_5724:
[----:B-1----:R-:W-:Y:S05]  /*1db0*/  BSYNC.RECONVERGENT B0 ;  /* 0x0000000000007941 */ /* 0x002fea0003800200 */
.L_x_5723:
[----:B------:R-:W-:Y:S01]  /*1dc0*/  IADD3 R2, PT, PT, R14, R2, RZ ;  /* 0x000000020e027210 */ /* 0x000fe20007ffe0ff */
[----:B------:R-:W-:Y:S06]  /*1dd0*/  @P2 BRA `(.L_x_5725) ;  /* 0xfffffffc00a82947 */ /* 0x000fec000383ffff */
.L_x_5722:
[----:B-1----:R-:W-:Y:S05]  /*1de0*/  BSYNC.RECONVERGENT B1 ;  /* 0x0000000000017941 */ /* 0x002fea0003800200 */
.L_x_5721:
[----:B------:R-:W-:Y:S01]  /*1df0*/  BSSY.RECONVERGENT B1, `(.L_x_5726) ;  /* 0x0000051000017945 */ /* 0x000fe20003800200 */
[C---:B------:R-:W-:Y:S01]  /*1e00*/  LEA R5, R14.reuse, R2, 0x1 ;  /* 0x000000020e057211 */ /* 0x040fe200078e08ff */
[----:B------:R-:W-:Y:S01]  /*1e10*/  IMAD R4, R14, 0x3, R2 ;  /* 0x000000030e047824 */ /* 0x000fe200078e0202 */
[----:B------:R-:W-:Y:S01]  /*1e20*/  IADD3 R3, PT, PT, R2, R14, RZ ;  /* 0x0000000e02037210 */ /* 0x000fe20007ffe0ff */
[----:B------:R-:W1:Y:S06]  /*1e30*/  LDCU UR4, c[0x0][0x3b4] ;  /* 0x00007680ff0477ac */ /* 0x000e6c0008000800 */
.L_x_5735:
        /* <DEDUP_REMOVED lines=25> */
.L_x_5728:
[----:B-1----:R-:W-:Y:S05]  /*1fd0*/  BSYNC.RECONVERGENT B0 ;  /* 0x0000000000007941 */ /* 0x002fea0003800200 */
.L_x_5727:
        /* <DEDUP_REMOVED lines=13> */
.L_x_5730:
[----:B------:R-:W-:Y:S05]  /*20b0*/  BSYNC.RECONVERGENT B0 ;  /* 0x0000000000007941 */ /* 0x000fea0003800200 */
.L_x_5729:
        /* <DEDUP_REMOVED lines=9> */
[----:B------:R-:W-:Y:S02]  /*2150*/  @!P0 LEA.HI.X.SX32 R0, R0, UR7, 0x1, P2 ;  /* 0x0000000700008c11 */ /* 0x000fe400090f0eff */
[C---:B-1----:R-:W-:Y:S04]  /*2160*/  @!P0 LEA R12, P2, R6.reuse, R12, 0x1 ;  /* 0x0000000c060c8211 */ /* 0x042fe800078408ff */
[----:B------:R-:W-:Y:S05]  /*2170*/  @!P0 LEA.HI.X R13, R6, R13, R0, 0x1, P2 ;  /* 0x0000000d060d8211 */ /* 0x000fea00010f0c00 */
[----:B------:R3:W-:Y:S04]  /*2180*/  @!P0 STG.E.U16 desc[UR30][R12.64], RZ ;  /* 0x000000ff0c008986 */ /* 0x0007e8000c10151e */
.L_x_5732:
[----:B------:R-:W-:Y:S05]  /*2190*/  BSYNC.RECONVERGENT B0 ;  /* 0x0000000000007941 */ /* 0x000fea0003800200 */
.L_x_5731:
        /* <DEDUP_REMOVED lines=10> */
[----:B------:R-:W-:Y:S02]  /*2240*/  @!P0 LEA.HI.X.SX32 R0, R0, UR7, 0x1, P1 ;  /* 0x0000000700008c11 */ /* 0x000fe400088f0eff */
[C---:B-----5:R-:W-:Y:S04]  /*2250*/  @!P0 LEA R6, P1, R2.reuse, R6, 0x1 ;  /* 0x0000000602068211 */ /* 0x060fe800078208ff */
[----:B------:R-:W-:Y:S05]  /*2260*/  @!P0 LEA.HI.X R7, R2, R7, R0, 0x1, P1 ;  /* 0x0000000702078211 */ /* 0x000fea00008f0c00 */
[----:B------:R4:W-:Y:S04]  /*2270*/  @!P0 STG.E.U16 desc[UR30][R6.64], RZ ;  /* 0x000000ff06008986 */ /* 0x0009e8000c10151e */
.L_x_5734:
[----:B------:R-:W-:Y:S05]  /*2280*/  BSYNC.RECONVERGENT B0 ;  /* 0x0000000000007941 */ /* 0x000fea0003800200 */
.L_x_5733:
        /* <DEDUP_REMOVED lines=8> */
.L_x_5726:
[----:B------:R-:W-:Y:S05]  /*2310*/  EXIT ;  /* 0x000000000000794d */ /* 0x000fea0003800000 */
.L_x_5705:
[----:B------:R-:W-:-:S13]  /*2320*/  ISETP.GT.AND P0, PT, R0, 0x2, PT ;  /* 0x000000020000780c */ /* 0x000fda0003f04270 */
[----:B------:R-:W-:Y:S05]  /*2330*/  @P0 BRA `(.L_x_5736) ;  /* 0x0000004800180947 */ /* 0x000fea0003800000 */
[----:B------:R-:W-:-:S05]  /*2340*/  IMAD.MOV.U32 R3, RZ, RZ, -0x1 ;  /* 0xffffffffff037424 */ /* 0x000fca00078e00ff */
[----:B-1----:R-:W-:-:S05]  /*2350*/  VIADDMNMX.U32 R4, R0, R3, 0x2, PT ;  /* 0x0000000200047446 */ /* 0x002fca0003800003 */
[----:B------:R-:W-:-:S06]  /*2360*/  IMAD.SHL.U32 R4, R4, 0x4, RZ ;  /* 0x0000000404047824 */ /* 0x000fcc00078e00ff */
[----:B------:R-:W1:Y:S02]  /*2370*/  LDC R4, c[0x2][R4] ;  /* 0x0080000004047b82 */ /* 0x000e640000000800 */
[----:B-1----:R-:W-:-:S04]  /*2380*/  SHF.R.S32.HI R5, RZ, 0x1f, R4 ;  /* 0x0000001fff057819 */ /* 0x002fc80000011404 */
.L_x_7234:
[----:B------:R-:W-:Y:S05]  /*2390*/  BRX R4 -0x23a0                                                                                                                                                                                                                                                                                                                                                                                                                                                           (*"BRANCH_TARGETS .L_x_7235,.L_x_7236,.L_x_7237"*) ;  /* 0xffffffdc04187949 */ /* 0x000fea000383ffff */
.L_x_7235:
[----:B------:R-:W-:-:S08]  /*23a0*/  NOP ;  /* 0x0000000000007918 */ /* 0x000fd00000000000 */
[----:B------:R-:W1:-:S00]  /*23b0*/  USETMAXREG.DEALLOC.CTAPOOL 0x60 ;  /* 0x00000060000079c8 */ /* 0x000e4000080e0500 */
[----:B-1----:R-:W2:Y:S01]  /*23c0*/  LDL R6, [R1+0x8] ;  /* 0x0000080001067983 */ /* 0x002ea20000100800 */
[----:B------:R-:W-:Y:S01]  /*23d0*/  BSSY.RECONVERGENT B0, `(.L_x_5737) ;  /* 0x0000004000007945 */ /* 0x000fe20003800200 */
[----:B--2---:R-:W-:-:S13]  /*23e0*/  LOP3.LUT P1, RZ, R6, 0x2, RZ, 0xc0, !PT ;  /* 0x0000000206ff7812 */ /* 0x004fda000782c0ff */
[----:B------:R-:W-:Y:S05]  /*23f0*/  @!P1 BRA `(.L_x_5738) ;  /* 0x0000000000049947 */ /* 0x000fea0003800000 */
[----:B------:R-:W-:Y:S05]  /*2400*/  BPT.TRAP 0x1 ;  /* 0x000000040000795c */ /* 0x000fea0000300000 */
.L_x_5738:
[----:B------:R-:W-:Y:S05]  /*2410*/  BSYNC.RECONVERGENT B0 ;  /* 0x0000000000007941 */ /* 0x000fea0003800200 */
.L_x_5737:
        /* <DEDUP_REMOVED lines=9> */
.L_x_5920:
[----:B------:R-:W2:Y:S01]  /*24b0*/  LDL R6, [R1+0x8] ;  /* 0x0000080001067983 */ /* 0x000ea20000100800 */
[----:B------:R-:W-:Y:S01]  /*24c0*/  PLOP3.LUT P5, PT, P2, P5, PT, 0xf8, 0x8f ;  /* 0x00000000008f781c */ /* 0x000fe200017abf70 */
[----:B------:R-:W-:Y:S01]  /*24d0*/  BSSY.RECONVERGENT B0, `(.L_x_5740) ;  /* 0x0000005000007945 */ /* 0x000fe20003800200 */
[----:B--2---:R-:W-:-:S13]  /*24e0*/  LOP3.LUT P1, RZ, R6, 0x4, RZ, 0xc0, !PT ;  /* 0x0000000406ff7812 */ /* 0x004fda000782c0ff */
[----:B------:R2:W-:Y:S01]  /*24f0*/  @!P1 SYNCS.ARRIVE.TRANS64 RZ, [UR16+0x24800], R4 ;  /* 0x02480004ffff99a7 */ /* 0x0005e20008000010 */
[----:B------:R-:W-:Y:S05]  /*2500*/  @!P5 BRA `(.L_x_5741) ;  /* 0x000000000004d947 */ /* 0x000fea0003800000 */
[----:B------:R-:W-:Y:S05]  /*2510*/  BPT.TRAP 0x1 ;  /* 0x000000040000795c */ /* 0x000fea0000300000 */
.L_x_5741:
[----:B------:R-:W-:Y:S05]  /*2520*/  BSYNC.RECONVERGENT B0 ;  /* 0x0000000000007941 */ /* 0x000fea0003800200 */
.L_x_5740:
[----:B-1----:R-:W-:Y:S01]  /*2530*/  LOP3.LUT P0, R3, R2, 0x1f, RZ, 0xc0, !PT ;  /* 0x0000001f02037812 */ /* 0x002fe2000780c0ff */
[----:B------:R-:W-:Y:S03]  /*2540*/  BSSY.RECONVERGENT B0, `(.L_x_5742) ;  /* 0x0000004000007945 */ /* 0x000fe60003800200 */
[----:B------:R-:W-:-:S13]  /*2550*/  PLOP3.LUT P0, PT, P0, P1, PT, 0x8f, 0xf8 ;  /* 0x0000000000f8781c */ /* 0x000fda0000703177 */
[----:B------:R-:W-:Y:S05]  /*2560*/  @P0 BRA `(.L_x_5743) ;  /* 0x0000000000040947 */ /* 0x000fea0003800000 */
[----:B------:R-:W-:Y:S05]  /*2570*/  BPT.TRAP 0x1 ;  /* 0x000000040000795c */ /* 0x000fea0000300000 */
.L_x_5743:
[----:B------:R-:W-:Y:S05]  /*2580*/  BSYNC.RECONVERGENT B0 ;  /* 0x0000000000007941 */ /* 0x000fea0003800200 */
.L_x_5742:
[----:B------:R-:W-:Y:S01]  /*2590*/  LOP3.LUT P0, RZ, R6, 0x2, RZ, 0xc0, !PT ;  /* 0x0000000206ff7812 */ /* 0x000fe2000780c0ff */
[----:B------:R-:W-:-:S12]  /*25a0*/  BSSY.RECONVERGENT B0, `(.L_x_5744) ;  /* 0x0000003000007945 */ /* 0x000fd80003800200 */
[----:B------:R-:W-:Y:S05]  /*25b0*/  @!P0 BRA `(.L_x_5745) ;  /* 0x0000000000048947 */ /* 0x000fea0003800000 */
[----:B------:R-:W-:Y:S05]  /*25c0*/  BPT.TRAP 0x1 ;  /* 0x000000040000795c */ /* 0x000fea0000300000 */
.L_x_5745:
[----:B------:R-:W-:Y:S05]  /*25d0*/  BSYNC.RECONVERGENT B0 ;  /* 0x0000000000007941 */ /* 0x000fea0003800200 */
.L_x_5744:
[----:B------:R-:W1:Y:S01]  /*25e0*/  LDCU.64 UR4, c[0x0][0x348] ;  /* 0x00006900ff0477ac */ /* 0x000e620008000a00 */
[----:B------:R-:W-:Y:S01]  /*25f0*/  ISETP.NE.AND P6, PT, R0, 0x1, PT ;  /* 0x000000010000780c */ /* 0x000fe20003fc5270 */
[----:B------:R-:W3:Y:S01]  /*2600*/  LDCU.64 UR24, c[0x0][0x348] ;  /* 0x00006900ff1877ac */ /* 0x000ee20008000a00 */
[----:B------:R-:W-:Y:S01]  /*2610*/  ELECT P0, URZ, PT ;  /* 0x0000000000ff782f */ /* 0x000fe20003800000 */
[----:B------:R-:W-:Y:S02]  /*2620*/  UIADD3 UR19, UPT, UPT, UR38, UR27, URZ ;  /* 0x0000001b26137290 */ /* 0x000fe4000fffe0ff */
[----:B------:R-:W-:Y:S02]  /*2630*/  UIADD3 UR17, UPT, UPT, UR16, 0x24800, URZ ;  /* 0x0002480010117890 */ /* 0x000fe4000fffe0ff */
[----:B------:R-:W-:Y:S02]  /*2640*/  UIADD3 UR8, UPT, UPT, UR16, 0x8000, URZ ;  /* 0x0000800010087890 */ /* 0x000fe4000fffe0ff */
[----:B------:R-:W-:-:S02]  /*2650*/  UIADD3 UR9, UPT, UPT, UR16, 0x24800, URZ ;  /* 0x0002480010097890 */ /* 0x000fc4000fffe0ff */
[----:B-1----:R-:W-:Y:S01]  /*2660*/  UIADD3 UR6, UP1, UPT, UR4, 0x100, URZ ;  /* 0x0000010004067890 */ /* 0x002fe2000ff3e0ff */
[----:B------:R-:W-:-:S03]  /*2670*/  UMOV UR28, 0x0 ;  /* 0x00000000001c7882 */ /* 0x000fc60000000000 */
[----:B------:R-:W-:Y:S01]  /*2680*/  @P0 LEA R2, R74, UR22, 0x7 ;  /* 0x000000164a020c11 */ /* 0x000fe2000f8e38ff */
[----:B---3--:R-:W-:Y:S02]  /*2690*/  UIADD3 UR4, UP0, UPT, UR24, 0x300, URZ ;  /* 0x0000030018047890 */ /* 0x008fe4000ff1e0ff */
[----:B------:R-:W-:Y:S01]  /*26a0*/  UIADD3.X UR7, UPT, UPT, URZ, UR5, URZ, UP1, !UPT ;  /* 0x00000005ff077290 */ /* 0x000fe20008ffe4ff */
[----:B------:R-:W-:Y:S01]  /*26b0*/  @P0 R2UR UR11, R2 ;  /* 0x00000000020b02ca */ /* 0x000fe200000e0000 */
[----:B------:R-:W-:Y:S01]  /*26c0*/  UIADD3.X UR5, UPT, UPT, URZ, UR25, URZ, UP0, !UPT ;  /* 0x00000019ff057290 */ /* 0x000fe200087fe4ff */
[----:B------:R-:W-:Y:S01]  /*26d0*/  @!P1 IMAD.MOV.U32 R2, RZ, RZ, 0x4000 ;  /* 0x00004000ff029424 */ /* 0x000fe200078e00ff */
[----:B------:R-:W-:Y:S01]  /*26e0*/  UMOV UR29, 0x10000000 ;  /* 0x10000000001d7882 */ /* 0x000fe20000000000 */
[----:B------:R-:W-:Y:S01]  /*26f0*/  UMOV UR18, URZ ;  /* 0x000000ff00127c82 */ /* 0x000fe20008000000 */
[----:B------:R-:W-:Y:S01]  /*2700*/  UMOV UR20, UR13 ;  /* 0x0000000d00147c82 */ /* 0x000fe20008000000 */
[----:B------:R-:W-:Y:S01]  /*2710*/  UMOV UR21, UR14 ;  /* 0x0000000e00157c82 */ /* 0x000fe20008000000 */
[----:B------:R1:W-:Y:S01]  /*2720*/  @!P1 SYNCS.ARRIVE.TRANS64.RED.A0TR RZ, [UR16+0x24800], R2 ;  /* 0x02480002ffff99a7 */ /* 0x0003e20008300410 */
[----:B------:R-:W-:Y:S01]  /*2730*/  UMOV UR10, URZ ;  /* 0x000000ff000a7c82 */ /* 0x000fe20008000000 */
[----:B------:R-:W-:Y:S01]  /*2740*/  UMOV UR12, URZ ;  /* 0x000000ff000c7c82 */ /* 0x000fe20008000000 */
[----:B------:R1:W-:Y:S03]  /*2750*/  UTMALDG.4D [UR16], [UR6], desc[UR28] ;  /* 0x00001c10060075b4 */ /* 0x0003e60008019000 */
[----:B------:R1:W-:Y:S01]  /*2760*/  UTMALDG.5D [UR8], [UR4], desc[UR28] ;  /* 0x00001c08040075b4 */ /* 0x0003e20008021000 */
[----:B------:R-:W3:Y:S02]  /*2770*/  SYNCS.PHASECHK.TRANS64.TRYWAIT P0, [UR16+0x24838], R5 ;  /* 0x02483805ff0075a7 */ /* 0x000ee40008001110 */
[----:B-1-3--:R-:W-:Y:S05]  /*2780*/  @!P0 BRA `(.L_x_5746) ;  /* 0x000000e800d48947 */ /* 0x00afea0003800000 */
.L_x_5922:
[----:B------:R-:W3:Y:S01]  /*2790*/  LDCU UR4, c[0x0][0x434] ;  /* 0x00008680ff0477ac */ /* 0x000ee20008000800 */
[----:B------:R-:W4:Y:S01]  /*27a0*/  LDC.64 R10, c[0x0][0x428] ;  /* 0x00010a00ff0a7b82 */ /* 0x000f220000000a00 */
[C---:B--2---:R-:W-:Y:S01]  /*27b0*/  IMAD.SHL.U32 R4, R3.reuse, 0x4, RZ ;  /* 0x0000000403047824 */ /* 0x044fe200078e00ff */
[----:B------:R-:W-:Y:S01]  /*27c0*/  LEA R3, R3, UR16, 0x4 ;  /* 0x0000001003037c11 */ /* 0x000fe2000f8e20ff */
[----:B------:R-:W2:Y:S03]  /*27d0*/  LDCU UR5, c[0x0][0x438] ;  /* 0x00008700ff0577ac */ /* 0x000ea60008000800 */
[----:B-1----:R-:W-:-:S04]  /*27e0*/  LEA R2, R74, R4, 0x7 ;  /* 0x000000044a027211 */ /* 0x002fc800078e38ff */
[C---:B------:R-:W-:Y:S01]  /*27f0*/  IADD3 R7, PT, PT, R2.reuse, 0x2, RZ ;  /* 0x0000000202077810 */ /* 0x040fe20007ffe0ff */
[C---:B------:R-:W-:Y:S01]  /*2800*/  VIADD R8, R2.reuse, 0x1 ;  /* 0x0000000102087836 */ /* 0x040fe20000000000 */
[----:B------:R-:W-:Y:S02]  /*2810*/  ISETP.GE.AND P3, PT, R2, UR36, PT ;  /* 0x0000002402007c0c */ /* 0x000fe4000bf66270 */
[----:B------:R-:W-:Y:S02]  /*2820*/  ISETP.GE.AND P1, PT, R7, UR36, PT ;  /* 0x0000002407007c0c */ /* 0x000fe4000bf26270 */
[----:B------:R-:W-:Y:S01]  /*2830*/  ISETP.GE.AND P2, PT, R8, UR36, PT ;  /* 0x0000002408007c0c */ /* 0x000fe2000bf46270 */
[----:B---3--:R-:W-:-:S04]  /*2840*/  UIMAD UR4, UR13, UR4, URZ ;  /* 0x000000040d0472a4 */ /* 0x008fc8000f8e02ff */
[----:B--2---:R-:W-:-:S06]  /*2850*/  UIMAD UR4, UR14, UR5, UR4 ;  /* 0x000000050e0472a4 */ /* 0x004fcc000f8e0204 */
[----:B------:R-:W-:-:S04]  /*2860*/  VIADD R6, R2, UR4 ;  /* 0x0000000402067c36 */ /* 0x000fc80008000000 */
[C---:B------:R-:W-:Y:S01]  /*2870*/  VIADD R7, R6.reuse, 0x2 ;  /* 0x0000000206077836 */ /* 0x040fe20000000000 */
[C---:B------:R-:W-:Y:S01]  /*2880*/  IADD3 R8, PT, PT, R6.reuse, 0x1, RZ ;  /* 0x0000000106087810 */ /* 0x040fe20007ffe0ff */
[C---:B----4-:R-:W-:Y:S01]  /*2890*/  IMAD.WIDE.U32 R14, R6.reuse, 0x4, R10 ;  /* 0x00000004060e7825 */ /* 0x050fe200078e000a */
[----:B------:R-:W-:-:S03]  /*28a0*/  IADD3 R6, PT, PT, R6, 0x3, RZ ;  /* 0x0000000306067810 */ /* 0x000fc60007ffe0ff */
[--C-:B------:R-:W-:Y:S01]  /*28b0*/  IMAD.WIDE.U32 R16, R7, 0x4, R10.reuse ;  /* 0x0000000407107825 */ /* 0x100fe200078e000a */
[----:B------:R-:W-:Y:S01]  /*28c0*/  @!PT LDS RZ, [RZ] ;  /* 0x00000000fffff984 */ /* 0x000fe20000000800 */
[----:B------:R-:W-:Y:S01]  /*28d0*/  @!PT LDS RZ, [RZ] ;  /* 0x00000000fffff984 */ /* 0x000fe20000000800 */
[----:B------:R-:W-:Y:S01]  /*28e0*/  @!PT LDS RZ, [RZ] ;  /* 0x00000000fffff984 */ /* 0x000fe20000000800 */
[----:B------:R1:W-:Y:S03]  /*28f0*/  LDGSTS.E.LTC128B [R3+0x24000], desc[UR30][R14.64], !P3 ;  /* 0x240000000e037fae */ /* 0x0003e6000d9a121e */
[----:B------:R-:W-:Y:S02]  /*2900*/  VIADD R7, R2, 0x3 ;  /* 0x0000000302077836 */ /* 0x000fe40000000000 */
[----:B------:R-:W-:-:S03]  /*2910*/  IMAD.WIDE.U32 R8, R8, 0x4, R10 ;  /* 0x0000000408087825 */ /* 0x000fc600078e000a */
[----:B------:R-:W-:Y:S01]  /*2920*/  ISETP.GE.AND P0, PT, R7, UR36, PT ;  /* 0x0000002407007c0c */ /* 0x000fe2000bf06270 */
        /* <DEDUP_REMOVED lines=10> */
.L_x_5747:
[----:B------:R-:W-:Y:S01]  /*29d0*/  SYNCS.ARRIVE.TRANS64.A1T0 RZ, [UR16+0x24830], RZ ;  /* 0x024830ffffff79a7 */ /* 0x000fe20008100010 */
[----:B------:R-:W-:Y:S05]  /*29e0*/  BRA.U !UP2, `(.L_x_5748) ;  /* 0x000000010a047547 */ /* 0x000fea000b800000 */
[----:B------:R-:W-:Y:S05]  /*29f0*/  BPT.TRAP 0x1 ;  /* 0x000000040000795c */ /* 0x000fea0000300000 */
.L_x_5748:
[----:B------:R-:W2:Y:S02]  /*2a00*/  LDL R6, [R1+0x8] ;  /* 0x0000080001067983 */ /* 0x000ea40000100800 */
[----:B--2---:R-:W-:-:S13]  /*2a10*/  LOP3.LUT P4, RZ, R6, 0x4, RZ, 0xc0, !PT ;  /* 0x0000000406ff7812 */ /* 0x004fda000788c0ff */
[----:B------:R-:W-:Y:S01]  /*2a20*/  @!P4 MOV R7, 0x4000 ;  /* 0x000040000007c802 */ /* 0x000fe20000000f00 */
[----:B------:R-:W2:Y:S02]  /*2a30*/  SYNCS.PHASECHK.TRANS64.TRYWAIT P4, [UR16+0x24828], R5 ;  /* 0x02482805ff0075a7 */ /* 0x000ea40008081110 */
[----:B--2---:R-:W-:Y:S05]  /*2a40*/  @!P4 BRA `(.L_x_5749) ;  /* 0x000000e8003cc947 */ /* 0x004fea0003800000 */
.L_x_5924:
[----:B-1----:R-:W3:Y:S01]  /*2a50*/  LDL R8, [R1+0x8] ;  /* 0x0000080001087983 */ /* 0x002ee20000100800 */
[----:B------:R-:W-:Y:S01]  /*2a60*/  UPLOP3.LUT UP3, UPT, UP4, UP3, UPT, 0xf8, 0x8f ;  /* 0x00000000008f789c */ /* 0x000fe20002767f70 */
[----:B---3--:R-:W-:-:S13]  /*2a70*/  LOP3.LUT P4, RZ, R8, 0x4, RZ, 0xc0, !PT ;  /* 0x0000000408ff7812 */ /* 0x008fda000788c0ff */
[----:B------:R1:W-:Y:S01]  /*2a80*/  @!P4 SYNCS.ARRIVE.TRANS64 RZ, [UR16+0x24820], R7 ;  /* 0x02482007ffffc9a7 */ /* 0x0003e20008000010 */
[----:B------:R-:W-:Y:S05]  /*2a90*/  BRA.U !UP3, `(.L_x_5750) ;  /* 0x000000010b047547 */ /* 0x000fea000b800000 */
[----:B------:R-:W-:Y:S05]  /*2aa0*/  BPT.TRAP 0x1 ;  /* 0x000000040000795c */ /* 0x000fea0000300000 */
.L_x_5750:
        /* <DEDUP_REMOVED lines=8> */
.L_x_5752:
[----:B------:R-:W-:Y:S05]  /*2b30*/  BSYNC.RECONVERGENT B0 ;  /* 0x0000000000007941 */ /* 0x000fea0003800200 */
.L_x_5751:
[----:B------:R-:W-:Y:S05]  /*2b40*/  BRA.U !UP2, `(.L_x_5753) ;  /* 0x000000010a047547 */ /* 0x000fea000b800000 */
[----:B------:R-:W-:Y:S05]  /*2b50*/  BPT.TRAP 0x1 ;  /* 0x000000040000795c */ /* 0x000fea0000300000 */
.L_x_5753:
[----:B------:R-:W-:Y:S01]  /*2b60*/  ELECT P4, URZ, PT ;  /* 0x0000000000ff782f */ /* 0x000fe20003880000 */
[----:B------:R-:W2:Y:S01]  /*2b70*/  LDCU.64 UR6, c[0x0][0x348] ;  /* 0x00006900ff0677ac */ /* 0x000ea20008000a00 */
[----:B------:R-:W3:Y:S01]  /*2b80*/  LDCU.64 UR18, c[0x0][0x348] ;  /* 0x00006900ff1277ac */ /* 0x000ee20008000a00 */
[----:B------:R-:W-:Y:S02]  /*2b90*/  UIADD3 UR27, UPT, UPT, UR38, UR27, URZ ;  /* 0x0000001b261b7290 */ /* 0x000fe4000fffe0ff */
[----:B------:R-:W-:-:S08]  /*2ba0*/  UIADD3 UR24, UPT, UPT, UR16, 0x4000, URZ ;  /* 0x0000400010187890 */ /* 0x000fd0000fffe0ff */
[----:B------:R-:W-:Y:S01]  /*2bb0*/  @P4 LEA R6, R74, UR22, 0x7 ;  /* 0x000000164a064c11 */ /* 0x000fe2000f8e38ff */
[----:B------:R-:W-:Y:S02]  /*2bc0*/  UIADD3 UR25, UPT, UPT, UR16, 0x24820, URZ ;  /* 0x0002482010197890 */ /* 0x000fe4000fffe0ff */
[----:B------:R-:W-:Y:S01]  /*2bd0*/  UIADD3 UR8, UPT, UPT, UR16, 0x10000, URZ ;  /* 0x0001000010087890 */ /* 0x000fe2000fffe0ff */
[----:B------:R-:W-:Y:S01]  /*2be0*/  @P4 R2UR UR11, R6 ;  /* 0x00000000060b42ca */ /* 0x000fe200000e0000 */
[----:B------:R-:W-:Y:S01]  /*2bf0*/  UIADD3 UR9, UPT, UPT, UR16, 0x24820, URZ ;  /* 0x0002482010097890 */ /* 0x000fe2000fffe0ff */
[----:B------:R-:W-:Y:S01]  /*2c00*/  LOP3.LUT P4, RZ, R8, 0x4, RZ, 0xc0, !PT ;  /* 0x0000000408ff7812 */ /* 0x000fe2000788c0ff */
[----:B--2---:R-:W-:Y:S01]  /*2c10*/  UIADD3 UR6, UP0, UPT, UR6, 0x200, URZ ;  /* 0x0000020006067890 */ /* 0x004fe2000ff1e0ff */
[----:B------:R-:W-:Y:S01]  /*2c20*/  UMOV UR20, 0x0 ;  /* 0x0000000000147882 */ /* 0x000fe20000000000 */
[----:B------:R-:W-:Y:S02]  /*2c30*/  UMOV UR21, 0x10000000 ;  /* 0x1000000000157882 */ /* 0x000fe40000000000 */
[----:B------:R-:W-:-:S02]  /*2c40*/  UIADD3.X UR7, UPT, UPT, URZ, UR7, URZ, UP0, !UPT ;  /* 0x00000007ff077290 */ /* 0x000fc400087fe4ff */
[----:B---3--:R-:W-:Y:S01]  /*2c50*/  UIADD3 UR18, UP0, UPT, UR18, 0x400, URZ ;  /* 0x0000040012127890 */ /* 0x008fe2000ff1e0ff */
[----:B------:R-:W-:Y:S01]  /*2c60*/  UMOV UR26, URZ ;  /* 0x000000ff001a7c82 */ /* 0x000fe20008000000 */
[----:B------:R-:W-:Y:S02]  /*2c70*/  UMOV UR28, UR13 ;  /* 0x0000000d001c7c82 */ /* 0x000fe40008000000 */
[----:B------:R-:W-:Y:S02]  /*2c80*/  UIADD3.X UR19, UPT, UPT, URZ, UR19, URZ, UP0, !UPT ;  /* 0x00000013ff137290 */ /* 0x000fe400087fe4ff */
[----:B------:R-:W-:Y:S01]  /*2c90*/  @!P4 IMAD.MOV.U32 R6, RZ, RZ, 0x4000 ;  /* 0x00004000ff06c424 */ /* 0x000fe200078e00ff */
[----:B------:R-:W-:Y:S01]  /*2ca0*/  UMOV UR29, UR14 ;  /* 0x0000000e001d7c82 */ /* 0x000fe20008000000 */
[----:B------:R-:W-:Y:S01]  /*2cb0*/  UMOV UR10, URZ ;  /* 0x000000ff000a7c82 */ /* 0x000fe20008000000 */
[----:B------:R-:W-:Y:S01]  /*2cc0*/  UMOV UR12, URZ ;  /* 0x000000ff000c7c82 */ /* 0x000fe20008000000 */
[----:B------:R2:W-:Y:S01]  /*2cd0*/  @!P4 SYNCS.ARRIVE.TRANS64.RED.A0TR RZ, [UR16+0x24820], R6 ;  /* 0x02482006ffffc9a7 */ /* 0x0005e20008300410 */
[----:B------:R2:W-:Y:S02]  /*2ce0*/  UTMALDG.4D [UR24], [UR6], desc[UR20] ;  /* 0x00001418060075b4 */ /* 0x0005e40008019000 */
[----:B------:R2:W-:Y:S01]  /*2cf0*/  UTMALDG.5D [UR8], [UR18], desc[UR20] ;  /* 0x00001408120075b4 */ /* 0x0005e20008021000 */
[----:B------:R-:W-:Y:S05]  /*2d00*/  @!P6 BRA `(.L_x_5754) ;  /* 0x000000000004e947 */ /* 0x000fea0003800000 */
[----:B--2---:R-:W-:Y:S05]  /*2d10*/  BPT.TRAP 0x1 ;  /* 0x000000040000795c */ /* 0x004fea0000300000 */
.L_x_5754:
[----:B------:R-:W3:Y:S02]  /*2d20*/  SYNCS.PHASECHK.TRANS64.TRYWAIT P4, [UR16+0x24848], R5 ;  /* 0x02484805ff0075a7 */ /* 0x000ee40008081110 */
[----:B---3--:R-:W-:Y:S05]  /*2d30*/  @!P4 BRA `(.L_x_5755) ;  /* 0x000000e40098c947 */ /* 0x008fea0003800000 */
.L_x_5926:
[----:B------:R-:W3:Y:S01]  /*2d40*/  LDCU UR5, c[0x0][0x44c] ;  /* 0x00008980ff0577ac */ /* 0x000ee20008000800 */
[----:B-12---:R-:W1:Y:S01]  /*2d50*/  LDC.64 R6, c[0x0][0x440] ;  /* 0x00011000ff067b82 */ /* 0x006e620000000a00 */
[----:B------:R-:W2:Y:S01]  /*2d60*/  LDCU UR6, c[0x0][0x450] ;  /* 0x00008a00ff0677ac */ /* 0x000ea20008000800 */
[----:B---3--:R-:W-:-:S04]  /*2d70*/  UIMAD UR5, UR13, UR5, URZ ;  /* 0x000000050d0572a4 */ /* 0x008fc8000f8e02ff */
[----:B--2---:R-:W-:-:S06]  /*2d80*/  UIMAD UR5, UR14, UR6, UR5 ;  /* 0x000000060e0572a4 */ /* 0x004fcc000f8e0205 */
[----:B------:R-:W-:-:S04]  /*2d90*/  IADD3 R2, PT, PT, R2, UR5, RZ ;  /* 0x0000000502027c10 */ /* 0x000fc8000fffe0ff */
[C---:B------:R-:W-:Y:S01]  /*2da0*/  IADD3 R5, PT, PT, R2.reuse, 0x2, RZ ;  /* 0x0000000202057810 */ /* 0x040fe20007ffe0ff */
[----:B-1----:R-:W-:-:S04]  /*2db0*/  IMAD.WIDE.U32 R8, R2, 0x4, R6 ;  /* 0x0000000402087825 */ /* 0x002fc800078e0006 */
[----:B------:R-:W-:Y:S01]  /*2dc0*/  IMAD.WIDE.U32 R10, R5, 0x4, R6 ;  /* 0x00000004050a7825 */ /* 0x000fe200078e0006 */
        /* <DEDUP_REMOVED lines=17> */
.L_x_5756:
        /* <DEDUP_REMOVED lines=13> */
[----:B------:R-:W-:Y:S01]  /*2fb0*/  UMOV UR6, 0x1 ;  /* 0x0000000100067882 */ /* 0x000fe20000000000 */
[----:B------:R-:W-:-:S05]  /*2fc0*/  UMOV UR12, URZ ;  /* 0x000000ff000c7c82 */ /* 0x000fca0008000000 */
.L_x_5775:
[----:B------:R-:W-:Y:S01]  /*2fd0*/  UIADD3 UR9, UPT, UPT, UR20, 0x1, URZ ;  /* 0x0000000114097890 */ /* 0x000fe2000fffe0ff */
[----:B--2---:R-:W5:Y:S01]  /*2fe0*/  LDL R2, [R1+0x8] ;  /* 0x0000080001027983 */ /* 0x004f620000100800 */
[----:B------:R-:W-:Y:S01]  /*2ff0*/  UIADD3 UR8, UPT, UPT, UR12, 0x1, URZ ;  /* 0x000000010c087890 */ /* 0x000fe2000fffe0ff */
[----:B------:R-:W-:Y:S01]  /*3000*/  R2UR UR10, R74 ;  /* 0x000000004a0a72ca */ /* 0x000fe200000e0000 */
[----:B------:R-:W-:Y:S01]  /*3010*/  UISETP.NE.AND UP0, UPT, UR9, UR41, UPT ;  /* 0x000000290900728c */ /* 0x000fe2000bf05270 */
[----:B------:R-:W-:Y:S10]  /*3020*/  BSSY.RECONVERGENT B0, `(.L_x_5757) ;  /* 0x0000008000007945 */ /* 0x000ff40003800200 */
[----:B------:R-:W-:Y:S02]  /*3030*/  @UP0 UIADD3 UR8, UPT, UPT, UR12, URZ, URZ ;  /* 0x000000ff0c080290 */ /* 0x000fe4000fffe0ff */
[----:B------:R-:W-:Y:S05]  /*3040*/  USEL UR20, UR10, UR9, !UP0 ;  /* 0x000000090a147287 */ /* 0x000fea000c000000 */
[----:B------:R-:W-:Y:S01]  /*3050*/  UMOV UR12, UR8 ;  /* 0x00000008000c7c82 */ /* 0x000fe20008000000 */
[----:B-----5:R-:W-:Y:S11]  /*3060*/  LOP3.LUT P0, RZ, R2, 0x2, RZ, 0xc0, !PT ;  /* 0x0000000202ff7812 */ /* 0x020ff6000780c0ff */
[----:B------:R-:W-:Y:S02]  /*3070*/  @!UPT UIADD3 URZ, UPT, UPT, URZ, URZ, URZ ;  /* 0x000000fffffff290 */ /* 0x000fe4000fffe0ff */
[----:B-1----:R-:W-:Y:S05]  /*3080*/  @!P0 BRA `(.L_x_5758) ;  /* 0x0000000000048947 */ /* 0x002fea0003800000 */
[----:B-1--4-:R-:W-:Y:S05]  /*3090*/  BPT.TRAP 0x1 ;  /* 0x000000040000795c */ /* 0x012fea0000300000 */
.L_x_5758:
[----:B-1--4-:R-:W-:Y:S05]  /*30a0*/  BSYNC.RECONVERGENT B0 ;  /* 0x0000000000007941 */ /* 0x012fea0003800200 */
.L_x_5757:
[----:B------:R-:W-:Y:S01]  /*30b0*/  ULEA UR9, UR6, UR16, 0x3 ;  /* 0x0000001006097291 */ /* 0x000fe2000f8e18ff */
[----:B------:R-:W-:Y:S02]  /*30c0*/  SHF.L.U32 R6, R9, 0x1f, RZ ;  /* 0x0000001f09067819 */ /* 0x000fe400000006ff */
[----:B------:R-:W-:Y:S06]  /*30d0*/  LOP3.LUT P1, RZ, R2, 0x4, RZ, 0xc0, !PT ;  /* 0x0000000402ff7812 */ /* 0x000fec000782c0ff */
[----:B------:R-:W1:Y:S07]  /*30e0*/  SYNCS.PHASECHK.TRANS64.TRYWAIT P0, [UR9+0x24810], R6 ;  /* 0x02481006ff0075a7 */ /* 0x000e6e0008001109 */
[----:B------:R-:W-:Y:S01]  /*30f0*/  @!P1 IMAD.MOV.U32 R5, RZ, RZ, 0x4000 ;  /* 0x00004000ff059424 */ /* 0x000fe200078e00ff */
[----:B-1----:R-:W-:Y:S06]  /*3100*/  @!P0 BRA `(.L_x_5759) ;  /* 0x000000e000bc8947 */ /* 0x002fec0003800000 */
.L_x_5928:
[----:B------:R-:W4:Y:S01]  /*3110*/  LDL R7, [R1+0x8] ;  /* 0x0000080001077983 */ /* 0x000f220000100800 */
[----:B------:R-:W-:Y:S01]  /*3120*/  BSSY.RECONVERGENT B0, `(.L_x_5760) ;  /* 0x0000006000007945 */ /* 0x000fe20003800200 */
[----:B----4-:R-:W-:Y:S11]  /*3130*/  LOP3.LUT P0, RZ, R7, 0x4, RZ, 0xc0, !PT ;  /* 0x0000000407ff7812 */ /* 0x010ff6000780c0ff */
[----:B------:R-:W-:Y:S02]  /*3140*/  @!UPT UIADD3 URZ, UPT, UPT, URZ, URZ, URZ ;  /* 0x000000fffffff290 */ /* 0x000fe4000fffe0ff */
[----:B------:R4:W-:Y:S01]  /*3150*/  @!P0 SYNCS.ARRIVE.TRANS64 RZ, [UR9+0x24800], R5 ;  /* 0x02480005ffff89a7 */ /* 0x0009e20008000009 */
[----:B------:R-:W-:Y:S05]  /*3160*/  @!P5 BRA `(.L_x_5761) ;  /* 0x000000000004d947 */ /* 0x000fea0003800000 */
[----:B------:R-:W-:Y:S05]  /*3170*/  BPT.TRAP 0x1 ;  /* 0x000000040000795c */ /* 0x000fea0000300000 */
.L_x_5761:
[----:B------:R-:W-:Y:S05]  /*3180*/  BSYNC.RECONVERGENT B0 ;  /* 0x0000000000007941 */ /* 0x000fea0003800200 */
.L_x_5760:
[----:B------:R-:W-:Y:S01]  /*3190*/  ISETP.EQ.OR P0, PT, R13, RZ, P0 ;  /* 0x000000ff0d00720c */ /* 0x000fe20000702670 */
[----:B------:R-:W-:Y:S01]  /*31a0*/  BSSY.RECONVERGENT B0, `(.L_x_5762) ;  /* 0x0000006000007945 */ /* 0x000fe20003800200 */
[----:B------:R-:W-:Y:S11]  /*31b0*/  LOP3.LUT R7, R7, 0xfffffffe, RZ, 0xc0, !PT ;  /* 0xfffffffe07077812 */ /* 0x000ff600078ec0ff */
[----:B------:R-:W-:Y:S05]  /*31c0*/  @P0 LOP3.LUT R7, R7, 0x1, RZ, 0xfc, !PT ;  /* 0x0000000107070812 */ /* 0x000fea00078efcff */
[----:B------:R1:W-:Y:S01]  /*31d0*/  STL [R1+0x8], R7 ;  /* 0x0000080701007387 */ /* 0x0003e20000100800 */
[----:B------:R-:W-:Y:S05]  /*31e0*/  @P0 BRA `(.L_x_5763) ;  /* 0x0000000000040947 */ /* 0x000fea0003800000 */
[----:B------:R-:W-:Y:S05]  /*31f0*/  BPT.TRAP 0x1 ;  /* 0x000000040000795c */ /* 0x000fea0000300000 */
.L_x_5763:
[----:B------:R-:W-:Y:S05]  /*3200*/  BSYNC.RECONVERGENT B0 ;  /* 0x0000000000007941 */ /* 0x000fea0003800200 */
.L_x_5762:
        /* <DEDUP_REMOVED lines=14> */
.L_x_5764:
[----:B----4-:R-:W-:Y:S04]  /*32f0*/  SHF.L.U32 R5, R11, 0x1f, RZ ;  /* 0x0000001f0b057819 */ /* 0x010fe800000006ff */
[----:B------:R-:W1:Y:S02]  /*3300*/  SYNCS.PHASECHK.TRANS64.TRYWAIT P1, [UR16+0x24838], R5 ;  /* 0x02483805ff0075a7 */ /* 0x000e640008021110 */
[----:B-1----:R-:W-:Y:S05]  /*3310*/  @!P1 BRA `(.L_x_5765) ;  /* 0x000000e000509947 */ /* 0x002fea0003800000 */
.L_x_5930:
        /* <DEDUP_REMOVED lines=35> */
.L_x_5766:
[----:B------:R-:W-:Y:S01]  /*3550*/  SYNCS.ARRIVE.TRANS64.A1T0 RZ, [UR16+0x24830], RZ ;  /* 0x024830ffffff79a7 */ /* 0x000fe20008100010 */
[----:B------:R-:W-:Y:S05]  /*3560*/  BRA.U !UP2, `(.L_x_5767) ;  /* 0x000000010a047547 */ /* 0x000fea000b800000 */
[----:B------:R-:W-:Y:S05]  /*3570*/  BPT.TRAP 0x1 ;  /* 0x000000040000795c */ /* 0x000fea0000300000 */
.L_x_5767:
[----:B------:R-:W2:Y:S01]  /*3580*/  LDL R5, [R1+0x8] ;  /* 0x0000080001057983 */ /* 0x000ea20000100800 */
[----:B------:R-:W-:Y:S02]  /*3590*/  SHF.L.U32 R7, R10, 0x1f, RZ ;  /* 0x0000001f0a077819 */ /* 0x000fe400000006ff */
[----:B--2---:R-:W-:Y:S11]  /*35a0*/  LOP3.LUT P6, RZ, R5, 0x4, RZ, 0xc0, !PT ;  /* 0x0000000405ff7812 */ /* 0x004ff600078cc0ff */
[----:B------:R-:W-:Y:S02]  /*35b0*/  @!UPT UIADD3 URZ, UPT, UPT, URZ, URZ, URZ ;  /* 0x000000fffffff290 */ /* 0x000fe4000fffe0ff */
[----:B------:R-:W-:Y:S01]  /*35c0*/  @!P6 IMAD.MOV.U32 R6, RZ, RZ, 0x4000 ;  /* 0x00004000ff06e424 */ /* 0x000fe200078e00ff */
[----:B------:R-:W2:Y:S02]  /*35d0*/  SYNCS.PHASECHK.TRANS64.TRYWAIT P6, [UR16+0x24828], R7 ;  /* 0x02482807ff0075a7 */ /* 0x000ea400080c1110 */
[----:B--2---:R-:W-:Y:S05]  /*35e0*/  @!P6 BRA `(.L_x_5768) ;  /* 0x000000dc00b4e947 */ /* 0x004fea0003800000 */
.L_x_5932:
[----:B------:R-:W4:Y:S02]  /*35f0*/  LDL R8, [R1+0x8] ;  /* 0x0000080001087983 */ /* 0x000f240000100800 */
[----:B----4-:R-:W-:Y:S11]  /*3600*/  LOP3.LUT P6, RZ, R8, 0x4, RZ, 0xc0, !PT ;  /* 0x0000000408ff7812 */ /* 0x010ff600078cc0ff */
[----:B------:R-:W-:Y:S02]  /*3610*/  @!UPT UIADD3 URZ, UPT, UPT, URZ, URZ, URZ ;  /* 0x000000fffffff290 */ /* 0x000fe4000fffe0ff */
[----:B------:R4:W-:Y:S01]  /*3620*/  @!P6 SYNCS.ARRIVE.TRANS64 RZ, [UR16+0x24820], R6 ;  /* 0x02482006ffffe9a7 */ /* 0x0009e20008000010 */
[----:B------:R-:W-:Y:S05]  /*3630*/  BRA.U !UP3, `(.L_x_5769) ;  /* 0x000000010b047547 */ /* 0x000fea000b800000 */
[----:B------:R-:W-:Y:S05]  /*3640*/  BPT.TRAP 0x1 ;  /* 0x000000040000795c */ /* 0x000fea0000300000 */
.L_x_5769:
[----:B------:R-:W-:Y:S01]  /*3650*/  LOP3.LUT P6, RZ, R8, 0x1, RZ, 0xc0, !PT ;  /* 0x0000000108ff7812 */ /* 0x000fe200078cc0ff */
[----:B------:R-:W-:Y:S11]  /*3660*/  BSSY.RECONVERGENT B0, `(.L_x_5770) ;  /* 0x0000004000007945 */ /* 0x000ff60003800200 */
[----:B------:R-:W-:Y:S01]  /*3670*/  @!UPT UIADD3 URZ, UPT, UPT, URZ, URZ, URZ ;  /* 0x000000fffffff290 */ /* 0x000fe2000fffe0ff */
[----:B------:R-:W-:Y:S05]  /*3680*/  @P6 BRA `(.L_x_5771) ;  /* 0x0000000000046947 */ /* 0x000fea0003800000 */
[----:B------:R-:W-:Y:S05]  /*3690*/  BPT.TRAP 0x1 ;  /* 0x000000040000795c */ /* 0x000fea0000300000 */
.L_x_5771:
[----:B------:R-:W-:Y:S05]  /*36a0*/  BSYNC.RECONVERGENT B0 ;  /* 0x0000000000007941 */ /* 0x000fea0003800200 */
.L_x_5770:
        /* <DEDUP_REMOVED lines=11> */
.L_x_5772:
[----:B----4-:R-:W-:Y:S04]  /*3760*/  SHF.L.U32 R6, R12, 0x1f, RZ ;  /* 0x0000001f0c067819 */ /* 0x010fe800000006ff */
[----:B------:R-:W1:Y:S02]  /*3770*/  SYNCS.PHASECHK.TRANS64.TRYWAIT P6, [UR16+0x24848], R6 ;  /* 0x02484806ff0075a7 */ /* 0x000e6400080c1110 */
[----:B-1----:R-:W-:Y:S05]  /*3780*/  @!P6 BRA `(.L_x_5773) ;  /* 0x000000dc0064e947 */ /* 0x002fea0003800000 */
.L_x_5934:
        /* <DEDUP_REMOVED lines=26> */
.L_x_5774:
        /* <DEDUP_REMOVED lines=14> */
.L_x_7236:
        /* <DEDUP_REMOVED lines=20> */
.L_x_5779:
[----:B------:R-:W-:Y:S05]  /*3b50*/  NANOSLEEP 0x64 ;  /* 0x000000640000795d */ /* 0x000fea0003800000 */
[----:B------:R-:W-:-:S05]  /*3b60*/  UMOV UR4, 0x10 ;  /* 0x0000001000047882 */ /* 0x000fca0000000000 */
[----:B------:R-:W-:Y:S04]  /*3b70*/  DEPBAR.LE SB1, 0x36 ;  /* 0x00009d800000791a */ /* 0x000fe80000000000 */
[----:B------:R-:W1:Y:S02]  /*3b80*/  UTCATOMSWS.FIND_AND_SET.ALIGN UP0, UR4, UR4 ;  /* 0x00000004000475e3 */ /* 0x000e640008000800 */
[----:B-1----:R-:W-:Y:S01]  /*3b90*/  MOV R4, UR4 ;  /* 0x0000000400047c02 */ /* 0x002fe20008000f00 */
[----:B------:R-:W-:Y:S05]  /*3ba0*/  BRA.U !UP0, `(.L_x_5779) ;  /* 0xfffffffd08e87547 */ /* 0x000fea000b83ffff */
.L_x_5778:
[-C--:B------:R-:W-:Y:S02]  /*3bb0*/  SHF.L.U32 R3, R3, R4.reuse, RZ ;  /* 0x0000000403037219 */ /* 0x080fe400000006ff */
[----:B------:R-:W-:Y:S01]  /*3bc0*/  SHF.L.U32 R2, R2, R4, RZ ;  /* 0x0000000402027219 */ /* 0x000fe200000006ff */
[----:B------:R-:W-:Y:S02]  /*3bd0*/  IMAD.SHL.U32 R4, R4, 0x20, RZ ;  /* 0x0000002004047824 */ /* 0x000fe400078e00ff */
[----:B------:R1:W-:Y:S04]  /*3be0*/  ATOMS.OR RZ, [UR5+0x14], R3 ;  /* 0x00001403ffff798c */ /* 0x0003e8000b000005 */
[----:B------:R1:W-:Y:S04]  /*3bf0*/  ATOMS.OR RZ, [UR5+0x18], R2 ;  /* 0x00001802ffff798c */ /* 0x0003e8000b000005 */
[----:B------:R1:W-:Y:S01]  /*3c00*/  STS [UR17+0x248c0], R4 ;  /* 0x0248c004ff007988 */ /* 0x0003e20008000811 */
[----:B------:R-:W-:Y:S05]  /*3c10*/  BRA `(.L_x_5777) ;  /* 0x00000000000c7947 */ /* 0x000fea0003800000 */
.L_x_5776:
[----:B------:R1:W-:Y:S01]  /*3c20*/  STS [UR17+0x248c0], R3 ;  /* 0x0248c003ff007988 */ /* 0x0003e20008000811 */
[----:B------:R-:W-:-:S03]  /*3c30*/  MOV R2, 0x3c50 ;  /* 0x00003c5000027802 */ /* 0x000fc60000000f00 */
[----:B-1----:R-:W-:Y:S05]  /*3c40*/  CALL.REL.NOINC `($__internal_70_$__cuda_sm10x_tcgen05_guardrail_trap_phase_invalid_during_alloc) ;  /* 0x000000e000f07944 */ /* 0x002fea0003c00000 */
.L_x_5777:
        /* <DEDUP_REMOVED lines=35> */
.L_x_5781:
[----:B------:R-:W-:Y:S05]  /*3e80*/  BSYNC.RECONVERGENT B0 ;  /* 0x0000000000007941 */ /* 0x000fea0003800200 */
.L_x_5780:
[----:B------:R-:W-:Y:S01]  /*3e90*/  SHF.L.U32 R7, RZ, 0x1f, RZ ;  /* 0x0000001fff077819 */ /* 0x000fe200000006ff */
[----:B------:R-:W-:-:S03]  /*3ea0*/  IMAD.MOV.U32 R6, RZ, RZ, 0x1 ;  /* 0x00000001ff067424 */ /* 0x000fc600078e00ff */
[----:B------:R-:W2:Y:S02]  /*3eb0*/  SYNCS.PHASECHK.TRANS64.TRYWAIT P0, [UR17+0x24800], R7 ;  /* 0x02480007ff0075a7 */ /* 0x000ea40008001111 */
[----:B------:R-:W-:Y:S01]  /*3ec0*/  SHF.L.U32 R6, R6, 0x1f, RZ ;  /* 0x0000001f06067819 */ /* 0x000fe200000006ff */
[----:B--2---:R-:W-:Y:S06]  /*3ed0*/  @!P0 BRA `(.L_x_5782) ;  /* 0x000000d400a88947 */ /* 0x004fec0003800000 */
.L_x_5936:
[----:B------:R-:W2:Y:S01]  /*3ee0*/  SYNCS.PHASECHK.TRANS64.TRYWAIT P0, [UR17+0x24858], R6 ;  /* 0x02485806ff0075a7 */ /* 0x000ea20008001111 */
[----:B-1----:R-:W-:Y:S01]  /*3ef0*/  HFMA2 R4, -RZ, RZ, 0, 1.52587890625e-05 ;  /* 0x00000100ff047431 */ /* 0x002fe200000001ff */
[----:B------:R-:W-:Y:S01]  /*3f00*/  MOV R3, 0x100 ;  /* 0x0000010000037802 */ /* 0x000fe20000000f00 */
[----:B------:R-:W-:Y:S01]  /*3f10*/  HFMA2 R2, -RZ, RZ, 0, 1.52587890625e-05 ;  /* 0x00000100ff027431 */ /* 0x000fe200000001ff */
[----:B--2---:R-:W-:Y:S06]  /*3f20*/  @!P0 BRA `(.L_x_5783) ;  /* 0x000000d400ac8947 */ /* 0x004fec0003800000 */
.L_x_5938:
        /* <DEDUP_REMOVED lines=35> */
.L_x_5784:
[----:B--2---:R-:W-:-:S09]  /*4160*/  UIADD3 UR4, UPT, UPT, UR17, 0x24850, URZ ;  /* 0x0002485011047890 */ /* 0x004fd2000fffe0ff */
[----:B------:R2:W-:Y:S01]  /*4170*/  UTCBAR [UR4], URZ ;  /* 0x000000ff040073e9 */ /* 0x0005e200080000ff */
[----:B------:R-:W-:Y:S05]  /*4180*/  BRA.U !UP1, `(.L_x_5785) ;  /* 0x0000000109047547 */ /* 0x000fea000b800000 */
[----:B--2---:R-:W-:Y:S05]  /*4190*/  BPT.TRAP 0x1 ;  /* 0x000000040000795c */ /* 0x004fea0000300000 */
.L_x_5785:
[----:B------:R-:W3:Y:S02]  /*41a0*/  SYNCS.PHASECHK.TRANS64.TRYWAIT P1, [UR17+0x24820], R7 ;  /* 0x02482007ff0075a7 */ /* 0x000ee40008021111 */
[----:B---3--:R-:W-:Y:S05]  /*41b0*/  @!P1 BRA `(.L_x_5786) ;  /* 0x000000d400209947 */ /* 0x008fea0003800000 */
.L_x_5940:
[----:B------:R-:W-:Y:S05]  /*41c0*/  @!P0 BRA `(.L_x_5787) ;  /* 0x0000000000048947 */ /* 0x000fea0003800000 */
[----:B--2---:R-:W-:Y:S05]  /*41d0*/  BPT.TRAP 0x1 ;  /* 0x000000040000795c */ /* 0x004fea0000300000 */
.L_x_5787:
[----:B------:R-:W4:Y:S02]  /*41e0*/  SYNCS.PHASECHK.TRANS64.TRYWAIT P1, [UR17+0x24868], R6 ;  /* 0x02486806ff0075a7 */ /* 0x000f240008021111 */
[----:B----4-:R-:W-:Y:S05]  /*41f0*/  @!P1 BRA `(.L_x_5788) ;  /* 0x000000d400289947 */ /* 0x010fea0003800000 */
.L_x_5942:
[----:B------:R-:W-:Y:S05]  /*4200*/  @!P0 BRA `(.L_x_5789) ;  /* 0x0000000000048947 */ /* 0x000fea0003800000 */
[----:B--2---:R-:W-:Y:S05]  /*4210*/  BPT.TRAP 0x1 ;  /* 0x000000040000795c */ /* 0x004fea0000300000 */
.L_x_5789:
[----:B------:R-:W4:Y:S01]  /*4220*/  SYNCS.PHASECHK.TRANS64.TRYWAIT P1, [UR17+0x24878], R6 ;  /* 0x02487806ff0075a7 */ /* 0x000f220008021111 */
[----:B---3--:R-:W-:Y:S01]  /*4230*/  HFMA2 R2, -RZ, RZ, 0, 7.62939453125e-06 ;  /* 0x00000080ff027431 */ /* 0x008fe200000001ff */
[----:B------:R-:W-:Y:S01]  /*4240*/  MOV R3, 0x80 ;  /* 0x0000008000037802 */ /* 0x000fe20000000f00 */
[----:B----4-:R-:W-:Y:S06]  /*4250*/  @!P1 BRA `(.L_x_5790) ;  /* 0x000000d400289947 */ /* 0x010fec0003800000 */
.L_x_5944:
        /* <DEDUP_REMOVED lines=32> */
.L_x_5791:
[----:B--2---:R-:W-:-:S09]  /*4460*/  UIADD3 UR4, UPT, UPT, UR17, 0x24860, URZ ;  /* 0x0002486011047890 */ /* 0x004fd2000fffe0ff */
[----:B------:R2:W-:Y:S01]  /*4470*/  UTCBAR [UR4], URZ ;  /* 0x000000ff040073e9 */ /* 0x0005e200080000ff */
[----:B------:R-:W-:Y:S05]  /*4480*/  @!P0 BRA `(.L_x_5792) ;  /* 0x0000000000048947 */ /* 0x000fea0003800000 */
[----:B--2---:R-:W-:Y:S05]  /*4490*/  BPT.TRAP 0x1 ;  /* 0x000000040000795c */ /* 0x004fea0000300000 */
.L_x_5792:
[----:B------:R-:W3:Y:S01]  /*44a0*/  SYNCS.PHASECHK.TRANS64.TRYWAIT P1, [UR17+0x24880], R7 ;  /* 0x02488007ff0075a7 */ /* 0x000ee20008021111 */
[----:B------:R-:W-:Y:S01]  /*44b0*/  HFMA2 R2, -RZ, RZ, 0, 3.814697265625e-06 ;  /* 0x00000040ff027431 */ /* 0x000fe200000001ff */
[----:B------:R-:W-:Y:S01]  /*44c0*/  MOV R3, 0x100 ;  /* 0x0000010000037802 */ /* 0x000fe20000000f00 */
[----:B---3--:R-:W-:Y:S06]  /*44d0*/  @!P1 BRA `(.L_x_5793) ;  /* 0x000000d000a09947 */ /* 0x008fec0003800000 */
.L_x_5946:
        /* <DEDUP_REMOVED lines=65> */
.L_x_5794:
[----:B-1----:R-:W-:-:S09]  /*48f0*/  UIADD3 UR4, UPT, UPT, UR17, 0x24888, URZ ;  /* 0x0002488811047890 */ /* 0x002fd2000fffe0ff */
[----:B------:R1:W-:Y:S01]  /*4900*/  UTCBAR [UR4], URZ ;  /* 0x000000ff040073e9 */ /* 0x0003e200080000ff */
[----:B------:R-:W-:Y:S05]  /*4910*/  BRA.U !UP1, `(.L_x_5795) ;  /* 0x0000000109047547 */ /* 0x000fea000b800000 */
[----:B-1----:R-:W-:Y:S05]  /*4920*/  BPT.TRAP 0x1 ;  /* 0x000000040000795c */ /* 0x002fea0000300000 */
.L_x_5795:
        /* <DEDUP_REMOVED lines=63> */
.L_x_5820:
[----:B------:R-:W-:Y:S04]  /*4d20*/  BSSY.RECONVERGENT B0, `(.L_x_5797) ;  /* 0x0000003000007945 */ /* 0x000fe80003800200 */
[----:B-1----:R-:W-:Y:S05]  /*4d30*/  @!P3 BRA `(.L_x_5798) ;  /* 0x000000000004b947 */ /* 0x002fea0003800000 */
[----:B------:R-:W-:Y:S05]  /*4d40*/  BPT.TRAP 0x1 ;  /* 0x000000040000795c */ /* 0x000fea0000300000 */
.L_x_5798:
[----:B------:R-:W-:Y:S05]  /*4d50*/  BSYNC.RECONVERGENT B0 ;  /* 0x0000000000007941 */ /* 0x000fea0003800200 */
.L_x_5797:
[----:B------:R-:W-:Y:S01]  /*4d60*/  ULEA UR4, UR14, UR17, 0x3 ;  /* 0x000000110e047291 */ /* 0x000fe2000f8e18ff */
[----:B------:R-:W-:Y:S02]  /*4d70*/  SHF.L.U32 R3, R6, 0x1f, RZ ;  /* 0x0000001f06037819 */ /* 0x000fe400000006ff */
[----:B------:R-:W-:Y:S06]  /*4d80*/  ISETP.NE.AND P0, PT, R0, 0x2, PT ;  /* 0x000000020000780c */ /* 0x000fec0003f05270 */
[----:B------:R-:W1:Y:S02]  /*4d90*/  SYNCS.PHASECHK.TRANS64.TRYWAIT P1, [UR4+0x24800], R3 ;  /* 0x02480003ff0075a7 */ /* 0x000e640008021104 */
[----:B-1----:R-:W-:Y:S05]  /*4da0*/  @!P1 BRA `(.L_x_5799) ;  /* 0x000000c800849947 */ /* 0x002fea0003800000 */
.L_x_5948:
[----:B------:R-:W-:Y:S05]  /*4db0*/  @!P0 BRA `(.L_x_5800) ;  /* 0x0000000000048947 */ /* 0x000fea0003800000 */
[----:B------:R-:W-:Y:S05]  /*4dc0*/  BPT.TRAP 0x1 ;  /* 0x000000040000795c */ /* 0x000fea0000300000 */
.L_x_5800:
[----:B------:R-:W-:Y:S01]  /*4dd0*/  SHF.L.U32 R4, R9, 0x1f, RZ ;  /* 0x0000001f09047819 */ /* 0x000fe200000006ff */
[----:B-1----:R-:W-:Y:S03]  /*4de0*/  HFMA2 R2, -RZ, RZ, 0, 1.52587890625e-05 ;  /* 0x00000100ff027431 */ /* 0x002fe600000001ff */
[----:B------:R-:W1:Y:S02]  /*4df0*/  SYNCS.PHASECHK.TRANS64.TRYWAIT P1, [UR17+0x24858], R4 ;  /* 0x02485804ff0075a7 */ /* 0x000e640008021111 */
[----:B-1----:R-:W-:Y:S05]  /*4e00*/  @!P1 BRA `(.L_x_5801) ;  /* 0x000000c800849947 */ /* 0x002fea0003800000 */
.L_x_5950:
        /* <DEDUP_REMOVED lines=34> */
.L_x_5802:
[----:B--2---:R-:W-:Y:S09]  /*5030*/  UIADD3 UR4, UPT, UPT, UR17, 0x24850, URZ ;  /* 0x0002485011047890 */ /* 0x004ff2000fffe0ff */
[----:B------:R2:W-:Y:S01]  /*5040*/  UTCBAR [UR4], URZ ;  /* 0x000000ff040073e9 */ /* 0x0005e200080000ff */
[----:B------:R-:W-:Y:S05]  /*5050*/  @!P0 BRA `(.L_x_5803) ;  /* 0x0000000000048947 */ /* 0x000fea0003800000 */
[----:B--2---:R-:W-:Y:S05]  /*5060*/  BPT.TRAP 0x1 ;  /* 0x000000040000795c */ /* 0x004fea0000300000 */
.L_x_5803:
[----:B-1----:R-:W-:Y:S04]  /*5070*/  SHF.L.U32 R3, R12, 0x1f, RZ ;  /* 0x0000001f0c037819 */ /* 0x002fe800000006ff */
[----:B------:R-:W1:Y:S02]  /*5080*/  SYNCS.PHASECHK.TRANS64.TRYWAIT P1, [UR17+0x24890], R3 ;  /* 0x02489003ff0075a7 */ /* 0x000e640008021111 */
[----:B-1----:R-:W-:Y:S05]  /*5090*/  @!P1 BRA `(.L_x_5804) ;  /* 0x000000c400f89947 */ /* 0x002fea0003800000 */
.L_x_5952:
[----:B------:R-:W-:Y:S05]  /*50a0*/  @!P0 BRA `(.L_x_5805) ;  /* 0x0000000000048947 */ /* 0x000fea0003800000 */
[----:B--2---:R-:W-:Y:S05]  /*50b0*/  BPT.TRAP 0x1 ;  /* 0x000000040000795c */ /* 0x004fea0000300000 */
.L_x_5805:
[----:B-1----:R-:W-:Y:S04]  /*50c0*/  SHF.L.U32 R3, R11, 0x1f, RZ ;  /* 0x0000001f0b037819 */ /* 0x002fe800000006ff */
[----:B------:R-:W1:Y:S02]  /*50d0*/  SYNCS.PHASECHK.TRANS64.TRYWAIT P1, [UR17+0x24868], R3 ;  /* 0x02486803ff0075a7 */ /* 0x000e640008021111 */
[----:B-1----:R-:W-:Y:S05]  /*50e0*/  @!P1 BRA `(.L_x_5806) ;  /* 0x000000c400fc9947 */ /* 0x002fea0003800000 */
.L_x_5954:
        /* <DEDUP_REMOVED lines=46> */
.L_x_5807:
        /* <DEDUP_REMOVED lines=58> */
.L_x_5809:
[----:B-1----:R-:W-:Y:S05]  /*5770*/  BSYNC.RECONVERGENT B0 ;  /* 0x0000000000007941 */ /* 0x002fea0003800200 */
.L_x_5808:
        /* <DEDUP_REMOVED lines=8> */
.L_x_5810:
[----:B------:R-:W-:Y:S01]  /*5800*/  LOP3.LUT R12, R12, 0x1, RZ, 0x3c, !PT ;  /* 0x000000010c0c7812 */ /* 0x000fe200078e3cff */
[----:B------:R-:W-:Y:S09]  /*5810*/  UIADD3 UR4, UPT, UPT, UR17, 0x24898, URZ ;  /* 0x0002489811047890 */ /* 0x000ff2000fffe0ff */
[----:B------:R2:W-:Y:S01]  /*5820*/  UTCBAR [UR4], URZ ;  /* 0x000000ff040073e9 */ /* 0x0005e200080000ff */
[----:B------:R-:W-:Y:S05]  /*5830*/  @!P0 BRA `(.L_x_5811) ;  /* 0x0000000000048947 */ /* 0x000fea0003800000 */
[----:B-12---:R-:W-:Y:S05]  /*5840*/  BPT.TRAP 0x1 ;  /* 0x000000040000795c */ /* 0x006fea0000300000 */
.L_x_5811:
[----:B------:R-:W-:Y:S04]  /*5850*/  SHF.L.U32 R3, R10, 0x1f, RZ ;  /* 0x0000001f0a037819 */ /* 0x000fe800000006ff */
[----:B------:R-:W3:Y:S02]  /*5860*/  SYNCS.PHASECHK.TRANS64.TRYWAIT P1, [UR17+0x24878], R3 ;  /* 0x02487803ff0075a7 */ /* 0x000ee40008021111 */
[----:B---3--:R-:W-:Y:S05]  /*5870*/  @!P1 BRA `(.L_x_5812) ;  /* 0x000000c000309947 */ /* 0x008fea0003800000 */
.L_x_5956:
[----:B------:R-:W-:Y:S05]  /*5880*/  BRA.U !UP1, `(.L_x_5813) ;  /* 0x0000000109047547 */ /* 0x000fea000b800000 */
[----:B-12---:R-:W-:Y:S05]  /*5890*/  BPT.TRAP 0x1 ;  /* 0x000000040000795c */ /* 0x006fea0000300000 */
.L_x_5813:
[----:B------:R-:W-:Y:S01]  /*58a0*/  SHF.L.U32 R5, R7, 0x1f, RZ ;  /* 0x0000001f07057819 */ /* 0x000fe200000006ff */
[----:B---3--:R-:W-:Y:S02]  /*58b0*/  HFMA2 R2, -RZ, RZ, 0, 7.62939453125e-06 ;  /* 0x00000080ff027431 */ /* 0x008fe400000001ff */
[----:B------:R-:W-:Y:S01]  /*58c0*/  IMAD.MOV.U32 R3, RZ, RZ, 0x80 ;  /* 0x00000080ff037424 */ /* 0x000fe200078e00ff */
[----:B------:R-:W3:Y:S02]  /*58d0*/  SYNCS.PHASECHK.TRANS64.TRYWAIT P1, [UR17+0x24820], R5 ;  /* 0x02482005ff0075a7 */ /* 0x000ee40008021111 */
[----:B---3--:R-:W-:Y:S05]  /*58e0*/  @!P1 BRA `(.L_x_5814) ;  /* 0x000000c0002c9947 */ /* 0x008fea0003800000 */
.L_x_5958:
        /* <DEDUP_REMOVED lines=26> */
.L_x_5815:
[----:B------:R-:W-:Y:S09]  /*5a90*/  UIADD3 UR4, UPT, UPT, UR17, 0x24860, URZ ;  /* 0x0002486011047890 */ /* 0x000ff2000fffe0ff */
[----:B------:R2:W-:Y:S01]  /*5aa0*/  UTCBAR [UR4], URZ ;  /* 0x000000ff040073e9 */ /* 0x0005e200080000ff */
[----:B------:R-:W-:Y:S05]  /*5ab0*/  @!P0 BRA `(.L_x_5816) ;  /* 0x0000000000048947 */ /* 0x000fea0003800000 */
[----:B-12---:R-:W-:Y:S05]  /*5ac0*/  BPT.TRAP 0x1 ;  /* 0x000000040000795c */ /* 0x006fea0000300000 */
.L_x_5816:
[----:B---3--:R-:W-:Y:S01]  /*5ad0*/  SHF.L.U32 R5, R8, 0x1f, RZ ;  /* 0x0000001f08057819 */ /* 0x008fe200000006ff */
[----:B------:R-:W-:Y:S01]  /*5ae0*/  IMAD.MOV.U32 R3, RZ, RZ, 0x100 ;  /* 0x00000100ff037424 */ /* 0x000fe200078e00ff */
[----:B------:R-:W-:Y:S02]  /*5af0*/  MOV R2, 0x40 ;  /* 0x0000004000027802 */ /* 0x000fe40000000f00 */
[----:B------:R-:W3:Y:S02]  /*5b00*/  SYNCS.PHASECHK.TRANS64.TRYWAIT P1, [UR17+0x24880], R5 ;  /* 0x02488005ff0075a7 */ /* 0x000ee40008021111 */
[----:B---3--:R-:W-:Y:S05]  /*5b10*/  @!P1 BRA `(.L_x_5817) ;  /* 0x000000bc00b89947 */ /* 0x008fea0003800000 */
.L_x_5960:
        /* <DEDUP_REMOVED lines=59> */
.L_x_5818:
[----:B-1----:R-:W-:Y:S09]  /*5ed0*/  UIADD3 UR4, UPT, UPT, UR17, 0x24888, URZ ;  /* 0x0002488811047890 */ /* 0x002ff2000fffe0ff */
[----:B------:R1:W-:Y:S01]  /*5ee0*/  UTCBAR [UR4], URZ ;  /* 0x000000ff040073e9 */ /* 0x0003e200080000ff */
[----:B------:R-:W-:Y:S05]  /*5ef0*/  BRA.U !UP1, `(.L_x_5819) ;  /* 0x0000000109047547 */ /* 0x000fea000b800000 */
[----:B-1----:R-:W-:Y:S05]  /*5f00*/  BPT.TRAP 0x1 ;  /* 0x000000040000795c */ /* 0x002fea0000300000 */
.L_x_5819:
        /* <DEDUP_REMOVED lines=16> */
.L_x_5796:
[----:B------:R-:W-:Y:S05]  /*6010*/  @!P0 BRA `(.L_x_5821) ;  /* 0x0000000000048947 */ /* 0x000fea0003800000 */
[----:B-1----:R-:W-:Y:S05]  /*6020*/  BPT.TRAP 0x1 ;  /* 0x000000040000795c */ /* 0x002fea0000300000 */
.L_x_5821:
[----:B-1----:R-:W-:-:S05]  /*6030*/  HFMA2 R2, -RZ, RZ, 0, 5.9604644775390625e-08 ;  /* 0x00000001ff027431 */ /* 0x002fca00000001ff */
[----:B------:R-:W-:-:S04]  /*6040*/  SHF.L.U32 R2, R2, 0x1f, RZ ;  /* 0x0000001f02027819 */ /* 0x000fc800000006ff */
[----:B------:R-:W1:Y:S02]  /*6050*/  SYNCS.PHASECHK.TRANS64.TRYWAIT P1, [UR17+0x248b0], R2 ;  /* 0x0248b002ff0075a7 */ /* 0x000e640008021111 */
[----:B-1----:R-:W-:Y:S05]  /*6060*/  @!P1 BRA `(.L_x_5822) ;  /* 0x000000b8007c9947 */ /* 0x002fea0003800000 */
.L_x_5962:
[----:B------:R-:W-:Y:S05]  /*6070*/  @!P0 BRA `(.L_x_5823) ;  /* 0x0000000000048947 */ /* 0x000fea0003800000 */
[----:B------:R-:W-:Y:S05]  /*6080*/  BPT.TRAP 0x1 ;  /* 0x000000040000795c */ /* 0x000fea0000300000 */
.L_x_5823:
[----:B------:R-:W-:-:S09]  /*6090*/  UIADD3 UR4, UPT, UPT, UR17, 0x248a0, URZ ;  /* 0x000248a011047890 */ /* 0x000fd2000fffe0ff */
[----:B------:R2:W-:Y:S01]  /*60a0*/  UTCBAR [UR4], URZ ;  /* 0x000000ff040073e9 */ /* 0x0005e200080000ff */
[----:B------:R-:W-:Y:S05]  /*60b0*/  @!P0 BRA `(.L_x_5824) ;  /* 0x0000000000048947 */ /* 0x000fea0003800000 */
[----:B--2---:R-:W-:Y:S05]  /*60c0*/  BPT.TRAP 0x1 ;  /* 0x000000040000795c */ /* 0x004fea0000300000 */
.L_x_5824:
[----:B------:R-:W3:Y:S02]  /*60d0*/  SYNCS.PHASECHK.TRANS64.TRYWAIT P1, [UR17+0x248b8], R2 ;  /* 0x0248b802ff0075a7 */ /* 0x000ee40008021111 */
[----:B---3--:R-:W-:Y:S05]  /*60e0*/  @!P1 BRA `(.L_x_5825) ;  /* 0x000000b800749947 */ /* 0x008fea0003800000 */
.L_x_5964:
[----:B------:R-:W-:Y:S05]  /*60f0*/  @!P0 BRA `(.L_x_5826) ;  /* 0x0000000000048947 */ /* 0x000fea0003800000 */
[----:B--2---:R-:W-:Y:S05]  /*6100*/  BPT.TRAP 0x1 ;  /* 0x000000040000795c */ /* 0x004fea0000300000 */
.L_x_5826:
[----:B------:R-:W-:Y:S01]  /*6110*/  SHF.L.U32 R12, R12, 0x1f, RZ ;  /* 0x0000001f0c0c7819 */ /* 0x000fe200000006ff */
[----:B-1----:R-:W-:Y:S01]  /*6120*/  IMAD.MOV.U32 R2, RZ, RZ, RZ ;  /* 0x000000ffff027224 */ /* 0x002fe200078e00ff */
[----:B------:R-:W-:Y:S02]  /*6130*/  MOV R0, RZ ;  /* 0x000000ff00007202 */ /* 0x000fe40000000f00 */
[----:B------:R-:W1:Y:S02]  /*6140*/  SYNCS.PHASECHK.TRANS64.TRYWAIT P1, [UR17+0x24890], R12 ;  /* 0x0248900cff0075a7 */ /* 0x000e640008021111 */
[----:B-1----:R-:W-:Y:S05]  /*6150*/  @!P1 BRA `(.L_x_5827) ;  /* 0x000000b800709947 */ /* 0x002fea0003800000 */
.L_x_5966:
        /* <DEDUP_REMOVED lines=70> */
.L_x_5828:
        /* <DEDUP_REMOVED lines=77> */
.L_x_5829:
[----:B-1----:R-:W-:Y:S01]  /*6a90*/  UIADD3 UR4, UPT, UPT, UR17, 0x24870, URZ ;  /* 0x0002487011047890 */ /* 0x002fe2000fffe0ff */
[----:B------:R-:W-:Y:S08]  /*6aa0*/  BSSY.RECONVERGENT B0, `(.L_x_5830) ;  /* 0x0000004000007945 */ /* 0x000ff00003800200 */
[----:B------:R1:W-:Y:S01]  /*6ab0*/  UTCBAR [UR4], URZ ;  /* 0x000000ff040073e9 */ /* 0x0003e200080000ff */
[----:B------:R-:W-:Y:S05]  /*6ac0*/  @!P3 BRA `(.L_x_5831) ;  /* 0x000000000004b947 */ /* 0x000fea0003800000 */
[----:B-1----:R-:W-:Y:S05]  /*6ad0*/  BPT.TRAP 0x1 ;  /* 0x000000040000795c */ /* 0x002fea0000300000 */
.L_x_5831:
[----:B-1----:R-:W-:Y:S05]  /*6ae0*/  BSYNC.RECONVERGENT B0 ;  /* 0x0000000000007941 */ /* 0x002fea0003800200 */
.L_x_5830:
[----:B------:R-:W-:-:S04]  /*6af0*/  ULEA UR4, UR25, UR17, 0x3 ;  /* 0x0000001119047291 */ /* 0x000fc8000f8e18ff */
[----:B------:R-:W-:-:S09]  /*6b00*/  UIADD3 UR4, UPT, UPT, UR4, 0x24810, URZ ;  /* 0x0002481004047890 */ /* 0x000fd2000fffe0ff */
[----:B------:R1:W-:Y:S01]  /*6b10*/  UTCBAR [UR4], URZ ;  /* 0x000000ff040073e9 */ /* 0x0003e200080000ff */
[----:B------:R-:W-:Y:S05]  /*6b20*/  @!P0 BRA `(.L_x_5832) ;  /* 0x0000000000048947 */ /* 0x000fea0003800000 */
[----:B-1----:R-:W-:Y:S05]  /*6b30*/  BPT.TRAP 0x1 ;  /* 0x000000040000795c */ /* 0x002fea0000300000 */
.L_x_5832:
[----:B------:R-:W-:-:S13]  /*6b40*/  ELECT P0, URZ, PT ;  /* 0x0000000000ff782f */ /* 0x000fda0003800000 */
[----:B-1----:R-:W-:Y:S05]  /*6b50*/  @!P0 EXIT ;  /* 0x000000000000894d */ /* 0x002fea0003800000 */
[----:B------:R-:W-:-:S09]  /*6b60*/  UIADD3 UR4, UPT, UPT, UR17, 0x24898, URZ ;  /* 0x0002489811047890 */ /* 0x000fd2000fffe0ff */
[----:B------:R1:W-:Y:S01]  /*6b70*/  UTCBAR [UR4], URZ ;  /* 0x000000ff040073e9 */ /* 0x0003e200080000ff */
[----:B------:R-:W-:Y:S01]  /*6b80*/  NOP ;  /* 0x0000000000007918 */ /* 0x000fe20000000000 */
[----:B-1----:R-:W-:Y:S05]  /*6b90*/  EXIT ;  /* 0x000000000000794d */ /* 0x002fea0003800000 */
.L_x_5736:
[----:B------:R-:W-:-:S05]  /*6ba0*/  IMAD.MOV.U32 R3, RZ, RZ, -0x3 ;  /* 0xfffffffdff037424 */ /* 0x000fca00078e00ff */
[----:B------:R-:W-:-:S05]  /*6bb0*/  VIADDMNMX.U32 R3, R0, R3, 0x2, PT ;  /* 0x0000000200037446 */ /* 0x000fca0003800003 */
[----:B-1----:R-:W-:-:S06]  /*6bc0*/  IMAD.SHL.U32 R4, R3, 0x4, RZ ;  /* 0x0000000403047824 */ /* 0x002fcc00078e00ff */
[----:B------:R-:W1:Y:S02]  /*6bd0*/  LDC R4, c[0x2][R4+0xc] ;  /* 0x0080030004047b82 */ /* 0x000e640000000800 */
[----:B-1----:R-:W-:-:S04]  /*6be0*/  SHF.R.S32.HI R5, RZ, 0x1f, R4 ;  /* 0x0000001fff057819 */ /* 0x002fc80000011404 */
.L_x_7238:
[----:B------:R-:W-:Y:S05]  /*6bf0*/  BRX R4 -0x6c00                                                                                                                                                                                                                                                                                                                                                                                                                                                           (*"BRANCH_TARGETS .L_x_5848,.L_x_5833,.L_x_7237"*) ;  /* 0xffffff9404007949 */ /* 0x000fea000383ffff */
.L_x_5833:
[----:B------:R-:W-:-:S08]  /*6c00*/  NOP ;  /* 0x0000000000007918 */ /* 0x000fd00000000000 */
[----:B------:R-:W1:Y:S02]  /*6c10*/  USETMAXREG.TRY_ALLOC.CTAPOOL UP0, 0x98 ;  /* 0x00000098000079c8 */ /* 0x000e640008000600 */
[----:B-1----:R-:W-:Y:S05]  /*6c20*/  BRA.U !UP0, `(.L_x_5833) ;  /* 0xfffffffd08f47547 */ /* 0x002fea000b83ffff */
[----:B------:R-:W-:Y:S01]  /*6c30*/  IMAD.U32 R4, R2, 0x10000, RZ ;  /* 0x0001000002047824 */ /* 0x000fe200078e00ff */
[----:B------:R-:W-:Y:S01]  /*6c40*/  R2UR UR8, R74 ;  /* 0x000000004a0872ca */ /* 0x000fe200000e0000 */
[C---:B------:R-:W-:Y:S01]  /*6c50*/  IMAD.SHL.U32 R69, R2.reuse, 0x20, RZ ;  /* 0x0000002002457824 */ /* 0x040fe200078e00ff */
[----:B------:R-:W-:Y:S01]  /*6c60*/  LOP3.LUT R3, R2, 0x7f, RZ, 0xc0, !PT ;  /* 0x0000007f02037812 */ /* 0x000fe200078ec0ff */
[----:B------:R-:W-:Y:S01]  /*6c70*/  IMAD.MOV.U32 R79, RZ, RZ, RZ ;  /* 0x000000ffff4f7224 */ /* 0x000fe200078e00ff */
[----:B------:R-:W-:Y:S01]  /*6c80*/  LOP3.LUT R4, R4, 0xe00000, RZ, 0xc0, !PT ;  /* 0x00e0000004047812 */ /* 0x000fe200078ec0ff */
[----:B------:R-:W1:Y:S01]  /*6c90*/  LDCU.64 UR10, c[0x0][0x348] ;  /* 0x00006900ff0a77ac */ /* 0x000e620008000a00 */
[----:B------:R-:W-:Y:S02]  /*6ca0*/  LOP3.LUT R69, R69, 0x1fe0, RZ, 0xc0, !PT ;  /* 0x00001fe045457812 */ /* 0x000fe400078ec0ff */
[C---:B------:R-:W-:Y:S01]  /*6cb0*/  LOP3.LUT R68, R4.reuse, 0x80, RZ, 0xfc, !PT ;  /* 0x0000008004447812 */ /* 0x040fe200078efcff */
[----:B------:R-:W-:Y:S01]  /*6cc0*/  UMOV UR7, URZ ;  /* 0x000000ff00077c82 */ /* 0x000fe20008000000 */
[----:B------:R-:W-:Y:S01]  /*6cd0*/  LOP3.LUT R2, R4, 0xa0, RZ, 0xfc, !PT ;  /* 0x000000a004027812 */ /* 0x000fe200078efcff */
[----:B------:R-:W-:Y:S01]  /*6ce0*/  UMOV UR19, URZ ;  /* 0x000000ff00137c82 */ /* 0x000fe20008000000 */
.L_x_5847:
[----:B------:R-:W-:-:S13]  /*6cf0*/  ISETP.NE.AND P0, PT, R0, 0x4, PT ;  /* 0x000000040000780c */ /* 0x000fda0003f05270 */
[----:B--2---:R-:W-:Y:S05]  /*6d00*/  @!P0 BRA `(.L_x_5834) ;  /* 0x0000000000048947 */ /* 0x004fea0003800000 */
[----:B-1----:R-:W-:Y:S05]  /*6d10*/  BPT.TRAP 0x1 ;  /* 0x000000040000795c */ /* 0x002fea0000300000 */
.L_x_5834:
[----:B------:R-:W2:Y:S01]  /*6d20*/  S2UR UR9, SR_CgaCtaId ;  /* 0x00000000000979c3 */ /* 0x000ea20000008800 */
[----:B------:R-:W-:Y:S01]  /*6d30*/  UMOV UR6, 0x400 ;  /* 0x0000040000067882 */ /* 0x000fe20000000000 */
[----:B------:R-:W-:Y:S01]  /*6d40*/  SHF.L.U32 R5, R79, 0x1f, RZ ;  /* 0x0000001f4f057819 */ /* 0x000fe200000006ff */
[----:B--2---:R-:W-:-:S09]  /*6d50*/  ULEA UR6, UR9, UR6, 0x18 ;  /* 0x0000000609067291 */ /* 0x004fd2000f8ec0ff */
[----:B------:R-:W2:Y:S02]  /*6d60*/  SYNCS.PHASECHK.TRANS64.TRYWAIT P1, [UR6+0x24870], R5 ;  /* 0x02487005ff0075a7 */ /* 0x000ea40008021106 */
[----:B--2---:R-:W-:Y:S05]  /*6d70*/  @!P1 BRA `(.L_x_5835) ;  /* 0x000000ac00809947 */ /* 0x004fea0003800000 */
.L_x_5968:
        /* <DEDUP_REMOVED lines=8> */
.L_x_5836:
        /* <DEDUP_REMOVED lines=8> */
.L_x_5838:
[----:B-1----:R-:W-:Y:S05]  /*6e80*/  BSYNC.RECONVERGENT B0 ;  /* 0x0000000000007941 */ /* 0x002fea0003800200 */
.L_x_5837:
        /* <DEDUP_REMOVED lines=63> */
.L_x_5841:
        /* <DEDUP_REMOVED lines=8> */
.L_x_5840:
[----:B------:R-:W-:Y:S05]  /*7300*/  BSYNC.RECONVERGENT B0 ;  /* 0x0000000000007941 */ /* 0x000fea0003800200 */
.L_x_5839:
        /* <DEDUP_REMOVED lines=35> */
.L_x_5843:
[----:B------:R-:W-:Y:S05]  /*7540*/  BSYNC.RECONVERGENT B0 ;  /* 0x0000000000007941 */ /* 0x000fea0003800200 */
.L_x_5842:
        /* <DEDUP_REMOVED lines=23> */
.L_x_5846:
        /* <DEDUP_REMOVED lines=8> */
.L_x_5845:
[----:B------:R-:W-:Y:S05]  /*7740*/  BSYNC.RECONVERGENT B0 ;  /* 0x0000000000007941 */ /* 0x000fea0003800200 */
.L_x_5844:
[----:B-1----:R-:W2:Y:S01]  /*7750*/  LDL.LU R4, [R1] ;  /* 0x0000000001047983 */ /* 0x002ea20000300800 */
[----:B------:R-:W-:Y:S01]  /*7760*/  UIADD3 UR5, UPT, UPT, UR8, 0x1, URZ ;  /* 0x0000000108057890 */ /* 0x000fe2000fffe0ff */
[----:B------:R-:W-:Y:S01]  /*7770*/  R2UR UR6, R74 ;  /* 0x000000004a0672ca */ /* 0x000fe200000e0000 */
[----:B------:R-:W-:Y:S01]  /*7780*/  UIADD3 UR4, UPT, UPT, UR19, 0x1, URZ ;  /* 0x0000000113047890 */ /* 0x000fe2000fffe0ff */
[----:B------:R-:W-:Y:S01]  /*7790*/  LOP3.LUT R79, R79, 0x1, RZ, 0x3c, !PT ;  /* 0x000000014f4f7812 */ /* 0x000fe200078e3cff */
[----:B------:R-:W-:Y:S02]  /*77a0*/  UISETP.NE.AND UP0, UPT, UR5, UR41, UPT ;  /* 0x000000290500728c */ /* 0x000fe4000bf05270 */
[----:B------:R-:W-:-:S08]  /*77b0*/  UIADD3 UR7, UPT, UPT, UR7, 0x2, URZ ;  /* 0x0000000207077890 */ /* 0x000fd0000fffe0ff */
[----:B------:R-:W-:Y:S02]  /*77c0*/  USEL UR8, UR6, UR5, !UP0 ;  /* 0x0000000506087287 */ /* 0x000fe4000c000000 */
        /* <DEDUP_REMOVED lines=8> */
.L_x_7237:
[----:B------:R-:W-:-:S08]  /*7850*/  NOP ;  /* 0x0000000000007918 */ /* 0x000fd00000000000 */
[----:B------:R-:W-:-:S00]  /*7860*/  USETMAXREG.DEALLOC.CTAPOOL 0x60 ;  /* 0x00000060000079c8 */ /* 0x000fc000080e0500 */
[----:B------:R-:W-:Y:S05]  /*7870*/  EXIT ;  /* 0x000000000000794d */ /* 0x000fea0003800000 */
.L_x_5848:
[----:B------:R-:W-:-:S08]  /*7880*/  NOP ;  /* 0x0000000000007918 */ /* 0x000fd00000000000 */
[----:B------:R-:W1:Y:S02]  /*7890*/  USETMAXREG.TRY_ALLOC.CTAPOOL UP0, 0x80 ;  /* 0x00000080000079c8 */ /* 0x000e640008000600 */
[----:B-1----:R-:W-:Y:S05]  /*78a0*/  BRA.U !UP0, `(.L_x_5848) ;  /* 0xfffffffd08f47547 */ /* 0x002fea000b83ffff */
[----:B------:R-:W2:Y:S01]  /*78b0*/  LDL R0, [R1+0x4] ;  /* 0x0000040001007983 */ /* 0x000ea20000100800 */
[----:B------:R-:W-:-:S03]  /*78c0*/  HFMA2 R2, -RZ, RZ, 0, 5.9604644775390625e-08 ;  /* 0x00000001ff027431 */ /* 0x000fc600000001ff */
[----:B------:R1:W-:Y:S04]  /*78d0*/  STL [R1+0x20], RZ ;  /* 0x000020ff01007387 */ /* 0x0003e80000100800 */
[----:B------:R1:W-:Y:S04]  /*78e0*/  STL [R1+0x1c], R2 ;  /* 0x00001c0201007387 */ /* 0x0003e80000100800 */
[----:B------:R1:W-:Y:S01]  /*78f0*/  STL [R1+0x14], RZ ;  /* 0x000014ff01007387 */ /* 0x0003e20000100800 */
[----:B--2---:R-:W-:Y:S02]  /*7900*/  SHF.L.U32 R57, R0, 0x2, RZ ;  /* 0x0000000200397819 */ /* 0x004fe400000006ff */
[----:B------:R-:W-:-:S05]  /*7910*/  MOV R0, 0x1 ;  /* 0x0000000100007802 */ /* 0x000fca0000000f00 */
[----:B------:R1:W-:Y:S04]  /*7920*/  STL [R1+0x18], R0 ;  /* 0x0000180001007387 */ /* 0x0003e80000100800 */
[----:B------:R1:W-:Y:S04]  /*7930*/  STL [R1+0x10], RZ ;  /* 0x000010ff01007387 */ /* 0x0003e80000100800 */
[----:B------:R1:W-:Y:S02]  /*7940*/  STL [R1+0xc], RZ ;  /* 0x00000cff01007387 */ /* 0x0003e40000100800 */
.L_x_5888:
[----:B-1-3--:R-:W-:Y:S01]  /*7950*/  IMAD.MOV.U32 R0, RZ, RZ, 0x33334444 ;  /* 0x33334444ff007424 */ /* 0x00afe200078e00ff */
[----:B------:R-:W-:Y:S05]  /*7960*/  YIELD ;  /* 0x0000000000007946 */ /* 0x000fea0003800000 */
[----:B------:R-:W-:Y:S01]  /*7970*/  SHF.R.U64 R0, R0, R57, 0x123333 ;  /* 0x0012333300007419 */ /* 0x000fe20000001239 */
[----:B------:R-:W-:Y:S03]  /*7980*/  BSSY.RECONVERGENT B0, `(.L_x_5849) ;  /* 0x0000006000007945 */ /* 0x000fe60003800200 */
[----:B------:R-:W-:Y:S04]  /*7990*/  LOP3.LUT R0, R0, 0x7, RZ, 0xc0, !PT ;  /* 0x0000000700007812 */ /* 0x000fe800078ec0ff */
[----:B------:R-:W-:Y:S11]  /*79a0*/  ISETP.NE.AND P0, PT, R0, 0x3, PT ;  /* 0x000000030000780c */ /* 0x000ff60003f05270 */
[----:B------:R-:W-:Y:S02]  /*79b0*/  @!UPT UIADD3 URZ, UPT, UPT, URZ, URZ, URZ ;  /* 0x000000fffffff290 */ /* 0x000fe4000fffe0ff */
[----:B------:R-:W-:Y:S05]  /*79c0*/  @!P0 BRA `(.L_x_5850) ;  /* 0x0000000000048947 */ /* 0x000fea0003800000 */
[----:B------:R-:W-:Y:S05]  /*79d0*/  BPT.TRAP 0x1 ;  /* 0x000000040000795c */ /* 0x000fea0000300000 */
.L_x_5850:
[----:B------:R-:W-:Y:S05]  /*79e0*/  BSYNC.RECONVERGENT B0 ;  /* 0x0000000000007941 */ /* 0x000fea0003800200 */
.L_x_5849:
        /* <DEDUP_REMOVED lines=8> */
.L_x_5969:
[----:B------:R-:W-:Y:S05]  /*7a70*/  BSYNC B0 ;  /* 0x0000000000007941 */ /* 0x000fea0003800000 */
.L_x_5851:
[----:B------:R-:W-:Y:S04]  /*7a80*/  BSSY.RECONVERGENT B0, `(.L_x_5853) ;  /* 0x0000003000007945 */ /* 0x000fe80003800200 */
[----:B------:R-:W-:Y:S05]  /*7a90*/  @!P0 BRA `(.L_x_5854) ;  /* 0x0000000000048947 */ /* 0x000fea0003800000 */
[----:B------:R-:W-:Y:S05]  /*7aa0*/  BPT.TRAP 0x1 ;  /* 0x000000040000795c */ /* 0x000fea0000300000 */
.L_x_5854:
[----:B------:R-:W-:Y:S05]  /*7ab0*/  BSYNC.RECONVERGENT B0 ;  /* 0x0000000000007941 */ /* 0x000fea0003800200 */
.L_x_5853:
[----:B------:R-:W2:Y:S01]  /*7ac0*/  LDL R2, [R1+0x18] ;  /* 0x0000180001027983 */ /* 0x000ea20000100800 */
[----:B------:R-:W-:Y:S01]  /*7ad0*/  BSSY B0, `(.L_x_5855) ;  /* 0x0000004000007945 */ /* 0x000fe20003800000 */
[----:B--2---:R-:W-:Y:S04]  /*7ae0*/  SHF.L.U32 R2, R2, 0x1f, RZ ;  /* 0x0000001f02027819 */ /* 0x004fe800000006ff */
[----:B------:R-:W2:Y:S02]  /*7af0*/  SYNCS.PHASECHK.TRANS64.TRYWAIT P1, [R0+URZ+0x24888], R2 ;  /* 0x02488802000075a7 */ /* 0x000ea400080211ff */
[----:B--2---:R-:W-:Y:S05]  /*7b00*/  @!P1 BRA `(.L_x_5856) ;  /* 0x000000a000489947 */ /* 0x004fea0003800000 */
.L_x_5970:
[----:B------:R-:W-:Y:S05]  /*7b10*/  BSYNC B0 ;  /* 0x0000000000007941 */ /* 0x000fea0003800000 */
.L_x_5855:
[----:B------:R-:W-:Y:S04]  /*7b20*/  BSSY.RECONVERGENT B0, `(.L_x_5857) ;  /* 0x0000003000007945 */ /* 0x000fe80003800200 */
[----:B------:R-:W-:Y:S05]  /*7b30*/  @!P0 BRA `(.L_x_5858) ;  /* 0x0000000000048947 */ /* 0x000fea0003800000 */
[----:B------:R-:W-:Y:S05]  /*7b40*/  BPT.TRAP 0x1 ;  /* 0x000000040000795c */ /* 0x000fea0000300000 */
.L_x_5858:
[----:B------:R-:W-:Y:S05]  /*7b50*/  BSYNC.RECONVERGENT B0 ;  /* 0x0000000000007941 */ /* 0x000fea0003800200 */
.L_x_5857:
[----:B--2---:R-:W1:Y:S01]  /*7b60*/  LDL R2, [R1+0xc] ;  /* 0x00000c0001027983 */ /* 0x004e620000100800 */
[----:B------:R-:W-:Y:S01]  /*7b70*/  BSSY B0, `(.L_x_5859) ;  /* 0x0000009000007945 */ /* 0x000fe20003800000 */
[----:B------:R-:W2:Y:S01]  /*7b80*/  S2R R73, SR_CTAID.X ;  /* 0x0000000000497919 */ /* 0x000ea20000002500 */
[----:B-1----:R-:W-:Y:S02]  /*7b90*/  SHF.L.U32 R3, R2, 0x1f, RZ ;  /* 0x0000001f02037819 */ /* 0x002fe400000006ff */
[----:B------:R-:W1:Y:S01]  /*7ba0*/  S2R R2, SR_TID.X ;  /* 0x0000000000027919 */ /* 0x000e620000002100 */
[----:B--2---:R-:W-:Y:S01]  /*7bb0*/  LOP3.LUT R4, R73, 0x1ffffff, RZ, 0xc0, !PT ;  /* 0x01ffffff49047812 */ /* 0x004fe200078ec0ff */
[----:B------:R-:W2:Y:S03]  /*7bc0*/  SYNCS.PHASECHK.TRANS64.TRYWAIT P1, [R0+URZ+0x24830], R3 ;  /* 0x02483003000075a7 */ /* 0x000ea600080211ff */
[----:B------:R-:W-:Y:S01]  /*7bd0*/  ISETP.NE.AND P0, PT, R74, R4, PT ;  /* 0x000000044a00720c */ /* 0x000fe20003f05270 */
[----:B-1----:R-:W-:Y:S01]  /*7be0*/  IMAD.U32 R76, R2, 0x10000, RZ ;  /* 0x00010000024c7824 */ /* 0x002fe200078e00ff */
[----:B--2---:R-:W-:Y:S11]  /*7bf0*/  @!P1 BRA `(.L_x_5860) ;  /* 0x000000a000209947 */ /* 0x004ff60003800000 */
.L_x_5971:
[----:B------:R-:W-:Y:S05]  /*7c00*/  BSYNC B0 ;  /* 0x0000000000007941 */ /* 0x000fea0003800000 */
.L_x_5859:
[----:B-1----:R-:W-:Y:S01]  /*7c10*/  SHF.R.U32.HI R3, RZ, 0x3, R2 ;  /* 0x00000003ff037819 */ /* 0x002fe20000011602 */
[----:B------:R-:W-:Y:S01]  /*7c20*/  UMOV UR4, 0xffffffff ;  /* 0xffffffff00047882 */ /* 0x000fe20000000000 */
[----:B------:R-:W-:Y:S01]  /*7c30*/  SEL R4, RZ, 0x1, P0 ;  /* 0x00000001ff047807 */ /* 0x000fe20000000000 */
[----:B------:R-:W-:Y:S01]  /*7c40*/  IMAD.SHL.U32 R73, R73, 0x80, RZ ;  /* 0x0000008049497824 */ /* 0x000fe200078e00ff */
[----:B------:R-:W-:Y:S03]  /*7c50*/  LOP3.LUT R36, R76, 0x600010, R3, 0xc8, !PT ;  /* 0x006000104c247812 */ /* 0x000fe600078ec803 */
[----:B------:R-:W-:Y:S01]  /*7c60*/  VIADD R5, R73, 0x80 ;  /* 0x0000008049057836 */ /* 0x000fe20000000000 */
[C---:B------:R-:W-:Y:S02]  /*7c70*/  LOP3.LUT R75, R36.reuse, 0x100, RZ, 0xfc, !PT ;  /* 0x00000100244b7812 */ /* 0x040fe400078efcff */
[C---:B------:R-:W-:Y:S02]  /*7c80*/  LOP3.LUT R34, R36.reuse, 0x120, RZ, 0xfc, !PT ;  /* 0x0000012024227812 */ /* 0x040fe400078efcff */
[----:B------:R-:W-:Y:S01]  /*7c90*/  LOP3.LUT R37, R36, 0x140, RZ, 0xfc, !PT ;  /* 0x0000014024257812 */ /* 0x000fe200078efcff */
[----:B------:R-:W-:Y:S06]  /*7ca0*/  BRA.DIV UR4, `(.L_x_5861) ;  /* 0x000000a204087947 */ /* 0x000fec000b800000 */
[----:B------:R-:W1:Y:S01]  /*7cb0*/  SHFL.IDX PT, R4, R4, RZ, 0x1f ;  /* 0x00001fff04047589 */ /* 0x000e6200000e0000 */
[----:B------:R-:W-:Y:S06]  /*7cc0*/  UIADD3 UR4, UPT, UPT, UR41, -0x1, URZ ;  /* 0xffffffff29047890 */ /* 0x000fec000fffe0ff */
[----:B------:R-:W-:Y:S04]  /*7cd0*/  ISETP.NE.AND P0, PT, R74, UR4, PT ;  /* 0x000000044a007c0c */ /* 0x000fe8000bf05270 */
[----:B------:R-:W-:Y:S04]  /*7ce0*/  ISETP.GT.U32.OR P0, PT, R5, UR37, !P0 ;  /* 0x0000002505007c0c */ /* 0x000fe8000c704470 */
[----:B------:R-:W-:Y:S06]  /*7cf0*/  SEL R13, RZ, 0x1, !P0 ;  /* 0x00000001ff0d7807 */ /* 0x000fec0004000000 */
[----:B------:R-:W2:Y:S03]  /*7d00*/  SHFL.IDX PT, R13, R13, RZ, 0x1f ;  /* 0x00001fff0d0d7589 */ /* 0x000ea600000e0000 */
.L_x_5975:
[----:B-12---:R-:W-:Y:S11]  /*7d10*/  LOP3.LUT P0, RZ, R4, R13, RZ, 0xfc, !PT ;  /* 0x0000000d04ff7212 */ /* 0x006ff6000780fcff */
[----:B------:R-:W-:Y:S02]  /*7d20*/  @!UPT UIADD3 URZ, UPT, UPT, URZ, URZ, URZ ;  /* 0x000000fffffff290 */ /* 0x000fe4000fffe0ff */
[----:B------:R-:W-:Y:S05]  /*7d30*/  @!P0 BRA `(.L_x_5862) ;  /* 0x0000003800448947 */ /* 0x000fea0003800000 */
[----:B------:R-:W-:Y:S01]  /*7d40*/  LOP3.LUT R125, R3, 0x10, RZ, 0xc0, !PT ;  /* 0x00000010037d7812 */ /* 0x000fe200078ec0ff */
[----:B------:R-:W2:Y:S01]  /*7d50*/  LDL.LU R41, [R1+0x8] ;  /* 0x0000080001297983 */ /* 0x000ea20000300800 */
[----:B------:R-:W-:Y:S01]  /*7d60*/  LOP3.LUT R73, R73, 0x7f, R2, 0xf8, !PT ;  /* 0x0000007f49497812 */ /* 0x000fe200078ef802 */
[----:B------:R-:W-:Y:S05]  /*7d70*/  WARPSYNC.ALL ;  /* 0x0000000000007948 */ /* 0x000fea0003800000 */
[----:B------:R-:W-:Y:S01]  /*7d80*/  R2UR UR4, R75 ;  /* 0x000000004b0472ca */ /* 0x000fe200000e0000 */
[----:B------:R-:W-:Y:S01]  /*7d90*/  IMAD R125, R74, 0x80, R125 ;  /* 0x000000804a7d7824 */ /* 0x000fe200078e027d */
[----:B------:R-:W-:Y:S02]  /*7da0*/  R2UR UR6, R34 ;  /* 0x00000000220672ca */ /* 0x000fe400000e0000 */
[----:B------:R-:W-:Y:S01]  /*7db0*/  ISETP.GE.U32.AND P4, PT, R73, UR37, PT ;  /* 0x0000002549007c0c */ /* 0x000fe2000bf86070 */
[----:B------:R-:W-:Y:S01]  /*7dc0*/  VIADD R5, R125, 0x3 ;  /* 0x000000037d057836 */ /* 0x000fe20000000000 */
[----:B------:R-:W-:Y:S01]  /*7dd0*/  R2UR UR5, R37 ;  /* 0x00000000250572ca */ /* 0x000fe200000e0000 */
[C---:B------:R-:W-:Y:S01]  /*7de0*/  VIADD R124, R125.reuse, 0x1 ;  /* 0x000000017d7c7836 */ /* 0x040fe20000000000 */
[C---:B------:R-:W-:Y:S01]  /*7df0*/  ISETP.GE.OR P3, PT, R125.reuse, UR36, P4 ;  /* 0x000000247d007c0c */ /* 0x040fe2000a766670 */
[----:B------:R-:W-:Y:S01]  /*7e00*/  VIADD R3, R125, 0x2 ;  /* 0x000000027d037836 */ /* 0x000fe20000000000 */
[----:B------:R-:W-:Y:S01]  /*7e10*/  ISETP.GE.OR P0, PT, R5, UR36, P4 ;  /* 0x0000002405007c0c */ /* 0x000fe2000a706670 */
[----:B------:R-:W-:Y:S01]  /*7e20*/  VIADD R4, R125, 0x4 ;  /* 0x000000047d047836 */ /* 0x000fe20000000000 */
[----:B------:R-:W-:Y:S01]  /*7e30*/  ISETP.GE.OR P2, PT, R124, UR36, P4 ;  /* 0x000000247c007c0c */ /* 0x000fe2000a746670 */
[----:B------:R-:W1:Y:S01]  /*7e40*/  LDTM.x16 R20, tmem[UR4] ;  /* 0x00000004001479ee */ /* 0x000e620008240000 */
[----:B------:R-:W-:Y:S01]  /*7e50*/  ISETP.GE.OR P1, PT, R3, UR36, P4 ;  /* 0x0000002403007c0c */ /* 0x000fe2000a726670 */
[C---:B------:R-:W-:Y:S01]  /*7e60*/  VIADD R57, R125.reuse, 0x5 ;  /* 0x000000057d397836 */ /* 0x040fe20000000000 */
[----:B------:R-:W-:Y:S01]  /*7e70*/  LOP3.LUT R36, R36, 0x160, RZ, 0xfc, !PT ;  /* 0x0000016024247812 */ /* 0x000fe200078efcff */
[C---:B------:R-:W-:Y:S02]  /*7e80*/  VIADD R60, R125.reuse, 0x6 ;  /* 0x000000067d3c7836 */ /* 0x040fe40000000000 */
[C---:B------:R-:W-:Y:S01]  /*7e90*/  VIADD R61, R125.reuse, 0x7 ;  /* 0x000000077d3d7836 */ /* 0x040fe20000000000 */
        /* <DEDUP_REMOVED lines=9> */
[----:B-1----:R-:W-:Y:S01]  /*7f30*/  SEL R79, R20, 0xff800000, !P3 ;  /* 0xff800000144f7807 */ /* 0x002fe20005800000 */
        /* <DEDUP_REMOVED lines=45> */
[----:B------:R-:W-:Y:S01]  /*8210*/  SEL R122, R35, 0xff800000, !P0 ;  /* 0xff800000237a7807 */ /* 0x000fe20004000000 */
[C---:B------:R-:W-:Y:S01]  /*8220*/  VIADD R38, R125.reuse, 0x29 ;  /* 0x000000297d267836 */ /* 0x040fe20000000000 */
[----:B------:R-:W-:Y:S01]  /*8230*/  ISETP.GE.OR P1, PT, R68, UR36, P4 ;  /* 0x0000002444007c0c */ /* 0x000fe2000a726670 */
[C---:B------:R-:W-:Y:S01]  /*8240*/  VIADD R33, R125.reuse, 0x2b ;  /* 0x0000002b7d217836 */ /* 0x040fe20000000000 */
[----:B------:R-:W-:Y:S01]  /*8250*/  ISETP.GE.OR P0, PT, R78, UR36, P4 ;  /* 0x000000244e007c0c */ /* 0x000fe2000a706670 */
[----:B------:R-:W-:Y:S01]  /*8260*/  VIADD R36, R125, 0x2e ;  /* 0x0000002e7d247836 */ /* 0x000fe20000000000 */
[----:B------:R-:W-:Y:S01]  /*8270*/  ISETP.GE.OR P2, PT, R77, UR36, P4 ;  /* 0x000000244d007c0c */ /* 0x000fe2000a746670 */
[C---:B------:R-:W-:Y:S01]  /*8280*/  VIADD R44, R125.reuse, 0x46 ;  /* 0x000000467d2c7836 */ /* 0x040fe20000000000 */
[----:B------:R-:W-:Y:S01]  /*8290*/  SEL R81, R34, 0xff800000, !P1 ;  /* 0xff80000022517807 */ /* 0x000fe20004800000 */
[C---:B------:R-:W-:Y:S01]  /*82a0*/  VIADD R34, R125.reuse, 0x2c ;  /* 0x0000002c7d227836 */ /* 0x040fe20000000000 */
[----:B------:R-:W-:Y:S01]  /*82b0*/  ISETP.GE.OR P1, PT, R70, UR36, P4 ;  /* 0x0000002446007c0c */ /* 0x000fe2000a726670 */
[C---:B------:R-:W-:Y:S01]  /*82c0*/  VIADD R46, R125.reuse, 0x48 ;  /* 0x000000487d2e7836 */ /* 0x040fe20000000000 */
[----:B------:R-:W-:Y:S01]  /*82d0*/  ISETP.GE.OR P3, PT, R66, UR36, P4 ;  /* 0x0000002442007c0c */ /* 0x000fe2000a766670 */
[C---:B------:R-:W-:Y:S01]  /*82e0*/  VIADD R35, R125.reuse, 0x2d ;  /* 0x0000002d7d237836 */ /* 0x040fe20000000000 */
[-C--:B------:R-:W-:Y:S01]  /*82f0*/  ISETP.GE.U32.AND P6, PT, R68, R73.reuse, PT ;  /* 0x000000494400720c */ /* 0x080fe20003fc6070 */
[C---:B------:R-:W-:Y:S01]  /*8300*/  VIADD R37, R125.reuse, 0x2f ;  /* 0x0000002f7d257836 */ /* 0x040fe20000000000 */
[----:B------:R-:W-:Y:S01]  /*8310*/  SEL R49, R32, 0xff800000, !P3 ;  /* 0xff80000020317807 */ /* 0x000fe20005800000 */
[----:B------:R-:W-:Y:S01]  /*8320*/  VIADD R32, R125, 0x2a ;  /* 0x0000002a7d207836 */ /* 0x000fe20000000000 */
[-C--:B------:R-:W-:Y:S01]  /*8330*/  ISETP.GE.U32.AND P3, PT, R5, R73.reuse, PT ;  /* 0x000000490500720c */ /* 0x080fe20003f66070 */
[C---:B------:R-:W-:Y:S01]  /*8340*/  VIADD R5, R125.reuse, 0x42 ;  /* 0x000000427d057836 */ /* 0x040fe20000000000 */
[----:B-1----:R-:W-:Y:S01]  /*8350*/  SEL R121, R16, 0xff800000, !P0 ;  /* 0xff80000010797807 */ /* 0x002fe20004000000 */
[----:B------:R-:W-:Y:S01]  /*8360*/  VIADD R43, R125, 0x45 ;  /* 0x000000457d2b7836 */ /* 0x000fe20000000000 */
[----:B------:R-:W-:Y:S01]  /*8370*/  SEL R120, R17, 0xff800000, !P2 ;  /* 0xff80000011787807 */ /* 0x000fe20005000000 */
[C---:B------:R-:W-:Y:S01]  /*8380*/  VIADD R45, R125.reuse, 0x47 ;  /* 0x000000477d2d7836 */ /* 0x040fe20000000000 */
[----:B------:R-:W-:Y:S01]  /*8390*/  ISETP.GE.OR P0, PT, R72, UR36, P4 ;  /* 0x0000002448007c0c */ /* 0x000fe2000a706670 */
[----:B------:R-:W-:Y:S01]  /*83a0*/  VIADD R89, R125, 0x66 ;  /* 0x000000667d597836 */ /* 0x000fe20000000000 */
[----:B------:R-:W-:Y:S01]  /*83b0*/  ISETP.GE.OR P2, PT, R71, UR36, P4 ;  /* 0x0000002447007c0c */ /* 0x000fe2000a746670 */
[----:B------:R-:W-:Y:S01]  /*83c0*/  VIADD R123, R125, 0x60 ;  /* 0x000000607d7b7836 */ /* 0x000fe20000000000 */
[----:B------:R-:W-:Y:S02]  /*83d0*/  SEL R119, R18, 0xff800000, !P1 ;  /* 0xff80000012777807 */ /* 0x000fe40004800000 */
[----:B------:R-:W-:Y:S02]  /*83e0*/  SEL R118, R19, 0xff800000, !P0 ;  /* 0xff80000013767807 */ /* 0x000fe40004000000 */
[----:B------:R-:W-:Y:S02]  /*83f0*/  SEL R117, R20, 0xff800000, !P2 ;  /* 0xff80000014757807 */ /* 0x000fe40005000000 */
[----:B------:R-:W-:Y:S02]  /*8400*/  ISETP.GE.OR P1, PT, R8, UR36, P4 ;  /* 0x0000002408007c0c */ /* 0x000fe4000a726670 */
[----:B------:R-:W-:Y:S02]  /*8410*/  ISETP.GE.OR P0, PT, R108, UR36, P4 ;  /* 0x000000246c007c0c */ /* 0x000fe4000a706670 */
[----:B------:R-:W-:Y:S02]  /*8420*/  ISETP.GE.OR P2, PT, R106, UR36, P4 ;  /* 0x000000246a007c0c */ /* 0x000fe4000a746670 */
        /* <DEDUP_REMOVED lines=8> */
[----:B------:R-:W-:Y:S02]  /*84b0*/  ISETP.GE.OR P1, PT, R33, UR36, P4 ;  /* 0x0000002421007c0c */ /* 0x000fe4000a726670 */
[----:B------:R-:W-:Y:S01]  /*84c0*/  SEL R112, R25, 0xff800000, !P0 ;  /* 0xff80000019707807 */ /* 0x000fe20004000000 */
[----:B------:R-:W-:Y:S01]  /*84d0*/  VIADD R25, R125, 0x40 ;  /* 0x000000407d197836 */ /* 0x000fe20000000000 */
        /* <DEDUP_REMOVED lines=8> */
[----:B------:R-:W-:Y:S01]  /*8560*/  IMAD.MOV.U32 R25, RZ, RZ, R80 ;  /* 0x000000ffff197224 */ /* 0x000fe200078e0050 */
[----:B------:R-:W-:Y:S02]  /*8570*/  ISETP.GE.OR P0, PT, R34, UR36, P4 ;  /* 0x0000002422007c0c */ /* 0x000fe4000a706670 */
[----:B------:R-:W-:Y:S01]  /*8580*/  SEL R111, R26, 0xff800000, !P2 ;  /* 0xff8000001a6f7807 */ /* 0x000fe20005000000 */
[----:B------:R-:W-:Y:S01]  /*8590*/  IMAD.MOV.U32 R26, RZ, RZ, R81 ;  /* 0x000000ffff1a7224 */ /* 0x000fe200078e0051 */
[----:B------:R-:W-:Y:S02]  /*85a0*/  ISETP.GE.OR P2, PT, R35, UR36, P4 ;  /* 0x0000002423007c0c */ /* 0x000fe4000a746670 */
        /* <DEDUP_REMOVED lines=8> */
[----:B------:R-:W-:Y:S01]  /*8630*/  SEL R99, R31, 0xff800000, !P0 ;  /* 0xff8000001f637807 */ /* 0x000fe20004000000 */
[----:B------:R-:W-:Y:S01]  /*8640*/  IMAD.MOV.U32 R31, RZ, RZ, R6 ;  /* 0x000000ffff1f7224 */ /* 0x000fe200078e0006 */
[----:B------:R-:W-:Y:S02]  /*8650*/  SEL R50, R14, 0xff800000, !P1 ;  /* 0xff8000000e327807 */ /* 0x000fe40004800000 */
[----:B------:R-:W-:Y:S02]  /*8660*/  ISETP.GE.OR P1, PT, R46, UR36, P4 ;  /* 0x000000242e007c0c */ /* 0x000fe4000a726670 */
[----:B------:R-:W-:Y:S01]  /*8670*/  ISETP.GE.OR P0, PT, R24, UR36, P4 ;  /* 0x0000002418007c0c */ /* 0x000fe2000a706670 */
[----:B------:R-:W-:Y:S01]  /*8680*/  IMAD.MOV.U32 R24, RZ, RZ, R49 ;  /* 0x000000ffff187224 */ /* 0x000fe200078e0031 */
[----:B------:R-:W-:Y:S01]  /*8690*/  SEL R52, R16, 0xff800000, !P1 ;  /* 0xff80000010347807 */ /* 0x000fe20004800000 */
[----:B------:R-:W-:Y:S01]  /*86a0*/  VIADD R49, R125, 0x4b ;  /* 0x0000004b7d317836 */ /* 0x000fe20000000000 */
[----:B------:R-:W-:Y:S02]  /*86b0*/  ISETP.GE.OR P1, PT, R48, UR36, P4 ;  /* 0x0000002430007c0c */ /* 0x000fe4000a726670 */
[----:B------:R-:W-:Y:S02]  /*86c0*/  SEL R97, R9, 0xff800000, !P0 ;  /* 0xff80000009617807 */ /* 0x000fe40004000000 */
[----:B------:R-:W-:Y:S02]  /*86d0*/  SEL R54, R18, 0xff800000, !P1 ;  /* 0xff80000012367807 */ /* 0x000fe40004800000 */
[----:B------:R-:W-:Y:S02]  /*86e0*/  ISETP.GE.OR P1, PT, R102, UR36, P4 ;  /* 0x0000002466007c0c */ /* 0x000fe4000a726670 */
[----:B------:R-:W-:Y:S02]  /*86f0*/  ISETP.GE.OR P0, PT, R105, UR36, P4 ;  /* 0x0000002469007c0c */ /* 0x000fe4000a706670 */
[----:B------:R-:W-:Y:S01]  /*8700*/  SEL R56, R20, 0xff800000, !P1 ;  /* 0xff80000014387807 */ /* 0x000fe20004800000 */
[----:B------:R-:W-:Y:S01]  /*8710*/  IMAD.MOV.U32 R20, RZ, RZ, R86 ;  /* 0x000000ffff147224 */ /* 0x000fe200078e0056 */
[-C--:B------:R-:W-:Y:S01]  /*8720*/  ISETP.GE.U32.AND P1, PT, R57, R73.reuse, PT ;  /* 0x000000493900720c */ /* 0x080fe20003f26070 */
[----:B------:R-:W-:Y:S01]  /*8730*/  VIADD R86, R125, 0x69 ;  /* 0x000000697d567836 */ /* 0x000fe20000000000 */
[----:B------:R-:W-:Y:S02]  /*8740*/  SEL R95, R11, 0xff800000, !P0 ;  /* 0xff8000000b5f7807 */ /* 0x000fe40004000000 */
[----:B------:R-:W-:Y:S02]  /*8750*/  ISETP.GE.OR P0, PT, R43, UR36, P4 ;  /* 0x000000242b007c0c */ /* 0x000fe4000a706670 */
[-C--:B------:R-:W-:Y:S02]  /*8760*/  ISETP.GE.U32.AND P5, PT, R69, R73.reuse, PT ;  /* 0x000000494500720c */ /* 0x080fe40003fa6070 */
[----:B------:R-:W-:Y:S02]  /*8770*/  SEL R93, R13, 0xff800000, !P0 ;  /* 0xff8000000d5d7807 */ /* 0x000fe40004000000 */
[----:B------:R-:W-:Y:S04]  /*8780*/  ISETP.GE.OR P0, PT, R45, UR36, P4 ;  /* 0x000000242d007c0c */ /* 0x000fe8000a706670 */
[----:B------:R-:W-:Y:S02]  /*8790*/  SEL R51, R15, 0xff800000, !P0 ;  /* 0xff8000000f337807 */ /* 0x000fe40004000000 */
[----:B--2---:R-:W-:Y:S04]  /*87a0*/  LOP3.LUT R41, R41, 0xfffffbff, RZ, 0xc0, !PT ;  /* 0xfffffbff29297812 */ /* 0x004fe800078ec0ff */
[----:B------:R-:W-:Y:S02]  /*87b0*/  @P3 LOP3.LUT R41, R41, 0x400, RZ, 0xfc, !PT ;  /* 0x0000040029293812 */ /* 0x000fe400078efcff */
[-C--:B------:R-:W-:Y:S03]  /*87c0*/  ISETP.GE.U32.AND P3, PT, R77, R73.reuse, PT ;  /* 0x000000494d00720c */ /* 0x080fe60003f66070 */
[----:B------:R1:W-:Y:S01]  /*87d0*/  STL [R1+0x8], R41 ;  /* 0x0000082901007387 */ /* 0x0003e20000100800 */
[----:B------:R-:W-:Y:S05]  /*87e0*/  IMAD.MOV.U32 R28, RZ, RZ, R41 ;  /* 0x000000ffff1c7224 */ /* 0x000fea00078e0029 */
[----:B------:R-:W-:Y:S02]  /*87f0*/  LOP3.LUT R28, R28, 0xfffffdff, RZ, 0xc0, !PT ;  /* 0xfffffdff1c1c7812 */ /* 0x000fe400078ec0ff */
[----:B-1----:R-:W-:Y:S01]  /*8800*/  SEL R41, R29, 0xff800000, !P2 ;  /* 0xff8000001d297807 */ /* 0x002fe20005000000 */
[----:B------:R-:W-:Y:S01]  /*8810*/  IMAD.MOV.U32 R29, RZ, RZ, R47 ;  /* 0x000000ffff1d7224 */ /* 0x000fe200078e002f */
[-C--:B------:R-:W-:Y:S01]  /*8820*/  ISETP.GE.U32.AND P2, PT, R4, R73.reuse, PT ;  /* 0x000000490400720c */ /* 0x080fe20003f46070 */
[----:B------:R-:W-:Y:S05]  /*8830*/  VIADD R47, R125, 0x49 ;  /* 0x000000497d2f7836 */ /* 0x000fea0000000000 */
[----:B------:R-:W-:Y:S04]  /*8840*/  ISETP.GE.OR P0, PT, R47, UR36, P4 ;  /* 0x000000242f007c0c */ /* 0x000fe8000a706670 */
[----:B------:R-:W-:Y:S02]  /*8850*/  SEL R53, R17, 0xff800000, !P0 ;  /* 0xff80000011357807 */ /* 0x000fe40004000000 */
[----:B------:R-:W-:Y:S02]  /*8860*/  ISETP.GE.OR P0, PT, R49, UR36, P4 ;  /* 0x0000002431007c0c */ /* 0x000fe4000a706670 */
[----:B------:R-:W-:Y:S02]  /*8870*/  @P2 LOP3.LUT R28, R28, 0x200, RZ, 0xfc, !PT ;  /* 0x000002001c1c2812 */ /* 0x000fe400078efcff */
[----:B------:R-:W-:Y:S02]  /*8880*/  SEL R55, R19, 0xff800000, !P0 ;  /* 0xff80000013377807 */ /* 0x000fe40004000000 */
[----:B------:R-:W-:Y:S01]  /*8890*/  LOP3.LUT R28, R28, 0xfffffeff, RZ, 0xc0, !PT ;  /* 0xfffffeff1c1c7812 */ /* 0x000fe200078ec0ff */
[----:B------:R-:W1:Y:S01]  /*88a0*/  LDTM.x16 R4, tmem[UR4] ;  /* 0x00000004000479ee */ /* 0x000e620008240000 */
[----:B------:R-:W-:Y:S02]  /*88b0*/  ISETP.GE.OR P0, PT, R104, UR36, P4 ;  /* 0x0000002468007c0c */ /* 0x000fe4000a706670 */
[----:B------:R-:W-:Y:S02]  /*88c0*/  @P1 LOP3.LUT R28, R28, 0x100, RZ, 0xfc, !PT ;  /* 0x000001001c1c1812 */ /* 0x000fe400078efcff */
[-C--:B------:R-:W-:Y:S02]  /*88d0*/  ISETP.GE.U32.AND P1, PT, R60, R73.reuse, PT ;  /* 0x000000493c00720c */ /* 0x080fe40003f26070 */
[----:B------:R-:W-:Y:S02]  /*88e0*/  LOP3.LUT R28, R28, 0xffffff7f, RZ, 0xc0, !PT ;  /* 0xffffff7f1c1c7812 */ /* 0x000fe400078ec0ff */
[----:B------:R-:W-:Y:S01]  /*88f0*/  SEL R57, R21, 0xff800000, !P0 ;  /* 0xff80000015397807 */ /* 0x000fe20004000000 */
[----:B------:R-:W-:Y:S01]  /*8900*/  IMAD.MOV.U32 R21, RZ, RZ, R58 ;  /* 0x000000ffff157224 */ /* 0x000fe200078e003a */
[----:B------:R-:W-:Y:S02]  /*8910*/  ISETP.GE.OR P0, PT, R107, UR36, P4 ;  /* 0x000000246b007c0c */ /* 0x000fe4000a706670 */
[-C--:B------:R-:W-:Y:S02]  /*8920*/  ISETP.GE.U32.AND P2, PT, R70, R73.reuse, PT ;  /* 0x000000494600720c */ /* 0x080fe40003f46070 */
[----:B------:R-:W-:Y:S01]  /*8930*/  SEL R58, R22, 0xff800000, !P0 ;  /* 0xff800000163a7807 */ /* 0x000fe20004000000 */
[----:B------:R-:W-:Y:S01]  /*8940*/  IMAD.MOV.U32 R22, RZ, RZ, R59 ;  /* 0x000000ffff167224 */ /* 0x000fe200078e003b */
[----:B------:R-:W-:Y:S02]  /*8950*/  ISETP.GE.OR P0, PT, R109, UR36, P4 ;  /* 0x000000246d007c0c */ /* 0x000fe4000a706670 */
[----:B------:R-:W-:Y:S02]  /*8960*/  @P1 LOP3.LUT R28, R28, 0x80, RZ, 0xfc, !PT ;  /* 0x000000801c1c1812 */ /* 0x000fe400078efcff */
[-C--:B------:R-:W-:Y:S02]  /*8970*/  ISETP.GE.U32.AND P1, PT, R61, R73.reuse, PT ;  /* 0x000000493d00720c */ /* 0x080fe40003f26070 */
[----:B------:R-:W-:Y:S02]  /*8980*/  LOP3.LUT R28, R28, 0xffffffbf, RZ, 0xc0, !PT ;  /* 0xffffffbf1c1c7812 */ /* 0x000fe400078ec0ff */
[----:B------:R-:W-:Y:S01]  /*8990*/  SEL R59, R23, 0xff800000, !P0 ;  /* 0xff800000173b7807 */ /* 0x000fe20004000000 */
[----:B------:R-:W-:Y:S01]  /*89a0*/  IMAD.MOV.U32 R23, RZ, RZ, R85 ;  /* 0x000000ffff177224 */ /* 0x000fe200078e0055 */
[----:B------:R-:W-:Y:S01]  /*89b0*/  ISETP.GE.OR P0, PT, R123, UR36, P4 ;  /* 0x000000247b007c0c */ /* 0x000fe2000a706670 */
[----:B------:R-:W-:Y:S03]  /*89c0*/  VIADD R85, R125, 0x6a ;  /* 0x0000006a7d557836 */ /* 0x000fe60000000000 */
[----:B-1----:R-:W-:Y:S01]  /*89d0*/  SEL R60, R4, 0xff800000, !P0 ;  /* 0xff800000043c7807 */ /* 0x002fe20004000000 */
        /* <DEDUP_REMOVED lines=9> */
[C---:B------:R-:W-:Y:S03]  /*8a70*/  VIADD R83, R125.reuse, 0x6c ;  /* 0x0000006c7d537836 */ /* 0x040fe60000000000 */
        /* <DEDUP_REMOVED lines=26> */
[----:B------:R-:W-:Y:S04]  /*8c20*/  VIADD R78, R125, 0x6f ;  /* 0x0000006f7d4e7836 */ /* 0x000fe80000000000 */
[----:B------:R-:W-:Y:S02]  /*8c30*/  @P1 LOP3.LUT R28, R28, 0x2, RZ, 0xfc, !PT ;  /* 0x000000021c1c1812 */ /* 0x000fe400078efcff */
[-C--:B------:R-:W-:Y:S02]  /*8c40*/  ISETP.GE.U32.AND P1, PT, R67, R73.reuse, PT ;  /* 0x000000494300720c */ /* 0x080fe40003f26070 */
[----:B------:R-:W-:Y:S02]  /*8c50*/  LOP3.LUT R28, R28, 0xfffffffe, RZ, 0xc0, !PT ;  /* 0xfffffffe1c1c7812 */ /* 0x000fe400078ec0ff */
[----:B------:R-:W-:Y:S09]  /*8c60*/  SEL R67, R11, 0xff800000, !P0 ;  /* 0xff8000000b437807 */ /* 0x000ff20004000000 */
        /* <DEDUP_REMOVED lines=37> */
[----:B------:R-:W-:Y:S02]  /*8ec0*/  ISETP.GE.U32.AND P6, PT, R73, UR37, PT ;  /* 0x0000002549007c0c */ /* 0x000fe4000bfc6070 */
[----:B------:R-:W-:Y:S02]  /*8ed0*/  LOP3.LUT R28, R28, 0xf7ffffff, RZ, 0xc0, !PT ;  /* 0xf7ffffff1c1c7812 */ /* 0x000fe400078ec0ff */
[----:B------:R-:W-:Y:S02]  /*8ee0*/  ISETP.GE.OR P0, PT, R87, UR36, P6 ;  /* 0x0000002457007c0c */ /* 0x000fe4000b706670 */
[----:B------:R-:W-:Y:S02]  /*8ef0*/  @P5 LOP3.LUT R28, R28, 0x8000000, RZ, 0xfc, !PT ;  /* 0x080000001c1c5812 */ /* 0x000fe400078efcff */
[----:B------:R-:W-:Y:S02]  /*8f00*/  SEL R68, R12, 0xff800000, !P0 ;  /* 0xff8000000c447807 */ /* 0x000fe40004000000 */
[----:B------:R-:W-:Y:S02]  /*8f10*/  ISETP.GE.OR P0, PT, R86, UR36, P6 ;  /* 0x0000002456007c0c */ /* 0x000fe4000b706670 */
[----:B------:R-:W-:Y:S02]  /*8f20*/  LOP3.LUT R28, R28, 0xefffffff, RZ, 0xc0, !PT ;  /* 0xefffffff1c1c7812 */ /* 0x000fe400078ec0ff */
[----:B------:R-:W-:Y:S02]  /*8f30*/  SEL R69, R13, 0xff800000, !P0 ;  /* 0xff8000000d457807 */ /* 0x000fe40004000000 */
[----:B------:R-:W-:Y:S02]  /*8f40*/  ISETP.GE.OR P0, PT, R85, UR36, P6 ;  /* 0x0000002455007c0c */ /* 0x000fe4000b706670 */
[----:B------:R-:W-:Y:S02]  /*8f50*/  @P4 LOP3.LUT R28, R28, 0x10000000, RZ, 0xfc, !PT ;  /* 0x100000001c1c4812 */ /* 0x000fe400078efcff */
[----:B------:R-:W-:Y:S02]  /*8f60*/  SEL R81, R14, 0xff800000, !P0 ;  /* 0xff8000000e517807 */ /* 0x000fe40004000000 */
[----:B------:R-:W-:Y:S01]  /*8f70*/  ISETP.GE.OR P0, PT, R84, UR36, P6 ;  /* 0x0000002454007c0c */ /* 0x000fe2000b706670 */
[----:B------:R1:W-:Y:S01]  /*8f80*/  STL [R1+0x8], R28 ;  /* 0x0000081c01007387 */ /* 0x0003e20000100800 */
[----:B------:R-:W-:Y:S02]  /*8f90*/  ISETP.GE.OR P4, PT, R78, UR36, P6 ;  /* 0x000000244e007c0c */ /* 0x000fe4000b786670 */
[----:B------:R-:W-:Y:S02]  /*8fa0*/  SEL R80, R15, 0xff800000, !P0 ;  /* 0xff8000000f507807 */ /* 0x000fe40004000000 */
[----:B------:R-:W-:Y:S02]  /*8fb0*/  ISETP.GE.OR P0, PT, R83, UR36, P6 ;  /* 0x0000002453007c0c */ /* 0x000fe4000b706670 */
[----:B------:R-:W-:Y:S02]  /*8fc0*/  SEL R77, R19, 0xff800000, !P4 ;  /* 0xff800000134d7807 */ /* 0x000fe40006000000 */
[----:B------:R-:W-:Y:S02]  /*8fd0*/  SEL R70, R16, 0xff800000, !P0 ;  /* 0xff80000010467807 */ /* 0x000fe40004000000 */
[----:B------:R-:W-:Y:S02]  /*8fe0*/  ISETP.GE.OR P0, PT, R82, UR36, P6 ;  /* 0x0000002452007c0c */ /* 0x000fe4000b706670 */
[-C--:B------:R-:W-:Y:S02]  /*8ff0*/  ISETP.GE.U32.AND P4, PT, R125, R73.reuse, PT ;  /* 0x000000497d00720c */ /* 0x080fe40003f86070 */
[----:B------:R-:W-:Y:S02]  /*9000*/  SEL R79, R17, 0xff800000, !P0 ;  /* 0xff800000114f7807 */ /* 0x000fe40004000000 */
[-C--:B------:R-:W-:Y:S01]  /*9010*/  ISETP.GE.U32.AND P0, PT, R71, R73.reuse, PT ;  /* 0x000000494700720c */ /* 0x080fe20003f06070 */
[----:B------:R-:W-:Y:S01]  /*9020*/  VIADD R71, R125, 0x6e ;  /* 0x0000006e7d477836 */ /* 0x000fe20000000000 */
[----:B------:R-:W-:Y:S02]  /*9030*/  SEL R12, R7, 0xff800000, P4 ;  /* 0xff800000070c7807 */ /* 0x000fe40002000000 */
[----:B------:R-:W-:Y:S02]  /*9040*/  LOP3.LUT P4, RZ, R28, 0x10000000, RZ, 0xc0, !PT ;  /* 0x100000001cff7812 */ /* 0x000fe4000788c0ff */
[----:B------:R-:W-:Y:S02]  /*9050*/  ISETP.GE.OR P5, PT, R71, UR36, P6 ;  /* 0x0000002447007c0c */ /* 0x000fe4000b7a6670 */
[-C--:B------:R-:W-:Y:S02]  /*9060*/  ISETP.GE.U32.AND P6, PT, R3, R73.reuse, PT ;  /* 0x000000490300720c */ /* 0x080fe40003fc6070 */
[----:B------:R-:W-:Y:S02]  /*9070*/  SEL R72, R18, 0xff800000, !P5 ;  /* 0xff80000012487807 */ /* 0x000fe40006800000 */
        /* <DEDUP_REMOVED lines=8> */
[----:B------:R-:W-:Y:S02]  /*9100*/  SEL R13, R6, 0xff800000, P5 ;  /* 0xff800000060d7807 */ /* 0x000fe40002800000 */
[----:B------:R-:W-:Y:S02]  /*9110*/  SEL R17, R22, 0xff800000, P6 ;  /* 0xff80000016117807 */ /* 0x000fe40003000000 */
[C---:B------:R-:W-:Y:S02]  /*9120*/  LOP3.LUT P6, RZ, R28.reuse, 0x800000, RZ, 0xc0, !PT ;  /* 0x008000001cff7812 */ /* 0x040fe400078cc0ff */
[C---:B------:R-:W-:Y:S02]  /*9130*/  LOP3.LUT P5, RZ, R28.reuse, 0x8000000, RZ, 0xc0, !PT ;  /* 0x080000001cff7812 */ /* 0x040fe400078ac0ff */
[----:B------:R-:W-:Y:S02]  /*9140*/  SEL R18, R21, 0xff800000, P6 ;  /* 0xff80000015127807 */ /* 0x000fe40003000000 */
[----:B------:R-:W-:Y:S02]  /*9150*/  LOP3.LUT P6, RZ, R28, 0x400000, RZ, 0xc0, !PT ;  /* 0x004000001cff7812 */ /* 0x000fe400078cc0ff */
[----:B------:R-:W-:Y:S02]  /*9160*/  LOP3.LUT R4, R4, 0x10, RZ, 0xc0, !PT ;  /* 0x0000001004047812 */ /* 0x000fe400078ec0ff */
[----:B------:R-:W-:Y:S02]  /*9170*/  SEL R19, R20, 0xff800000, P6 ;  /* 0xff80000014137807 */ /* 0x000fe40003000000 */
[----:B------:R-:W-:Y:S01]  /*9180*/  LOP3.LUT P6, RZ, R28, 0x200000, RZ, 0xc0, !PT ;  /* 0x002000001cff7812 */ /* 0x000fe200078cc0ff */
[----:B------:R-:W-:Y:S01]  /*9190*/  IMAD R4, R74, 0x80, R4 ;  /* 0x000000804a047824 */ /* 0x000fe200078e0204 */
[--C-:B------:R-:W-:Y:S02]  /*91a0*/  SHF.R.U32.HI R5, RZ, 0x3, R2.reuse ;  /* 0x00000003ff057819 */ /* 0x100fe40000011602 */
[----:B------:R-:W-:Y:S01]  /*91b0*/  SEL R20, R31, 0xff800000, P6 ;  /* 0xff8000001f147807 */ /* 0x000fe20003000000 */
[----:B------:R-:W-:Y:S01]  /*91c0*/  VIADD R4, R4, 0x40 ;  /* 0x0000004004047836 */ /* 0x000fe20000000000 */
[----:B------:R-:W-:Y:S02]  /*91d0*/  LOP3.LUT P6, RZ, R28, 0x100000, RZ, 0xc0, !PT ;  /* 0x001000001cff7812 */ /* 0x000fe400078cc0ff */
[----:B------:R-:W-:Y:S02]  /*91e0*/  SEL R31, R118, 0xff800000, P1 ;  /* 0xff800000761f7807 */ /* 0x000fe40000800000 */
[----:B------:R-:W-:Y:S02]  /*91f0*/  SEL R21, R30, 0xff800000, P6 ;  /* 0xff8000001e157807 */ /* 0x000fe40003000000 */
[----:B------:R-:W-:Y:S02]  /*9200*/  LOP3.LUT P6, RZ, R28, 0x80000, RZ, 0xc0, !PT ;  /* 0x000800001cff7812 */ /* 0x000fe400078cc0ff */
[-C--:B------:R-:W-:Y:S02]  /*9210*/  ISETP.GE.U32.AND P1, PT, R32, R73.reuse, PT ;  /* 0x000000492000720c */ /* 0x080fe40003f26070 */
[----:B------:R-:W-:Y:S02]  /*9220*/  SEL R22, R29, 0xff800000, P6 ;  /* 0xff8000001d167807 */ /* 0x000fe40003000000 */
[C---:B------:R-:W-:Y:S02]  /*9230*/  LOP3.LUT P6, RZ, R28.reuse, 0x40000, RZ, 0xc0, !PT ;  /* 0x000400001cff7812 */ /* 0x040fe400078cc0ff */
[----:B------:R-:W-:Y:S02]  /*9240*/  SEL R32, R117, 0xff800000, P0 ;  /* 0xff80000075207807 */ /* 0x000fe40000000000 */
[----:B------:R-:W-:Y:S02]  /*9250*/  SEL R23, R27, 0xff800000, P6 ;  /* 0xff8000001b177807 */ /* 0x000fe40003000000 */
[--C-:B------:R-:W-:Y:S02]  /*9260*/  SHF.R.U32.HI R27, RZ, 0x3, R2.reuse ;  /* 0x00000003ff1b7819 */ /* 0x100fe40000011602 */
[----:B------:R-:W-:Y:S02]  /*9270*/  LOP3.LUT P6, RZ, R28, 0x20000, RZ, 0xc0, !PT ;  /* 0x000200001cff7812 */ /* 0x000fe400078cc0ff */
[----:B------:R-:W-:Y:S02]  /*9280*/  LOP3.LUT R27, R27, 0x10, RZ, 0xc0, !PT ;  /* 0x000000101b1b7812 */ /* 0x000fe400078ec0ff */
[----:B------:R-:W-:Y:S02]  /*9290*/  SEL R24, R24, 0xff800000, P6 ;  /* 0xff80000018187807 */ /* 0x000fe40003000000 */
[----:B------:R-:W-:Y:S01]  /*92a0*/  LOP3.LUT P6, RZ, R28, 0x10000, RZ, 0xc0, !PT ;  /* 0x000100001cff7812 */ /* 0x000fe200078cc0ff */
[----:B------:R-:W-:Y:S01]  /*92b0*/  IMAD R27, R74, 0x80, R27 ;  /* 0x000000804a1b7824 */ /* 0x000fe200078e021b */
[-C--:B------:R-:W-:Y:S02]  /*92c0*/  ISETP.GE.U32.AND P0, PT, R33, R73.reuse, PT ;  /* 0x000000492100720c */ /* 0x080fe40003f06070 */
[----:B------:R-:W-:Y:S01]  /*92d0*/  SEL R25, R25, 0xff800000, P6 ;  /* 0xff80000019197807 */ /* 0x000fe20003000000 */
[----:B------:R-:W-:Y:S01]  /*92e0*/  VIADD R27, R27, 0x25 ;  /* 0x000000251b1b7836 */ /* 0x000fe20000000000 */
[----:B------:R-:W-:Y:S02]  /*92f0*/  LOP3.LUT P6, RZ, R28, 0x8000, RZ, 0xc0, !PT ;  /* 0x000080001cff7812 */ /* 0x000fe400078cc0ff */
[----:B-1----:R-:W-:Y:S02]  /*9300*/  SEL R28, R121, 0xff800000, P4 ;  /* 0xff800000791c7807 */ /* 0x002fe40002000000 */
        /* <DEDUP_REMOVED lines=14> */
[-C--:B------:R-:W-:Y:S02]  /*93f0*/  ISETP.GE.U32.AND P4, PT, R36, R73.reuse, PT ;  /* 0x000000492400720c */ /* 0x080fe40003f86070 */
[----:B------:R-:W-:Y:S02]  /*9400*/  SEL R36, R113, 0xff800000, P3 ;  /* 0xff80000071247807 */ /* 0x000fe40001800000 */
[-C--:B------:R-:W-:Y:S02]  /*9410*/  ISETP.GE.U32.AND P3, PT, R37, R73.reuse, PT ;  /* 0x000000492500720c */ /* 0x080fe40003f66070 */
[----:B------:R-:W-:Y:S02]  /*9420*/  SEL R37, R112, 0xff800000, P2 ;  /* 0xff80000070257807 */ /* 0x000fe40001000000 */
[-C--:B------:R-:W-:Y:S02]  /*9430*/  ISETP.GE.U32.AND P2, PT, R4, R73.reuse, PT ;  /* 0x000000490400720c */ /* 0x080fe40003f46070 */
[--C-:B------:R-:W-:Y:S02]  /*9440*/  SHF.R.U32.HI R4, RZ, 0x3, R2.reuse ;  /* 0x00000003ff047819 */ /* 0x100fe40000011602 */
[----:B------:R-:W-:Y:S02]  /*9450*/  LOP3.LUT R5, R5, 0x10, RZ, 0xc0, !PT ;  /* 0x0000001005057812 */ /* 0x000fe400078ec0ff */
[----:B------:R-:W-:Y:S02]  /*9460*/  LOP3.LUT R4, R4, 0x10, RZ, 0xc0, !PT ;  /* 0x0000001004047812 */ /* 0x000fe400078ec0ff */
[----:B------:R-:W-:Y:S01]  /*9470*/  SHF.R.U32.HI R3, RZ, 0x1, R2 ;  /* 0x00000001ff037819 */ /* 0x000fe20000011602 */
[C---:B------:R-:W-:Y:S01]  /*9480*/  IMAD R5, R74.reuse, 0x80, R5 ;  /* 0x000000804a057824 */ /* 0x040fe200078e0205 */
[----:B------:R-:W-:Y:S01]  /*9490*/  SEL R38, R111, 0xff800000, P1 ;  /* 0xff8000006f267807 */ /* 0x000fe20000800000 */
[----:B------:R-:W-:Y:S01]  /*94a0*/  IMAD R4, R74, 0x80, R4 ;  /* 0x000000804a047824 */ /* 0x000fe200078e0204 */
[----:B------:R-:W-:Y:S01]  /*94b0*/  LOP3.LUT R3, R3, 0x40, RZ, 0xc0, !PT ;  /* 0x0000004003037812 */ /* 0x000fe200078ec0ff */
[----:B------:R-:W-:Y:S01]  /*94c0*/  VIADD R5, R5, 0x41 ;  /* 0x0000004105057836 */ /* 0x000fe20000000000 */
[----:B------:R-:W-:Y:S01]  /*94d0*/  SEL R39, R110, 0xff800000, P0 ;  /* 0xff8000006e277807 */ /* 0x000fe20000000000 */
[----:B------:R-:W-:Y:S01]  /*94e0*/  VIADD R4, R4, 0x42 ;  /* 0x0000004204047836 */ /* 0x000fe20000000000 */
[----:B------:R-:W-:Y:S01]  /*94f0*/  SEL R42, R42, 0xff800000, P4 ;  /* 0xff8000002a2a7807 */ /* 0x000fe20002000000 */
[----:B------:R-:W-:Y:S01]  /*9500*/  IMAD.IADD R0, R0, 0x1, R3 ;  /* 0x0000000100007824 */ /* 0x000fe200078e0203 */
[-C--:B------:R-:W-:Y:S01]  /*9510*/  ISETP.GE.U32.AND P1, PT, R5, R73.reuse, PT ;  /* 0x000000490500720c */ /* 0x080fe20003f26070 */
[----:B------:R-:W1:Y:S01]  /*9520*/  LDC R3, c[0x0][0x470] ;  /* 0x00011c00ff037b82 */ /* 0x000e620000000800 */
[-C--:B------:R-:W-:Y:S02]  /*9530*/  ISETP.GE.U32.AND P0, PT, R4, R73.reuse, PT ;  /* 0x000000490400720c */ /* 0x080fe40003f06070 */
[----:B------:R-:W2:Y:S01]  /*9540*/  LDS.128 R4, [R0+0x24000] ;  /* 0x0240000000047984 */ /* 0x000ea20000000c00 */
[-C--:B------:R-:W-:Y:S02]  /*9550*/  ISETP.GE.U32.AND P4, PT, R43, R73.reuse, PT ;  /* 0x000000492b00720c */ /* 0x080fe40003f86070 */
[----:B------:R-:W-:Y:S02]  /*9560*/  SEL R43, R99, 0xff800000, P3 ;  /* 0xff800000632b7807 */ /* 0x000fe40001800000 */
[-C--:B------:R-:W-:Y:S02]  /*9570*/  ISETP.GE.U32.AND P3, PT, R44, R73.reuse, PT ;  /* 0x000000492c00720c */ /* 0x080fe40003f66070 */
[----:B------:R-:W-:Y:S01]  /*9580*/  SEL R44, R98, 0xff800000, P2 ;  /* 0xff800000622c7807 */ /* 0x000fe20001000000 */
[----:B------:R-:W3:Y:S01]  /*9590*/  LDS.128 R8, [R0+0x24010] ;  /* 0x0240100000087984 */ /* 0x000ee20000000c00 */
[-C--:B------:R-:W-:Y:S02]  /*95a0*/  ISETP.GE.U32.AND P2, PT, R45, R73.reuse, PT ;  /* 0x000000492d00720c */ /* 0x080fe40003f46070 */
[----:B------:R-:W-:Y:S02]  /*95b0*/  SEL R45, R97, 0xff800000, P1 ;  /* 0xff800000612d7807 */ /* 0x000fe40000800000 */
[-C--:B------:R-:W-:Y:S02]  /*95c0*/  ISETP.GE.U32.AND P1, PT, R46, R73.reuse, PT ;  /* 0x000000492e00720c */ /* 0x080fe40003f26070 */
[----:B------:R-:W-:Y:S02]  /*95d0*/  SEL R46, R96, 0xff800000, P0 ;  /* 0xff800000602e7807 */ /* 0x000fe40000000000 */
[----:B------:R-:W-:Y:S02]  /*95e0*/  SEL R40, R40, 0xff800000, P6 ;  /* 0xff80000028287807 */ /* 0x000fe40003000000 */
[-C--:B------:R-:W-:Y:S01]  /*95f0*/  ISETP.GE.U32.AND P6, PT, R105, R73.reuse, PT ;  /* 0x000000496900720c */ /* 0x080fe20003fc6070 */
[----:B-1----:R-:W-:Y:S01]  /*9600*/  FMUL R3, R3, 1.4426950216293334961 ;  /* 0x3fb8aa3b03037820 */ /* 0x002fe20000400000 */
[-C--:B------:R-:W-:Y:S02]  /*9610*/  ISETP.GE.U32.AND P0, PT, R47, R73.reuse, PT ;  /* 0x000000492f00720c */ /* 0x080fe40003f06070 */
[----:B------:R-:W-:Y:S02]  /*9620*/  SEL R47, R95, 0xff800000, P6 ;  /* 0xff8000005f2f7807 */ /* 0x000fe40003000000 */
[----:B------:R-:W-:Y:S02]  /*9630*/  SEL R52, R52, 0xff800000, P1 ;  /* 0xff80000034347807 */ /* 0x000fe40000800000 */
[-C--:B------:R-:W-:Y:S02]  /*9640*/  ISETP.GE.U32.AND P1, PT, R109, R73.reuse, PT ;  /* 0x000000496d00720c */ /* 0x080fe40003f26070 */
[----:B------:R-:W-:Y:S02]  /*9650*/  SEL R53, R53, 0xff800000, P0 ;  /* 0xff80000035357807 */ /* 0x000fe40000000000 */
[----:B------:R-:W-:Y:S02]  /*9660*/  SEL R59, R59, 0xff800000, P1 ;  /* 0xff8000003b3b7807 */ /* 0x000fe40000800000 */
[-C--:B------:R-:W-:Y:S02]  /*9670*/  ISETP.GE.U32.AND P6, PT, R48, R73.reuse, PT ;  /* 0x000000493000720c */ /* 0x080fe40003fc6070 */
[----:B------:R-:W-:Y:S02]  /*9680*/  SEL R41, R41, 0xff800000, P5 ;  /* 0xff80000029297807 */ /* 0x000fe40002800000 */
[----:B------:R-:W-:Y:S01]  /*9690*/  ISETP.GE.U32.AND P5, PT, R103, R73, PT ;  /* 0x000000496700720c */ /* 0x000fe20003fa6070 */
[C---:B--2---:R-:W-:Y:S01]  /*96a0*/  FFMA2 R4, R3.reuse.F32, R12.F32x2.HI_LO, R4.F32x2.HI_LO ;  /* 0x0000000c03047249 */ /* 0x044fe20000040004 */
[----:B------:R-:W-:Y:S01]  /*96b0*/  SEL R54, R54, 0xff800000, P6 ;  /* 0xff80000036367807 */ /* 0x000fe20003000000 */
[----:B------:R-:W-:Y:S01]  /*96c0*/  FFMA2 R6, R3.F32, R14.F32x2.HI_LO, R6.F32x2.HI_LO ;  /* 0x0000000e03067249 */ /* 0x000fe20000040006 */
[----:B------:R-:W-:Y:S01]  /*96d0*/  ISETP.GE.U32.AND P6, PT, R101, R73, PT ;  /* 0x000000496500720c */ /* 0x000fe20003fc6070 */
[----:B------:R-:W1:Y:S01]  /*96e0*/  LDS.128 R12, [R0+0x24020] ;  /* 0x02402000000c7984 */ /* 0x000e620000000c00 */
[----:B------:R-:W-:Y:S02]  /*96f0*/  FSETP.GEU.AND P1, PT, R4, -126, PT ;  /* 0xc2fc00000400780b */ /* 0x000fe40003f2e000 */
[----:B------:R-:W-:Y:S01]  /*9700*/  SEL R48, R94, 0xff800000, P5 ;  /* 0xff8000005e307807 */ /* 0x000fe20002800000 */
[C---:B---3--:R-:W-:Y:S01]  /*9710*/  FFMA2 R8, R3.reuse.F32, R16.F32x2.HI_LO, R8.F32x2.HI_LO ;  /* 0x0000001003087249 */ /* 0x048fe20000040008 */
        /* <DEDUP_REMOVED lines=14> */
[----:B------:R-:W-:Y:S02]  /*9800*/  FSETP.GEU.AND P4, PT, R5, -126, PT ;  /* 0xc2fc00000500780b */ /* 0x000fe40003f8e000 */
[----:B------:R-:W-:Y:S02]  /*9810*/  SEL R69, R69, 0xff800000, P3 ;  /* 0xff80000045457807 */ /* 0x000fe40001800000 */
[----:B------:R-:W-:Y:S02]  /*9820*/  FSETP.GEU.AND P3, PT, R7, -126, PT ;  /* 0xc2fc00000700780b */ /* 0x000fe40003f6e000 */
[----:B------:R-:W-:Y:S02]  /*9830*/  SEL R55, R55, 0xff800000, P5 ;  /* 0xff80000037377807 */ /* 0x000fe40002800000 */
[----:B------:R-:W-:Y:S01]  /*9840*/  ISETP.GE.U32.AND P5, PT, R100, R73, PT ;  /* 0x000000496400720c */ /* 0x000fe20003fa6070 */
[----:B-1----:R-:W-:Y:S01]  /*9850*/  FFMA2 R12, R3.F32, R20.F32x2.HI_LO, R12.F32x2.HI_LO ;  /* 0x00000014030c7249 */ /* 0x002fe2000004000c */
[----:B------:R-:W-:Y:S01]  /*9860*/  SEL R51, R51, 0xff800000, P2 ;  /* 0xff80000033337807 */ /* 0x000fe20001000000 */
[----:B------:R-:W-:Y:S01]  /*9870*/  FFMA2 R14, R3.F32, R22.F32x2.HI_LO, R14.F32x2.HI_LO ;  /* 0x00000016030e7249 */ /* 0x000fe2000004000e */
[-C--:B------:R-:W-:Y:S01]  /*9880*/  ISETP.GE.U32.AND P2, PT, R107, R73.reuse, PT ;  /* 0x000000496b00720c */ /* 0x080fe20003f46070 */
[----:B------:R-:W-:Y:S01]  /*9890*/  @!P4 FMUL R5, R5, 0.5 ;  /* 0x3f0000000505c820 */ /* 0x000fe20000400000 */
[----:B------:R-:W-:Y:S02]  /*98a0*/  SEL R62, R62, 0xff800000, P5 ;  /* 0xff8000003e3e7807 */ /* 0x000fe40002800000 */
[-C--:B------:R-:W-:Y:S01]  /*98b0*/  ISETP.GE.U32.AND P5, PT, R87, R73.reuse, PT ;  /* 0x000000495700720c */ /* 0x080fe20003fa6070 */
[----:B------:R-:W1:Y:S01]  /*98c0*/  MUFU.EX2 R117, R5 ;  /* 0x0000000500757308 */ /* 0x000e620000000800 */
[----:B------:R-:W-:Y:S01]  /*98d0*/  @!P3 FMUL R7, R7, 0.5 ;  /* 0x3f0000000707b820 */ /* 0x000fe20000400000 */
[----:B------:R-:W-:Y:S02]  /*98e0*/  SEL R58, R58, 0xff800000, P2 ;  /* 0xff8000003a3a7807 */ /* 0x000fe40001000000 */
[-C--:B------:R-:W-:Y:S02]  /*98f0*/  ISETP.GE.U32.AND P2, PT, R90, R73.reuse, PT ;  /* 0x000000495a00720c */ /* 0x080fe40003f46070 */
[----:B------:R-:W-:Y:S04]  /*9900*/  SEL R68, R68, 0xff800000, P5 ;  /* 0xff80000044447807 */ /* 0x000fe80002800000 */
[----:B------:R-:W2:Y:S01]  /*9910*/  MUFU.EX2 R115, R7 ;  /* 0x0000000700737308 */ /* 0x000ea20000000800 */
[----:B------:R-:W-:Y:S02]  /*9920*/  SEL R65, R65, 0xff800000, P2 ;  /* 0xff80000041417807 */ /* 0x000fe40001000000 */
[-C--:B------:R-:W-:Y:S02]  /*9930*/  ISETP.GE.U32.AND P2, PT, R85, R73.reuse, PT ;  /* 0x000000495500720c */ /* 0x080fe40003f46070 */
[----:B------:R-:W-:Y:S02]  /*9940*/  ISETP.GE.U32.AND P0, PT, R123, R73, PT ;  /* 0x000000497b00720c */ /* 0x000fe40003f06070 */
[----:B------:R-:W-:Y:S02]  /*9950*/  SEL R16, R81, 0xff800000, P2 ;  /* 0xff80000051107807 */ /* 0x000fe40001000000 */
[----:B------:R-:W-:Y:S01]  /*9960*/  SEL R60, R60, 0xff800000, P0 ;  /* 0xff8000003c3c7807 */ /* 0x000fe20000000000 */
[----:B-1----:R-:W-:Y:S01]  /*9970*/  @!P4 FMUL R117, R117, R117 ;  /* 0x000000757575c220 */ /* 0x002fe20000400000 */
[----:B------:R-:W-:Y:S02]  /*9980*/  FSETP.GEU.AND P4, PT, R12, -126, PT ;  /* 0xc2fc00000c00780b */ /* 0x000fe40003f8e000 */
[-C--:B------:R-:W-:Y:S02]  /*9990*/  ISETP.GE.U32.AND P0, PT, R89, R73.reuse, PT ;  /* 0x000000495900720c */ /* 0x080fe40003f06070 */
[----:B------:R-:W-:Y:S02]  /*99a0*/  P2R R89, PR, RZ, 0x2 ;  /* 0x00000002ff597803 */ /* 0x000fe40000000000 */
[----:B------:R-:W-:Y:S01]  /*99b0*/  ISETP.GE.U32.AND P1, PT, R88, R73, PT ;  /* 0x000000495800720c */ /* 0x000fe20003f26070 */
[----:B--2---:R-:W-:Y:S01]  /*99c0*/  @!P3 FMUL R115, R115, R115 ;  /* 0x000000737373b220 */ /* 0x004fe20000400000 */
[C---:B------:R-:W-:Y:S02]  /*99d0*/  ISETP.NE.AND P6, PT, R89.reuse, RZ, PT ;  /* 0x000000ff5900720c */ /* 0x040fe40003fc5270 */
[----:B------:R-:W-:Y:S02]  /*99e0*/  ISETP.NE.AND P5, PT, R89, RZ, PT ;  /* 0x000000ff5900720c */ /* 0x000fe40003fa5270 */
[----:B------:R-:W-:Y:S01]  /*99f0*/  FSETP.GEU.AND P3, PT, R14, -126, PT ;  /* 0xc2fc00000e00780b */ /* 0x000fe20003f6e000 */
[----:B------:R-:W-:Y:S01]  /*9a00*/  @!P4 FMUL R12, R12, 0.5 ;  /* 0x3f0000000c0cc820 */ /* 0x000fe20000400000 */
[----:B------:R-:W-:Y:S02]  /*9a10*/  SEL R66, R66, 0xff800000, P0 ;  /* 0xff80000042427807 */ /* 0x000fe40000000000 */
[-C--:B------:R-:W-:Y:S01]  /*9a20*/  ISETP.GE.U32.AND P0, PT, R84, R73.reuse, PT ;  /* 0x000000495400720c */ /* 0x080fe20003f06070 */
[----:B------:R-:W1:Y:S01]  /*9a30*/  MUFU.EX2 R110, R12 ;  /* 0x0000000c006e7308 */ /* 0x000e620000000800 */
[-C--:B------:R-:W-:Y:S02]  /*9a40*/  ISETP.GE.U32.AND P2, PT, R82, R73.reuse, PT ;  /* 0x000000495200720c */ /* 0x080fe40003f46070 */
[----:B------:R-:W-:Y:S01]  /*9a50*/  SEL R67, R67, 0xff800000, P1 ;  /* 0xff80000043437807 */ /* 0x000fe20000800000 */
[----:B------:R-:W-:Y:S01]  /*9a60*/  @!P6 FMUL R4, R4, 0.5 ;  /* 0x3f0000000404e820 */ /* 0x000fe20000400000 */
[----:B------:R-:W-:Y:S02]  /*9a70*/  FSETP.GEU.AND P6, PT, R6, -126, PT ;  /* 0xc2fc00000600780b */ /* 0x000fe40003fce000 */
[-C--:B------:R-:W-:Y:S03]  /*9a80*/  ISETP.GE.U32.AND P1, PT, R83, R73.reuse, PT ;  /* 0x000000495300720c */ /* 0x080fe60003f26070 */
[----:B------:R-:W2:Y:S01]  /*9a90*/  MUFU.EX2 R116, R4 ;  /* 0x0000000400747308 */ /* 0x000ea20000000800 */
[----:B------:R-:W-:Y:S01]  /*9aa0*/  @!P3 FMUL R14, R14, 0.5 ;  /* 0x3f0000000e0eb820 */ /* 0x000fe20000400000 */
[----:B------:R-:W-:Y:S02]  /*9ab0*/  SEL R17, R80, 0xff800000, P0 ;  /* 0xff80000050117807 */ /* 0x000fe40000000000 */
[----:B------:R-:W-:Y:S02]  /*9ac0*/  SEL R70, R70, 0xff800000, P1 ;  /* 0xff80000046467807 */ /* 0x000fe40000800000 */
[----:B------:R-:W-:Y:S04]  /*9ad0*/  FSETP.GEU.AND P1, PT, R8, -126, PT ;  /* 0xc2fc00000800780b */ /* 0x000fe80003f2e000 */
[----:B------:R-:W3:Y:S01]  /*9ae0*/  MUFU.EX2 R108, R14 ;  /* 0x0000000e006c7308 */ /* 0x000ee20000000800 */
[----:B-1----:R-:W-:Y:S01]  /*9af0*/  @!P4 FMUL R110, R110, R110 ;  /* 0x0000006e6e6ec220 */ /* 0x002fe20000400000 */
[----:B------:R-:W-:Y:S01]  /*9b00*/  @!P6 FMUL R6, R6, 0.5 ;  /* 0x3f0000000606e820 */ /* 0x000fe20000400000 */
[-C--:B------:R-:W-:Y:S02]  /*9b10*/  ISETP.GE.U32.AND P0, PT, R71, R73.reuse, PT ;  /* 0x000000494700720c */ /* 0x080fe40003f06070 */
[----:B------:R-:W-:Y:S02]  /*9b20*/  SEL R71, R79, 0xff800000, P2 ;  /* 0xff8000004f477807 */ /* 0x000fe40001000000 */
[----:B------:R-:W-:Y:S03]  /*9b30*/  FSETP.GEU.AND P2, PT, R9, -126, PT ;  /* 0xc2fc00000900780b */ /* 0x000fe60003f4e000 */
[----:B------:R1:W4:Y:S01]  /*9b40*/  MUFU.EX2 R114, R6 ;  /* 0x0000000600727308 */ /* 0x0003220000000800 */
[----:B--2---:R-:W-:Y:S01]  /*9b50*/  @!P5 FMUL R116, R116, R116 ;  /* 0x000000747474d220 */ /* 0x004fe20000400000 */
[----:B------:R-:W-:Y:S01]  /*9b60*/  FSETP.GEU.AND P5, PT, R11, -126, PT ;  /* 0xc2fc00000b00780b */ /* 0x000fe20003fae000 */
[----:B------:R-:W-:Y:S01]  /*9b70*/  @!P1 FMUL R8, R8, 0.5 ;  /* 0x3f00000008089820 */ /* 0x000fe20000400000 */
[----:B------:R-:W-:Y:S02]  /*9b80*/  SEL R72, R72, 0xff800000, P0 ;  /* 0xff80000048487807 */ /* 0x000fe40000000000 */
[----:B------:R-:W-:Y:S04]  /*9b90*/  ISETP.GE.U32.AND P0, PT, R78, R73, PT ;  /* 0x000000494e00720c */ /* 0x000fe80003f06070 */
[----:B------:R-:W2:Y:S01]  /*9ba0*/  MUFU.EX2 R112, R8 ;  /* 0x0000000800707308 */ /* 0x000ea20000000800 */
[----:B---3--:R-:W-:Y:S01]  /*9bb0*/  @!P3 FMUL R108, R108, R108 ;  /* 0x0000006c6c6cb220 */ /* 0x008fe20000400000 */
[----:B------:R-:W-:Y:S01]  /*9bc0*/  SEL R73, R77, 0xff800000, P0 ;  /* 0xff8000004d497807 */ /* 0x000fe20000000000 */
[----:B------:R-:W-:Y:S01]  /*9bd0*/  @!P2 FMUL R9, R9, 0.5 ;  /* 0x3f0000000909a820 */ /* 0x000fe20000400000 */
[----:B------:R-:W-:Y:S01]  /*9be0*/  FSETP.GEU.AND P0, PT, R10, -126, PT ;  /* 0xc2fc00000a00780b */ /* 0x000fe20003f0e000 */
[----:B------:R-:W-:Y:S05]  /*9bf0*/  @!P5 FMUL R11, R11, 0.5 ;  /* 0x3f0000000b0bd820 */ /* 0x000fea0000400000 */
[----:B------:R-:W3:Y:S01]  /*9c00*/  MUFU.EX2 R113, R9 ;  /* 0x0000000900717308 */ /* 0x000ee20000000800 */
[----:B-1----:R-:W1:Y:S01]  /*9c10*/  LDS.128 R4, [R0+0x24030] ;  /* 0x0240300000047984 */ /* 0x002e620000000c00 */
[----:B----4-:R-:W-:Y:S01]  /*9c20*/  @!P6 FMUL R114, R114, R114 ;  /* 0x000000727272e220 */ /* 0x010fe20000400000 */
[----:B------:R-:W-:Y:S02]  /*9c30*/  FSETP.GEU.AND P6, PT, R13, -126, PT ;  /* 0xc2fc00000d00780b */ /* 0x000fe40003fce000 */
[--C-:B------:R-:W-:Y:S02]  /*9c40*/  SHF.R.U32.HI R77, RZ, 0x4, R2.reuse ;  /* 0x00000004ff4d7819 */ /* 0x100fe40000011602 */
[----:B------:R-:W-:Y:S03]  /*9c50*/  SHF.R.U32.HI R122, RZ, 0x5, R2 ;  /* 0x00000005ff7a7819 */ /* 0x000fe60000011602 */
[----:B------:R-:W4:Y:S01]  /*9c60*/  MUFU.EX2 R20, R11 ;  /* 0x0000000b00147308 */ /* 0x000f220000000800 */
[----:B--2---:R-:W-:Y:S01]  /*9c70*/  @!P1 FMUL R112, R112, R112 ;  /* 0x0000007070709220 */ /* 0x004fe20000400000 */
[----:B------:R-:W-:Y:S01]  /*9c80*/  @!P0 FMUL R10, R10, 0.5 ;  /* 0x3f0000000a0a8820 */ /* 0x000fe20000400000 */
[----:B------:R-:W-:Y:S02]  /*9c90*/  FSETP.GEU.AND P1, PT, R15, -126, PT ;  /* 0xc2fc00000f00780b */ /* 0x000fe40003f2e000 */
[----:B------:R-:W-:Y:S02]  /*9ca0*/  LOP3.LUT R77, R77, 0x8, RZ, 0xc0, !PT ;  /* 0x000000084d4d7812 */ /* 0x000fe400078ec0ff */
[----:B------:R-:W-:Y:S03]  /*9cb0*/  LOP3.LUT R122, R122, 0x3, RZ, 0xc0, !PT ;  /* 0x000000037a7a7812 */ /* 0x000fe600078ec0ff */
[----:B------:R2:W5:Y:S01]  /*9cc0*/  MUFU.EX2 R21, R10 ;  /* 0x0000000a00157308 */ /* 0x0005620000000800 */
[----:B------:R-:W-:Y:S01]  /*9cd0*/  @!P6 FMUL R13, R13, 0.5 ;  /* 0x3f0000000d0de820 */ /* 0x000fe20000400000 */
[----:B---3--:R-:W-:Y:S01]  /*9ce0*/  @!P2 FMUL R113, R113, R113 ;  /* 0x000000717171a220 */ /* 0x008fe20000400000 */
[----:B------:R-:W-:Y:S07]  /*9cf0*/  IMAD.IADD R75, R75, 0x1, -R77 ;  /* 0x000000014b4b7824 */ /* 0x000fee00078e0a4d */
[----:B------:R-:W3:Y:S01]  /*9d00*/  MUFU.EX2 R111, R13 ;  /* 0x0000000d006f7308 */ /* 0x000ee20000000800 */
[----:B------:R-:W-:Y:S01]  /*9d10*/  @!P1 FMUL R15, R15, 0.5 ;  /* 0x3f0000000f0f9820 */ /* 0x000fe20000400000 */
[----:B----4-:R-:W-:Y:S01]  /*9d20*/  @!P5 FMUL R20, R20, R20 ;  /* 0x000000141414d220 */ /* 0x010fe20000400000 */
[----:B------:R-:W-:Y:S03]  /*9d30*/  SHF.R.U32.HI R75, RZ, 0x15, R75 ;  /* 0x00000015ff4b7819 */ /* 0x000fe6000001164b */
[----:B------:R-:W-:Y:S04]  /*9d40*/  IMAD.MOV.U32 R23, RZ, RZ, R20 ;  /* 0x000000ffff177224 */ /* 0x000fe800078e0014 */
[----:B------:R4:W4:Y:S01]  /*9d50*/  MUFU.EX2 R109, R15 ;  /* 0x0000000f006d7308 */ /* 0x0009220000000800 */
[----:B--2---:R-:W2:Y:S01]  /*9d60*/  LDS.128 R8, [R0+0x24080] ;  /* 0x0240800000087984 */ /* 0x004ea20000000c00 */
[----:B-----5:R-:W-:Y:S04]  /*9d70*/  @!P0 FMUL R21, R21, R21 ;  /* 0x0000001515158220 */ /* 0x020fe80000400000 */
[----:B------:R-:W-:Y:S02]  /*9d80*/  IMAD.MOV.U32 R22, RZ, RZ, R21 ;  /* 0x000000ffff167224 */ /* 0x000fe400078e0015 */
[C---:B-1----:R-:W-:Y:S02]  /*9d90*/  FFMA2 R4, R3.reuse.F32, R24.F32x2.HI_LO, R4.F32x2.HI_LO ;  /* 0x0000001803047249 */ /* 0x042fe40000040004 */
[----:B------:R-:W-:Y:S02]  /*9da0*/  FFMA2 R6, R3.F32, R26.F32x2.HI_LO, R6.F32x2.HI_LO ;  /* 0x0000001a03067249 */ /* 0x000fe40000040006 */
[----:B---3--:R-:W-:Y:S01]  /*9db0*/  @!P6 FMUL R111, R111, R111 ;  /* 0x0000006f6f6fe220 */ /* 0x008fe20000400000 */
[----:B------:R-:W-:Y:S02]  /*9dc0*/  FSETP.GEU.AND P2, PT, R4, -126, PT ;  /* 0xc2fc00000400780b */ /* 0x000fe40003f4e000 */
[----:B------:R-:W-:Y:S01]  /*9dd0*/  FSETP.GEU.AND P0, PT, R5, -126, PT ;  /* 0xc2fc00000500780b */ /* 0x000fe20003f0e000 */
[----:B----4-:R-:W1:Y:S01]  /*9de0*/  LDS.128 R12, [R0+0x24090] ;  /* 0x02409000000c7984 */ /* 0x010e620000000c00 */
[----:B------:R-:W-:Y:S01]  /*9df0*/  FSETP.GEU.AND P5, PT, R6, -126, PT ;  /* 0xc2fc00000600780b */ /* 0x000fe20003fae000 */
[----:B------:R-:W-:Y:S01]  /*9e00*/  @!P1 FMUL R109, R109, R109 ;  /* 0x0000006d6d6d9220 */ /* 0x000fe20000400000 */
[----:B------:R-:W-:Y:S07]  /*9e10*/  FSETP.GEU.AND P4, PT, R7, -126, PT ;  /* 0xc2fc00000700780b */ /* 0x000fee0003f8e000 */
[----:B------:R-:W-:Y:S02]  /*9e20*/  @!P2 FMUL R4, R4, 0.5 ;  /* 0x3f0000000404a820 */ /* 0x000fe40000400000 */
[----:B------:R-:W-:Y:S02]  /*9e30*/  @!P0 FMUL R5, R5, 0.5 ;  /* 0x3f00000005058820 */ /* 0x000fe40000400000 */
[----:B------:R-:W3:Y:S01]  /*9e40*/  MUFU.EX2 R106, R4 ;  /* 0x00000004006a7308 */ /* 0x000ee20000000800 */
[----:B------:R-:W-:Y:S01]  /*9e50*/  @!P5 FMUL R6, R6, 0.5 ;  /* 0x3f0000000606d820 */ /* 0x000fe20000400000 */
[----:B------:R-:W-:Y:S08]  /*9e60*/  @!P4 FMUL R7, R7, 0.5 ;  /* 0x3f0000000707c820 */ /* 0x000ff00000400000 */
[----:B------:R-:W4:Y:S01]  /*9e70*/  MUFU.EX2 R107, R5 ;  /* 0x00000005006b7308 */ /* 0x000f220000000800 */
[C---:B--2---:R-:W-:Y:S02]  /*9e80*/  FFMA2 R8, R3.reuse.F32, R28.F32x2.HI_LO, R8.F32x2.HI_LO ;  /* 0x0000001c03087249 */ /* 0x044fe40000040008 */
[----:B------:R-:W-:Y:S03]  /*9e90*/  FFMA2 R10, R3.F32, R30.F32x2.HI_LO, R10.F32x2.HI_LO ;  /* 0x0000001e030a7249 */ /* 0x000fe6000004000a */
[----:B------:R-:W-:Y:S04]  /*9ea0*/  FSETP.GEU.AND P6, PT, R8, -126, PT ;  /* 0xc2fc00000800780b */ /* 0x000fe80003fce000 */
[----:B------:R-:W2:Y:S01]  /*9eb0*/  MUFU.EX2 R104, R6 ;  /* 0x0000000600687308 */ /* 0x000ea20000000800 */
[----:B------:R-:W-:Y:S01]  /*9ec0*/  FSETP.GEU.AND P3, PT, R9, -126, PT ;  /* 0xc2fc00000900780b */ /* 0x000fe20003f6e000 */
[----:B---3--:R-:W-:Y:S01]  /*9ed0*/  @!P2 FMUL R106, R106, R106 ;  /* 0x0000006a6a6aa220 */ /* 0x008fe20000400000 */
[----:B------:R-:W-:Y:S02]  /*9ee0*/  FSETP.GEU.AND P1, PT, R10, -126, PT ;  /* 0xc2fc00000a00780b */ /* 0x000fe40003f2e000 */
[----:B------:R-:W-:Y:S05]  /*9ef0*/  FSETP.GEU.AND P2, PT, R11, -126, PT ;  /* 0xc2fc00000b00780b */ /* 0x000fea0003f4e000 */
[----:B------:R3:W5:Y:S01]  /*9f00*/  MUFU.EX2 R105, R7 ;  /* 0x0000000700697308 */ /* 0x0007620000000800 */
[----:B----4-:R-:W-:Y:S01]  /*9f10*/  @!P0 FMUL R107, R107, R107 ;  /* 0x0000006b6b6b8220 */ /* 0x010fe20000400000 */
[C---:B-1----:R-:W-:Y:S02]  /*9f20*/  FFMA2 R12, R3.reuse.F32, R32.F32x2.HI_LO, R12.F32x2.HI_LO ;  /* 0x00000020030c7249 */ /* 0x042fe4000004000c */
[----:B------:R-:W-:Y:S01]  /*9f30*/  @!P6 FMUL R8, R8, 0.5 ;  /* 0x3f0000000808e820 */ /* 0x000fe20000400000 */
[----:B------:R-:W-:Y:S02]  /*9f40*/  FFMA2 R14, R3.F32, R34.F32x2.HI_LO, R14.F32x2.HI_LO ;  /* 0x00000022030e7249 */ /* 0x000fe4000004000e */
[----:B------:R-:W-:Y:S03]  /*9f50*/  @!P3 FMUL R9, R9, 0.5 ;  /* 0x3f0000000909b820 */ /* 0x000fe60000400000 */
[----:B------:R-:W1:Y:S01]  /*9f60*/  MUFU.EX2 R102, R8 ;  /* 0x0000000800667308 */ /* 0x000e620000000800 */
[----:B------:R-:W-:Y:S01]  /*9f70*/  @!P1 FMUL R10, R10, 0.5 ;  /* 0x3f0000000a0a9820 */ /* 0x000fe20000400000 */
[----:B------:R-:W-:Y:S01]  /*9f80*/  @!P2 FMUL R11, R11, 0.5 ;  /* 0x3f0000000b0ba820 */ /* 0x000fe20000400000 */
[----:B------:R-:W-:Y:S01]  /*9f90*/  FSETP.GEU.AND P0, PT, R12, -126, PT ;  /* 0xc2fc00000c00780b */ /* 0x000fe20003f0e000 */
[----:B--2---:R-:W-:Y:S01]  /*9fa0*/  @!P5 FMUL R104, R104, R104 ;  /* 0x000000686868d220 */ /* 0x004fe20000400000 */
[----:B------:R-:W-:Y:S05]  /*9fb0*/  FSETP.GEU.AND P5, PT, R13, -126, PT ;  /* 0xc2fc00000d00780b */ /* 0x000fea0003fae000 */
[----:B------:R-:W2:Y:S01]  /*9fc0*/  MUFU.EX2 R103, R9 ;  /* 0x0000000900677308 */ /* 0x000ea20000000800 */
[----:B---3--:R-:W3:Y:S01]  /*9fd0*/  LDS.128 R4, [R0+0x240a0] ;  /* 0x0240a00000047984 */ /* 0x008ee20000000c00 */
[----:B-----5:R-:W-:Y:S01]  /*9fe0*/  @!P4 FMUL R105, R105, R105 ;  /* 0x000000696969c220 */ /* 0x020fe20000400000 */
[----:B------:R-:W-:Y:S07]  /*9ff0*/  FSETP.GEU.AND P4, PT, R14, -126, PT ;  /* 0xc2fc00000e00780b */ /* 0x000fee0003f8e000 */
[----:B------:R-:W4:Y:S01]  /*a000*/  MUFU.EX2 R100, R10 ;  /* 0x0000000a00647308 */ /* 0x000f220000000800 */
[----:B------:R-:W-:Y:S01]  /*a010*/  @!P0 FMUL R12, R12, 0.5 ;  /* 0x3f0000000c0c8820 */ /* 0x000fe20000400000 */
[----:B------:R-:W-:Y:S01]  /*a020*/  @!P5 FMUL R13, R13, 0.5 ;  /* 0x3f0000000d0dd820 */ /* 0x000fe20000400000 */
[----:B-1----:R-:W-:Y:S01]  /*a030*/  @!P6 FMUL R102, R102, R102 ;  /* 0x000000666666e220 */ /* 0x002fe20000400000 */
[----:B------:R-:W-:Y:S06]  /*a040*/  FSETP.GEU.AND P6, PT, R15, -126, PT ;  /* 0xc2fc00000f00780b */ /* 0x000fec0003fce000 */
[----:B------:R1:W5:Y:S01]  /*a050*/  MUFU.EX2 R101, R11 ;  /* 0x0000000b00657308 */ /* 0x0003620000000800 */
[----:B------:R-:W-:Y:S01]  /*a060*/  @!P4 FMUL R14, R14, 0.5 ;  /* 0x3f0000000e0ec820 */ /* 0x000fe20000400000 */
[----:B--2---:R-:W-:Y:S08]  /*a070*/  @!P3 FMUL R103, R103, R103 ;  /* 0x000000676767b220 */ /* 0x004ff00000400000 */
[----:B------:R-:W2:Y:S01]  /*a080*/  MUFU.EX2 R18, R12 ;  /* 0x0000000c00127308 */ /* 0x000ea20000000800 */
[----:B------:R-:W-:Y:S01]  /*a090*/  @!P6 FMUL R15, R15, 0.5 ;  /* 0x3f0000000f0fe820 */ /* 0x000fe20000400000 */
[----:B----4-:R-:W-:Y:S08]  /*a0a0*/  @!P1 FMUL R100, R100, R100 ;  /* 0x0000006464649220 */ /* 0x010ff00000400000 */
[----:B------:R-:W4:Y:S01]  /*a0b0*/  MUFU.EX2 R19, R13 ;  /* 0x0000000d00137308 */ /* 0x000f220000000800 */
[----:B-1----:R-:W1:Y:S01]  /*a0c0*/  LDS.128 R8, [R0+0x240b0] ;  /* 0x0240b00000087984 */ /* 0x002e620000000c00 */
[----:B-----5:R-:W-:Y:S08]  /*a0d0*/  @!P2 FMUL R101, R101, R101 ;  /* 0x000000656565a220 */ /* 0x020ff00000400000 */
[----:B------:R-:W5:Y:S01]  /*a0e0*/  MUFU.EX2 R25, R14 ;  /* 0x0000000e00197308 */ /* 0x000f620000000800 */
[C---:B---3--:R-:W-:Y:S02]  /*a0f0*/  FFMA2 R4, R3.reuse.F32, R36.F32x2.HI_LO, R4.F32x2.HI_LO ;  /* 0x0000002403047249 */ /* 0x048fe40000040004 */
[----:B------:R-:W-:Y:S02]  /*a100*/  FFMA2 R6, R3.F32, R38.F32x2.HI_LO, R6.F32x2.HI_LO ;  /* 0x0000002603067249 */ /* 0x000fe40000040006 */
[----:B--2---:R-:W-:Y:S01]  /*a110*/  @!P0 FMUL R18, R18, R18 ;  /* 0x0000001212128220 */ /* 0x004fe20000400000 */
[----:B------:R-:W-:Y:S04]  /*a120*/  FSETP.GEU.AND P3, PT, R4, -126, PT ;  /* 0xc2fc00000400780b */ /* 0x000fe80003f6e000 */
[----:B------:R2:W3:Y:S01]  /*a130*/  MUFU.EX2 R24, R15 ;  /* 0x0000000f00187308 */ /* 0x0004e20000000800 */
[----:B------:R-:W-:Y:S01]  /*a140*/  FSETP.GEU.AND P1, PT, R5, -126, PT ;  /* 0xc2fc00000500780b */ /* 0x000fe20003f2e000 */
[----:B----4-:R-:W-:Y:S01]  /*a150*/  @!P5 FMUL R19, R19, R19 ;  /* 0x000000131313d220 */ /* 0x010fe20000400000 */
[----:B------:R-:W-:Y:S02]  /*a160*/  FSETP.GEU.AND P2, PT, R6, -126, PT ;  /* 0xc2fc00000600780b */ /* 0x000fe40003f4e000 */
[----:B------:R-:W-:Y:S01]  /*a170*/  FSETP.GEU.AND P0, PT, R7, -126, PT ;  /* 0xc2fc00000700780b */ /* 0x000fe20003f0e000 */
[----:B-----5:R-:W-:Y:S03]  /*a180*/  @!P4 FMUL R25, R25, R25 ;  /* 0x000000191919c220 */ /* 0x020fe60000400000 */
[----:B------:R-:W-:Y:S05]  /*a190*/  @!P3 FMUL R4, R4, 0.5 ;  /* 0x3f0000000404b820 */ /* 0x000fea0000400000 */
        /* <DEDUP_REMOVED lines=16> */
[----:B------:R-:W-:Y:S02]  /*a2a0*/  FSETP.GEU.AND P3, PT, R11, -126, PT ;  /* 0xc2fc00000b00780b */ /* 0x000fe40003f6e000 */
[----:B------:R-:W-:Y:S03]  /*a2b0*/  F2FP.F16.F32.PACK_AB R41, R101, R100 ;  /* 0x000000646529723e */ /* 0x000fe600000000ff */
[----:B------:R4:W5:Y:S01]  /*a2c0*/  MUFU.EX2 R97, R7 ;  /* 0x0000000700617308 */ /* 0x0009620000000800 */
[----:B---3--:R-:W-:Y:S01]  /*a2d0*/  @!P1 FMUL R99, R99, R99 ;  /* 0x0000006363639220 */ /* 0x008fe20000400000 */
[----:B------:R-:W-:Y:S01]  /*a2e0*/  F2FP.F16.F32.PACK_AB R42, R19, R18 ;  /* 0x00000012132a723e */ /* 0x000fe200000000ff */
[----:B------:R-:W-:Y:S01]  /*a2f0*/  @!P5 FMUL R8, R8, 0.5 ;  /* 0x3f0000000808d820 */ /* 0x000fe20000400000 */
[----:B------:R-:W-:Y:S06]  /*a300*/  @!P4 FMUL R9, R9, 0.5 ;  /* 0x3f0000000909c820 */ /* 0x000fec0000400000 */
        /* <DEDUP_REMOVED lines=8> */
[----:B------:R-:W-:Y:S02]  /*a390*/  FFMA2 R14, R3.F32, R46.F32x2.HI_LO, R14.F32x2.HI_LO ;  /* 0x0000002e030e7249 */ /* 0x000fe4000004000e */
        /* <DEDUP_REMOVED lines=10> */
[----:B------:R-:W-:Y:S02]  /*a440*/  @!P1 FMUL R12, R12, 0.5 ;  /* 0x3f0000000c0c9820 */ /* 0x000fe40000400000 */
[----:B------:R-:W-:Y:S02]  /*a450*/  @!P2 FMUL R13, R13, 0.5 ;  /* 0x3f0000000d0da820 */ /* 0x000fe40000400000 */
        /* <DEDUP_REMOVED lines=34> */
[----:B---3--:R-:W-:Y:S01]  /*a680*/  FFMA2 R8, R3.F32, R52.F32x2.HI_LO, R8.F32x2.HI_LO ;  /* 0x0000003403087249 */ /* 0x008fe20000040008 */
[----:B------:R-:W-:Y:S01]  /*a690*/  F2FP.F16.F32.PACK_AB R52, R111, R110 ;  /* 0x0000006e6f34723e */ /* 0x000fe200000000ff */
[----:B------:R-:W-:Y:S01]  /*a6a0*/  FFMA2 R10, R3.F32, R54.F32x2.HI_LO, R10.F32x2.HI_LO ;  /* 0x00000036030a7249 */ /* 0x000fe2000004000a */
[----:B------:R-:W-:Y:S02]  /*a6b0*/  F2FP.F16.F32.PACK_AB R53, R109, R108 ;  /* 0x0000006c6d35723e */ /* 0x000fe400000000ff */
[----:B------:R-:W-:Y:S03]  /*a6c0*/  FSETP.GEU.AND P2, PT, R8, -126, PT ;  /* 0xc2fc00000800780b */ /* 0x000fe60003f4e000 */
[----:B------:R-:W3:Y:S01]  /*a6d0*/  MUFU.EX2 R84, R6 ;  /* 0x0000000600547308 */ /* 0x000ee20000000800 */
[----:B------:R-:W-:Y:S01]  /*a6e0*/  FSETP.GEU.AND P0, PT, R9, -126, PT ;  /* 0xc2fc00000900780b */ /* 0x000fe20003f0e000 */
[----:B--2---:R-:W-:Y:S01]  /*a6f0*/  @!P4 FMUL R86, R86, R86 ;  /* 0x000000565656c220 */ /* 0x004fe20000400000 */
[----:B------:R-:W-:Y:S02]  /*a700*/  FSETP.GEU.AND P5, PT, R10, -126, PT ;  /* 0xc2fc00000a00780b */ /* 0x000fe40003fae000 */
[----:B------:R-:W-:Y:S02]  /*a710*/  FSETP.GEU.AND P4, PT, R11, -126, PT ;  /* 0xc2fc00000b00780b */ /* 0x000fe40003f8e000 */
[----:B------:R-:W-:Y:S03]  /*a720*/  F2FP.F16.F32.PACK_AB R54, R107, R106 ;  /* 0x0000006a6b36723e */ /* 0x000fe600000000ff */
[----:B------:R2:W5:Y:S01]  /*a730*/  MUFU.EX2 R85, R7 ;  /* 0x0000000700557308 */ /* 0x0005620000000800 */
[----:B----4-:R-:W-:Y:S01]  /*a740*/  @!P6 FMUL R87, R87, R87 ;  /* 0x000000575757e220 */ /* 0x010fe20000400000 */
[----:B------:R-:W-:Y:S01]  /*a750*/  F2FP.F16.F32.PACK_AB R55, R105, R104 ;  /* 0x000000686937723e */ /* 0x000fe200000000ff */
[----:B------:R-:W-:Y:S01]  /*a760*/  @!P2 FMUL R8, R8, 0.5 ;  /* 0x3f0000000808a820 */ /* 0x000fe20000400000 */
        /* <DEDUP_REMOVED lines=9> */
[----:B------:R-:W-:Y:S02]  /*a800*/  FFMA2 R14, R3.F32, R58.F32x2.HI_LO, R14.F32x2.HI_LO ;  /* 0x0000003a030e7249 */ /* 0x000fe4000004000e */
[----:B-----5:R-:W-:Y:S01]  /*a810*/  @!P1 FMUL R85, R85, R85 ;  /* 0x0000005555559220 */ /* 0x020fe20000400000 */
[----:B------:R-:W-:Y:S03]  /*a820*/  FSETP.GEU.AND P6, PT, R12, -126, PT ;  /* 0xc2fc00000c00780b */ /* 0x000fe60003fce000 */
        /* <DEDUP_REMOVED lines=29> */
[----:B-1----:R-:W-:Y:S01]  /*aa00*/  @!P3 FMUL R59, R59, R59 ;  /* 0x0000003b3b3bb220 */ /* 0x002fe20000400000 */
[----:B------:R-:W-:Y:S01]  /*aa10*/  FSETP.GEU.AND P4, PT, R6, -126, PT ;  /* 0xc2fc00000600780b */ /* 0x000fe20003f8e000 */
[----:B------:R-:W-:Y:S01]  /*aa20*/  IMAD.MOV.U32 R61, RZ, RZ, R28 ;  /* 0x000000ffff3d7224 */ /* 0x000fe200078e001c */
[----:B------:R-:W-:Y:S02]  /*aa30*/  FSETP.GEU.AND P6, PT, R7, -126, PT ;  /* 0xc2fc00000700780b */ /* 0x000fe40003fce000 */
[----:B------:R-:W-:Y:S01]  /*aa40*/  F2FP.F16.F32.PACK_AB R38, R59, R58 ;  /* 0x0000003a3b26723e */ /* 0x000fe200000000ff */
[----:B-----5:R-:W-:Y:S03]  /*aa50*/  @!P1 FMUL R56, R56, R56 ;  /* 0x0000003838389220 */ /* 0x020fe60000400000 */
[----:B------:R-:W-:Y:S03]  /*aa60*/  @!P0 FMUL R4, R4, 0.5 ;  /* 0x3f00000004048820 */ /* 0x000fe60000400000 */
[----:B------:R-:W-:Y:S01]  /*aa70*/  @!P5 FMUL R5, R5, 0.5 ;  /* 0x3f0000000505d820 */ /* 0x000fe20000400000 */
[----:B------:R-:W1:Y:S01]  /*aa80*/  MUFU.EX2 R31, R4 ;  /* 0x00000004001f7308 */ /* 0x000e620000000800 */
[----:B------:R-:W-:Y:S01]  /*aa90*/  @!P4 FMUL R6, R6, 0.5 ;  /* 0x3f0000000606c820 */ /* 0x000fe20000400000 */
[----:B--2---:R-:W2:Y:S01]  /*aaa0*/  LDS.128 R12, [R0+0x241a0] ;  /* 0x0241a000000c7984 */ /* 0x004ea20000000c00 */
[----:B------:R-:W-:Y:S01]  /*aab0*/  @!P6 FMUL R7, R7, 0.5 ;  /* 0x3f0000000707e820 */ /* 0x000fe20000400000 */
[----:B---3--:R-:W-:Y:S06]  /*aac0*/  @!P2 FMUL R57, R57, R57 ;  /* 0x000000393939a220 */ /* 0x008fec0000400000 */
[----:B------:R-:W3:Y:S01]  /*aad0*/  MUFU.EX2 R30, R5 ;  /* 0x00000005001e7308 */ /* 0x000ee20000000800 */
[----:B------:R-:W-:Y:S01]  /*aae0*/  F2FP.F16.F32.PACK_AB R39, R57, R56 ;  /* 0x000000383927723e */ /* 0x000fe200000000ff */
[C---:B----4-:R-:W-:Y:S02]  /*aaf0*/  FFMA2 R8, R3.reuse.F32, R64.F32x2.HI_LO, R8.F32x2.HI_LO ;  /* 0x0000004003087249 */ /* 0x050fe40000040008 */
[----:B------:R-:W-:Y:S03]  /*ab00*/  FFMA2 R10, R3.F32, R66.F32x2.HI_LO, R10.F32x2.HI_LO ;  /* 0x00000042030a7249 */ /* 0x000fe6000004000a */
[----:B------:R-:W-:Y:S03]  /*ab10*/  FSETP.GEU.AND P1, PT, R9, -126, PT ;  /* 0xc2fc00000900780b */ /* 0x000fe60003f2e000 */
[----:B------:R-:W4:Y:S01]  /*ab20*/  MUFU.EX2 R119, R6 ;  /* 0x0000000600777308 */ /* 0x000f220000000800 */
[----:B------:R-:W-:Y:S01]  /*ab30*/  FSETP.GEU.AND P3, PT, R8, -126, PT ;  /* 0xc2fc00000800780b */ /* 0x000fe20003f6e000 */
[----:B-1----:R-:W-:Y:S01]  /*ab40*/  @!P0 FMUL R31, R31, R31 ;  /* 0x0000001f1f1f8220 */ /* 0x002fe20000400000 */
[----:B------:R-:W-:Y:S02]  /*ab50*/  FSETP.GEU.AND P2, PT, R10, -126, PT ;  /* 0xc2fc00000a00780b */ /* 0x000fe40003f4e000 */
[----:B------:R-:W-:Y:S01]  /*ab60*/  FSETP.GEU.AND P0, PT, R11, -126, PT ;  /* 0xc2fc00000b00780b */ /* 0x000fe20003f0e000 */
[----:B------:R-:W-:Y:S04]  /*ab70*/  IMAD.MOV.U32 R64, RZ, RZ, R31 ;  /* 0x000000ffff407224 */ /* 0x000fe800078e001f */
[----:B------:R1:W5:Y:S01]  /*ab80*/  MUFU.EX2 R118, R7 ;  /* 0x0000000700767308 */ /* 0x0003620000000800 */
[----:B---3--:R-:W-:Y:S01]  /*ab90*/  @!P5 FMUL R30, R30, R30 ;  /* 0x0000001e1e1ed220 */ /* 0x008fe20000400000 */
[----:B------:R-:W-:Y:S03]  /*aba0*/  @!P1 FMUL R9, R9, 0.5 ;  /* 0x3f00000009099820 */ /* 0x000fe60000400000 */
[----:B------:R-:W-:Y:S02]  /*abb0*/  IMAD.MOV.U32 R65, RZ, RZ, R30 ;  /* 0x000000ffff417224 */ /* 0x000fe400078e001e */
[----:B------:R-:W-:Y:S01]  /*abc0*/  @!P3 FMUL R8, R8, 0.5 ;  /* 0x3f0000000808b820 */ /* 0x000fe20000400000 */
[----:B------:R-:W-:Y:S01]  /*abd0*/  @!P2 FMUL R10, R10, 0.5 ;  /* 0x3f0000000a0aa820 */ /* 0x000fe20000400000 */
[----:B----4-:R-:W-:Y:S01]  /*abe0*/  @!P4 FMUL R119, R119, R119 ;  /* 0x000000777777c220 */ /* 0x010fe20000400000 */
[----:B------:R-:W3:Y:S01]  /*abf0*/  MUFU.EX2 R9, R9 ;  /* 0x0000000900097308 */ /* 0x000ee20000000800 */
[----:B------:R-:W-:Y:S02]  /*ac00*/  @!P0 FMUL R11, R11, 0.5 ;  /* 0x3f0000000b0b8820 */ /* 0x000fe40000400000 */
[----:B------:R-:W-:Y:S01]  /*ac10*/  IMAD.MOV.U32 R66, RZ, RZ, R119 ;  /* 0x000000ffff427224 */ /* 0x000fe200078e0077 */
[----:B-1----:R-:W1:Y:S06]  /*ac20*/  LDS.128 R4, [R0+0x241b0] ;  /* 0x0241b00000047984 */ /* 0x002e6c0000000c00 */
[----:B------:R-:W4:Y:S01]  /*ac30*/  MUFU.EX2 R8, R8 ;  /* 0x0000000800087308 */ /* 0x000f220000000800 */
[C---:B--2---:R-:W-:Y:S01]  /*ac40*/  FFMA2 R12, R3.reuse.F32, R68.F32x2.HI_LO, R12.F32x2.HI_LO ;  /* 0x00000044030c7249 */ /* 0x044fe2000004000c */
[----:B------:R-:W-:Y:S01]  /*ac50*/  NOP ;  /* 0x0000000000007918 */ /* 0x000fe20000000000 */
[----:B------:R-:W-:Y:S02]  /*ac60*/  FFMA2 R14, R3.F32, R16.F32x2.HI_LO, R14.F32x2.HI_LO ;  /* 0x00000010030e7249 */ /* 0x000fe4000004000e */
[----:B------:R-:W-:Y:S02]  /*ac70*/  IMAD.MOV.U32 R17, RZ, RZ, R24 ;  /* 0x000000ffff117224 */ /* 0x000fe400078e0018 */
[----:B-----5:R-:W-:Y:S01]  /*ac80*/  @!P6 FMUL R118, R118, R118 ;  /* 0x000000767676e220 */ /* 0x020fe20000400000 */
[----:B------:R-:W-:Y:S02]  /*ac90*/  FSETP.GEU.AND P5, PT, R12, -126, PT ;  /* 0xc2fc00000c00780b */ /* 0x000fe40003fae000 */
[----:B------:R-:W2:Y:S01]  /*aca0*/  MUFU.EX2 R82, R10 ;  /* 0x0000000a00527308 */ /* 0x000ea20000000800 */
[----:B------:R-:W-:Y:S01]  /*acb0*/  FSETP.GEU.AND P4, PT, R13, -126, PT ;  /* 0xc2fc00000d00780b */ /* 0x000fe20003f8e000 */
[----:B------:R-:W-:Y:S01]  /*acc0*/  BAR.SYNC.DEFER_BLOCKING 0x3, 0x100 ;  /* 0x00c4000000007b1d */ /* 0x000fe20000010000 */
[----:B---3--:R-:W-:Y:S01]  /*acd0*/  @!P1 FMUL R9, R9, R9 ;  /* 0x0000000909099220 */ /* 0x008fe20000400000 */
[----:B------:R-:W-:Y:S01]  /*ace0*/  FSETP.GEU.AND P6, PT, R14, -126, PT ;  /* 0xc2fc00000e00780b */ /* 0x000fe20003fce000 */
[----:B------:R-:W-:Y:S01]  /*acf0*/  IMAD.MOV.U32 R16, RZ, RZ, R25 ;  /* 0x000000ffff107224 */ /* 0x000fe200078e0019 */
[----:B------:R-:W-:Y:S01]  /*ad00*/  F2FP.F16.F32.PACK_AB R24, R30, R31 ;  /* 0x0000001f1e18723e */ /* 0x000fe200000000ff */
[----:B------:R-:W-:Y:S03]  /*ad10*/  IMAD.MOV.U32 R67, RZ, RZ, R118 ;  /* 0x000000ffff437224 */ /* 0x000fe600078e0076 */
[----:B------:R-:W3:Y:S01]  /*ad20*/  MUFU.EX2 R83, R11 ;  /* 0x0000000b00537308 */ /* 0x000ee20000000800 */
[----:B----4-:R-:W-:Y:S01]  /*ad30*/  @!P3 FMUL R8, R8, R8 ;  /* 0x000000080808b220 */ /* 0x010fe20000400000 */
[----:B------:R-:W-:Y:S01]  /*ad40*/  FSETP.GEU.AND P3, PT, R15, -126, PT ;  /* 0xc2fc00000f00780b */ /* 0x000fe20003f6e000 */
[----:B------:R-:W-:Y:S01]  /*ad50*/  @!P5 FMUL R12, R12, 0.5 ;  /* 0x3f0000000c0cd820 */ /* 0x000fe20000400000 */
[----:B------:R-:W-:Y:S01]  /*ad60*/  F2FP.F16.F32.PACK_AB R25, R118, R119 ;  /* 0x000000777619723e */ /* 0x000fe200000000ff */
[----:B------:R-:W-:Y:S02]  /*ad70*/  IMAD.MOV.U32 R68, RZ, RZ, R8 ;  /* 0x000000ffff447224 */ /* 0x000fe400078e0008 */
[----:B------:R-:W-:Y:S01]  /*ad80*/  @!P4 FMUL R13, R13, 0.5 ;  /* 0x3f0000000d0dc820 */ /* 0x000fe20000400000 */
[----:B------:R-:W-:Y:S02]  /*ad90*/  F2FP.F16.F32.PACK_AB R26, R9, R8 ;  /* 0x00000008091a723e */ /* 0x000fe400000000ff */
[----:B------:R-:W4:Y:S01]  /*ada0*/  MUFU.EX2 R80, R12 ;  /* 0x0000000c00507308 */ /* 0x000f220000000800 */
[----:B--2---:R-:W-:Y:S01]  /*adb0*/  @!P2 FMUL R82, R82, R82 ;  /* 0x000000525252a220 */ /* 0x004fe20000400000 */
[----:B------:R-:W-:Y:S01]  /*adc0*/  @!P6 FMUL R14, R14, 0.5 ;  /* 0x3f0000000e0ee820 */ /* 0x000fe20000400000 */
[----:B------:R-:W-:Y:S02]  /*add0*/  IMAD.MOV.U32 R69, RZ, RZ, R9 ;  /* 0x000000ffff457224 */ /* 0x000fe400078e0009 */
[----:B------:R-:W-:Y:S05]  /*ade0*/  @!P3 FMUL R15, R15, 0.5 ;  /* 0x3f0000000f0fb820 */ /* 0x000fea0000400000 */
[----:B------:R-:W2:Y:S01]  /*adf0*/  MUFU.EX2 R81, R13 ;  /* 0x0000000d00517308 */ /* 0x000ea20000000800 */
[----:B---3--:R-:W-:Y:S01]  /*ae00*/  @!P0 FMUL R83, R83, R83 ;  /* 0x0000005353538220 */ /* 0x008fe20000400000 */
[----:B------:R-:W-:Y:S04]  /*ae10*/  ISETP.NE.AND P0, PT, R122, R75, PT ;  /* 0x0000004b7a00720c */ /* 0x000fe80003f05270 */
[----:B------:R-:W-:Y:S01]  /*ae20*/  F2FP.F16.F32.PACK_AB R27, R83, R82 ;  /* 0x00000052531b723e */ /* 0x000fe200000000ff */
[C---:B-1----:R-:W-:Y:S03]  /*ae30*/  FFMA2 R4, R3.reuse.F32, R70.F32x2.HI_LO, R4.F32x2.HI_LO ;  /* 0x0000004603047249 */ /* 0x042fe60000040004 */
[----:B------:R-:W1:Y:S01]  /*ae40*/  MUFU.EX2 R78, R14 ;  /* 0x0000000e004e7308 */ /* 0x000e620000000800 */
[----:B------:R-:W-:Y:S02]  /*ae50*/  FFMA2 R6, R3.F32, R72.F32x2.HI_LO, R6.F32x2.HI_LO ;  /* 0x0000004803067249 */ /* 0x000fe40000040006 */
[----:B----4-:R-:W-:Y:S01]  /*ae60*/  @!P5 FMUL R80, R80, R80 ;  /* 0x000000505050d220 */ /* 0x010fe20000400000 */
[----:B------:R-:W-:Y:S02]  /*ae70*/  FSETP.GEU.AND P1, PT, R4, -126, PT ;  /* 0xc2fc00000400780b */ /* 0x000fe40003f2e000 */
[----:B------:R-:W-:Y:S04]  /*ae80*/  FSETP.GEU.AND P2, PT, R5, -126, PT ;  /* 0xc2fc00000500780b */ /* 0x000fe80003f4e000 */
[----:B------:R-:W3:Y:S01]  /*ae90*/  MUFU.EX2 R79, R15 ;  /* 0x0000000f004f7308 */ /* 0x000ee20000000800 */
[----:B--2---:R-:W-:Y:S01]  /*aea0*/  @!P4 FMUL R81, R81, R81 ;  /* 0x000000515151c220 */ /* 0x004fe20000400000 */
[----:B------:R-:W-:Y:S02]  /*aeb0*/  FSETP.GEU.AND P5, PT, R6, -126, PT ;  /* 0xc2fc00000600780b */ /* 0x000fe40003fae000 */
[----:B------:R-:W-:Y:S02]  /*aec0*/  FSETP.GEU.AND P4, PT, R7, -126, PT ;  /* 0xc2fc00000700780b */ /* 0x000fe40003f8e000 */
[----:B------:R-:W-:Y:S01]  /*aed0*/  F2FP.F16.F32.PACK_AB R28, R81, R80 ;  /* 0x00000050511c723e */ /* 0x000fe200000000ff */
[----:B------:R-:W-:Y:S01]  /*aee0*/  @!P1 FMUL R4, R4, 0.5 ;  /* 0x3f00000004049820 */ /* 0x000fe20000400000 */
[----:B-1----:R-:W-:Y:S01]  /*aef0*/  @!P6 FMUL R78, R78, R78 ;  /* 0x0000004e4e4ee220 */ /* 0x002fe20000400000 */
[----:B------:R-:W-:Y:S04]  /*af00*/  @!P2 FMUL R5, R5, 0.5 ;  /* 0x3f0000000505a820 */ /* 0x000fe80000400000 */
[----:B------:R-:W1:Y:S02]  /*af10*/  MUFU.EX2 R4, R4 ;  /* 0x0000000400047308 */ /* 0x000e640000000800 */
[----:B------:R-:W-:Y:S02]  /*af20*/  @!P5 FMUL R6, R6, 0.5 ;  /* 0x3f0000000606d820 */ /* 0x000fe40000400000 */
[----:B------:R-:W-:Y:S01]  /*af30*/  @!P4 FMUL R7, R7, 0.5 ;  /* 0x3f0000000707c820 */ /* 0x000fe20000400000 */
[----:B---3--:R-:W-:Y:S05]  /*af40*/  @!P3 FMUL R79, R79, R79 ;  /* 0x0000004f4f4fb220 */ /* 0x008fea0000400000 */
[----:B------:R-:W2:Y:S01]  /*af50*/  MUFU.EX2 R73, R5 ;  /* 0x0000000500497308 */ /* 0x000ea20000000800 */
[----:B------:R-:W-:Y:S09]  /*af60*/  F2FP.F16.F32.PACK_AB R29, R79, R78 ;  /* 0x0000004e4f1d723e */ /* 0x000ff200000000ff */
[----:B------:R-:W3:Y:S01]  /*af70*/  MUFU.EX2 R70, R6 ;  /* 0x0000000600467308 */ /* 0x000ee20000000800 */
[----:B-1----:R-:W-:Y:S04]  /*af80*/  @!P1 FMUL R4, R4, R4 ;  /* 0x0000000404049220 */ /* 0x002fe80000400000 */
[----:B------:R-:W-:Y:S05]  /*af90*/  IMAD.MOV.U32 R72, RZ, RZ, R4 ;  /* 0x000000ffff487224 */ /* 0x000fea00078e0004 */
        /* <DEDUP_REMOVED lines=23> */
.L_x_5863:
        /* <DEDUP_REMOVED lines=30> */
.L_x_5864:
        /* <DEDUP_REMOVED lines=26> */
.L_x_5865:
        /* <DEDUP_REMOVED lines=23> */
.L_x_5866:
[----:B------:R-:W-:Y:S05]  /*b600*/  WARPSYNC.ALL ;  /* 0x0000000000007948 */ /* 0x000fea0003800000 */
[----:B------:R-:W-:Y:S11]  /*b610*/  R2UR UR4, R75 ;  /* 0x000000004b0472ca */ /* 0x000ff600000e0000 */
[----:B------:R-:W-:Y:S02]  /*b620*/  @!UPT UIADD3 URZ, UPT, UPT, URZ, URZ, URZ ;  /* 0x000000fffffff290 */ /* 0x000fe4000fffe0ff */
[----:B------:R3:W-:Y:S01]  /*b630*/  STTM.x8 tmem[UR4+0x30], R24 ;  /* 0x00003018000079ed */ /* 0x0007e200081c0004 */
[----:B------:R-:W-:Y:S05]  /*b640*/  BRA `(.L_x_5867) ;  /* 0x0000001c00407947 */ /* 0x000fea0003800000 */
.L_x_5862:
[--C-:B------:R-:W-:Y:S01]  /*b650*/  SHF.R.U32.HI R3, RZ, 0x1, R2.reuse ;  /* 0x00000001ff037819 */ /* 0x100fe20000011602 */
[----:B------:R-:W-:Y:S05]  /*b660*/  WARPSYNC.ALL ;  /* 0x0000000000007948 */ /* 0x000fea0003800000 */
[----:B------:R-:W-:Y:S02]  /*b670*/  LOP3.LUT R3, R3, 0x40, RZ, 0xc0, !PT ;  /* 0x0000004003037812 */ /* 0x000fe400078ec0ff */
[C---:B------:R-:W-:Y:S02]  /*b680*/  R2UR UR4, R75.reuse ;  /* 0x000000004b0472ca */ /* 0x040fe400000e0000 */
[----:B------:R-:W-:Y:S02]  /*b690*/  IADD3 R0, PT, PT, R0, R3, RZ ;  /* 0x0000000300007210 */ /* 0x000fe40007ffe0ff */
[----:B------:R-:W1:Y:S01]  /*b6a0*/  LDC R3, c[0x0][0x470] ;  /* 0x00011c00ff037b82 */ /* 0x000e620000000800 */
[----:B------:R-:W-:Y:S02]  /*b6b0*/  LOP3.LUT R36, R36, 0x160, RZ, 0xfc, !PT ;  /* 0x0000016024247812 */ /* 0x000fe400078efcff */
[----:B------:R-:W2:Y:S01]  /*b6c0*/  LDS.128 R4, [R0+0x24000] ;  /* 0x0240000000047984 */ /* 0x000ea20000000c00 */
[--C-:B------:R-:W-:Y:S02]  /*b6d0*/  SHF.R.U32.HI R76, RZ, 0x4, R2.reuse ;  /* 0x00000004ff4c7819 */ /* 0x100fe40000011602 */
[----:B------:R-:W-:Y:S02]  /*b6e0*/  SHF.R.U32.HI R40, RZ, 0x5, R2 ;  /* 0x00000005ff287819 */ /* 0x000fe40000011602 */
[----:B------:R-:W-:Y:S02]  /*b6f0*/  LOP3.LUT R76, R76, 0x8, RZ, 0xc0, !PT ;  /* 0x000000084c4c7812 */ /* 0x000fe400078ec0ff */
[----:B------:R-:W-:Y:S01]  /*b700*/  LOP3.LUT R40, R40, 0x3, RZ, 0xc0, !PT ;  /* 0x0000000328287812 */ /* 0x000fe200078ec0ff */
[----:B------:R-:W2:Y:S01]  /*b710*/  LDTM.x16 R16, tmem[UR4] ;  /* 0x00000004001079ee */ /* 0x000ea20008240000 */
[----:B------:R-:W3:Y:S01]  /*b720*/  LDS.128 R8, [R0+0x24010] ;  /* 0x0240100000087984 */ /* 0x000ee20000000c00 */
[----:B------:R-:W-:Y:S02]  /*b730*/  R2UR UR4, R34 ;  /* 0x00000000220472ca */ /* 0x000fe400000e0000 */
[----:B------:R-:W-:Y:S04]  /*b740*/  IADD3 R75, PT, PT, R75, -R76, RZ ;  /* 0x8000004c4b4b7210 */ /* 0x000fe80007ffe0ff */
[----:B------:R-:W-:Y:S01]  /*b750*/  SHF.R.U32.HI R75, RZ, 0x15, R75 ;  /* 0x00000015ff4b7819 */ /* 0x000fe2000001164b */
[----:B------:R-:W4:Y:S01]  /*b760*/  LDS.128 R12, [R0+0x24020] ;  /* 0x02402000000c7984 */ /* 0x000f220000000c00 */
        /* <DEDUP_REMOVED lines=336> */
[----:B------:R-:W-:Y:S06]  /*cc70*/  F2FP.F16.F32.PACK_AB R27, R83, R82 ;  /* 0x00000052531b723e */ /* 0x000fec00000000ff */
        /* <DEDUP_REMOVED lines=28> */
.L_x_5868:
        /* <DEDUP_REMOVED lines=31> */
.L_x_5869:
        /* <DEDUP_REMOVED lines=23> */
.L_x_5870:
        /* <DEDUP_REMOVED lines=23> */
.L_x_5871:
[----:B------:R-:W-:Y:S05]  /*d310*/  WARPSYNC.ALL ;  /* 0x0000000000007948 */ /* 0x000fea0003800000 */
[----:B------:R-:W-:Y:S11]  /*d320*/  R2UR UR4, R76 ;  /* 0x000000004c0472ca */ /* 0x000ff600000e0000 */
[----:B------:R-:W-:Y:S02]  /*d330*/  @!UPT UIADD3 URZ, UPT, UPT, URZ, URZ, URZ ;  /* 0x000000fffffff290 */ /* 0x000fe4000fffe0ff */
[----:B------:R4:W-:Y:S02]  /*d340*/  STTM.x8 tmem[UR4+0x30], R24 ;  /* 0x00003018000079ed */ /* 0x0009e400081c0004 */
.L_x_5867:
[----:B------:R-:W5:Y:S01]  /*d350*/  LDL R0, [R1+0x4] ;  /* 0x0000040001007983 */ /* 0x000f620000100800 */
[----:B------:R-:W1:Y:S01]  /*d360*/  FENCE.VIEW.ASYNC.T ;  /* 0x00000000000073c6 */ /* 0x000e620000000200 */
[----:B-----5:R-:W-:Y:S02]  /*d370*/  IMAD.SHL.U32 R3, R0, 0x4, RZ ;  /* 0x0000000400037824 */ /* 0x020fe400078e00ff */
[----:B------:R-:W-:Y:S05]  /*d380*/  IMAD.MOV.U32 R0, RZ, RZ, 0x33334444 ;  /* 0x33334444ff007424 */ /* 0x000fea00078e00ff */
[----:B------:R-:W-:Y:S04]  /*d390*/  SHF.R.U64 R0, R0, R3, 0x123333 ;  /* 0x0012333300007419 */ /* 0x000fe80000001203 */
[----:B------:R-:W-:Y:S04]  /*d3a0*/  LOP3.LUT R0, R0, 0x7, RZ, 0xc0, !PT ;  /* 0x0000000700007812 */ /* 0x000fe800078ec0ff */
[----:B------:R-:W-:Y:S11]  /*d3b0*/  ISETP.NE.AND P0, PT, R0, 0x3, PT ;  /* 0x000000030000780c */ /* 0x000ff60003f05270 */
[----:B------:R-:W-:Y:S02]  /*d3c0*/  @!UPT UIADD3 URZ, UPT, UPT, URZ, URZ, URZ ;  /* 0x000000fffffff290 */ /* 0x000fe4000fffe0ff */
[----:B-1----:R-:W-:Y:S05]  /*d3d0*/  @!P0 BRA `(.L_x_5872) ;  /* 0x0000000000048947 */ /* 0x002fea0003800000 */
[----:B------:R-:W-:Y:S05]  /*d3e0*/  BPT.TRAP 0x1 ;  /* 0x000000040000795c */ /* 0x000fea0000300000 */
.L_x_5872:
[----:B------:R-:W1:Y:S01]  /*d3f0*/  S2R R3, SR_CgaCtaId ;  /* 0x0000000000037919 */ /* 0x000e620000008800 */
[----:B------:R-:W-:Y:S04]  /*d400*/  MOV R0, 0x400 ;  /* 0x0000040000007802 */ /* 0x000fe80000000f00 */
[----:B-1----:R-:W-:Y:S04]  /*d410*/  LEA R0, R3, R0, 0x18 ;  /* 0x0000000003007211 */ /* 0x002fe800078ec0ff */
[----:B------:R1:W-:Y:S01]  /*d420*/  SYNCS.ARRIVE.TRANS64.A1T0 RZ, [R0+URZ+0x24880], RZ ;  /* 0x024880ff00ff79a7 */ /* 0x0003e200081000ff */
[----:B------:R-:W-:Y:S05]  /*d430*/  @!P0 BRA `(.L_x_5873) ;  /* 0x0000000000088947 */ /* 0x000fea0003800000 */
[----:B------:R-:W-:Y:S05]  /*d440*/  BPT.TRAP 0x1 ;  /* 0x000000040000795c */ /* 0x000fea0000300000 */
[----:B------:R-:W-:Y:S05]  /*d450*/  BPT.TRAP 0x1 ;  /* 0x000000040000795c */ /* 0x000fea0000300000 */
.L_x_5873:
[----:B------:R-:W-:Y:S04]  /*d460*/  IADD3 R4, PT, PT, R0, 0x24858, RZ ;  /* 0x0002485800047810 */ /* 0x000fe80007ffe0ff */
[----:B------:R-:W-:Y:S04]  /*d470*/  PRMT R4, R3, 0x654, R4 ;  /* 0x0000065403047816 */ /* 0x000fe80000000004 */
[----:B------:R1:W-:Y:S01]  /*d480*/  SYNCS.ARRIVE.TRANS64.RED.A1T0 RZ, [R4+URZ], RZ ;  /* 0x000000ff04ff79a7 */ /* 0x0003e200081004ff */
[----:B------:R-:W-:Y:S05]  /*d490*/  @!P0 BRA `(.L_x_5874) ;  /* 0x0000000000048947 */ /* 0x000fea0003800000 */
[----:B------:R-:W-:Y:S05]  /*d4a0*/  BPT.TRAP 0x1 ;  /* 0x000000040000795c */ /* 0x000fea0000300000 */
.L_x_5874:
[----:B-1----:R-:W-:Y:S04]  /*d4b0*/  IADD3 R4, PT, PT, R0, 0x24838, RZ ;  /* 0x0002483800047810 */ /* 0x002fe80007ffe0ff */
[----:B------:R-:W-:Y:S04]  /*d4c0*/  PRMT R4, R3, 0x654, R4 ;  /* 0x0000065403047816 */ /* 0x000fe80000000004 */
[----:B------:R1:W-:Y:S01]  /*d4d0*/  SYNCS.ARRIVE.TRANS64.RED.A1T0 RZ, [R4+URZ], RZ ;  /* 0x000000ff04ff79a7 */ /* 0x0003e200081004ff */
[----:B------:R-:W-:Y:S05]  /*d4e0*/  @!P0 BRA `(.L_x_5875) ;  /* 0x0000000000048947 */ /* 0x000fea0003800000 */
[----:B------:R-:W-:Y:S05]  /*d4f0*/  BPT.TRAP 0x1 ;  /* 0x000000040000795c */ /* 0x000fea0000300000 */
.L_x_5875:
[----:B------:R-:W5:Y:S01]  /*d500*/  LDL R3, [R1+0x10] ;  /* 0x0000100001037983 */ /* 0x000f620000100800 */
[----:B------:R-:W-:Y:S01]  /*d510*/  BSSY B0, `(.L_x_5876) ;  /* 0x0000004000007945 */ /* 0x000fe20003800000 */
[----:B-----5:R-:W-:Y:S04]  /*d520*/  SHF.L.U32 R3, R3, 0x1f, RZ ;  /* 0x0000001f03037819 */ /* 0x020fe800000006ff */
[----:B------:R-:W5:Y:S02]  /*d530*/  SYNCS.PHASECHK.TRANS64.TRYWAIT P1, [R0+URZ+0x24840], R3 ;  /* 0x02484003000075a7 */ /* 0x000f6400080211ff */
[----:B-----5:R-:W-:Y:S05]  /*d540*/  @!P1 BRA `(.L_x_5877) ;  /* 0x0000004800389947 */ /* 0x020fea0003800000 */
.L_x_5976:
[----:B------:R-:W-:Y:S05]  /*d550*/  BSYNC B0 ;  /* 0x0000000000007941 */ /* 0x000fea0003800000 */
.L_x_5876:
[----:B------:R-:W-:Y:S05]  /*d560*/  @!P0 BRA `(.L_x_5878) ;  /* 0x0000000000048947 */ /* 0x000fea0003800000 */
[----:B------:R-:W-:Y:S05]  /*d570*/  BPT.TRAP 0x1 ;  /* 0x000000040000795c */ /* 0x000fea0000300000 */
.L_x_5878:
[----:B------:R-:W5:Y:S01]  /*d580*/  LDL R3, [R1+0x20] ;  /* 0x0000200001037983 */ /* 0x000f620000100800 */
[----:B------:R-:W-:Y:S01]  /*d590*/  BSSY B0, `(.L_x_5879) ;  /* 0x0000004000007945 */ /* 0x000fe20003800000 */
[----:B-----5:R-:W-:Y:S04]  /*d5a0*/  SHF.L.U32 R3, R3, 0x1f, RZ ;  /* 0x0000001f03037819 */ /* 0x020fe800000006ff */
[----:B------:R-:W5:Y:S02]  /*d5b0*/  SYNCS.PHASECHK.TRANS64.TRYWAIT P1, [R0+URZ+0x24860], R3 ;  /* 0x02486003000075a7 */ /* 0x000f6400080211ff */
[----:B-----5:R-:W-:Y:S05]  /*d5c0*/  @!P1 BRA `(.L_x_5880) ;  /* 0x00000048002c9947 */ /* 0x020fea0003800000 */
.L_x_5977:
[----:B------:R-:W-:Y:S05]  /*d5d0*/  BSYNC B0 ;  /* 0x0000000000007941 */ /* 0x000fea0003800000 */
.L_x_5879:
[----:B------:R-:W-:Y:S05]  /*d5e0*/  @!P0 BRA `(.L_x_5881) ;  /* 0x0000000000048947 */ /* 0x000fea0003800000 */
[----:B------:R-:W-:Y:S05]  /*d5f0*/  BPT.TRAP 0x1 ;  /* 0x000000040000795c */ /* 0x000fea0000300000 */
.L_x_5881:
[----:B------:R-:W1:Y:S01]  /*d600*/  LDL R3, [R1+0x1c] ;  /* 0x00001c0001037983 */ /* 0x000e620000100800 */
[----:B------:R-:W-:Y:S01]  /*d610*/  IMAD.U32 R44, R2, 0x10000, RZ ;  /* 0x00010000022c7824 */ /* 0x000fe200078e00ff */
[----:B---34-:R-:W-:Y:S04]  /*d620*/  SHF.R.U32.HI R24, RZ, 0x3, R2 ;  /* 0x00000003ff187819 */ /* 0x018fe80000011602 */
[----:B------:R-:W-:Y:S02]  /*d630*/  LOP3.LUT R24, R44, 0x600010, R24, 0xc8, !PT ;  /* 0x006000102c187812 */ /* 0x000fe400078ec818 */
[----:B-1----:R-:W-:Y:S02]  /*d640*/  SHF.L.U32 R4, R3, 0x1f, RZ ;  /* 0x0000001f03047819 */ /* 0x002fe400000006ff */
[----:B------:R-:W-:Y:S02]  /*d650*/  LOP3.LUT R3, R24, 0x100, RZ, 0xfc, !PT ;  /* 0x0000010018037812 */ /* 0x000fe400078efcff */
[----:B------:R-:W1:Y:S02]  /*d660*/  SYNCS.PHASECHK.TRANS64.TRYWAIT P0, [R0+URZ+0x24898], R4 ;  /* 0x02489804000075a7 */ /* 0x000e6400080011ff */
[----:B-1----:R-:W-:Y:S05]  /*d670*/  @!P0 BRA `(.L_x_5882) ;  /* 0x0000004800148947 */ /* 0x002fea0003800000 */
.L_x_5978:
        /* <DEDUP_REMOVED lines=25> */
.L_x_5883:
[----:B------:R-:W-:Y:S01]  /*d810*/  LOP3.LUT R0, R24, 0xa0, RZ, 0xfc, !PT ;  /* 0x000000a018007812 */ /* 0x000fe200078efcff */
[----:B------:R-:W-:Y:S05]  /*d820*/  WARPSYNC.ALL ;  /* 0x0000000000007948 */ /* 0x000fea0003800000 */
[----:B------:R-:W-:Y:S01]  /*d830*/  SHF.R.U32.HI R47, RZ, 0x3, R2 ;  /* 0x00000003ff2f7819 */ /* 0x000fe20000011602 */
[----:B------:R-:W2:Y:S01]  /*d840*/  LDL R118, [R1+0x4] ;  /* 0x0000040001767983 */ /* 0x000ea20000100800 */
[----:B------:R-:W-:Y:S01]  /*d850*/  R2UR UR6, R0 ;  /* 0x00000000000672ca */ /* 0x000fe200000e0000 */
[----:B------:R-:W1:Y:S01]  /*d860*/  S2UR UR42, SR_CgaCtaId ;  /* 0x00000000002a79c3 */ /* 0x000e620000008800 */
[----:B------:R-:W-:Y:S01]  /*d870*/  LOP3.LUT R44, R44, 0x600010, R47, 0xc8, !PT ;  /* 0x006000102c2c7812 */ /* 0x000fe200078ec82f */
[----:B------:R-:W3:Y:S01]  /*d880*/  S2R R46, SR_TID.X ;  /* 0x00000000002e7919 */ /* 0x000ee20000002100 */
[----:B------:R-:W-:Y:S02]  /*d890*/  UMOV UR39, 0x400 ;  /* 0x0000040000277882 */ /* 0x000fe40000000000 */
[C---:B------:R-:W-:Y:S02]  /*d8a0*/  LOP3.LUT R0, R44.reuse, 0xc0, RZ, 0xfc, !PT ;  /* 0x000000c02c007812 */ /* 0x040fe400078efcff */
[----:B------:R-:W-:Y:S02]  /*d8b0*/  LOP3.LUT R44, R44, 0xe0, RZ, 0xfc, !PT ;  /* 0x000000e02c2c7812 */ /* 0x000fe400078efcff */
[----:B------:R-:W-:Y:S02]  /*d8c0*/  R2UR UR5, R0 ;  /* 0x00000000000572ca */ /* 0x000fe400000e0000 */
[----:B------:R-:W-:Y:S02]  /*d8d0*/  R2UR UR4, R44 ;  /* 0x000000002c0472ca */ /* 0x000fe400000e0000 */
[----:B---3--:R-:W-:Y:S01]  /*d8e0*/  SHF.R.U32.HI R52, RZ, 0x1, R46 ;  /* 0x00000001ff347819 */ /* 0x008fe2000001162e */
[----:B-1----:R-:W-:Y:S03]  /*d8f0*/  ULEA UR39, UR42, UR39, 0x18 ;  /* 0x000000272a277291 */ /* 0x002fe6000f8ec0ff */
[----:B------:R-:W-:Y:S06]  /*d900*/  LOP3.LUT R52, R52, 0x40, RZ, 0xc0, !PT ;  /* 0x0000004034347812 */ /* 0x000fec00078ec0ff */
[----:B------:R-:W1:Y:S08]  /*d910*/  LDS.128 R12, [R52+UR39+0x24200] ;  /* 0x02420027340c7984 */ /* 0x000e700008000c00 */
        /* <DEDUP_REMOVED lines=27> */
[----:B------:R-:W-:Y:S01]  /*dad0*/  PRMT R77, R0, 0x7610, R77 ;  /* 0x00007610004d7816 */ /* 0x000fe2000000004d */
[----:B------:R-:W-:Y:S01]  /*dae0*/  FADD2 R42, R42.F32x2.HI_LO, R6.F32x2.HI_LO ;  /* 0x000000062a2a724b */ /* 0x000fe20000000000 */
[----:B------:R-:W-:Y:S01]  /*daf0*/  F2FP.F16.F32.PACK_AB R44, R45, R44 ;  /* 0x0000002c2d2c723e */ /* 0x000fe200000000ff */
        /* <DEDUP_REMOVED lines=8> */
[----:B------:R-:W-:Y:S02]  /*db80*/  PRMT R39, R0, 0x7632, R39 ;  /* 0x0000763200277816 */ /* 0x000fe40000000027 */
[----:B------:R-:W-:Y:S02]  /*db90*/  F2FP.F16.F32.PACK_AB R0, R41, R40 ;  /* 0x000000282900723e */ /* 0x000fe400000000ff */
[----:B------:R-:W-:Y:S01]  /*dba0*/  PRMT R107, R3, 0x7632, R107 ;  /* 0x00007632036b7816 */ /* 0x000fe2000000006b */
[----:B------:R-:W5:Y:S01]  /*dbb0*/  LDS.128 R40, [R52+UR39+0x24300] ;  /* 0x0243002734287984 */ /* 0x000f620008000c00 */
        /* <DEDUP_REMOVED lines=8> */
[----:B------:R-:W1:Y:S01]  /*dc40*/  LDS.128 R100, [R52+UR39+0x24310] ;  /* 0x0243102734647984 */ /* 0x000e620008000c00 */
[----:B------:R-:W-:Y:S01]  /*dc50*/  F2FP.F16.F32.PACK_AB R20, R21, R20 ;  /* 0x000000141514723e */ /* 0x000fe200000000ff */
[----:B---3--:R-:W-:Y:S01]  /*dc60*/  FADD2 R28, R28.F32x2.HI_LO, R8.F32x2.HI_LO ;  /* 0x000000081c1c724b */ /* 0x008fe20000000000 */
[----:B------:R-:W-:Y:S01]  /*dc70*/  F2FP.F16.F32.PACK_AB R0, R23, R22 ;  /* 0x000000161700723e */ /* 0x000fe200000000ff */
[----:B------:R-:W-:Y:S01]  /*dc80*/  FADD2 R10, R30.F32x2.HI_LO, R10.F32x2.HI_LO ;  /* 0x0000000a1e0a724b */ /* 0x000fe20000000000 */
[----:B------:R-:W-:Y:S01]  /*dc90*/  PRMT R109, R20, 0x7632, R109 ;  /* 0x00007632146d7816 */ /* 0x000fe2000000006d */
[----:B------:R-:W-:Y:S01]  /*dca0*/  FMUL2 R98, R28.F32x2.HI_LO, R98.F32x2.HI_LO ;  /* 0x000000621c62724a */ /* 0x000fe20000000000 */
        /* <DEDUP_REMOVED lines=8> */
[----:B------:R-:W5:Y:S01]  /*dd30*/  LDTM.x16 R12, tmem[UR5] ;  /* 0x00000005000c79ee */ /* 0x000f620008240000 */
        /* <DEDUP_REMOVED lines=12> */
[C---:B------:R-:W-:Y:S01]  /*de00*/  PRMT R97, R0.reuse, 0x7632, R97 ;  /* 0x0000763200617816 */ /* 0x040fe20000000061 */
[----:B------:R-:W-:Y:S01]  /*de10*/  UMOV UR5, 0x33334444 ;  /* 0x3333444400057882 */ /* 0x000fe20000000000 */
[----:B------:R-:W-:Y:S02]  /*de20*/  F2FP.F16.F32.PACK_AB R6, R7, R6 ;  /* 0x000000060706723e */ /* 0x000fe400000000ff */
[----:B------:R-:W-:Y:S02]  /*de30*/  PRMT R98, R0, 0x7610, R98 ;  /* 0x0000761000627816 */ /* 0x000fe40000000062 */
[----:B------:R-:W-:Y:S02]  /*de40*/  F2FP.F16.F32.PACK_AB R10, R11, R10 ;  /* 0x0000000a0b0a723e */ /* 0x000fe400000000ff */
[----:B------:R-:W-:Y:S02]  /*de50*/  PRMT R99, R6, 0x7632, R99 ;  /* 0x0000763206637816 */ /* 0x000fe40000000063 */
[----:B------:R-:W-:Y:S01]  /*de60*/  PRMT R92, R10, 0x7632, R92 ;  /* 0x000076320a5c7816 */ /* 0x000fe2000000005c */
[----:B-----5:R-:W-:Y:S01]  /*de70*/  FADD2 R12, R12.F32x2.HI_LO, R40.F32x2.HI_LO ;  /* 0x000000280c0c724b */ /* 0x020fe20000000000 */
[----:B------:R-:W-:Y:S01]  /*de80*/  PRMT R93, R10, 0x7610, R93 ;  /* 0x000076100a5d7816 */ /* 0x000fe2000000005d */
[----:B------:R-:W-:Y:S01]  /*de90*/  FADD2 R14, R14.F32x2.HI_LO, R42.F32x2.HI_LO ;  /* 0x0000002a0e0e724b */ /* 0x000fe20000000000 */
[----:B------:R-:W-:Y:S01]  /*dea0*/  PRMT R114, R6, 0x7610, R114 ;  /* 0x0000761006727816 */ /* 0x000fe20000000072 */
[----:B------:R-:W5:Y:S01]  /*deb0*/  LDS.128 R40, [R52+UR39+0x24380] ;  /* 0x0243802734287984 */ /* 0x000f620008000c00 */
[----:B------:R-:W-:Y:S01]  /*dec0*/  PRMT R96, R48, 0x7632, R96 ;  /* 0x0000763230607816 */ /* 0x000fe20000000060 */
[----:B------:R-:W-:Y:S01]  /*ded0*/  FMUL2 R12, R12.F32x2.HI_LO, R90.F32x2.HI_LO ;  /* 0x0000005a0c0c724a */ /* 0x000fe20000000000 */
[----:B------:R-:W-:Y:S01]  /*dee0*/  PRMT R95, R94, 0x7632, R95 ;  /* 0x000076325e5f7816 */ /* 0x000fe2000000005f */
[----:B------:R-:W-:Y:S02]  /*def0*/  FMUL2 R14, R14.F32x2.HI_LO, R88.F32x2.HI_LO ;  /* 0x000000580e0e724a */ /* 0x000fe40000000000 */
[----:B-1----:R-:W-:Y:S01]  /*df00*/  FADD2 R16, R16.F32x2.HI_LO, R100.F32x2.HI_LO ;  /* 0x000000641010724b */ /* 0x002fe20000000000 */
[----:B------:R-:W-:Y:S01]  /*df10*/  F2FP.F16.F32.PACK_AB R3, R13, R12 ;  /* 0x0000000c0d03723e */ /* 0x000fe200000000ff */
[----:B------:R-:W1:Y:S01]  /*df20*/  LDS.128 R88, [R52+UR39+0x24390] ;  /* 0x0243902734587984 */ /* 0x000e620008000c00 */
[----:B------:R-:W-:Y:S01]  /*df30*/  F2FP.F16.F32.PACK_AB R0, R15, R14 ;  /* 0x0000000e0f00723e */ /* 0x000fe200000000ff */
[----:B------:R-:W-:Y:S02]  /*df40*/  FADD2 R18, R18.F32x2.HI_LO, R102.F32x2.HI_LO ;  /* 0x000000661212724b */ /* 0x000fe40000000000 */
[----:B------:R-:W-:Y:S01]  /*df50*/  FMUL2 R36, R16.F32x2.HI_LO, R86.F32x2.HI_LO ;  /* 0x000000561024724a */ /* 0x000fe20000000000 */
[----:B------:R-:W-:Y:S01]  /*df60*/  PRMT R86, R3, 0x7632, R86 ;  /* 0x0000763203567816 */ /* 0x000fe20000000056 */
[----:B------:R-:W-:Y:S01]  /*df70*/  FMUL2 R50, R18.F32x2.HI_LO, R84.F32x2.HI_LO ;  /* 0x000000541232724a */ /* 0x000fe20000000000 */
[----:B------:R-:W-:Y:S01]  /*df80*/  PRMT R87, R3, 0x7610, R87 ;  /* 0x0000761003577816 */ /* 0x000fe20000000057 */
[----:B------:R-:W5:Y:S01]  /*df90*/  LDTM.x16 R4, tmem[UR4] ;  /* 0x00000004000479ee */ /* 0x000f620008240000 */
[----:B------:R-:W-:Y:S01]  /*dfa0*/  PRMT R84, R0, 0x7632, R84 ;  /* 0x0000763200547816 */ /* 0x000fe20000000054 */
[----:B---3--:R-:W-:Y:S01]  /*dfb0*/  FADD2 R20, R20.F32x2.HI_LO, R28.F32x2.HI_LO ;  /* 0x0000001c1414724b */ /* 0x008fe20000000000 */
        /* <DEDUP_REMOVED lines=12> */
[----:B----4-:R-:W-:Y:S01]  /*e080*/  FADD2 R20, R24.F32x2.HI_LO, R32.F32x2.HI_LO ;  /* 0x000000201814724b */ /* 0x010fe20000000000 */
[----:B------:R-:W-:Y:S01]  /*e090*/  F2FP.F16.F32.PACK_AB R3, R23, R22 ;  /* 0x000000161703723e */ /* 0x000fe200000000ff */
[----:B------:R-:W-:Y:S01]  /*e0a0*/  FADD2 R22, R26.F32x2.HI_LO, R34.F32x2.HI_LO ;  /* 0x000000221a16724b */ /* 0x000fe20000000000 */
[C---:B------:R-:W-:Y:S01]  /*e0b0*/  PRMT R32, R0.reuse, 0x7632, R32 ;  /* 0x0000763200207816 */ /* 0x040fe20000000020 */
[----:B------:R-:W4:Y:S01]  /*e0c0*/  LDS.128 R24, [R52+UR39+0x243b0] ;  /* 0x0243b02734187984 */ /* 0x000f220008000c00 */
[----:B------:R-:W-:Y:S01]  /*e0d0*/  PRMT R33, R0, 0x7610, R33 ;  /* 0x0000761000217816 */ /* 0x000fe20000000021 */
[----:B------:R-:W-:Y:S01]  /*e0e0*/  NOP ;  /* 0x0000000000007918 */ /* 0x000fe20000000000 */
[----:B------:R-:W-:Y:S01]  /*e0f0*/  PRMT R34, R3, 0x7632, R34 ;  /* 0x0000763203227816 */ /* 0x000fe20000000022 */
[----:B------:R-:W-:Y:S01]  /*e100*/  FMUL2 R22, R22.F32x2.HI_LO, R56.F32x2.HI_LO ;  /* 0x000000381616724a */ /* 0x000fe20000000000 */
[----:B------:R-:W-:Y:S01]  /*e110*/  PRMT R35, R3, 0x7610, R35 ;  /* 0x0000761003237816 */ /* 0x000fe20000000023 */
[----:B-----5:R-:W-:Y:S02]  /*e120*/  FADD2 R4, R4.F32x2.HI_LO, R40.F32x2.HI_LO ;  /* 0x000000280404724b */ /* 0x020fe40000000000 */
[----:B------:R-:W-:Y:S01]  /*e130*/  FADD2 R6, R6.F32x2.HI_LO, R42.F32x2.HI_LO ;  /* 0x0000002a0606724b */ /* 0x000fe20000000000 */
[----:B------:R-:W-:Y:S01]  /*e140*/  F2FP.F16.F32.PACK_AB R22, R23, R22 ;  /* 0x000000161716723e */ /* 0x000fe200000000ff */
[----:B-1----:R-:W-:Y:S02]  /*e150*/  FADD2 R8, R8.F32x2.HI_LO, R88.F32x2.HI_LO ;  /* 0x000000580808724b */ /* 0x002fe40000000000 */
[----:B------:R-:W-:Y:S01]  /*e160*/  FADD2 R10, R10.F32x2.HI_LO, R90.F32x2.HI_LO ;  /* 0x0000005a0a0a724b */ /* 0x000fe20000000000 */
[----:B------:R-:W-:Y:S01]  /*e170*/  PRMT R41, R22, 0x7632, R41 ;  /* 0x0000763216297816 */ /* 0x000fe20000000029 */
        /* <DEDUP_REMOVED lines=19> */
[----:B------:R-:W-:Y:S01]  /*e2b0*/  PRMT R43, R4, 0x7610, R43 ;  /* 0x00007610042b7816 */ /* 0x000fe2000000002b */
[----:B----4-:R-:W-:Y:S01]  /*e2c0*/  FADD2 R16, R16.F32x2.HI_LO, R24.F32x2.HI_LO ;  /* 0x000000181010724b */ /* 0x010fe20000000000 */
[----:B------:R-:W-:Y:S01]  /*e2d0*/  PRMT R52, R6, 0x7632, R52 ;  /* 0x0000763206347816 */ /* 0x000fe20000000034 */
[----:B------:R-:W-:Y:S01]  /*e2e0*/  FADD2 R18, R18.F32x2.HI_LO, R26.F32x2.HI_LO ;  /* 0x0000001a1212724b */ /* 0x000fe20000000000 */
[----:B------:R-:W-:Y:S01]  /*e2f0*/  PRMT R56, R6, 0x7610, R56 ;  /* 0x0000761006387816 */ /* 0x000fe20000000038 */
        /* <DEDUP_REMOVED lines=15> */
[----:B------:R-:W-:Y:S11]  /*e3f0*/  R2UR UR4, R57 ;  /* 0x00000000390472ca */ /* 0x000ff600000e0000 */
[----:B------:R-:W-:Y:S02]  /*e400*/  @!UPT UIADD3 URZ, UPT, UPT, URZ, URZ, URZ ;  /* 0x000000fffffff290 */ /* 0x000fe4000fffe0ff */
[----:B------:R-:W-:Y:S04]  /*e410*/  USHF.R.U64 UR4, UR5, UR4, 0x123333 ;  /* 0x0012333305047499 */ /* 0x000fe80008001204 */
[----:B------:R-:W-:Y:S04]  /*e420*/  ULOP3.LUT UR40, UR4, 0x7, URZ, 0xc0, !UPT ;  /* 0x0000000704287892 */ /* 0x000fe8000f8ec0ff */
[----:B------:R-:W-:Y:S09]  /*e430*/  UISETP.NE.AND UP0, UPT, UR40, 0x3, UPT ;  /* 0x000000032800788c */ /* 0x000ff2000bf05270 */
[----:B------:R-:W-:Y:S05]  /*e440*/  BRA.U !UP0, `(.L_x_5884) ;  /* 0x0000000108087547 */ /* 0x000fea000b800000 */
[----:B------:R-:W-:Y:S05]  /*e450*/  BPT.TRAP 0x1 ;  /* 0x000000040000795c */ /* 0x000fea0000300000 */
[----:B------:R-:W-:Y:S05]  /*e460*/  BPT.TRAP 0x1 ;  /* 0x000000040000795c */ /* 0x000fea0000300000 */
.L_x_5884:
        /* <DEDUP_REMOVED lines=22> */
.L_x_5885:
        /* <DEDUP_REMOVED lines=173> */
.L_x_5886:
[----:B--2---:R-:W-:Y:S01]  /*f0a0*/  SYNCS.ARRIVE.TRANS64.A1T0 RZ, [UR39+0x24890], RZ ;  /* 0x024890ffffff79a7 */ /* 0x004fe20008100027 */
[----:B------:R-:W-:Y:S05]  /*f0b0*/  @!P0 BRA `(.L_x_5887) ;  /* 0x0000000000048947 */ /* 0x000fea0003800000 */
[----:B------:R-:W-:Y:S05]  /*f0c0*/  BPT.TRAP 0x1 ;  /* 0x000000040000795c */ /* 0x000fea0000300000 */
.L_x_5887:
[----:B------:R-:W2:Y:S01]  /*f0d0*/  LDL.LU R0, [R1] ;  /* 0x0000000001007983 */ /* 0x000ea20000300800 */
[----:B------:R-:W-:Y:S01]  /*f0e0*/  UIADD3 UR4, UPT, UPT, UR39, 0x24848, URZ ;  /* 0x0002484827047890 */ /* 0x000fe2000fffe0ff */
[----:B------:R-:W-:Y:S02]  /*f0f0*/  VIADD R74, R74, 0x1 ;  /* 0x000000014a4a7836 */ /* 0x000fe40000000000 */
[----:B-1----:R-:W3:Y:S01]  /*f100*/  LDL.LU R7, [R1+0x10] ;  /* 0x0000100001077983 */ /* 0x002ee20000300800 */
[----:B------:R-:W-:Y:S02]  /*f110*/  UPRMT UR4, UR42, 0x654, UR4 ;  /* 0x000006542a047896 */ /* 0x000fe40008000004 */
[----:B------:R-:W-:Y:S01]  /*f120*/  ISETP.NE.AND P2, PT, R74, UR41, PT ;  /* 0x000000294a007c0c */ /* 0x000fe2000bf45270 */
[----:B------:R-:W4:Y:S04]  /*f130*/  LDL.LU R6, [R1+0x18] ;  /* 0x0000180001067983 */ /* 0x000f280000300800 */
[----:B------:R-:W5:Y:S02]  /*f140*/  LDL.LU R5, [R1+0x14] ;  /* 0x0000140001057983 */ /* 0x000f640000300800 */
[----:B------:R-:W-:Y:S02]  /*f150*/  SYNCS.ARRIVE.TRANS64.RED.A1T0 RZ, [UR4], RZ ;  /* 0x000000ffffff79a7 */ /* 0x000fe40008100404 */
[----:B------:R-:W2:Y:S04]  /*f160*/  LDL.LU R4, [R1+0xc] ;  /* 0x00000c0001047983 */ /* 0x000ea80000300800 */
[----:B------:R-:W2:Y:S04]  /*f170*/  LDL.LU R3, [R1+0x20] ;  /* 0x0000200001037983 */ /* 0x000ea80000300800 */
[----:B------:R-:W3:Y:S01]  /*f180*/  LDL.LU R2, [R1+0x1c] ;  /* 0x00001c0001027983 */ /* 0x000ee20000300800 */
[----:B------:R-:W1:Y:S01]  /*f190*/  S2R R41, SR_CTAID.X ;  /* 0x0000000000297919 */ /* 0x000e620000002500 */
[----:B---3--:R-:W-:Y:S02]  /*f1a0*/  LOP3.LUT R2, R2, 0x1, RZ, 0x3c, !PT ;  /* 0x0000000102027812 */ /* 0x008fe400078e3cff */
[----:B------:R-:W-:Y:S02]  /*f1b0*/  LOP3.LUT R7, R7, 0x1, RZ, 0x3c, !PT ;  /* 0x0000000107077812 */ /* 0x000fe400078e3cff */
[----:B----4-:R-:W-:Y:S02]  /*f1c0*/  LOP3.LUT R6, R6, 0x1, RZ, 0x3c, !PT ;  /* 0x0000000106067812 */ /* 0x010fe400078e3cff */
[----:B-----5:R-:W-:Y:S01]  /*f1d0*/  LOP3.LUT R5, R5, 0x1, RZ, 0x3c, !PT ;  /* 0x0000000105057812 */ /* 0x020fe200078e3cff */
[----:B------:R3:W-:Y:S01]  /*f1e0*/  STL [R1+0x10], R7 ;  /* 0x0000100701007387 */ /* 0x0007e20000100800 */
[----:B--2---:R-:W-:Y:S02]  /*f1f0*/  LOP3.LUT R4, R4, 0x1, RZ, 0x3c, !PT ;  /* 0x0000000104047812 */ /* 0x004fe400078e3cff */
[----:B------:R-:W-:Y:S01]  /*f200*/  LOP3.LUT R3, R3, 0x1, RZ, 0x3c, !PT ;  /* 0x0000000103037812 */ /* 0x000fe200078e3cff */
[----:B------:R3:W-:Y:S01]  /*f210*/  STL [R1+0x18], R6 ;  /* 0x0000180601007387 */ /* 0x0007e20000100800 */
[C---:B------:R-:W-:Y:S01]  /*f220*/  ISETP.GT.U32.AND P1, PT, R0.reuse, 0x1, PT ;  /* 0x000000010000780c */ /* 0x040fe20003f24070 */
[----:B------:R-:W-:Y:S01]  /*f230*/  VIADD R0, R0, 0xffffffff ;  /* 0xffffffff00007836 */ /* 0x000fe20000000000 */
[----:B-1----:R-:W-:Y:S01]  /*f240*/  @!P2 LOP3.LUT R74, R41, 0x1ffffff, RZ, 0xc0, !PT ;  /* 0x01ffffff294aa812 */ /* 0x002fe200078ec0ff */
        /* <DEDUP_REMOVED lines=8> */
[----:B------:R-:W-:Y:S01]  /*f2d0*/  SHF.L.U32 R41, R41, 0x7, RZ ;  /* 0x0000000729297819 */ /* 0x000fe200000006ff */
[----:B------:R-:W-:Y:S01]  /*f2e0*/  BSSY.RECONVERGENT B0, `(.L_x_5889) ;  /* 0x0000019000007945 */ /* 0x000fe20003800200 */
[C---:B---3--:R-:W-:Y:S02]  /*f2f0*/  LOP3.LUT R4, R46.reuse, 0x7f, RZ, 0xc0, !PT ;  /* 0x0000007f2e047812 */ /* 0x048fe400078ec0ff */
[----:B------:R-:W-:-:S03]  /*f300*/  SHF.L.U32 R50, R46, 0x10, RZ ;  /* 0x000000102e327819 */ /* 0x000fc600000006ff */
[----:B------:R-:W2:Y:S01]  /*f310*/  LDC.64 R2, c[0x0][0x988] ;  /* 0x00026200ff027b82 */ /* 0x000ea20000000a00 */
[----:B------:R-:W-:-:S04]  /*f320*/  LOP3.LUT R50, R50, 0x600000, RZ, 0xc0, !PT ;  /* 0x0060000032327812 */ /* 0x000fc800078ec0ff */
[----:B------:R-:W-:-:S03]  /*f330*/  LOP3.LUT R50, R50, 0x10, R47, 0xf8, !PT ;  /* 0x0000001032327812 */ /* 0x000fc600078ef82f */
[----:B------:R-:W3:Y:S08]  /*f340*/  LDC.64 R42, c[0x0][0x9a0] ;  /* 0x00026800ff2a7b82 */ /* 0x000ef00000000a00 */
[----:B------:R-:W4:Y:S01]  /*f350*/  S2UR UR4, SR_CTAID.Z ;  /* 0x00000000000479c3 */ /* 0x000f220000002700 */
[----:B-1----:R-:W-:-:S07]  /*f360*/  SHF.L.U32 R45, R40, 0x10, RZ ;  /* 0x00000010282d7819 */ /* 0x002fce00000006ff */
[----:B------:R-:W4:Y:S01]  /*f370*/  LDC R22, c[0x0][0x990] ;  /* 0x00026400ff167b82 */ /* 0x000f220000000800 */
[----:B------:R-:W-:Y:S01]  /*f380*/  SHF.R.U32.HI R40, RZ, 0x3, R40 ;  /* 0x00000003ff287819 */ /* 0x000fe20000011628 */
[----:B--2---:R-:W-:Y:S02]  /*f390*/  IMAD R3, R3, UR5, RZ ;  /* 0x0000000503037c24 */ /* 0x004fe4000f8e02ff */
[-C--:B------:R-:W-:Y:S01]  /*f3a0*/  IMAD R23, R4, R2.reuse, RZ ;  /* 0x0000000204177224 */ /* 0x080fe200078e02ff */
[----:B------:R-:W-:Y:S01]  /*f3b0*/  LOP3.LUT R45, R45, 0x600010, R40, 0xc8, !PT ;  /* 0x006000102d2d7812 */ /* 0x000fe200078ec828 */
[----:B------:R-:W-:Y:S02]  /*f3c0*/  IMAD R3, R41, R2, R3 ;  /* 0x0000000229037224 */ /* 0x000fe400078e0203 */
[----:B------:R-:W1:Y:S01]  /*f3d0*/  LDC R0, c[0x0][0x9a8] ;  /* 0x00026a00ff007b82 */ /* 0x000e620000000800 */
[----:B---3--:R-:W-:Y:S01]  /*f3e0*/  IMAD R43, R43, UR5, RZ ;  /* 0x000000052b2b7c24 */ /* 0x008fe2000f8e02ff */
[----:B------:R-:W-:-:S03]  /*f3f0*/  LOP3.LUT R45, R45, 0x100, RZ, 0xfc, !PT ;  /* 0x000001002d2d7812 */ /* 0x000fc600078efcff */
[-C--:B------:R-:W-:Y:S02]  /*f400*/  IMAD R43, R41, R42.reuse, R43 ;  /* 0x0000002a292b7224 */ /* 0x080fe400078e022b */
[----:B------:R-:W-:Y:S02]  /*f410*/  IMAD R42, R4, R42, RZ ;  /* 0x0000002a042a7224 */ /* 0x000fe400078e02ff */
[----:B----4-:R-:W-:Y:S02]  /*f420*/  IMAD R22, R22, UR4, R3 ;  /* 0x0000000416167c24 */ /* 0x010fe4000f8e0203 */
[----:B-1----:R-:W-:Y:S01]  /*f430*/  IMAD R2, R0, UR4, R43 ;  /* 0x0000000400027c24 */ /* 0x002fe2000f8e022b */
[----:B------:R-:W-:Y:S01]  /*f440*/  IADD3 R0, PT, PT, R45, -0xc0, RZ ;  /* 0xffffff402d007810 */ /* 0x000fe20007ffe0ff */
[----:B------:R-:W-:Y:S05]  /*f450*/  @!P0 BRA `(.L_x_5890) ;  /* 0x0000000000048947 */ /* 0x000fea0003800000 */
[----:B------:R-:W-:Y:S05]  /*f460*/  BPT.TRAP 0x1 ;  /* 0x000000040000795c */ /* 0x000fea0000300000 */
.L_x_5890:
[----:B------:R-:W-:Y:S05]  /*f470*/  BSYNC.RECONVERGENT B0 ;  /* 0x0000000000007941 */ /* 0x000fea0003800200 */
.L_x_5889:
[----:B------:R-:W-:Y:S02]  /*f480*/  SHF.L.U32 R3, RZ, 0x1f, RZ ;  /* 0x0000001fff037819 */ /* 0x000fe400000006ff */
[----:B------:R-:W-:Y:S02]  /*f490*/  SHF.R.U32.HI R47, RZ, 0x5, R46 ;  /* 0x00000005ff2f7819 */ /* 0x000fe4000001162e */
[----:B------:R-:W1:Y:S01]  /*f4a0*/  SYNCS.PHASECHK.TRANS64.TRYWAIT P1, [UR39+0x248a0], R3 ;  /* 0x0248a003ff0075a7 */ /* 0x000e620008021127 */
[----:B------:R-:W-:Y:S02]  /*f4b0*/  SHF.R.U32.HI R0, RZ, 0x15, R0 ;  /* 0x00000015ff007819 */ /* 0x000fe40000011600 */
[----:B------:R-:W-:-:S04]  /*f4c0*/  LOP3.LUT R47, R47, 0x3, RZ, 0xc0, !PT ;  /* 0x000000032f2f7812 */ /* 0x000fc800078ec0ff */
[----:B------:R-:W-:Y:S01]  /*f4d0*/  ISETP.NE.AND P0, PT, R47, R0, PT ;  /* 0x000000002f00720c */ /* 0x000fe20003f05270 */
[----:B-1----:R-:W-:-:S12]  /*f4e0*/  @!P1 BRA `(.L_x_5891) ;  /* 0x00000028008c9947 */ /* 0x002fd80003800000 */
.L_x_5979:
        /* <DEDUP_REMOVED lines=17> */
.L_x_5892:
        /* <DEDUP_REMOVED lines=26> */
.L_x_5893:
        /* <DEDUP_REMOVED lines=58> */
.L_x_5895:
[----:B------:R-:W-:Y:S05]  /*fb40*/  BSYNC.RECONVERGENT B0 ;  /* 0x0000000000007941 */ /* 0x000fea0003800200 */
.L_x_5894:
        /* <DEDUP_REMOVED lines=28> */
.L_x_5897:
[----:B------:R-:W-:Y:S05]  /*fd10*/  BSYNC.RECONVERGENT B0 ;  /* 0x0000000000007941 */ /* 0x000fea0003800200 */
.L_x_5896:
        /* <DEDUP_REMOVED lines=26> */
.L_x_5899:
[----:B------:R-:W-:Y:S05]  /*fec0*/  BSYNC.RECONVERGENT B0 ;  /* 0x0000000000007941 */ /* 0x000fea0003800200 */
.L_x_5898:
        /* <DEDUP_REMOVED lines=27> */
.L_x_5901:
[----:B------:R-:W-:Y:S05]  /*10080*/  BSYNC.RECONVERGENT B0 ;  /* 0x0000000000007941 */ /* 0x000fea0003800200 */
.L_x_5900:
[----:B------:R-:W-:Y:S01]  /*10090*/  NOP ;  /* 0x0000000000007918 */ /* 0x000fe20000000000 */
[----:B------:R-:W-:Y:S05]  /*100a0*/  BRA.U !UP0, `(.L_x_5902) ;  /* 0x0000000108087547 */ /* 0x000fea000b800000 */
[----:B------:R-:W-:Y:S05]  /*100b0*/  BPT.TRAP 0x1 ;  /* 0x000000040000795c */ /* 0x000fea0000300000 */
[----:B------:R-:W-:Y:S05]  /*100c0*/  BPT.TRAP 0x1 ;  /* 0x000000040000795c */ /* 0x000fea0000300000 */
.L_x_5902:
[----:B------:R-:W-:-:S04]  /*100d0*/  UIADD3 UR4, UPT, UPT, UR39, 0x248b0, URZ ;  /* 0x000248b027047890 */ /* 0x000fc8000fffe0ff */
[----:B------:R-:W-:-:S09]  /*100e0*/  UPRMT UR4, UR42, 0x654, UR4 ;  /* 0x000006542a047896 */ /* 0x000fd20008000004 */
[----:B------:R-:W-:Y:S01]  /*100f0*/  SYNCS.ARRIVE.TRANS64.RED.A1T0 RZ, [UR4], RZ ;  /* 0x000000ffffff79a7 */ /* 0x000fe20008100404 */
[----:B------:R-:W-:Y:S05]  /*10100*/  BRA.U !UP0, `(.L_x_5903) ;  /* 0x0000000108047547 */ /* 0x000fea000b800000 */
[----:B------:R-:W-:Y:S05]  /*10110*/  BPT.TRAP 0x1 ;  /* 0x000000040000795c */ /* 0x000fea0000300000 */
.L_x_5903:
[----:B------:R-:W-:Y:S02]  /*10120*/  SHF.L.U32 R2, RZ, 0x1f, RZ ;  /* 0x0000001fff027819 */ /* 0x000fe400000006ff */
[----:B------:R-:W-:Y:S02]  /*10130*/  SHF.R.U32.HI R0, RZ, 0x15, R50 ;  /* 0x00000015ff007819 */ /* 0x000fe40000011632 */
[----:B------:R-:W3:Y:S02]  /*10140*/  SYNCS.PHASECHK.TRANS64.TRYWAIT P1, [UR39+0x248a8], R2 ;  /* 0x0248a802ff0075a7 */ /* 0x000ee40008021127 */
[----:B------:R-:W-:Y:S01]  /*10150*/  ISETP.NE.AND P0, PT, R47, R0, PT ;  /* 0x000000002f00720c */ /* 0x000fe20003f05270 */
[----:B---3--:R-:W-:-:S12]  /*10160*/  @!P1 BRA `(.L_x_5904) ;  /* 0x0000001c00849947 */ /* 0x008fd80003800000 */
.L_x_5981:
        /* <DEDUP_REMOVED lines=17> */
.L_x_5905:
        /* <DEDUP_REMOVED lines=26> */
.L_x_5906:
        /* <DEDUP_REMOVED lines=60> */
.L_x_5908:
[----:B------:R-:W-:Y:S05]  /*107e0*/  BSYNC.RECONVERGENT B0 ;  /* 0x0000000000007941 */ /* 0x000fea0003800200 */
.L_x_5907:
        /* <DEDUP_REMOVED lines=40> */
.L_x_5910:
[----:B------:R-:W-:Y:S05]  /*10a70*/  BSYNC.RECONVERGENT B0 ;  /* 0x0000000000007941 */ /* 0x000fea0003800200 */
.L_x_5909:
        /* <DEDUP_REMOVED lines=40> */
.L_x_5912:
[----:B------:R-:W-:Y:S05]  /*10d00*/  BSYNC.RECONVERGENT B0 ;  /* 0x0000000000007941 */ /* 0x000fea0003800200 */
.L_x_5911:
        /* <DEDUP_REMOVED lines=30> */
.L_x_5914:
[----:B------:R-:W-:Y:S05]  /*10ef0*/  BSYNC.RECONVERGENT B0 ;  /* 0x0000000000007941 */ /* 0x000fea0003800200 */
.L_x_5913:
[----:B------:R-:W-:Y:S01]  /*10f00*/  UISETP.NE.AND UP0, UPT, UR40, 0x3, UPT ;  /* 0x000000032800788c */ /* 0x000fe2000bf05270 */
[----:B------:R-:W-:-:S08]  /*10f10*/  NOP ;  /* 0x0000000000007918 */ /* 0x000fd00000000000 */
[----:B------:R-:W-:Y:S05]  /*10f20*/  BRA.U !UP0, `(.L_x_5915) ;  /* 0x0000000108087547 */ /* 0x000fea000b800000 */
[----:B------:R-:W-:Y:S05]  /*10f30*/  BPT.TRAP 0x1 ;  /* 0x000000040000795c */ /* 0x000fea0000300000 */
[----:B------:R-:W-:Y:S05]  /*10f40*/  BPT.TRAP 0x1 ;  /* 0x000000040000795c */ /* 0x000fea0000300000 */
.L_x_5915:
        /* <DEDUP_REMOVED lines=44> */
.L_x_5917:
[----:B------:R-:W-:Y:S02]  /*11210*/  MOV R2, 0x11230 ;  /* 0x0001123000027802 */ /* 0x000fe40000000f00 */
[----:B-12---:R-:W-:Y:S05]  /*11220*/  CALL.REL.NOINC `($__internal_69_$__cuda_sm10x_tcgen05_guardrail_trap_col_being_dealloced_not_returned_by_alloc) ;  /* 0x0000000c006c7944 */ /* 0x006fea0003c00000 */
[----:B------:R-:W-:Y:S05]  /*11230*/  BRA `(.L_x_5918) ;  /* 0x0000000000087947 */ /* 0x000fea0003800000 */
.L_x_5916:
[----:B------:R-:W-:Y:S02]  /*11240*/  MOV R2, 0x11260 ;  /* 0x0001126000027802 */ /* 0x000fe40000000f00 */
[----:B-12---:R-:W-:Y:S05]  /*11250*/  CALL.REL.NOINC `($__internal_71_$__cuda_sm10x_tcgen05_guardrail_trap_unallocated_columns_being_dealloced) ;  /* 0x0000000c00787944 */ /* 0x006fea0003c00000 */
.L_x_5918:
[----:B------:R-:W-:Y:S01]  /*11260*/  NOP ;  /* 0x0000000000007918 */ /* 0x000fe20000000000 */
[----:B-1----:R-:W-:Y:S05]  /*11270*/  EXIT ;  /* 0x000000000000794d */ /* 0x002fea0003800000 */
.L_x_5739:
[----:B------:R-:W-:-:S07]  /*11280*/  MOV R3, UR16 ;  /* 0x0000001000037c02 */ /* 0x000fce0008000f00 */
.L_x_5919:
[----:B-1----:R1:W2:Y:S02]  /*11290*/  SYNCS.PHASECHK.TRANS64.TRYWAIT P0, [R3+URZ+0x24810], R5 ;  /* 0x02481005030075a7 */ /* 0x0022a400080011ff */
[----:B--2---:R-:W-:Y:S05]  /*112a0*/  @!P0 NANOSLEEP.SYNCS 0x989680 ;  /* 0x009896800000895d */ /* 0x004fea0003900000 */
[----:B------:R-:W2:Y:S02]  /*112b0*/  @!P0 SYNCS.PHASECHK.TRANS64 P0, [R3+URZ+0x24810], R5 ;  /* 0x02481005030085a7 */ /* 0x000ea400080010ff */
[----:B--2---:R-:W-:Y:S05]  /*112c0*/  @!P0 BRA `(.L_x_5919) ;  /* 0xfffffffc00f08947 */ /* 0x004fea000383ffff */
[----:B------:R-:W-:Y:S05]  /*112d0*/  BRA `(.L_x_5920) ;  /* 0xffffff1000747947 */ /* 0x000fea000383ffff */
.L_x_5746:
[----:B------:R-:W-:-:S07]  /*112e0*/  MOV R2, UR16 ;  /* 0x0000001000027c02 */ /* 0x000fce0008000f00 */
.L_x_5921:
[----:B-1----:R1:W3:Y:S02]  /*112f0*/  SYNCS.PHASECHK.TRANS64.TRYWAIT P0, [R2+URZ+0x24838], R5 ;  /* 0x02483805020075a7 */ /* 0x0022e400080011ff */
[----:B---3--:R-:W-:Y:S05]  /*11300*/  @!P0 NANOSLEEP.SYNCS 0x989680 ;  /* 0x009896800000895d */ /* 0x008fea0003900000 */
[----:B------:R-:W3:Y:S02]  /*11310*/  @!P0 SYNCS.PHASECHK.TRANS64 P0, [R2+URZ+0x24838], R5 ;  /* 0x02483805020085a7 */ /* 0x000ee400080010ff */
[----:B---3--:R-:W-:Y:S05]  /*11320*/  @!P0 BRA `(.L_x_5921) ;  /* 0xfffffffc00f08947 */ /* 0x008fea000383ffff */
[----:B------:R-:W-:Y:S05]  /*11330*/  BRA `(.L_x_5922) ;  /* 0xffffff1400147947 */ /* 0x000fea000383ffff */
.L_x_5749:
[----:B------:R-:W-:-:S07]  /*11340*/  MOV R6, UR16 ;  /* 0x0000001000067c02 */ /* 0x000fce0008000f00 */
.L_x_5923:
[----:B--2---:R2:W3:Y:S02]  /*11350*/  SYNCS.PHASECHK.TRANS64.TRYWAIT P4, [R6+URZ+0x24828], R5 ;  /* 0x02482805060075a7 */ /* 0x0044e400080811ff */
[----:B---3--:R-:W-:Y:S05]  /*11360*/  @!P4 NANOSLEEP.SYNCS 0x989680 ;  /* 0x009896800000c95d */ /* 0x008fea0003900000 */
[----:B------:R-:W3:Y:S02]  /*11370*/  @!P4 SYNCS.PHASECHK.TRANS64 P4, [R6+URZ+0x24828], R5 ;  /* 0x024828050600c5a7 */ /* 0x000ee400080810ff */
[----:B---3--:R-:W-:Y:S05]  /*11380*/  @!P4 BRA `(.L_x_5923) ;  /* 0xfffffffc00f0c947 */ /* 0x008fea000383ffff */
[----:B------:R-:W-:Y:S05]  /*11390*/  BRA `(.L_x_5924) ;  /* 0xffffff1400ac7947 */ /* 0x000fea000383ffff */
.L_x_5755:
[----:B--2---:R-:W-:-:S07]  /*113a0*/  MOV R6, UR16 ;  /* 0x0000001000067c02 */ /* 0x004fce0008000f00 */
.L_x_5925:
[----:B--2---:R2:W3:Y:S02]  /*113b0*/  SYNCS.PHASECHK.TRANS64.TRYWAIT P4, [R6+URZ+0x24848], R5 ;  /* 0x02484805060075a7 */ /* 0x0044e400080811ff */
[----:B---3--:R-:W-:Y:S05]  /*113c0*/  @!P4 NANOSLEEP.SYNCS 0x989680 ;  /* 0x009896800000c95d */ /* 0x008fea0003900000 */
[----:B------:R-:W3:Y:S02]  /*113d0*/  @!P4 SYNCS.PHASECHK.TRANS64 P4, [R6+URZ+0x24848], R5 ;  /* 0x024848050600c5a7 */ /* 0x000ee400080810ff */
[----:B---3--:R-:W-:Y:S05]  /*113e0*/  @!P4 BRA `(.L_x_5925) ;  /* 0xfffffffc00f0c947 */ /* 0x008fea000383ffff */
[----:B------:R-:W-:Y:S05]  /*113f0*/  BRA `(.L_x_5926) ;  /* 0xffffff1800507947 */ /* 0x000fea000383ffff */
.L_x_5759:
[----:B------:R-:W-:Y:S07]  /*11400*/  MOV R2, UR9 ;  /* 0x0000000900027c02 */ /* 0x000fee0008000f00 */
.L_x_5927:
[----:B-1----:R1:W4:Y:S02]  /*11410*/  SYNCS.PHASECHK.TRANS64.TRYWAIT P0, [R2+URZ+0x24810], R6 ;  /* 0x02481006020075a7 */ /* 0x00232400080011ff */
[----:B----4-:R-:W-:Y:S05]  /*11420*/  @!P0 NANOSLEEP.SYNCS 0x989680 ;  /* 0x009896800000895d */ /* 0x010fea0003900000 */
[----:B------:R-:W4:Y:S02]  /*11430*/  @!P0 SYNCS.PHASECHK.TRANS64 P0, [R2+URZ+0x24810], R6 ;  /* 0x02481006020085a7 */ /* 0x000f2400080010ff */
[----:B----4-:R-:W-:Y:S05]  /*11440*/  @!P0 BRA `(.L_x_5927) ;  /* 0xfffffffc00f08947 */ /* 0x010fea000383ffff */
[----:B------:R-:W-:Y:S05]  /*11450*/  BRA `(.L_x_5928) ;  /* 0xffffff1c002c7947 */ /* 0x000fea000383ffff */
.L_x_5765:
[----:B------:R-:W-:Y:S07]  /*11460*/  MOV R2, UR16 ;  /* 0x0000001000027c02 */ /* 0x000fee0008000f00 */
.L_x_5929:
[----:B-1----:R1:W4:Y:S02]  /*11470*/  SYNCS.PHASECHK.TRANS64.TRYWAIT P1, [R2+URZ+0x24838], R5 ;  /* 0x02483805020075a7 */ /* 0x00232400080211ff */
[----:B----4-:R-:W-:Y:S05]  /*11480*/  @!P1 NANOSLEEP.SYNCS 0x989680 ;  /* 0x009896800000995d */ /* 0x010fea0003900000 */
[----:B------:R-:W4:Y:S02]  /*11490*/  @!P1 SYNCS.PHASECHK.TRANS64 P1, [R2+URZ+0x24838], R5 ;  /* 0x02483805020095a7 */ /* 0x000f2400080210ff */
[----:B----4-:R-:W-:Y:S05]  /*114a0*/  @!P1 BRA `(.L_x_5929) ;  /* 0xfffffffc00f09947 */ /* 0x010fea000383ffff */
[----:B------:R-:W-:Y:S05]  /*114b0*/  BRA `(.L_x_5930) ;  /* 0xffffff1c00987947 */ /* 0x000fea000383ffff */
.L_x_5768:
[----:B------:R-:W-:Y:S07]  /*114c0*/  MOV R5, UR16 ;  /* 0x0000001000057c02 */ /* 0x000fee0008000f00 */
.L_x_5931:
[----:B--2---:R2:W4:Y:S02]  /*114d0*/  SYNCS.PHASECHK.TRANS64.TRYWAIT P6, [R5+URZ+0x24828], R7 ;  /* 0x02482807050075a7 */ /* 0x00452400080c11ff */
[----:B----4-:R-:W-:Y:S05]  /*114e0*/  @!P6 NANOSLEEP.SYNCS 0x989680 ;  /* 0x009896800000e95d */ /* 0x010fea0003900000 */
[----:B------:R-:W4:Y:S02]  /*114f0*/  @!P6 SYNCS.PHASECHK.TRANS64 P6, [R5+URZ+0x24828], R7 ;  /* 0x024828070500e5a7 */ /* 0x000f2400080c10ff */
[----:B----4-:R-:W-:Y:S05]  /*11500*/  @!P6 BRA `(.L_x_5931) ;  /* 0xfffffffc00f0e947 */ /* 0x010fea000383ffff */
[----:B------:R-:W-:Y:S05]  /*11510*/  BRA `(.L_x_5932) ;  /* 0xffffff2000347947 */ /* 0x000fea000383ffff */
.L_x_5773:
[----:B--2---:R-:W-:Y:S07]  /*11520*/  MOV R5, UR16 ;  /* 0x0000001000057c02 */ /* 0x004fee0008000f00 */
.L_x_5933:
[----:B-1----:R1:W2:Y:S02]  /*11530*/  SYNCS.PHASECHK.TRANS64.TRYWAIT P6, [R5+URZ+0x24848], R6 ;  /* 0x02484806050075a7 */ /* 0x0022a400080c11ff */
[----:B--2---:R-:W-:Y:S05]  /*11540*/  @!P6 NANOSLEEP.SYNCS 0x989680 ;  /* 0x009896800000e95d */ /* 0x004fea0003900000 */
[----:B------:R-:W2:Y:S02]  /*11550*/  @!P6 SYNCS.PHASECHK.TRANS64 P6, [R5+URZ+0x24848], R6 ;  /* 0x024848060500e5a7 */ /* 0x000ea400080c10ff */
[----:B--2---:R-:W-:Y:S05]  /*11560*/  @!P6 BRA `(.L_x_5933) ;  /* 0xfffffffc00f0e947 */ /* 0x004fea000383ffff */
[----:B------:R-:W-:Y:S05]  /*11570*/  BRA `(.L_x_5934) ;  /* 0xffffff2000847947 */ /* 0x000fea000383ffff */
.L_x_5782:
[----:B-1----:R-:W-:-:S07]  /*11580*/  MOV R2, UR17 ;  /* 0x0000001100027c02 */ /* 0x002fce0008000f00 */
.L_x_5935:
[----:B-1----:R1:W2:Y:S02]  /*11590*/  SYNCS.PHASECHK.TRANS64.TRYWAIT P0, [R2+URZ+0x24800], R7 ;  /* 0x02480007020075a7 */ /* 0x0022a400080011ff */
[----:B--2---:R-:W-:Y:S05]  /*115a0*/  @!P0 NANOSLEEP.SYNCS 0x989680 ;  /* 0x009896800000895d */ /* 0x004fea0003900000 */
[----:B------:R-:W2:Y:S02]  /*115b0*/  @!P0 SYNCS.PHASECHK.TRANS64 P0, [R2+URZ+0x24800], R7 ;  /* 0x02480007020085a7 */ /* 0x000ea400080010ff */
[----:B--2---:R-:W-:Y:S05]  /*115c0*/  @!P0 BRA `(.L_x_5935) ;  /* 0xfffffffc00f08947 */ /* 0x004fea000383ffff */
[----:B------:R-:W-:Y:S05]  /*115d0*/  BRA `(.L_x_5936) ;  /* 0xffffff2800407947 */ /* 0x000fea000383ffff */
.L_x_5783:
[----:B------:R-:W-:-:S07]  /*115e0*/  MOV R5, UR17 ;  /* 0x0000001100057c02 */ /* 0x000fce0008000f00 */
.L_x_5937:
[----:B-1----:R1:W2:Y:S02]  /*115f0*/  SYNCS.PHASECHK.TRANS64.TRYWAIT P0, [R5+URZ+0x24858], R6 ;  /* 0x02485806050075a7 */ /* 0x0022a400080011ff */
[----:B--2---:R-:W-:Y:S05]  /*11600*/  @!P0 NANOSLEEP.SYNCS 0x989680 ;  /* 0x009896800000895d */ /* 0x004fea0003900000 */
[----:B------:R-:W2:Y:S02]  /*11610*/  @!P0 SYNCS.PHASECHK.TRANS64 P0, [R5+URZ+0x24858], R6 ;  /* 0x02485806050085a7 */ /* 0x000ea400080010ff */
[----:B--2---:R-:W-:Y:S05]  /*11620*/  @!P0 BRA `(.L_x_5937) ;  /* 0xfffffffc00f08947 */ /* 0x004fea000383ffff */
[----:B------:R-:W-:Y:S05]  /*11630*/  BRA `(.L_x_5938) ;  /* 0xffffff28003c7947 */ /* 0x000fea000383ffff */
.L_x_5786:
[----:B------:R-:W-:-:S07]  /*11640*/  MOV R2, UR17 ;  /* 0x0000001100027c02 */ /* 0x000fce0008000f00 */
.L_x_5939:
[----:B---3--:R3:W4:Y:S02]  /*11650*/  SYNCS.PHASECHK.TRANS64.TRYWAIT P1, [R2+URZ+0x24820], R7 ;  /* 0x02482007020075a7 */ /* 0x00872400080211ff */
[----:B----4-:R-:W-:Y:S05]  /*11660*/  @!P1 NANOSLEEP.SYNCS 0x989680 ;  /* 0x009896800000995d */ /* 0x010fea0003900000 */
[----:B------:R-:W4:Y:S02]  /*11670*/  @!P1 SYNCS.PHASECHK.TRANS64 P1, [R2+URZ+0x24820], R7 ;  /* 0x02482007020095a7 */ /* 0x000f2400080210ff */
[----:B----4-:R-:W-:Y:S05]  /*11680*/  @!P1 BRA `(.L_x_5939) ;  /* 0xfffffffc00f09947 */ /* 0x010fea000383ffff */
[----:B------:R-:W-:Y:S05]  /*11690*/  BRA `(.L_x_5940) ;  /* 0xffffff2800c87947 */ /* 0x000fea000383ffff */
.L_x_5788:
[----:B---3--:R-:W-:-:S07]  /*116a0*/  MOV R2, UR17 ;  /* 0x0000001100027c02 */ /* 0x008fce0008000f00 */
.L_x_5941:
[----:B---3--:R3:W4:Y:S02]  /*116b0*/  SYNCS.PHASECHK.TRANS64.TRYWAIT P1, [R2+URZ+0x24868], R6 ;  /* 0x02486806020075a7 */ /* 0x00872400080211ff */
[----:B----4-:R-:W-:Y:S05]  /*116c0*/  @!P1 NANOSLEEP.SYNCS 0x989680 ;  /* 0x009896800000995d */ /* 0x010fea0003900000 */
[----:B------:R-:W4:Y:S02]  /*116d0*/  @!P1 SYNCS.PHASECHK.TRANS64 P1, [R2+URZ+0x24868], R6 ;  /* 0x02486806020095a7 */ /* 0x000f2400080210ff */
[----:B----4-:R-:W-:Y:S05]  /*116e0*/  @!P1 BRA `(.L_x_5941) ;  /* 0xfffffffc00f09947 */ /* 0x010fea000383ffff */
[----:B------:R-:W-:Y:S05]  /*116f0*/  BRA `(.L_x_5942) ;  /* 0xffffff2800c07947 */ /* 0x000fea000383ffff */
.L_x_5790:
[----:B------:R-:W-:-:S07]  /*11700*/  MOV R4, UR17 ;  /* 0x0000001100047c02 */ /* 0x000fce0008000f00 */
.L_x_5943:
[----:B---3--:R3:W4:Y:S02]  /*11710*/  SYNCS.PHASECHK.TRANS64.TRYWAIT P1, [R4+URZ+0x24878], R6 ;  /* 0x02487806040075a7 */ /* 0x00872400080211ff */
[----:B----4-:R-:W-:Y:S05]  /*11720*/  @!P1 NANOSLEEP.SYNCS 0x989680 ;  /* 0x009896800000995d */ /* 0x010fea0003900000 */
[----:B------:R-:W4:Y:S02]  /*11730*/  @!P1 SYNCS.PHASECHK.TRANS64 P1, [R4+URZ+0x24878], R6 ;  /* 0x02487806040095a7 */ /* 0x000f2400080210ff */
[----:B----4-:R-:W-:Y:S05]  /*11740*/  @!P1 BRA `(.L_x_5943) ;  /* 0xfffffffc00f09947 */ /* 0x010fea000383ffff */
[----:B------:R-:W-:Y:S05]  /*11750*/  BRA `(.L_x_5944) ;  /* 0xffffff2800c07947 */ /* 0x000fea000383ffff */
.L_x_5793:
[----:B------:R-:W-:-:S07]  /*11760*/  MOV R4, UR17 ;  /* 0x0000001100047c02 */ /* 0x000fce0008000f00 */
.L_x_5945:
[----:B---3--:R3:W4:Y:S02]  /*11770*/  SYNCS.PHASECHK.TRANS64.TRYWAIT P1, [R4+URZ+0x24880], R7 ;  /* 0x02488007040075a7 */ /* 0x00872400080211ff */
[----:B----4-:R-:W-:Y:S05]  /*11780*/  @!P1 NANOSLEEP.SYNCS 0x989680 ;  /* 0x009896800000995d */ /* 0x010fea0003900000 */
[----:B------:R-:W4:Y:S02]  /*11790*/  @!P1 SYNCS.PHASECHK.TRANS64 P1, [R4+URZ+0x24880], R7 ;  /* 0x02488007040095a7 */ /* 0x000f2400080210ff */
[----:B----4-:R-:W-:Y:S05]  /*117a0*/  @!P1 BRA `(.L_x_5945) ;  /* 0xfffffffc00f09947 */ /* 0x010fea000383ffff */
[----:B------:R-:W-:Y:S05]  /*117b0*/  BRA `(.L_x_5946) ;  /* 0xffffff2c00487947 */ /* 0x000fea000383ffff */
.L_x_5799:
[----:B------:R-:W-:Y:S07]  /*117c0*/  MOV R2, UR4 ;  /* 0x0000000400027c02 */ /* 0x000fee0008000f00 */
.L_x_5947:
[----:B-1----:R1:W2:Y:S02]  /*117d0*/  SYNCS.PHASECHK.TRANS64.TRYWAIT P1, [R2+URZ+0x24800], R3 ;  /* 0x02480003020075a7 */ /* 0x0022a400080211ff */
[----:B--2---:R-:W-:Y:S05]  /*117e0*/  @!P1 NANOSLEEP.SYNCS 0x989680 ;  /* 0x009896800000995d */ /* 0x004fea0003900000 */
[----:B------:R-:W2:Y:S02]  /*117f0*/  @!P1 SYNCS.PHASECHK.TRANS64 P1, [R2+URZ+0x24800], R3 ;  /* 0x02480003020095a7 */ /* 0x000ea400080210ff */
[----:B--2---:R-:W-:Y:S05]  /*11800*/  @!P1 BRA `(.L_x_5947) ;  /* 0xfffffffc00f09947 */ /* 0x004fea000383ffff */
[----:B------:R-:W-:Y:S05]  /*11810*/  BRA `(.L_x_5948) ;  /* 0xffffff3400647947 */ /* 0x000fea000383ffff */
.L_x_5801:
[----:B------:R-:W-:Y:S07]  /*11820*/  MOV R3, UR17 ;  /* 0x0000001100037c02 */ /* 0x000fee0008000f00 */
.L_x_5949:
[----:B-1----:R1:W2:Y:S02]  /*11830*/  SYNCS.PHASECHK.TRANS64.TRYWAIT P1, [R3+URZ+0x24858], R4 ;  /* 0x02485804030075a7 */ /* 0x0022a400080211ff */
[----:B--2---:R-:W-:Y:S05]  /*11840*/  @!P1 NANOSLEEP.SYNCS 0x989680 ;  /* 0x009896800000995d */ /* 0x004fea0003900000 */
[----:B------:R-:W2:Y:S02]  /*11850*/  @!P1 SYNCS.PHASECHK.TRANS64 P1, [R3+URZ+0x24858], R4 ;  /* 0x02485804030095a7 */ /* 0x000ea400080210ff */
[----:B--2---:R-:W-:Y:S05]  /*11860*/  @!P1 BRA `(.L_x_5949) ;  /* 0xfffffffc00f09947 */ /* 0x004fea000383ffff */
[----:B------:R-:W-:Y:S05]  /*11870*/  BRA `(.L_x_5950) ;  /* 0xffffff3400647947 */ /* 0x000fea000383ffff */
.L_x_5804:
[----:B------:R-:W-:Y:S07]  /*11880*/  MOV R2, UR17 ;  /* 0x0000001100027c02 */ /* 0x000fee0008000f00 */
.L_x_5951:
[----:B-1----:R1:W3:Y:S02]  /*11890*/  SYNCS.PHASECHK.TRANS64.TRYWAIT P1, [R2+URZ+0x24890], R3 ;  /* 0x02489003020075a7 */ /* 0x0022e400080211ff */
[----:B---3--:R-:W-:Y:S05]  /*118a0*/  @!P1 NANOSLEEP.SYNCS 0x989680 ;  /* 0x009896800000995d */ /* 0x008fea0003900000 */
[----:B------:R-:W3:Y:S02]  /*118b0*/  @!P1 SYNCS.PHASECHK.TRANS64 P1, [R2+URZ+0x24890], R3 ;  /* 0x02489003020095a7 */ /* 0x000ee400080210ff */
[----:B---3--:R-:W-:Y:S05]  /*118c0*/  @!P1 BRA `(.L_x_5951) ;  /* 0xfffffffc00f09947 */ /* 0x008fea000383ffff */
[----:B------:R-:W-:Y:S05]  /*118d0*/  BRA `(.L_x_5952) ;  /* 0xffffff3400f07947 */ /* 0x000fea000383ffff */
.L_x_5806:
[----:B------:R-:W-:Y:S07]  /*118e0*/  MOV R2, UR17 ;  /* 0x0000001100027c02 */ /* 0x000fee0008000f00 */
.L_x_5953:
[----:B-1----:R1:W3:Y:S02]  /*118f0*/  SYNCS.PHASECHK.TRANS64.TRYWAIT P1, [R2+URZ+0x24868], R3 ;  /* 0x02486803020075a7 */ /* 0x0022e400080211ff */
[----:B---3--:R-:W-:Y:S05]  /*11900*/  @!P1 NANOSLEEP.SYNCS 0x989680 ;  /* 0x009896800000995d */ /* 0x008fea0003900000 */
[----:B------:R-:W3:Y:S02]  /*11910*/  @!P1 SYNCS.PHASECHK.TRANS64 P1, [R2+URZ+0x24868], R3 ;  /* 0x02486803020095a7 */ /* 0x000ee400080210ff */
[----:B---3--:R-:W-:Y:S05]  /*11920*/  @!P1 BRA `(.L_x_5953) ;  /* 0xfffffffc00f09947 */ /* 0x008fea000383ffff */
[----:B------:R-:W-:Y:S05]  /*11930*/  BRA `(.L_x_5954) ;  /* 0xffffff3400ec7947 */ /* 0x000fea000383ffff */
.L_x_5812:
[----:B------:R-:W-:Y:S07]  /*11940*/  MOV R2, UR17 ;  /* 0x0000001100027c02 */ /* 0x000fee0008000f00 */
.L_x_5955:
[----:B---3--:R3:W4:Y:S02]  /*11950*/  SYNCS.PHASECHK.TRANS64.TRYWAIT P1, [R2+URZ+0x24878], R3 ;  /* 0x02487803020075a7 */ /* 0x00872400080211ff */
[----:B----4-:R-:W-:Y:S05]  /*11960*/  @!P1 NANOSLEEP.SYNCS 0x989680 ;  /* 0x009896800000995d */ /* 0x010fea0003900000 */
[----:B------:R-:W4:Y:S02]  /*11970*/  @!P1 SYNCS.PHASECHK.TRANS64 P1, [R2+URZ+0x24878], R3 ;  /* 0x02487803020095a7 */ /* 0x000f2400080210ff */
[----:B----4-:R-:W-:Y:S05]  /*11980*/  @!P1 BRA `(.L_x_5955) ;  /* 0xfffffffc00f09947 */ /* 0x010fea000383ffff */
[----:B------:R-:W-:Y:S05]  /*11990*/  BRA `(.L_x_5956) ;  /* 0xffffff3c00b87947 */ /* 0x000fea000383ffff */
.L_x_5814:
[----:B------:R-:W-:Y:S07]  /*119a0*/  MOV R4, UR17 ;  /* 0x0000001100047c02 */ /* 0x000fee0008000f00 */
.L_x_5957:
[----:B---3--:R3:W4:Y:S02]  /*119b0*/  SYNCS.PHASECHK.TRANS64.TRYWAIT P1, [R4+URZ+0x24820], R5 ;  /* 0x02482005040075a7 */ /* 0x00872400080211ff */
[----:B----4-:R-:W-:Y:S05]  /*119c0*/  @!P1 NANOSLEEP.SYNCS 0x989680 ;  /* 0x009896800000995d */ /* 0x010fea0003900000 */
[----:B------:R-:W4:Y:S02]  /*119d0*/  @!P1 SYNCS.PHASECHK.TRANS64 P1, [R4+URZ+0x24820], R5 ;  /* 0x02482005040095a7 */ /* 0x000f2400080210ff */
[----:B----4-:R-:W-:Y:S05]  /*119e0*/  @!P1 BRA `(.L_x_5957) ;  /* 0xfffffffc00f09947 */ /* 0x010fea000383ffff */
[----:B------:R-:W-:Y:S05]  /*119f0*/  BRA `(.L_x_5958) ;  /* 0xffffff3c00bc7947 */ /* 0x000fea000383ffff */
.L_x_5817:
[----:B------:R-:W-:Y:S07]  /*11a00*/  MOV R4, UR17 ;  /* 0x0000001100047c02 */ /* 0x000fee0008000f00 */
.L_x_5959:
[----:B---3--:R3:W4:Y:S02]  /*11a10*/  SYNCS.PHASECHK.TRANS64.TRYWAIT P1, [R4+URZ+0x24880], R5 ;  /* 0x02488005040075a7 */ /* 0x00872400080211ff */
[----:B----4-:R-:W-:Y:S05]  /*11a20*/  @!P1 NANOSLEEP.SYNCS 0x989680 ;  /* 0x009896800000995d */ /* 0x010fea0003900000 */
[----:B------:R-:W4:Y:S02]  /*11a30*/  @!P1 SYNCS.PHASECHK.TRANS64 P1, [R4+URZ+0x24880], R5 ;  /* 0x02488005040095a7 */ /* 0x000f2400080210ff */
[----:B----4-:R-:W-:Y:S05]  /*11a40*/  @!P1 BRA `(.L_x_5959) ;  /* 0xfffffffc00f09947 */ /* 0x010fea000383ffff */
[----:B------:R-:W-:Y:S05]  /*11a50*/  BRA `(.L_x_5960) ;  /* 0xffffff4000307947 */ /* 0x000fea000383ffff */
.L_x_5822:
[----:B------:R-:W-:-:S07]  /*11a60*/  MOV R0, UR17 ;  /* 0x0000001100007c02 */ /* 0x000fce0008000f00 */
.L_x_5961:
[----:B-1----:R1:W2:Y:S02]  /*11a70*/  SYNCS.PHASECHK.TRANS64.TRYWAIT P1, [R0+URZ+0x248b0], R2 ;  /* 0x0248b002000075a7 */ /* 0x0022a400080211ff */
[----:B--2---:R-:W-:Y:S05]  /*11a80*/  @!P1 NANOSLEEP.SYNCS 0x989680 ;  /* 0x009896800000995d */ /* 0x004fea0003900000 */
[----:B------:R-:W2:Y:S02]  /*11a90*/  @!P1 SYNCS.PHASECHK.TRANS64 P1, [R0+URZ+0x248b0], R2 ;  /* 0x0248b002000095a7 */ /* 0x000ea400080210ff */
[----:B--2---:R-:W-:Y:S05]  /*11aa0*/  @!P1 BRA `(.L_x_5961) ;  /* 0xfffffffc00f09947 */ /* 0x004fea000383ffff */
[----:B------:R-:W-:Y:S05]  /*11ab0*/  BRA `(.L_x_5962) ;  /* 0xffffff44006c7947 */ /* 0x000fea000383ffff */
.L_x_5825:
[----:B-1----:R-:W-:-:S07]  /*11ac0*/  MOV R0, UR17 ;  /* 0x0000001100007c02 */ /* 0x002fce0008000f00 */
.L_x_5963:
[----:B-1----:R1:W3:Y:S02]  /*11ad0*/  SYNCS.PHASECHK.TRANS64.TRYWAIT P1, [R0+URZ+0x248b8], R2 ;  /* 0x0248b802000075a7 */ /* 0x0022e400080211ff */
[----:B---3--:R-:W-:Y:S05]  /*11ae0*/  @!P1 NANOSLEEP.SYNCS 0x989680 ;  /* 0x009896800000995d */ /* 0x008fea0003900000 */
[----:B------:R-:W3:Y:S02]  /*11af0*/  @!P1 SYNCS.PHASECHK.TRANS64 P1, [R0+URZ+0x248b8], R2 ;  /* 0x0248b802000095a7 */ /* 0x000ee400080210ff */
[----:B---3--:R-:W-:Y:S05]  /*11b00*/  @!P1 BRA `(.L_x_5963) ;  /* 0xfffffffc00f09947 */ /* 0x008fea000383ffff */
[----:B------:R-:W-:Y:S05]  /*11b10*/  BRA `(.L_x_5964) ;  /* 0xffffff4400747947 */ /* 0x000fea000383ffff */
.L_x_5827:
[----:B------:R-:W-:-:S07]  /*11b20*/  MOV R3, UR17 ;  /* 0x0000001100037c02 */ /* 0x000fce0008000f00 */
.L_x_5965:
[----:B-1----:R1:W3:Y:S02]  /*11b30*/  SYNCS.PHASECHK.TRANS64.TRYWAIT P1, [R3+URZ+0x24890], R12 ;  /* 0x0248900c030075a7 */ /* 0x0022e400080211ff */
[----:B---3--:R-:W-:Y:S05]  /*11b40*/  @!P1 NANOSLEEP.SYNCS 0x989680 ;  /* 0x009896800000995d */ /* 0x008fea0003900000 */
[----:B------:R-:W3:Y:S02]  /*11b50*/  @!P1 SYNCS.PHASECHK.TRANS64 P1, [R3+URZ+0x24890], R12 ;  /* 0x0248900c030095a7 */ /* 0x000ee400080210ff */
[----:B---3--:R-:W-:Y:S05]  /*11b60*/  @!P1 BRA `(.L_x_5965) ;  /* 0xfffffffc00f09947 */ /* 0x008fea000383ffff */
[----:B------:R-:W-:Y:S05]  /*11b70*/  BRA `(.L_x_5966) ;  /* 0xffffff4400787947 */ /* 0x000fea000383ffff */
.L_x_5835:
[----:B------:R-:W-:-:S07]  /*11b80*/  MOV R4, UR6 ;  /* 0x0000000600047c02 */ /* 0x000fce0008000f00 */
.L_x_5967:
[----:B--2---:R2:W3:Y:S02]  /*11b90*/  SYNCS.PHASECHK.TRANS64.TRYWAIT P1, [R4+URZ+0x24870], R5 ;  /* 0x02487005040075a7 */ /* 0x0044e400080211ff */
[----:B---3--:R-:W-:Y:S05]  /*11ba0*/  @!P1 NANOSLEEP.SYNCS 0x989680 ;  /* 0x009896800000995d */ /* 0x008fea0003900000 */
[----:B------:R-:W3:Y:S02]  /*11bb0*/  @!P1 SYNCS.PHASECHK.TRANS64 P1, [R4+URZ+0x24870], R5 ;  /* 0x02487005040095a7 */ /* 0x000ee400080210ff */
[----:B---3--:R-:W-:Y:S05]  /*11bc0*/  @!P1 BRA `(.L_x_5967) ;  /* 0xfffffffc00f09947 */ /* 0x008fea000383ffff */
[----:B------:R-:W-:Y:S05]  /*11bd0*/  BRA `(.L_x_5968) ;  /* 0xffffff5000687947 */ /* 0x000fea000383ffff */
.L_x_5852:
[----:B-1----:R1:W2:Y:S02]  /*11be0*/  SYNCS.PHASECHK.TRANS64.TRYWAIT P1, [R0+URZ+0x24850], R3 ;  /* 0x02485003000075a7 */ /* 0x0022a400080211ff */
[----:B--2---:R-:W-:Y:S05]  /*11bf0*/  @!P1 NANOSLEEP.SYNCS 0x989680 ;  /* 0x009896800000995d */ /* 0x004fea0003900000 */
[----:B------:R-:W2:Y:S02]  /*11c00*/  @!P1 SYNCS.PHASECHK.TRANS64 P1, [R0+URZ+0x24850], R3 ;  /* 0x02485003000095a7 */ /* 0x000ea400080210ff */
[----:B--2---:R-:W-:Y:S05]  /*11c10*/  @!P1 BRA `(.L_x_5852) ;  /* 0xfffffffc00f09947 */ /* 0x004fea000383ffff */
[----:B------:R-:W-:Y:S05]  /*11c20*/  BRA `(.L_x_5969) ;  /* 0xffffff5c00907947 */ /* 0x000fea000383ffff */
.L_x_5856:
[----:B--2---:R2:W3:Y:S02]  /*11c30*/  SYNCS.PHASECHK.TRANS64.TRYWAIT P1, [R0+URZ+0x24888], R2 ;  /* 0x02488802000075a7 */ /* 0x0044e400080211ff */
[----:B---3--:R-:W-:Y:S05]  /*11c40*/  @!P1 NANOSLEEP.SYNCS 0x989680 ;  /* 0x009896800000995d */ /* 0x008fea0003900000 */
[----:B------:R-:W3:Y:S02]  /*11c50*/  @!P1 SYNCS.PHASECHK.TRANS64 P1, [R0+URZ+0x24888], R2 ;  /* 0x02488802000095a7 */ /* 0x000ee400080210ff */
[----:B---3--:R-:W-:Y:S05]  /*11c60*/  @!P1 BRA `(.L_x_5856) ;  /* 0xfffffffc00f09947 */ /* 0x008fea000383ffff */
[----:B------:R-:W-:Y:S05]  /*11c70*/  BRA `(.L_x_5970) ;  /* 0xffffff5c00a47947 */ /* 0x000fea000383ffff */
.L_x_5860:
[----:B-1----:R1:W2:Y:S02]  /*11c80*/  SYNCS.PHASECHK.TRANS64.TRYWAIT P1, [R0+URZ+0x24830], R3 ;  /* 0x02483003000075a7 */ /* 0x0022a400080211ff */
[----:B--2---:R-:W-:Y:S05]  /*11c90*/  @!P1 NANOSLEEP.SYNCS 0x989680 ;  /* 0x009896800000995d */ /* 0x004fea0003900000 */
[----:B------:R-:W2:Y:S02]  /*11ca0*/  @!P1 SYNCS.PHASECHK.TRANS64 P1, [R0+URZ+0x24830], R3 ;  /* 0x02483003000095a7 */ /* 0x000ea400080210ff */
[----:B--2---:R-:W-:Y:S05]  /*11cb0*/  @!P1 BRA `(.L_x_5860) ;  /* 0xfffffffc00f09947 */ /* 0x004fea000383ffff */
[----:B------:R-:W-:Y:S05]  /*11cc0*/  BRA `(.L_x_5971) ;  /* 0xffffff5c00cc7947 */ /* 0x000fea000383ffff */
.L_x_5861:
        /* <DEDUP_REMOVED lines=8> */
.L_x_5973:
[----:B------:R-:W-:Y:S05]  /*11d50*/  BSYNC B0 ;  /* 0x0000000000007941 */ /* 0x000fea0003800000 */
.L_x_5972:
[----:B------:R-:W-:Y:S01]  /*11d60*/  UIADD3 UR4, UPT, UPT, UR41, -0x1, URZ ;  /* 0xffffffff29047890 */ /* 0x000fe2000fffe0ff */
[----:B------:R-:W-:Y:S02]  /*11d70*/  HFMA2 R11, -RZ, RZ, 0, 1.847743988037109375e-06 ;  /* 0x0000001fff0b7431 */ /* 0x000fe400000001ff */
[----:B------:R-:W-:Y:S02]  /*11d80*/  IMAD.MOV.U32 R12, RZ, RZ, RZ ;  /* 0x000000ffff0c7224 */ /* 0x000fe400078e00ff */
[----:B------:R-:W-:Y:S01]  /*11d90*/  IMAD.MOV.U32 R15, RZ, RZ, -0x1 ;  /* 0xffffffffff0f7424 */ /* 0x000fe200078e00ff */
[----:B------:R-:W-:Y:S01]  /*11da0*/  ISETP.NE.AND P0, PT, R74, UR4, PT ;  /* 0x000000044a007c0c */ /* 0x000fe2000bf05270 */
[----:B------:R-:W-:Y:S03]  /*11db0*/  IMAD.MOV.U32 R4, RZ, RZ, R14 ;  /* 0x000000ffff047224 */ /* 0x000fe600078e000e */
[----:B------:R-:W-:Y:S04]  /*11dc0*/  ISETP.GT.U32.OR P0, PT, R5, UR37, !P0 ;  /* 0x0000002505007c0c */ /* 0x000fe8000c704470 */
[----:B------:R-:W-:Y:S09]  /*11dd0*/  SEL R13, RZ, 0x1, !P0 ;  /* 0x00000001ff0d7807 */ /* 0x000ff20004000000 */
[----:B------:R-:W-:Y:S05]  /*11de0*/  WARPSYNC.COLLECTIVE R15, `(.L_x_5974) ;  /* 0x000000000f087348 */ /* 0x000fea0003c00000 */
[----:B------:R1:W2:Y:S02]  /*11df0*/  SHFL.IDX P6, R14, R13, R12, R11 ;  /* 0x0000000c0d0e7389 */ /* 0x0002a400000c000b */
[----:B-12---:R-:W-:Y:S05]  /*11e00*/  ENDCOLLECTIVE ;  /* 0x000000000000791b */ /* 0x006fea0003800000 */
.L_x_5974:
[----:B------:R-:W-:Y:S01]  /*11e10*/  MOV R13, R14 ;  /* 0x0000000e000d7202 */ /* 0x000fe20000000f00 */
[----:B------:R-:W-:Y:S06]  /*11e20*/  BRA `(.L_x_5975) ;  /* 0xffffff5c00b87947 */ /* 0x000fec000383ffff */
.L_x_5877:
[----:B------:R1:W1:Y:S02]  /*11e30*/  SYNCS.PHASECHK.TRANS64.TRYWAIT P1, [R0+URZ+0x24840], R3 ;  /* 0x02484003000075a7 */ /* 0x00026400080211ff */
[----:B-1----:R-:W-:Y:S05]  /*11e40*/  @!P1 NANOSLEEP.SYNCS 0x989680 ;  /* 0x009896800000995d */ /* 0x002fea0003900000 */
[----:B------:R-:W1:Y:S02]  /*11e50*/  @!P1 SYNCS.PHASECHK.TRANS64 P1, [R0+URZ+0x24840], R3 ;  /* 0x02484003000095a7 */ /* 0x000e6400080210ff */
[----:B-1----:R-:W-:Y:S05]  /*11e60*/  @!P1 BRA `(.L_x_5877) ;  /* 0xfffffffc00f09947 */ /* 0x002fea000383ffff */
[----:B------:R-:W-:Y:S05]  /*11e70*/  BRA `(.L_x_5976) ;  /* 0xffffffb400b47947 */ /* 0x000fea000383ffff */
.L_x_5880:
[----:B------:R1:W1:Y:S02]  /*11e80*/  SYNCS.PHASECHK.TRANS64.TRYWAIT P1, [R0+URZ+0x24860], R3 ;  /* 0x02486003000075a7 */ /* 0x00026400080211ff */
[----:B-1----:R-:W-:Y:S05]  /*11e90*/  @!P1 NANOSLEEP.SYNCS 0x989680 ;  /* 0x009896800000995d */ /* 0x002fea0003900000 */
[----:B------:R-:W1:Y:S02]  /*11ea0*/  @!P1 SYNCS.PHASECHK.TRANS64 P1, [R0+URZ+0x24860], R3 ;  /* 0x02486003000095a7 */ /* 0x000e6400080210ff */
[----:B-1----:R-:W-:Y:S05]  /*11eb0*/  @!P1 BRA `(.L_x_5880) ;  /* 0xfffffffc00f09947 */ /* 0x002fea000383ffff */
[----:B------:R-:W-:Y:S05]  /*11ec0*/  BRA `(.L_x_5977) ;  /* 0xffffffb400c07947 */ /* 0x000fea000383ffff */
.L_x_5882:
[----:B-1----:R1:W3:Y:S02]  /*11ed0*/  SYNCS.PHASECHK.TRANS64.TRYWAIT P0, [R0+URZ+0x24898], R4 ;  /* 0x02489804000075a7 */ /* 0x0022e400080011ff */
[----:B---3--:R-:W-:Y:S05]  /*11ee0*/  @!P0 NANOSLEEP.SYNCS 0x989680 ;  /* 0x009896800000895d */ /* 0x008fea0003900000 */
[----:B------:R-:W3:Y:S02]  /*11ef0*/  @!P0 SYNCS.PHASECHK.TRANS64 P0, [R0+URZ+0x24898], R4 ;  /* 0x02489804000085a7 */ /* 0x000ee400080010ff */
[----:B---3--:R-:W-:Y:S05]  /*11f00*/  @!P0 BRA `(.L_x_5882) ;  /* 0xfffffffc00f08947 */ /* 0x008fea000383ffff */
[----:B------:R-:W-:Y:S05]  /*11f10*/  BRA `(.L_x_5978) ;  /* 0xffffffb400d87947 */ /* 0x000fea000383ffff */
.L_x_5891:
[----:B-1----:R-:W-:-:S04]  /*11f20*/  MOV R0, UR39 ;  /* 0x0000002700007c02 */ /* 0x002fc80008000f00 */
[----:B------:R1:W2:Y:S03]  /*11f30*/  SYNCS.PHASECHK.TRANS64.TRYWAIT P1, [R0+URZ+0x248a0], R3 ;  /* 0x0248a003000075a7 */ /* 0x0002a600080211ff */
[----:B--2---:R-:W-:Y:S05]  /*11f40*/  @!P1 NANOSLEEP.SYNCS 0x989680 ;  /* 0x009896800000995d */ /* 0x004fea0003900000 */
[----:B------:R-:W2:Y:S02]  /*11f50*/  @!P1 SYNCS.PHASECHK.TRANS64 P1, [R0+URZ+0x248a0], R3 ;  /* 0x0248a003000095a7 */ /* 0x000ea400080210ff */
[----:B--2---:R-:W-:Y:S05]  /*11f60*/  @!P1 BRA `(.L_x_5891) ;  /* 0xfffffffc00ec9947 */ /* 0x004fea000383ffff */
[----:B------:R-:W-:Y:S05]  /*11f70*/  BRA `(.L_x_5979) ;  /* 0xffffffd4005c7947 */ /* 0x000fea000383ffff */
.L_x_5904:
[----:B------:R-:W-:-:S07]  /*11f80*/  MOV R0, UR39 ;  /* 0x0000002700007c02 */ /* 0x000fce0008000f00 */
.L_x_5980:
[----:B---3--:R3:W4:Y:S02]  /*11f90*/  SYNCS.PHASECHK.TRANS64.TRYWAIT P1, [R0+URZ+0x248a8], R2 ;  /* 0x0248a802000075a7 */ /* 0x00872400080211ff */
[----:B----4-:R-:W-:Y:S05]  /*11fa0*/  @!P1 NANOSLEEP.SYNCS 0x989680 ;  /* 0x009896800000995d */ /* 0x010fea0003900000 */
[----:B------:R-:W4:Y:S02]  /*11fb0*/  @!P1 SYNCS.PHASECHK.TRANS64 P1, [R0+URZ+0x248a8], R2 ;  /* 0x0248a802000095a7 */ /* 0x000f2400080210ff */
[----:B----4-:R-:W-:Y:S05]  /*11fc0*/  @!P1 BRA `(.L_x_5980) ;  /* 0xfffffffc00f09947 */ /* 0x010fea000383ffff */
[----:B------:R-:W-:Y:S05]  /*11fd0*/  BRA `(.L_x_5981) ;  /* 0xffffffe000647947 */ /* 0x000fea000383ffff */
        .weak           $__internal_69_$__cuda_sm10x_tcgen05_guardrail_trap_col_being_dealloced_not_returned_by_alloc
        .type           $__internal_69_$__cuda_sm10x_tcgen05_guardrail_trap_col_being_dealloced_not_returned_by_alloc,@function
        .size           $__internal_69_$__cuda_sm10x_tcgen05_guardrail_trap_col_being_dealloced_not_returned_by_alloc,($__internal_70_$__cuda_sm10x_tcgen05_guardrail_trap_phase_invalid_during_alloc - $__internal_69_$__cuda_sm10x_tcgen05_guardrail_trap_col_being_dealloced_not_returned_by_alloc)
$__internal_69_$__cuda_sm10x_tcgen05_guardrail_trap_col_being_dealloced_not_returned_by_alloc:
[----:B------:R-:W-:Y:S05]  /*11fe0*/  BPT.TRAP 0x1 ;  /* 0x000000040000795c */ /* 0x000fea0000300000 */
[----:B------:R-:W-:-:S04]  /*11ff0*/  HFMA2 R3, -RZ, RZ, 0, 0 ;  /* 0x00000000ff037431 */ /* 0x000fc800000001ff */
[----:B------:R-:W-:Y:S05]  /*12000*/  RET.REL.NODEC R2 `(_ZN7cutlass13device_kernelINS_4fmha6kernel36Sm100FmhaBwdKernelTmaWarpSpecializedIN4cute5tupleIJNS1_10collective14VariableLengthES7_iiNS5_IJNS5_IJiiEEEiEEEEEENS_6half_tEfNS5_IJNS4_1CILi128EEESD_NSC_ILi64EEESE_EEENS6_21CausalForBackwardMaskILb1EEEEEEEvNT_6ParamsE) ;  /* 0xfffffedc02fc7950 */ /* 0x000fea0003c3ffff */
        .weak           $__internal_70_$__cuda_sm10x_tcgen05_guardrail_trap_phase_invalid_during_alloc
        .type           $__internal_70_$__cuda_sm10x_tcgen05_guardrail_trap_phase_invalid_during_alloc,@function
        .size           $__internal_70_$__cuda_sm10x_tcgen05_guardrail_trap_phase_invalid_during_alloc,($__internal_71_$__cuda_sm10x_tcgen05_guardrail_trap_unallocated_columns_being_dealloced - $__internal_70_$__cuda_sm10x_tcgen05_guardrail_trap_phase_invalid_during_alloc)
$__internal_70_$__cuda_sm10x_tcgen05_guardrail_trap_phase_invalid_during_alloc:
[----:B------:R-:W-:Y:S05]  /*12010*/  BPT.TRAP 0x1 ;  /* 0x000000040000795c */ /* 0x000fea0000300000 */
[----:B------:R-:W-:-:S04]  /*12020*/  MOV R3, 0x0 ;  /* 0x0000000000037802 */ /* 0x000fc80000000f00 */
[----:B------:R-:W-:Y:S05]  /*12030*/  RET.REL.NODEC R2 `(_ZN7cutlass13device_kernelINS_4fmha6kernel36Sm100FmhaBwdKernelTmaWarpSpecializedIN4cute5tupleIJNS1_10collective14VariableLengthES7_iiNS5_IJNS5_IJiiEEEiEEEEEENS_6half_tEfNS5_IJNS4_1CILi128EEESD_NSC_ILi64EEESE_EEENS6_21CausalForBackwardMaskILb1EEEEEEEvNT_6ParamsE) ;  /* 0xfffffedc02f07950 */ /* 0x000fea0003c3ffff */
        .weak           $__internal_71_$__cuda_sm10x_tcgen05_guardrail_trap_unallocated_columns_being_dealloced
        .type           $__internal_71_$__cuda_sm10x_tcgen05_guardrail_trap_unallocated_columns_being_dealloced,@function
        .size           $__internal_71_$__cuda_sm10x_tcgen05_guardrail_trap_unallocated_columns_being_dealloced,($__internal_72_$__cuda_sm20_div_u16 - $__internal_71_$__cuda_sm10x_tcgen05_guardrail_trap_unallocated_columns_being_dealloced)
$__internal_71_$__cuda_sm10x_tcgen05_guardrail_trap_unallocated_columns_being_dealloced:
[----:B------:R-:W-:Y:S05]  /*12040*/  BPT.TRAP 0x1 ;  /* 0x000000040000795c */ /* 0x000fea0000300000 */
[----:B------:R-:W-:-:S04]  /*12050*/  HFMA2 R3, -RZ, RZ, 0, 0 ;  /* 0x00000000ff037431 */ /* 0x000fc800000001ff */
[----:B------:R-:W-:Y:S05]  /*12060*/  RET.REL.NODEC R2 `(_ZN7cutlass13device_kernelINS_4fmha6kernel36Sm100FmhaBwdKernelTmaWarpSpecializedIN4cute5tupleIJNS1_10collective14VariableLengthES7_iiNS5_IJNS5_IJiiEEEiEEEEEENS_6half_tEfNS5_IJNS4_1CILi128EEESD_NSC_ILi64EEESE_EEENS6_21CausalForBackwardMaskILb1EEEEEEEvNT_6ParamsE) ;  /* 0xfffffedc02e47950 */ /* 0x000fea0003c3ffff */
        .weak           $__internal_72_$__cuda_sm20_div_u16
        .type           $__internal_72_$__cuda_sm20_div_u16,@function
        .size           $__internal_72_$__cuda_sm20_div_u16,(.L_x_7330 - $__internal_72_$__cuda_sm20_div_u16)
$__internal_72_$__cuda_sm20_div_u16:
        /* <DEDUP_REMOVED lines=18> */
[----:B------:R-:W-:Y:S06]  /*12190*/  RET.REL.NODEC R4 `(_ZN7cutlass13device_kernelINS_4fmha6kernel36Sm100FmhaBwdKernelTmaWarpSpecializedIN4cute5tupleIJNS1_10collective14VariableLengthES7_iiNS5_IJNS5_IJiiEEEiEEEEEENS_6half_tEfNS5_IJNS4_1CILi128EEESD_NSC_ILi64EEESE_EEENS6_21CausalForBackwardMaskILb1EEEEEEEvNT_6ParamsE) ;  /* 0xfffffedc04987950 */ /* 0x000fec0003c3ffff */
.L_x_5982:
        /* <DEDUP_REMOVED lines=14> */
.L_x_7330:


//--------------------- .text._ZN7cutlass13device_kernelINS_4fmha6kernel20FmhaKernelBwdConvertIN4cute5tupleIJNS1_10collective14VariableLengthES7_iiNS5_IJNS5_IJiiEEEiEEEEEENS_6half_tEfEEEEvNT_6ParamsE --------------------------
	.section	.text._ZN7cutlass13device_kernelINS_4fmha6kernel20FmhaKernelBwdConvertIN4cute5tupleIJNS1_10collective14VariableLengthES7_iiNS5_IJNS5_IJiiEEEiEEEEEENS_6half_tEfEEEEvNT_6ParamsE,"ax",@progbits
	.align	128
.text._ZN7cutlass13device_kernelINS_4fmha6kernel20FmhaKernelBwdConvertIN4cute5tupleIJNS1_10collective14VariableLengthES7_iiNS5_IJNS5_IJiiEEEiEEEEEENS_6half_tEfEEEEvNT_6ParamsE:
        .type           _ZN7cutlass13device_kernelINS_4fmha6kernel20FmhaKernelBwdConvertIN4cute5tupleIJNS1_10collective14VariableLengthES7_iiNS5_IJNS5_IJiiEEEiEEEEEENS_6half_tEfEEEEvNT_6ParamsE,@function
        .size           _ZN7cutlass13device_kernelINS_4fmha6kernel20FmhaKernelBwdConvertIN4cute5tupleIJNS1_10collective14VariableLengthES7_iiNS5_IJNS5_IJiiEEEiEEEEEENS_6half_tEfEEEEvNT_6ParamsE,(.L_x_7335 - _ZN7cutlass13device_kernelINS_4fmha6kernel20FmhaKernelBwdConvertIN4cute5tupleIJNS1_10collective14VariableLengthES7_iiNS5_IJNS5_IJiiEEEiEEEEEENS_6half_tEfEEEEvNT_6ParamsE)
        .other          _ZN7cutlass13device_kernelINS_4fmha6kernel20FmhaKernelBwdConvertIN4cute5tupleIJNS1_10collective14VariableLengthES7_iiNS5_IJNS5_IJiiEEEiEEEEEENS_6half_tEfEEEEvNT_6ParamsE,@"STO_CUDA_ENTRY STV_DEFAULT"
_ZN7cutlass13device_kernelINS_4fmha6kernel20FmhaKernelBwdConvertIN4cute5tupleIJNS1_10collective14VariableLengthES7_iiNS5_IJNS5_IJiiEEEiEEEEEENS_6half_tEfEEEEvNT_6ParamsE:
[----:B------:R-:W-:Y:S01]  /*0000*/  LDC R1, c[0x0][0x37c] ;  /* 0x0000df00ff017b82 */ /* 0x000fe20000000800 */
[----:B------:R-:W0:Y:S01]  /*0010*/  LDCU.64 UR8, c[0x0][0x3c8] ;  /* 0x00007900ff0877ac */ /* 0x000e220008000a00 */
[----:B------:R-:W1:Y:S01]  /*0020*/  LDCU.64 UR6, c[0x0][0x358] ;  /* 0x00006b00ff0677ac */ /* 0x000e620008000a00 */
[----:B0-----:R-:W-:-:S04]  /*0030*/  UISETP.NE.U32.AND UP0, UPT, UR8, URZ, UPT ;  /* 0x000000ff0800728c */ /* 0x001fc8000bf05070 */
[----:B------:R-:W-:-:S09]  /*0040*/  UISETP.NE.AND.EX UP0, UPT, UR9, URZ, UPT, UP0 ;  /* 0x000000ff0900728c */ /* 0x000fd2000bf05300 */
[----:B-1----:R-:W-:Y:S05]  /*0050*/  BRA.U !UP0, `(.L_x_5983) ;  /* 0x0000000908b47547 */ /* 0x002fea000b800000 */
[----:B------:R-:W0:Y:S01]  /*0060*/  S2R R7, SR_CTAID.Y ;  /* 0x0000000000077919 */ /* 0x000e220000002600 */
[----:B------:R-:W0:Y:S01]  /*0070*/  LDC.64 R2, c[0x0][0x388] ;  /* 0x0000e200ff027b82 */ /* 0x000e220000000a00 */
[----:B------:R-:W1:Y:S01]  /*0080*/  LDCU UR4, c[0x0][0x3d4] ;  /* 0x00007a80ff0477ac */ /* 0x000e620008000800 */
[----:B------:R-:W2:Y:S01]  /*0090*/  S2R R8, SR_TID.Y ;  /* 0x0000000000087919 */ /* 0x000ea20000002200 */
[----:B------:R-:W3:Y:S05]  /*00a0*/  LDCU UR10, c[0x0][0x3dc] ;  /* 0x00007b80ff0a77ac */ /* 0x000eea0008000800 */
[----:B------:R-:W1:Y:S01]  /*00b0*/  S2UR UR5, SR_CTAID.X ;  /* 0x00000000000579c3 */ /* 0x000e620000002500 */
[----:B------:R-:W4:Y:S01]  /*00c0*/  LDCU.64 UR12, c[0x0][0x418] ;  /* 0x00008300ff0c77ac */ /* 0x000f220008000a00 */
[----:B------:R-:W5:Y:S01]  /*00d0*/  LDCU UR11, c[0x0][0x424] ;  /* 0x00008480ff0b77ac */ /* 0x000f620008000800 */
[----:B------:R-:W0:Y:S02]  /*00e0*/  LDCU UR14, c[0x0][0x454] ;  /* 0x00008a80ff0e77ac */ /* 0x000e240008000800 */
[----:B0-----:R-:W-:-:S05]  /*00f0*/  IMAD.WIDE.U32 R2, R7, 0x4, R2 ;  /* 0x0000000407027825 */ /* 0x001fca00078e0002 */
[----:B------:R-:W5:Y:S04]  /*0100*/  LDG.E R4, desc[UR6][R2.64] ;  /* 0x0000000602047981 */ /* 0x000f68000c1e1900 */
[----:B------:R-:W5:Y:S01]  /*0110*/  LDG.E R5, desc[UR6][R2.64+0x4] ;  /* 0x0000040602057981 */ /* 0x000f62000c1e1900 */
[----:B--2---:R-:W-:Y:S01]  /*0120*/  ISETP.GT.U32.AND P0, PT, R8, 0x7, PT ;  /* 0x000000070800780c */ /* 0x004fe20003f04070 */
[----:B-1----:R-:W-:Y:S01]  /*0130*/  UIMAD UR4, UR5, UR4, URZ ;  /* 0x00000004050472a4 */ /* 0x002fe2000f8e02ff */
[C---:B---3--:R-:W-:Y:S01]  /*0140*/  IMAD R10, R7.reuse, UR10, RZ ;  /* 0x0000000a070a7c24 */ /* 0x048fe2000f8e02ff */
[----:B----4-:R-:W-:Y:S01]  /*0150*/  UIMAD UR5, UR5, UR13, URZ ;  /* 0x0000000d050572a4 */ /* 0x010fe2000f8e02ff */
[----:B-----5:R-:W-:Y:S01]  /*0160*/  IMAD R12, R7, UR11, RZ ;  /* 0x0000000b070c7c24 */ /* 0x020fe2000f8e02ff */
[----:B------:R-:W-:Y:S01]  /*0170*/  BSSY.RECONVERGENT B0, `(.L_x_5983) ;  /* 0x000009b000007945 */ /* 0x000fe20003800200 */
[----:B------:R-:W-:-:S07]  /*0180*/  IMAD.IADD R5, R5, 0x1, -R4 ;  /* 0x0000000105057824 */ /* 0x000fce00078e0a04 */
[----:B------:R-:W-:Y:S05]  /*0190*/  @P0 BRA `(.L_x_5984) ;  /* 0x0000000800600947 */ /* 0x000fea0003800000 */
[----:B------:R-:W0:Y:S02]  /*01a0*/  S2R R3, SR_CTAID.Z ;  /* 0x0000000000037919 */ /* 0x000e240000002700 */
[----:B0-----:R-:W-:-:S05]  /*01b0*/  IMAD R8, R3, 0x8, R8 ;  /* 0x0000000803087824 */ /* 0x001fca00078e0208 */
[----:B------:R-:W-:-:S13]  /*01c0*/  ISETP.GE.AND P0, PT, R8, R5, PT ;  /* 0x000000050800720c */ /* 0x000fda0003f06270 */
[----:B------:R-:W-:Y:S05]  /*01d0*/  @P0 BRA `(.L_x_5984) ;  /* 0x0000000800500947 */ /* 0x000fea0003800000 */
[----:B------:R-:W0:Y:S01]  /*01e0*/  S2R R7, SR_TID.X ;  /* 0x0000000000077919 */ /* 0x000e220000002100 */
[----:B------:R-:W1:Y:S01]  /*01f0*/  LDC R0, c[0x0][0x3b0] ;  /* 0x0000ec00ff007b82 */ /* 0x000e620000000800 */
[----:B------:R-:W2:Y:S01]  /*0200*/  LDCU UR10, c[0x0][0x3d0] ;  /* 0x00007a00ff0a77ac */ /* 0x000ea20008000800 */
[C---:B------:R-:W-:Y:S02]  /*0210*/  IMAD R13, R8.reuse, UR12, RZ ;  /* 0x0000000c080d7c24 */ /* 0x040fe4000f8e02ff */
[----:B--2---:R-:W-:Y:S02]  /*0220*/  IMAD R8, R8, UR10, RZ ;  /* 0x0000000a08087c24 */ /* 0x004fe4000f8e02ff */
        /* <DEDUP_REMOVED lines=10> */
[----:B------:R-:W-:Y:S01]  /*02d0*/  ISETP.NE.AND P1, PT, R2, 0xc0, PT ;  /* 0x000000c00200780c */ /* 0x000fe20003f25270 */
[----:B------:R-:W-:-:S05]  /*02e0*/  IMAD R2, R4, UR12, RZ ;  /* 0x0000000c04027c24 */ /* 0x000fca000f8e02ff */
[----:B------:R-:W-:-:S07]  /*02f0*/  SHF.R.S32.HI R3, RZ, 0x1f, R2 ;  /* 0x0000001fff037819 */ /* 0x000fce0000011402 */
[----:B------:R-:W-:Y:S05]  /*0300*/  @!P1 BRA `(.L_x_5986) ;  /* 0x0000000000b09947 */ /* 0x000fea0003800000 */
[----:B------:R-:W0:Y:S01]  /*0310*/  LDCU.64 UR10, c[0x0][0x410] ;  /* 0x00008200ff0a77ac */ /* 0x000e220008000a00 */
[----:B------:R-:W-:Y:S01]  /*0320*/  IMAD.WIDE.U32 R4, R7, 0x4, R2 ;  /* 0x0000000407047825 */ /* 0x000fe200078e0002 */
[----:B------:R-:W-:-:S03]  /*0330*/  LEA.HI R17, R17, 0x1, RZ, 0x1a ;  /* 0x0000000111117811 */ /* 0x000fc600078fd0ff */
[----:B------:R-:W-:Y:S01]  /*0340*/  IMAD.WIDE.U32 R6, R7, 0x4, R8 ;  /* 0x0000000407067825 */ /* 0x000fe200078e0008 */
[----:B------:R-:W-:Y:S02]  /*0350*/  IADD3 R14, P1, P2, R12, R4, R13 ;  /* 0x000000040c0e7210 */ /* 0x000fe40007a3e00d */
[C---:B------:R-:W-:Y:S01]  /*0360*/  LOP3.LUT R18, R17.reuse, 0x3, RZ, 0xc0, !PT ;  /* 0x0000000311127812 */ /* 0x040fe200078ec0ff */
[----:B------:R-:W-:Y:S01]  /*0370*/  IMAD.SHL.U32 R4, R17, 0x40, RZ ;  /* 0x0000004011047824 */ /* 0x000fe200078e00ff */
[----:B------:R-:W-:Y:S02]  /*0380*/  IADD3.X R20, PT, PT, RZ, R5, R15, P1, P2 ;  /* 0x00000005ff147210 */ /* 0x000fe40000fe440f */
[----:B------:R-:W-:Y:S01]  /*0390*/  IADD3 R5, P1, PT, R14, UR5, RZ ;  /* 0x000000050e057c10 */ /* 0x000fe2000ff3e0ff */
[----:B------:R-:W-:Y:S01]  /*03a0*/  IMAD.MOV R18, RZ, RZ, -R18 ;  /* 0x000000ffff127224 */ /* 0x000fe200078e0a12 */
[----:B------:R-:W-:Y:S02]  /*03b0*/  IADD3 R19, P3, P4, R6, UR4, R10 ;  /* 0x0000000406137c10 */ /* 0x000fe4000fc7e00a */
[----:B------:R-:W-:Y:S01]  /*03c0*/  LOP3.LUT R4, R4, 0xc0, RZ, 0xc0, !PT ;  /* 0x000000c004047812 */ /* 0x000fe200078ec0ff */
[----:B------:R-:W-:Y:S01]  /*03d0*/  IMAD.X R20, RZ, RZ, R20, P1 ;  /* 0x000000ffff147224 */ /* 0x000fe200008e0614 */
[----:B------:R-:W-:-:S02]  /*03e0*/  IADD3.X R6, PT, PT, RZ, R7, RZ, P3, P4 ;  /* 0x00000007ff067210 */ /* 0x000fc40001fe84ff */
[----:B------:R-:W-:Y:S01]  /*03f0*/  LEA R16, P3, R19, UR8, 0x2 ;  /* 0x0000000813107c11 */ /* 0x000fe2000f8610ff */
[----:B------:R-:W-:Y:S01]  /*0400*/  IMAD.IADD R11, R11, 0x1, R4 ;  /* 0x000000010b0b7824 */ /* 0x000fe200078e0204 */
[----:B0-----:R-:W-:Y:S02]  /*0410*/  LEA R14, P2, R5, UR10, 0x1 ;  /* 0x0000000a050e7c11 */ /* 0x001fe4000f8408ff */
[----:B------:R-:W-:Y:S02]  /*0420*/  LEA.HI.X R19, R19, UR9, R6, 0x2, P3 ;  /* 0x0000000913137c11 */ /* 0x000fe400098f1406 */
[----:B------:R-:W-:-:S09]  /*0430*/  LEA.HI.X R17, R5, UR11, R20, 0x1, P2 ;  /* 0x0000000b05117c11 */ /* 0x000fd200090f0c14 */
.L_x_5987:
        /* <DEDUP_REMOVED lines=25> */
.L_x_5986:
[----:B------:R-:W-:Y:S05]  /*05d0*/  BSYNC.RECONVERGENT B1 ;  /* 0x0000000000017941 */ /* 0x000fea0003800200 */
.L_x_5985:
[----:B------:R-:W-:Y:S05]  /*05e0*/  @!P0 BRA `(.L_x_5984) ;  /* 0x00000004004c8947 */ /* 0x000fea0003800000 */
[----:B------:R-:W1:Y:S01]  /*05f0*/  LDCU.64 UR10, c[0x0][0x410] ;  /* 0x00008200ff0a77ac */ /* 0x000e620008000a00 */
[----:B0-----:R-:W-:Y:S02]  /*0600*/  IADD3 R4, P3, P4, R10, R8, R11 ;  /* 0x000000080a047210 */ /* 0x001fe40007c7e00b */
[----:B------:R-:W-:Y:S02]  /*0610*/  IADD3 R13, P5, P6, R11, R2, R13 ;  /* 0x000000020b0d7210 */ /* 0x000fe40007ebe00d */
[----:B------:R-:W-:Y:S02]  /*0620*/  IADD3 R4, P0, PT, R4, UR4, RZ ;  /* 0x0000000404047c10 */ /* 0x000fe4000ff1e0ff */
[----:B------:R-:W-:Y:S02]  /*0630*/  IADD3.X R9, PT, PT, RZ, R9, RZ, P3, P4 ;  /* 0x00000009ff097210 */ /* 0x000fe40001fe84ff */
[----:B------:R-:W-:Y:S02]  /*0640*/  IADD3 R12, P1, P2, R13, UR5, R12 ;  /* 0x000000050d0c7c10 */ /* 0x000fe4000fa3e00c */
[----:B------:R-:W-:Y:S01]  /*0650*/  IADD3.X R15, PT, PT, RZ, R3, R15, P5, P6 ;  /* 0x00000003ff0f7210 */ /* 0x000fe20002fec40f */
[----:B------:R-:W-:Y:S01]  /*0660*/  IMAD.X R3, RZ, RZ, R9, P0 ;  /* 0x000000ffff037224 */ /* 0x000fe200000e0609 */
[----:B------:R-:W-:-:S02]  /*0670*/  LEA R2, P3, R4, UR8, 0x2 ;  /* 0x0000000804027c11 */ /* 0x000fc4000f8610ff */
[----:B------:R-:W-:Y:S02]  /*0680*/  IADD3.X R15, PT, PT, RZ, R15, RZ, P1, P2 ;  /* 0x0000000fff0f7210 */ /* 0x000fe40000fe44ff */
[----:B------:R-:W-:Y:S02]  /*0690*/  IADD3 R2, P0, PT, R2, 0x200, RZ ;  /* 0x0000020002027810 */ /* 0x000fe40007f1e0ff */
[----:B-1----:R-:W-:Y:S02]  /*06a0*/  LEA R8, P4, R12, UR10, 0x1 ;  /* 0x0000000a0c087c11 */ /* 0x002fe4000f8808ff */
[----:B------:R-:W-:Y:S02]  /*06b0*/  LEA.HI.X R3, R4, UR9, R3, 0x2, P3 ;  /* 0x0000000904037c11 */ /* 0x000fe400098f1403 */
[----:B------:R-:W-:Y:S02]  /*06c0*/  IADD3 R8, P1, PT, R8, 0x100, RZ ;  /* 0x0000010008087810 */ /* 0x000fe40007f3e0ff */
[----:B------:R-:W-:Y:S01]  /*06d0*/  LEA.HI.X R15, R12, UR11, R15, 0x1, P4 ;  /* 0x0000000b0c0f7c11 */ /* 0x000fe2000a0f0c0f */
[----:B------:R-:W-:-:S03]  /*06e0*/  IMAD.X R3, RZ, RZ, R3, P0 ;  /* 0x000000ffff037224 */ /* 0x000fc600000e0603 */
[----:B------:R-:W-:-:S07]  /*06f0*/  IADD3.X R15, PT, PT, RZ, R15, RZ, P1, !PT ;  /* 0x0000000fff0f7210 */ /* 0x000fce0000ffe4ff */
.L_x_5988:
[----:B-1----:R-:W2:Y:S01]  /*0700*/  LDG.E.128 R4, desc[UR6][R2.64+-0x200] ;  /* 0xfffe000602047981 */ /* 0x002ea2000c1e1d00 */
[----:B------:R-:W2:Y:S02]  /*0710*/  LDCU UR10, c[0x0][0x454] ;  /* 0x00008a80ff0a77ac */ /* 0x000ea40008000800 */
[----:B--2---:R-:W-:Y:S01]  /*0720*/  FMUL R10, R6, UR10 ;  /* 0x0000000a060a7c20 */ /* 0x004fe20008400000 */
[----:B------:R-:W-:Y:S01]  /*0730*/  FMUL R9, R5, UR10 ;  /* 0x0000000a05097c20 */ /* 0x000fe20008400000 */
[----:B------:R-:W-:Y:S01]  /*0740*/  FMUL R12, R7, UR10 ;  /* 0x0000000a070c7c20 */ /* 0x000fe20008400000 */
[----:B------:R-:W-:Y:S02]  /*0750*/  FMUL R6, R4, UR10 ;  /* 0x0000000a04067c20 */ /* 0x000fe40008400000 */
        /* <DEDUP_REMOVED lines=19> */
[----:B------:R-:W1:Y:S08]  /*0890*/  F2F.F16.F32 R19, R19 ;  /* 0x0000001300137304 */ /* 0x000e700000200800 */
[----:B------:R-:W2:Y:S01]  /*08a0*/  F2F.F16.F32 R13, R10 ;  /* 0x0000000a000d7304 */ /* 0x000ea20000200800 */
[----:B-1----:R-:W-:-:S04]  /*08b0*/  PRMT R9, R14, 0x5410, R19 ;  /* 0x000054100e097816 */ /* 0x002fc80000000013 */
[----:B------:R-:W-:Y:S02]  /*08c0*/  LOP3.LUT R9, R9, R7, RZ, 0xfc, !PT ;  /* 0x0000000709097212 */ /* 0x000fe400078efcff */
[----:B--2---:R-:W-:-:S05]  /*08d0*/  LOP3.LUT R8, R6, R13, RZ, 0xfc, !PT ;  /* 0x0000000d06087212 */ /* 0x004fca00078efcff */
[----:B------:R1:W-:Y:S04]  /*08e0*/  STG.E.64 desc[UR6][R4.64+-0x80], R8 ;  /* 0xffff800804007986 */ /* 0x0003e8000c101b06 */
[----:B------:R-:W2:Y:S02]  /*08f0*/  LDG.E.128 R12, desc[UR6][R2.64] ;  /* 0x00000006020c7981 */ /* 0x000ea4000c1e1d00 */
[----:B--2---:R-:W-:Y:S01]  /*0900*/  FMUL R14, R14, UR10 ;  /* 0x0000000a0e0e7c20 */ /* 0x004fe20008400000 */
[----:B0-----:R-:W-:Y:S01]  /*0910*/  FMUL R17, R15, UR10 ;  /* 0x0000000a0f117c20 */ /* 0x001fe20008400000 */
[----:B------:R-:W-:Y:S01]  /*0920*/  FMUL R16, R13, UR10 ;  /* 0x0000000a0d107c20 */ /* 0x000fe20008400000 */
[----:B------:R-:W-:-:S03]  /*0930*/  FMUL R10, R12, UR10 ;  /* 0x0000000a0c0a7c20 */ /* 0x000fc60008400000 */
[----:B------:R-:W0:Y:S08]  /*0940*/  F2F.F16.F32 R6, R16 ;  /* 0x0000001000067304 */ /* 0x000e300000200800 */
[----:B------:R-:W-:Y:S01]  /*0950*/  F2F.F16.F32 R14, R14 ;  /* 0x0000000e000e7304 */ /* 0x000fe20000200800 */
[----:B0-----:R-:W-:-:S07]  /*0960*/  IMAD.WIDE.U32 R6, R6, 0x10000, RZ ;  /* 0x0001000006067825 */ /* 0x001fce00078e00ff */
[----:B------:R-:W1:Y:S08]  /*0970*/  F2F.F16.F32 R17, R17 ;  /* 0x0000001100117304 */ /* 0x000e700000200800 */
[----:B------:R-:W0:Y:S01]  /*0980*/  F2F.F16.F32 R13, R10 ;  /* 0x0000000a000d7304 */ /* 0x000e220000200800 */
[----:B-1----:R-:W-:-:S04]  /*0990*/  PRMT R9, R14, 0x5410, R17 ;  /* 0x000054100e097816 */ /* 0x002fc80000000011 */
[----:B------:R-:W-:Y:S02]  /*09a0*/  LOP3.LUT R9, R9, R7, RZ, 0xfc, !PT ;  /* 0x0000000709097212 */ /* 0x000fe400078efcff */
[----:B0-----:R-:W-:-:S05]  /*09b0*/  LOP3.LUT R8, R6, R13, RZ, 0xfc, !PT ;  /* 0x0000000d06087212 */ /* 0x001fca00078efcff */
[----:B------:R0:W-:Y:S04]  /*09c0*/  STG.E.64 desc[UR6][R4.64], R8 ;  /* 0x0000000804007986 */ /* 0x0001e8000c101b06 */
[----:B------:R1:W2:Y:S01]  /*09d0*/  LDG.E.128 R12, desc[UR6][R2.64+0x100] ;  /* 0x00010006020c7981 */ /* 0x0002a2000c1e1d00 */
[----:B------:R-:W-:-:S05]  /*09e0*/  VIADD R11, R11, 0x100 ;  /* 0x000001000b0b7836 */ /* 0x000fca0000000000 */
[----:B------:R-:W-:Y:S02]  /*09f0*/  ISETP.GE.AND P0, PT, R11, R0, PT ;  /* 0x000000000b00720c */ /* 0x000fe40003f06270 */
[----:B-1----:R-:W-:Y:S02]  /*0a00*/  IADD3 R2, P1, PT, R2, 0x400, RZ ;  /* 0x0000040002027810 */ /* 0x002fe40007f3e0ff */
[----:B0-----:R-:W-:-:S03]  /*0a10*/  IADD3 R8, P2, PT, R4, 0x200, RZ ;  /* 0x0000020004087810 */ /* 0x001fc60007f5e0ff */
        /* <DEDUP_REMOVED lines=16> */
.L_x_5984:
[----:B------:R-:W-:Y:S05]  /*0b20*/  BSYNC.RECONVERGENT B0 ;  /* 0x0000000000007941 */ /* 0x000fea0003800200 */
.L_x_5983:
[----:B------:R-:W2:Y:S02]  /*0b30*/  LDCU.64 UR4, c[0x0][0x3e0] ;  /* 0x00007c00ff0477ac */ /* 0x000ea40008000a00 */
[----:B--2---:R-:W-:-:S04]  /*0b40*/  UISETP.NE.U32.AND UP0, UPT, UR4, URZ, UPT ;  /* 0x000000ff0400728c */ /* 0x004fc8000bf05070 */
[----:B------:R-:W-:-:S09]  /*0b50*/  UISETP.NE.AND.EX UP0, UPT, UR5, URZ, UPT, UP0 ;  /* 0x000000ff0500728c */ /* 0x000fd2000bf05300 */
[----:B------:R-:W-:Y:S05]  /*0b60*/  BRA.U !UP0, `(.L_x_5989) ;  /* 0x0000000908947547 */ /* 0x000fea000b800000 */
[----:B01----:R-:W0:Y:S01]  /*0b70*/  S2R R7, SR_CTAID.Y ;  /* 0x0000000000077919 */ /* 0x003e220000002600 */
[----:B------:R-:W0:Y:S01]  /*0b80*/  LDC.64 R2, c[0x0][0x3a0] ;  /* 0x0000e800ff027b82 */ /* 0x000e220000000a00 */
[----:B------:R-:W1:Y:S01]  /*0b90*/  LDCU UR8, c[0x0][0x3f0] ;  /* 0x00007e00ff0877ac */ /* 0x000e620008000800 */
[----:B------:R-:W2:Y:S01]  /*0ba0*/  S2R R0, SR_TID.Y ;  /* 0x0000000000007919 */ /* 0x000ea20000002200 */
[----:B------:R-:W3:Y:S01]  /*0bb0*/  LDCU UR9, c[0x0][0x438] ;  /* 0x00008700ff0977ac */ /* 0x000ee20008000800 */
[----:B------:R-:W4:Y:S01]  /*0bc0*/  LDCU UR10, c[0x0][0x454] ;  /* 0x00008a80ff0a77ac */ /* 0x000f220008000800 */
[----:B0-----:R-:W-:-:S05]  /*0bd0*/  IMAD.WIDE.U32 R2, R7, 0x4, R2 ;  /* 0x0000000407027825 */ /* 0x001fca00078e0002 */
[----:B------:R-:W5:Y:S04]  /*0be0*/  LDG.E R8, desc[UR6][R2.64] ;  /* 0x0000000602087981 */ /* 0x000f68000c1e1900 */
[----:B------:R-:W5:Y:S01]  /*0bf0*/  LDG.E R5, desc[UR6][R2.64+0x4] ;  /* 0x0000040602057981 */ /* 0x000f62000c1e1900 */
[----:B--2---:R-:W-:Y:S01]  /*0c00*/  ISETP.GT.U32.AND P0, PT, R0, 0x7, PT ;  /* 0x000000070000780c */ /* 0x004fe20003f04070 */
[C---:B-1----:R-:W-:Y:S01]  /*0c10*/  IMAD R10, R7.reuse, UR8, RZ ;  /* 0x00000008070a7c24 */ /* 0x042fe2000f8e02ff */
[----:B------:R-:W-:Y:S01]  /*0c20*/  BSSY.RECONVERGENT B0, `(.L_x_5989) ;  /* 0x0000099000007945 */ /* 0x000fe20003800200 */
[----:B---3--:R-:W-:Y:S02]  /*0c30*/  IMAD R12, R7, UR9, RZ ;  /* 0x00000009070c7c24 */ /* 0x008fe4000f8e02ff */
[----:B-----5:R-:W-:-:S08]  /*0c40*/  IMAD.IADD R5, R5, 0x1, -R8 ;  /* 0x0000000105057824 */ /* 0x020fd000078e0a08 */
[----:B----4-:R-:W-:Y:S05]  /*0c50*/  @P0 BRA `(.L_x_5990) ;  /* 0x0000000800540947 */ /* 0x010fea0003800000 */
[----:B------:R-:W0:Y:S02]  /*0c60*/  S2R R3, SR_CTAID.Z ;  /* 0x0000000000037919 */ /* 0x000e240000002700 */
[----:B0-----:R-:W-:-:S05]  /*0c70*/  IMAD R4, R3, 0x8, R0 ;  /* 0x0000000803047824 */ /* 0x001fca00078e0200 */
[----:B------:R-:W-:-:S13]  /*0c80*/  ISETP.GE.AND P0, PT, R4, R5, PT ;  /* 0x000000050400720c */ /* 0x000fda0003f06270 */
[----:B------:R-:W-:Y:S05]  /*0c90*/  @P0 BRA `(.L_x_5990) ;  /* 0x0000000800440947 */ /* 0x000fea0003800000 */
[----:B------:R-:W0:Y:S01]  /*0ca0*/  S2R R5, SR_TID.X ;  /* 0x0000000000057919 */ /* 0x000e220000002100 */
[----:B------:R-:W1:Y:S01]  /*0cb0*/  LDC R0, c[0x0][0x3b0] ;  /* 0x0000ec00ff007b82 */ /* 0x000e620000000800 */
[----:B------:R-:W2:Y:S07]  /*0cc0*/  LDCU UR8, c[0x0][0x3e8] ;  /* 0x00007d00ff0877ac */ /* 0x000eae0008000800 */
[----:B------:R-:W3:Y:S01]  /*0cd0*/  LDC R9, c[0x0][0x430] ;  /* 0x00010c00ff097b82 */ /* 0x000ee20000000800 */
[----:B--2---:R-:W-:-:S02]  /*0ce0*/  IMAD R2, R4, UR8, RZ ;  /* 0x0000000804027c24 */ /* 0x004fc4000f8e02ff */
[----:B0-----:R-:W-:Y:S02]  /*0cf0*/  IMAD.SHL.U32 R11, R5, 0x4, RZ ;  /* 0x00000004050b7824 */ /* 0x001fe400078e00ff */
[----:B---3--:R-:W-:-:S03]  /*0d00*/  IMAD R13, R4, R9, RZ ;  /* 0x00000009040d7224 */ /* 0x008fc600078e02ff */
[----:B-1----:R-:W-:-:S13]  /*0d10*/  ISETP.GE.AND P0, PT, R11, R0, PT ;  /* 0x000000000b00720c */ /* 0x002fda0003f06270 */
[----:B------:R-:W-:Y:S05]  /*0d20*/  @P0 BRA `(.L_x_5990) ;  /* 0x0000000800200947 */ /* 0x000fea0003800000 */
[----:B------:R-:W-:Y:S01]  /*0d30*/  LOP3.LUT R3, RZ, R11, RZ, 0x33, !PT ;  /* 0x0000000bff037212 */ /* 0x000fe200078e33ff */
[----:B------:R-:W-:Y:S01]  /*0d40*/  IMAD R8, R8, R9, RZ ;  /* 0x0000000908087224 */ /* 0x000fe200078e02ff */
[----:B------:R-:W-:Y:S01]  /*0d50*/  BSSY.RECONVERGENT B1, `(.L_x_5991) ;  /* 0x0000033000017945 */ /* 0x000fe20003800200 */
[----:B------:R-:W-:Y:S02]  /*0d60*/  SHF.R.S32.HI R15, RZ, 0x1f, R13 ;  /* 0x0000001fff0f7819 */ /* 0x000fe4000001140d */
[----:B------:R-:W-:Y:S01]  /*0d70*/  IMAD.IADD R17, R3, 0x1, R0 ;  /* 0x0000000103117824 */ /* 0x000fe200078e0200 */
[----:B------:R-:W-:-:S04]  /*0d80*/  SHF.R.S32.HI R9, RZ, 0x1f, R8 ;  /* 0x0000001fff097819 */ /* 0x000fc80000011408 */
[C---:B------:R-:W-:Y:S02]  /*0d90*/  LOP3.LUT R3, R17.reuse, 0xc0, RZ, 0xc0, !PT ;  /* 0x000000c011037812 */ /* 0x040fe400078ec0ff */
[----:B------:R-:W-:Y:S02]  /*0da0*/  ISETP.GE.U32.AND P0, PT, R17, 0xc0, PT ;  /* 0x000000c01100780c */ /* 0x000fe40003f06070 */
[----:B------:R-:W-:Y:S02]  /*0db0*/  ISETP.NE.AND P1, PT, R3, 0xc0, PT ;  /* 0x000000c00300780c */ /* 0x000fe40003f25270 */
[----:B------:R-:W-:-:S11]  /*0dc0*/  SHF.R.S32.HI R3, RZ, 0x1f, R2 ;  /* 0x0000001fff037819 */ /* 0x000fd60000011402 */
        /* <DEDUP_REMOVED lines=8> */
[----:B------:R-:W-:Y:S02]  /*0e50*/  IADD3 R19, P3, PT, R10, R4, RZ ;  /* 0x000000040a137210 */ /* 0x000fe40007f7e0ff */
[----:B------:R-:W-:Y:S02]  /*0e60*/  IADD3.X R7, PT, PT, RZ, R7, R15, P1, P2 ;  /* 0x00000007ff077210 */ /* 0x000fe40000fe440f */
[----:B------:R-:W-:Y:S01]  /*0e70*/  LOP3.LUT R6, R6, 0xc0, RZ, 0xc0, !PT ;  /* 0x000000c006067812 */ /* 0x000fe200078ec0ff */
[----:B------:R-:W-:Y:S01]  /*0e80*/  IMAD.X R4, RZ, RZ, R5, P3 ;  /* 0x000000ffff047224 */ /* 0x000fe200018e0605 */
[----:B------:R-:W-:-:S02]  /*0e90*/  LEA R14, P2, R19, UR4, 0x2 ;  /* 0x00000004130e7c11 */ /* 0x000fc4000f8410ff */
[C---:B0-----:R-:W-:Y:S01]  /*0ea0*/  LEA R16, P1, R20.reuse, UR8, 0x1 ;  /* 0x0000000814107c11 */ /* 0x041fe2000f8208ff */
[----:B------:R-:W-:Y:S01]  /*0eb0*/  IMAD.IADD R11, R11, 0x1, R6 ;  /* 0x000000010b0b7824 */ /* 0x000fe200078e0206 */
[----:B------:R-:W-:Y:S02]  /*0ec0*/  LEA.HI.X R19, R19, UR5, R4, 0x2, P2 ;  /* 0x0000000513137c11 */ /* 0x000fe400090f1404 */
[----:B------:R-:W-:Y:S02]  /*0ed0*/  LEA.HI.X R17, R20, UR9, R7, 0x1, P1 ;  /* 0x0000000914117c11 */ /* 0x000fe400088f0c07 */
[----:B------:R-:W-:-:S07]  /*0ee0*/  IADD3 R18, PT, PT, -R18, RZ, RZ ;  /* 0x000000ff12127210 */ /* 0x000fce0007ffe1ff */
.L_x_5993:
        /* <DEDUP_REMOVED lines=25> */
.L_x_5992:
[----:B------:R-:W-:Y:S05]  /*1080*/  BSYNC.RECONVERGENT B1 ;  /* 0x0000000000017941 */ /* 0x000fea0003800200 */
.L_x_5991:
[----:B------:R-:W-:Y:S05]  /*1090*/  @!P0 BRA `(.L_x_5990) ;  /* 0x0000000400448947 */ /* 0x000fea0003800000 */
[----:B------:R-:W1:Y:S01]  /*10a0*/  LDCU.64 UR8, c[0x0][0x428] ;  /* 0x00008500ff0877ac */ /* 0x000e620008000a00 */
[----:B------:R-:W-:Y:S02]  /*10b0*/  IADD3 R13, P2, P3, R11, R8, R13 ;  /* 0x000000080b0d7210 */ /* 0x000fe40007b5e00d */
[----:B------:R-:W-:Y:S02]  /*10c0*/  IADD3 R10, P0, P1, R10, R2, R11 ;  /* 0x000000020a0a7210 */ /* 0x000fe4000791e00b */
[----:B------:R-:W-:Y:S02]  /*10d0*/  IADD3 R12, P4, PT, R12, R13, RZ ;  /* 0x0000000d0c0c7210 */ /* 0x000fe40007f9e0ff */
[----:B------:R-:W-:Y:S02]  /*10e0*/  IADD3.X R15, PT, PT, RZ, R9, R15, P2, P3 ;  /* 0x00000009ff0f7210 */ /* 0x000fe400017e640f */
[----:B------:R-:W-:Y:S02]  /*10f0*/  LEA R2, P2, R10, UR4, 0x2 ;  /* 0x000000040a027c11 */ /* 0x000fe4000f8410ff */
[----:B------:R-:W-:Y:S01]  /*1100*/  IADD3.X R3, PT, PT, RZ, R3, RZ, P0, P1 ;  /* 0x00000003ff037210 */ /* 0x000fe200007e24ff */
[----:B------:R-:W-:Y:S01]  /*1110*/  IMAD.X R15, RZ, RZ, R15, P4 ;  /* 0x000000ffff0f7224 */ /* 0x000fe200020e060f */
[----:B------:R-:W-:-:S02]  /*1120*/  IADD3 R2, P0, PT, R2, 0x200, RZ ;  /* 0x0000020002027810 */ /* 0x000fc40007f1e0ff */
[----:B------:R-:W-:Y:S02]  /*1130*/  LEA.HI.X R3, R10, UR5, R3, 0x2, P2 ;  /* 0x000000050a037c11 */ /* 0x000fe400090f1403 */
[----:B-1----:R-:W-:-:S03]  /*1140*/  LEA R8, P3, R12, UR8, 0x1 ;  /* 0x000000080c087c11 */ /* 0x002fc6000f8608ff */
[----:B------:R-:W-:Y:S01]  /*1150*/  IMAD.X R3, RZ, RZ, R3, P0 ;  /* 0x000000ffff037224 */ /* 0x000fe200000e0603 */
[----:B------:R-:W-:Y:S02]  /*1160*/  IADD3 R8, P1, PT, R8, 0x100, RZ ;  /* 0x0000010008087810 */ /* 0x000fe40007f3e0ff */
[----:B------:R-:W-:-:S05]  /*1170*/  LEA.HI.X R15, R12, UR9, R15, 0x1, P3 ;  /* 0x000000090c0f7c11 */ /* 0x000fca00098f0c0f */
[----:B------:R-:W-:-:S07]  /*1180*/  IMAD.X R15, RZ, RZ, R15, P1 ;  /* 0x000000ffff0f7224 */ /* 0x000fce00008e060f */
.L_x_5994:
[----:B01----:R-:W2:Y:S01]  /*1190*/  LDG.E.128 R4, desc[UR6][R2.64+-0x200] ;  /* 0xfffe000602047981 */ /* 0x003ea2000c1e1d00 */
        /* <DEDUP_REMOVED lines=45> */
[----:B------:R-:W-:-:S04]  /*1470*/  IADD3 R11, PT, PT, R11, 0x100, RZ ;  /* 0x000001000b0b7810 */ /* 0x000fc80007ffe0ff */
        /* <DEDUP_REMOVED lines=19> */
.L_x_5990:
[----:B------:R-:W-:Y:S05]  /*15b0*/  BSYNC.RECONVERGENT B0 ;  /* 0x0000000000007941 */ /* 0x000fea0003800200 */
.L_x_5989:
[----:B------:R-:W2:Y:S02]  /*15c0*/  LDCU.64 UR8, c[0x0][0x3f8] ;  /* 0x00007f00ff0877ac */ /* 0x000ea40008000a00 */
[----:B--2---:R-:W-:-:S04]  /*15d0*/  ISETP.NE.U32.AND P0, PT, RZ, UR8, PT ;  /* 0x00000008ff007c0c */ /* 0x004fc8000bf05070 */
[----:B------:R-:W-:-:S13]  /*15e0*/  ISETP.NE.AND.EX P0, PT, RZ, UR9, PT, P0 ;  /* 0x00000009ff007c0c */ /* 0x000fda000bf05300 */
[----:B------:R-:W-:Y:S05]  /*15f0*/  @!P0 EXIT ;  /* 0x000000000000894d */ /* 0x000fea0003800000 */
[----:B01----:R-:W0:Y:S01]  /*1600*/  S2R R7, SR_CTAID.Y ;  /* 0x0000000000077919 */ /* 0x003e220000002600 */
[----:B------:R-:W0:Y:S01]  /*1610*/  LDC.64 R2, c[0x0][0x3a0] ;  /* 0x0000e800ff027b82 */ /* 0x000e220000000a00 */
[----:B------:R-:W1:Y:S01]  /*1620*/  LDCU UR4, c[0x0][0x408] ;  /* 0x00008100ff0477ac */ /* 0x000e620008000800 */
[----:B------:R-:W2:Y:S01]  /*1630*/  S2R R6, SR_TID.Y ;  /* 0x0000000000067919 */ /* 0x000ea20000002200 */
[----:B------:R-:W3:Y:S01]  /*1640*/  LDCU UR5, c[0x0][0x450] ;  /* 0x00008a00ff0577ac */ /* 0x000ee20008000800 */
[----:B0-----:R-:W-:-:S05]  /*1650*/  IMAD.WIDE.U32 R2, R7, 0x4, R2 ;  /* 0x0000000407027825 */ /* 0x001fca00078e0002 */
[----:B------:R0:W5:Y:S04]  /*1660*/  LDG.E R4, desc[UR6][R2.64] ;  /* 0x0000000602047981 */ /* 0x000168000c1e1900 */
[----:B------:R0:W5:Y:S01]  /*1670*/  LDG.E R5, desc[UR6][R2.64+0x4] ;  /* 0x0000040602057981 */ /* 0x000162000c1e1900 */
[----:B--2---:R-:W-:Y:S01]  /*1680*/  ISETP.GT.U32.AND P0, PT, R6, 0x7, PT ;  /* 0x000000070600780c */ /* 0x004fe20003f04070 */
[C---:B-1----:R-:W-:Y:S02]  /*1690*/  IMAD R0, R7.reuse, UR4, RZ ;  /* 0x0000000407007c24 */ /* 0x042fe4000f8e02ff */
[----:B---3--:R-:W-:-:S10]  /*16a0*/  IMAD R10, R7, UR5, RZ ;  /* 0x00000005070a7c24 */ /* 0x008fd4000f8e02ff */
[----:B0-----:R-:W-:Y:S05]  /*16b0*/  @P0 EXIT ;  /* 0x000000000000094d */ /* 0x001fea0003800000 */
[----:B------:R-:W0:Y:S01]  /*16c0*/  S2R R3, SR_CTAID.Z ;  /* 0x0000000000037919 */ /* 0x000e220000002700 */
[----:B-----5:R-:W-:Y:S02]  /*16d0*/  IMAD.IADD R5, R5, 0x1, -R4 ;  /* 0x0000000105057824 */ /* 0x020fe400078e0a04 */
[----:B0-----:R-:W-:-:S05]  /*16e0*/  IMAD R6, R3, 0x8, R6 ;  /* 0x0000000803067824 */ /* 0x001fca00078e0206 */
[----:B------:R-:W-:-:S13]  /*16f0*/  ISETP.GE.AND P0, PT, R6, R5, PT ;  /* 0x000000050600720c */ /* 0x000fda0003f06270 */
[----:B------:R-:W-:Y:S05]  /*1700*/  @P0 EXIT ;  /* 0x000000000000094d */ /* 0x000fea0003800000 */
[----:B------:R-:W0:Y:S01]  /*1710*/  S2R R5, SR_TID.X ;  /* 0x0000000000057919 */ /* 0x000e220000002100 */
        /* <DEDUP_REMOVED lines=12> */
[----:B------:R-:W-:Y:S01]  /*17e0*/  VIADD R16, R2, UR10 ;  /* 0x0000000a02107c36 */ /* 0x000fe20008000000 */
[----:B------:R-:W-:-:S04]  /*17f0*/  SHF.R.S32.HI R15, RZ, 0x1f, R13 ;  /* 0x0000001fff0f7819 */ /* 0x000fc8000001140d */
[C---:B------:R-:W-:Y:S02]  /*1800*/  LOP3.LUT R2, R16.reuse, 0xc0, RZ, 0xc0, !PT ;  /* 0x000000c010027812 */ /* 0x040fe400078ec0ff */
[----:B------:R-:W-:Y:S02]  /*1810*/  ISETP.GE.U32.AND P0, PT, R16, 0xc0, PT ;  /* 0x000000c01000780c */ /* 0x000fe40003f06070 */
[----:B------:R-:W-:Y:S01]  /*1820*/  ISETP.NE.AND P1, PT, R2, 0xc0, PT ;  /* 0x000000c00200780c */ /* 0x000fe20003f25270 */
[----:B------:R-:W-:-:S05]  /*1830*/  IMAD R2, R4, UR4, RZ ;  /* 0x0000000404027c24 */ /* 0x000fca000f8e02ff */
[----:B------:R-:W-:-:S07]  /*1840*/  SHF.R.S32.HI R3, RZ, 0x1f, R2 ;  /* 0x0000001fff037819 */ /* 0x000fce0000011402 */
[----:B0-----:R-:W-:Y:S05]  /*1850*/  @!P1 BRA `(.L_x_5996) ;  /* 0x0000000000a49947 */ /* 0x001fea0003800000 */
[----:B------:R-:W0:Y:S01]  /*1860*/  LDCU.64 UR4, c[0x0][0x440] ;  /* 0x00008800ff0477ac */ /* 0x000e220008000a00 */
[----:B------:R-:W-:Y:S01]  /*1870*/  IMAD.WIDE.U32 R6, R5, 0x4, R2 ;  /* 0x0000000405067825 */ /* 0x000fe200078e0002 */
[----:B------:R-:W-:-:S03]  /*1880*/  LEA.HI R16, R16, 0x1, RZ, 0x1a ;  /* 0x0000000110107811 */ /* 0x000fc600078fd0ff */
[----:B------:R-:W-:Y:S01]  /*1890*/  IMAD.WIDE.U32 R4, R5, 0x4, R8 ;  /* 0x0000000405047825 */ /* 0x000fe200078e0008 */
[----:B------:R-:W-:-:S03]  /*18a0*/  IADD3 R17, P1, P2, R10, R6, R13 ;  /* 0x000000060a117210 */ /* 0x000fc60007a3e00d */
[----:B------:R-:W-:Y:S01]  /*18b0*/  IMAD.SHL.U32 R6, R16, 0x40, RZ ;  /* 0x0000004010067824 */ /* 0x000fe200078e00ff */
[----:B------:R-:W-:Y:S02]  /*18c0*/  IADD3 R19, P3, PT, R0, R4, RZ ;  /* 0x0000000400137210 */ /* 0x000fe40007f7e0ff */
[----:B------:R-:W-:Y:S02]  /*18d0*/  IADD3.X R18, PT, PT, RZ, R7, R15, P1, P2 ;  /* 0x00000007ff127210 */ /* 0x000fe40000fe440f */
[----:B------:R-:W-:Y:S01]  /*18e0*/  LOP3.LUT R6, R6, 0xc0, RZ, 0xc0, !PT ;  /* 0x000000c006067812 */ /* 0x000fe200078ec0ff */
[----:B------:R-:W-:Y:S01]  /*18f0*/  IMAD.X R4, RZ, RZ, R5, P3 ;  /* 0x000000ffff047224 */ /* 0x000fe200018e0605 */
[----:B------:R-:W-:Y:S02]  /*1900*/  LOP3.LUT R16, R16, 0x3, RZ, 0xc0, !PT ;  /* 0x0000000310107812 */ /* 0x000fe400078ec0ff */
[----:B0-----:R-:W-:Y:S01]  /*1910*/  LEA R12, P1, R17, UR4, 0x1 ;  /* 0x00000004110c7c11 */ /* 0x001fe2000f8208ff */
[----:B------:R-:W-:Y:S01]  /*1920*/  IMAD.IADD R11, R11, 0x1, R6 ;  /* 0x000000010b0b7824 */ /* 0x000fe200078e0206 */
[----:B------:R-:W-:Y:S01]  /*1930*/  LEA R14, P2, R19, UR8, 0x2 ;  /* 0x00000008130e7c11 */ /* 0x000fe2000f8410ff */
[----:B------:R-:W-:Y:S01]  /*1940*/  IMAD.MOV R16, RZ, RZ, -R16 ;  /* 0x000000ffff107224 */ /* 0x000fe200078e0a10 */
[----:B------:R-:W-:-:S02]  /*1950*/  LEA.HI.X R17, R17, UR5, R18, 0x1, P1 ;  /* 0x0000000511117c11 */ /* 0x000fc400088f0c12 */
[----:B------:R-:W-:-:S09]  /*1960*/  LEA.HI.X R19, R19, UR9, R4, 0x2, P2 ;  /* 0x0000000913137c11 */ /* 0x000fd200090f1404 */
.L_x_5997:
[----:B------:R-:W-:-:S05]  /*1970*/  IMAD.MOV.U32 R18, RZ, RZ, R14 ;  /* 0x000000ffff127224 */ /* 0x000fca00078e000e */
[----:B0-----:R0:W2:Y:S01]  /*1980*/  LDG.E.128 R4, desc[UR6][R18.64] ;  /* 0x0000000612047981 */ /* 0x0010a2000c1e1d00 */
[----:B------:R-:W-:Y:S01]  /*1990*/  VIADD R16, R16, 0x1 ;  /* 0x0000000110107836 */ /* 0x000fe20000000000 */
[----:B------:R-:W-:-:S04]  /*19a0*/  IADD3 R14, P3, PT, R14, 0x100, RZ ;  /* 0x000001000e0e7810 */ /* 0x000fc80007f7e0ff */
[----:B------:R-:W-:Y:S01]  /*19b0*/  ISETP.NE.AND P1, PT, R16, RZ, PT ;  /* 0x000000ff1000720c */ /* 0x000fe20003f25270 */
[----:B0-----:R-:W-:Y:S02]  /*19c0*/  IMAD.X R19, RZ, RZ, R19, P3 ;  /* 0x000000ffff137224 */ /* 0x001fe400018e0613 */
        /* <DEDUP_REMOVED lines=13> */
[----:B--2---:R-:W-:Y:S02]  /*1aa0*/  LOP3.LUT R4, R4, R7, RZ, 0xfc, !PT ;  /* 0x0000000704047212 */ /* 0x004fe400078efcff */
[----:B------:R-:W-:Y:S01]  /*1ab0*/  MOV R7, R17 ;  /* 0x0000001100077202 */ /* 0x000fe20000000f00 */
[----:B------:R-:W-:-:S04]  /*1ac0*/  IMAD.X R17, RZ, RZ, R17, P2 ;  /* 0x000000ffff117224 */ /* 0x000fc800010e0611 */
[----:B------:R0:W-:Y:S01]  /*1ad0*/  STG.E.64 desc[UR6][R6.64], R4 ;  /* 0x0000000406007986 */ /* 0x0001e2000c101b06 */
[----:B------:R-:W-:Y:S05]  /*1ae0*/  @P1 BRA `(.L_x_5997) ;  /* 0xfffffffc00a01947 */ /* 0x000fea000383ffff */
.L_x_5996:
[----:B------:R-:W-:Y:S05]  /*1af0*/  BSYNC.RECONVERGENT B0 ;  /* 0x0000000000007941 */ /* 0x000fea0003800200 */
.L_x_5995:
[----:B------:R-:W-:Y:S05]  /*1b00*/  @!P0 EXIT ;  /* 0x000000000000894d */ /* 0x000fea0003800000 */
[----:B------:R-:W1:Y:S01]  /*1b10*/  LDCU.64 UR4, c[0x0][0x440] ;  /* 0x00008800ff0477ac */ /* 0x000e620008000a00 */
[----:B------:R-:W-:Y:S02]  /*1b20*/  IADD3 R13, P2, P3, R11, R2, R13 ;  /* 0x000000020b0d7210 */ /* 0x000fe40007b5e00d */
[----:B0-----:R-:W-:Y:S01]  /*1b30*/  IADD3 R4, P0, P1, R0, R8, R11 ;  /* 0x0000000800047210 */ /* 0x001fe2000791e00b */
[----:B------:R-:W0:Y:S01]  /*1b40*/  LDCU UR11, c[0x0][0x454] ;  /* 0x00008a80ff0b77ac */ /* 0x000e220008000800 */
        /* <DEDUP_REMOVED lines=11> */
[----:B0-----:R-:W-:-:S07]  /*1c00*/  IMAD.X R15, RZ, RZ, R15, P1 ;  /* 0x000000ffff0f7224 */ /* 0x001fce00008e060f */
.L_x_5998:
        /* <DEDUP_REMOVED lines=57> */
[----:B------:R-:W-:-:S07]  /*1fa0*/  IADD3 R0, P2, PT, R4, 0x200, RZ ;  /* 0x0000020004007810 */ /* 0x000fce0007f5e0ff */
        /* <DEDUP_REMOVED lines=8> */
.L_x_5999:
        /* <DEDUP_REMOVED lines=13> */
.L_x_7335:


//--------------------- .text._ZN7cutlass13device_kernelINS_4fmha6kernel19FmhaKernelBwdSumOdOIN4cute5tupleIJNS1_10collective14VariableLengthES7_iiNS5_IJNS5_IJiiEEEiEEEEEENS_6half_tEfEEEEvNT_6ParamsE --------------------------
	.section	.text._ZN7cutlass13device_kernelINS_4fmha6kernel19FmhaKernelBwdSumOdOIN4cute5tupleIJNS1_10collective14VariableLengthES7_iiNS5_IJNS5_IJiiEEEiEEEEEENS_6half_tEfEEEEvNT_6ParamsE,"ax",@progbits
	.align	128
.text._ZN7cutlass13device_kernelINS_4fmha6kernel19FmhaKernelBwdSumOdOIN4cute5tupleIJNS1_10collective14VariableLengthES7_iiNS5_IJNS5_IJiiEEEiEEEEEENS_6half_tEfEEEEvNT_6ParamsE:
        .type           _ZN7cutlass13device_kernelINS_4fmha6kernel19FmhaKernelBwdSumOdOIN4cute5tupleIJNS1_10collective14VariableLengthES7_iiNS5_IJNS5_IJiiEEEiEEEEEENS_6half_tEfEEEEvNT_6ParamsE,@function
        .size           _ZN7cutlass13device_kernelINS_4fmha6kernel19FmhaKernelBwdSumOdOIN4cute5tupleIJNS1_10collective14VariableLengthES7_iiNS5_IJNS5_IJiiEEEiEEEEEENS_6half_tEfEEEEvNT_6ParamsE,(.L_x_7336 - _ZN7cutlass13device_kernelINS_4fmha6kernel19FmhaKernelBwdSumOdOIN4cute5tupleIJNS1_10collective14VariableLengthES7_iiNS5_IJNS5_IJiiEEEiEEEEEENS_6half_tEfEEEEvNT_6ParamsE)
        .other          _ZN7cutlass13device_kernelINS_4fmha6kernel19FmhaKernelBwdSumOdOIN4cute5tupleIJNS1_10collective14VariableLengthES7_iiNS5_IJNS5_IJiiEEEiEEEEEENS_6half_tEfEEEEvNT_6ParamsE,@"STO_CUDA_ENTRY STV_DEFAULT"
_ZN7cutlass13device_kernelINS_4fmha6kernel19FmhaKernelBwdSumOdOIN4cute5tupleIJNS1_10collective14VariableLengthES7_iiNS5_IJNS5_IJiiEEEiEEEEEENS_6half_tEfEEEEvNT_6ParamsE:
[----:B------:R-:W-:Y:S01]  /*0000*/  LDC R1, c[0x0][0x37c] ;  /* 0x0000df00ff017b82 */ /* 0x000fe20000000800 */
[----:B------:R-:W0:Y:S02]  /*0010*/  S2R R23, SR_TID.Y ;  /* 0x0000000000177919 */ /* 0x000e240000002200 */
[----:B0-----:R-:W-:-:S13]  /*0020*/  ISETP.GT.U32.AND P0, PT, R23, 0xf, PT ;  /* 0x0000000f1700780c */ /* 0x001fda0003f04070 */
[----:B------:R-:W-:Y:S05]  /*0030*/  @P0 EXIT ;  /* 0x000000000000094d */ /* 0x000fea0003800000 */
[----:B------:R-:W0:Y:S01]  /*0040*/  S2R R9, SR_CTAID.Z ;  /* 0x0000000000097919 */ /* 0x000e220000002700 */
[----:B------:R-:W0:Y:S01]  /*0050*/  LDC.64 R2, c[0x0][0x388] ;  /* 0x0000e200ff027b82 */ /* 0x000e220000000a00 */
[----:B------:R-:W1:Y:S01]  /*0060*/  LDCU.64 UR8, c[0x0][0x358] ;  /* 0x00006b00ff0877ac */ /* 0x000e620008000a00 */
[----:B0-----:R-:W-:-:S05]  /*0070*/  IMAD.WIDE.U32 R2, R9, 0x4, R2 ;  /* 0x0000000409027825 */ /* 0x001fca00078e0002 */
[----:B-1----:R-:W2:Y:S04]  /*0080*/  LDG.E R8, desc[UR8][R2.64] ;  /* 0x0000000802087981 */ /* 0x002ea8000c1e1900 */
[----:B------:R-:W2:Y:S01]  /*0090*/  LDG.E R5, desc[UR8][R2.64+0x4] ;  /* 0x0000040802057981 */ /* 0x000ea2000c1e1900 */
[----:B------:R-:W0:Y:S02]  /*00a0*/  S2R R0, SR_CTAID.X ;  /* 0x0000000000007919 */ /* 0x000e240000002500 */
[----:B0-----:R-:W-:Y:S02]  /*00b0*/  LEA R23, R0, R23, 0x4 ;  /* 0x0000001700177211 */ /* 0x001fe400078e20ff */
[----:B--2---:R-:W-:-:S04]  /*00c0*/  IADD3 R0, PT, PT, -R8, R5, RZ ;  /* 0x0000000508007210 */ /* 0x004fc80007ffe1ff */
[----:B------:R-:W-:-:S13]  /*00d0*/  ISETP.GE.AND P0, PT, R23, R0, PT ;  /* 0x000000001700720c */ /* 0x000fda0003f06270 */
[----:B------:R-:W-:Y:S05]  /*00e0*/  @P0 EXIT ;  /* 0x000000000000094d */ /* 0x000fea0003800000 */
[----:B------:R-:W0:Y:S01]  /*00f0*/  S2R R12, SR_TID.X ;  /* 0x00000000000c7919 */ /* 0x000e220000002100 */
[----:B------:R-:W1:Y:S01]  /*0100*/  S2UR UR7, SR_CTAID.Y ;  /* 0x00000000000779c3 */ /* 0x000e620000002600 */
[----:B------:R-:W1:Y:S01]  /*0110*/  LDCU UR5, c[0x0][0x418] ;  /* 0x00008300ff0577ac */ /* 0x000e620008000800 */
[----:B------:R-:W-:Y:S01]  /*0120*/  SHF.R.S32.HI R4, RZ, 0x1f, R8 ;  /* 0x0000001fff047819 */ /* 0x000fe20000011408 */
[----:B------:R-:W-:Y:S01]  /*0130*/  BSSY.RECONVERGENT B0, `(.L_x_6000) ;  /* 0x0000157000007945 */ /* 0x000fe20003800200 */
[----:B------:R-:W-:Y:S01]  /*0140*/  SHF.R.S32.HI R10, RZ, 0x1f, R23 ;  /* 0x0000001fff0a7819 */ /* 0x000fe20000011417 */
[----:B------:R-:W2:Y:S01]  /*0150*/  LDCU UR11, c[0x0][0x420] ;  /* 0x00008400ff0b77ac */ /* 0x000ea20008000800 */
[----:B------:R-:W-:Y:S02]  /*0160*/  HFMA2 R11, -RZ, RZ, 0, 0 ;  /* 0x00000000ff0b7431 */ /* 0x000fe400000001ff */
[----:B------:R-:W3:Y:S01]  /*0170*/  LDC R15, c[0x0][0x3b4] ;  /* 0x0000ed00ff0f7b82 */ /* 0x000ee20000000800 */
[----:B------:R-:W4:Y:S01]  /*0180*/  LDCU UR4, c[0x0][0x400] ;  /* 0x00008000ff0477ac */ /* 0x000f220008000800 */
[----:B------:R-:W5:Y:S01]  /*0190*/  LDCU UR10, c[0x0][0x408] ;  /* 0x00008100ff0a77ac */ /* 0x000f620008000800 */
[----:B------:R-:W4:Y:S01]  /*01a0*/  LDCU UR6, c[0x0][0x430] ;  /* 0x00008600ff0677ac */ /* 0x000f220008000800 */
[----:B------:R-:W3:Y:S01]  /*01b0*/  LDCU UR16, c[0x0][0x438] ;  /* 0x00008700ff1077ac */ /* 0x000ee20008000800 */
[C---:B--2---:R-:W-:Y:S01]  /*01c0*/  IMAD R3, R9.reuse, UR11, RZ ;  /* 0x0000000b09037c24 */ /* 0x044fe2000f8e02ff */
[----:B-1----:R-:W-:Y:S01]  /*01d0*/  UIMAD UR5, UR7, UR5, URZ ;  /* 0x00000005070572a4 */ /* 0x002fe2000f8e02ff */
[----:B------:R-:W1:Y:S01]  /*01e0*/  LDCU.64 UR12, c[0x0][0x3f8] ;  /* 0x00007f00ff0c77ac */ /* 0x000e620008000a00 */
[----:B------:R-:W2:Y:S04]  /*01f0*/  LDCU.64 UR14, c[0x0][0x410] ;  /* 0x00008200ff0e77ac */ /* 0x000ea80008000a00 */
[----:B------:R-:W-:Y:S01]  /*0200*/  IADD3 R14, P0, P3, R8, UR5, R3 ;  /* 0x00000005080e7c10 */ /* 0x000fe2000fb1e003 */
[C---:B-----5:R-:W-:Y:S01]  /*0210*/  IMAD R0, R9.reuse, UR10, RZ ;  /* 0x0000000a09007c24 */ /* 0x060fe2000f8e02ff */
[----:B0-----:R-:W-:Y:S01]  /*0220*/  SHF.L.U32 R6, R12, 0x1, RZ ;  /* 0x000000010c067819 */ /* 0x001fe200000006ff */
[----:B----4-:R-:W-:Y:S01]  /*0230*/  UIMAD UR4, UR7, UR4, URZ ;  /* 0x00000004070472a4 */ /* 0x010fe2000f8e02ff */
[----:B------:R-:W-:Y:S01]  /*0240*/  IADD3.X R5, PT, PT, R4, RZ, RZ, P0, P3 ;  /* 0x000000ff04057210 */ /* 0x000fe200007e64ff */
[----:B------:R-:W-:Y:S01]  /*0250*/  UIMAD UR6, UR7, UR6, URZ ;  /* 0x00000006070672a4 */ /* 0x000fe2000f8e02ff */
[----:B---3--:R-:W-:Y:S01]  /*0260*/  ISETP.GE.AND P0, PT, R6, R15, PT ;  /* 0x0000000f0600720c */ /* 0x008fe20003f06270 */
[----:B------:R-:W-:-:S02]  /*0270*/  IMAD R2, R9, UR16, RZ ;  /* 0x0000001009027c24 */ /* 0x000fc4000f8e02ff */
[C---:B------:R-:W-:Y:S02]  /*0280*/  IADD3 R3, P4, P5, R23.reuse, UR4, R0 ;  /* 0x0000000417037c10 */ /* 0x040fe4000fd9e000 */
[C---:B------:R-:W-:Y:S02]  /*0290*/  IADD3 R0, P3, PT, R23.reuse, R14, RZ ;  /* 0x0000000e17007210 */ /* 0x040fe40007f7e0ff */
[----:B------:R-:W-:Y:S02]  /*02a0*/  IADD3 R13, P1, P2, R23, UR6, R2 ;  /* 0x00000006170d7c10 */ /* 0x000fe4000fa3e002 */
[C---:B------:R-:W-:Y:S02]  /*02b0*/  IADD3.X R14, PT, PT, R10.reuse, RZ, RZ, P4, P5 ;  /* 0x000000ff0a0e7210 */ /* 0x040fe400027ea4ff */
[----:B------:R-:W-:Y:S02]  /*02c0*/  IADD3.X R5, PT, PT, R10, R5, RZ, P3, !PT ;  /* 0x000000050a057210 */ /* 0x000fe40001ffe4ff */
[----:B-1----:R-:W-:-:S02]  /*02d0*/  LEA R2, P4, R3, UR12, 0x2 ;  /* 0x0000000c03027c11 */ /* 0x002fc4000f8810ff */
[C---:B--2---:R-:W-:Y:S02]  /*02e0*/  LEA R4, P3, R0.reuse, UR14, 0x2 ;  /* 0x0000000e00047c11 */ /* 0x044fe4000f8610ff */
[----:B------:R-:W-:Y:S02]  /*02f0*/  LEA.HI.X R3, R3, UR13, R14, 0x2, P4 ;  /* 0x0000000d03037c11 */ /* 0x000fe4000a0f140e */
[----:B------:R-:W-:Y:S02]  /*0300*/  LEA.HI.X R5, R0, UR15, R5, 0x2, P3 ;  /* 0x0000000f00057c11 */ /* 0x000fe400098f1405 */
[----:B------:R-:W-:Y:S01]  /*0310*/  IADD3.X R10, PT, PT, R10, RZ, RZ, P1, P2 ;  /* 0x000000ff0a0a7210 */ /* 0x000fe20000fe44ff */
[----:B------:R-:W-:Y:S06]  /*0320*/  @P0 BRA `(.L_x_6001) ;  /* 0x0000001000dc0947 */ /* 0x000fec0003800000 */
[----:B------:R-:W-:Y:S01]  /*0330*/  MOV R0, R6 ;  /* 0x0000000600007202 */ /* 0x000fe20000000f00 */
[----:B------:R-:W0:Y:S01]  /*0340*/  LDCU UR6, c[0x0][0x3d0] ;  /* 0x00007a00ff0677ac */ /* 0x000e220008000800 */
[----:B------:R-:W1:Y:S01]  /*0350*/  LDC R27, c[0x0][0x3d4] ;  /* 0x0000f500ff1b7b82 */ /* 0x000e620000000800 */
[----:B------:R-:W-:Y:S01]  /*0360*/  BSSY.RECONVERGENT B1, `(.L_x_6002) ;  /* 0x000003f000017945 */ /* 0x000fe20003800200 */
[----:B------:R-:W-:Y:S01]  /*0370*/  VIADDMNMX.U32 R6, R0, 0x10, R15, !PT ;  /* 0x0000001000067846 */ /* 0x000fe2000780000f */
[----:B------:R-:W2:Y:S01]  /*0380*/  LDCU UR10, c[0x0][0x3e8] ;  /* 0x00007d00ff0a77ac */ /* 0x000ea20008000800 */
[----:B------:R-:W-:Y:S02]  /*0390*/  LOP3.LUT R7, RZ, R0, RZ, 0x33, !PT ;  /* 0x00000000ff077212 */ /* 0x000fe400078e33ff */
[----:B------:R-:W-:Y:S01]  /*03a0*/  MOV R11, RZ ;  /* 0x000000ff000b7202 */ /* 0x000fe20000000f00 */
[----:B------:R-:W3:Y:S01]  /*03b0*/  LDCU UR4, c[0x0][0x3dc] ;  /* 0x00007b80ff0477ac */ /* 0x000ee20008000800 */
[----:B------:R-:W4:Y:S01]  /*03c0*/  LDC R19, c[0x0][0x3ec] ;  /* 0x0000fb00ff137b82 */ /* 0x000f220000000800 */
[----:B------:R-:W-:Y:S01]  /*03d0*/  IADD3 R24, PT, PT, R6, R7, RZ ;  /* 0x0000000706187210 */ /* 0x000fe20007ffe0ff */
[----:B------:R-:W5:Y:S03]  /*03e0*/  LDCU UR5, c[0x0][0x3f4] ;  /* 0x00007e80ff0577ac */ /* 0x000f660008000800 */
[----:B------:R-:W-:-:S02]  /*03f0*/  LOP3.LUT R6, R24, 0x30, RZ, 0xc0, !PT ;  /* 0x0000003018067812 */ /* 0x000fc400078ec0ff */
[----:B------:R-:W-:Y:S02]  /*0400*/  ISETP.GE.U32.AND P0, PT, R24, 0x30, PT ;  /* 0x000000301800780c */ /* 0x000fe40003f06070 */
[----:B------:R-:W-:Y:S01]  /*0410*/  ISETP.NE.AND P1, PT, R6, 0x30, PT ;  /* 0x000000300600780c */ /* 0x000fe20003f25270 */
[C---:B0-----:R-:W-:Y:S02]  /*0420*/  IMAD R25, R23.reuse, UR6, RZ ;  /* 0x0000000617197c24 */ /* 0x041fe4000f8e02ff */
[C---:B------:R-:W-:Y:S02]  /*0430*/  IMAD R6, R8.reuse, UR6, RZ ;  /* 0x0000000608067c24 */ /* 0x040fe4000f8e02ff */
[----:B--2---:R-:W-:Y:S01]  /*0440*/  IMAD R23, R23, UR10, RZ ;  /* 0x0000000a17177c24 */ /* 0x004fe2000f8e02ff */
[----:B------:R-:W-:Y:S01]  /*0450*/  SHF.R.S32.HI R21, RZ, 0x1f, R25 ;  /* 0x0000001fff157819 */ /* 0x000fe20000011419 */
[----:B------:R-:W-:Y:S01]  /*0460*/  IMAD R8, R8, UR10, RZ ;  /* 0x0000000a08087c24 */ /* 0x000fe2000f8e02ff */
[----:B------:R-:W-:Y:S01]  /*0470*/  SHF.R.S32.HI R7, RZ, 0x1f, R6 ;  /* 0x0000001fff077819 */ /* 0x000fe20000011406 */
[----:B---3--:R-:W-:Y:S01]  /*0480*/  IMAD R16, R9, UR4, RZ ;  /* 0x0000000409107c24 */ /* 0x008fe2000f8e02ff */
[----:B------:R-:W-:Y:S01]  /*0490*/  SHF.R.S32.HI R17, RZ, 0x1f, R23 ;  /* 0x0000001fff117819 */ /* 0x000fe20000011417 */
[----:B-1----:R-:W-:-:S02]  /*04a0*/  IMAD R27, R27, UR7, RZ ;  /* 0x000000071b1b7c24 */ /* 0x002fc4000f8e02ff */
[----:B-----5:R-:W-:Y:S01]  /*04b0*/  IMAD R14, R9, UR5, RZ ;  /* 0x00000005090e7c24 */ /* 0x020fe2000f8e02ff */
[----:B------:R-:W-:Y:S01]  /*04c0*/  SHF.R.S32.HI R9, RZ, 0x1f, R8 ;  /* 0x0000001fff097819 */ /* 0x000fe20000011408 */
[----:B----4-:R-:W-:Y:S01]  /*04d0*/  IMAD R19, R19, UR7, RZ ;  /* 0x0000000713137c24 */ /* 0x010fe2000f8e02ff */
[----:B------:R-:W-:Y:S06]  /*04e0*/  @!P1 BRA `(.L_x_6003) ;  /* 0x0000000000989947 */ /* 0x000fec0003800000 */
[----:B------:R-:W0:Y:S01]  /*04f0*/  LDCU.64 UR4, c[0x0][0x3e0] ;  /* 0x00007c00ff0477ac */ /* 0x000e220008000a00 */
[----:B------:R-:W-:Y:S01]  /*0500*/  IMAD.WIDE.U32 R28, R12, 0x2, R8 ;  /* 0x000000020c1c7825 */ /* 0x000fe200078e0008 */
[----:B------:R-:W-:Y:S01]  /*0510*/  LEA.HI R11, R24, 0x1, RZ, 0x1c ;  /* 0x00000001180b7811 */ /* 0x000fe200078fe0ff */
[----:B------:R-:W1:Y:S02]  /*0520*/  LDCU.64 UR10, c[0x0][0x3c8] ;  /* 0x00007900ff0a77ac */ /* 0x000e640008000a00 */
[----:B------:R-:W-:Y:S01]  /*0530*/  IMAD.WIDE.U32 R30, R12, 0x2, R6 ;  /* 0x000000020c1e7825 */ /* 0x000fe200078e0006 */
[----:B------:R-:W-:Y:S02]  /*0540*/  IADD3 R22, P1, P2, R14, R28, R23 ;  /* 0x0000001c0e167210 */ /* 0x000fe40007a3e017 */
[----:B------:R-:W-:Y:S02]  /*0550*/  IADD3 R18, P3, P4, R16, R30, R25 ;  /* 0x0000001e10127210 */ /* 0x000fe40007c7e019 */
[----:B------:R-:W-:-:S02]  /*0560*/  IADD3.X R28, PT, PT, RZ, R29, R17, P1, P2 ;  /* 0x0000001dff1c7210 */ /* 0x000fc40000fe4411 */
[----:B------:R-:W-:Y:S02]  /*0570*/  IADD3.X R20, PT, PT, RZ, R31, R21, P3, P4 ;  /* 0x0000001fff147210 */ /* 0x000fe40001fe8415 */
[----:B------:R-:W-:Y:S02]  /*0580*/  IADD3 R33, P1, PT, R19, R22, RZ ;  /* 0x0000001613217210 */ /* 0x000fe40007f3e0ff */
[----:B------:R-:W-:Y:S02]  /*0590*/  IADD3 R29, P2, PT, R27, R18, RZ ;  /* 0x000000121b1d7210 */ /* 0x000fe40007f5e0ff */
[----:B------:R-:W-:Y:S02]  /*05a0*/  IADD3.X R22, PT, PT, RZ, R28, RZ, P1, !PT ;  /* 0x0000001cff167210 */ /* 0x000fe40000ffe4ff */
[----:B------:R-:W-:Y:S02]  /*05b0*/  IADD3.X R20, PT, PT, RZ, R20, RZ, P2, !PT ;  /* 0x00000014ff147210 */ /* 0x000fe400017fe4ff */
[----:B0-----:R-:W-:-:S02]  /*05c0*/  LEA R26, P1, R33, UR4, 0x1 ;  /* 0x00000004211a7c11 */ /* 0x001fc4000f8208ff */
[----:B-1----:R-:W-:Y:S02]  /*05d0*/  LEA R24, P2, R29, UR10, 0x1 ;  /* 0x0000000a1d187c11 */ /* 0x002fe4000f8408ff */
[----:B------:R-:W-:Y:S02]  /*05e0*/  LOP3.LUT R18, R11, 0x3, RZ, 0xc0, !PT ;  /* 0x000000030b127812 */ /* 0x000fe400078ec0ff */
[----:B------:R-:W-:Y:S02]  /*05f0*/  LEA.HI.X R33, R33, UR5, R22, 0x1, P1 ;  /* 0x0000000521217c11 */ /* 0x000fe400088f0c16 */
[----:B------:R-:W-:Y:S02]  /*0600*/  LEA.HI.X R29, R29, UR11, R20, 0x1, P2 ;  /* 0x0000000b1d1d7c11 */ /* 0x000fe400090f0c14 */
[----:B------:R-:W-:Y:S02]  /*0610*/  MOV R11, RZ ;  /* 0x000000ff000b7202 */ /* 0x000fe40000000f00 */
[----:B------:R-:W-:-:S07]  /*0620*/  IADD3 R18, PT, PT, -R18, RZ, RZ ;  /* 0x000000ff12127210 */ /* 0x000fce0007ffe1ff */
.L_x_6004:
[----:B------:R-:W-:Y:S02]  /*0630*/  MOV R31, R33 ;  /* 0x00000021001f7202 */ /* 0x000fe40000000f00 */
[----:B------:R-:W-:Y:S02]  /*0640*/  MOV R28, R24 ;  /* 0x00000018001c7202 */ /* 0x000fe40000000f00 */
[----:B------:R-:W-:-:S03]  /*0650*/  MOV R30, R26 ;  /* 0x0000001a001e7202 */ /* 0x000fc60000000f00 */
[----:B------:R0:W2:Y:S04]  /*0660*/  LDG.E R20, desc[UR8][R28.64] ;  /* 0x000000081c147981 */ /* 0x0000a8000c1e1900 */
[----:B------:R-:W2:Y:S01]  /*0670*/  LDG.E R31, desc[UR8][R30.64] ;  /* 0x000000081e1f7981 */ /* 0x000ea2000c1e1900 */
[----:B------:R-:W-:Y:S02]  /*0680*/  IADD3 R18, PT, PT, R18, 0x1, RZ ;  /* 0x0000000112127810 */ /* 0x000fe40007ffe0ff */
[----:B------:R-:W-:Y:S02]  /*0690*/  IADD3 R26, P2, PT, R26, 0x20, RZ ;  /* 0x000000201a1a7810 */ /* 0x000fe40007f5e0ff */
[----:B------:R-:W-:Y:S02]  /*06a0*/  ISETP.NE.AND P1, PT, R18, RZ, PT ;  /* 0x000000ff1200720c */ /* 0x000fe40003f25270 */
[----:B------:R-:W-:-:S02]  /*06b0*/  IADD3 R24, P3, PT, R24, 0x20, RZ ;  /* 0x0000002018187810 */ /* 0x000fc40007f7e0ff */
[----:B------:R-:W-:Y:S02]  /*06c0*/  IADD3 R0, PT, PT, R0, 0x10, RZ ;  /* 0x0000001000007810 */ /* 0x000fe40007ffe0ff */
[----:B------:R-:W-:Y:S02]  /*06d0*/  IADD3.X R33, PT, PT, RZ, R33, RZ, P2, !PT ;  /* 0x00000021ff217210 */ /* 0x000fe400017fe4ff */
[----:B0-----:R-:W-:Y:S01]  /*06e0*/  IADD3.X R29, PT, PT, RZ, R29, RZ, P3, !PT ;  /* 0x0000001dff1d7210 */ /* 0x001fe20001ffe4ff */
[----:B--2---:R-:W-:-:S05]  /*06f0*/  HMUL2 R20, R20, R31 ;  /* 0x0000001f14147232 */ /* 0x004fca0000000000 */
[--C-:B------:R-:W-:Y:S02]  /*0700*/  HADD2.F32 R22, -RZ, R20.reuse.H0_H0 ;  /* 0x20000014ff167230 */ /* 0x100fe40000004100 */
[----:B------:R-:W-:-:S03]  /*0710*/  HADD2.F32 R20, -RZ, R20.H1_H1 ;  /* 0x30000014ff147230 */ /* 0x000fc60000004100 */
[----:B------:R-:W-:-:S04]  /*0720*/  FADD R11, R22, R11 ;  /* 0x0000000b160b7221 */ /* 0x000fc80000000000 */
[----:B------:R-:W-:Y:S01]  /*0730*/  FADD R11, R11, R20 ;  /* 0x000000140b0b7221 */ /* 0x000fe20000000000 */
[----:B------:R-:W-:Y:S06]  /*0740*/  @P1 BRA `(.L_x_6004) ;  /* 0xfffffffc00b81947 */ /* 0x000fec000383ffff */
.L_x_6003:
[----:B------:R-:W-:Y:S05]  /*0750*/  BSYNC.RECONVERGENT B1 ;  /* 0x0000000000017941 */ /* 0x000fea0003800200 */
.L_x_6002:
[----:B------:R-:W-:Y:S05]  /*0760*/  @!P0 BRA `(.L_x_6001) ;  /* 0x0000000c00cc8947 */ /* 0x000fea0003800000 */
[----:B------:R-:W0:Y:S01]  /*0770*/  LDCU.64 UR4, c[0x0][0x3c8] ;  /* 0x00007900ff0477ac */ /* 0x000e220008000a00 */
[C---:B------:R-:W-:Y:S01]  /*0780*/  IADD3 R25, P4, P5, R0.reuse, R6, R25 ;  /* 0x0000000600197210 */ /* 0x040fe20007d9e019 */
[----:B------:R-:W-:Y:S01]  /*0790*/  BSSY.RECONVERGENT B1, `(.L_x_6005) ;  /* 0x000008f000017945 */ /* 0x000fe20003800200 */
[----:B------:R-:W-:Y:S01]  /*07a0*/  IADD3 R23, P0, P1, R0, R8, R23 ;  /* 0x0000000800177210 */ /* 0x000fe2000791e017 */
[----:B------:R-:W1:Y:S01]  /*07b0*/  LDCU.64 UR10, c[0x0][0x3e0] ;  /* 0x00007c00ff0a77ac */ /* 0x000e620008000a00 */
[----:B------:R-:W-:Y:S02]  /*07c0*/  IADD3 R16, P2, P3, R27, R25, R16 ;  /* 0x000000191b107210 */ /* 0x000fe40007b5e010 */
[----:B------:R-:W-:Y:S02]  /*07d0*/  IADD3.X R6, PT, PT, RZ, R7, R21, P4, P5 ;  /* 0x00000007ff067210 */ /* 0x000fe400027ea415 */
[----:B------:R-:W-:Y:S02]  /*07e0*/  IADD3.X R8, PT, PT, RZ, R9, R17, P0, P1 ;  /* 0x00000009ff087210 */ /* 0x000fe400007e2411 */
[----:B------:R-:W-:-:S02]  /*07f0*/  IADD3 R7, P4, P5, R19, R23, R14 ;  /* 0x0000001713077210 */ /* 0x000fc40007d9e00e */
[----:B------:R-:W-:Y:S02]  /*0800*/  IADD3.X R17, PT, PT, RZ, R6, RZ, P2, P3 ;  /* 0x00000006ff117210 */ /* 0x000fe400017e64ff */
[----:B------:R-:W-:Y:S02]  /*0810*/  IADD3.X R8, PT, PT, RZ, R8, RZ, P4, P5 ;  /* 0x00000008ff087210 */ /* 0x000fe400027ea4ff */
[C---:B0-----:R-:W-:Y:S02]  /*0820*/  LEA R9, P0, R16.reuse, UR4, 0x1 ;  /* 0x0000000410097c11 */ /* 0x041fe4000f8008ff */
[----:B-1----:R-:W-:Y:S02]  /*0830*/  LEA R6, P1, R7, UR10, 0x1 ;  /* 0x0000000a07067c11 */ /* 0x002fe4000f8208ff */
[----:B------:R-:W-:Y:S02]  /*0840*/  LEA.HI.X R14, R16, UR5, R17, 0x1, P0 ;  /* 0x00000005100e7c11 */ /* 0x000fe400080f0c11 */
[----:B------:R-:W-:-:S02]  /*0850*/  IADD3 R16, PT, PT, -R0, R15, RZ ;  /* 0x0000000f00107210 */ /* 0x000fc40007ffe1ff */
[----:B------:R-:W-:Y:S02]  /*0860*/  LEA.HI.X R7, R7, UR11, R8, 0x1, P1 ;  /* 0x0000000b07077c11 */ /* 0x000fe400088f0c08 */
[----:B------:R-:W-:Y:S02]  /*0870*/  ISETP.GT.AND P1, PT, R16, 0xc0, PT ;  /* 0x000000c01000780c */ /* 0x000fe40003f24270 */
[----:B------:R-:W-:Y:S02]  /*0880*/  IADD3 R8, P0, PT, R9, 0x40, RZ ;  /* 0x0000004009087810 */ /* 0x000fe40007f1e0ff */
[----:B------:R-:W-:Y:S02]  /*0890*/  IADD3 R6, P2, PT, R6, 0x40, RZ ;  /* 0x0000004006067810 */ /* 0x000fe40007f5e0ff */
[----:B------:R-:W-:Y:S02]  /*08a0*/  IADD3.X R9, PT, PT, RZ, R14, RZ, P0, !PT ;  /* 0x0000000eff097210 */ /* 0x000fe400007fe4ff */
[----:B------:R-:W-:-:S02]  /*08b0*/  IADD3.X R7, PT, PT, RZ, R7, RZ, P2, !PT ;  /* 0x00000007ff077210 */ /* 0x000fc400017fe4ff */
[----:B------:R-:W-:-:S03]  /*08c0*/  PLOP3.LUT P0, PT, PT, PT, PT, 0x80, 0x8 ;  /* 0x000000000008781c */ /* 0x000fc60003f0f070 */
[----:B------:R-:W-:Y:S10]  /*08d0*/  @!P1 BRA `(.L_x_6006) ;  /* 0x0000000400e89947 */ /* 0x000ff40003800000 */
[----:B------:R-:W-:Y:S02]  /*08e0*/  PLOP3.LUT P0, PT, PT, PT, PT, 0x8, 0x80 ;  /* 0x000000000080781c */ /* 0x000fe40003f0e170 */
[----:B------:R-:W-:-:S11]  /*08f0*/  IADD3 R17, PT, PT, R15, -0xc0, RZ ;  /* 0xffffff400f117810 */ /* 0x000fd60007ffe0ff */
.L_x_6007:
        /* <DEDUP_REMOVED lines=31> */
[----:B------:R0:W5:Y:S01]  /*0af0*/  LDG.E R19, desc[UR8][R6.64+0x1a0] ;  /* 0x0001a00806137981 */ /* 0x000162000c1e1900 */
[----:B------:R-:W-:-:S02]  /*0b00*/  IADD3 R0, PT, PT, R0, 0x100, RZ ;  /* 0x0000010000007810 */ /* 0x000fc40007ffe0ff */
[----:B0-----:R-:W-:-:S04]  /*0b10*/  IADD3 R6, P2, PT, R6, 0x200, RZ ;  /* 0x0000020006067810 */ /* 0x001fc80007f5e0ff */
        /* <DEDUP_REMOVED lines=74> */
[----:B------:R-:W-:Y:S01]  /*0fc0*/  IADD3 R18, P1, PT, R8, 0x200, RZ ;  /* 0x0000020008127810 */ /* 0x000fe20007f3e0ff */
[----:B------:R-:W-:Y:S02]  /*0fd0*/  HADD2.F32 R14, -RZ, R14.H1_H1 ;  /* 0x3000000eff0e7230 */ /* 0x000fe40000004100 */
[----:B------:R-:W-:Y:S01]  /*0fe0*/  FADD R11, R11, R20 ;  /* 0x000000140b0b7221 */ /* 0x000fe20000000000 */
[----:B------:R-:W-:Y:S01]  /*0ff0*/  IADD3.X R9, PT, PT, RZ, R9, RZ, P1, !PT ;  /* 0x00000009ff097210 */ /* 0x000fe20000ffe4ff */
[--C-:B------:R-:W-:Y:S01]  /*1000*/  HADD2.F32 R8, -RZ, R16.reuse.H0_H0 ;  /* 0x20000010ff087230 */ /* 0x100fe20000004100 */
[----:B------:R-:W-:Y:S01]  /*1010*/  ISETP.GE.AND P1, PT, R0, R17, PT ;  /* 0x000000110000720c */ /* 0x000fe20003f26270 */
[----:B------:R-:W-:Y:S01]  /*1020*/  FADD R11, R11, R14 ;  /* 0x0000000e0b0b7221 */ /* 0x000fe20000000000 */
[----:B------:R-:W-:-:S03]  /*1030*/  HADD2.F32 R16, -RZ, R16.H1_H1 ;  /* 0x30000010ff107230 */ /* 0x000fc60000004100 */
[----:B------:R-:W-:Y:S01]  /*1040*/  FADD R11, R11, R8 ;  /* 0x000000080b0b7221 */ /* 0x000fe20000000000 */
[----:B------:R-:W-:-:S03]  /*1050*/  MOV R8, R18 ;  /* 0x0000001200087202 */ /* 0x000fc60000000f00 */
[----:B------:R-:W-:-:S04]  /*1060*/  FADD R11, R11, R16 ;  /* 0x000000100b0b7221 */ /* 0x000fc80000000000 */
[----:B------:R-:W-:Y:S05]  /*1070*/  @!P1 BRA `(.L_x_6007) ;  /* 0xfffffff800209947 */ /* 0x000fea000383ffff */
.L_x_6006:
[----:B------:R-:W-:Y:S05]  /*1080*/  BSYNC.RECONVERGENT B1 ;  /* 0x0000000000017941 */ /* 0x000fea0003800200 */
.L_x_6005:
        /* <DEDUP_REMOVED lines=66> */
.L_x_6009:
[----:B------:R-:W-:Y:S05]  /*14b0*/  BSYNC.RECONVERGENT B1 ;  /* 0x0000000000017941 */ /* 0x000fea0003800200 */
.L_x_6008:
        /* <DEDUP_REMOVED lines=30> */
.L_x_6001:
[----:B------:R-:W-:Y:S05]  /*16a0*/  BSYNC.RECONVERGENT B0 ;  /* 0x0000000000007941 */ /* 0x000fea0003800200 */
.L_x_6000:
        /* <DEDUP_REMOVED lines=8> */
[----:B01----:R-:W-:Y:S01]  /*1730*/  FADD R7, R7, R6 ;  /* 0x0000000607077221 */ /* 0x003fe20000000000 */
[----:B------:R-:W0:Y:S01]  /*1740*/  LDCU UR4, c[0x0][0x43c] ;  /* 0x00008780ff0477ac */ /* 0x000e220008000800 */
[----:B--2---:R-:W-:-:S04]  /*1750*/  ISETP.NE.U32.AND P0, PT, RZ, UR6, PT ;  /* 0x00000006ff007c0c */ /* 0x004fc8000bf05070 */
[----:B------:R-:W-:Y:S01]  /*1760*/  ISETP.NE.AND.EX P0, PT, RZ, UR7, PT, P0 ;  /* 0x00000007ff007c0c */ /* 0x000fe2000bf05300 */
[----:B0-----:R-:W-:-:S05]  /*1770*/  FMUL R7, R7, UR4 ;  /* 0x0000000407077c20 */ /* 0x001fca0008400000 */
[----:B------:R0:W-:Y:S07]  /*1780*/  STG.E desc[UR8][R2.64], R7 ;  /* 0x0000000702007986 */ /* 0x0001ee000c101908 */
[----:B------:R-:W-:Y:S05]  /*1790*/  @!P0 EXIT ;  /* 0x000000000000894d */ /* 0x000fea0003800000 */
[----:B------:R-:W2:Y:S01]  /*17a0*/  LDG.E R4, desc[UR8][R4.64] ;  /* 0x0000000804047981 */ /* 0x000ea2000c1e1900 */
[----:B------:R-:W2:Y:S01]  /*17b0*/  LDCU UR4, c[0x0][0x440] ;  /* 0x00008800ff0477ac */ /* 0x000ea20008000800 */
[----:B0-----:R-:W-:-:S04]  /*17c0*/  LEA R2, P0, R13, UR6, 0x2 ;  /* 0x000000060d027c11 */ /* 0x001fc8000f8010ff */
[----:B------:R-:W-:Y:S01]  /*17d0*/  LEA.HI.X R3, R13, UR7, R10, 0x2, P0 ;  /* 0x000000070d037c11 */ /* 0x000fe200080f140a */
[----:B--2---:R-:W-:-:S05]  /*17e0*/  FMUL R7, R4, UR4 ;  /* 0x0000000404077c20 */ /* 0x004fca0008400000 */
[----:B------:R-:W-:Y:S01]  /*17f0*/  STG.E desc[UR8][R2.64], R7 ;  /* 0x0000000702007986 */ /* 0x000fe2000c101908 */
[----:B------:R-:W-:Y:S05]  /*1800*/  EXIT ;  /* 0x000000000000794d */ /* 0x000fea0003800000 */
.L_x_6010:
        /* <DEDUP_REMOVED lines=15> */
.L_x_7336:


//--------------------- .text._Z28fmha_bwd_reference_dV_kernelIN4cute5tupleIJiiiiNS1_IJNS1_IJiiEEEiEEEEEENS0_6TensorINS0_10ViewEngineINS0_8gmem_ptrIPN7cutlass6half_tEEEEENS0_6LayoutINS1_IJiiS3_EEENS1_IJiNS0_1CILi1EEES3_EEEEEEENS5_ISC_NSD_ISE_NS1_IJiSG_NS1_IJNS1_IJNSF_ILi0EEEiEEEiEEEEEEEEEESP_SJ_NS5_INS6_INS7_IPfEEEENSD_INS1_IJiS3_EEENS1_IJSG_S3_EEEEEEESJ_SP_NS8_4fmha10collective6NoMaskEEvT_T0_T1_T2_T3_T4_T5_T6_T7_ --------------------------
	.section	.text._Z28fmha_bwd_reference_dV_kernelIN4cute5tupleIJiiiiNS1_IJNS1_IJiiEEEiEEEEEENS0_6TensorINS0_10ViewEngineINS0_8gmem_ptrIPN7cutlass6half_tEEEEENS0_6LayoutINS1_IJiiS3_EEENS1_IJiNS0_1CILi1EEES3_EEEEEEENS5_ISC_NSD_ISE_NS1_IJiSG_NS1_IJNS1_IJNSF_ILi0EEEiEEEiEEEEEEEEEESP_SJ_NS5_INS6_INS7_IPfEEEENSD_INS1_IJiS3_EEENS1_IJSG_S3_EEEEEEESJ_SP_NS8_4fmha10collective6NoMaskEEvT_T0_T1_T2_T3_T4_T5_T6_T7_,"ax",@progbits
	.align	128
        .global         _Z28fmha_bwd_reference_dV_kernelIN4cute5tupleIJiiiiNS1_IJNS1_IJiiEEEiEEEEEENS0_6TensorINS0_10ViewEngineINS0_8gmem_ptrIPN7cutlass6half_tEEEEENS0_6LayoutINS1_IJiiS3_EEENS1_IJiNS0_1CILi1EEES3_EEEEEEENS5_ISC_NSD_ISE_NS1_IJiSG_NS1_IJNS1_IJNSF_ILi0EEEiEEEiEEEEEEEEEESP_SJ_NS5_INS6_INS7_IPfEEEENSD_INS1_IJiS3_EEENS1_IJSG_S3_EEEEEEESJ_SP_NS8_4fmha10collective6NoMaskEEvT_T0_T1_T2_T3_T4_T5_T6_T7_
        .type           _Z28fmha_bwd_reference_dV_kernelIN4cute5tupleIJiiiiNS1_IJNS1_IJiiEEEiEEEEEENS0_6TensorINS0_10ViewEngineINS0_8gmem_ptrIPN7cutlass6half_tEEEEENS0_6LayoutINS1_IJiiS3_EEENS1_IJiNS0_1CILi1EEES3_EEEEEEENS5_ISC_NSD_ISE_NS1_IJiSG_NS1_IJNS1_IJNSF_ILi0EEEiEEEiEEEEEEEEEESP_SJ_NS5_INS6_INS7_IPfEEEENSD_INS1_IJiS3_EEENS1_IJSG_S3_EEEEEEESJ_SP_NS8_4fmha10collective6NoMaskEEvT_T0_T1_T2_T3_T4_T5_T6_T7_,@function
        .size           _Z28fmha_bwd_reference_dV_kernelIN4cute5tupleIJiiiiNS1_IJNS1_IJiiEEEiEEEEEENS0_6TensorINS0_10ViewEngineINS0_8gmem_ptrIPN7cutlass6half_tEEEEENS0_6LayoutINS1_IJiiS3_EEENS1_IJiNS0_1CILi1EEES3_EEEEEEENS5_ISC_NSD_ISE_NS1_IJiSG_NS1_IJNS1_IJNSF_ILi0EEEiEEEiEEEEEEEEEESP_SJ_NS5_INS6_INS7_IPfEEEENSD_INS1_IJiS3_EEENS1_IJSG_S3_EEEEEEESJ_SP_NS8_4fmha10collective6NoMaskEEvT_T0_T1_T2_T3_T4_T5_T6_T7_,(.L_x_7338 - _Z28fmha_bwd_reference_dV_kernelIN4cute5tupleIJiiiiNS1_IJNS1_IJiiEEEiEEEEEENS0_6TensorINS0_10ViewEngineINS0_8gmem_ptrIPN7cutlass6half_tEEEEENS0_6LayoutINS1_IJiiS3_EEENS1_IJiNS0_1CILi1EEES3_EEEEEEENS5_ISC_NSD_ISE_NS1_IJiSG_NS1_IJNS1_IJNSF_ILi0EEEiEEEiEEEEEEEEEESP_SJ_NS5_INS6_INS7_IPfEEEENSD_INS1_IJiS3_EEENS1_IJSG_S3_EEEEEEESJ_SP_NS8_4fmha10collective6NoMaskEEvT_T0_T1_T2_T3_T4_T5_T6_T7_)
        .other          _Z28fmha_bwd_reference_dV_kernelIN4cute5tupleIJiiiiNS1_IJNS1_IJiiEEEiEEEEEENS0_6TensorINS0_10ViewEngineINS0_8gmem_ptrIPN7cutlass6half_tEEEEENS0_6LayoutINS1_IJiiS3_EEENS1_IJiNS0_1CILi1EEES3_EEEEEEENS5_ISC_NSD_ISE_NS1_IJiSG_NS1_IJNS1_IJNSF_ILi0EEEiEEEiEEEEEEEEEESP_SJ_NS5_INS6_INS7_IPfEEEENSD_INS1_IJiS3_EEENS1_IJSG_S3_EEEEEEESJ_SP_NS8_4fmha10collective6NoMaskEEvT_T0_T1_T2_T3_T4_T5_T6_T7_,@"STO_CUDA_ENTRY STV_DEFAULT"
_Z28fmha_bwd_reference_dV_kernelIN4cute5tupleIJiiiiNS1_IJNS1_IJiiEEEiEEEEEENS0_6TensorINS0_10ViewEngineINS0_8gmem_ptrIPN7cutlass6half_tEEEEENS0_6LayoutINS1_IJiiS3_EEENS1_IJiNS0_1CILi1EEES3_EEEEEEENS5_ISC_NSD_ISE_NS1_IJiSG_NS1_IJNS1_IJNSF_ILi0EEEiEEEiEEEEEEEEEESP_SJ_NS5_INS6_INS7_IPfEEEENSD_INS1_IJiS3_EEENS1_IJSG_S3_EEEEEEESJ_SP_NS8_4fmha10collective6NoMaskEEvT_T0_T1_T2_T3_T4_T5_T6_T7_:
.text._Z28fmha_bwd_reference_dV_kernelIN4cute5tupleIJiiiiNS1_IJNS1_IJiiEEEiEEEEEENS0_6TensorINS0_10ViewEngineINS0_8gmem_ptrIPN7cutlass6half_tEEEEENS0_6LayoutINS1_IJiiS3_EEENS1_IJiNS0_1CILi1EEES3_EEEEEEENS5_ISC_NSD_ISE_NS1_IJiSG_NS1_IJNS1_IJNSF_ILi0EEEiEEEiEEEEEEEEEESP_SJ_NS5_INS6_INS7_IPfEEEENSD_INS1_IJiS3_EEENS1_IJSG_S3_EEEEEEESJ_SP_NS8_4fmha10collective6NoMaskEEvT_T0_T1_T2_T3_T4_T5_T6_T7_:
[----:B------:R-:W-:Y:S01]  /*0000*/  LDC R1, c[0x0][0x37c] ;  /* 0x0000df00ff017b82 */ /* 0x000fe20000000800 */
[----:B------:R-:W0:Y:S02]  /*0010*/  LDCU UR4, c[0x0][0x388] ;  /* 0x00007100ff0477ac */ /* 0x000e240008000800 */
[----:B0-----:R-:W-:-:S04]  /*0020*/  I2FP.F32.S32 R5, UR4 ;  /* 0x0000000400057c45 */ /* 0x001fc80008201400 */
[----:B------:R0:W1:Y:S01]  /*0030*/  MUFU.RSQ R0, R5 ;  /* 0x0000000500007308 */ /* 0x0000620000001400 */
[----:B------:R-:W-:-:S05]  /*0040*/  VIADD R2, R5, 0xf3000000 ;  /* 0xf300000005027836 */ /* 0x000fca0000000000 */
[----:B------:R-:W-:-:S13]  /*0050*/  ISETP.GT.U32.AND P0, PT, R2, 0x727fffff, PT ;  /* 0x727fffff0200780c */ /* 0x000fda0003f04070 */
[----:B01----:R-:W-:Y:S05]  /*0060*/  @!P0 BRA `(.L_x_6011) ;  /* 0x0000000000108947 */ /* 0x003fea0003800000 */
[----:B------:R-:W-:Y:S02]  /*0070*/  MOV R0, 0x90 ;  /* 0x0000009000007802 */ /* 0x000fe40000000f00 */
[----:B------:R-:W-:Y:S05]  /*0080*/  CALL.REL.NOINC `($__internal_74_$__cuda_sm20_sqrt_rn_f32_slowpath) ;  /* 0x0000002c000c7944 */ /* 0x000fea0003c00000 */
[----:B------:R-:W-:Y:S01]  /*0090*/  MOV R5, R2 ;  /* 0x0000000200057202 */ /* 0x000fe20000000f00 */
[----:B------:R-:W-:Y:S06]  /*00a0*/  BRA `(.L_x_6012) ;  /* 0x0000000000107947 */ /* 0x000fec0003800000 */
.L_x_6011:
[----:B------:R-:W-:Y:S01]  /*00b0*/  FMUL.FTZ R2, R5, R0 ;  /* 0x0000000005027220 */ /* 0x000fe20000410000 */
[----:B------:R-:W-:-:S03]  /*00c0*/  FMUL.FTZ R0, R0, 0.5 ;  /* 0x3f00000000007820 */ /* 0x000fc60000410000 */
[----:B------:R-:W-:-:S04]  /*00d0*/  FFMA R5, -R2, R2, R5 ;  /* 0x0000000202057223 */ /* 0x000fc80000000105 */
[----:B------:R-:W-:-:S07]  /*00e0*/  FFMA R5, R5, R0, R2 ;  /* 0x0000000005057223 */ /* 0x000fce0000000002 */
.L_x_6012:
[----:B------:R-:W-:-:S05]  /*00f0*/  VIADD R0, R5, 0x1800000 ;  /* 0x0180000005007836 */ /* 0x000fca0000000000 */
[----:B------:R-:W-:-:S04]  /*0100*/  LOP3.LUT R0, R0, 0x7f800000, RZ, 0xc0, !PT ;  /* 0x7f80000000007812 */ /* 0x000fc800078ec0ff */
[----:B------:R-:W-:-:S13]  /*0110*/  ISETP.GT.U32.AND P0, PT, R0, 0x1ffffff, PT ;  /* 0x01ffffff0000780c */ /* 0x000fda0003f04070 */
[----:B------:R-:W-:Y:S05]  /*0120*/  @P0 BRA `(.L_x_6013) ;  /* 0x0000000000100947 */ /* 0x000fea0003800000 */
[----:B------:R-:W-:Y:S02]  /*0130*/  MOV R4, 0x150 ;  /* 0x0000015000047802 */ /* 0x000fe40000000f00 */
[----:B------:R-:W-:Y:S05]  /*0140*/  CALL.REL.NOINC `($__internal_73_$__cuda_sm20_rcp_rn_f32_slowpath) ;  /* 0x0000002800107944 */ /* 0x000fea0003c00000 */
[----:B------:R-:W-:Y:S01]  /*0150*/  MOV R11, R0 ;  /* 0x00000000000b7202 */ /* 0x000fe20000000f00 */
[----:B------:R-:W-:Y:S06]  /*0160*/  BRA `(.L_x_6014) ;  /* 0x0000000000107947 */ /* 0x000fec0003800000 */
.L_x_6013:
[----:B------:R-:W0:Y:S02]  /*0170*/  MUFU.RCP R0, R5 ;  /* 0x0000000500007308 */ /* 0x000e240000001000 */
[----:B0-----:R-:W-:-:S04]  /*0180*/  FFMA R11, R0, R5, -1 ;  /* 0xbf800000000b7423 */ /* 0x001fc80000000005 */
[----:B------:R-:W-:-:S04]  /*0190*/  FADD.FTZ R11, -R11, -RZ ;  /* 0x800000ff0b0b7221 */ /* 0x000fc80000010100 */
[----:B------:R-:W-:-:S07]  /*01a0*/  FFMA R11, R0, R11, R0 ;  /* 0x0000000b000b7223 */ /* 0x000fce0000000000 */
.L_x_6014:
[----:B------:R-:W0:Y:S01]  /*01b0*/  LDC R0, c[0x0][0x398] ;  /* 0x0000e600ff007b82 */ /* 0x000e220000000800 */
[----:B------:R-:W0:Y:S07]  /*01c0*/  LDCU UR4, c[0x0][0x394] ;  /* 0x00007280ff0477ac */ /* 0x000e2e0008000800 */
[----:B------:R-:W1:Y:S01]  /*01d0*/  S2UR UR21, SR_CTAID.Y ;  /* 0x00000000001579c3 */ /* 0x000e620000002600 */
[----:B0-----:R-:W-:-:S05]  /*01e0*/  IMAD R0, R0, UR4, RZ ;  /* 0x0000000400007c24 */ /* 0x001fca000f8e02ff */
[----:B-1----:R-:W-:-:S13]  /*01f0*/  ISETP.LE.AND P0, PT, R0, UR21, PT ;  /* 0x0000001500007c0c */ /* 0x002fda000bf03270 */
[----:B------:R-:W-:Y:S05]  /*0200*/  @P0 EXIT ;  /* 0x000000000000094d */ /* 0x000fea0003800000 */
[----:B------:R-:W0:Y:S01]  /*0210*/  S2R R33, SR_TID.X ;  /* 0x0000000000217919 */ /* 0x000e220000002100 */
[----:B------:R-:W1:Y:S01]  /*0220*/  S2UR UR17, SR_CTAID.X ;  /* 0x00000000001179c3 */ /* 0x000e620000002500 */
[----:B------:R-:W1:Y:S01]  /*0230*/  LDCU UR12, c[0x0][0x384] ;  /* 0x00007080ff0c77ac */ /* 0x000e620008000800 */
[----:B------:R-:W-:Y:S01]  /*0240*/  FMUL R10, RZ, R11 ;  /* 0x0000000bff0a7220 */ /* 0x000fe20000400000 */
[----:B------:R-:W2:Y:S05]  /*0250*/  LDCU UR14, c[0x0][0x380] ;  /* 0x00007000ff0e77ac */ /* 0x000eaa0008000800 */
[----:B------:R-:W3:Y:S01]  /*0260*/  S2UR UR5, SR_CgaCtaId ;  /* 0x00000000000579c3 */ /* 0x000ee20000008800 */
[----:B------:R-:W4:Y:S01]  /*0270*/  LDCU.64 UR10, c[0x0][0x388] ;  /* 0x00007100ff0a77ac */ /* 0x000f220008000a00 */
[----:B------:R-:W5:Y:S06]  /*0280*/  LDCU UR16, c[0x0][0x360] ;  /* 0x00006c00ff1077ac */ /* 0x000f6c0008000800 */
[----:B------:R-:W5:Y:S01]  /*0290*/  S2UR UR6, SR_CgaCtaId ;  /* 0x00000000000679c3 */ /* 0x000f620000008800 */
[----:B------:R-:W-:Y:S01]  /*02a0*/  UMOV UR29, 0x400 ;  /* 0x00000400001d7882 */ /* 0x000fe20000000000 */
[----:B------:R-:W-:Y:S01]  /*02b0*/  UMOV UR4, 0x400 ;  /* 0x0000040000047882 */ /* 0x000fe20000000000 */
[----:B------:R-:W-:Y:S01]  /*02c0*/  UMOV UR13, 0x400 ;  /* 0x00000400000d7882 */ /* 0x000fe20000000000 */
[----:B------:R-:W-:Y:S01]  /*02d0*/  UMOV UR27, 0x400 ;  /* 0x00000400001b7882 */ /* 0x000fe20000000000 */
[----:B------:R-:W-:Y:S01]  /*02e0*/  UMOV UR28, 0x400 ;  /* 0x00000400001c7882 */ /* 0x000fe20000000000 */
[----:B------:R-:W0:Y:S02]  /*02f0*/  LDCU UR15, c[0x0][0x370] ;  /* 0x00006e00ff0f77ac */ /* 0x000e240008000800 */
[----:B------:R-:W0:Y:S01]  /*0300*/  S2UR UR24, SR_CgaCtaId ;  /* 0x00000000001879c3 */ /* 0x000e220000008800 */
[----:B-1----:R-:W-:-:S02]  /*0310*/  UISETP.GE.AND UP0, UPT, UR17, UR12, UPT ;  /* 0x0000000c1100728c */ /* 0x002fc4000bf06270 */
[----:B--2---:R-:W-:Y:S02]  /*0320*/  ULOP3.LUT UR30, UR14, 0xf, URZ, 0xc0, !UPT ;  /* 0x0000000f0e1e7892 */ /* 0x004fe4000f8ec0ff */
[----:B------:R-:W-:-:S03]  /*0330*/  ULOP3.LUT UR7, UR14, 0x7, URZ, 0xc0, !UPT ;  /* 0x000000070e077892 */ /* 0x000fc6000f8ec0ff */
[----:B------:R-:W1:Y:S01]  /*0340*/  S2UR UR26, SR_CgaCtaId ;  /* 0x00000000001a79c3 */ /* 0x000e620000008800 */
[----:B---3--:R-:W-:Y:S02]  /*0350*/  ULEA UR5, UR5, UR29, 0x18 ;  /* 0x0000001d05057291 */ /* 0x008fe4000f8ec0ff */
[----:B------:R-:W-:Y:S02]  /*0360*/  UP2UR UR31, UPR, URZ, 0x1 ;  /* 0x00000001ff1f7883 */ /* 0x000fe40008000000 */
[----:B------:R-:W-:Y:S02]  /*0370*/  UISETP.NE.AND UP0, UPT, UR30, URZ, UPT ;  /* 0x000000ff1e00728c */ /* 0x000fe4000bf05270 */
[----:B----4-:R-:W-:Y:S01]  /*0380*/  ULOP3.LUT UR20, UR10, 0xf, URZ, 0xc0, !UPT ;  /* 0x0000000f0a147892 */ /* 0x010fe2000f8ec0ff */
[----:B------:R-:W2:Y:S01]  /*0390*/  S2UR UR25, SR_CgaCtaId ;  /* 0x00000000001979c3 */ /* 0x000ea20000008800 */
[----:B-----5:R-:W-:Y:S01]  /*03a0*/  ULEA UR6, UR6, UR4, 0x18 ;  /* 0x0000000406067291 */ /* 0x020fe2000f8ec0ff */
[----:B0-----:R-:W-:Y:S01]  /*03b0*/  LEA R34, R33, UR5, 0x1 ;  /* 0x0000000521227c11 */ /* 0x001fe2000f8e08ff */
[----:B------:R-:W-:-:S02]  /*03c0*/  ULOP3.LUT UR19, UR10, 0x7, URZ, 0xc0, !UPT ;  /* 0x000000070a137892 */ /* 0x000fc4000f8ec0ff */
[----:B------:R-:W-:Y:S02]  /*03d0*/  ULOP3.LUT UR4, UR14, 0x3, URZ, 0xc0, !UPT ;  /* 0x000000030e047892 */ /* 0x000fe4000f8ec0ff */
[----:B------:R-:W-:Y:S02]  /*03e0*/  UIADD3 UR12, UPT, UPT, UR30, -0x1, URZ ;  /* 0xffffffff1e0c7890 */ /* 0x000fe4000fffe0ff */
[----:B------:R-:W-:Y:S02]  /*03f0*/  ULEA UR24, UR24, UR13, 0x18 ;  /* 0x0000000d18187291 */ /* 0x000fe4000f8ec0ff */
[----:B------:R-:W-:Y:S02]  /*0400*/  UIADD3 UR13, UPT, UPT, UR7, -0x1, URZ ;  /* 0xffffffff070d7890 */ /* 0x000fe4000fffe0ff */
[----:B------:R-:W-:Y:S02]  /*0410*/  ULOP3.LUT UR18, UR10, 0x7ffffff0, URZ, 0xc0, !UPT ;  /* 0x7ffffff00a127892 */ /* 0x000fe4000f8ec0ff */
[----:B------:R-:W-:-:S02]  /*0420*/  ULOP3.LUT UR23, UR10, 0x3, URZ, 0xc0, !UPT ;  /* 0x000000030a177892 */ /* 0x000fc4000f8ec0ff */
[----:B-1----:R-:W-:Y:S02]  /*0430*/  ULEA UR26, UR26, UR28, 0x18 ;  /* 0x0000001c1a1a7291 */ /* 0x002fe4000f8ec0ff */
[----:B------:R-:W-:Y:S01]  /*0440*/  UP2UR UR30, UPR, URZ, 0x1 ;  /* 0x00000001ff1e7883 */ /* 0x000fe20008000000 */
[----:B------:R-:W0:Y:S01]  /*0450*/  LDCU.64 UR8, c[0x0][0x358] ;  /* 0x00006b00ff0877ac */ /* 0x000e220008000a00 */
[----:B--2---:R-:W-:Y:S02]  /*0460*/  ULEA UR25, UR25, UR27, 0x18 ;  /* 0x0000001b19197291 */ /* 0x004fe4000f8ec0ff */
[----:B------:R-:W-:Y:S02]  /*0470*/  ULOP3.LUT UR22, UR14, 0x7ffffff0, URZ, 0xc0, !UPT ;  /* 0x7ffffff00e167892 */ /* 0x000fe4000f8ec0ff */
[----:B------:R-:W-:Y:S01]  /*0480*/  USHF.L.U32 UR10, UR16, 0x1, URZ ;  /* 0x00000001100a7899 */ /* 0x000fe200080006ff */
[----:B------:R-:W1:Y:S01]  /*0490*/  LDCU UR27, c[0x0][0x374] ;  /* 0x00006e80ff1b77ac */ /* 0x000e620008000800 */
[----:B------:R-:W-:-:S02]  /*04a0*/  UIADD3 UR29, UPT, UPT, UR20, -0x1, URZ ;  /* 0xffffffff141d7890 */ /* 0x000fc4000fffe0ff */
[----:B------:R-:W-:Y:S02]  /*04b0*/  UIADD3 UR28, UPT, UPT, UR19, -0x1, URZ ;  /* 0xffffffff131c7890 */ /* 0x000fe4000fffe0ff */
[----:B------:R-:W-:Y:S02]  /*04c0*/  UISETP.NE.AND UP6, UPT, UR7, URZ, UPT ;  /* 0x000000ff0700728c */ /* 0x000fe4000bfc5270 */
[----:B------:R-:W-:Y:S02]  /*04d0*/  UISETP.NE.AND UP5, UPT, UR4, URZ, UPT ;  /* 0x000000ff0400728c */ /* 0x000fe4000bfa5270 */
[----:B------:R-:W-:Y:S02]  /*04e0*/  UISETP.NE.AND UP4, UPT, UR4, 0x1, UPT ;  /* 0x000000010400788c */ /* 0x000fe4000bf85270 */
[----:B------:R-:W-:Y:S02]  /*04f0*/  UISETP.NE.AND UP3, UPT, UR4, 0x2, UPT ;  /* 0x000000020400788c */ /* 0x000fe4000bf65270 */
[----:B------:R-:W-:-:S02]  /*0500*/  UISETP.GE.U32.AND UP1, UPT, UR12, 0x7, UPT ;  /* 0x000000070c00788c */ /* 0x000fc4000bf26070 */
[----:B0-----:R-:W-:-:S11]  /*0510*/  UISETP.GE.U32.AND UP0, UPT, UR13, 0x3, UPT ;  /* 0x000000030d00788c */ /* 0x001fd6000bf06070 */
.L_x_6036:
[----:B------:R-:W-:-:S09]  /*0520*/  UISETP.NE.AND UP2, UPT, UR31, URZ, UPT ;  /* 0x000000ff1f00728c */ /* 0x000fd2000bf45270 */
[----:B0-----:R-:W-:Y:S05]  /*0530*/  BRA.U UP2, `(.L_x_6015) ;  /* 0x0000002102f87547 */ /* 0x001fea000b800000 */
[----:B------:R-:W0:Y:S01]  /*0540*/  LDC R0, c[0x0][0x394] ;  /* 0x0000e500ff007b82 */ /* 0x000e220000000800 */
[----:B------:R-:W2:Y:S01]  /*0550*/  LDCU UR37, c[0x0][0x3c0] ;  /* 0x00007800ff2577ac */ /* 0x000ea20008000800 */
[----:B------:R-:W3:Y:S01]  /*0560*/  LDCU UR35, c[0x0][0x468] ;  /* 0x00008d00ff2377ac */ /* 0x000ee20008000800 */
[----:B------:R-:W4:Y:S01]  /*0570*/  LDCU.64 UR4, c[0x0][0x4c0] ;  /* 0x00009800ff0477ac */ /* 0x000f220008000a00 */
[----:B------:R-:W5:Y:S01]  /*0580*/  LDCU.64 UR12, c[0x0][0x3e8] ;  /* 0x00007d00ff0c77ac */ /* 0x000f620008000a00 */
[----:B------:R-:W1:Y:S01]  /*0590*/  LDCU UR33, c[0x0][0x498] ;  /* 0x00009300ff2177ac */ /* 0x000e620008000800 */
[----:B------:R-:W2:Y:S01]  /*05a0*/  LDCU UR7, c[0x0][0x390] ;  /* 0x00007200ff0777ac */ /* 0x000ea20008000800 */
[----:B0-----:R-:W-:Y:S01]  /*05b0*/  IABS R4, R0 ;  /* 0x0000000000047213 */ /* 0x001fe20000000000 */
[----:B------:R-:W0:Y:S03]  /*05c0*/  LDCU UR36, c[0x0][0x3bc] ;  /* 0x00007780ff2477ac */ /* 0x000e260008000800 */
[----:B------:R-:W3:Y:S01]  /*05d0*/  I2F.RP R8, R4 ;  /* 0x0000000400087306 */ /* 0x000ee20000209400 */
[----:B------:R-:W0:Y:S01]  /*05e0*/  LDCU UR34, c[0x0][0x464] ;  /* 0x00008c80ff2277ac */ /* 0x000e220008000800 */
[----:B------:R-:W0:Y:S01]  /*05f0*/  LDCU UR32, c[0x0][0x494] ;  /* 0x00009280ff2077ac */ /* 0x000e220008000800 */
[----:B--2---:R-:W-:-:S05]  /*0600*/  UISETP.GE.AND UP2, UPT, UR7, 0x1, UPT ;  /* 0x000000010700788c */ /* 0x004fca000bf46270 */
[----:B---3--:R-:W2:Y:S02]  /*0610*/  MUFU.RCP R6, R8 ;  /* 0x0000000800067308 */ /* 0x008ea40000001000 */
[----:B--2---:R-:W-:-:S06]  /*0620*/  IADD3 R6, PT, PT, R6, 0xffffffe, RZ ;  /* 0x0ffffffe06067810 */ /* 0x004fcc0007ffe0ff */
[----:B------:R2:W3:Y:S02]  /*0630*/  F2I.FTZ.U32.TRUNC.NTZ R7, R6 ;  /* 0x0000000600077305 */ /* 0x0004e4000021f000 */
[----:B--2---:R-:W-:Y:S01]  /*0640*/  HFMA2 R6, -RZ, RZ, 0, 0 ;  /* 0x00000000ff067431 */ /* 0x004fe200000001ff */
[----:B---3--:R-:W-:-:S05]  /*0650*/  IADD3 R2, PT, PT, RZ, -R7, RZ ;  /* 0x80000007ff027210 */ /* 0x008fca0007ffe0ff */
[----:B------:R-:W-:Y:S01]  /*0660*/  IMAD R3, R2, R4, RZ ;  /* 0x0000000402037224 */ /* 0x000fe200078e02ff */
[----:B------:R-:W-:-:S03]  /*0670*/  IABS R2, UR21 ;  /* 0x0000001500027c13 */ /* 0x000fc60008000000 */
[----:B------:R-:W-:-:S06]  /*0680*/  IMAD.HI.U32 R3, R7, R3, R6 ;  /* 0x0000000307037227 */ /* 0x000fcc00078e0006 */
[----:B------:R-:W-:-:S05]  /*0690*/  IMAD.HI.U32 R5, R3, R2, RZ ;  /* 0x0000000203057227 */ /* 0x000fca00078e00ff */
[----:B------:R-:W-:-:S05]  /*06a0*/  IADD3 R3, PT, PT, -R5, RZ, RZ ;  /* 0x000000ff05037210 */ /* 0x000fca0007ffe1ff */
[----:B------:R-:W-:Y:S01]  /*06b0*/  IMAD R3, R4, R3, R2 ;  /* 0x0000000304037224 */ /* 0x000fe200078e0202 */
[----:B------:R-:W-:-:S04]  /*06c0*/  LOP3.LUT R2, R0, UR21, RZ, 0x3c, !PT ;  /* 0x0000001500027c12 */ /* 0x000fc8000f8e3cff */
[----:B------:R-:W-:Y:S02]  /*06d0*/  ISETP.GT.U32.AND P1, PT, R4, R3, PT ;  /* 0x000000030400720c */ /* 0x000fe40003f24070 */
[----:B------:R-:W-:-:S11]  /*06e0*/  ISETP.GE.AND P0, PT, R2, RZ, PT ;  /* 0x000000ff0200720c */ /* 0x000fd60003f06270 */
[-C--:B------:R-:W-:Y:S02]  /*06f0*/  @!P1 IADD3 R3, PT, PT, R3, -R4.reuse, RZ ;  /* 0x8000000403039210 */ /* 0x080fe40007ffe0ff */
[----:B------:R-:W-:Y:S02]  /*0700*/  @!P1 IADD3 R5, PT, PT, R5, 0x1, RZ ;  /* 0x0000000105059810 */ /* 0x000fe40007ffe0ff */
[----:B------:R-:W-:Y:S02]  /*0710*/  ISETP.GE.U32.AND P2, PT, R3, R4, PT ;  /* 0x000000040300720c */ /* 0x000fe40003f46070 */
[----:B------:R-:W-:-:S11]  /*0720*/  ISETP.NE.AND P1, PT, R0, RZ, PT ;  /* 0x000000ff0000720c */ /* 0x000fd60003f25270 */
[----:B------:R-:W-:-:S04]  /*0730*/  @P2 IADD3 R5, PT, PT, R5, 0x1, RZ ;  /* 0x0000000105052810 */ /* 0x000fc80007ffe0ff */
[----:B------:R-:W-:-:S04]  /*0740*/  MOV R2, R5 ;  /* 0x0000000500027202 */ /* 0x000fc80000000f00 */
[----:B------:R-:W-:Y:S02]  /*0750*/  @!P0 IADD3 R2, PT, PT, -R2, RZ, RZ ;  /* 0x000000ff02028210 */ /* 0x000fe40007ffe1ff */
[----:B------:R-:W-:-:S04]  /*0760*/  @!P1 LOP3.LUT R2, RZ, R0, RZ, 0x33, !PT ;  /* 0x00000000ff029212 */ /* 0x000fc800078e33ff */
[C---:B------:R-:W-:Y:S01]  /*0770*/  IADD3 R3, PT, PT, -R2.reuse, RZ, RZ ;  /* 0x000000ff02037210 */ /* 0x040fe20007ffe1ff */
[C---:B------:R-:W-:Y:S02]  /*0780*/  IMAD R7, R2.reuse, UR37, RZ ;  /* 0x0000002502077c24 */ /* 0x040fe4000f8e02ff */
[----:B------:R-:W-:Y:S02]  /*0790*/  IMAD R5, R2, UR35, RZ ;  /* 0x0000002302057c24 */ /* 0x000fe4000f8e02ff */
[----:B------:R-:W-:Y:S02]  /*07a0*/  IMAD R0, R0, R3, UR21 ;  /* 0x0000001500007e24 */ /* 0x000fe4000f8e0203 */
[C-C-:B----4-:R-:W-:Y:S02]  /*07b0*/  IMAD R29, R2.reuse, UR5, R33.reuse ;  /* 0x00000005021d7c24 */ /* 0x150fe4000f8e0221 */
[C---:B-----5:R-:W-:Y:S02]  /*07c0*/  IMAD R31, R2.reuse, UR13, RZ ;  /* 0x0000000d021f7c24 */ /* 0x060fe4000f8e02ff */
[----:B-1----:R-:W-:-:S02]  /*07d0*/  IMAD R3, R2, UR33, R33 ;  /* 0x0000002102037c24 */ /* 0x002fc4000f8e0221 */
[C---:B0-----:R-:W-:Y:S02]  /*07e0*/  IMAD R32, R0.reuse, UR36, R7 ;  /* 0x0000002400207c24 */ /* 0x041fe4000f8e0207 */
[C---:B------:R-:W-:Y:S02]  /*07f0*/  IMAD R30, R0.reuse, UR34, R5 ;  /* 0x00000022001e7c24 */ /* 0x040fe4000f8e0205 */
[C---:B------:R-:W-:Y:S02]  /*0800*/  IMAD R29, R0.reuse, UR4, R29 ;  /* 0x00000004001d7c24 */ /* 0x040fe4000f8e021d */
[C---:B------:R-:W-:Y:S01]  /*0810*/  IMAD R31, R0.reuse, UR12, R31 ;  /* 0x0000000c001f7c24 */ /* 0x040fe2000f8e021f */
[----:B------:R-:W-:Y:S01]  /*0820*/  UMOV UR12, UR17 ;  /* 0x00000011000c7c82 */ /* 0x000fe20008000000 */
[----:B------:R-:W-:Y:S01]  /*0830*/  IMAD R2, R0, UR32, R3 ;  /* 0x0000002000027c24 */ /* 0x000fe2000f8e0203 */
[----:B------:R-:W-:-:S12]  /*0840*/  UP2UR UR32, UPR, URZ, 0x4 ;  /* 0x00000004ff207883 */ /* 0x000fd80008000000 */
.L_x_6035:
[----:B------:R-:W-:Y:S01]  /*0850*/  UISETP.NE.AND UP2, UPT, UR32, URZ, UPT ;  /* 0x000000ff2000728c */ /* 0x000fe2000bf45270 */
[----:B0-----:R-:W-:-:S08]  /*0860*/  MOV R3, RZ ;  /* 0x000000ff00037202 */ /* 0x001fd00000000f00 */
[----:B------:R-:W-:Y:S05]  /*0870*/  BRA.U !UP2, `(.L_x_6016) ;  /* 0x0000001d0af87547 */ /* 0x000fea000b800000 */
[----:B------:R-:W0:Y:S01]  /*0880*/  LDC R28, c[0x0][0x3e4] ;  /* 0x0000f900ff1c7b82 */ /* 0x000e220000000800 */
[----:B------:R-:W-:Y:S01]  /*0890*/  HFMA2 R3, -RZ, RZ, 0, 0 ;  /* 0x00000000ff037431 */ /* 0x000fe200000001ff */
[----:B------:R-:W1:Y:S01]  /*08a0*/  LDCU UR13, c[0x0][0x380] ;  /* 0x00007000ff0d77ac */ /* 0x000e620008000800 */
[----:B------:R-:W-:Y:S01]  /*08b0*/  UMOV UR4, URZ ;  /* 0x000000ff00047c82 */ /* 0x000fe20008000000 */
[----:B01----:R-:W-:Y:S02]  /*08c0*/  IMAD R28, R28, UR12, R31 ;  /* 0x0000000c1c1c7c24 */ /* 0x003fe4000f8e021f */
.L_x_6034:
[----:B------:R-:W-:Y:S01]  /*08d0*/  MOV R12, UR13 ;  /* 0x0000000d000c7c02 */ /* 0x000fe20008000f00 */
[----:B------:R-:W-:Y:S03]  /*08e0*/  BSSY.RECONVERGENT B0, `(.L_x_6017) ;  /* 0x0000113000007945 */ /* 0x000fe60003800200 */
[----:B------:R-:W-:-:S13]  /*08f0*/  ISETP.GE.AND P0, PT, R33, R12, PT ;  /* 0x0000000c2100720c */ /* 0x000fda0003f06270 */
[----:B0-----:R-:W-:Y:S05]  /*0900*/  @P0 BRA `(.L_x_6018) ;  /* 0x0000001000400947 */ /* 0x001fea0003800000 */
[----:B------:R-:W0:Y:S02]  /*0910*/  LDCU UR5, c[0x0][0x388] ;  /* 0x00007100ff0577ac */ /* 0x000e240008000800 */
[----:B0-----:R-:W-:-:S09]  /*0920*/  UISETP.GT.AND UP2, UPT, UR5, URZ, UPT ;  /* 0x000000ff0500728c */ /* 0x001fd2000bf44270 */
[----:B------:R-:W-:Y:S05]  /*0930*/  BRA.U UP2, `(.L_x_6019) ;  /* 0x0000000102707547 */ /* 0x000fea000b800000 */
[----:B------:R-:W0:Y:S01]  /*0940*/  LDC R0, c[0x0][0x460] ;  /* 0x00011800ff007b82 */ /* 0x000e220000000800 */
[-C--:B------:R-:W-:Y:S02]  /*0950*/  IADD3 R15, PT, PT, R30, R33.reuse, RZ ;  /* 0x000000211e0f7210 */ /* 0x080fe40007ffe0ff */
[----:B------:R-:W-:Y:S02]  /*0960*/  MOV R14, R34 ;  /* 0x00000022000e7202 */ /* 0x000fe40000000f00 */
[----:B------:R-:W-:-:S03]  /*0970*/  MOV R13, R33 ;  /* 0x00000021000d7202 */ /* 0x000fc60000000f00 */
[----:B------:R-:W1:Y:S01]  /*0980*/  LDC.64 R16, c[0x0][0x470] ;  /* 0x00011c00ff107b82 */ /* 0x000e620000000a00 */
[----:B0-----:R-:W-:-:S07]  /*0990*/  IMAD R15, R0, UR4, R15 ;  /* 0x00000004000f7c24 */ /* 0x001fce000f8e020f */
.L_x_6020:
[C---:B-1----:R-:W-:Y:S01]  /*09a0*/  LEA R8, P0, R15.reuse, R16, 0x2 ;  /* 0x000000100f087211 */ /* 0x042fe200078010ff */
[----:B------:R-:W-:Y:S01]  /*09b0*/  HFMA2 R6, -RZ, RZ, 0.96630859375, -0.0022525787353515625 ;  /* 0x3bbb989dff067431 */ /* 0x000fe200000001ff */
[----:B------:R-:W-:Y:S02]  /*09c0*/  MOV R4, 0x437c0000 ;  /* 0x437c000000047802 */ /* 0x000fe40000000f00 */
[----:B------:R-:W-:Y:S02]  /*09d0*/  LEA.HI.X.SX32 R9, R15, R17, 0x2, P0 ;  /* 0x000000110f097211 */ /* 0x000fe400000f16ff */
[----:B------:R-:W-:Y:S02]  /*09e0*/  IADD3 R13, PT, PT, R13, UR16, RZ ;  /* 0x000000100d0d7c10 */ /* 0x000fe4000fffe0ff */
[----:B------:R-:W-:Y:S01]  /*09f0*/  IADD3 R15, PT, PT, R15, UR16, RZ ;  /* 0x000000100f0f7c10 */ /* 0x000fe2000fffe0ff */
[----:B------:R-:W2:Y:S01]  /*0a00*/  LDG.E R7, desc[UR8][R8.64] ;  /* 0x0000000808077981 */ /* 0x000ea2000c1e1900 */
[----:B------:R-:W-:Y:S01]  /*0a10*/  ISETP.GE.AND P0, PT, R13, R12, PT ;  /* 0x0000000c0d00720c */ /* 0x000fe20003f06270 */
[----:B--2---:R-:W-:Y:S04]  /*0a20*/  FADD R7, R10, -R7 ;  /* 0x800000070a077221 */ /* 0x004fe80000000000 */
[----:B------:R-:W-:Y:S04]  /*0a30*/  FFMA.SAT R5, R7, R6, 0.5 ;  /* 0x3f00000007057423 */ /* 0x000fe80000002006 */
[----:B------:R-:W-:Y:S04]  /*0a40*/  FFMA.RM R4, R5, R4, 12582913 ;  /* 0x4b40000105047423 */ /* 0x000fe80000004004 */
[C---:B------:R-:W-:Y:S01]  /*0a50*/  FADD R0, R4.reuse, -12583039 ;  /* 0xcb40007f04007421 */ /* 0x040fe20000000000 */
[----:B------:R-:W-:Y:S03]  /*0a60*/  SHF.L.U32 R19, R4, 0x17, RZ ;  /* 0x0000001704137819 */ /* 0x000fe600000006ff */
[C---:B------:R-:W-:Y:S04]  /*0a70*/  FFMA R0, R7.reuse, 1.4426950216293334961, -R0 ;  /* 0x3fb8aa3b07007823 */ /* 0x040fe80000000800 */
[----:B------:R-:W-:Y:S04]  /*0a80*/  FFMA R0, R7, 1.925963033500011079e-08, R0 ;  /* 0x32a5706007007823 */ /* 0x000fe80000000000 */
[----:B------:R-:W0:Y:S02]  /*0a90*/  MUFU.EX2 R18, R0 ;  /* 0x0000000000127308 */ /* 0x000e240000000800 */
[----:B0-----:R-:W-:Y:S05]  /*0aa0*/  FMUL R18, R19, R18 ;  /* 0x0000001213127220 */ /* 0x001fea0000400000 */
[----:B------:R-:W-:Y:S05]  /*0ab0*/  F2FP.F16.F32.PACK_AB R9, RZ, R18 ;  /* 0x00000012ff09723e */ /* 0x000fea00000000ff */
[----:B------:R0:W-:Y:S02]  /*0ac0*/  STS.U16 [R14], R9 ;  /* 0x000000090e007388 */ /* 0x0001e40000000400 */
[----:B0-----:R-:W-:Y:S01]  /*0ad0*/  IADD3 R14, PT, PT, R14, UR10, RZ ;  /* 0x0000000a0e0e7c10 */ /* 0x001fe2000fffe0ff */
[----:B------:R-:W-:Y:S09]  /*0ae0*/  @!P0 BRA `(.L_x_6020) ;  /* 0xfffffffc00ac8947 */ /* 0x000ff2000383ffff */
[----:B------:R-:W-:Y:S05]  /*0af0*/  BRA `(.L_x_6018) ;  /* 0x0000000c00c47947 */ /* 0x000fea0003800000 */
.L_x_6019:
[----:B------:R-:W0:Y:S01]  /*0b00*/  LDC R5, c[0x0][0x460] ;  /* 0x00011800ff057b82 */ /* 0x000e220000000800 */
[----:B------:R-:W-:-:S07]  /*0b10*/  MOV R20, R33 ;  /* 0x0000002100147202 */ /* 0x000fce0000000f00 */
[----:B------:R-:W1:Y:S01]  /*0b20*/  LDC R17, c[0x0][0x3b8] ;  /* 0x0000ee00ff117b82 */ /* 0x000e620000000800 */
[----:B0-----:R-:W-:Y:S02]  /*0b30*/  IMAD R18, R5, UR4, R30 ;  /* 0x0000000405127c24 */ /* 0x001fe4000f8e021e */
[----:B-1----:R-:W-:-:S07]  /*0b40*/  IMAD R17, R17, UR4, R32 ;  /* 0x0000000411117c24 */ /* 0x002fce000f8e0220 */
.L_x_6026:
[----:B0-----:R-:W0:Y:S01]  /*0b50*/  LDCU UR5, c[0x0][0x388] ;  /* 0x00007100ff0577ac */ /* 0x001e220008000800 */
[----:B------:R-:W-:Y:S01]  /*0b60*/  HFMA2 R21, -RZ, RZ, 0, 0 ;  /* 0x00000000ff157431 */ /* 0x000fe200000001ff */
[----:B------:R-:W-:Y:S01]  /*0b70*/  MOV R0, RZ ;  /* 0x000000ff00007202 */ /* 0x000fe20000000f00 */
[----:B------:R-:W1:Y:S01]  /*0b80*/  LDCU UR7, c[0x0][0x3b4] ;  /* 0x00007680ff0777ac */ /* 0x000e620008000800 */
[----:B0-----:R-:W-:Y:S01]  /*0b90*/  UISETP.GE.U32.AND UP2, UPT, UR5, 0x10, UPT ;  /* 0x000000100500788c */ /* 0x001fe2000bf46070 */
[----:B-1----:R-:W-:-:S08]  /*0ba0*/  IMAD R16, R20, UR7, R17 ;  /* 0x0000000714107c24 */ /* 0x002fd0000f8e0211 */
[----:B------:R-:W-:Y:S05]  /*0bb0*/  BRA.U !UP2, `(.L_x_6021) ;  /* 0x000000050a787547 */ /* 0x000fea000b800000 */
[----:B------:R-:W-:Y:S02]  /*0bc0*/  MOV R19, RZ ;  /* 0x000000ff00137202 */ /* 0x000fe40000000f00 */
[----:B------:R-:W-:-:S07]  /*0bd0*/  MOV R0, RZ ;  /* 0x000000ff00007202 */ /* 0x000fce0000000f00 */
.L_x_6022:
[----:B------:R-:W0:Y:S01]  /*0be0*/  LDC.64 R26, c[0x0][0x3c8] ;  /* 0x0000f200ff1a7b82 */ /* 0x000e220000000a00 */
[-C--:B------:R-:W-:Y:S02]  /*0bf0*/  IADD3 R22, PT, PT, R16, R19.reuse, RZ ;  /* 0x0000001310167210 */ /* 0x080fe40007ffe0ff */
[----:B------:R-:W-:Y:S02]  /*0c00*/  IADD3 R21, PT, PT, R28, R19, RZ ;  /* 0x000000131c157210 */ /* 0x000fe40007ffe0ff */
[----:B------:R-:W-:Y:S03]  /*0c10*/  IADD3 R19, PT, PT, R19, 0x10, RZ ;  /* 0x0000001013137810 */ /* 0x000fe60007ffe0ff */
[----:B------:R-:W1:Y:S02]  /*0c20*/  LDC.64 R24, c[0x0][0x3f0] ;  /* 0x0000fc00ff187b82 */ /* 0x000e640000000a00 */
[C---:B-1----:R-:W-:Y:S02]  /*0c30*/  LEA R8, P0, R21.reuse, R24, 0x1 ;  /* 0x0000001815087211 */ /* 0x042fe400078008ff */
[C---:B0-----:R-:W-:Y:S02]  /*0c40*/  LEA R12, P1, R22.reuse, R26, 0x1 ;  /* 0x0000001a160c7211 */ /* 0x041fe400078208ff */
[----:B------:R-:W-:Y:S02]  /*0c50*/  LEA.HI.X.SX32 R9, R21, R25, 0x1, P0 ;  /* 0x0000001915097211 */ /* 0x000fe400000f0eff */
[----:B------:R-:W-:Y:S02]  /*0c60*/  LEA.HI.X.SX32 R13, R22, R27, 0x1, P1 ;  /* 0x0000001b160d7211 */ /* 0x000fe400008f0eff */
[----:B------:R-:W-:Y:S01]  /*0c70*/  ISETP.NE.AND P0, PT, R19, UR18, PT ;  /* 0x0000001213007c0c */ /* 0x000fe2000bf05270 */
[----:B------:R-:W2:Y:S01]  /*0c80*/  LDG.E.U16 R4, desc[UR8][R8.64] ;  /* 0x0000000808047981 */ /* 0x000ea2000c1e1500 */
[----:B------:R-:W-:Y:S03]  /*0c90*/  MOV R21, UR18 ;  /* 0x0000001200157c02 */ /* 0x000fe60008000f00 */
[----:B------:R-:W3:Y:S04]  /*0ca0*/  LDG.E.U16 R5, desc[UR8][R12.64] ;  /* 0x000000080c057981 */ /* 0x000ee8000c1e1500 */
[----:B------:R-:W4:Y:S04]  /*0cb0*/  LDG.E.U16 R7, desc[UR8][R12.64+0x2] ;  /* 0x000002080c077981 */ /* 0x000f28000c1e1500 */
[----:B------:R-:W5:Y:S04]  /*0cc0*/  LDG.E.U16 R6, desc[UR8][R8.64+0x2] ;  /* 0x0000020808067981 */ /* 0x000f68000c1e1500 */
[----:B------:R-:W5:Y:S04]  /*0cd0*/  LDG.E.U16 R15, desc[UR8][R12.64+0x4] ;  /* 0x000004080c0f7981 */ /* 0x000f68000c1e1500 */
[----:B------:R-:W5:Y:S01]  /*0ce0*/  LDG.E.U16 R14, desc[UR8][R8.64+0x4] ;  /* 0x00000408080e7981 */ /* 0x000f62000c1e1500 */
[----:B--2---:R-:W-:Y:S02]  /*0cf0*/  HADD2.F32 R4, -RZ, R4.H0_H0 ;  /* 0x20000004ff047230 */ /* 0x004fe40000004100 */
[----:B---3--:R-:W-:Y:S05]  /*0d00*/  HADD2.F32 R5, -RZ, R5.H0_H0 ;  /* 0x20000005ff057230 */ /* 0x008fea0000004100 */
[----:B------:R-:W-:Y:S01]  /*0d10*/  FFMA R0, R5, R4, R0 ;  /* 0x0000000405007223 */ /* 0x000fe20000000000 */
[----:B----4-:R-:W-:Y:S02]  /*0d20*/  HADD2.F32 R5, -RZ, R7.H0_H0 ;  /* 0x20000007ff057230 */ /* 0x010fe40000004100 */
[----:B-----5:R-:W-:Y:S02]  /*0d30*/  HADD2.F32 R4, -RZ, R6.H0_H0 ;  /* 0x20000006ff047230 */ /* 0x020fe40000004100 */
[----:B------:R-:W-:Y:S03]  /*0d40*/  HADD2.F32 R7, -RZ, R15.H0_H0 ;  /* 0x2000000fff077230 */ /* 0x000fe60000004100 */
[----:B------:R-:W-:Y:S01]  /*0d50*/  FFMA R0, R5, R4, R0 ;  /* 0x0000000405007223 */ /* 0x000fe20000000000 */
[----:B------:R-:W2:Y:S01]  /*0d60*/  LDG.E.U16 R15, desc[UR8][R8.64+0x1e] ;  /* 0x00001e08080f7981 */ /* 0x000ea2000c1e1500 */
[----:B------:R-:W-:Y:S03]  /*0d70*/  HADD2.F32 R6, -RZ, R14.H0_H0 ;  /* 0x2000000eff067230 */ /* 0x000fe60000004100 */
[----:B------:R-:W3:Y:S02]  /*0d80*/  LDG.E.U16 R5, desc[UR8][R12.64+0x6] ;  /* 0x000006080c057981 */ /* 0x000ee4000c1e1500 */
[----:B------:R-:W-:Y:S02]  /*0d90*/  FFMA R0, R7, R6, R0 ;  /* 0x0000000607007223 */ /* 0x000fe40000000000 */
[----:B------:R-:W4:Y:S04]  /*0da0*/  LDG.E.U16 R4, desc[UR8][R8.64+0x6] ;  /* 0x0000060808047981 */ /* 0x000f28000c1e1500 */
[----:B------:R-:W5:Y:S04]  /*0db0*/  LDG.E.U16 R7, desc[UR8][R12.64+0x8] ;  /* 0x000008080c077981 */ /* 0x000f68000c1e1500 */
[----:B------:R-:W2:Y:S04]  /*0dc0*/  LDG.E.U16 R6, desc[UR8][R8.64+0x8] ;  /* 0x0000080808067981 */ /* 0x000ea8000c1e1500 */
[----:B------:R-:W2:Y:S01]  /*0dd0*/  LDG.E.U16 R14, desc[UR8][R12.64+0x1e] ;  /* 0x00001e080c0e7981 */ /* 0x000ea2000c1e1500 */
[----:B---3--:R-:W-:Y:S02]  /*0de0*/  HADD2.F32 R5, -RZ, R5.H0_H0 ;  /* 0x20000005ff057230 */ /* 0x008fe40000004100 */
[----:B----4-:R-:W-:Y:S02]  /*0df0*/  HADD2.F32 R4, -RZ, R4.H0_H0 ;  /* 0x20000004ff047230 */ /* 0x010fe40000004100 */
[----:B-----5:R-:W-:Y:S03]  /*0e00*/  HADD2.F32 R7, -RZ, R7.H0_H0 ;  /* 0x20000007ff077230 */ /* 0x020fe60000004100 */
[----:B------:R-:W-:Y:S02]  /*0e10*/  FFMA R0, R5, R4, R0 ;  /* 0x0000000405007223 */ /* 0x000fe40000000000 */
[----:B------:R-:W3:Y:S01]  /*0e20*/  LDG.E.U16 R5, desc[UR8][R12.64+0xa] ;  /* 0x00000a080c057981 */ /* 0x000ee2000c1e1500 */
[----:B--2---:R-:W-:Y:S03]  /*0e30*/  HADD2.F32 R6, -RZ, R6.H0_H0 ;  /* 0x20000006ff067230 */ /* 0x004fe60000004100 */
[----:B------:R-:W2:Y:S02]  /*0e40*/  LDG.E.U16 R4, desc[UR8][R8.64+0xa] ;  /* 0x00000a0808047981 */ /* 0x000ea4000c1e1500 */
[----:B------:R-:W-:Y:S02]  /*0e50*/  FFMA R0, R7, R6, R0 ;  /* 0x0000000607007223 */ /* 0x000fe40000000000 */
[----:B------:R-:W4:Y:S04]  /*0e60*/  LDG.E.U16 R7, desc[UR8][R12.64+0xc] ;  /* 0x00000c080c077981 */ /* 0x000f28000c1e1500 */
[----:B------:R-:W5:Y:S01]  /*0e70*/  LDG.E.U16 R6, desc[UR8][R8.64+0xc] ;  /* 0x00000c0808067981 */ /* 0x000f62000c1e1500 */
[----:B---3--:R-:W-:Y:S02]  /*0e80*/  HADD2.F32 R5, -RZ, R5.H0_H0 ;  /* 0x20000005ff057230 */ /* 0x008fe40000004100 */
[----:B--2---:R-:W-:Y:S02]  /*0e90*/  HADD2.F32 R4, -RZ, R4.H0_H0 ;  /* 0x20000004ff047230 */ /* 0x004fe40000004100 */
[----:B----4-:R-:W-:Y:S03]  /*0ea0*/  HADD2.F32 R7, -RZ, R7.H0_H0 ;  /* 0x20000007ff077230 */ /* 0x010fe60000004100 */
[----:B------:R-:W-:Y:S02]  /*0eb0*/  FFMA R0, R5, R4, R0 ;  /* 0x0000000405007223 */ /* 0x000fe40000000000 */
[----:B------:R-:W2:Y:S01]  /*0ec0*/  LDG.E.U16 R5, desc[UR8][R12.64+0xe] ;  /* 0x00000e080c057981 */ /* 0x000ea2000c1e1500 */
[----:B-----5:R-:W-:Y:S03]  /*0ed0*/  HADD2.F32 R6, -RZ, R6.H0_H0 ;  /* 0x20000006ff067230 */ /* 0x020fe60000004100 */
[----:B------:R-:W3:Y:S02]  /*0ee0*/  LDG.E.U16 R4, desc[UR8][R8.64+0xe] ;  /* 0x00000e0808047981 */ /* 0x000ee4000c1e1500 */
[----:B------:R-:W-:Y:S02]  /*0ef0*/  FFMA R0, R7, R6, R0 ;  /* 0x0000000607007223 */ /* 0x000fe40000000000 */
[----:B------:R-:W4:Y:S04]  /*0f00*/  LDG.E.U16 R7, desc[UR8][R12.64+0x10] ;  /* 0x000010080c077981 */ /* 0x000f28000c1e1500 */
[----:B------:R-:W5:Y:S01]  /*0f10*/  LDG.E.U16 R6, desc[UR8][R8.64+0x10] ;  /* 0x0000100808067981 */ /* 0x000f62000c1e1500 */
[----:B--2---:R-:W-:Y:S02]  /*0f20*/  HADD2.F32 R5, -RZ, R5.H0_H0 ;  /* 0x20000005ff057230 */ /* 0x004fe40000004100 */
[----:B---3--:R-:W-:Y:S02]  /*0f30*/  HADD2.F32 R4, -RZ, R4.H0_H0 ;  /* 0x20000004ff047230 */ /* 0x008fe40000004100 */
        /* <DEDUP_REMOVED lines=31> */
[----:B------:R-:W-:Y:S01]  /*1130*/  FFMA R0, R5, R4, R0 ;  /* 0x0000000405007223 */ /* 0x000fe20000000000 */
[----:B------:R-:W-:Y:S02]  /*1140*/  HADD2.F32 R5, -RZ, R14.H0_H0 ;  /* 0x2000000eff057230 */ /* 0x000fe40000004100 */
[----:B-----5:R-:W-:Y:S02]  /*1150*/  HADD2.F32 R6, -RZ, R6.H0_H0 ;  /* 0x20000006ff067230 */ /* 0x020fe40000004100 */
[----:B------:R-:W-:Y:S03]  /*1160*/  HADD2.F32 R4, -RZ, R15.H0_H0 ;  /* 0x2000000fff047230 */ /* 0x000fe60000004100 */
[----:B------:R-:W-:Y:S04]  /*1170*/  FFMA R0, R7, R6, R0 ;  /* 0x0000000607007223 */ /* 0x000fe80000000000 */
[----:B------:R-:W-:Y:S01]  /*1180*/  FFMA R0, R5, R4, R0 ;  /* 0x0000000405007223 */ /* 0x000fe20000000000 */
[----:B------:R-:W-:Y:S09]  /*1190*/  @P0 BRA `(.L_x_6022) ;  /* 0xfffffff800900947 */ /* 0x000ff2000383ffff */
.L_x_6021:
[----:B------:R-:W-:-:S09]  /*11a0*/  UISETP.NE.AND UP2, UPT, UR20, URZ, UPT ;  /* 0x000000ff1400728c */ /* 0x000fd2000bf45270 */
[----:B------:R-:W-:Y:S05]  /*11b0*/  BRA.U !UP2, `(.L_x_6023) ;  /* 0x000000050aac7547 */ /* 0x000fea000b800000 */
[----:B------:R-:W-:-:S09]  /*11c0*/  UISETP.GE.U32.AND UP2, UPT, UR29, 0x7, UPT ;  /* 0x000000071d00788c */ /* 0x000fd2000bf46070 */
[----:B------:R-:W-:Y:S05]  /*11d0*/  BRA.U !UP2, `(.L_x_6024) ;  /* 0x000000010abc7547 */ /* 0x000fea000b800000 */
[----:B------:R-:W0:Y:S01]  /*11e0*/  LDC.64 R6, c[0x0][0x3c8] ;  /* 0x0000f200ff067b82 */ /* 0x000e220000000a00 */
[-C--:B------:R-:W-:Y:S02]  /*11f0*/  IADD3 R22, PT, PT, R16, R21.reuse, RZ ;  /* 0x0000001510167210 */ /* 0x080fe40007ffe0ff */
[----:B------:R-:W-:-:S05]  /*1200*/  IADD3 R14, PT, PT, R28, R21, RZ ;  /* 0x000000151c0e7210 */ /* 0x000fca0007ffe0ff */
[----:B------:R-:W1:Y:S01]  /*1210*/  LDC.64 R4, c[0x0][0x3f0] ;  /* 0x0000fc00ff047b82 */ /* 0x000e620000000a00 */
[----:B0-----:R-:W-:-:S05]  /*1220*/  IMAD.WIDE R22, R22, 0x2, R6 ;  /* 0x0000000216167825 */ /* 0x001fca00078e0206 */
[----:B------:R-:W2:Y:S01]  /*1230*/  LDG.E.U16 R9, desc[UR8][R22.64] ;  /* 0x0000000816097981 */ /* 0x000ea2000c1e1500 */
[----:B-1----:R-:W-:-:S03]  /*1240*/  IMAD.WIDE R14, R14, 0x2, R4 ;  /* 0x000000020e0e7825 */ /* 0x002fc600078e0204 */
[----:B------:R-:W3:Y:S04]  /*1250*/  LDG.E.U16 R5, desc[UR8][R22.64+0x2] ;  /* 0x0000020816057981 */ /* 0x000ee8000c1e1500 */
[----:B------:R-:W4:Y:S04]  /*1260*/  LDG.E.U16 R7, desc[UR8][R14.64] ;  /* 0x000000080e077981 */ /* 0x000f28000c1e1500 */
[----:B------:R-:W5:Y:S04]  /*1270*/  LDG.E.U16 R4, desc[UR8][R14.64+0x2] ;  /* 0x000002080e047981 */ /* 0x000f68000c1e1500 */
[----:B------:R-:W5:Y:S04]  /*1280*/  LDG.E.U16 R12, desc[UR8][R14.64+0x6] ;  /* 0x000006080e0c7981 */ /* 0x000f68000c1e1500 */
[----:B------:R-:W5:Y:S04]  /*1290*/  LDG.E.U16 R8, desc[UR8][R14.64+0x8] ;  /* 0x000008080e087981 */ /* 0x000f68000c1e1500 */
[----:B------:R-:W5:Y:S01]  /*12a0*/  LDG.E.U16 R13, desc[UR8][R14.64+0xe] ;  /* 0x00000e080e0d7981 */ /* 0x000f62000c1e1500 */
[----:B--2---:R-:W-:-:S02]  /*12b0*/  HADD2.F32 R9, -RZ, R9.H0_H0 ;  /* 0x20000009ff097230 */ /* 0x004fc40000004100 */
[----:B---3--:R-:W-:Y:S02]  /*12c0*/  HADD2.F32 R5, -RZ, R5.H0_H0 ;  /* 0x20000005ff057230 */ /* 0x008fe40000004100 */
[----:B----4-:R-:W-:Y:S02]  /*12d0*/  HADD2.F32 R7, -RZ, R7.H0_H0 ;  /* 0x20000007ff077230 */ /* 0x010fe40000004100 */
[----:B-----5:R-:W-:-:S03]  /*12e0*/  HADD2.F32 R4, -RZ, R4.H0_H0 ;  /* 0x20000004ff047230 */ /* 0x020fc60000004100 */
[----:B------:R-:W-:Y:S02]  /*12f0*/  FFMA R6, R9, R7, R0 ;  /* 0x0000000709067223 */ /* 0x000fe40000000000 */
[----:B------:R-:W2:Y:S04]  /*1300*/  LDG.E.U16 R7, desc[UR8][R22.64+0x4] ;  /* 0x0000040816077981 */ /* 0x000ea8000c1e1500 */
[----:B------:R-:W3:Y:S01]  /*1310*/  LDG.E.U16 R0, desc[UR8][R14.64+0x4] ;  /* 0x000004080e007981 */ /* 0x000ee2000c1e1500 */
[----:B------:R-:W-:-:S03]  /*1320*/  FFMA R4, R5, R4, R6 ;  /* 0x0000000405047223 */ /* 0x000fc60000000006 */
[----:B------:R-:W4:Y:S01]  /*1330*/  LDG.E.U16 R5, desc[UR8][R22.64+0x6] ;  /* 0x0000060816057981 */ /* 0x000f22000c1e1500 */
[----:B------:R-:W-:-:S03]  /*1340*/  HADD2.F32 R12, -RZ, R12.H0_H0 ;  /* 0x2000000cff0c7230 */ /* 0x000fc60000004100 */
[----:B------:R-:W5:Y:S04]  /*1350*/  LDG.E.U16 R9, desc[UR8][R22.64+0x8] ;  /* 0x0000080816097981 */ /* 0x000f68000c1e1500 */
[----:B------:R-:W5:Y:S01]  /*1360*/  LDG.E.U16 R6, desc[UR8][R14.64+0xa] ;  /* 0x00000a080e067981 */ /* 0x000f62000c1e1500 */
[----:B--2---:R-:W-:Y:S02]  /*1370*/  HADD2.F32 R7, -RZ, R7.H0_H0 ;  /* 0x20000007ff077230 */ /* 0x004fe40000004100 */
[----:B---3--:R-:W-:Y:S02]  /*1380*/  HADD2.F32 R0, -RZ, R0.H0_H0 ;  /* 0x20000000ff007230 */ /* 0x008fe40000004100 */
[----:B----4-:R-:W-:-:S03]  /*1390*/  HADD2.F32 R5, -RZ, R5.H0_H0 ;  /* 0x20000005ff057230 */ /* 0x010fc60000004100 */
[----:B------:R-:W-:Y:S02]  /*13a0*/  FFMA R0, R7, R0, R4 ;  /* 0x0000000007007223 */ /* 0x000fe40000000004 */
[----:B------:R-:W2:Y:S02]  /*13b0*/  LDG.E.U16 R7, desc[UR8][R22.64+0xa] ;  /* 0x00000a0816077981 */ /* 0x000ea4000c1e1500 */
[----:B------:R-:W-:Y:S02]  /*13c0*/  FFMA R12, R5, R12, R0 ;  /* 0x0000000c050c7223 */ /* 0x000fe40000000000 */
[----:B------:R-:W3:Y:S04]  /*13d0*/  LDG.E.U16 R5, desc[UR8][R22.64+0xc] ;  /* 0x00000c0816057981 */ /* 0x000ee8000c1e1500 */
[----:B------:R-:W4:Y:S04]  /*13e0*/  LDG.E.U16 R4, desc[UR8][R14.64+0xc] ;  /* 0x00000c080e047981 */ /* 0x000f28000c1e1500 */
[----:B------:R-:W4:Y:S01]  /*13f0*/  LDG.E.U16 R0, desc[UR8][R22.64+0xe] ;  /* 0x00000e0816007981 */ /* 0x000f22000c1e1500 */
[----:B-----5:R-:W-:-:S02]  /*1400*/  HADD2.F32 R9, -RZ, R9.H0_H0 ;  /* 0x20000009ff097230 */ /* 0x020fc40000004100 */
[----:B------:R-:W-:Y:S02]  /*1410*/  HADD2.F32 R8, -RZ, R8.H0_H0 ;  /* 0x20000008ff087230 */ /* 0x000fe40000004100 */
[----:B------:R-:W-:-:S03]  /*1420*/  HADD2.F32 R6, -RZ, R6.H0_H0 ;  /* 0x20000006ff067230 */ /* 0x000fc60000004100 */
[----:B------:R-:W-:Y:S01]  /*1430*/  FFMA R8, R9, R8, R12 ;  /* 0x0000000809087223 */ /* 0x000fe2000000000c */
[----:B------:R-:W-:Y:S01]  /*1440*/  HADD2.F32 R13, -RZ, R13.H0_H0 ;  /* 0x2000000dff0d7230 */ /* 0x000fe20000004100 */
[----:B------:R-:W-:Y:S01]  /*1450*/  IADD3 R21, PT, PT, R21, 0x8, RZ ;  /* 0x0000000815157810 */ /* 0x000fe20007ffe0ff */
[----:B--2---:R-:W-:Y:S02]  /*1460*/  HADD2.F32 R7, -RZ, R7.H0_H0 ;  /* 0x20000007ff077230 */ /* 0x004fe40000004100 */
[----:B---3--:R-:W-:-:S03]  /*1470*/  HADD2.F32 R5, -RZ, R5.H0_H0 ;  /* 0x20000005ff057230 */ /* 0x008fc60000004100 */
[----:B------:R-:W-:Y:S01]  /*1480*/  FFMA R6, R7, R6, R8 ;  /* 0x0000000607067223 */ /* 0x000fe20000000008 */
[----:B----4-:R-:W-:Y:S02]  /*1490*/  HADD2.F32 R4, -RZ, R4.H0_H0 ;  /* 0x20000004ff047230 */ /* 0x010fe40000004100 */
[----:B------:R-:W-:-:S03]  /*14a0*/  HADD2.F32 R0, -RZ, R0.H0_H0 ;  /* 0x20000000ff007230 */ /* 0x000fc60000004100 */
[----:B------:R-:W-:-:S04]  /*14b0*/  FFMA R5, R5, R4, R6 ;  /* 0x0000000405057223 */ /* 0x000fc80000000006 */
[----:B------:R-:W-:Y:S01]  /*14c0*/  FFMA R0, R0, R13, R5 ;  /* 0x0000000d00007223 */ /* 0x000fe20000000005 */
.L_x_6024:
        /* <DEDUP_REMOVED lines=14> */
[----:B------:R-:W3:Y:S04]  /*15b0*/  LDG.E.U16 R7, desc[UR8][R24.64+0x4] ;  /* 0x0000040818077981 */ /* 0x000ee8000c1e1500 */
[----:B------:R-:W3:Y:S04]  /*15c0*/  LDG.E.U16 R6, desc[UR8][R22.64+0x4] ;  /* 0x0000040816067981 */ /* 0x000ee8000c1e1500 */
[----:B------:R-:W3:Y:S04]  /*15d0*/  LDG.E.U16 R5, desc[UR8][R24.64+0x6] ;  /* 0x0000060818057981 */ /* 0x000ee8000c1e1500 */
[----:B------:R-:W3:Y:S01]  /*15e0*/  LDG.E.U16 R4, desc[UR8][R22.64+0x6] ;  /* 0x0000060816047981 */ /* 0x000ee2000c1e1500 */
[----:B------:R-:W-:Y:S01]  /*15f0*/  IADD3 R21, PT, PT, R21, 0x4, RZ ;  /* 0x0000000415157810 */ /* 0x000fe20007ffe0ff */
[----:B--2---:R-:W-:-:S02]  /*1600*/  HADD2.F32 R15, -RZ, R15.H0_H0 ;  /* 0x2000000fff0f7230 */ /* 0x004fc40000004100 */
[----:B----4-:R-:W-:Y:S02]  /*1610*/  HADD2.F32 R13, -RZ, R13.H0_H0 ;  /* 0x2000000dff0d7230 */ /* 0x010fe40000004100 */
[----:B-----5:R-:W-:-:S03]  /*1620*/  HADD2.F32 R8, -RZ, R8.H0_H0 ;  /* 0x20000008ff087230 */ /* 0x020fc60000004100 */
[----:B------:R-:W-:Y:S01]  /*1630*/  FFMA R13, R15, R13, R0 ;  /* 0x0000000d0f0d7223 */ /* 0x000fe20000000000 */
[----:B---3--:R-:W-:Y:S02]  /*1640*/  HADD2.F32 R0, -RZ, R9.H0_H0 ;  /* 0x20000009ff007230 */ /* 0x008fe40000004100 */
[----:B------:R-:W-:-:S03]  /*1650*/  HADD2.F32 R7, -RZ, R7.H0_H0 ;  /* 0x20000007ff077230 */ /* 0x000fc60000004100 */
[----:B------:R-:W-:Y:S01]  /*1660*/  FFMA R0, R0, R8, R13 ;  /* 0x0000000800007223 */ /* 0x000fe2000000000d */
[----:B------:R-:W-:Y:S02]  /*1670*/  HADD2.F32 R6, -RZ, R6.H0_H0 ;  /* 0x20000006ff067230 */ /* 0x000fe40000004100 */
[----:B------:R-:W-:-:S03]  /*1680*/  HADD2.F32 R5, -RZ, R5.H0_H0 ;  /* 0x20000005ff057230 */ /* 0x000fc60000004100 */
[----:B------:R-:W-:Y:S01]  /*1690*/  FFMA R0, R7, R6, R0 ;  /* 0x0000000607007223 */ /* 0x000fe20000000000 */
[----:B------:R-:W-:-:S05]  /*16a0*/  HADD2.F32 R4, -RZ, R4.H0_H0 ;  /* 0x20000004ff047230 */ /* 0x000fca0000004100 */
[----:B------:R-:W-:Y:S01]  /*16b0*/  FFMA R0, R5, R4, R0 ;  /* 0x0000000405007223 */ /* 0x000fe20000000000 */
.L_x_6025:
[----:B------:R-:W-:-:S09]  /*16c0*/  UISETP.NE.AND UP2, UPT, UR23, URZ, UPT ;  /* 0x000000ff1700728c */ /* 0x000fd2000bf45270 */
[----:B------:R-:W-:Y:S05]  /*16d0*/  BRA.U !UP2, `(.L_x_6023) ;  /* 0x000000010a647547 */ /* 0x000fea000b800000 */
[----:B------:R-:W0:Y:S01]  /*16e0*/  LDC.64 R6, c[0x0][0x3c8] ;  /* 0x0000f200ff067b82 */ /* 0x000e220000000a00 */
[-C--:B------:R-:W-:Y:S02]  /*16f0*/  IADD3 R16, PT, PT, R16, R21.reuse, RZ ;  /* 0x0000001510107210 */ /* 0x080fe40007ffe0ff */
[----:B------:R-:W-:-:S05]  /*1700*/  IADD3 R21, PT, PT, R28, R21, RZ ;  /* 0x000000151c157210 */ /* 0x000fca0007ffe0ff */
[----:B------:R-:W1:Y:S01]  /*1710*/  LDC.64 R4, c[0x0][0x3f0] ;  /* 0x0000fc00ff047b82 */ /* 0x000e620000000a00 */
[----:B0-----:R-:W-:-:S05]  /*1720*/  IMAD.WIDE R6, R16, 0x2, R6 ;  /* 0x0000000210067825 */ /* 0x001fca00078e0206 */
[----:B------:R-:W2:Y:S01]  /*1730*/  LDG.E.U16 R13, desc[UR8][R6.64] ;  /* 0x00000008060d7981 */ /* 0x000ea2000c1e1500 */
[----:B-1----:R-:W-:-:S05]  /*1740*/  IMAD.WIDE R8, R21, 0x2, R4 ;  /* 0x0000000215087825 */ /* 0x002fca00078e0204 */
[----:B------:R-:W3:Y:S01]  /*1750*/  LDG.E.U16 R5, desc[UR8][R8.64] ;  /* 0x0000000808057981 */ /* 0x000ee2000c1e1500 */
[----:B------:R-:W-:Y:S01]  /*1760*/  UISETP.NE.AND UP2, UPT, UR23, 0x1, UPT ;  /* 0x000000011700788c */ /* 0x000fe2000bf45270 */
[----:B--2---:R-:W-:Y:S02]  /*1770*/  HADD2.F32 R13, -RZ, R13.H0_H0 ;  /* 0x2000000dff0d7230 */ /* 0x004fe40000004100 */
[----:B---3--:R-:W-:-:S05]  /*1780*/  HADD2.F32 R5, -RZ, R5.H0_H0 ;  /* 0x20000005ff057230 */ /* 0x008fca0000004100 */
[----:B------:R-:W-:Y:S01]  /*1790*/  FFMA R0, R13, R5, R0 ;  /* 0x000000050d007223 */ /* 0x000fe20000000000 */
[----:B------:R-:W-:Y:S06]  /*17a0*/  BRA.U !UP2, `(.L_x_6023) ;  /* 0x000000010a307547 */ /* 0x000fec000b800000 */
[----:B------:R-:W-:Y:S01]  /*17b0*/  UISETP.NE.AND UP2, UPT, UR23, 0x2, UPT ;  /* 0x000000021700788c */ /* 0x000fe2000bf45270 */
[----:B------:R-:W2:Y:S04]  /*17c0*/  LDG.E.U16 R5, desc[UR8][R6.64+0x2] ;  /* 0x0000020806057981 */ /* 0x000ea8000c1e1500 */
[----:B------:R-:W3:Y:S01]  /*17d0*/  LDG.E.U16 R4, desc[UR8][R8.64+0x2] ;  /* 0x0000020808047981 */ /* 0x000ee2000c1e1500 */
[----:B------:R-:W-:-:S13]  /*17e0*/  PLOP3.LUT P0, PT, PT, PT, UP2, 0x80, 0x8 ;  /* 0x000000000008781c */ /* 0x000fda0003f0f028 */
[----:B------:R-:W4:Y:S04]  /*17f0*/  @P0 LDG.E.U16 R12, desc[UR8][R6.64+0x4] ;  /* 0x00000408060c0981 */ /* 0x000f28000c1e1500 */
[----:B------:R-:W5:Y:S01]  /*1800*/  @P0 LDG.E.U16 R13, desc[UR8][R8.64+0x4] ;  /* 0x00000408080d0981 */ /* 0x000f62000c1e1500 */
[----:B--2---:R-:W-:Y:S02]  /*1810*/  HADD2.F32 R5, -RZ, R5.H0_H0 ;  /* 0x20000005ff057230 */ /* 0x004fe40000004100 */
[----:B---3--:R-:W-:-:S05]  /*1820*/  HADD2.F32 R4, -RZ, R4.H0_H0 ;  /* 0x20000004ff047230 */ /* 0x008fca0000004100 */
[----:B------:R-:W-:Y:S01]  /*1830*/  FFMA R0, R5, R4, R0 ;  /* 0x0000000405007223 */ /* 0x000fe20000000000 */
[----:B----4-:R-:W-:Y:S02]  /*1840*/  @P0 HADD2.F32 R15, -RZ, R12.H0_H0 ;  /* 0x2000000cff0f0230 */ /* 0x010fe40000004100 */
[----:B-----5:R-:W-:-:S05]  /*1850*/  @P0 HADD2.F32 R13, -RZ, R13.H0_H0 ;  /* 0x2000000dff0d0230 */ /* 0x020fca0000004100 */
[----:B------:R-:W-:-:S07]  /*1860*/  @P0 FFMA R0, R15, R13, R0 ;  /* 0x0000000d0f000223 */ /* 0x000fce0000000000 */
.L_x_6023:
[----:B------:R-:W0:Y:S01]  /*1870*/  LDC.64 R6, c[0x0][0x470] ;  /* 0x00011c00ff067b82 */ /* 0x000e220000000a00 */
[----:B------:R-:W-:Y:S01]  /*1880*/  IADD3 R4, PT, PT, R18, R20, RZ ;  /* 0x0000001412047210 */ /* 0x000fe20007ffe0ff */
[----:B------:R-:W1:Y:S04]  /*1890*/  LDCU UR5, c[0x0][0x380] ;  /* 0x00007000ff0577ac */ /* 0x000e680008000800 */
[----:B0-----:R-:W-:-:S05]  /*18a0*/  IMAD.WIDE R8, R4, 0x4, R6 ;  /* 0x0000000404087825 */ /* 0x001fca00078e0206 */
[----:B------:R-:W2:Y:S01]  /*18b0*/  LDG.E R5, desc[UR8][R8.64] ;  /* 0x0000000808057981 */ /* 0x000ea2000c1e1900 */
[----:B------:R-:W-:Y:S01]  /*18c0*/  HFMA2 R4, -RZ, RZ, 0.96630859375, -0.0022525787353515625 ;  /* 0x3bbb989dff047431 */ /* 0x000fe200000001ff */
[----:B------:R-:W0:Y:S01]  /*18d0*/  S2UR UR7, SR_CgaCtaId ;  /* 0x00000000000779c3 */ /* 0x000e220000008800 */
[----:B------:R-:W-:Y:S01]  /*18e0*/  UMOV UR33, 0x400 ;  /* 0x0000040000217882 */ /* 0x000fe20000000000 */
[----:B-1----:R-:W-:Y:S01]  /*18f0*/  MOV R12, UR5 ;  /* 0x00000005000c7c02 */ /* 0x002fe20008000f00 */
[----:B0-----:R-:W-:Y:S01]  /*1900*/  ULEA UR7, UR7, UR33, 0x18 ;  /* 0x0000002107077291 */ /* 0x001fe2000f8ec0ff */
[----:B--2---:R-:W-:Y:S01]  /*1910*/  FFMA R5, R0, R11, -R5 ;  /* 0x0000000b00057223 */ /* 0x004fe20000000805 */
[----:B------:R-:W-:-:S03]  /*1920*/  MOV R0, 0x437c0000 ;  /* 0x437c000000007802 */ /* 0x000fc60000000f00 */
[----:B------:R-:W-:-:S04]  /*1930*/  FFMA.SAT R7, R5, R4, 0.5 ;  /* 0x3f00000005077423 */ /* 0x000fc80000002004 */
[----:B------:R-:W-:-:S04]  /*1940*/  FFMA.RM R4, R7, R0, 12582913 ;  /* 0x4b40000107047423 */ /* 0x000fc80000004000 */
[----:B------:R-:W-:-:S04]  /*1950*/  FADD R0, R4, -12583039 ;  /* 0xcb40007f04007421 */ /* 0x000fc80000000000 */
[----:B------:R-:W-:-:S04]  /*1960*/  FFMA R0, R5, 1.4426950216293334961, -R0 ;  /* 0x3fb8aa3b05007823 */ /* 0x000fc80000000800 */
[----:B------:R-:W-:Y:S01]  /*1970*/  FFMA R6, R5, 1.925963033500011079e-08, R0 ;  /* 0x32a5706005067823 */ /* 0x000fe20000000000 */
[----:B------:R-:W-:Y:S02]  /*1980*/  SHF.L.U32 R5, R4, 0x17, RZ ;  /* 0x0000001704057819 */ /* 0x000fe400000006ff */
[C---:B------:R-:W-:Y:S01]  /*1990*/  LEA R4, R20.reuse, UR7, 0x1 ;  /* 0x0000000714047c11 */ /* 0x040fe2000f8e08ff */
[----:B------:R-:W0:Y:S01]  /*19a0*/  MUFU.EX2 R0, R6 ;  /* 0x0000000600007308 */ /* 0x000e220000000800 */
[----:B------:R-:W-:-:S04]  /*19b0*/  IADD3 R20, PT, PT, R20, UR16, RZ ;  /* 0x0000001014147c10 */ /* 0x000fc8000fffe0ff */
[----:B------:R-:W-:Y:S01]  /*19c0*/  ISETP.GE.AND P0, PT, R20, R12, PT ;  /* 0x0000000c1400720c */ /* 0x000fe20003f06270 */
[----:B0-----:R-:W-:-:S05]  /*19d0*/  FMUL R0, R5, R0 ;  /* 0x0000000005007220 */ /* 0x001fca0000400000 */
[----:B------:R-:W-:-:S05]  /*19e0*/  F2FP.F16.F32.PACK_AB R0, RZ, R0 ;  /* 0x00000000ff00723e */ /* 0x000fca00000000ff */
[----:B------:R0:W-:Y:S02]  /*19f0*/  STS.U16 [R4], R0 ;  /* 0x0000000004007388 */ /* 0x0001e40000000400 */
[----:B------:R-:W-:Y:S05]  /*1a00*/  @!P0 BRA `(.L_x_6026) ;  /* 0xfffffff000508947 */ /* 0x000fea000383ffff */
.L_x_6018:
[----:B------:R-:W-:Y:S05]  /*1a10*/  BSYNC.RECONVERGENT B0 ;  /* 0x0000000000007941 */ /* 0x000fea0003800200 */
.L_x_6017:
[----:B------:R-:W-:Y:S01]  /*1a20*/  BAR.SYNC.DEFER_BLOCKING 0x0 ;  /* 0x0000000000007b1d */ /* 0x000fe20000010000 */
[----:B------:R-:W-:-:S04]  /*1a30*/  ISETP.LT.AND P0, PT, RZ, UR14, PT ;  /* 0x0000000eff007c0c */ /* 0x000fc8000bf01270 */
[----:B------:R-:W-:Y:S01]  /*1a40*/  ISETP.LT.AND P0, PT, R33, UR11, P0 ;  /* 0x0000000b21007c0c */ /* 0x000fe20008701270 */
[----:B------:R-:W-:-:S12]  /*1a50*/  BSSY.RECONVERGENT B1, `(.L_x_6027) ;  /* 0x00000db000017945 */ /* 0x000fd80003800200 */
[----:B------:R-:W-:Y:S05]  /*1a60*/  @!P0 BRA `(.L_x_6028) ;  /* 0x0000000c00648947 */ /* 0x000fea0003800000 */
[----:B------:R-:W0:Y:S01]  /*1a70*/  LDC R5, c[0x0][0x490] ;  /* 0x00012400ff057b82 */ /* 0x000e220000000800 */
[----:B------:R-:W-:Y:S01]  /*1a80*/  ISETP.GE.U32.AND P0, PT, R12, 0x10, PT ;  /* 0x000000100c00780c */ /* 0x000fe20003f06070 */
[----:B------:R-:W-:Y:S01]  /*1a90*/  BSSY.RECONVERGENT B0, `(.L_x_6029) ;  /* 0x000006f000007945 */ /* 0x000fe20003800200 */
[----:B------:R-:W-:Y:S02]  /*1aa0*/  HFMA2 R35, -RZ, RZ, 0, 0 ;  /* 0x00000000ff237431 */ /* 0x000fe400000001ff */
[----:B0-----:R-:W-:-:S09]  /*1ab0*/  IMAD R0, R5, UR4, R2 ;  /* 0x0000000405007c24 */ /* 0x001fd2000f8e0202 */
[----:B------:R-:W-:Y:S05]  /*1ac0*/  @!P0 BRA `(.L_x_6030) ;  /* 0x0000000400ac8947 */ /* 0x000fea0003800000 */
[----:B------:R-:W0:Y:S01]  /*1ad0*/  LDC R5, c[0x0][0x48c] ;  /* 0x00012300ff057b82 */ /* 0x000e220000000800 */
[----:B------:R-:W-:Y:S01]  /*1ae0*/  MOV R35, UR22 ;  /* 0x0000001600237c02 */ /* 0x000fe20008000f00 */
[----:B------:R-:W-:-:S06]  /*1af0*/  UMOV UR5, URZ ;  /* 0x000000ff00057c82 */ /* 0x000fcc0008000000 */
[----:B------:R-:W1:Y:S02]  /*1b00*/  LDC.64 R36, c[0x0][0x4a0] ;  /* 0x00012800ff247b82 */ /* 0x000e640000000a00 */
.L_x_6031:
[C---:B0-----:R-:W-:Y:S01]  /*1b10*/  IMAD R4, R5.reuse, UR5, R0 ;  /* 0x0000000505047c24 */ /* 0x041fe2000f8e0200 */
[----:B------:R-:W-:Y:S02]  /*1b20*/  ULEA UR7, UR5, UR6, 0x1 ;  /* 0x0000000605077291 */ /* 0x000fe4000f8e08ff */
[----:B------:R-:W-:Y:S02]  /*1b30*/  UIADD3 UR5, UPT, UPT, UR5, 0x10, URZ ;  /* 0x0000001005057890 */ /* 0x000fe4000fffe0ff */
[C---:B-1----:R-:W-:Y:S02]  /*1b40*/  LEA R18, P0, R4.reuse, R36, 0x1 ;  /* 0x0000002404127211 */ /* 0x042fe400078008ff */
[----:B------:R-:W-:Y:S02]  /*1b50*/  UISETP.NE.AND UP2, UPT, UR5, UR22, UPT ;  /* 0x000000160500728c */ /* 0x000fe4000bf45270 */
[----:B------:R-:W-:Y:S01]  /*1b60*/  LEA.HI.X.SX32 R19, R4, R37, 0x1, P0 ;  /* 0x0000002504137211 */ /* 0x000fe200000f0eff */
[----:B------:R-:W0:Y:S01]  /*1b70*/  LDS.128 R12, [UR7] ;  /* 0x00000007ff0c7984 */ /* 0x000e220008000c00 */
[C---:B------:R-:W-:Y:S03]  /*1b80*/  LEA R16, P0, R5.reuse, R18, 0x1 ;  /* 0x0000001205107211 */ /* 0x040fe600078008ff */
[----:B------:R1:W2:Y:S01]  /*1b90*/  LDG.E.U16 R6, desc[UR8][R18.64] ;  /* 0x0000000812067981 */ /* 0x0002a2000c1e1500 */
[C---:B------:R-:W-:Y:S02]  /*1ba0*/  LEA.HI.X.SX32 R17, R5.reuse, R19, 0x1, P0 ;  /* 0x0000001305117211 */ /* 0x040fe400000f0eff */
[C---:B------:R-:W-:Y:S03]  /*1bb0*/  LEA R20, P0, R5.reuse, R16, 0x1 ;  /* 0x0000001005147211 */ /* 0x040fe600078008ff */
[----:B------:R-:W3:Y:S01]  /*1bc0*/  LDG.E.U16 R9, desc[UR8][R16.64] ;  /* 0x0000000810097981 */ /* 0x000ee2000c1e1500 */
[C---:B------:R-:W-:Y:S02]  /*1bd0*/  LEA.HI.X.SX32 R21, R5.reuse, R17, 0x1, P0 ;  /* 0x0000001105157211 */ /* 0x040fe400000f0eff */
[C---:B------:R-:W-:Y:S03]  /*1be0*/  LEA R22, P0, R5.reuse, R20, 0x1 ;  /* 0x0000001405167211 */ /* 0x040fe600078008ff */
[----:B------:R4:W5:Y:S01]  /*1bf0*/  LDG.E.U16 R8, desc[UR8][R20.64] ;  /* 0x0000000814087981 */ /* 0x000962000c1e1500 */
[C---:B------:R-:W-:Y:S02]  /*1c00*/  LEA.HI.X.SX32 R23, R5.reuse, R21, 0x1, P0 ;  /* 0x0000001505177211 */ /* 0x040fe400000f0eff */
[C---:B-1----:R-:W-:Y:S04]  /*1c10*/  LEA R18, P0, R5.reuse, R22, 0x1 ;  /* 0x0000001605127211 */ /* 0x042fe800078008ff */
[C---:B------:R-:W-:Y:S01]  /*1c20*/  LEA.HI.X.SX32 R19, R5.reuse, R23, 0x1, P0 ;  /* 0x0000001705137211 */ /* 0x040fe200000f0eff */
[----:B------:R1:W5:Y:S01]  /*1c30*/  LDG.E.U16 R17, desc[UR8][R22.64] ;  /* 0x0000000816117981 */ /* 0x000362000c1e1500 */
[C---:B------:R-:W-:Y:S03]  /*1c40*/  LEA R26, P0, R5.reuse, R18, 0x1 ;  /* 0x00000012051a7211 */ /* 0x040fe600078008ff */
[----:B------:R-:W5:Y:S01]  /*1c50*/  LDG.E.U16 R16, desc[UR8][R18.64] ;  /* 0x0000000812107981 */ /* 0x000f62000c1e1500 */
[----:B0-----:R-:W-:Y:S01]  /*1c60*/  HADD2.F32 R7, -RZ, R12.H0_H0 ;  /* 0x2000000cff077230 */ /* 0x001fe20000004100 */
[C---:B------:R-:W-:Y:S02]  /*1c70*/  LEA.HI.X.SX32 R27, R5.reuse, R19, 0x1, P0 ;  /* 0x00000013051b7211 */ /* 0x040fe400000f0eff */
[C---:B------:R-:W-:Y:S04]  /*1c80*/  LEA R24, P0, R5.reuse, R26, 0x1 ;  /* 0x0000001a05187211 */ /* 0x040fe800078008ff */
[C---:B------:R-:W-:Y:S02]  /*1c90*/  LEA.HI.X.SX32 R25, R5.reuse, R27, 0x1, P0 ;  /* 0x0000001b05197211 */ /* 0x040fe400000f0eff */
[C---:B----4-:R-:W-:Y:S04]  /*1ca0*/  LEA R20, P0, R5.reuse, R24, 0x1 ;  /* 0x0000001805147211 */ /* 0x050fe800078008ff */
[C---:B------:R-:W-:Y:S02]  /*1cb0*/  LEA.HI.X.SX32 R21, R5.reuse, R25, 0x1, P0 ;  /* 0x0000001905157211 */ /* 0x040fe400000f0eff */
[C---:B-1----:R-:W-:Y:S04]  /*1cc0*/  LEA R22, P0, R5.reuse, R20, 0x1 ;  /* 0x0000001405167211 */ /* 0x042fe800078008ff */
[C---:B------:R-:W-:Y:S05]  /*1cd0*/  LEA.HI.X.SX32 R23, R5.reuse, R21, 0x1, P0 ;  /* 0x0000001505177211 */ /* 0x040fea00000f0eff */
[----:B------:R-:W4:Y:S01]  /*1ce0*/  LDG.E.U16 R18, desc[UR8][R22.64] ;  /* 0x0000000816127981 */ /* 0x000f22000c1e1500 */
[----:B--2---:R-:W-:Y:S05]  /*1cf0*/  HADD2.F32 R6, -RZ, R6.H0_H0 ;  /* 0x20000006ff067230 */ /* 0x004fea0000004100 */
[----:B------:R-:W-:Y:S01]  /*1d00*/  FFMA R3, R6, R7, R3 ;  /* 0x0000000706037223 */ /* 0x000fe20000000003 */
[----:B------:R-:W-:Y:S02]  /*1d10*/  HADD2.F32 R7, -RZ, R12.H1_H1 ;  /* 0x3000000cff077230 */ /* 0x000fe40000004100 */
[----:B---3--:R-:W-:Y:S01]  /*1d20*/  HADD2.F32 R6, -RZ, R9.H0_H0 ;  /* 0x20000009ff067230 */ /* 0x008fe20000004100 */
[----:B------:R-:W2:Y:S04]  /*1d30*/  LDG.E.U16 R12, desc[UR8][R26.64] ;  /* 0x000000081a0c7981 */ /* 0x000ea8000c1e1500 */
[----:B------:R0:W3:Y:S01]  /*1d40*/  LDG.E.U16 R9, desc[UR8][R24.64] ;  /* 0x0000000818097981 */ /* 0x0000e2000c1e1500 */
[----:B------:R-:W-:Y:S01]  /*1d50*/  FFMA R3, R6, R7, R3 ;  /* 0x0000000706037223 */ /* 0x000fe20000000003 */
[--C-:B------:R-:W-:Y:S02]  /*1d60*/  HADD2.F32 R7, -RZ, R13.reuse.H0_H0 ;  /* 0x2000000dff077230 */ /* 0x100fe40000004100 */
[----:B-----5:R-:W-:Y:S02]  /*1d70*/  HADD2.F32 R6, -RZ, R8.H0_H0 ;  /* 0x20000008ff067230 */ /* 0x020fe40000004100 */
[----:B------:R1:W5:Y:S03]  /*1d80*/  LDG.E.U16 R8, desc[UR8][R20.64] ;  /* 0x0000000814087981 */ /* 0x000366000c1e1500 */
[----:B------:R-:W-:Y:S01]  /*1d90*/  FFMA R3, R6, R7, R3 ;  /* 0x0000000706037223 */ /* 0x000fe20000000003 */
[----:B------:R-:W-:Y:S02]  /*1da0*/  HADD2.F32 R7, -RZ, R13.H1_H1 ;  /* 0x3000000dff077230 */ /* 0x000fe40000004100 */
[----:B------:R-:W-:Y:S05]  /*1db0*/  HADD2.F32 R6, -RZ, R17.H0_H0 ;  /* 0x20000011ff067230 */ /* 0x000fea0000004100 */
[----:B------:R-:W-:Y:S01]  /*1dc0*/  FFMA R3, R6, R7, R3 ;  /* 0x0000000706037223 */ /* 0x000fe20000000003 */
[----:B------:R-:W-:Y:S01]  /*1dd0*/  HADD2.F32 R7, -RZ, R14.H0_H0 ;  /* 0x2000000eff077230 */ /* 0x000fe20000004100 */
[C---:B0-----:R-:W-:Y:S01]  /*1de0*/  LEA R24, P0, R5.reuse, R22, 0x1 ;  /* 0x0000001605187211 */ /* 0x041fe200078008ff */
[----:B------:R-:W-:Y:S03]  /*1df0*/  HADD2.F32 R6, -RZ, R16.H0_H0 ;  /* 0x20000010ff067230 */ /* 0x000fe60000004100 */
[C---:B------:R-:W-:Y:S02]  /*1e00*/  LEA.HI.X.SX32 R25, R5.reuse, R23, 0x1, P0 ;  /* 0x0000001705197211 */ /* 0x040fe400000f0eff */
[C---:B-1----:R-:W-:Y:S01]  /*1e10*/  LEA R20, P0, R5.reuse, R24, 0x1 ;  /* 0x0000001805147211 */ /* 0x042fe200078008ff */
[----:B------:R-:W-:Y:S01]  /*1e20*/  FFMA R3, R6, R7, R3 ;  /* 0x0000000706037223 */ /* 0x000fe20000000003 */
[----:B------:R-:W-:Y:S01]  /*1e30*/  HADD2.F32 R7, -RZ, R14.H1_H1 ;  /* 0x3000000eff077230 */ /* 0x000fe20000004100 */
[----:B------:R-:W4:Y:S01]  /*1e40*/  LDG.E.U16 R17, desc[UR8][R24.64] ;  /* 0x0000000818117981 */ /* 0x000f22000c1e1500 */
[C---:B------:R-:W-:Y:S05]  /*1e50*/  LEA.HI.X.SX32 R21, R5.reuse, R25, 0x1, P0 ;  /* 0x0000001905157211 */ /* 0x040fea00000f0eff */
[----:B------:R0:W4:Y:S01]  /*1e60*/  LDG.E.U16 R16, desc[UR8][R20.64] ;  /* 0x0000000814107981 */ /* 0x000122000c1e1500 */
[----:B--2---:R-:W-:Y:S05]  /*1e70*/  HADD2.F32 R6, -RZ, R12.H0_H0 ;  /* 0x2000000cff067230 */ /* 0x004fea0000004100 */
[----:B------:R-:W-:Y:S01]  /*1e80*/  FFMA R3, R6, R7, R3 ;  /* 0x0000000706037223 */ /* 0x000fe20000000003 */
[----:B---3--:R-:W-:Y:S02]  /*1e90*/  HADD2.F32 R6, -RZ, R9.H0_H0 ;  /* 0x20000009ff067230 */ /* 0x008fe40000004100 */
[--C-:B------:R-:W-:Y:S02]  /*1ea0*/  HADD2.F32 R7, -RZ, R15.reuse.H0_H0 ;  /* 0x2000000fff077230 */ /* 0x100fe40000004100 */
[----:B-----5:R-:W-:Y:S02]  /*1eb0*/  HADD2.F32 R8, -RZ, R8.H0_H0 ;  /* 0x20000008ff087230 */ /* 0x020fe40000004100 */
[----:B------:R-:W-:Y:S02]  /*1ec0*/  HADD2.F32 R9, -RZ, R15.H1_H1 ;  /* 0x3000000fff097230 */ /* 0x000fe40000004100 */
[----:B------:R-:W-:Y:S01]  /*1ed0*/  FFMA R3, R6, R7, R3 ;  /* 0x0000000706037223 */ /* 0x000fe20000000003 */
[----:B----4-:R-:W-:Y:S01]  /*1ee0*/  HADD2.F32 R6, -RZ, R18.H0_H0 ;  /* 0x20000012ff067230 */ /* 0x010fe20000004100 */
[----:B------:R-:W1:Y:S02]  /*1ef0*/  LDS.128 R12, [UR7+0x10] ;  /* 0x00001007ff0c7984 */ /* 0x000e640008000c00 */
[----:B------:R-:W-:Y:S01]  /*1f00*/  FFMA R3, R8, R9, R3 ;  /* 0x0000000908037223 */ /* 0x000fe20000000003 */
[C---:B------:R-:W-:Y:S04]  /*1f10*/  LEA R8, P0, R5.reuse, R20, 0x1 ;  /* 0x0000001405087211 */ /* 0x040fe800078008ff */
[C---:B------:R-:W-:Y:S02]  /*1f20*/  LEA.HI.X.SX32 R9, R5.reuse, R21, 0x1, P0 ;  /* 0x0000001505097211 */ /* 0x040fe400000f0eff */
[C---:B------:R-:W-:Y:S04]  /*1f30*/  LEA R18, P0, R5.reuse, R8, 0x1 ;  /* 0x0000000805127211 */ /* 0x040fe800078008ff */
[C---:B------:R-:W-:Y:S02]  /*1f40*/  LEA.HI.X.SX32 R19, R5.reuse, R9, 0x1, P0 ;  /* 0x0000000905137211 */ /* 0x040fe400000f0eff */
[C---:B0-----:R-:W-:Y:S03]  /*1f50*/  LEA R20, P0, R5.reuse, R18, 0x1 ;  /* 0x0000001205147211 */ /* 0x041fe600078008ff */
[----:B------:R-:W2:Y:S01]  /*1f60*/  LDG.E.U16 R18, desc[UR8][R18.64] ;  /* 0x0000000812127981 */ /* 0x000ea2000c1e1500 */
[C---:B------:R-:W-:Y:S02]  /*1f70*/  LEA.HI.X.SX32 R21, R5.reuse, R19, 0x1, P0 ;  /* 0x0000001305157211 */ /* 0x040fe400000f0eff */
[C---:B------:R-:W-:Y:S04]  /*1f80*/  LEA R22, P0, R5.reuse, R20, 0x1 ;  /* 0x0000001405167211 */ /* 0x040fe800078008ff */
[C---:B------:R-:W-:Y:S02]  /*1f90*/  LEA.HI.X.SX32 R23, R5.reuse, R21, 0x1, P0 ;  /* 0x0000001505177211 */ /* 0x040fe400000f0eff */
[C---:B------:R-:W-:Y:S04]  /*1fa0*/  LEA R24, P0, R5.reuse, R22, 0x1 ;  /* 0x0000001605187211 */ /* 0x040fe800078008ff */
[----:B------:R-:W-:Y:S01]  /*1fb0*/  LEA.HI.X.SX32 R25, R5, R23, 0x1, P0 ;  /* 0x0000001705197211 */ /* 0x000fe200000f0eff */
[--C-:B-1----:R-:W-:Y:S05]  /*1fc0*/  HADD2.F32 R7, -RZ, R12.reuse.H0_H0 ;  /* 0x2000000cff077230 */ /* 0x102fea0000004100 */
[----:B------:R-:W-:Y:S01]  /*1fd0*/  FFMA R3, R6, R7, R3 ;  /* 0x0000000706037223 */ /* 0x000fe20000000003 */
[----:B------:R-:W-:Y:S02]  /*1fe0*/  HADD2.F32 R7, -RZ, R12.H1_H1 ;  /* 0x3000000cff077230 */ /* 0x000fe40000004100 */
[----:B------:R-:W-:Y:S01]  /*1ff0*/  HADD2.F32 R6, -RZ, R17.H0_H0 ;  /* 0x20000011ff067230 */ /* 0x000fe20000004100 */
[----:B------:R-:W3:Y:S04]  /*2000*/  LDG.E.U16 R12, desc[UR8][R24.64] ;  /* 0x00000008180c7981 */ /* 0x000ee8000c1e1500 */
[----:B------:R-:W-:Y:S01]  /*2010*/  FFMA R3, R6, R7, R3 ;  /* 0x0000000706037223 */ /* 0x000fe20000000003 */
[--C-:B------:R-:W-:Y:S01]  /*2020*/  HADD2.F32 R7, -RZ, R13.reuse.H0_H0 ;  /* 0x2000000dff077230 */ /* 0x100fe20000004100 */
[----:B------:R-:W4:Y:S01]  /*2030*/  LDG.E.U16 R17, desc[UR8][R20.64] ;  /* 0x0000000814117981 */ /* 0x000f22000c1e1500 */
[----:B------:R-:W-:Y:S03]  /*2040*/  HADD2.F32 R6, -RZ, R16.H0_H0 ;  /* 0x20000010ff067230 */ /* 0x000fe60000004100 */
[----:B------:R-:W5:Y:S02]  /*2050*/  LDG.E.U16 R16, desc[UR8][R22.64] ;  /* 0x0000000816107981 */ /* 0x000f64000c1e1500 */
[----:B------:R-:W-:Y:S01]  /*2060*/  FFMA R3, R6, R7, R3 ;  /* 0x0000000706037223 */ /* 0x000fe20000000003 */
[----:B------:R-:W-:Y:S01]  /*2070*/  HADD2.F32 R7, -RZ, R13.H1_H1 ;  /* 0x3000000dff077230 */ /* 0x000fe20000004100 */
[----:B------:R0:W2:Y:S02]  /*2080*/  LDG.E.U16 R6, desc[UR8][R8.64] ;  /* 0x0000000808067981 */ /* 0x0000a4000c1e1500 */
[----:B0-----:R-:W-:Y:S02]  /*2090*/  HADD2.F32 R9, -RZ, R14.H1_H1 ;  /* 0x3000000eff097230 */ /* 0x001fe40000004100 */
[----:B----4-:R-:W-:Y:S02]  /*20a0*/  HADD2.F32 R8, -RZ, R17.H0_H0 ;  /* 0x20000011ff087230 */ /* 0x010fe40000004100 */
[----:B--2---:R-:W-:Y:S05]  /*20b0*/  HADD2.F32 R6, -RZ, R6.H0_H0 ;  /* 0x20000006ff067230 */ /* 0x004fea0000004100 */
[----:B------:R-:W-:Y:S01]  /*20c0*/  FFMA R3, R6, R7, R3 ;  /* 0x0000000706037223 */ /* 0x000fe20000000003 */
[----:B------:R-:W-:Y:S02]  /*20d0*/  HADD2.F32 R7, -RZ, R14.H0_H0 ;  /* 0x2000000eff077230 */ /* 0x000fe40000004100 */
[----:B------:R-:W-:Y:S05]  /*20e0*/  HADD2.F32 R6, -RZ, R18.H0_H0 ;  /* 0x20000012ff067230 */ /* 0x000fea0000004100 */
[----:B------:R-:W-:Y:S01]  /*20f0*/  FFMA R3, R6, R7, R3 ;  /* 0x0000000706037223 */ /* 0x000fe20000000003 */
[--C-:B------:R-:W-:Y:S02]  /*2100*/  HADD2.F32 R7, -RZ, R15.reuse.H0_H0 ;  /* 0x2000000fff077230 */ /* 0x100fe40000004100 */
[----:B-----5:R-:W-:Y:S02]  /*2110*/  HADD2.F32 R6, -RZ, R16.H0_H0 ;  /* 0x20000010ff067230 */ /* 0x020fe40000004100 */
[----:B------:R-:W-:Y:S01]  /*2120*/  FFMA R3, R8, R9, R3 ;  /* 0x0000000908037223 */ /* 0x000fe20000000003 */
[----:B------:R-:W-:Y:S02]  /*2130*/  HADD2.F32 R9, -RZ, R15.H1_H1 ;  /* 0x3000000fff097230 */ /* 0x000fe40000004100 */
[----:B---3--:R-:W-:Y:S02]  /*2140*/  HADD2.F32 R8, -RZ, R12.H0_H0 ;  /* 0x2000000cff087230 */ /* 0x008fe40000004100 */
[----:B------:R-:W-:Y:S04]  /*2150*/  FFMA R3, R6, R7, R3 ;  /* 0x0000000706037223 */ /* 0x000fe80000000003 */
[----:B------:R-:W-:Y:S01]  /*2160*/  FFMA R3, R8, R9, R3 ;  /* 0x0000000908037223 */ /* 0x000fe20000000003 */
[----:B------:R-:W-:Y:S09]  /*2170*/  BRA.U UP2, `(.L_x_6031) ;  /* 0xfffffff902647547 */ /* 0x000ff2000b83ffff */
.L_x_6030:
[----:B------:R-:W-:Y:S05]  /*2180*/  BSYNC.RECONVERGENT B0 ;  /* 0x0000000000007941 */ /* 0x000fea0003800200 */
.L_x_6029:
[----:B------:R-:W-:-:S09]  /*2190*/  UISETP.NE.AND UP2, UPT, UR30, URZ, UPT ;  /* 0x000000ff1e00728c */ /* 0x000fd2000bf45270 */
[----:B------:R-:W-:Y:S05]  /*21a0*/  BRA.U !UP2, `(.L_x_6028) ;  /* 0x000000050a947547 */ /* 0x000fea000b800000 */
[----:B------:R-:W-:Y:S05]  /*21b0*/  BRA.U !UP1, `(.L_x_6032) ;  /* 0x0000000109bc7547 */ /* 0x000fea000b800000 */
[----:B------:R-:W0:Y:S08]  /*21c0*/  LDC R7, c[0x0][0x48c] ;  /* 0x00012300ff077b82 */ /* 0x000e300000000800 */
[----:B------:R-:W1:Y:S01]  /*21d0*/  LDC.64 R4, c[0x0][0x4a0] ;  /* 0x00012800ff047b82 */ /* 0x000e620000000a00 */
[----:B0-----:R-:W-:-:S04]  /*21e0*/  IMAD R8, R35, R7, R0 ;  /* 0x0000000723087224 */ /* 0x001fc800078e0200 */
[----:B-1----:R-:W-:-:S05]  /*21f0*/  IMAD.WIDE R8, R8, 0x2, R4 ;  /* 0x0000000208087825 */ /* 0x002fca00078e0204 */
[----:B------:R-:W2:Y:S01]  /*2200*/  LDG.E.U16 R16, desc[UR8][R8.64] ;  /* 0x0000000808107981 */ /* 0x000ea2000c1e1500 */
[----:B------:R-:W-:Y:S01]  /*2210*/  LEA R6, R35, UR26, 0x1 ;  /* 0x0000001a23067c11 */ /* 0x000fe2000f8e08ff */
[----:B------:R-:W-:-:S04]  /*2220*/  IMAD.WIDE R24, R7, 0x2, R8 ;  /* 0x0000000207187825 */ /* 0x000fc800078e0208 */
[----:B------:R-:W0:Y:S01]  /*2230*/  LDS.64 R4, [R6] ;  /* 0x0000000006047984 */ /* 0x000e220000000a00 */
[----:B------:R-:W-:-:S03]  /*2240*/  IMAD.WIDE R36, R7, 0x2, R24 ;  /* 0x0000000207247825 */ /* 0x000fc600078e0218 */
[----:B------:R1:W3:Y:S01]  /*2250*/  LDG.E.U16 R14, desc[UR8][R24.64] ;  /* 0x00000008180e7981 */ /* 0x0002e2000c1e1500 */
[----:B------:R-:W-:-:S03]  /*2260*/  IMAD.WIDE R26, R7, 0x2, R36 ;  /* 0x00000002071a7825 */ /* 0x000fc600078e0224 */
[----:B------:R-:W4:Y:S04]  /*2270*/  LDG.E.U16 R13, desc[UR8][R36.64] ;  /* 0x00000008240d7981 */ /* 0x000f28000c1e1500 */
[----:B------:R-:W5:Y:S01]  /*2280*/  LDG.E.U16 R12, desc[UR8][R26.64] ;  /* 0x000000081a0c7981 */ /* 0x000f62000c1e1500 */
[----:B------:R-:W-:-:S05]  /*2290*/  IMAD.WIDE R18, R7, 0x2, R26 ;  /* 0x0000000207127825 */ /* 0x000fca00078e021a */
[----:B------:R3:W5:Y:S01]  /*22a0*/  LDG.E.U16 R9, desc[UR8][R18.64] ;  /* 0x0000000812097981 */ /* 0x000762000c1e1500 */
[----:B------:R-:W-:-:S05]  /*22b0*/  IMAD.WIDE R22, R7, 0x2, R18 ;  /* 0x0000000207167825 */ /* 0x000fca00078e0212 */
[----:B------:R-:W5:Y:S01]  /*22c0*/  LDG.E.U16 R8, desc[UR8][R22.64] ;  /* 0x0000000816087981 */ /* 0x000f62000c1e1500 */
[----:B------:R-:W-:-:S04]  /*22d0*/  IMAD.WIDE R20, R7, 0x2, R22 ;  /* 0x0000000207147825 */ /* 0x000fc800078e0216 */
[----:B-1----:R-:W-:Y:S02]  /*22e0*/  IMAD.WIDE R24, R7, 0x2, R20 ;  /* 0x0000000207187825 */ /* 0x002fe400078e0214 */
[----:B------:R-:W1:Y:S02]  /*22f0*/  LDS.64 R6, [R6+0x8] ;  /* 0x0000080006067984 */ /* 0x000e640000000a00 */
[----:B0-----:R-:W-:Y:S02]  /*2300*/  HADD2.F32 R15, -RZ, R4.H0_H0 ;  /* 0x20000004ff0f7230 */ /* 0x001fe40000004100 */
[----:B--2---:R-:W-:-:S05]  /*2310*/  HADD2.F32 R16, -RZ, R16.H0_H0 ;  /* 0x20000010ff107230 */ /* 0x004fca0000004100 */
[----:B------:R-:W-:Y:S02]  /*2320*/  FFMA R16, R16, R15, R3 ;  /* 0x0000000f10107223 */ /* 0x000fe40000000003 */
[----:B------:R-:W2:Y:S04]  /*2330*/  LDG.E.U16 R15, desc[UR8][R20.64] ;  /* 0x00000008140f7981 */ /* 0x000ea8000c1e1500 */
[----:B------:R-:W2:Y:S01]  /*2340*/  LDG.E.U16 R3, desc[UR8][R24.64] ;  /* 0x0000000818037981 */ /* 0x000ea2000c1e1500 */
[----:B------:R-:W-:Y:S02]  /*2350*/  HADD2.F32 R17, -RZ, R4.H1_H1 ;  /* 0x30000004ff117230 */ /* 0x000fe40000004100 */
[----:B---3--:R-:W-:Y:S02]  /*2360*/  HADD2.F32 R19, -RZ, R14.H0_H0 ;  /* 0x2000000eff137230 */ /* 0x008fe40000004100 */
[----:B----4-:R-:W-:-:S03]  /*2370*/  HADD2.F32 R13, -RZ, R13.H0_H0 ;  /* 0x2000000dff0d7230 */ /* 0x010fc60000004100 */
[----:B------:R-:W-:Y:S01]  /*2380*/  FFMA R16, R19, R17, R16 ;  /* 0x0000001113107223 */ /* 0x000fe20000000010 */
[--C-:B------:R-:W-:Y:S02]  /*2390*/  HADD2.F32 R17, -RZ, R5.reuse.H0_H0 ;  /* 0x20000005ff117230 */ /* 0x100fe40000004100 */
[----:B------:R-:W-:Y:S02]  /*23a0*/  HADD2.F32 R5, -RZ, R5.H1_H1 ;  /* 0x30000005ff057230 */ /* 0x000fe40000004100 */
[----:B-----5:R-:W-:Y:S02]  /*23b0*/  HADD2.F32 R12, -RZ, R12.H0_H0 ;  /* 0x2000000cff0c7230 */ /* 0x020fe40000004100 */
[----:B------:R-:W-:Y:S01]  /*23c0*/  FFMA R13, R13, R17, R16 ;  /* 0x000000110d0d7223 */ /* 0x000fe20000000010 */
[----:B-1----:R-:W-:Y:S02]  /*23d0*/  HADD2.F32 R4, -RZ, R6.H0_H0 ;  /* 0x20000006ff047230 */ /* 0x002fe40000004100 */
[----:B------:R-:W-:-:S02]  /*23e0*/  HADD2.F32 R9, -RZ, R9.H0_H0 ;  /* 0x20000009ff097230 */ /* 0x000fc40000004100 */
[----:B------:R-:W-:Y:S01]  /*23f0*/  FFMA R12, R12, R5, R13 ;  /* 0x000000050c0c7223 */ /* 0x000fe2000000000d */
[----:B------:R-:W-:Y:S02]  /*2400*/  HADD2.F32 R6, -RZ, R6.H1_H1 ;  /* 0x30000006ff067230 */ /* 0x000fe40000004100 */
[----:B------:R-:W-:Y:S02]  /*2410*/  HADD2.F32 R5, -RZ, R8.H0_H0 ;  /* 0x20000008ff057230 */ /* 0x000fe40000004100 */
[----:B------:R-:W-:Y:S01]  /*2420*/  FFMA R4, R9, R4, R12 ;  /* 0x0000000409047223 */ /* 0x000fe2000000000c */
[----:B------:R-:W-:-:S03]  /*2430*/  HADD2.F32 R8, -RZ, R7.H0_H0 ;  /* 0x20000007ff087230 */ /* 0x000fc60000004100 */
[----:B------:R-:W-:Y:S01]  /*2440*/  FFMA R4, R5, R6, R4 ;  /* 0x0000000605047223 */ /* 0x000fe20000000004 */
[----:B------:R-:W-:Y:S01]  /*2450*/  HADD2.F32 R7, -RZ, R7.H1_H1 ;  /* 0x30000007ff077230 */ /* 0x000fe20000004100 */
[----:B------:R-:W-:Y:S01]  /*2460*/  IADD3 R35, PT, PT, R35, 0x8, RZ ;  /* 0x0000000823237810 */ /* 0x000fe20007ffe0ff */
[----:B--2---:R-:W-:Y:S02]  /*2470*/  HADD2.F32 R15, -RZ, R15.H0_H0 ;  /* 0x2000000fff0f7230 */ /* 0x004fe40000004100 */
[----:B------:R-:W-:-:S03]  /*2480*/  HADD2.F32 R6, -RZ, R3.H0_H0 ;  /* 0x20000003ff067230 */ /* 0x000fc60000004100 */
[----:B------:R-:W-:-:S04]  /*2490*/  FFMA R15, R15, R8, R4 ;  /* 0x000000080f0f7223 */ /* 0x000fc80000000004 */
[----:B------:R-:W-:-:S07]  /*24a0*/  FFMA R3, R6, R7, R15 ;  /* 0x0000000706037223 */ /* 0x000fce000000000f */
.L_x_6032:
[----:B------:R-:W-:Y:S05]  /*24b0*/  BRA.U !UP6, `(.L_x_6028) ;  /* 0x000000010ed07547 */ /* 0x000fea000b800000 */
[----:B------:R-:W-:Y:S05]  /*24c0*/  BRA.U !UP0, `(.L_x_6033) ;  /* 0x0000000108687547 */ /* 0x000fea000b800000 */
[----:B------:R-:W0:Y:S08]  /*24d0*/  LDC R17, c[0x0][0x48c] ;  /* 0x00012300ff117b82 */ /* 0x000e300000000800 */
[----:B------:R-:W1:Y:S01]  /*24e0*/  LDC.64 R4, c[0x0][0x4a0] ;  /* 0x00012800ff047b82 */ /* 0x000e620000000a00 */
[----:B0-----:R-:W-:-:S04]  /*24f0*/  IMAD R22, R35, R17, R0 ;  /* 0x0000001123167224 */ /* 0x001fc800078e0200 */
[----:B-1----:R-:W-:-:S05]  /*2500*/  IMAD.WIDE R22, R22, 0x2, R4 ;  /* 0x0000000216167825 */ /* 0x002fca00078e0204 */
[----:B------:R-:W2:Y:S01]  /*2510*/  LDG.E.U16 R9, desc[UR8][R22.64] ;  /* 0x0000000816097981 */ /* 0x000ea2000c1e1500 */
[----:B------:R-:W-:-:S05]  /*2520*/  IMAD.WIDE R20, R17, 0x2, R22 ;  /* 0x0000000211147825 */ /* 0x000fca00078e0216 */
[----:B------:R-:W3:Y:S01]  /*2530*/  LDG.E.U16 R8, desc[UR8][R20.64] ;  /* 0x0000000814087981 */ /* 0x000ee2000c1e1500 */
[----:B------:R-:W-:-:S05]  /*2540*/  IMAD.WIDE R18, R17, 0x2, R20 ;  /* 0x0000000211127825 */ /* 0x000fca00078e0214 */
[----:B------:R-:W4:Y:S01]  /*2550*/  LDG.E.U16 R7, desc[UR8][R18.64] ;  /* 0x0000000812077981 */ /* 0x000f22000c1e1500 */
[----:B------:R-:W-:-:S05]  /*2560*/  IMAD.WIDE R16, R17, 0x2, R18 ;  /* 0x0000000211107825 */ /* 0x000fca00078e0212 */
[----:B------:R-:W5:Y:S01]  /*2570*/  LDG.E.U16 R6, desc[UR8][R16.64] ;  /* 0x0000000810067981 */ /* 0x000f62000c1e1500 */
[----:B------:R-:W-:-:S06]  /*2580*/  LEA R5, R35, UR25, 0x1 ;  /* 0x0000001923057c11 */ /* 0x000fcc000f8e08ff */
[----:B------:R-:W0:Y:S01]  /*2590*/  LDS.64 R4, [R5] ;  /* 0x0000000005047984 */ /* 0x000e220000000a00 */
[----:B------:R-:W-:Y:S01]  /*25a0*/  IADD3 R35, PT, PT, R35, 0x4, RZ ;  /* 0x0000000423237810 */ /* 0x000fe20007ffe0ff */
[--C-:B0-----:R-:W-:Y:S02]  /*25b0*/  HADD2.F32 R12, -RZ, R4.reuse.H0_H0 ;  /* 0x20000004ff0c7230 */ /* 0x101fe40000004100 */
[----:B------:R-:W-:Y:S02]  /*25c0*/  HADD2.F32 R4, -RZ, R4.H1_H1 ;  /* 0x30000004ff047230 */ /* 0x000fe40000004100 */
[----:B--2---:R-:W-:-:S05]  /*25d0*/  HADD2.F32 R14, -RZ, R9.H0_H0 ;  /* 0x20000009ff0e7230 */ /* 0x004fca0000004100 */
[----:B------:R-:W-:Y:S01]  /*25e0*/  FFMA R12, R14, R12, R3 ;  /* 0x0000000c0e0c7223 */ /* 0x000fe20000000003 */
[----:B---3--:R-:W-:Y:S02]  /*25f0*/  HADD2.F32 R9, -RZ, R8.H0_H0 ;  /* 0x20000008ff097230 */ /* 0x008fe40000004100 */
[----:B------:R-:W-:-:S03]  /*2600*/  HADD2.F32 R3, -RZ, R5.H0_H0 ;  /* 0x20000005ff037230 */ /* 0x000fc60000004100 */
[----:B------:R-:W-:Y:S01]  /*2610*/  FFMA R9, R9, R4, R12 ;  /* 0x0000000409097223 */ /* 0x000fe2000000000c */
[----:B----4-:R-:W-:Y:S02]  /*2620*/  HADD2.F32 R8, -RZ, R7.H0_H0 ;  /* 0x20000007ff087230 */ /* 0x010fe40000004100 */
[----:B------:R-:W-:-:S03]  /*2630*/  HADD2.F32 R4, -RZ, R5.H1_H1 ;  /* 0x30000005ff047230 */ /* 0x000fc60000004100 */
[----:B------:R-:W-:Y:S01]  /*2640*/  FFMA R8, R8, R3, R9 ;  /* 0x0000000308087223 */ /* 0x000fe20000000009 */
[----:B-----5:R-:W-:-:S05]  /*2650*/  HADD2.F32 R7, -RZ, R6.H0_H0 ;  /* 0x20000006ff077230 */ /* 0x020fca0000004100 */
[----:B------:R-:W-:-:S07]  /*2660*/  FFMA R3, R7, R4, R8 ;  /* 0x0000000407037223 */ /* 0x000fce0000000008 */
.L_x_6033:
[----:B------:R-:W-:Y:S05]  /*2670*/  BRA.U !UP5, `(.L_x_6028) ;  /* 0x000000010d607547 */ /* 0x000fea000b800000 */
[----:B------:R-:W0:Y:S08]  /*2680*/  LDC R4, c[0x0][0x48c] ;  /* 0x00012300ff047b82 */ /* 0x000e300000000800 */
[----:B------:R-:W1:Y:S01]  /*2690*/  LDC.64 R6, c[0x0][0x4a0] ;  /* 0x00012800ff067b82 */ /* 0x000e620000000a00 */
[----:B0-----:R-:W-:-:S04]  /*26a0*/  IMAD R5, R35, R4, R0 ;  /* 0x0000000423057224 */ /* 0x001fc800078e0200 */
[----:B-1----:R-:W-:-:S05]  /*26b0*/  IMAD.WIDE R6, R5, 0x2, R6 ;  /* 0x0000000205067825 */ /* 0x002fca00078e0206 */
[----:B------:R-:W2:Y:S01]  /*26c0*/  LDG.E.U16 R0, desc[UR8][R6.64] ;  /* 0x0000000806007981 */ /* 0x000ea2000c1e1500 */
[----:B------:R-:W-:-:S05]  /*26d0*/  LEA R35, R35, UR24, 0x1 ;  /* 0x0000001823237c11 */ /* 0x000fca000f8e08ff */
[----:B------:R-:W0:Y:S02]  /*26e0*/  LDS.U16 R8, [R35] ;  /* 0x0000000023087984 */ /* 0x000e240000000400 */
[----:B0-----:R-:W-:Y:S02]  /*26f0*/  HADD2.F32 R8, -RZ, R8.H0_H0 ;  /* 0x20000008ff087230 */ /* 0x001fe40000004100 */
[----:B--2---:R-:W-:-:S05]  /*2700*/  HADD2.F32 R0, -RZ, R0.H0_H0 ;  /* 0x20000000ff007230 */ /* 0x004fca0000004100 */
[----:B------:R-:W-:Y:S01]  /*2710*/  FFMA R3, R0, R8, R3 ;  /* 0x0000000800037223 */ /* 0x000fe20000000003 */
[----:B------:R-:W-:Y:S06]  /*2720*/  BRA.U !UP4, `(.L_x_6028) ;  /* 0x000000010c347547 */ /* 0x000fec000b800000 */
[----:B------:R-:W-:Y:S01]  /*2730*/  PLOP3.LUT P0, PT, PT, PT, UP3, 0x80, 0x8 ;  /* 0x000000000008781c */ /* 0x000fe20003f0f038 */
[----:B------:R-:W-:-:S05]  /*2740*/  IMAD.WIDE R12, R4, 0x2, R6 ;  /* 0x00000002040c7825 */ /* 0x000fca00078e0206 */
[----:B------:R-:W2:Y:S07]  /*2750*/  LDG.E.U16 R5, desc[UR8][R12.64] ;  /* 0x000000080c057981 */ /* 0x000eae000c1e1500 */
[----:B------:R-:W-:Y:S01]  /*2760*/  @P0 IMAD.WIDE R14, R4, 0x2, R12 ;  /* 0x00000002040e0825 */ /* 0x000fe200078e020c */
[----:B------:R-:W0:Y:S04]  /*2770*/  @P0 LDS.U16 R6, [R35+0x4] ;  /* 0x0000040023060984 */ /* 0x000e280000000400 */
[----:B------:R-:W3:Y:S04]  /*2780*/  @P0 LDG.E.U16 R0, desc[UR8][R14.64] ;  /* 0x000000080e000981 */ /* 0x000ee8000c1e1500 */
[----:B------:R-:W1:Y:S01]  /*2790*/  LDS.U16 R4, [R35+0x2] ;  /* 0x0000020023047984 */ /* 0x000e620000000400 */
[----:B0-----:R-:W-:-:S02]  /*27a0*/  @P0 HADD2.F32 R6, -RZ, R6.H0_H0 ;  /* 0x20000006ff060230 */ /* 0x001fc40000004100 */
[----:B-1----:R-:W-:Y:S02]  /*27b0*/  HADD2.F32 R4, -RZ, R4.H0_H0 ;  /* 0x20000004ff047230 */ /* 0x002fe40000004100 */
[----:B--2---:R-:W-:-:S05]  /*27c0*/  HADD2.F32 R8, -RZ, R5.H0_H0 ;  /* 0x20000005ff087230 */ /* 0x004fca0000004100 */
[----:B------:R-:W-:Y:S01]  /*27d0*/  FFMA R3, R8, R4, R3 ;  /* 0x0000000408037223 */ /* 0x000fe20000000003 */
[----:B---3--:R-:W-:-:S05]  /*27e0*/  @P0 HADD2.F32 R0, -RZ, R0.H0_H0 ;  /* 0x20000000ff000230 */ /* 0x008fca0000004100 */
[----:B------:R-:W-:-:S07]  /*27f0*/  @P0 FFMA R3, R0, R6, R3 ;  /* 0x0000000600030223 */ /* 0x000fce0000000003 */
.L_x_6028:
[----:B------:R-:W-:Y:S05]  /*2800*/  BSYNC.RECONVERGENT B1 ;  /* 0x0000000000017941 */ /* 0x000fea0003800200 */
.L_x_6027:
[----:B------:R-:W1:Y:S01]  /*2810*/  LDCU UR5, c[0x0][0x390] ;  /* 0x00007200ff0577ac */ /* 0x000e620008000800 */
[----:B------:R-:W-:-:S04]  /*2820*/  UIADD3 UR4, UPT, UPT, UR4, 0x1, URZ ;  /* 0x0000000104047890 */ /* 0x000fc8000fffe0ff */
[----:B-1----:R-:W-:Y:S01]  /*2830*/  UISETP.NE.AND UP2, UPT, UR4, UR5, UPT ;  /* 0x000000050400728c */ /* 0x002fe2000bf45270 */
[----:B------:R-:W-:Y:S08]  /*2840*/  BAR.SYNC.DEFER_BLOCKING 0x0 ;  /* 0x0000000000007b1d */ /* 0x000ff00000010000 */
[----:B------:R-:W-:Y:S05]  /*2850*/  BRA.U UP2, `(.L_x_6034) ;  /* 0xffffffe1021c7547 */ /* 0x000fea000b83ffff */
.L_x_6016:
[----:B------:R-:W1:Y:S02]  /*2860*/  LDCU UR4, c[0x0][0x38c] ;  /* 0x00007180ff0477ac */ /* 0x000e640008000800 */
[----:B-1----:R-:W-:Y:S01]  /*2870*/  ISETP.GE.AND P0, PT, R33, UR4, PT ;  /* 0x0000000421007c0c */ /* 0x002fe2000bf06270 */
[----:B------:R-:W1:-:S12]  /*2880*/  LDCU UR4, c[0x0][0x384] ;  /* 0x00007080ff0477ac */ /* 0x000e580008000800 */
[----:B0-----:R-:W0:Y:S01]  /*2890*/  @!P0 LDC R0, c[0x0][0x4bc] ;  /* 0x00012f00ff008b82 */ /* 0x001e220000000800 */
[----:B------:R-:W-:-:S07]  /*28a0*/  @!P0 F2FP.F16.F32.PACK_AB R3, RZ, R3 ;  /* 0x00000003ff03823e */ /* 0x000fce00000000ff */
[----:B------:R-:W2:Y:S01]  /*28b0*/  @!P0 LDC.64 R4, c[0x0][0x4c8] ;  /* 0x00013200ff048b82 */ /* 0x000ea20000000a00 */
[----:B0-----:R-:W-:Y:S01]  /*28c0*/  @!P0 IMAD R7, R0, UR12, R29 ;  /* 0x0000000c00078c24 */ /* 0x001fe2000f8e021d */
[----:B------:R-:W-:-:S04]  /*28d0*/  UIADD3 UR12, UPT, UPT, UR15, UR12, URZ ;  /* 0x0000000c0f0c7290 */ /* 0x000fc8000fffe0ff */
[----:B-1----:R-:W-:Y:S01]  /*28e0*/  UISETP.GE.AND UP2, UPT, UR12, UR4, UPT ;  /* 0x000000040c00728c */ /* 0x002fe2000bf46270 */
[----:B--2---:R-:W-:-:S05]  /*28f0*/  @!P0 IMAD.WIDE R4, R7, 0x2, R4 ;  /* 0x0000000207048825 */ /* 0x004fca00078e0204 */
[----:B------:R0:W-:Y:S03]  /*2900*/  @!P0 STG.E.U16 desc[UR8][R4.64], R3 ;  /* 0x0000000304008986 */ /* 0x0001e6000c101508 */
[----:B------:R-:W-:Y:S05]  /*2910*/  BRA.U !UP2, `(.L_x_6035) ;  /* 0xffffffdd0acc7547 */ /* 0x000fea000b83ffff */
.L_x_6015:
[----:B------:R-:W2:Y:S01]  /*2920*/  LDCU UR5, c[0x0][0x394] ;  /* 0x00007280ff0577ac */ /* 0x000ea20008000800 */
[----:B------:R-:W2:Y:S01]  /*2930*/  LDCU UR4, c[0x0][0x398] ;  /* 0x00007300ff0477ac */ /* 0x000ea20008000800 */
[----:B-1----:R-:W-:Y:S02]  /*2940*/  UIADD3 UR21, UPT, UPT, UR27, UR21, URZ ;  /* 0x000000151b157290 */ /* 0x002fe4000fffe0ff */
[----:B--2---:R-:W-:-:S04]  /*2950*/  UIMAD UR4, UR5, UR4, URZ ;  /* 0x00000004050472a4 */ /* 0x004fc8000f8e02ff */
[----:B------:R-:W-:-:S09]  /*2960*/  UISETP.GE.AND UP2, UPT, UR21, UR4, UPT ;  /* 0x000000041500728c */ /* 0x000fd2000bf46270 */
[----:B------:R-:W-:Y:S05]  /*2970*/  BRA.U !UP2, `(.L_x_6036) ;  /* 0xffffffd90ae87547 */ /* 0x000fea000b83ffff */
[----:B------:R-:W-:Y:S05]  /*2980*/  EXIT ;  /* 0x000000000000794d */ /* 0x000fea0003800000 */
        .weak           $__internal_73_$__cuda_sm20_rcp_rn_f32_slowpath
        .type           $__internal_73_$__cuda_sm20_rcp_rn_f32_slowpath,@function
        .size           $__internal_73_$__cuda_sm20_rcp_rn_f32_slowpath,($__internal_74_$__cuda_sm20_sqrt_rn_f32_slowpath - $__internal_73_$__cuda_sm20_rcp_rn_f32_slowpath)
$__internal_73_$__cuda_sm20_rcp_rn_f32_slowpath:
[----:B------:R-:W-:-:S05]  /*2990*/  IMAD.SHL.U32 R2, R5, 0x2, RZ ;  /* 0x0000000205027824 */ /* 0x000fca00078e00ff */
[----:B------:R-:W-:-:S04]  /*29a0*/  SHF.R.U32.HI R2, RZ, 0x18, R2 ;  /* 0x00000018ff027819 */ /* 0x000fc80000011602 */
[----:B------:R-:W-:-:S13]  /*29b0*/  ISETP.NE.U32.AND P0, PT, R2, RZ, PT ;  /* 0x000000ff0200720c */ /* 0x000fda0003f05070 */
[----:B------:R-:W-:Y:S05]  /*29c0*/  @P0 BRA `(.L_x_6037) ;  /* 0x00000000002c0947 */ /* 0x000fea0003800000 */
[----:B------:R-:W-:-:S04]  /*29d0*/  SHF.L.U32 R0, R5, 0x1, RZ ;  /* 0x0000000105007819 */ /* 0x000fc800000006ff */
[----:B------:R-:W-:-:S13]  /*29e0*/  ISETP.NE.AND P0, PT, R0, RZ, PT ;  /* 0x000000ff0000720c */ /* 0x000fda0003f05270 */
[----:B------:R2:W3:Y:S01]  /*29f0*/  @!P0 MUFU.RCP R0, R5 ;  /* 0x0000000500008308 */ /* 0x0004e20000001000 */
[----:B------:R-:W-:Y:S05]  /*2a00*/  @!P0 BRA `(.L_x_6038) ;  /* 0x0000000000a48947 */ /* 0x000fea0003800000 */
[----:B------:R-:W-:-:S04]  /*2a10*/  FFMA R2, R5, 1.84467440737095516160e+19, RZ ;  /* 0x5f80000005027823 */ /* 0x000fc800000000ff */
[----:B------:R-:W3:Y:S02]  /*2a20*/  MUFU.RCP R3, R2 ;  /* 0x0000000200037308 */ /* 0x000ee40000001000 */
[----:B---3--:R-:W-:-:S04]  /*2a30*/  FFMA R0, R2, R3, -1 ;  /* 0xbf80000002007423 */ /* 0x008fc80000000003 */
[----:B------:R-:W-:-:S04]  /*2a40*/  FADD.FTZ R0, -R0, -RZ ;  /* 0x800000ff00007221 */ /* 0x000fc80000010100 */
[----:B------:R-:W-:-:S04]  /*2a50*/  FFMA R0, R3, R0, R3 ;  /* 0x0000000003007223 */ /* 0x000fc80000000003 */
[----:B------:R-:W-:Y:S01]  /*2a60*/  FFMA R0, R0, 1.84467440737095516160e+19, RZ ;  /* 0x5f80000000007823 */ /* 0x000fe200000000ff */
[----:B------:R-:W-:Y:S06]  /*2a70*/  BRA `(.L_x_6038) ;  /* 0x0000000000887947 */ /* 0x000fec0003800000 */
.L_x_6037:
[----:B------:R-:W-:-:S04]  /*2a80*/  IADD3 R0, PT, PT, R2, -0xfd, RZ ;  /* 0xffffff0302007810 */ /* 0x000fc80007ffe0ff */
[----:B------:R-:W-:-:S13]  /*2a90*/  ISETP.GT.U32.AND P0, PT, R0, 0x1, PT ;  /* 0x000000010000780c */ /* 0x000fda0003f04070 */
[----:B------:R-:W-:Y:S05]  /*2aa0*/  @P0 BRA `(.L_x_6039) ;  /* 0x0000000000780947 */ /* 0x000fea0003800000 */
[----:B------:R-:W-:Y:S01]  /*2ab0*/  LOP3.LUT R8, R5, 0x7fffff, RZ, 0xc0, !PT ;  /* 0x007fffff05087812 */ /* 0x000fe200078ec0ff */
[----:B------:R-:W-:Y:S02]  /*2ac0*/  IMAD.MOV.U32 R3, RZ, RZ, 0x3 ;  /* 0x00000003ff037424 */ /* 0x000fe400078e00ff */
[----:B------:R-:W-:Y:S01]  /*2ad0*/  VIADD R2, R2, 0xffffff04 ;  /* 0xffffff0402027836 */ /* 0x000fe20000000000 */
[----:B------:R-:W-:Y:S02]  /*2ae0*/  LOP3.LUT R8, R8, 0x3f800000, RZ, 0xfc, !PT ;  /* 0x3f80000008087812 */ /* 0x000fe400078efcff */
[----:B------:R-:W-:Y:S02]  /*2af0*/  SHF.L.U32 R3, R3, R0, RZ ;  /* 0x0000000003037219 */ /* 0x000fe400000006ff */
[----:B------:R-:W0:Y:S02]  /*2b00*/  MUFU.RCP R7, R8 ;  /* 0x0000000800077308 */ /* 0x000e240000001000 */
[----:B0-----:R-:W-:-:S04]  /*2b10*/  FFMA R6, R8, R7, -1 ;  /* 0xbf80000008067423 */ /* 0x001fc80000000007 */
[----:B------:R-:W-:-:S04]  /*2b20*/  FADD.FTZ R6, -R6, -RZ ;  /* 0x800000ff06067221 */ /* 0x000fc80000010100 */
[CCC-:B------:R-:W-:Y:S01]  /*2b30*/  FFMA.RM R9, R7.reuse, R6.reuse, R7.reuse ;  /* 0x0000000607097223 */ /* 0x1c0fe20000004007 */
[----:B------:R-:W-:-:S04]  /*2b40*/  FFMA.RP R6, R7, R6, R7 ;  /* 0x0000000607067223 */ /* 0x000fc80000008007 */
[C---:B------:R-:W-:Y:S02]  /*2b50*/  LOP3.LUT R7, R9.reuse, 0x7fffff, RZ, 0xc0, !PT ;  /* 0x007fffff09077812 */ /* 0x040fe400078ec0ff */
[----:B------:R-:W-:Y:S02]  /*2b60*/  FSETP.NEU.FTZ.AND P0, PT, R9, R6, PT ;  /* 0x000000060900720b */ /* 0x000fe40003f1d000 */
[----:B------:R-:W-:Y:S02]  /*2b70*/  LOP3.LUT R7, R7, 0x800000, RZ, 0xfc, !PT ;  /* 0x0080000007077812 */ /* 0x000fe400078efcff */
[----:B------:R-:W-:Y:S02]  /*2b80*/  SEL R6, RZ, 0xffffffff, !P0 ;  /* 0xffffffffff067807 */ /* 0x000fe40004000000 */
[----:B------:R-:W-:Y:S02]  /*2b90*/  LOP3.LUT R3, R3, R7, RZ, 0xc0, !PT ;  /* 0x0000000703037212 */ /* 0x000fe400078ec0ff */
[----:B------:R-:W-:Y:S01]  /*2ba0*/  SHF.R.U32.HI R2, RZ, R2, R7 ;  /* 0x00000002ff027219 */ /* 0x000fe20000011607 */
[----:B------:R-:W-:Y:S01]  /*2bb0*/  IMAD.MOV R6, RZ, RZ, -R6 ;  /* 0x000000ffff067224 */ /* 0x000fe200078e0a06 */
[----:B------:R-:W-:-:S04]  /*2bc0*/  SHF.R.U32.HI R3, RZ, R0, R3 ;  /* 0x00000000ff037219 */ /* 0x000fc80000011603 */
[----:B------:R-:W-:Y:S02]  /*2bd0*/  LOP3.LUT P1, RZ, R6, R0, R7, 0xf8, !PT ;  /* 0x0000000006ff7212 */ /* 0x000fe4000782f807 */
[C---:B------:R-:W-:Y:S02]  /*2be0*/  LOP3.LUT P2, RZ, R3.reuse, 0x1, RZ, 0xc0, !PT ;  /* 0x0000000103ff7812 */ /* 0x040fe4000784c0ff */
[----:B------:R-:W-:-:S04]  /*2bf0*/  LOP3.LUT P0, RZ, R3, 0x2, RZ, 0xc0, !PT ;  /* 0x0000000203ff7812 */ /* 0x000fc8000780c0ff */
[----:B------:R-:W-:-:S04]  /*2c00*/  PLOP3.LUT P0, PT, P2, P1, P0, 0xe0, 0x0 ;  /* 0x000000000000781c */ /* 0x000fc80001703c00 */
[----:B------:R-:W-:Y:S02]  /*2c10*/  SEL R0, RZ, 0x1, !P0 ;  /* 0x00000001ff007807 */ /* 0x000fe40004000000 */
[----:B------:R-:W-:-:S03]  /*2c20*/  LOP3.LUT P0, RZ, R5, 0x7fffff, RZ, 0xc0, !PT ;  /* 0x007fffff05ff7812 */ /* 0x000fc6000780c0ff */
[----:B------:R-:W-:-:S05]  /*2c30*/  IMAD.MOV R0, RZ, RZ, -R0 ;  /* 0x000000ffff007224 */ /* 0x000fca00078e0a00 */
[----:B------:R-:W-:-:S13]  /*2c40*/  ISETP.GE.AND P1, PT, R0, RZ, PT ;  /* 0x000000ff0000720c */ /* 0x000fda0003f26270 */
[----:B------:R-:W-:-:S04]  /*2c50*/  @!P1 VIADD R2, R2, 0x1 ;  /* 0x0000000102029836 */ /* 0x000fc80000000000 */
[----:B------:R-:W-:-:S05]  /*2c60*/  @!P0 IMAD.SHL.U32 R2, R2, 0x2, RZ ;  /* 0x0000000202028824 */ /* 0x000fca00078e00ff */
[----:B------:R-:W-:Y:S01]  /*2c70*/  LOP3.LUT R0, R2, 0x80000000, R5, 0xf8, !PT ;  /* 0x8000000002007812 */ /* 0x000fe200078ef805 */
[----:B------:R-:W-:Y:S06]  /*2c80*/  BRA `(.L_x_6038) ;  /* 0x0000000000047947 */ /* 0x000fec0003800000 */
.L_x_6039:
[----:B------:R0:W1:Y:S02]  /*2c90*/  MUFU.RCP R0, R5 ;  /* 0x0000000500007308 */ /* 0x0000640000001000 */
.L_x_6038:
[----:B0-2---:R-:W-:-:S04]  /*2ca0*/  MOV R5, 0x0 ;  /* 0x0000000000057802 */ /* 0x005fc80000000f00 */
[----:B-1-3--:R-:W-:Y:S05]  /*2cb0*/  RET.REL.NODEC R4 `(_Z28fmha_bwd_reference_dV_kernelIN4cute5tupleIJiiiiNS1_IJNS1_IJiiEEEiEEEEEENS0_6TensorINS0_10ViewEngineINS0_8gmem_ptrIPN7cutlass6half_tEEEEENS0_6LayoutINS1_IJiiS3_EEENS1_IJiNS0_1CILi1EEES3_EEEEEEENS5_ISC_NSD_ISE_NS1_IJiSG_NS1_IJNS1_IJNSF_ILi0EEEiEEEiEEEEEEEEEESP_SJ_NS5_INS6_INS7_IPfEEEENSD_INS1_IJiS3_EEENS1_IJSG_S3_EEEEEEESJ_SP_NS8_4fmha10collective6NoMaskEEvT_T0_T1_T2_T3_T4_T5_T6_T7_) ;  /* 0xffffffd004d07950 */ /* 0x00afea0003c3ffff */
        .weak           $__internal_74_$__cuda_sm20_sqrt_rn_f32_slowpath
        .type           $__internal_74_$__cuda_sm20_sqrt_rn_f32_slowpath,@function
        .size           $__internal_74_$__cuda_sm20_sqrt_rn_f32_slowpath,(.L_x_7338 - $__internal_74_$__cuda_sm20_sqrt_rn_f32_slowpath)
$__internal_74_$__cuda_sm20_sqrt_rn_f32_slowpath:
[----:B------:R-:W-:-:S13]  /*2cc0*/  LOP3.LUT P0, RZ, R5, 0x7fffffff, RZ, 0xc0, !PT ;  /* 0x7fffffff05ff7812 */ /* 0x000fda000780c0ff */
[----:B------:R-:W-:Y:S01]  /*2cd0*/  @!P0 MOV R2, R5 ;  /* 0x0000000500028202 */ /* 0x000fe20000000f00 */
[----:B------:R-:W-:Y:S06]  /*2ce0*/  @!P0 BRA `(.L_x_6040) ;  /* 0x0000000000448947 */ /* 0x000fec0003800000 */
[----:B------:R-:W-:-:S13]  /*2cf0*/  FSETP.GEU.FTZ.AND P0, PT, R5, RZ, PT ;  /* 0x000000ff0500720b */ /* 0x000fda0003f1e000 */
[----:B------:R-:W-:Y:S01]  /*2d00*/  @!P0 MOV R2, 0x7fffffff ;  /* 0x7fffffff00028802 */ /* 0x000fe20000000f00 */
[----:B------:R-:W-:Y:S06]  /*2d10*/  @!P0 BRA `(.L_x_6040) ;  /* 0x0000000000388947 */ /* 0x000fec0003800000 */
[----:B------:R-:W-:-:S13]  /*2d20*/  FSETP.GTU.FTZ.AND P0, PT, |R5|, +INF , PT ;  /* 0x7f8000000500780b */ /* 0x000fda0003f1c200 */
[----:B------:R-:W-:Y:S01]  /*2d30*/  @P0 FADD.FTZ R2, R5, 1 ;  /* 0x3f80000005020421 */ /* 0x000fe20000010000 */
[----:B------:R-:W-:Y:S06]  /*2d40*/  @P0 BRA `(.L_x_6040) ;  /* 0x00000000002c0947 */ /* 0x000fec0003800000 */
[----:B------:R-:W-:-:S13]  /*2d50*/  FSETP.NEU.FTZ.AND P0, PT, |R5|, +INF , PT ;  /* 0x7f8000000500780b */ /* 0x000fda0003f1d200 */
[----:B------:R-:W-:Y:S01]  /*2d60*/  @!P0 MOV R2, R5 ;  /* 0x0000000500028202 */ /* 0x000fe20000000f00 */
[----:B------:R-:W-:Y:S06]  /*2d70*/  @!P0 BRA `(.L_x_6040) ;  /* 0x0000000000208947 */ /* 0x000fec0003800000 */
[----:B------:R-:W-:-:S04]  /*2d80*/  FFMA R5, R5, 1.84467440737095516160e+19, RZ ;  /* 0x5f80000005057823 */ /* 0x000fc800000000ff */
[----:B------:R-:W0:Y:S02]  /*2d90*/  MUFU.RSQ R2, R5 ;  /* 0x0000000500027308 */ /* 0x000e240000001400 */
[----:B0-----:R-:W-:Y:S01]  /*2da0*/  FMUL.FTZ R4, R5, R2 ;  /* 0x0000000205047220 */ /* 0x001fe20000410000 */
[----:B------:R-:W-:-:S03]  /*2db0*/  FMUL.FTZ R2, R2, 0.5 ;  /* 0x3f00000002027820 */ /* 0x000fc60000410000 */
[----:B------:R-:W-:-:S04]  /*2dc0*/  FADD.FTZ R3, -R4, -RZ ;  /* 0x800000ff04037221 */ /* 0x000fc80000010100 */
[----:B------:R-:W-:-:S04]  /*2dd0*/  FFMA R3, R4, R3, R5 ;  /* 0x0000000304037223 */ /* 0x000fc80000000005 */
[----:B------:R-:W-:-:S04]  /*2de0*/  FFMA R2, R3, R2, R4 ;  /* 0x0000000203027223 */ /* 0x000fc80000000004 */
[----:B------:R-:W-:-:S07]  /*2df0*/  FMUL.FTZ R2, R2, 2.3283064365386962891e-10 ;  /* 0x2f80000002027820 */ /* 0x000fce0000410000 */
.L_x_6040:
[----:B------:R-:W-:Y:S01]  /*2e00*/  HFMA2 R5, -RZ, RZ, 0, 0 ;  /* 0x00000000ff057431 */ /* 0x000fe200000001ff */
[----:B------:R-:W-:-:S04]  /*2e10*/  MOV R4, R0 ;  /* 0x0000000000047202 */ /* 0x000fc80000000f00 */
[----:B------:R-:W-:Y:S05]  /*2e20*/  RET.REL.NODEC R4 `(_Z28fmha_bwd_reference_dV_kernelIN4cute5tupleIJiiiiNS1_IJNS1_IJiiEEEiEEEEEENS0_6TensorINS0_10ViewEngineINS0_8gmem_ptrIPN7cutlass6half_tEEEEENS0_6LayoutINS1_IJiiS3_EEENS1_IJiNS0_1CILi1EEES3_EEEEEEENS5_ISC_NSD_ISE_NS1_IJiSG_NS1_IJNS1_IJNSF_ILi0EEEiEEEiEEEEEEEEEESP_SJ_NS5_INS6_INS7_IPfEEEENSD_INS1_IJiS3_EEENS1_IJSG_S3_EEEEEEESJ_SP_NS8_4fmha10collective6NoMaskEEvT_T0_T1_T2_T3_T4_T5_T6_T7_) ;  /* 0xffffffd004747950 */ /* 0x000fea0003c3ffff */
.L_x_6041:
        /* <DEDUP_REMOVED lines=13> */
.L_x_7338:


//--------------------- .text._Z28fmha_bwd_reference_dK_kernelIN4cute5tupleIJiiiiNS1_IJNS1_IJiiEEEiEEEEEENS0_6TensorINS0_10ViewEngineINS0_8gmem_ptrIPN7cutlass6half_tEEEEENS0_6LayoutINS1_IJiiS3_EEENS1_IJiNS0_1CILi1EEES3_EEEEEEENS5_ISC_NSD_ISE_NS1_IJiSG_NS1_IJNS1_IJNSF_ILi0EEEiEEEiEEEEEEEEEESP_SJ_NS5_INS6_INS7_IPfEEEENSD_INS1_IJiS3_EEENS1_IJSG_S3_EEEEEEESJ_SP_NS8_4fmha10collective6NoMaskEEvT_T0_T1_T2_T3_T4_T5_T6_T7_ --------------------------
	.section	.text._Z28fmha_bwd_reference_dK_kernelIN4cute5tupleIJiiiiNS1_IJNS1_IJiiEEEiEEEEEENS0_6TensorINS0_10ViewEngineINS0_8gmem_ptrIPN7cutlass6half_tEEEEENS0_6LayoutINS1_IJiiS3_EEENS1_IJiNS0_1CILi1EEES3_EEEEEEENS5_ISC_NSD_ISE_NS1_IJiSG_NS1_IJNS1_IJNSF_ILi0EEEiEEEiEEEEEEEEEESP_SJ_NS5_INS6_INS7_IPfEEEENSD_INS1_IJiS3_EEENS1_IJSG_S3_EEEEEEESJ_SP_NS8_4fmha10collective6NoMaskEEvT_T0_T1_T2_T3_T4_T5_T6_T7_,"ax",@progbits
	.align	128
        .global         _Z28fmha_bwd_reference_dK_kernelIN4cute5tupleIJiiiiNS1_IJNS1_IJiiEEEiEEEEEENS0_6TensorINS0_10ViewEngineINS0_8gmem_ptrIPN7cutlass6half_tEEEEENS0_6LayoutINS1_IJiiS3_EEENS1_IJiNS0_1CILi1EEES3_EEEEEEENS5_ISC_NSD_ISE_NS1_IJiSG_NS1_IJNS1_IJNSF_ILi0EEEiEEEiEEEEEEEEEESP_SJ_NS5_INS6_INS7_IPfEEEENSD_INS1_IJiS3_EEENS1_IJSG_S3_EEEEEEESJ_SP_NS8_4fmha10collective6NoMaskEEvT_T0_T1_T2_T3_T4_T5_T6_T7_
        .type           _Z28fmha_bwd_reference_dK_kernelIN4cute5tupleIJiiiiNS1_IJNS1_IJiiEEEiEEEEEENS0_6TensorINS0_10ViewEngineINS0_8gmem_ptrIPN7cutlass6half_tEEEEENS0_6LayoutINS1_IJiiS3_EEENS1_IJiNS0_1CILi1EEES3_EEEEEEENS5_ISC_NSD_ISE_NS1_IJiSG_NS1_IJNS1_IJNSF_ILi0EEEiEEEiEEEEEEEEEESP_SJ_NS5_INS6_INS7_IPfEEEENSD_INS1_IJiS3_EEENS1_IJSG_S3_EEEEEEESJ_SP_NS8_4fmha10collective6NoMaskEEvT_T0_T1_T2_T3_T4_T5_T6_T7_,@function
        .size           _Z28fmha_bwd_reference_dK_kernelIN4cute5tupleIJiiiiNS1_IJNS1_IJiiEEEiEEEEEENS0_6TensorINS0_10ViewEngineINS0_8gmem_ptrIPN7cutlass6half_tEEEEENS0_6LayoutINS1_IJiiS3_EEENS1_IJiNS0_1CILi1EEES3_EEEEEEENS5_ISC_NSD_ISE_NS1_IJiSG_NS1_IJNS1_IJNSF_ILi0EEEiEEEiEEEEEEEEEESP_SJ_NS5_INS6_INS7_IPfEEEENSD_INS1_IJiS3_EEENS1_IJSG_S3_EEEEEEESJ_SP_NS8_4fmha10collective6NoMaskEEvT_T0_T1_T2_T3_T4_T5_T6_T7_,(.L_x_7340 - _Z28fmha_bwd_reference_dK_kernelIN4cute5tupleIJiiiiNS1_IJNS1_IJiiEEEiEEEEEENS0_6TensorINS0_10ViewEngineINS0_8gmem_ptrIPN7cutlass6half_tEEEEENS0_6LayoutINS1_IJiiS3_EEENS1_IJiNS0_1CILi1EEES3_EEEEEEENS5_ISC_NSD_ISE_NS1_IJiSG_NS1_IJNS1_IJNSF_ILi0EEEiEEEiEEEEEEEEEESP_SJ_NS5_INS6_INS7_IPfEEEENSD_INS1_IJiS3_EEENS1_IJSG_S3_EEEEEEESJ_SP_NS8_4fmha10collective6NoMaskEEvT_T0_T1_T2_T3_T4_T5_T6_T7_)
        .other          _Z28fmha_bwd_reference_dK_kernelIN4cute5tupleIJiiiiNS1_IJNS1_IJiiEEEiEEEEEENS0_6TensorINS0_10ViewEngineINS0_8gmem_ptrIPN7cutlass6half_tEEEEENS0_6LayoutINS1_IJiiS3_EEENS1_IJiNS0_1CILi1EEES3_EEEEEEENS5_ISC_NSD_ISE_NS1_IJiSG_NS1_IJNS1_IJNSF_ILi0EEEiEEEiEEEEEEEEEESP_SJ_NS5_INS6_INS7_IPfEEEENSD_INS1_IJiS3_EEENS1_IJSG_S3_EEEEEEESJ_SP_NS8_4fmha10collective6NoMaskEEvT_T0_T1_T2_T3_T4_T5_T6_T7_,@"STO_CUDA_ENTRY STV_DEFAULT"
_Z28fmha_bwd_reference_dK_kernelIN4cute5tupleIJiiiiNS1_IJNS1_IJiiEEEiEEEEEENS0_6TensorINS0_10ViewEngineINS0_8gmem_ptrIPN7cutlass6half_tEEEEENS0_6LayoutINS1_IJiiS3_EEENS1_IJiNS0_1CILi1EEES3_EEEEEEENS5_ISC_NSD_ISE_NS1_IJiSG_NS1_IJNS1_IJNSF_ILi0EEEiEEEiEEEEEEEEEESP_SJ_NS5_INS6_INS7_IPfEEEENSD_INS1_IJiS3_EEENS1_IJSG_S3_EEEEEEESJ_SP_NS8_4fmha10collective6NoMaskEEvT_T0_T1_T2_T3_T4_T5_T6_T7_:
.text._Z28fmha_bwd_reference_dK_kernelIN4cute5tupleIJiiiiNS1_IJNS1_IJiiEEEiEEEEEENS0_6TensorINS0_10ViewEngineINS0_8gmem_ptrIPN7cutlass6half_tEEEEENS0_6LayoutINS1_IJiiS3_EEENS1_IJiNS0_1CILi1EEES3_EEEEEEENS5_ISC_NSD_ISE_NS1_IJiSG_NS1_IJNS1_IJNSF_ILi0EEEiEEEiEEEEEEEEEESP_SJ_NS5_INS6_INS7_IPfEEEENSD_INS1_IJiS3_EEENS1_IJSG_S3_EEEEEEESJ_SP_NS8_4fmha10collective6NoMaskEEvT_T0_T1_T2_T3_T4_T5_T6_T7_:
        /* <DEDUP_REMOVED lines=8> */
[----:B------:R-:W-:Y:S05]  /*0080*/  CALL.REL.NOINC `($__internal_76_$__cuda_sm20_sqrt_rn_f32_slowpath) ;  /* 0x0000004800747944 */ /* 0x000fea0003c00000 */
[----:B------:R-:W-:Y:S05]  /*0090*/  BRA `(.L_x_6043) ;  /* 0x0000000000107947 */ /* 0x000fea0003800000 */
.L_x_6042:
[----:B------:R-:W-:Y:S01]  /*00a0*/  FMUL.FTZ R2, R5, R0 ;  /* 0x0000000005027220 */ /* 0x000fe20000410000 */
[----:B------:R-:W-:-:S03]  /*00b0*/  FMUL.FTZ R0, R0, 0.5 ;  /* 0x3f00000000007820 */ /* 0x000fc60000410000 */
[----:B------:R-:W-:-:S04]  /*00c0*/  FFMA R5, -R2, R2, R5 ;  /* 0x0000000202057223 */ /* 0x000fc80000000105 */
[----:B------:R-:W-:-:S07]  /*00d0*/  FFMA R2, R5, R0, R2 ;  /* 0x0000000005027223 */ /* 0x000fce0000000002 */
.L_x_6043:
[----:B------:R-:W-:-:S05]  /*00e0*/  VIADD R0, R2, 0x1800000 ;  /* 0x0180000002007836 */ /* 0x000fca0000000000 */
[----:B------:R-:W-:-:S04]  /*00f0*/  LOP3.LUT R0, R0, 0x7f800000, RZ, 0xc0, !PT ;  /* 0x7f80000000007812 */ /* 0x000fc800078ec0ff */
[----:B------:R-:W-:-:S13]  /*0100*/  ISETP.GT.U32.AND P0, PT, R0, 0x1ffffff, PT ;  /* 0x01ffffff0000780c */ /* 0x000fda0003f04070 */
[----:B------:R-:W-:Y:S05]  /*0110*/  @P0 BRA `(.L_x_6044) ;  /* 0x0000000000100947 */ /* 0x000fea0003800000 */
[----:B------:R-:W-:Y:S02]  /*0120*/  MOV R5, R2 ;  /* 0x0000000200057202 */ /* 0x000fe40000000f00 */
[----:B------:R-:W-:Y:S02]  /*0130*/  MOV R4, 0x150 ;  /* 0x0000015000047802 */ /* 0x000fe40000000f00 */
[----:B------:R-:W-:Y:S05]  /*0140*/  CALL.REL.NOINC `($__internal_75_$__cuda_sm20_rcp_rn_f32_slowpath) ;  /* 0x0000004400687944 */ /* 0x000fea0003c00000 */
[----:B------:R-:W-:Y:S05]  /*0150*/  BRA `(.L_x_6045) ;  /* 0x0000000000147947 */ /* 0x000fea0003800000 */
.L_x_6044:
[----:B------:R-:W0:Y:S02]  /*0160*/  MUFU.RCP R3, R2 ;  /* 0x0000000200037308 */ /* 0x000e240000001000 */
[----:B0-----:R-:W-:-:S04]  /*0170*/  FFMA R0, R3, R2, -1 ;  /* 0xbf80000003007423 */ /* 0x001fc80000000002 */
[----:B------:R-:W-:-:S04]  /*0180*/  FADD.FTZ R0, -R0, -RZ ;  /* 0x800000ff00007221 */ /* 0x000fc80000010100 */
[----:B------:R-:W-:-:S05]  /*0190*/  FFMA R0, R3, R0, R3 ;  /* 0x0000000003007223 */ /* 0x000fca0000000003 */
[----:B------:R-:W-:-:S15]  /*01a0*/  R2UR UR8, R0 ;  /* 0x00000000000872ca */ /* 0x000fde00000e0000 */
.L_x_6045:
[----:B------:R-:W0:Y:S01]  /*01b0*/  LDC R0, c[0x0][0x398] ;  /* 0x0000e600ff007b82 */ /* 0x000e220000000800 */
[----:B------:R-:W0:Y:S07]  /*01c0*/  LDCU UR4, c[0x0][0x394] ;  /* 0x00007280ff0477ac */ /* 0x000e2e0008000800 */
[----:B------:R-:W1:Y:S01]  /*01d0*/  S2UR UR25, SR_CTAID.Y ;  /* 0x00000000001979c3 */ /* 0x000e620000002600 */
[----:B0-----:R-:W-:-:S05]  /*01e0*/  IMAD R0, R0, UR4, RZ ;  /* 0x0000000400007c24 */ /* 0x001fca000f8e02ff */
[----:B-1----:R-:W-:-:S13]  /*01f0*/  ISETP.LE.AND P0, PT, R0, UR25, PT ;  /* 0x0000001900007c0c */ /* 0x002fda000bf03270 */
[----:B------:R-:W-:Y:S05]  /*0200*/  @P0 EXIT ;  /* 0x000000000000094d */ /* 0x000fea0003800000 */
[----:B------:R-:W0:Y:S01]  /*0210*/  S2UR UR15, SR_CgaCtaId ;  /* 0x00000000000f79c3 */ /* 0x000e220000008800 */
[----:B------:R-:W1:Y:S01]  /*0220*/  LDCU.64 UR12, c[0x0][0x388] ;  /* 0x00007100ff0c77ac */ /* 0x000e620008000a00 */
[----:B------:R-:W2:Y:S01]  /*0230*/  S2R R33, SR_TID.X ;  /* 0x0000000000217919 */ /* 0x000ea20000002100 */
[----:B------:R-:W3:Y:S05]  /*0240*/  LDCU UR5, c[0x0][0x384] ;  /* 0x00007080ff0577ac */ /* 0x000eea0008000800 */
[----:B------:R-:W3:Y:S01]  /*0250*/  S2UR UR18, SR_CTAID.X ;  /* 0x00000000001279c3 */ /* 0x000ee20000002500 */
[----:B------:R-:W4:Y:S01]  /*0260*/  LDCU UR9, c[0x0][0x380] ;  /* 0x00007000ff0977ac */ /* 0x000f220008000800 */
[----:B------:R-:W-:Y:S01]  /*0270*/  UMOV UR27, 0x400 ;  /* 0x00000400001b7882 */ /* 0x000fe20000000000 */
[----:B------:R-:W-:Y:S01]  /*0280*/  UMOV UR14, 0x400 ;  /* 0x00000400000e7882 */ /* 0x000fe20000000000 */
[----:B------:R-:W-:-:S04]  /*0290*/  UMOV UR4, 0x400 ;  /* 0x0000040000047882 */ /* 0x000fc80000000000 */
[----:B------:R-:W5:Y:S01]  /*02a0*/  S2UR UR30, SR_CgaCtaId ;  /* 0x00000000001e79c3 */ /* 0x000f620000008800 */
[----:B------:R-:W-:Y:S01]  /*02b0*/  UMOV UR7, 0x400 ;  /* 0x0000040000077882 */ /* 0x000fe20000000000 */
[----:B------:R-:W-:Y:S01]  /*02c0*/  UMOV UR31, 0x400 ;  /* 0x00000400001f7882 */ /* 0x000fe20000000000 */
[----:B-1----:R-:W-:Y:S02]  /*02d0*/  ULOP3.LUT UR22, UR13, 0x7, URZ, 0xc0, !UPT ;  /* 0x000000070d167892 */ /* 0x002fe4000f8ec0ff */
[----:B------:R-:W-:Y:S02]  /*02e0*/  ULOP3.LUT UR21, UR13, 0x3, URZ, 0xc0, !UPT ;  /* 0x000000030d157892 */ /* 0x000fe4000f8ec0ff */
[----:B------:R-:W-:Y:S01]  /*02f0*/  ULOP3.LUT UR26, UR13, 0x7ffffff8, URZ, 0xc0, !UPT ;  /* 0x7ffffff80d1a7892 */ /* 0x000fe2000f8ec0ff */
[----:B------:R-:W1:Y:S01]  /*0300*/  S2UR UR6, SR_CgaCtaId ;  /* 0x00000000000679c3 */ /* 0x000e620000008800 */
[----:B0-----:R-:W-:Y:S02]  /*0310*/  ULEA UR13, UR15, UR27, 0x18 ;  /* 0x0000001b0f0d7291 */ /* 0x001fe4000f8ec0ff */
[----:B----4-:R-:W-:-:S02]  /*0320*/  ULOP3.LUT UR15, UR9, 0xf, URZ, 0xc0, !UPT ;  /* 0x0000000f090f7892 */ /* 0x010fc4000f8ec0ff */
[----:B------:R-:W-:Y:S01]  /*0330*/  ULOP3.LUT UR23, UR12, 0x7, URZ, 0xc0, !UPT ;  /* 0x000000070c177892 */ /* 0x000fe2000f8ec0ff */
[----:B------:R-:W0:Y:S02]  /*0340*/  LDCU UR17, c[0x0][0x360] ;  /* 0x00006c00ff1177ac */ /* 0x000e240008000800 */
[----:B------:R-:W4:Y:S01]  /*0350*/  S2UR UR28, SR_CgaCtaId ;  /* 0x00000000001c79c3 */ /* 0x000f220000008800 */
[----:B---3--:R-:W-:Y:S01]  /*0360*/  UISETP.GE.AND UP0, UPT, UR18, UR5, UPT ;  /* 0x000000051200728c */ /* 0x008fe2000bf06270 */
[----:B------:R-:W3:Y:S06]  /*0370*/  LDCU.64 UR10, c[0x0][0x358] ;  /* 0x00006b00ff0a77ac */ /* 0x000eec0008000a00 */
[----:B------:R-:W2:Y:S01]  /*0380*/  S2UR UR29, SR_CgaCtaId ;  /* 0x00000000001d79c3 */ /* 0x000ea20000008800 */
[----:B-----5:R-:W-:-:S02]  /*0390*/  ULEA UR30, UR30, UR14, 0x18 ;  /* 0x0000000e1e1e7291 */ /* 0x020fc4000f8ec0ff */
[----:B------:R-:W-:Y:S02]  /*03a0*/  ULOP3.LUT UR14, UR9, 0x7, URZ, 0xc0, !UPT ;  /* 0x00000007090e7892 */ /* 0x000fe4000f8ec0ff */
[----:B------:R-:W-:Y:S02]  /*03b0*/  UP2UR UR34, UPR, URZ, 0x1 ;  /* 0x00000001ff227883 */ /* 0x000fe40008000000 */
[----:B------:R-:W-:Y:S02]  /*03c0*/  UISETP.NE.AND UP0, UPT, UR15, URZ, UPT ;  /* 0x000000ff0f00728c */ /* 0x000fe4000bf05270 */
[----:B-1----:R-:W-:Y:S02]  /*03d0*/  ULEA UR6, UR6, UR4, 0x18 ;  /* 0x0000000406067291 */ /* 0x002fe4000f8ec0ff */
[----:B------:R-:W-:Y:S02]  /*03e0*/  ULOP3.LUT UR4, UR9, 0x3, URZ, 0xc0, !UPT ;  /* 0x0000000309047892 */ /* 0x000fe4000f8ec0ff */
[----:B------:R-:W-:-:S02]  /*03f0*/  UIADD3 UR5, UPT, UPT, UR14, -0x1, URZ ;  /* 0xffffffff0e057890 */ /* 0x000fc4000fffe0ff */
[----:B------:R-:W-:Y:S02]  /*0400*/  UP2UR UR33, UPR, URZ, 0x1 ;  /* 0x00000001ff217883 */ /* 0x000fe40008000000 */
[----:B----4-:R-:W-:Y:S02]  /*0410*/  ULEA UR28, UR28, UR7, 0x18 ;  /* 0x000000071c1c7291 */ /* 0x010fe4000f8ec0ff */
[----:B------:R-:W-:Y:S01]  /*0420*/  UIADD3 UR7, UPT, UPT, UR15, -0x1, URZ ;  /* 0xffffffff0f077890 */ /* 0x000fe2000fffe0ff */
[----:B------:R-:W1:Y:S01]  /*0430*/  LDCU UR16, c[0x0][0x370] ;  /* 0x00006e00ff1077ac */ /* 0x000e620008000800 */
[----:B--2---:R-:W-:Y:S02]  /*0440*/  ULEA UR29, UR29, UR31, 0x18 ;  /* 0x0000001f1d1d7291 */ /* 0x004fe4000f8ec0ff */
[----:B------:R-:W-:Y:S02]  /*0450*/  ULOP3.LUT UR24, UR12, 0xf, URZ, 0xc0, !UPT ;  /* 0x0000000f0c187892 */ /* 0x000fe4000f8ec0ff */
[----:B------:R-:W-:-:S02]  /*0460*/  ULOP3.LUT UR20, UR12, 0x7ffffff0, URZ, 0xc0, !UPT ;  /* 0x7ffffff00c147892 */ /* 0x000fc4000f8ec0ff */
[----:B------:R-:W-:Y:S02]  /*0470*/  ULOP3.LUT UR19, UR12, 0x3, URZ, 0xc0, !UPT ;  /* 0x000000030c137892 */ /* 0x000fe4000f8ec0ff */
[----:B------:R-:W-:Y:S02]  /*0480*/  ULOP3.LUT UR27, UR9, 0x7ffffff0, URZ, 0xc0, !UPT ;  /* 0x7ffffff0091b7892 */ /* 0x000fe4000f8ec0ff */
[----:B------:R-:W-:Y:S02]  /*0490*/  UIADD3 UR32, UPT, UPT, UR23, -0x1, URZ ;  /* 0xffffffff17207890 */ /* 0x000fe4000fffe0ff */
[----:B------:R-:W-:Y:S02]  /*04a0*/  UIADD3 UR31, UPT, UPT, UR22, -0x1, URZ ;  /* 0xffffffff161f7890 */ /* 0x000fe4000fffe0ff */
[----:B------:R-:W-:Y:S02]  /*04b0*/  UISETP.NE.AND UP6, UPT, UR14, URZ, UPT ;  /* 0x000000ff0e00728c */ /* 0x000fe4000bfc5270 */
[----:B------:R-:W-:-:S02]  /*04c0*/  UISETP.NE.AND UP5, UPT, UR4, URZ, UPT ;  /* 0x000000ff0400728c */ /* 0x000fc4000bfa5270 */
[----:B------:R-:W-:Y:S02]  /*04d0*/  UISETP.NE.AND UP4, UPT, UR4, 0x1, UPT ;  /* 0x000000010400788c */ /* 0x000fe4000bf85270 */
[----:B------:R-:W-:Y:S02]  /*04e0*/  UISETP.NE.AND UP3, UPT, UR4, 0x2, UPT ;  /* 0x000000020400788c */ /* 0x000fe4000bf65270 */
[----:B------:R-:W-:Y:S02]  /*04f0*/  UISETP.GE.U32.AND UP1, UPT, UR7, 0x7, UPT ;  /* 0x000000070700788c */ /* 0x000fe4000bf26070 */
[----:B01-3--:R-:W-:-:S11]  /*0500*/  UISETP.GE.U32.AND UP0, UPT, UR5, 0x3, UPT ;  /* 0x000000030500788c */ /* 0x00bfd6000bf06070 */
.L_x_6079:
[----:B------:R-:W-:-:S09]  /*0510*/  UISETP.NE.AND UP2, UPT, UR34, URZ, UPT ;  /* 0x000000ff2200728c */ /* 0x000fd2000bf45270 */
[----:B012---:R-:W-:Y:S05]  /*0520*/  BRA.U UP2, `(.L_x_6046) ;  /* 0x0000004102507547 */ /* 0x007fea000b800000 */
[----:B------:R-:W0:Y:S01]  /*0530*/  LDCU UR37, c[0x0][0x394] ;  /* 0x00007280ff2577ac */ /* 0x000e220008000800 */
[----:B------:R-:W-:Y:S01]  /*0540*/  UMOV UR14, URZ ;  /* 0x000000ff000e7c82 */ /* 0x000fe20008000000 */
[----:B------:R-:W1:Y:S01]  /*0550*/  LDCU UR36, c[0x0][0x3c0] ;  /* 0x00007800ff2477ac */ /* 0x000e620008000800 */
[----:B------:R-:W2:Y:S01]  /*0560*/  LDCU UR44, c[0x0][0x3bc] ;  /* 0x00007780ff2c77ac */ /* 0x000ea20008000800 */
[----:B------:R-:W3:Y:S01]  /*0570*/  LDCU UR43, c[0x0][0x498] ;  /* 0x00009300ff2b77ac */ /* 0x000ee20008000800 */
[----:B------:R-:W4:Y:S01]  /*0580*/  LDCU UR41, c[0x0][0x440] ;  /* 0x00008800ff2977ac */ /* 0x000f220008000800 */
[----:B0-----:R-:W-:Y:S01]  /*0590*/  IMAD.U32 R0, RZ, RZ, UR37 ;  /* 0x00000025ff007e24 */ /* 0x001fe2000f8e00ff */
[----:B------:R-:W0:Y:S04]  /*05a0*/  LDCU UR39, c[0x0][0x468] ;  /* 0x00008d00ff2777ac */ /* 0x000e280008000800 */
[----:B------:R-:W-:Y:S01]  /*05b0*/  IABS R0, R0 ;  /* 0x0000000000007213 */ /* 0x000fe20000000000 */
[----:B------:R-:W5:Y:S03]  /*05c0*/  LDCU UR45, c[0x0][0x390] ;  /* 0x00007200ff2d77ac */ /* 0x000f660008000800 */
[----:B------:R-:W-:Y:S01]  /*05d0*/  R2UR UR7, R0 ;  /* 0x00000000000772ca */ /* 0x000fe200000e0000 */
[----:B------:R-:W0:Y:S01]  /*05e0*/  LDCU UR42, c[0x0][0x494] ;  /* 0x00009280ff2a77ac */ /* 0x000e220008000800 */
[----:B------:R-:W0:Y:S01]  /*05f0*/  LDCU UR40, c[0x0][0x43c] ;  /* 0x00008780ff2877ac */ /* 0x000e220008000800 */
[----:B------:R-:W0:Y:S10]  /*0600*/  LDCU UR38, c[0x0][0x464] ;  /* 0x00008c80ff2677ac */ /* 0x000e340008000800 */
[----:B------:R-:W1:Y:S08]  /*0610*/  I2F.RP R3, UR7 ;  /* 0x0000000700037d06 */ /* 0x000e700008209400 */
[----:B-1----:R-:W1:Y:S02]  /*0620*/  MUFU.RCP R2, R3 ;  /* 0x0000000300027308 */ /* 0x002e640000001000 */
[----:B-1----:R-:W-:-:S06]  /*0630*/  VIADD R2, R2, 0xffffffe ;  /* 0x0ffffffe02027836 */ /* 0x002fcc0000000000 */
[----:B------:R-:W1:Y:S02]  /*0640*/  F2I.FTZ.U32.TRUNC.NTZ R0, R2 ;  /* 0x0000000200007305 */ /* 0x000e64000021f000 */
[----:B-1----:R-:W-:Y:S02]  /*0650*/  R2UR UR15, R0 ;  /* 0x00000000000f72ca */ /* 0x002fe400000e0000 */
[----:B------:R-:W-:-:S04]  /*0660*/  IABS R0, UR25 ;  /* 0x0000001900007c13 */ /* 0x000fc80008000000 */
[----:B------:R-:W-:-:S07]  /*0670*/  R2UR UR5, R0 ;  /* 0x00000000000572ca */ /* 0x000fce00000e0000 */
[----:B------:R-:W-:-:S04]  /*0680*/  UIADD3 UR4, UPT, UPT, URZ, -UR15, URZ ;  /* 0x8000000fff047290 */ /* 0x000fc8000fffe0ff */
[----:B------:R-:W-:-:S04]  /*0690*/  UIMAD UR4, UR4, UR7, URZ ;  /* 0x00000007040472a4 */ /* 0x000fc8000f8e02ff */
[----:B------:R-:W-:-:S04]  /*06a0*/  UIMAD.WIDE.U32 UR14, UR15, UR4, UR14 ;  /* 0x000000040f0e72a5 */ /* 0x000fc8000f8e000e */
[----:B------:R-:W-:-:S04]  /*06b0*/  UIMAD.WIDE.U32 UR14, UR15, UR5, URZ ;  /* 0x000000050f0e72a5 */ /* 0x000fc8000f8e00ff */
[----:B------:R-:W-:-:S04]  /*06c0*/  UIADD3 UR4, UPT, UPT, -UR15, URZ, URZ ;  /* 0x000000ff0f047290 */ /* 0x000fc8000fffe1ff */
[----:B------:R-:W-:-:S04]  /*06d0*/  UIMAD UR4, UR7, UR4, UR5 ;  /* 0x00000004070472a4 */ /* 0x000fc8000f8e0205 */
[----:B------:R-:W-:-:S11]  /*06e0*/  UISETP.GT.U32.AND UP2, UPT, UR7, UR4, UPT ;  /* 0x000000040700728c */ /* 0x000fd6000bf44070 */
[----:B------:R-:W-:Y:S02]  /*06f0*/  @!UP2 UIADD3 UR4, UPT, UPT, UR4, -UR7, URZ ;  /* 0x800000070404a290 */ /* 0x000fe4000fffe0ff */
[----:B------:R-:W-:Y:S02]  /*0700*/  @!UP2 UIADD3 UR15, UPT, UPT, UR15, 0x1, URZ ;  /* 0x000000010f0fa890 */ /* 0x000fe4000fffe0ff */
[----:B------:R-:W-:Y:S02]  /*0710*/  UISETP.GE.U32.AND UP2, UPT, UR4, UR7, UPT ;  /* 0x000000070400728c */ /* 0x000fe4000bf46070 */
[----:B------:R-:W-:-:S09]  /*0720*/  ULOP3.LUT UR4, UR25, UR37, URZ, 0x3c, !UPT ;  /* 0x0000002519047292 */ /* 0x000fd2000f8e3cff */
[----:B------:R-:W-:Y:S02]  /*0730*/  @UP2 UIADD3 UR15, UPT, UPT, UR15, 0x1, URZ ;  /* 0x000000010f0f2890 */ /* 0x000fe4000fffe0ff */
[----:B------:R-:W-:Y:S01]  /*0740*/  UISETP.GE.AND UP2, UPT, UR4, URZ, UPT ;  /* 0x000000ff0400728c */ /* 0x000fe2000bf46270 */
[----:B------:R-:W1:Y:S04]  /*0750*/  LDCU.64 UR4, c[0x0][0x3e8] ;  /* 0x00007d00ff0477ac */ /* 0x000e680008000a00 */
[----:B------:R-:W-:-:S04]  /*0760*/  UMOV UR7, UR15 ;  /* 0x0000000f00077c82 */ /* 0x000fc80008000000 */
[----:B------:R-:W2:Y:S02]  /*0770*/  LDCU.64 UR14, c[0x0][0x410] ;  /* 0x00008200ff0e77ac */ /* 0x000ea40008000a00 */
[----:B------:R-:W-:Y:S02]  /*0780*/  @!UP2 UIADD3 UR7, UPT, UPT, -UR7, URZ, URZ ;  /* 0x000000ff0707a290 */ /* 0x000fe4000fffe1ff */
[----:B------:R-:W-:-:S11]  /*0790*/  UISETP.NE.AND UP2, UPT, UR37, URZ, UPT ;  /* 0x000000ff2500728c */ /* 0x000fd6000bf45270 */
[----:B------:R-:W-:Y:S02]  /*07a0*/  @!UP2 ULOP3.LUT UR7, URZ, UR37, URZ, 0x33, !UPT ;  /* 0x00000025ff07a292 */ /* 0x000fe4000f8e33ff */
[----:B-----5:R-:W-:Y:S02]  /*07b0*/  UISETP.GE.AND UP2, UPT, UR45, 0x1, UPT ;  /* 0x000000012d00788c */ /* 0x020fe4000bf46270 */
[----:B-1----:R-:W-:Y:S02]  /*07c0*/  UIMAD UR5, UR7, UR5, URZ ;  /* 0x00000005070572a4 */ /* 0x002fe4000f8e02ff */
[----:B------:R-:W-:Y:S02]  /*07d0*/  UIADD3 UR35, UPT, UPT, -UR7, URZ, URZ ;  /* 0x000000ff07237290 */ /* 0x000fe4000fffe1ff */
[----:B------:R-:W-:Y:S02]  /*07e0*/  UIMAD UR36, UR7, UR36, URZ ;  /* 0x00000024072472a4 */ /* 0x000fe4000f8e02ff */
[----:B------:R-:W-:-:S02]  /*07f0*/  UIMAD UR37, UR37, UR35, UR25 ;  /* 0x00000023252572a4 */ /* 0x000fc4000f8e0219 */
[----:B--2---:R-:W-:Y:S02]  /*0800*/  UIMAD UR15, UR7, UR15, URZ ;  /* 0x0000000f070f72a4 */ /* 0x004fe4000f8e02ff */
[----:B------:R-:W-:Y:S01]  /*0810*/  UIMAD UR35, UR37, UR4, UR5 ;  /* 0x00000004252372a4 */ /* 0x000fe2000f8e0205 */
[----:B------:R-:W1:Y:S01]  /*0820*/  LDCU.64 UR4, c[0x0][0x4c0] ;  /* 0x00009800ff0477ac */ /* 0x000e620008000a00 */
[----:B------:R-:W-:Y:S02]  /*0830*/  UIMAD UR36, UR37, UR44, UR36 ;  /* 0x0000002c252472a4 */ /* 0x000fe4000f8e0224 */
[----:B---3--:R-:W-:Y:S02]  /*0840*/  UIMAD UR43, UR7, UR43, URZ ;  /* 0x0000002b072b72a4 */ /* 0x008fe4000f8e02ff */
[----:B----4-:R-:W-:Y:S02]  /*0850*/  UIMAD UR41, UR7, UR41, URZ ;  /* 0x00000029072972a4 */ /* 0x010fe4000f8e02ff */
[----:B0-----:R-:W-:Y:S01]  /*0860*/  UIMAD UR39, UR7, UR39, URZ ;  /* 0x00000027072772a4 */ /* 0x001fe2000f8e02ff */
[----:B------:R-:W-:Y:S01]  /*0870*/  IADD3 R2, PT, PT, R33, UR36, RZ ;  /* 0x0000002421027c10 */ /* 0x000fe2000fffe0ff */
[----:B------:R-:W-:-:S02]  /*0880*/  UIMAD UR14, UR37, UR14, UR15 ;  /* 0x0000000e250e72a4 */ /* 0x000fc4000f8e020f */
[----:B------:R-:W-:Y:S01]  /*0890*/  UIMAD UR42, UR37, UR42, UR43 ;  /* 0x0000002a252a72a4 */ /* 0x000fe2000f8e022b */
[----:B------:R-:W-:Y:S01]  /*08a0*/  UMOV UR15, UR18 ;  /* 0x00000012000f7c82 */ /* 0x000fe20008000000 */
[----:B------:R-:W-:Y:S01]  /*08b0*/  UIMAD UR40, UR37, UR40, UR41 ;  /* 0x00000028252872a4 */ /* 0x000fe2000f8e0229 */
[----:B-1----:R-:W-:Y:S01]  /*08c0*/  MOV R0, UR5 ;  /* 0x0000000500007c02 */ /* 0x002fe20008000f00 */
[----:B------:R-:W-:Y:S01]  /*08d0*/  IMAD.U32 R32, RZ, RZ, UR4 ;  /* 0x00000004ff207e24 */ /* 0x000fe2000f8e00ff */
[----:B------:R-:W-:Y:S02]  /*08e0*/  UIMAD UR38, UR37, UR38, UR39 ;  /* 0x00000026252672a4 */ /* 0x000fe4000f8e0227 */
[----:B------:R-:W-:Y:S01]  /*08f0*/  UP2UR UR43, UPR, URZ, 0x4 ;  /* 0x00000004ff2b7883 */ /* 0x000fe20008000000 */
[----:B------:R-:W-:-:S04]  /*0900*/  IMAD R3, R0, UR7, R33 ;  /* 0x0000000700037c24 */ /* 0x000fc8000f8e0221 */
[----:B------:R-:W-:-:S07]  /*0910*/  IMAD R32, R32, UR37, R3 ;  /* 0x0000002520207c24 */ /* 0x000fce000f8e0203 */
.L_x_6078:
[----:B------:R-:W-:Y:S01]  /*0920*/  UISETP.NE.AND UP2, UPT, UR43, URZ, UPT ;  /* 0x000000ff2b00728c */ /* 0x000fe2000bf45270 */
[----:B--2---:R-:W-:-:S08]  /*0930*/  HFMA2 R3, -RZ, RZ, 0, 0 ;  /* 0x00000000ff037431 */ /* 0x004fd000000001ff */
[----:B01----:R-:W-:Y:S05]  /*0940*/  BRA.U !UP2, `(.L_x_6047) ;  /* 0x0000003d0a187547 */ /* 0x003fea000b800000 */
[----:B------:R-:W0:Y:S01]  /*0950*/  LDCU UR41, c[0x0][0x3e4] ;  /* 0x00007c80ff2977ac */ /* 0x000e220008000800 */
[----:B------:R-:W-:Y:S01]  /*0960*/  MOV R3, RZ ;  /* 0x000000ff00037202 */ /* 0x000fe20000000f00 */
[----:B------:R-:W1:Y:S01]  /*0970*/  LDCU UR39, c[0x0][0x40c] ;  /* 0x00008180ff2777ac */ /* 0x000e620008000800 */
[----:B------:R-:W2:Y:S01]  /*0980*/  LDCU UR37, c[0x0][0x380] ;  /* 0x00007000ff2577ac */ /* 0x000ea20008000800 */
[----:B------:R-:W-:Y:S01]  /*0990*/  UMOV UR4, URZ ;  /* 0x000000ff00047c82 */ /* 0x000fe20008000000 */
[----:B0-----:R-:W-:Y:S02]  /*09a0*/  UIMAD UR41, UR15, UR41, UR35 ;  /* 0x000000290f2972a4 */ /* 0x001fe4000f8e0223 */
[----:B-1----:R-:W-:Y:S02]  /*09b0*/  UIMAD UR39, UR15, UR39, UR14 ;  /* 0x000000270f2772a4 */ /* 0x002fe4000f8e020e */
.L_x_6077:
[----:B--2---:R-:W-:Y:S01]  /*09c0*/  MOV R11, UR37 ;  /* 0x00000025000b7c02 */ /* 0x004fe20008000f00 */
[----:B------:R-:W-:Y:S03]  /*09d0*/  BSSY.RECONVERGENT B0, `(.L_x_6048) ;  /* 0x00002d9000007945 */ /* 0x000fe60003800200 */
[----:B------:R-:W-:-:S13]  /*09e0*/  ISETP.GE.AND P0, PT, R33, R11, PT ;  /* 0x0000000b2100720c */ /* 0x000fda0003f06270 */
[----:B01----:R-:W-:Y:S05]  /*09f0*/  @P0 BRA `(.L_x_6049) ;  /* 0x0000002c00580947 */ /* 0x003fea0003800000 */
[----:B------:R-:W0:Y:S01]  /*0a00*/  LDCU UR5, c[0x0][0x38c] ;  /* 0x00007180ff0577ac */ /* 0x000e220008000800 */
[----:B------:R-:W1:Y:S01]  /*0a10*/  LDC R27, c[0x0][0x3b8] ;  /* 0x0000ee00ff1b7b82 */ /* 0x000e620000000800 */
[----:B------:R-:W-:-:S07]  /*0a20*/  MOV R26, UR4 ;  /* 0x00000004001a7c02 */ /* 0x000fce0008000f00 */
[----:B------:R-:W2:Y:S01]  /*0a30*/  LDC R13, c[0x0][0x460] ;  /* 0x00011800ff0d7b82 */ /* 0x000ea20000000800 */
[----:B0-----:R-:W-:Y:S01]  /*0a40*/  UISETP.GE.AND UP2, UPT, UR5, 0x1, UPT ;  /* 0x000000010500788c */ /* 0x001fe2000bf46270 */
[C---:B-1----:R-:W-:Y:S02]  /*0a50*/  IMAD R27, R26.reuse, R27, UR36 ;  /* 0x000000241a1b7e24 */ /* 0x042fe4000f8e021b */
[----:B--2---:R-:W-:-:S06]  /*0a60*/  IMAD R26, R26, R13, UR38 ;  /* 0x000000261a1a7e24 */ /* 0x004fcc000f8e020d */
[----:B------:R-:W-:Y:S05]  /*0a70*/  BRA.U !UP2, `(.L_x_6050) ;  /* 0x000000190ad47547 */ /* 0x000fea000b800000 */
[----:B------:R-:W0:Y:S01]  /*0a80*/  LDC R25, c[0x0][0x438] ;  /* 0x00010e00ff197b82 */ /* 0x000e220000000800 */
[----:B------:R-:W-:Y:S02]  /*0a90*/  MOV R24, UR4 ;  /* 0x0000000400187c02 */ /* 0x000fe40008000f00 */
[----:B------:R-:W-:-:S05]  /*0aa0*/  MOV R28, R33 ;  /* 0x00000021001c7202 */ /* 0x000fca0000000f00 */
[----:B------:R-:W1:Y:S01]  /*0ab0*/  LDC R5, c[0x0][0x490] ;  /* 0x00012400ff057b82 */ /* 0x000e620000000800 */
[C---:B0-----:R-:W-:Y:S02]  /*0ac0*/  IMAD R25, R24.reuse, R25, UR40 ;  /* 0x0000002818197e24 */ /* 0x041fe4000f8e0219 */
[----:B-1----:R-:W-:-:S07]  /*0ad0*/  IMAD R24, R24, R5, UR42 ;  /* 0x0000002a18187e24 */ /* 0x002fce000f8e0205 */
.L_x_6061:
[----:B0-----:R-:W0:Y:S01]  /*0ae0*/  LDCU UR5, c[0x0][0x388] ;  /* 0x00007100ff0577ac */ /* 0x001e220008000800 */
[----:B------:R-:W-:Y:S01]  /*0af0*/  HFMA2 R5, -RZ, RZ, 0, 0 ;  /* 0x00000000ff057431 */ /* 0x000fe200000001ff */
[----:B0-----:R-:W-:-:S09]  /*0b00*/  UISETP.GE.AND UP2, UPT, UR5, 0x1, UPT ;  /* 0x000000010500788c */ /* 0x001fd2000bf46270 */
[----:B------:R-:W-:Y:S05]  /*0b10*/  BRA.U !UP2, `(.L_x_6051) ;  /* 0x0000000d0a487547 */ /* 0x000fea000b800000 */
[----:B------:R-:W0:Y:S01]  /*0b20*/  LDCU UR7, c[0x0][0x3b4] ;  /* 0x00007680ff0777ac */ /* 0x000e220008000800 */
[----:B------:R-:W-:Y:S02]  /*0b30*/  MOV R34, RZ ;  /* 0x000000ff00227202 */ /* 0x000fe40000000f00 */
[----:B------:R-:W-:Y:S01]  /*0b40*/  MOV R5, RZ ;  /* 0x000000ff00057202 */ /* 0x000fe20000000f00 */
[----:B------:R-:W-:Y:S01]  /*0b50*/  UISETP.GE.U32.AND UP2, UPT, UR5, 0x10, UPT ;  /* 0x000000100500788c */ /* 0x000fe2000bf46070 */
[----:B0-----:R-:W-:-:S08]  /*0b60*/  IMAD R29, R28, UR7, R27 ;  /* 0x000000071c1d7c24 */ /* 0x001fd0000f8e021b */
[----:B------:R-:W-:Y:S05]  /*0b70*/  BRA.U !UP2, `(.L_x_6052) ;  /* 0x000000050a787547 */ /* 0x000fea000b800000 */
[----:B------:R-:W-:Y:S01]  /*0b80*/  HFMA2 R5, -RZ, RZ, 0, 0 ;  /* 0x00000000ff057431 */ /* 0x000fe200000001ff */
[----:B------:R-:W-:-:S07]  /*0b90*/  MOV R30, RZ ;  /* 0x000000ff001e7202 */ /* 0x000fce0000000f00 */
.L_x_6053:
[----:B------:R-:W0:Y:S01]  /*0ba0*/  LDC.64 R22, c[0x0][0x3c8] ;  /* 0x0000f200ff167b82 */ /* 0x000e220000000a00 */
[----:B------:R-:W-:Y:S02]  /*0bb0*/  IADD3 R34, PT, PT, R29, R30, RZ ;  /* 0x0000001e1d227210 */ /* 0x000fe40007ffe0ff */
[C---:B------:R-:W-:Y:S02]  /*0bc0*/  IADD3 R31, PT, PT, R30.reuse, UR41, RZ ;  /* 0x000000291e1f7c10 */ /* 0x040fe4000fffe0ff */
        /* <DEDUP_REMOVED lines=23> */
[----:B------:R-:W5:Y:S01]  /*0d40*/  LDG.E.U16 R23, desc[UR10][R10.64+0x16] ;  /* 0x0000160a0a177981 */ /* 0x000f62000c1e1500 */
[----:B--2---:R-:W-:Y:S02]  /*0d50*/  HADD2.F32 R4, -RZ, R4.H0_H0 ;  /* 0x20000004ff047230 */ /* 0x004fe40000004100 */
[----:B---3--:R-:W-:Y:S05]  /*0d60*/  HADD2.F32 R0, -RZ, R0.H0_H0 ;  /* 0x20000000ff007230 */ /* 0x008fea0000004100 */
[----:B------:R-:W-:Y:S01]  /*0d70*/  FFMA R5, R0, R4, R5 ;  /* 0x0000000400057223 */ /* 0x000fe20000000005 */
[----:B----4-:R-:W-:Y:S02]  /*0d80*/  HADD2.F32 R4, -RZ, R16.H0_H0 ;  /* 0x20000010ff047230 */ /* 0x010fe40000004100 */
[----:B------:R-:W2:Y:S01]  /*0d90*/  LDG.E.U16 R16, desc[UR10][R8.64+0xa] ;  /* 0x00000a0a08107981 */ /* 0x000ea2000c1e1500 */
[----:B-----5:R-:W-:Y:S03]  /*0da0*/  HADD2.F32 R0, -RZ, R17.H0_H0 ;  /* 0x20000011ff007230 */ /* 0x020fe60000004100 */
[----:B------:R-:W3:Y:S02]  /*0db0*/  LDG.E.U16 R17, desc[UR10][R8.64+0xe] ;  /* 0x00000e0a08117981 */ /* 0x000ee4000c1e1500 */
[----:B------:R-:W-:Y:S01]  /*0dc0*/  FFMA R5, R0, R4, R5 ;  /* 0x0000000400057223 */ /* 0x000fe20000000005 */
[----:B------:R-:W-:Y:S02]  /*0dd0*/  HADD2.F32 R0, -RZ, R15.H0_H0 ;  /* 0x2000000fff007230 */ /* 0x000fe40000004100 */
[----:B------:R-:W4:Y:S01]  /*0de0*/  LDG.E.U16 R15, desc[UR10][R10.64+0x10] ;  /* 0x0000100a0a0f7981 */ /* 0x000f22000c1e1500 */
[----:B------:R-:W-:Y:S02]  /*0df0*/  HADD2.F32 R6, -RZ, R6.H0_H0 ;  /* 0x20000006ff067230 */ /* 0x000fe40000004100 */
[----:B------:R-:W-:Y:S02]  /*0e00*/  HADD2.F32 R7, -RZ, R7.H0_H0 ;  /* 0x20000007ff077230 */ /* 0x000fe40000004100 */
[----:B------:R-:W-:Y:S03]  /*0e10*/  HADD2.F32 R4, -RZ, R14.H0_H0 ;  /* 0x2000000eff047230 */ /* 0x000fe60000004100 */
[----:B------:R-:W-:Y:S01]  /*0e20*/  FFMA R5, R6, R7, R5 ;  /* 0x0000000706057223 */ /* 0x000fe20000000005 */
[----:B------:R-:W5:Y:S01]  /*0e30*/  LDG.E.U16 R14, desc[UR10][R8.64+0x10] ;  /* 0x0000100a080e7981 */ /* 0x000f62000c1e1500 */
[----:B------:R-:W-:Y:S02]  /*0e40*/  HADD2.F32 R6, -RZ, R13.H0_H0 ;  /* 0x2000000dff067230 */ /* 0x000fe40000004100 */
[----:B------:R-:W-:Y:S01]  /*0e50*/  FFMA R5, R0, R4, R5 ;  /* 0x0000000400057223 */ /* 0x000fe20000000005 */
[----:B------:R-:W5:Y:S01]  /*0e60*/  LDG.E.U16 R13, desc[UR10][R10.64+0x12] ;  /* 0x0000120a0a0d7981 */ /* 0x000f62000c1e1500 */
[----:B------:R-:W-:Y:S03]  /*0e70*/  HADD2.F32 R7, -RZ, R12.H0_H0 ;  /* 0x2000000cff077230 */ /* 0x000fe60000004100 */
[----:B------:R-:W5:Y:S01]  /*0e80*/  LDG.E.U16 R12, desc[UR10][R8.64+0x12] ;  /* 0x0000120a080c7981 */ /* 0x000f62000c1e1500 */
[----:B------:R-:W-:Y:S02]  /*0e90*/  HADD2.F32 R0, -RZ, R19.H0_H0 ;  /* 0x20000013ff007230 */ /* 0x000fe40000004100 */
[----:B------:R-:W-:Y:S01]  /*0ea0*/  FFMA R5, R6, R7, R5 ;  /* 0x0000000706057223 */ /* 0x000fe20000000005 */
[----:B------:R-:W5:Y:S01]  /*0eb0*/  LDG.E.U16 R19, desc[UR10][R10.64+0x18] ;  /* 0x0000180a0a137981 */ /* 0x000f62000c1e1500 */
[----:B------:R-:W-:Y:S03]  /*0ec0*/  HADD2.F32 R6, -RZ, R21.H0_H0 ;  /* 0x20000015ff067230 */ /* 0x000fe60000004100 */
[----:B------:R-:W5:Y:S01]  /*0ed0*/  LDG.E.U16 R21, desc[UR10][R8.64+0x16] ;  /* 0x0000160a08157981 */ /* 0x000f62000c1e1500 */
[----:B------:R-:W-:Y:S03]  /*0ee0*/  HADD2.F32 R7, -RZ, R18.H0_H0 ;  /* 0x20000012ff077230 */ /* 0x000fe60000004100 */
[----:B------:R-:W5:Y:S01]  /*0ef0*/  LDG.E.U16 R18, desc[UR10][R10.64+0x1a] ;  /* 0x00001a0a0a127981 */ /* 0x000f62000c1e1500 */
[----:B--2---:R-:W-:Y:S03]  /*0f00*/  HADD2.F32 R4, -RZ, R16.H0_H0 ;  /* 0x20000010ff047230 */ /* 0x004fe60000004100 */
[----:B------:R-:W2:Y:S02]  /*0f10*/  LDG.E.U16 R16, desc[UR10][R8.64+0x1e] ;  /* 0x00001e0a08107981 */ /* 0x000ea4000c1e1500 */
[----:B------:R-:W-:Y:S01]  /*0f20*/  FFMA R5, R0, R4, R5 ;  /* 0x0000000400057223 */ /* 0x000fe20000000005 */
[----:B------:R-:W-:Y:S02]  /*0f30*/  HADD2.F32 R0, -RZ, R20.H0_H0 ;  /* 0x20000014ff007230 */ /* 0x000fe40000004100 */
[----:B---3--:R-:W-:Y:S01]  /*0f40*/  HADD2.F32 R4, -RZ, R17.H0_H0 ;  /* 0x20000011ff047230 */ /* 0x008fe20000004100 */
[----:B------:R-:W3:Y:S01]  /*0f50*/  LDG.E.U16 R20, desc[UR10][R8.64+0x14] ;  /* 0x0000140a08147981 */ /* 0x000ee2000c1e1500 */
[----:B------:R-:W-:Y:S03]  /*0f60*/  FFMA R5, R6, R7, R5 ;  /* 0x0000000706057223 */ /* 0x000fe60000000005 */
[----:B------:R-:W2:Y:S01]  /*0f70*/  LDG.E.U16 R17, desc[UR10][R10.64+0x1c] ;  /* 0x00001c0a0a117981 */ /* 0x000ea2000c1e1500 */
[----:B------:R-:W-:Y:S01]  /*0f80*/  FFMA R5, R0, R4, R5 ;  /* 0x0000000400057223 */ /* 0x000fe20000000005 */
[----:B----4-:R-:W-:Y:S02]  /*0f90*/  HADD2.F32 R0, -RZ, R15.H0_H0 ;  /* 0x2000000fff007230 */ /* 0x010fe40000004100 */
[----:B------:R-:W4:Y:S01]  /*0fa0*/  LDG.E.U16 R15, desc[UR10][R8.64+0x18] ;  /* 0x0000180a080f7981 */ /* 0x000f22000c1e1500 */
[----:B-----5:R-:W-:Y:S03]  /*0fb0*/  HADD2.F32 R4, -RZ, R14.H0_H0 ;  /* 0x2000000eff047230 */ /* 0x020fe60000004100 */
[----:B------:R-:W5:Y:S01]  /*0fc0*/  LDG.E.U16 R14, desc[UR10][R8.64+0x1a] ;  /* 0x00001a0a080e7981 */ /* 0x000f62000c1e1500 */
[----:B------:R-:W-:Y:S02]  /*0fd0*/  HADD2.F32 R6, -RZ, R13.H0_H0 ;  /* 0x2000000dff067230 */ /* 0x000fe40000004100 */
[----:B------:R-:W-:Y:S01]  /*0fe0*/  FFMA R5, R0, R4, R5 ;  /* 0x0000000400057223 */ /* 0x000fe20000000005 */
[----:B------:R-:W-:Y:S01]  /*0ff0*/  HADD2.F32 R0, -RZ, R22.H0_H0 ;  /* 0x20000016ff007230 */ /* 0x000fe20000004100 */
[----:B------:R-:W2:Y:S01]  /*1000*/  LDG.E.U16 R13, desc[UR10][R8.64+0x1c] ;  /* 0x00001c0a080d7981 */ /* 0x000ea2000c1e1500 */
[----:B------:R-:W-:Y:S03]  /*1010*/  HADD2.F32 R7, -RZ, R12.H0_H0 ;  /* 0x2000000cff077230 */ /* 0x000fe60000004100 */
[----:B------:R-:W2:Y:S02]  /*1020*/  LDG.E.U16 R12, desc[UR10][R10.64+0x1e] ;  /* 0x00001e0a0a0c7981 */ /* 0x000ea4000c1e1500 */
[----:B------:R-:W-:Y:S01]  /*1030*/  FFMA R5, R6, R7, R5 ;  /* 0x0000000706057223 */ /* 0x000fe20000000005 */
[----:B------:R-:W-:Y:S02]  /*1040*/  HADD2.F32 R6, -RZ, R23.H0_H0 ;  /* 0x20000017ff067230 */ /* 0x000fe40000004100 */
[----:B------:R-:W-:Y:S02]  /*1050*/  HADD2.F32 R7, -RZ, R21.H0_H0 ;  /* 0x20000015ff077230 */ /* 0x000fe40000004100 */
[----:B---3--:R-:W-:Y:S05]  /*1060*/  HADD2.F32 R4, -RZ, R20.H0_H0 ;  /* 0x20000014ff047230 */ /* 0x008fea0000004100 */
[----:B------:R-:W-:Y:S01]  /*1070*/  FFMA R5, R0, R4, R5 ;  /* 0x0000000400057223 */ /* 0x000fe20000000005 */
[----:B------:R-:W-:Y:S02]  /*1080*/  HADD2.F32 R0, -RZ, R19.H0_H0 ;  /* 0x20000013ff007230 */ /* 0x000fe40000004100 */
[----:B----4-:R-:W-:Y:S02]  /*1090*/  HADD2.F32 R4, -RZ, R15.H0_H0 ;  /* 0x2000000fff047230 */ /* 0x010fe40000004100 */
[----:B------:R-:W-:Y:S01]  /*10a0*/  FFMA R5, R6, R7, R5 ;  /* 0x0000000706057223 */ /* 0x000fe20000000005 */
[----:B------:R-:W-:Y:S02]  /*10b0*/  HADD2.F32 R6, -RZ, R18.H0_H0 ;  /* 0x20000012ff067230 */ /* 0x000fe40000004100 */
[----:B-----5:R-:W-:Y:S02]  /*10c0*/  HADD2.F32 R7, -RZ, R14.H0_H0 ;  /* 0x2000000eff077230 */ /* 0x020fe40000004100 */
[----:B------:R-:W-:Y:S01]  /*10d0*/  FFMA R5, R0, R4, R5 ;  /* 0x0000000400057223 */ /* 0x000fe20000000005 */
[----:B--2---:R-:W-:Y:S02]  /*10e0*/  HADD2.F32 R0, -RZ, R17.H0_H0 ;  /* 0x20000011ff007230 */ /* 0x004fe40000004100 */
[----:B------:R-:W-:Y:S02]  /*10f0*/  HADD2.F32 R4, -RZ, R13.H0_H0 ;  /* 0x2000000dff047230 */ /* 0x000fe40000004100 */
[----:B------:R-:W-:Y:S01]  /*1100*/  FFMA R5, R6, R7, R5 ;  /* 0x0000000706057223 */ /* 0x000fe20000000005 */
[----:B------:R-:W-:Y:S02]  /*1110*/  HADD2.F32 R7, -RZ, R16.H0_H0 ;  /* 0x20000010ff077230 */ /* 0x000fe40000004100 */
[----:B------:R-:W-:Y:S02]  /*1120*/  HADD2.F32 R6, -RZ, R12.H0_H0 ;  /* 0x2000000cff067230 */ /* 0x000fe40000004100 */
[----:B------:R-:W-:Y:S04]  /*1130*/  FFMA R5, R0, R4, R5 ;  /* 0x0000000400057223 */ /* 0x000fe80000000005 */
[----:B------:R-:W-:Y:S01]  /*1140*/  FFMA R5, R6, R7, R5 ;  /* 0x0000000706057223 */ /* 0x000fe20000000005 */
[----:B------:R-:W-:Y:S09]  /*1150*/  @P0 BRA `(.L_x_6053) ;  /* 0xfffffff800900947 */ /* 0x000ff2000383ffff */
.L_x_6052:
[----:B------:R-:W-:-:S09]  /*1160*/  UISETP.NE.AND UP2, UPT, UR24, URZ, UPT ;  /* 0x000000ff1800728c */ /* 0x000fd2000bf45270 */
[----:B------:R-:W-:Y:S05]  /*1170*/  BRA.U !UP2, `(.L_x_6051) ;  /* 0x000000050ab07547 */ /* 0x000fea000b800000 */
[----:B------:R-:W-:-:S04]  /*1180*/  UIADD3 UR5, UPT, UPT, UR24, -0x1, URZ ;  /* 0xffffffff18057890 */ /* 0x000fc8000fffe0ff */
[----:B------:R-:W-:-:S09]  /*1190*/  UISETP.GE.U32.AND UP2, UPT, UR5, 0x7, UPT ;  /* 0x000000070500788c */ /* 0x000fd2000bf46070 */
[----:B------:R-:W-:Y:S05]  /*11a0*/  BRA.U !UP2, `(.L_x_6054) ;  /* 0x000000010abc7547 */ /* 0x000fea000b800000 */
[----:B------:R-:W0:Y:S01]  /*11b0*/  LDC.64 R8, c[0x0][0x3c8] ;  /* 0x0000f200ff087b82 */ /* 0x000e220000000a00 */
[----:B------:R-:W-:Y:S02]  /*11c0*/  IADD3 R20, PT, PT, R29, R34, RZ ;  /* 0x000000221d147210 */ /* 0x000fe40007ffe0ff */
[----:B------:R-:W-:-:S05]  /*11d0*/  IADD3 R16, PT, PT, R34, UR41, RZ ;  /* 0x0000002922107c10 */ /* 0x000fca000fffe0ff */
        /* <DEDUP_REMOVED lines=15> */
[----:B--2---:R-:W-:-:S02]  /*12d0*/  HADD2.F32 R10, -RZ, R10.H0_H0 ;  /* 0x2000000aff0a7230 */ /* 0x004fc40000004100 */
[----:B----4-:R-:W-:Y:S02]  /*12e0*/  HADD2.F32 R8, -RZ, R8.H0_H0 ;  /* 0x20000008ff087230 */ /* 0x010fe40000004100 */
[----:B---3--:R-:W-:Y:S02]  /*12f0*/  HADD2.F32 R9, -RZ, R9.H0_H0 ;  /* 0x20000009ff097230 */ /* 0x008fe40000004100 */
[----:B-----5:R-:W-:Y:S02]  /*1300*/  HADD2.F32 R14, -RZ, R14.H0_H0 ;  /* 0x2000000eff0e7230 */ /* 0x020fe40000004100 */
[----:B------:R-:W-:Y:S02]  /*1310*/  FFMA R8, R10, R8, R5 ;  /* 0x000000080a087223 */ /* 0x000fe40000000005 */
[----:B------:R-:W2:Y:S02]  /*1320*/  LDG.E.U16 R10, desc[UR10][R16.64+0xa] ;  /* 0x00000a0a100a7981 */ /* 0x000ea4000c1e1500 */
[----:B------:R-:W-:-:S02]  /*1330*/  FFMA R14, R9, R14, R8 ;  /* 0x0000000e090e7223 */ /* 0x000fc40000000008 */
[----:B------:R-:W3:Y:S04]  /*1340*/  LDG.E.U16 R9, desc[UR10][R20.64+0xc] ;  /* 0x00000c0a14097981 */ /* 0x000ee8000c1e1500 */
[----:B------:R-:W4:Y:S04]  /*1350*/  LDG.E.U16 R8, desc[UR10][R16.64+0xc] ;  /* 0x00000c0a10087981 */ /* 0x000f28000c1e1500 */
[----:B------:R-:W5:Y:S01]  /*1360*/  LDG.E.U16 R5, desc[UR10][R20.64+0xe] ;  /* 0x00000e0a14057981 */ /* 0x000f62000c1e1500 */
[----:B------:R-:W-:Y:S02]  /*1370*/  HADD2.F32 R7, -RZ, R7.H0_H0 ;  /* 0x20000007ff077230 */ /* 0x000fe40000004100 */
[----:B------:R-:W-:-:S02]  /*1380*/  HADD2.F32 R6, -RZ, R6.H0_H0 ;  /* 0x20000006ff067230 */ /* 0x000fc40000004100 */
[----:B------:R-:W-:Y:S02]  /*1390*/  HADD2.F32 R4, -RZ, R4.H0_H0 ;  /* 0x20000004ff047230 */ /* 0x000fe40000004100 */
[----:B------:R-:W-:Y:S02]  /*13a0*/  HADD2.F32 R19, -RZ, R0.H0_H0 ;  /* 0x20000000ff137230 */ /* 0x000fe40000004100 */
[----:B------:R-:W-:Y:S01]  /*13b0*/  FFMA R7, R7, R6, R14 ;  /* 0x0000000607077223 */ /* 0x000fe2000000000e */
[----:B------:R-:W-:Y:S02]  /*13c0*/  HADD2.F32 R13, -RZ, R13.H0_H0 ;  /* 0x2000000dff0d7230 */ /* 0x000fe40000004100 */
[----:B------:R-:W-:Y:S02]  /*13d0*/  HADD2.F32 R12, -RZ, R12.H0_H0 ;  /* 0x2000000cff0c7230 */ /* 0x000fe40000004100 */
[----:B------:R-:W-:Y:S01]  /*13e0*/  FFMA R4, R4, R19, R7 ;  /* 0x0000001304047223 */ /* 0x000fe20000000007 */
        /* <DEDUP_REMOVED lines=8> */
[----:B-----5:R-:W-:-:S03]  /*1470*/  HADD2.F32 R5, -RZ, R5.H0_H0 ;  /* 0x20000005ff057230 */ /* 0x020fc60000004100 */
[----:B------:R-:W-:-:S04]  /*1480*/  FFMA R4, R9, R8, R4 ;  /* 0x0000000809047223 */ /* 0x000fc80000000004 */
[----:B------:R-:W-:Y:S01]  /*1490*/  FFMA R5, R5, R0, R4 ;  /* 0x0000000005057223 */ /* 0x000fe20000000004 */
.L_x_6054:
[----:B------:R-:W-:-:S09]  /*14a0*/  UISETP.NE.AND UP2, UPT, UR23, URZ, UPT ;  /* 0x000000ff1700728c */ /* 0x000fd2000bf45270 */
[----:B------:R-:W-:Y:S05]  /*14b0*/  BRA.U !UP2, `(.L_x_6051) ;  /* 0x000000010ae07547 */ /* 0x000fea000b800000 */
        /* <DEDUP_REMOVED lines=15> */
[----:B------:R-:W5:Y:S01]  /*15b0*/  LDG.E.U16 R0, desc[UR10][R14.64+0x6] ;  /* 0x0000060a0e007981 */ /* 0x000f62000c1e1500 */
[----:B------:R-:W-:Y:S01]  /*15c0*/  IADD3 R34, PT, PT, R34, 0x4, RZ ;  /* 0x0000000422227810 */ /* 0x000fe20007ffe0ff */
[----:B--2---:R-:W-:-:S02]  /*15d0*/  HADD2.F32 R12, -RZ, R12.H0_H0 ;  /* 0x2000000cff0c7230 */ /* 0x004fc40000004100 */
[----:B---3--:R-:W-:Y:S02]  /*15e0*/  HADD2.F32 R9, -RZ, R9.H0_H0 ;  /* 0x20000009ff097230 */ /* 0x008fe40000004100 */
[----:B----4-:R-:W-:Y:S02]  /*15f0*/  HADD2.F32 R10, -RZ, R10.H0_H0 ;  /* 0x2000000aff0a7230 */ /* 0x010fe40000004100 */
[----:B-----5:R-:W-:-:S03]  /*1600*/  HADD2.F32 R8, -RZ, R8.H0_H0 ;  /* 0x20000008ff087230 */ /* 0x020fc60000004100 */
[----:B------:R-:W-:Y:S01]  /*1610*/  FFMA R10, R12, R10, R5 ;  /* 0x0000000a0c0a7223 */ /* 0x000fe20000000005 */
[----:B------:R-:W-:-:S03]  /*1620*/  HADD2.F32 R7, -RZ, R7.H0_H0 ;  /* 0x20000007ff077230 */ /* 0x000fc60000004100 */
[----:B------:R-:W-:Y:S01]  /*1630*/  FFMA R8, R9, R8, R10 ;  /* 0x0000000809087223 */ /* 0x000fe2000000000a */
[----:B------:R-:W-:Y:S02]  /*1640*/  HADD2.F32 R6, -RZ, R6.H0_H0 ;  /* 0x20000006ff067230 */ /* 0x000fe40000004100 */
[----:B------:R-:W-:-:S03]  /*1650*/  HADD2.F32 R4, -RZ, R4.H0_H0 ;  /* 0x20000004ff047230 */ /* 0x000fc60000004100 */
[----:B------:R-:W-:Y:S01]  /*1660*/  FFMA R7, R7, R6, R8 ;  /* 0x0000000607077223 */ /* 0x000fe20000000008 */
[----:B------:R-:W-:-:S05]  /*1670*/  HADD2.F32 R5, -RZ, R0.H0_H0 ;  /* 0x20000000ff057230 */ /* 0x000fca0000004100 */
[----:B------:R-:W-:Y:S01]  /*1680*/  FFMA R5, R4, R5, R7 ;  /* 0x0000000504057223 */ /* 0x000fe20000000007 */
.L_x_6055:
[----:B------:R-:W-:-:S09]  /*1690*/  UISETP.NE.AND UP2, UPT, UR19, URZ, UPT ;  /* 0x000000ff1300728c */ /* 0x000fd2000bf45270 */
[----:B------:R-:W-:Y:S05]  /*16a0*/  BRA.U !UP2, `(.L_x_6051) ;  /* 0x000000010a647547 */ /* 0x000fea000b800000 */
[----:B------:R-:W0:Y:S01]  /*16b0*/  LDC.64 R8, c[0x0][0x3c8] ;  /* 0x0000f200ff087b82 */ /* 0x000e220000000a00 */
[----:B------:R-:W-:Y:S02]  /*16c0*/  IADD3 R29, PT, PT, R29, R34, RZ ;  /* 0x000000221d1d7210 */ /* 0x000fe40007ffe0ff */
[----:B------:R-:W-:-:S05]  /*16d0*/  IADD3 R11, PT, PT, R34, UR41, RZ ;  /* 0x00000029220b7c10 */ /* 0x000fca000fffe0ff */
        /* <DEDUP_REMOVED lines=22> */
.L_x_6051:
[----:B------:R-:W0:Y:S01]  /*1840*/  LDC R19, c[0x0][0x38c] ;  /* 0x0000e300ff137b82 */ /* 0x000e220000000800 */
[----:B------:R-:W1:Y:S01]  /*1850*/  LDCU UR7, c[0x0][0x48c] ;  /* 0x00009180ff0777ac */ /* 0x000e620008000800 */
[----:B------:R-:W-:Y:S02]  /*1860*/  MOV R23, RZ ;  /* 0x000000ff00177202 */ /* 0x000fe40000000f00 */
[----:B------:R-:W-:Y:S01]  /*1870*/  MOV R0, RZ ;  /* 0x000000ff00007202 */ /* 0x000fe20000000f00 */
[----:B------:R-:W2:Y:S01]  /*1880*/  LDCU UR5, c[0x0][0x434] ;  /* 0x00008680ff0577ac */ /* 0x000ea20008000800 */
[----:B------:R-:W-:Y:S01]  /*1890*/  MOV R4, RZ ;  /* 0x000000ff00047202 */ /* 0x000fe20000000f00 */
[C---:B-1----:R-:W-:Y:S02]  /*18a0*/  IMAD R21, R28.reuse, UR7, R24 ;  /* 0x000000071c157c24 */ /* 0x042fe4000f8e0218 */
[----:B--2---:R-:W-:Y:S01]  /*18b0*/  IMAD R20, R28, UR5, R25 ;  /* 0x000000051c147c24 */ /* 0x004fe2000f8e0219 */
[----:B0-----:R-:W-:-:S13]  /*18c0*/  ISETP.GE.U32.AND P0, PT, R19, 0x8, PT ;  /* 0x000000081300780c */ /* 0x001fda0003f06070 */
[----:B------:R-:W-:Y:S05]  /*18d0*/  @!P0 BRA `(.L_x_6056) ;  /* 0x0000000400488947 */ /* 0x000fea0003800000 */
[----:B------:R-:W-:Y:S01]  /*18e0*/  HFMA2 R0, -RZ, RZ, 0, 0 ;  /* 0x00000000ff007431 */ /* 0x000fe200000001ff */
[----:B------:R-:W-:-:S07]  /*18f0*/  MOV R22, RZ ;  /* 0x000000ff00167202 */ /* 0x000fce0000000f00 */
.L_x_6057:
[----:B------:R-:W0:Y:S01]  /*1900*/  LDC.64 R36, c[0x0][0x4a0] ;  /* 0x00012800ff247b82 */ /* 0x000e220000000a00 */
[----:B------:R-:W-:Y:S02]  /*1910*/  IADD3 R23, PT, PT, R21, R22, RZ ;  /* 0x0000001615177210 */ /* 0x000fe40007ffe0ff */
[----:B------:R-:W-:Y:S05]  /*1920*/  IADD3 R29, PT, PT, R22, UR39, RZ ;  /* 0x00000027161d7c10 */ /* 0x000fea000fffe0ff */
[----:B------:R-:W1:Y:S08]  /*1930*/  LDC.64 R34, c[0x0][0x418] ;  /* 0x00010600ff227b82 */ /* 0x000e700000000a00 */
[----:B------:R-:W2:Y:S01]  /*1940*/  LDC.64 R30, c[0x0][0x448] ;  /* 0x00011200ff1e7b82 */ /* 0x000ea20000000a00 */
[C---:B0-----:R-:W-:Y:S04]  /*1950*/  LEA R10, P0, R23.reuse, R36, 0x1 ;  /* 0x00000024170a7211 */ /* 0x041fe800078008ff */
[----:B------:R-:W-:Y:S02]  /*1960*/  LEA.HI.X.SX32 R11, R23, R37, 0x1, P0 ;  /* 0x00000025170b7211 */ /* 0x000fe400000f0eff */
[----:B------:R-:W-:Y:S02]  /*1970*/  IADD3 R23, PT, PT, R20, R22, RZ ;  /* 0x0000001614177210 */ /* 0x000fe40007ffe0ff */
[C---:B-1----:R-:W-:Y:S01]  /*1980*/  LEA R14, P1, R29.reuse, R34, 0x1 ;  /* 0x000000221d0e7211 */ /* 0x042fe200078208ff */
[----:B------:R-:W3:Y:S01]  /*1990*/  LDG.E.U16 R7, desc[UR10][R10.64] ;  /* 0x0000000a0a077981 */ /* 0x000ee2000c1e1500 */
[----:B------:R-:W-:Y:S02]  /*19a0*/  IADD3 R22, PT, PT, R22, 0x8, RZ ;  /* 0x0000000816167810 */ /* 0x000fe40007ffe0ff */
[----:B------:R-:W-:Y:S01]  /*19b0*/  LEA.HI.X.SX32 R15, R29, R35, 0x1, P1 ;  /* 0x000000231d0f7211 */ /* 0x000fe200008f0eff */
[----:B------:R-:W4:Y:S01]  /*19c0*/  LDG.E.U16 R16, desc[UR10][R10.64+0x2] ;  /* 0x0000020a0a107981 */ /* 0x000f22000c1e1500 */
[C---:B--2---:R-:W-:Y:S03]  /*19d0*/  LEA R12, P0, R23.reuse, R30, 0x1 ;  /* 0x0000001e170c7211 */ /* 0x044fe600078008ff */
[----:B------:R-:W2:Y:S01]  /*19e0*/  LDG.E.U16 R6, desc[UR10][R14.64] ;  /* 0x0000000a0e067981 */ /* 0x000ea2000c1e1500 */
[----:B------:R-:W-:Y:S03]  /*19f0*/  LEA.HI.X.SX32 R13, R23, R31, 0x1, P0 ;  /* 0x0000001f170d7211 */ /* 0x000fe600000f0eff */
[----:B------:R-:W5:Y:S01]  /*1a00*/  LDG.E.U16 R8, desc[UR10][R14.64+0x2] ;  /* 0x0000020a0e087981 */ /* 0x000f62000c1e1500 */
[----:B------:R-:W-:Y:S02]  /*1a10*/  ISETP.NE.AND P0, PT, R22, UR26, PT ;  /* 0x0000001a16007c0c */ /* 0x000fe4000bf05270 */
[----:B------:R-:W-:Y:S01]  /*1a20*/  MOV R23, UR26 ;  /* 0x0000001a00177c02 */ /* 0x000fe20008000f00 */
[----:B------:R-:W4:Y:S04]  /*1a30*/  LDG.E.U16 R9, desc[UR10][R12.64] ;  /* 0x0000000a0c097981 */ /* 0x000f28000c1e1500 */
[----:B------:R-:W4:Y:S04]  /*1a40*/  LDG.E.U16 R17, desc[UR10][R12.64+0x2] ;  /* 0x0000020a0c117981 */ /* 0x000f28000c1e1500 */
[----:B------:R-:W4:Y:S01]  /*1a50*/  LDG.E.U16 R18, desc[UR10][R12.64+0xe] ;  /* 0x00000e0a0c127981 */ /* 0x000f22000c1e1500 */
[----:B---3--:R-:W-:Y:S02]  /*1a60*/  HADD2.F32 R7, -RZ, R7.H0_H0 ;  /* 0x20000007ff077230 */ /* 0x008fe40000004100 */
[----:B--2---:R-:W-:Y:S05]  /*1a70*/  HADD2.F32 R6, -RZ, R6.H0_H0 ;  /* 0x20000006ff067230 */ /* 0x004fea0000004100 */
[C---:B------:R-:W-:Y:S01]  /*1a80*/  FFMA R4, R7.reuse, R6, R4 ;  /* 0x0000000607047223 */ /* 0x040fe20000000004 */
[----:B-----5:R-:W-:Y:S02]  /*1a90*/  HADD2.F32 R6, -RZ, R8.H0_H0 ;  /* 0x20000008ff067230 */ /* 0x020fe40000004100 */
[----:B------:R-:W2:Y:S01]  /*1aa0*/  LDG.E.U16 R8, desc[UR10][R10.64+0x4] ;  /* 0x0000040a0a087981 */ /* 0x000ea2000c1e1500 */
[----:B----4-:R-:W-:Y:S05]  /*1ab0*/  HADD2.F32 R9, -RZ, R9.H0_H0 ;  /* 0x20000009ff097230 */ /* 0x010fea0000004100 */
[----:B------:R-:W-:Y:S01]  /*1ac0*/  FFMA R0, R7, R9, R0 ;  /* 0x0000000907007223 */ /* 0x000fe20000000000 */
[----:B------:R-:W-:Y:S01]  /*1ad0*/  HADD2.F32 R7, -RZ, R16.H0_H0 ;  /* 0x20000010ff077230 */ /* 0x000fe20000004100 */
[----:B------:R-:W3:Y:S04]  /*1ae0*/  LDG.E.U16 R9, desc[UR10][R12.64+0x4] ;  /* 0x0000040a0c097981 */ /* 0x000ee8000c1e1500 */
[----:B------:R-:W4:Y:S01]  /*1af0*/  LDG.E.U16 R16, desc[UR10][R14.64+0x4] ;  /* 0x0000040a0e107981 */ /* 0x000f22000c1e1500 */
[C---:B------:R-:W-:Y:S01]  /*1b00*/  FFMA R4, R7.reuse, R6, R4 ;  /* 0x0000000607047223 */ /* 0x040fe20000000004 */
[----:B------:R-:W-:Y:S02]  /*1b10*/  HADD2.F32 R6, -RZ, R17.H0_H0 ;  /* 0x20000011ff067230 */ /* 0x000fe40000004100 */
[----:B------:R-:W5:Y:S03]  /*1b20*/  LDG.E.U16 R17, desc[UR10][R10.64+0x6] ;  /* 0x0000060a0a117981 */ /* 0x000f66000c1e1500 */
[----:B------:R-:W-:Y:S01]  /*1b30*/  FFMA R0, R7, R6, R0 ;  /* 0x0000000607007223 */ /* 0x000fe20000000000 */
[----:B--2---:R-:W-:Y:S02]  /*1b40*/  HADD2.F32 R7, -RZ, R8.H0_H0 ;  /* 0x20000008ff077230 */ /* 0x004fe40000004100 */
[----:B------:R-:W2:Y:S01]  /*1b50*/  LDG.E.U16 R8, desc[UR10][R14.64+0x8] ;  /* 0x0000080a0e087981 */ /* 0x000ea2000c1e1500 */
[----:B---3--:R-:W-:Y:S02]  /*1b60*/  HADD2.F32 R9, -RZ, R9.H0_H0 ;  /* 0x20000009ff097230 */ /* 0x008fe40000004100 */
[----:B----4-:R-:W-:Y:S02]  /*1b70*/  HADD2.F32 R6, -RZ, R16.H0_H0 ;  /* 0x20000010ff067230 */ /* 0x010fe40000004100 */
[----:B------:R-:W3:Y:S03]  /*1b80*/  LDG.E.U16 R16, desc[UR10][R10.64+0x8] ;  /* 0x0000080a0a107981 */ /* 0x000ee6000c1e1500 */
[C---:B------:R-:W-:Y:S01]  /*1b90*/  FFMA R4, R7.reuse, R6, R4 ;  /* 0x0000000607047223 */ /* 0x040fe20000000004 */
[----:B------:R-:W-:Y:S01]  /*1ba0*/  FFMA R0, R7, R9, R0 ;  /* 0x0000000907007223 */ /* 0x000fe20000000000 */
[----:B------:R-:W4:Y:S01]  /*1bb0*/  LDG.E.U16 R6, desc[UR10][R14.64+0x6] ;  /* 0x0000060a0e067981 */ /* 0x000f22000c1e1500 */
[----:B-----5:R-:W-:Y:S03]  /*1bc0*/  HADD2.F32 R7, -RZ, R17.H0_H0 ;  /* 0x20000011ff077230 */ /* 0x020fe60000004100 */
[----:B------:R-:W5:Y:S04]  /*1bd0*/  LDG.E.U16 R9, desc[UR10][R12.64+0x6] ;  /* 0x0000060a0c097981 */ /* 0x000f68000c1e1500 */
[----:B------:R-:W3:Y:S01]  /*1be0*/  LDG.E.U16 R17, desc[UR10][R12.64+0x8] ;  /* 0x0000080a0c117981 */ /* 0x000ee2000c1e1500 */
[----:B----4-:R-:W-:Y:S02]  /*1bf0*/  HADD2.F32 R6, -RZ, R6.H0_H0 ;  /* 0x20000006ff067230 */ /* 0x010fe40000004100 */
[----:B-----5:R-:W-:Y:S03]  /*1c00*/  HADD2.F32 R9, -RZ, R9.H0_H0 ;  /* 0x20000009ff097230 */ /* 0x020fe60000004100 */
[C---:B------:R-:W-:Y:S01]  /*1c10*/  FFMA R4, R7.reuse, R6, R4 ;  /* 0x0000000607047223 */ /* 0x040fe20000000004 */
[----:B--2---:R-:W-:Y:S02]  /*1c20*/  HADD2.F32 R6, -RZ, R8.H0_H0 ;  /* 0x20000008ff067230 */ /* 0x004fe40000004100 */
[----:B------:R-:W2:Y:S01]  /*1c30*/  LDG.E.U16 R8, desc[UR10][R10.64+0xa] ;  /* 0x00000a0a0a087981 */ /* 0x000ea2000c1e1500 */
[----:B------:R-:W-:Y:S01]  /*1c40*/  FFMA R0, R7, R9, R0 ;  /* 0x0000000907007223 */ /* 0x000fe20000000000 */
[----:B---3--:R-:W-:Y:S02]  /*1c50*/  HADD2.F32 R7, -RZ, R16.H0_H0 ;  /* 0x20000010ff077230 */ /* 0x008fe40000004100 */
[----:B------:R-:W3:Y:S03]  /*1c60*/  LDG.E.U16 R16, desc[UR10][R14.64+0xa] ;  /* 0x00000a0a0e107981 */ /* 0x000ee6000c1e1500 */
[C---:B------:R-:W-:Y:S01]  /*1c70*/  FFMA R4, R7.reuse, R6, R4 ;  /* 0x0000000607047223 */ /* 0x040fe20000000004 */
[----:B------:R-:W4:Y:S01]  /*1c80*/  LDG.E.U16 R9, desc[UR10][R12.64+0xa] ;  /* 0x00000a0a0c097981 */ /* 0x000f22000c1e1500 */
[----:B------:R-:W-:Y:S03]  /*1c90*/  HADD2.F32 R6, -RZ, R17.H0_H0 ;  /* 0x20000011ff067230 */ /* 0x000fe60000004100 */
[----:B------:R-:W5:Y:S02]  /*1ca0*/  LDG.E.U16 R17, desc[UR10][R14.64+0xe] ;  /* 0x00000e0a0e117981 */ /* 0x000f64000c1e1500 */
[----:B------:R-:W-:Y:S01]  /*1cb0*/  FFMA R0, R7, R6, R0 ;  /* 0x0000000607007223 */ /* 0x000fe20000000000 */
[----:B--2---:R-:W-:Y:S02]  /*1cc0*/  HADD2.F32 R7, -RZ, R8.H0_H0 ;  /* 0x20000008ff077230 */ /* 0x004fe40000004100 */
[----:B------:R-:W2:Y:S01]  /*1cd0*/  LDG.E.U16 R8, desc[UR10][R10.64+0xc] ;  /* 0x00000c0a0a087981 */ /* 0x000ea2000c1e1500 */
[----:B---3--:R-:W-:Y:S03]  /*1ce0*/  HADD2.F32 R6, -RZ, R16.H0_H0 ;  /* 0x20000010ff067230 */ /* 0x008fe60000004100 */
[----:B------:R0:W3:Y:S01]  /*1cf0*/  LDG.E.U16 R16, desc[UR10][R10.64+0xe] ;  /* 0x00000e0a0a107981 */ /* 0x0000e2000c1e1500 */
[----:B----4-:R-:W-:Y:S02]  /*1d00*/  HADD2.F32 R9, -RZ, R9.H0_H0 ;  /* 0x20000009ff097230 */ /* 0x010fe40000004100 */
[C---:B------:R-:W-:Y:S02]  /*1d10*/  FFMA R4, R7.reuse, R6, R4 ;  /* 0x0000000607047223 */ /* 0x040fe40000000004 */
[----:B------:R-:W4:Y:S01]  /*1d20*/  LDG.E.U16 R6, desc[UR10][R14.64+0xc] ;  /* 0x00000c0a0e067981 */ /* 0x000f22000c1e1500 */
[----:B------:R-:W-:Y:S03]  /*1d30*/  FFMA R0, R7, R9, R0 ;  /* 0x0000000907007223 */ /* 0x000fe60000000000 */
[----:B------:R-:W3:Y:S01]  /*1d40*/  LDG.E.U16 R9, desc[UR10][R12.64+0xc] ;  /* 0x00000c0a0c097981 */ /* 0x000ee2000c1e1500 */
[----:B0-----:R-:W-:Y:S02]  /*1d50*/  HADD2.F32 R11, -RZ, R18.H0_H0 ;  /* 0x20000012ff0b7230 */ /* 0x001fe40000004100 */
[----:B--2---:R-:W-:Y:S02]  /*1d60*/  HADD2.F32 R7, -RZ, R8.H0_H0 ;  /* 0x20000008ff077230 */ /* 0x004fe40000004100 */
[----:B-----5:R-:W-:Y:S02]  /*1d70*/  HADD2.F32 R8, -RZ, R17.H0_H0 ;  /* 0x20000011ff087230 */ /* 0x020fe40000004100 */
[----:B----4-:R-:W-:Y:S05]  /*1d80*/  HADD2.F32 R6, -RZ, R6.H0_H0 ;  /* 0x20000006ff067230 */ /* 0x010fea0000004100 */
[C---:B------:R-:W-:Y:S01]  /*1d90*/  FFMA R4, R7.reuse, R6, R4 ;  /* 0x0000000607047223 */ /* 0x040fe20000000004 */
[----:B---3--:R-:W-:Y:S02]  /*1da0*/  HADD2.F32 R6, -RZ, R9.H0_H0 ;  /* 0x20000009ff067230 */ /* 0x008fe40000004100 */
[----:B------:R-:W-:Y:S03]  /*1db0*/  HADD2.F32 R9, -RZ, R16.H0_H0 ;  /* 0x20000010ff097230 */ /* 0x000fe60000004100 */
[----:B------:R-:W-:Y:S02]  /*1dc0*/  FFMA R0, R7, R6, R0 ;  /* 0x0000000607007223 */ /* 0x000fe40000000000 */
[C---:B------:R-:W-:Y:S02]  /*1dd0*/  FFMA R4, R9.reuse, R8, R4 ;  /* 0x0000000809047223 */ /* 0x040fe40000000004 */
[----:B------:R-:W-:Y:S01]  /*1de0*/  FFMA R0, R9, R11, R0 ;  /* 0x0000000b09007223 */ /* 0x000fe20000000000 */
[----:B------:R-:W-:Y:S09]  /*1df0*/  @P0 BRA `(.L_x_6057) ;  /* 0xfffffff800c00947 */ /* 0x000ff2000383ffff */
.L_x_6056:
[----:B------:R-:W-:-:S09]  /*1e00*/  UISETP.NE.AND UP2, UPT, UR22, URZ, UPT ;  /* 0x000000ff1600728c */ /* 0x000fd2000bf45270 */
[----:B------:R-:W-:Y:S05]  /*1e10*/  BRA.U !UP2, `(.L_x_6058) ;  /* 0x000000050a747547 */ /* 0x000fea000b800000 */
[----:B------:R-:W-:-:S09]  /*1e20*/  UISETP.GE.U32.AND UP2, UPT, UR31, 0x3, UPT ;  /* 0x000000031f00788c */ /* 0x000fd2000bf46070 */
[----:B------:R-:W-:Y:S05]  /*1e30*/  BRA.U !UP2, `(.L_x_6059) ;  /* 0x000000010aa87547 */ /* 0x000fea000b800000 */
[----:B------:R-:W0:Y:S01]  /*1e40*/  LDC.64 R8, c[0x0][0x4a0] ;  /* 0x00012800ff087b82 */ /* 0x000e220000000a00 */
[----:B------:R-:W-:Y:S02]  /*1e50*/  IADD3 R34, PT, PT, R21, R23, RZ ;  /* 0x0000001715227210 */ /* 0x000fe40007ffe0ff */
[----:B------:R-:W-:-:S05]  /*1e60*/  IADD3 R30, PT, PT, R23, UR39, RZ ;  /* 0x00000027171e7c10 */ /* 0x000fca000fffe0ff */
[----:B------:R-:W1:Y:S08]  /*1e70*/  LDC.64 R6, c[0x0][0x418] ;  /* 0x00010600ff067b82 */ /* 0x000e700000000a00 */
[----:B------:R-:W2:Y:S01]  /*1e80*/  LDC.64 R14, c[0x0][0x448] ;  /* 0x00011200ff0e7b82 */ /* 0x000ea20000000a00 */
[----:B0-----:R-:W-:-:S05]  /*1e90*/  IMAD.WIDE R34, R34, 0x2, R8 ;  /* 0x0000000222227825 */ /* 0x001fca00078e0208 */
[----:B------:R-:W3:Y:S01]  /*1ea0*/  LDG.E.U16 R13, desc[UR10][R34.64] ;  /* 0x0000000a220d7981 */ /* 0x000ee2000c1e1500 */
[----:B-1----:R-:W-:Y:S01]  /*1eb0*/  IMAD.WIDE R30, R30, 0x2, R6 ;  /* 0x000000021e1e7825 */ /* 0x002fe200078e0206 */
[----:B------:R-:W-:Y:S02]  /*1ec0*/  IADD3 R17, PT, PT, R20, R23, RZ ;  /* 0x0000001714117210 */ /* 0x000fe40007ffe0ff */
[----:B------:R-:W4:Y:S04]  /*1ed0*/  LDG.E.U16 R11, desc[UR10][R34.64+0x2] ;  /* 0x0000020a220b7981 */ /* 0x000f28000c1e1500 */
[----:B------:R-:W5:Y:S01]  /*1ee0*/  LDG.E.U16 R12, desc[UR10][R30.64] ;  /* 0x0000000a1e0c7981 */ /* 0x000f62000c1e1500 */
[----:B--2---:R-:W-:-:S03]  /*1ef0*/  IMAD.WIDE R14, R17, 0x2, R14 ;  /* 0x00000002110e7825 */ /* 0x004fc600078e020e */
[----:B------:R-:W2:Y:S04]  /*1f00*/  LDG.E.U16 R10, desc[UR10][R30.64+0x2] ;  /* 0x0000020a1e0a7981 */ /* 0x000ea8000c1e1500 */
[----:B------:R-:W2:Y:S04]  /*1f10*/  LDG.E.U16 R9, desc[UR10][R34.64+0x4] ;  /* 0x0000040a22097981 */ /* 0x000ea8000c1e1500 */
[----:B------:R-:W2:Y:S04]  /*1f20*/  LDG.E.U16 R8, desc[UR10][R30.64+0x4] ;  /* 0x0000040a1e087981 */ /* 0x000ea8000c1e1500 */
[----:B------:R-:W2:Y:S04]  /*1f30*/  LDG.E.U16 R7, desc[UR10][R34.64+0x6] ;  /* 0x0000060a22077981 */ /* 0x000ea8000c1e1500 */
[----:B------:R-:W2:Y:S04]  /*1f40*/  LDG.E.U16 R6, desc[UR10][R30.64+0x6] ;  /* 0x0000060a1e067981 */ /* 0x000ea8000c1e1500 */
[----:B------:R-:W2:Y:S01]  /*1f50*/  LDG.E.U16 R16, desc[UR10][R14.64+0x6] ;  /* 0x0000060a0e107981 */ /* 0x000ea2000c1e1500 */
[----:B---3--:R-:W-:-:S02]  /*1f60*/  HADD2.F32 R13, -RZ, R13.H0_H0 ;  /* 0x2000000dff0d7230 */ /* 0x008fc40000004100 */
[----:B-----5:R-:W-:-:S05]  /*1f70*/  HADD2.F32 R12, -RZ, R12.H0_H0 ;  /* 0x2000000cff0c7230 */ /* 0x020fca0000004100 */
[----:B------:R-:W-:Y:S02]  /*1f80*/  FFMA R4, R13, R12, R4 ;  /* 0x0000000c0d047223 */ /* 0x000fe40000000004 */
[----:B------:R-:W3:Y:S02]  /*1f90*/  LDG.E.U16 R12, desc[UR10][R14.64] ;  /* 0x0000000a0e0c7981 */ /* 0x000ee4000c1e1500 */
[----:B---3--:R-:W-:-:S05]  /*1fa0*/  HADD2.F32 R12, -RZ, R12.H0_H0 ;  /* 0x2000000cff0c7230 */ /* 0x008fca0000004100 */
[----:B------:R-:W-:Y:S02]  /*1fb0*/  FFMA R13, R13, R12, R0 ;  /* 0x0000000c0d0d7223 */ /* 0x000fe40000000000 */
[----:B------:R-:W3:Y:S04]  /*1fc0*/  LDG.E.U16 R12, desc[UR10][R14.64+0x2] ;  /* 0x0000020a0e0c7981 */ /* 0x000ee8000c1e1500 */
[----:B------:R-:W5:Y:S01]  /*1fd0*/  LDG.E.U16 R0, desc[UR10][R14.64+0x4] ;  /* 0x0000040a0e007981 */ /* 0x000f62000c1e1500 */
[----:B----4-:R-:W-:Y:S02]  /*1fe0*/  HADD2.F32 R11, -RZ, R11.H0_H0 ;  /* 0x2000000bff0b7230 */ /* 0x010fe40000004100 */
[----:B--2---:R-:W-:Y:S02]  /*1ff0*/  HADD2.F32 R10, -RZ, R10.H0_H0 ;  /* 0x2000000aff0a7230 */ /* 0x004fe40000004100 */
[----:B------:R-:W-:-:S02]  /*2000*/  HADD2.F32 R9, -RZ, R9.H0_H0 ;  /* 0x20000009ff097230 */ /* 0x000fc40000004100 */
[----:B------:R-:W-:Y:S02]  /*2010*/  HADD2.F32 R8, -RZ, R8.H0_H0 ;  /* 0x20000008ff087230 */ /* 0x000fe40000004100 */
[----:B------:R-:W-:Y:S01]  /*2020*/  FFMA R4, R11, R10, R4 ;  /* 0x0000000a0b047223 */ /* 0x000fe20000000004 */
[----:B------:R-:W-:Y:S02]  /*2030*/  HADD2.F32 R7, -RZ, R7.H0_H0 ;  /* 0x20000007ff077230 */ /* 0x000fe40000004100 */
[----:B------:R-:W-:Y:S02]  /*2040*/  HADD2.F32 R6, -RZ, R6.H0_H0 ;  /* 0x20000006ff067230 */ /* 0x000fe40000004100 */
[----:B------:R-:W-:Y:S01]  /*2050*/  FFMA R4, R9, R8, R4 ;  /* 0x0000000809047223 */ /* 0x000fe20000000004 */
[----:B------:R-:W-:Y:S01]  /*2060*/  HADD2.F32 R16, -RZ, R16.H0_H0 ;  /* 0x20000010ff107230 */ /* 0x000fe20000004100 */
[----:B------:R-:W-:Y:S02]  /*2070*/  IADD3 R23, PT, PT, R23, 0x4, RZ ;  /* 0x0000000417177810 */ /* 0x000fe40007ffe0ff */
[----:B------:R-:W-:Y:S01]  /*2080*/  FFMA R4, R7, R6, R4 ;  /* 0x0000000607047223 */ /* 0x000fe20000000004 */
[----:B---3--:R-:W-:-:S05]  /*2090*/  HADD2.F32 R12, -RZ, R12.H0_H0 ;  /* 0x2000000cff0c7230 */ /* 0x008fca0000004100 */
[----:B------:R-:W-:Y:S01]  /*20a0*/  FFMA R12, R11, R12, R13 ;  /* 0x0000000c0b0c7223 */ /* 0x000fe2000000000d */
[----:B-----5:R-:W-:-:S05]  /*20b0*/  HADD2.F32 R11, -RZ, R0.H0_H0 ;  /* 0x20000000ff0b7230 */ /* 0x020fca0000004100 */
[----:B------:R-:W-:-:S04]  /*20c0*/  FFMA R11, R9, R11, R12 ;  /* 0x0000000b090b7223 */ /* 0x000fc8000000000c */
[----:B------:R-:W-:Y:S01]  /*20d0*/  FFMA R0, R7, R16, R11 ;  /* 0x0000001007007223 */ /* 0x000fe2000000000b */
.L_x_6059:
[----:B------:R-:W-:-:S09]  /*20e0*/  UISETP.NE.AND UP2, UPT, UR21, URZ, UPT ;  /* 0x000000ff1500728c */ /* 0x000fd2000bf45270 */
[----:B------:R-:W-:Y:S05]  /*20f0*/  BRA.U !UP2, `(.L_x_6058) ;  /* 0x000000010abc7547 */ /* 0x000fea000b800000 */
[----:B------:R-:W-:-:S09]  /*2100*/  UISETP.NE.AND UP2, UPT, UR21, 0x1, UPT ;  /* 0x000000011500788c */ /* 0x000fd2000bf45270 */
[----:B------:R-:W-:Y:S05]  /*2110*/  BRA.U !UP2, `(.L_x_6060) ;  /* 0x000000010a687547 */ /* 0x000fea000b800000 */
[----:B------:R-:W0:Y:S01]  /*2120*/  LDC.64 R10, c[0x0][0x4a0] ;  /* 0x00012800ff0a7b82 */ /* 0x000e220000000a00 */
[-C--:B------:R-:W-:Y:S02]  /*2130*/  IADD3 R34, PT, PT, R21, R23.reuse, RZ ;  /* 0x0000001715227210 */ /* 0x080fe40007ffe0ff */
[----:B------:R-:W-:Y:S02]  /*2140*/  IADD3 R30, PT, PT, R23, UR39, RZ ;  /* 0x00000027171e7c10 */ /* 0x000fe4000fffe0ff */
[----:B------:R-:W-:-:S03]  /*2150*/  IADD3 R16, PT, PT, R20, R23, RZ ;  /* 0x0000001714107210 */ /* 0x000fc60007ffe0ff */
[----:B------:R-:W1:Y:S08]  /*2160*/  LDC.64 R8, c[0x0][0x418] ;  /* 0x00010600ff087b82 */ /* 0x000e700000000a00 */
[----:B------:R-:W2:Y:S01]  /*2170*/  LDC.64 R6, c[0x0][0x448] ;  /* 0x00011200ff067b82 */ /* 0x000ea20000000a00 */
[----:B0-----:R-:W-:-:S05]  /*2180*/  IMAD.WIDE R34, R34, 0x2, R10 ;  /* 0x0000000222227825 */ /* 0x001fca00078e020a */
[----:B------:R-:W3:Y:S01]  /*2190*/  LDG.E.U16 R13, desc[UR10][R34.64] ;  /* 0x0000000a220d7981 */ /* 0x000ee2000c1e1500 */
[----:B-1----:R-:W-:-:S03]  /*21a0*/  IMAD.WIDE R30, R30, 0x2, R8 ;  /* 0x000000021e1e7825 */ /* 0x002fc600078e0208 */
[----:B------:R-:W4:Y:S04]  /*21b0*/  LDG.E.U16 R8, desc[UR10][R34.64+0x2] ;  /* 0x0000020a22087981 */ /* 0x000f28000c1e1500 */
[----:B------:R-:W5:Y:S01]  /*21c0*/  LDG.E.U16 R11, desc[UR10][R30.64] ;  /* 0x0000000a1e0b7981 */ /* 0x000f62000c1e1500 */
[----:B--2---:R-:W-:-:S03]  /*21d0*/  IMAD.WIDE R16, R16, 0x2, R6 ;  /* 0x0000000210107825 */ /* 0x004fc600078e0206 */
[----:B------:R-:W2:Y:S04]  /*21e0*/  LDG.E.U16 R7, desc[UR10][R30.64+0x2] ;  /* 0x0000020a1e077981 */ /* 0x000ea8000c1e1500 */
[----:B------:R-:W2:Y:S04]  /*21f0*/  LDG.E.U16 R9, desc[UR10][R16.64] ;  /* 0x0000000a10097981 */ /* 0x000ea8000c1e1500 */
[----:B------:R-:W2:Y:S01]  /*2200*/  LDG.E.U16 R6, desc[UR10][R16.64+0x2] ;  /* 0x0000020a10067981 */ /* 0x000ea2000c1e1500 */
[----:B------:R-:W-:Y:S01]  /*2210*/  IADD3 R23, PT, PT, R23, 0x2, RZ ;  /* 0x0000000217177810 */ /* 0x000fe20007ffe0ff */
[----:B---3--:R-:W-:-:S02]  /*2220*/  HADD2.F32 R13, -RZ, R13.H0_H0 ;  /* 0x2000000dff0d7230 */ /* 0x008fc40000004100 */
[----:B-----5:R-:W-:Y:S02]  /*2230*/  HADD2.F32 R11, -RZ, R11.H0_H0 ;  /* 0x2000000bff0b7230 */ /* 0x020fe40000004100 */
[----:B----4-:R-:W-:Y:S02]  /*2240*/  HADD2.F32 R8, -RZ, R8.H0_H0 ;  /* 0x20000008ff087230 */ /* 0x010fe40000004100 */
[----:B--2---:R-:W-:Y:S02]  /*2250*/  HADD2.F32 R7, -RZ, R7.H0_H0 ;  /* 0x20000007ff077230 */ /* 0x004fe40000004100 */
[----:B------:R-:W-:Y:S01]  /*2260*/  FFMA R15, R13, R11, R4 ;  /* 0x0000000b0d0f7223 */ /* 0x000fe20000000004 */
[----:B------:R-:W-:Y:S02]  /*2270*/  HADD2.F32 R9, -RZ, R9.H0_H0 ;  /* 0x20000009ff097230 */ /* 0x000fe40000004100 */
[----:B------:R-:W-:-:S03]  /*2280*/  HADD2.F32 R11, -RZ, R6.H0_H0 ;  /* 0x20000006ff0b7230 */ /* 0x000fc60000004100 */
[----:B------:R-:W-:Y:S01]  /*2290*/  FFMA R0, R13, R9, R0 ;  /* 0x000000090d007223 */ /* 0x000fe20000000000 */
[----:B------:R-:W-:-:S03]  /*22a0*/  FFMA R4, R8, R7, R15 ;  /* 0x0000000708047223 */ /* 0x000fc6000000000f */
[----:B------:R-:W-:Y:S01]  /*22b0*/  FFMA R0, R8, R11, R0 ;  /* 0x0000000b08007223 */ /* 0x000fe20000000000 */
.L_x_6060:
[----:B------:R-:W-:-:S13]  /*22c0*/  LOP3.LUT P0, RZ, R19, 0x1, RZ, 0xc0, !PT ;  /* 0x0000000113ff7812 */ /* 0x000fda000780c0ff */
[----:B------:R-:W-:Y:S05]  /*22d0*/  @!P0 BRA `(.L_x_6058) ;  /* 0x0000000000448947 */ /* 0x000fea0003800000 */
[----:B------:R-:W0:Y:S01]  /*22e0*/  LDC.64 R12, c[0x0][0x4a0] ;  /* 0x00012800ff0c7b82 */ /* 0x000e220000000a00 */
[-C--:B------:R-:W-:Y:S02]  /*22f0*/  IADD3 R21, PT, PT, R21, R23.reuse, RZ ;  /* 0x0000001715157210 */ /* 0x080fe40007ffe0ff */
[----:B------:R-:W-:Y:S02]  /*2300*/  IADD3 R8, PT, PT, R23, UR39, RZ ;  /* 0x0000002717087c10 */ /* 0x000fe4000fffe0ff */
[----:B------:R-:W-:-:S03]  /*2310*/  IADD3 R23, PT, PT, R20, R23, RZ ;  /* 0x0000001714177210 */ /* 0x000fc60007ffe0ff */
[----:B------:R-:W1:Y:S08]  /*2320*/  LDC.64 R10, c[0x0][0x418] ;  /* 0x00010600ff0a7b82 */ /* 0x000e700000000a00 */
[----:B------:R-:W2:Y:S01]  /*2330*/  LDC.64 R6, c[0x0][0x448] ;  /* 0x00011200ff067b82 */ /* 0x000ea20000000a00 */
[----:B0-----:R-:W-:-:S06]  /*2340*/  IMAD.WIDE R12, R21, 0x2, R12 ;  /* 0x00000002150c7825 */ /* 0x001fcc00078e020c */
[----:B------:R-:W3:Y:S01]  /*2350*/  LDG.E.U16 R12, desc[UR10][R12.64] ;  /* 0x0000000a0c0c7981 */ /* 0x000ee2000c1e1500 */
[----:B-1----:R-:W-:-:S06]  /*2360*/  IMAD.WIDE R8, R8, 0x2, R10 ;  /* 0x0000000208087825 */ /* 0x002fcc00078e020a */
[----:B------:R-:W4:Y:S01]  /*2370*/  LDG.E.U16 R8, desc[UR10][R8.64] ;  /* 0x0000000a08087981 */ /* 0x000f22000c1e1500 */
[----:B--2---:R-:W-:-:S06]  /*2380*/  IMAD.WIDE R6, R23, 0x2, R6 ;  /* 0x0000000217067825 */ /* 0x004fcc00078e0206 */
[----:B------:R-:W2:Y:S01]  /*2390*/  LDG.E.U16 R6, desc[UR10][R6.64] ;  /* 0x0000000a06067981 */ /* 0x000ea2000c1e1500 */
[----:B---3--:R-:W-:Y:S02]  /*23a0*/  HADD2.F32 R11, -RZ, R12.H0_H0 ;  /* 0x2000000cff0b7230 */ /* 0x008fe40000004100 */
[----:B----4-:R-:W-:Y:S02]  /*23b0*/  HADD2.F32 R10, -RZ, R8.H0_H0 ;  /* 0x20000008ff0a7230 */ /* 0x010fe40000004100 */
[----:B--2---:R-:W-:-:S03]  /*23c0*/  HADD2.F32 R15, -RZ, R6.H0_H0 ;  /* 0x20000006ff0f7230 */ /* 0x004fc60000004100 */
[C---:B------:R-:W-:Y:S02]  /*23d0*/  FFMA R4, R11.reuse, R10, R4 ;  /* 0x0000000a0b047223 */ /* 0x040fe40000000004 */
[----:B------:R-:W-:-:S07]  /*23e0*/  FFMA R0, R11, R15, R0 ;  /* 0x0000000f0b007223 */ /* 0x000fce0000000000 */
.L_x_6058:
[----:B------:R-:W0:Y:S01]  /*23f0*/  LDC.64 R8, c[0x0][0x470] ;  /* 0x00011c00ff087b82 */ /* 0x000e220000000a00 */
[----:B------:R-:W-:Y:S01]  /*2400*/  IADD3 R6, PT, PT, R26, R28, RZ ;  /* 0x0000001c1a067210 */ /* 0x000fe20007ffe0ff */
[----:B------:R-:W1:Y:S04]  /*2410*/  LDCU UR5, c[0x0][0x380] ;  /* 0x00007000ff0577ac */ /* 0x000e680008000800 */
[----:B0-----:R-:W-:-:S06]  /*2420*/  IMAD.WIDE R8, R6, 0x4, R8 ;  /* 0x0000000406087825 */ /* 0x001fcc00078e0208 */
[----:B------:R-:W2:Y:S01]  /*2430*/  LDG.E R8, desc[UR10][R8.64] ;  /* 0x0000000a08087981 */ /* 0x000ea2000c1e1900 */
[----:B------:R-:W-:Y:S01]  /*2440*/  MOV R6, 0x3bbb989d ;  /* 0x3bbb989d00067802 */ /* 0x000fe20000000f00 */
[----:B------:R-:W0:Y:S01]  /*2450*/  S2UR UR7, SR_CgaCtaId ;  /* 0x00000000000779c3 */ /* 0x000e220000008800 */
[----:B------:R-:W-:Y:S01]  /*2460*/  FADD R0, R4, -R0 ;  /* 0x8000000004007221 */ /* 0x000fe20000000000 */
[----:B------:R-:W-:Y:S01]  /*2470*/  UMOV UR44, 0x400 ;  /* 0x00000400002c7882 */ /* 0x000fe20000000000 */
[----:B-1----:R-:W-:Y:S01]  /*2480*/  MOV R11, UR5 ;  /* 0x00000005000b7c02 */ /* 0x002fe20008000f00 */
[----:B0-----:R-:W-:-:S06]  /*2490*/  ULEA UR7, UR7, UR44, 0x18 ;  /* 0x0000002c07077291 */ /* 0x001fcc000f8ec0ff */
[C---:B------:R-:W-:Y:S02]  /*24a0*/  LEA R4, R28.reuse, UR7, 0x1 ;  /* 0x000000071c047c11 */ /* 0x040fe4000f8e08ff */
[----:B------:R-:W-:-:S04]  /*24b0*/  IADD3 R28, PT, PT, R28, UR17, RZ ;  /* 0x000000111c1c7c10 */ /* 0x000fc8000fffe0ff */
[----:B------:R-:W-:Y:S01]  /*24c0*/  ISETP.GE.AND P0, PT, R28, R11, PT ;  /* 0x0000000b1c00720c */ /* 0x000fe20003f06270 */
[----:B--2---:R-:W-:Y:S01]  /*24d0*/  FFMA R7, R5, UR8, -R8 ;  /* 0x0000000805077c23 */ /* 0x004fe20008000808 */
[----:B------:R-:W-:-:S03]  /*24e0*/  HFMA2 R5, -RZ, RZ, 3.7421875, 0 ;  /* 0x437c0000ff057431 */ /* 0x000fc600000001ff */
[----:B------:R-:W-:-:S04]  /*24f0*/  FFMA.SAT R6, R7, R6, 0.5 ;  /* 0x3f00000007067423 */ /* 0x000fc80000002006 */
[----:B------:R-:W-:-:S04]  /*2500*/  FFMA.RM R5, R6, R5, 12582913 ;  /* 0x4b40000106057423 */ /* 0x000fc80000004005 */
[C---:B------:R-:W-:Y:S01]  /*2510*/  FADD R6, R5.reuse, -12583039 ;  /* 0xcb40007f05067421 */ /* 0x040fe20000000000 */
[----:B------:R-:W-:-:S03]  /*2520*/  SHF.L.U32 R5, R5, 0x17, RZ ;  /* 0x0000001705057819 */ /* 0x000fc600000006ff */
[----:B------:R-:W-:-:S04]  /*2530*/  FFMA R6, R7, 1.4426950216293334961, -R6 ;  /* 0x3fb8aa3b07067823 */ /* 0x000fc80000000806 */
[----:B------:R-:W-:-:S06]  /*2540*/  FFMA R6, R7, 1.925963033500011079e-08, R6 ;  /* 0x32a5706007067823 */ /* 0x000fcc0000000006 */
[----:B------:R-:W0:Y:S02]  /*2550*/  MUFU.EX2 R6, R6 ;  /* 0x0000000600067308 */ /* 0x000e240000000800 */
[----:B0-----:R-:W-:-:S04]  /*2560*/  FMUL R5, R5, R6 ;  /* 0x0000000605057220 */ /* 0x001fc80000400000 */
[----:B------:R-:W-:-:S04]  /*2570*/  FMUL R5, R5, UR8 ;  /* 0x0000000805057c20 */ /* 0x000fc80008400000 */
[----:B------:R-:W-:-:S05]  /*2580*/  FMUL R0, R0, R5 ;  /* 0x0000000500007220 */ /* 0x000fca0000400000 */
[----:B------:R-:W-:-:S05]  /*2590*/  F2FP.F16.F32.PACK_AB R0, RZ, R0 ;  /* 0x00000000ff00723e */ /* 0x000fca00000000ff */
[----:B------:R0:W-:Y:S01]  /*25a0*/  STS.U16 [R4], R0 ;  /* 0x0000000004007388 */ /* 0x0001e20000000400 */
[----:B------:R-:W-:Y:S05]  /*25b0*/  @!P0 BRA `(.L_x_6061) ;  /* 0xffffffe400488947 */ /* 0x000fea000383ffff */
[----:B------:R-:W-:Y:S05]  /*25c0*/  BRA `(.L_x_6049) ;  /* 0x0000001000647947 */ /* 0x000fea0003800000 */
.L_x_6050:
[----:B------:R-:W0:Y:S02]  /*25d0*/  LDCU UR5, c[0x0][0x388] ;  /* 0x00007100ff0577ac */ /* 0x000e240008000800 */
[----:B0-----:R-:W-:-:S09]  /*25e0*/  UISETP.GT.AND UP2, UPT, UR5, URZ, UPT ;  /* 0x000000ff0500728c */ /* 0x001fd2000bf44270 */
[----:B------:R-:W-:Y:S05]  /*25f0*/  BRA.U UP2, `(.L_x_6062) ;  /* 0x00000001027c7547 */ /* 0x000fea000b800000 */
[----:B------:R-:W0:Y:S01]  /*2600*/  LDC.64 R14, c[0x0][0x470] ;  /* 0x00011c00ff0e7b82 */ /* 0x000e220000000a00 */
[C---:B------:R-:W-:Y:S02]  /*2610*/  IADD3 R0, PT, PT, R33.reuse, UR38, RZ ;  /* 0x0000002621007c10 */ /* 0x040fe4000fffe0ff */
[----:B------:R-:W-:Y:S02]  /*2620*/  LEA R12, R33, UR13, 0x1 ;  /* 0x0000000d210c7c11 */ /* 0x000fe4000f8e08ff */
[----:B------:R-:W-:Y:S01]  /*2630*/  MOV R10, R33 ;  /* 0x00000021000a7202 */ /* 0x000fe20000000f00 */
[----:B------:R-:W-:-:S07]  /*2640*/  IMAD R13, R13, UR4, R0 ;  /* 0x000000040d0d7c24 */ /* 0x000fce000f8e0200 */
.L_x_6063:
[C---:B0-----:R-:W-:Y:S01]  /*2650*/  LEA R8, P0, R13.reuse, R14, 0x2 ;  /* 0x0000000e0d087211 */ /* 0x041fe200078010ff */
[----:B------:R-:W-:Y:S01]  /*2660*/  HFMA2 R6, -RZ, RZ, 0.96630859375, -0.0022525787353515625 ;  /* 0x3bbb989dff067431 */ /* 0x000fe200000001ff */
[----:B------:R-:W-:Y:S01]  /*2670*/  MOV R4, 0x437c0000 ;  /* 0x437c000000047802 */ /* 0x000fe20000000f00 */
[----:B------:R-:W-:Y:S01]  /*2680*/  FMUL R7, RZ, UR8 ;  /* 0x00000008ff077c20 */ /* 0x000fe20008400000 */
[C---:B------:R-:W-:Y:S01]  /*2690*/  LEA.HI.X.SX32 R9, R13.reuse, R15, 0x2, P0 ;  /* 0x0000000f0d097211 */ /* 0x040fe200000f16ff */
[----:B------:R-:W-:Y:S01]  /*26a0*/  USHF.L.U32 UR5, UR17, 0x1, URZ ;  /* 0x0000000111057899 */ /* 0x000fe200080006ff */
        /* <DEDUP_REMOVED lines=12> */
[----:B0-----:R-:W-:Y:S04]  /*2770*/  FMUL R16, R17, R16 ;  /* 0x0000001011107220 */ /* 0x001fe80000400000 */
[----:B------:R-:W-:Y:S04]  /*2780*/  FMUL R16, R16, UR8 ;  /* 0x0000000810107c20 */ /* 0x000fe80008400000 */
[----:B------:R-:W-:Y:S05]  /*2790*/  FMUL R16, RZ, R16 ;  /* 0x00000010ff107220 */ /* 0x000fea0000400000 */
[----:B------:R-:W-:Y:S05]  /*27a0*/  F2FP.F16.F32.PACK_AB R9, RZ, R16 ;  /* 0x00000010ff09723e */ /* 0x000fea00000000ff */
[----:B------:R0:W-:Y:S02]  /*27b0*/  STS.U16 [R12], R9 ;  /* 0x000000090c007388 */ /* 0x0001e40000000400 */
[----:B0-----:R-:W-:Y:S01]  /*27c0*/  IADD3 R12, PT, PT, R12, UR5, RZ ;  /* 0x000000050c0c7c10 */ /* 0x001fe2000fffe0ff */
[----:B------:R-:W-:Y:S09]  /*27d0*/  @!P0 BRA `(.L_x_6063) ;  /* 0xfffffffc009c8947 */ /* 0x000ff2000383ffff */
[----:B------:R-:W-:Y:S05]  /*27e0*/  BRA `(.L_x_6049) ;  /* 0x0000000c00dc7947 */ /* 0x000fea0003800000 */
.L_x_6062:
[----:B------:R-:W-:-:S07]  /*27f0*/  MOV R30, R33 ;  /* 0x00000021001e7202 */ /* 0x000fce0000000f00 */
.L_x_6069:
[----:B------:R-:W0:Y:S01]  /*2800*/  LDCU UR7, c[0x0][0x388] ;  /* 0x00007100ff0777ac */ /* 0x000e220008000800 */
[----:B------:R-:W-:Y:S01]  /*2810*/  HFMA2 R31, -RZ, RZ, 0, 0 ;  /* 0x00000000ff1f7431 */ /* 0x000fe200000001ff */
[----:B-1----:R-:W-:Y:S01]  /*2820*/  MOV R0, RZ ;  /* 0x000000ff00007202 */ /* 0x002fe20000000f00 */
[----:B------:R-:W1:Y:S01]  /*2830*/  LDCU UR5, c[0x0][0x3b4] ;  /* 0x00007680ff0577ac */ /* 0x000e620008000800 */
[----:B0-----:R-:W-:Y:S01]  /*2840*/  UISETP.GE.U32.AND UP2, UPT, UR7, 0x10, UPT ;  /* 0x000000100700788c */ /* 0x001fe2000bf46070 */
[----:B-1----:R-:W-:-:S08]  /*2850*/  IMAD R28, R30, UR5, R27 ;  /* 0x000000051e1c7c24 */ /* 0x002fd0000f8e021b */
[----:B------:R-:W-:Y:S05]  /*2860*/  BRA.U !UP2, `(.L_x_6064) ;  /* 0x000000050a787547 */ /* 0x000fea000b800000 */
[----:B------:R-:W-:Y:S02]  /*2870*/  MOV R29, RZ ;  /* 0x000000ff001d7202 */ /* 0x000fe40000000f00 */
[----:B------:R-:W-:-:S07]  /*2880*/  MOV R0, RZ ;  /* 0x000000ff00007202 */ /* 0x000fce0000000f00 */
.L_x_6065:
        /* <DEDUP_REMOVED lines=33> */
[----:B-----5:R-:W-:Y:S01]  /*2aa0*/  HADD2.F32 R4, -RZ, R12.H0_H0 ;  /* 0x2000000cff047230 */ /* 0x020fe20000004100 */
[----:B------:R-:W2:Y:S01]  /*2ab0*/  LDG.E.U16 R13, desc[UR10][R10.64+0x10] ;  /* 0x0000100a0a0d7981 */ /* 0x000ea2000c1e1500 */
[----:B------:R-:W-:Y:S03]  /*2ac0*/  HADD2.F32 R7, -RZ, R7.H0_H0 ;  /* 0x20000007ff077230 */ /* 0x000fe60000004100 */
[----:B------:R-:W3:Y:S01]  /*2ad0*/  LDG.E.U16 R12, desc[UR10][R8.64+0x10] ;  /* 0x0000100a080c7981 */ /* 0x000ee2000c1e1500 */
[----:B------:R-:W-:Y:S01]  /*2ae0*/  FFMA R0, R5, R4, R0 ;  /* 0x0000000405007223 */ /* 0x000fe20000000000 */
[----:B------:R-:W-:Y:S02]  /*2af0*/  HADD2.F32 R6, -RZ, R6.H0_H0 ;  /* 0x20000006ff067230 */ /* 0x000fe40000004100 */
[----:B------:R-:W-:Y:S03]  /*2b00*/  HADD2.F32 R5, -RZ, R23.H0_H0 ;  /* 0x20000017ff057230 */ /* 0x000fe60000004100 */
[----:B------:R-:W-:Y:S01]  /*2b10*/  FFMA R0, R7, R6, R0 ;  /* 0x0000000607007223 */ /* 0x000fe20000000000 */
[----:B------:R-:W4:Y:S01]  /*2b20*/  LDG.E.U16 R23, desc[UR10][R10.64+0x12] ;  /* 0x0000120a0a177981 */ /* 0x000f22000c1e1500 */
[----:B------:R-:W-:Y:S03]  /*2b30*/  HADD2.F32 R4, -RZ, R22.H0_H0 ;  /* 0x20000016ff047230 */ /* 0x000fe60000004100 */
        /* <DEDUP_REMOVED lines=10> */
[----:B------:R-:W5:Y:S02]  /*2be0*/  LDG.E.U16 R18, desc[UR10][R10.64+0x1a] ;  /* 0x00001a0a0a127981 */ /* 0x000f64000c1e1500 */
[----:B------:R-:W-:Y:S01]  /*2bf0*/  FFMA R0, R5, R4, R0 ;  /* 0x0000000405007223 */ /* 0x000fe20000000000 */
[----:B------:R-:W-:Y:S02]  /*2c00*/  HADD2.F32 R5, -RZ, R15.H0_H0 ;  /* 0x2000000fff057230 */ /* 0x000fe40000004100 */
[----:B------:R-:W-:Y:S01]  /*2c10*/  HADD2.F32 R7, -RZ, R17.H0_H0 ;  /* 0x20000011ff077230 */ /* 0x000fe20000004100 */
[----:B------:R-:W5:Y:S01]  /*2c20*/  LDG.E.U16 R15, desc[UR10][R8.64+0x18] ;  /* 0x0000180a080f7981 */ /* 0x000f62000c1e1500 */
[----:B------:R-:W-:Y:S03]  /*2c30*/  HADD2.F32 R6, -RZ, R16.H0_H0 ;  /* 0x20000010ff067230 */ /* 0x000fe60000004100 */
[----:B------:R-:W5:Y:S01]  /*2c40*/  LDG.E.U16 R17, desc[UR10][R10.64+0x1c] ;  /* 0x00001c0a0a117981 */ /* 0x000f62000c1e1500 */
[----:B------:R-:W-:Y:S02]  /*2c50*/  HADD2.F32 R4, -RZ, R14.H0_H0 ;  /* 0x2000000eff047230 */ /* 0x000fe40000004100 */
[----:B------:R-:W-:Y:S01]  /*2c60*/  FFMA R0, R7, R6, R0 ;  /* 0x0000000607007223 */ /* 0x000fe20000000000 */
[----:B------:R-:W5:Y:S03]  /*2c70*/  LDG.E.U16 R14, desc[UR10][R8.64+0x1a] ;  /* 0x00001a0a080e7981 */ /* 0x000f66000c1e1500 */
[----:B------:R-:W-:Y:S01]  /*2c80*/  FFMA R0, R5, R4, R0 ;  /* 0x0000000405007223 */ /* 0x000fe20000000000 */
[----:B------:R-:W5:Y:S01]  /*2c90*/  LDG.E.U16 R16, desc[UR10][R8.64+0x1e] ;  /* 0x00001e0a08107981 */ /* 0x000f62000c1e1500 */
[----:B--2---:R-:W-:Y:S03]  /*2ca0*/  HADD2.F32 R7, -RZ, R13.H0_H0 ;  /* 0x2000000dff077230 */ /* 0x004fe60000004100 */
[----:B------:R-:W2:Y:S01]  /*2cb0*/  LDG.E.U16 R13, desc[UR10][R8.64+0x1c] ;  /* 0x00001c0a080d7981 */ /* 0x000ea2000c1e1500 */
[----:B---3--:R-:W-:Y:S03]  /*2cc0*/  HADD2.F32 R6, -RZ, R12.H0_H0 ;  /* 0x2000000cff067230 */ /* 0x008fe60000004100 */
[----:B------:R-:W3:Y:S02]  /*2cd0*/  LDG.E.U16 R12, desc[UR10][R10.64+0x1e] ;  /* 0x00001e0a0a0c7981 */ /* 0x000ee4000c1e1500 */
[----:B------:R-:W-:Y:S01]  /*2ce0*/  FFMA R0, R7, R6, R0 ;  /* 0x0000000607007223 */ /* 0x000fe20000000000 */
[----:B------:R-:W-:Y:S02]  /*2cf0*/  HADD2.F32 R7, -RZ, R25.H0_H0 ;  /* 0x20000019ff077230 */ /* 0x000fe40000004100 */
[----:B----4-:R-:W-:Y:S02]  /*2d00*/  HADD2.F32 R5, -RZ, R23.H0_H0 ;  /* 0x20000017ff057230 */ /* 0x010fe40000004100 */
[----:B-----5:R-:W-:Y:S02]  /*2d10*/  HADD2.F32 R6, -RZ, R22.H0_H0 ;  /* 0x20000016ff067230 */ /* 0x020fe40000004100 */
[----:B------:R-:W-:Y:S05]  /*2d20*/  HADD2.F32 R4, -RZ, R20.H0_H0 ;  /* 0x20000014ff047230 */ /* 0x000fea0000004100 */
[----:B------:R-:W-:Y:S01]  /*2d30*/  FFMA R0, R5, R4, R0 ;  /* 0x0000000405007223 */ /* 0x000fe20000000000 */
[----:B------:R-:W-:Y:S02]  /*2d40*/  HADD2.F32 R5, -RZ, R24.H0_H0 ;  /* 0x20000018ff057230 */ /* 0x000fe40000004100 */
[----:B------:R-:W-:Y:S02]  /*2d50*/  HADD2.F32 R4, -RZ, R21.H0_H0 ;  /* 0x20000015ff047230 */ /* 0x000fe40000004100 */
[----:B------:R-:W-:Y:S01]  /*2d60*/  FFMA R0, R7, R6, R0 ;  /* 0x0000000607007223 */ /* 0x000fe20000000000 */
[----:B------:R-:W-:Y:S03]  /*2d70*/  HADD2.F32 R7, -RZ, R19.H0_H0 ;  /* 0x20000013ff077230 */ /* 0x000fe60000004100 */
[----:B------:R-:W-:Y:S01]  /*2d80*/  FFMA R0, R5, R4, R0 ;  /* 0x0000000405007223 */ /* 0x000fe20000000000 */
[----:B------:R-:W-:Y:S02]  /*2d90*/  HADD2.F32 R5, -RZ, R18.H0_H0 ;  /* 0x20000012ff057230 */ /* 0x000fe40000004100 */
[----:B------:R-:W-:Y:S05]  /*2da0*/  HADD2.F32 R6, -RZ, R15.H0_H0 ;  /* 0x2000000fff067230 */ /* 0x000fea0000004100 */
[----:B------:R-:W-:Y:S01]  /*2db0*/  FFMA R0, R7, R6, R0 ;  /* 0x0000000607007223 */ /* 0x000fe20000000000 */
[----:B------:R-:W-:Y:S02]  /*2dc0*/  HADD2.F32 R7, -RZ, R17.H0_H0 ;  /* 0x20000011ff077230 */ /* 0x000fe40000004100 */
[----:B------:R-:W-:Y:S05]  /*2dd0*/  HADD2.F32 R4, -RZ, R14.H0_H0 ;  /* 0x2000000eff047230 */ /* 0x000fea0000004100 */
[----:B------:R-:W-:Y:S01]  /*2de0*/  FFMA R0, R5, R4, R0 ;  /* 0x0000000405007223 */ /* 0x000fe20000000000 */
[----:B------:R-:W-:Y:S02]  /*2df0*/  HADD2.F32 R4, -RZ, R16.H0_H0 ;  /* 0x20000010ff047230 */ /* 0x000fe40000004100 */
[----:B--2---:R-:W-:Y:S02]  /*2e00*/  HADD2.F32 R6, -RZ, R13.H0_H0 ;  /* 0x2000000dff067230 */ /* 0x004fe40000004100 */
[----:B---3--:R-:W-:Y:S03]  /*2e10*/  HADD2.F32 R5, -RZ, R12.H0_H0 ;  /* 0x2000000cff057230 */ /* 0x008fe60000004100 */
[----:B------:R-:W-:Y:S04]  /*2e20*/  FFMA R0, R7, R6, R0 ;  /* 0x0000000607007223 */ /* 0x000fe80000000000 */
[----:B------:R-:W-:Y:S01]  /*2e30*/  FFMA R0, R5, R4, R0 ;  /* 0x0000000405007223 */ /* 0x000fe20000000000 */
[----:B------:R-:W-:Y:S09]  /*2e40*/  @P0 BRA `(.L_x_6065) ;  /* 0xfffffff800900947 */ /* 0x000ff2000383ffff */
.L_x_6064:
        /* <DEDUP_REMOVED lines=25> */
[----:B----4-:R-:W-:-:S05]  /*2fe0*/  HADD2.F32 R13, -RZ, R13.H0_H0 ;  /* 0x2000000dff0d7230 */ /* 0x010fca0000004100 */
[----:B------:R-:W-:Y:S02]  /*2ff0*/  FFMA R16, R15, R13, R0 ;  /* 0x0000000d0f107223 */ /* 0x000fe40000000000 */
[----:B------:R-:W2:Y:S04]  /*3000*/  LDG.E.U16 R15, desc[UR10][R20.64+0xa] ;  /* 0x00000a0a140f7981 */ /* 0x000ea8000c1e1500 */
[----:B------:R-:W4:Y:S04]  /*3010*/  LDG.E.U16 R13, desc[UR10][R20.64+0xc] ;  /* 0x00000c0a140d7981 */ /* 0x000f28000c1e1500 */
[----:B------:R-:W4:Y:S01]  /*3020*/  LDG.E.U16 R0, desc[UR10][R20.64+0xe] ;  /* 0x00000e0a14007981 */ /* 0x000f22000c1e1500 */
[----:B---3--:R-:W-:-:S02]  /*3030*/  HADD2.F32 R11, -RZ, R11.H0_H0 ;  /* 0x2000000bff0b7230 */ /* 0x008fc40000004100 */
[----:B-----5:R-:W-:Y:S02]  /*3040*/  HADD2.F32 R10, -RZ, R10.H0_H0 ;  /* 0x2000000aff0a7230 */ /* 0x020fe40000004100 */
[----:B------:R-:W-:Y:S02]  /*3050*/  HADD2.F32 R9, -RZ, R9.H0_H0 ;  /* 0x20000009ff097230 */ /* 0x000fe40000004100 */
[----:B------:R-:W-:Y:S02]  /*3060*/  HADD2.F32 R8, -RZ, R8.H0_H0 ;  /* 0x20000008ff087230 */ /* 0x000fe40000004100 */
[----:B------:R-:W-:Y:S01]  /*3070*/  FFMA R10, R11, R10, R16 ;  /* 0x0000000a0b0a7223 */ /* 0x000fe20000000010 */
[----:B------:R-:W-:Y:S02]  /*3080*/  HADD2.F32 R7, -RZ, R7.H0_H0 ;  /* 0x20000007ff077230 */ /* 0x000fe40000004100 */
[----:B------:R-:W-:Y:S02]  /*3090*/  HADD2.F32 R6, -RZ, R6.H0_H0 ;  /* 0x20000006ff067230 */ /* 0x000fe40000004100 */
[----:B------:R-:W-:Y:S01]  /*30a0*/  FFMA R8, R9, R8, R10 ;  /* 0x0000000809087223 */ /* 0x000fe2000000000a */
[----:B------:R-:W-:-:S02]  /*30b0*/  HADD2.F32 R5, -RZ, R5.H0_H0 ;  /* 0x20000005ff057230 */ /* 0x000fc40000004100 */
[----:B------:R-:W-:Y:S02]  /*30c0*/  HADD2.F32 R4, -RZ, R4.H0_H0 ;  /* 0x20000004ff047230 */ /* 0x000fe40000004100 */
[----:B------:R-:W-:Y:S01]  /*30d0*/  FFMA R6, R7, R6, R8 ;  /* 0x0000000607067223 */ /* 0x000fe20000000008 */
[----:B------:R-:W-:-:S03]  /*30e0*/  HADD2.F32 R14, -RZ, R14.H0_H0 ;  /* 0x2000000eff0e7230 */ /* 0x000fc60000004100 */
[----:B------:R-:W-:Y:S01]  /*30f0*/  FFMA R4, R5, R4, R6 ;  /* 0x0000000405047223 */ /* 0x000fe20000000006 */
[----:B------:R-:W-:Y:S02]  /*3100*/  HADD2.F32 R12, -RZ, R12.H0_H0 ;  /* 0x2000000cff0c7230 */ /* 0x000fe40000004100 */
[----:B------:R-:W-:Y:S01]  /*3110*/  HADD2.F32 R17, -RZ, R17.H0_H0 ;  /* 0x20000011ff117230 */ /* 0x000fe20000004100 */
[----:B------:R-:W-:Y:S01]  /*3120*/  IADD3 R31, PT, PT, R31, 0x8, RZ ;  /* 0x000000081f1f7810 */ /* 0x000fe20007ffe0ff */
[----:B--2---:R-:W-:Y:S02]  /*3130*/  HADD2.F32 R15, -RZ, R15.H0_H0 ;  /* 0x2000000fff0f7230 */ /* 0x004fe40000004100 */
[----:B----4-:R-:W-:-:S03]  /*3140*/  HADD2.F32 R13, -RZ, R13.H0_H0 ;  /* 0x2000000dff0d7230 */ /* 0x010fc60000004100 */
[----:B------:R-:W-:Y:S01]  /*3150*/  FFMA R4, R15, R14, R4 ;  /* 0x0000000e0f047223 */ /* 0x000fe20000000004 */
[----:B------:R-:W-:-:S03]  /*3160*/  HADD2.F32 R0, -RZ, R0.H0_H0 ;  /* 0x20000000ff007230 */ /* 0x000fc60000004100 */
[----:B------:R-:W-:-:S04]  /*3170*/  FFMA R13, R13, R12, R4 ;  /* 0x0000000c0d0d7223 */ /* 0x000fc80000000004 */
[----:B------:R-:W-:Y:S01]  /*3180*/  FFMA R0, R0, R17, R13 ;  /* 0x0000001100007223 */ /* 0x000fe2000000000d */
.L_x_6067:
        /* <DEDUP_REMOVED lines=31> */
.L_x_6068:
[----:B------:R-:W-:-:S09]  /*3380*/  UISETP.NE.AND UP2, UPT, UR19, URZ, UPT ;  /* 0x000000ff1300728c */ /* 0x000fd2000bf45270 */
[----:B------:R-:W-:Y:S05]  /*3390*/  BRA.U !UP2, `(.L_x_6066) ;  /* 0x000000010a807547 */ /* 0x000fea000b800000 */
[----:B------:R-:W0:Y:S01]  /*33a0*/  LDC.64 R10, c[0x0][0x3c8] ;  /* 0x0000f200ff0a7b82 */ /* 0x000e220000000a00 */
[----:B------:R-:W1:Y:S01]  /*33b0*/  LDCU.64 UR44, c[0x0][0x3f0] ;  /* 0x00007e00ff2c77ac */ /* 0x000e620008000a00 */
[----:B------:R-:W-:Y:S02]  /*33c0*/  R2UR UR5, R31 ;  /* 0x000000001f0572ca */ /* 0x000fe400000e0000 */
[----:B------:R-:W-:-:S11]  /*33d0*/  IADD3 R31, PT, PT, R28, R31, RZ ;  /* 0x0000001f1c1f7210 */ /* 0x000fd60007ffe0ff */
[----:B------:R-:W-:-:S04]  /*33e0*/  UIADD3 UR5, UPT, UPT, UR41, UR5, URZ ;  /* 0x0000000529057290 */ /* 0x000fc8000fffe0ff */
[----:B-1----:R-:W-:Y:S01]  /*33f0*/  UIMAD.WIDE UR44, UR5, 0x2, UR44 ;  /* 0x00000002052c78a5 */ /* 0x002fe2000f8e022c */
[----:B0-----:R-:W-:-:S05]  /*3400*/  IMAD.WIDE R10, R31, 0x2, R10 ;  /* 0x000000021f0a7825 */ /* 0x001fca00078e020a */
[----:B------:R-:W-:Y:S02]  /*3410*/  MOV R8, UR44 ;  /* 0x0000002c00087c02 */ /* 0x000fe40008000f00 */
[----:B------:R-:W-:Y:S01]  /*3420*/  MOV R9, UR45 ;  /* 0x0000002d00097c02 */ /* 0x000fe20008000f00 */
[----:B------:R-:W2:Y:S04]  /*3430*/  LDG.E.U16 R7, desc[UR10][R10.64] ;  /* 0x0000000a0a077981 */ /* 0x000ea8000c1e1500 */
[----:B------:R-:W3:Y:S01]  /*3440*/  LDG.E.U16 R5, desc[UR10][R8.64] ;  /* 0x0000000a08057981 */ /* 0x000ee2000c1e1500 */
[----:B------:R-:W-:Y:S01]  /*3450*/  UISETP.NE.AND UP2, UPT, UR19, 0x1, UPT ;  /* 0x000000011300788c */ /* 0x000fe2000bf45270 */
[----:B--2---:R-:W-:Y:S02]  /*3460*/  HADD2.F32 R7, -RZ, R7.H0_H0 ;  /* 0x20000007ff077230 */ /* 0x004fe40000004100 */
[----:B---3--:R-:W-:-:S05]  /*3470*/  HADD2.F32 R5, -RZ, R5.H0_H0 ;  /* 0x20000005ff057230 */ /* 0x008fca0000004100 */
[----:B------:R-:W-:Y:S01]  /*3480*/  FFMA R0, R7, R5, R0 ;  /* 0x0000000507007223 */ /* 0x000fe20000000000 */
[----:B------:R-:W-:Y:S06]  /*3490*/  BRA.U !UP2, `(.L_x_6066) ;  /* 0x000000010a407547 */ /* 0x000fec000b800000 */
[----:B------:R-:W-:Y:S01]  /*34a0*/  UISETP.NE.AND UP2, UPT, UR19, 0x2, UPT ;  /* 0x000000021300788c */ /* 0x000fe2000bf45270 */
[----:B------:R-:W-:Y:S01]  /*34b0*/  MOV R12, UR44 ;  /* 0x0000002c000c7c02 */ /* 0x000fe20008000f00 */
[----:B------:R-:W2:Y:S01]  /*34c0*/  LDG.E.U16 R6, desc[UR10][R10.64+0x2] ;  /* 0x0000020a0a067981 */ /* 0x000ea2000c1e1500 */
[----:B------:R-:W-:-:S03]  /*34d0*/  MOV R13, UR45 ;  /* 0x0000002d000d7c02 */ /* 0x000fc60008000f00 */
[----:B------:R-:W-:Y:S02]  /*34e0*/  PLOP3.LUT P0, PT, PT, PT, UP2, 0x80, 0x8 ;  /* 0x000000000008781c */ /* 0x000fe40003f0f028 */
[----:B------:R-:W-:Y:S01]  /*34f0*/  MOV R8, UR44 ;  /* 0x0000002c00087c02 */ /* 0x000fe20008000f00 */
[----:B------:R-:W3:Y:S01]  /*3500*/  LDG.E.U16 R5, desc[UR10][R12.64+0x2] ;  /* 0x0000020a0c057981 */ /* 0x000ee2000c1e1500 */
[----:B------:R-:W-:-:S09]  /*3510*/  MOV R9, UR45 ;  /* 0x0000002d00097c02 */ /* 0x000fd20008000f00 */
        /* <DEDUP_REMOVED lines=8> */
.L_x_6066:
        /* <DEDUP_REMOVED lines=10> */
[----:B--2---:R-:W-:Y:S01]  /*3640*/  FFMA R5, R0, UR8, -R5 ;  /* 0x0000000800057c23 */ /* 0x004fe20008000805 */
        /* <DEDUP_REMOVED lines=11> */
[----:B0-----:R-:W-:-:S04]  /*3700*/  FMUL R0, R5, R0 ;  /* 0x0000000005007220 */ /* 0x001fc80000400000 */
[----:B------:R-:W-:-:S04]  /*3710*/  FMUL R0, R0, UR8 ;  /* 0x0000000800007c20 */ /* 0x000fc80008400000 */
[----:B------:R-:W-:-:S05]  /*3720*/  FMUL R0, RZ, R0 ;  /* 0x00000000ff007220 */ /* 0x000fca0000400000 */
[----:B------:R-:W-:-:S05]  /*3730*/  F2FP.F16.F32.PACK_AB R0, RZ, R0 ;  /* 0x00000000ff00723e */ /* 0x000fca00000000ff */
[----:B------:R1:W-:Y:S01]  /*3740*/  STS.U16 [R4], R0 ;  /* 0x0000000004007388 */ /* 0x0003e20000000400 */
[----:B------:R-:W-:Y:S05]  /*3750*/  @!P0 BRA `(.L_x_6069) ;  /* 0xfffffff000288947 */ /* 0x000fea000383ffff */
.L_x_6049:
[----:B------:R-:W-:Y:S05]  /*3760*/  BSYNC.RECONVERGENT B0 ;  /* 0x0000000000007941 */ /* 0x000fea0003800200 */
.L_x_6048:
        /* <DEDUP_REMOVED lines=9> */
[----:B01----:R-:W-:-:S09]  /*3800*/  IMAD R0, R5, UR4, R2 ;  /* 0x0000000405007c24 */ /* 0x003fd2000f8e0202 */
[----:B------:R-:W-:Y:S05]  /*3810*/  @!P0 BRA `(.L_x_6073) ;  /* 0x0000000400ac8947 */ /* 0x000fea0003800000 */
[----:B------:R-:W0:Y:S01]  /*3820*/  LDC R5, c[0x0][0x3b4] ;  /* 0x0000ed00ff057b82 */ /* 0x000e220000000800 */
[----:B------:R-:W-:Y:S01]  /*3830*/  MOV R34, UR27 ;  /* 0x0000001b00227c02 */ /* 0x000fe20008000f00 */
[----:B------:R-:W-:-:S06]  /*3840*/  UMOV UR5, URZ ;  /* 0x000000ff00057c82 */ /* 0x000fcc0008000000 */
[----:B------:R-:W1:Y:S02]  /*3850*/  LDC.64 R36, c[0x0][0x3c8] ;  /* 0x0000f200ff247b82 */ /* 0x000e640000000a00 */
.L_x_6074:
        /* <DEDUP_REMOVED lines=8> */
[----:B------:R-:W2:Y:S01]  /*38e0*/  LDG.E.U16 R6, desc[UR10][R6.64] ;  /* 0x0000000a06067981 */ /* 0x000ea2000c1e1500 */
[C---:B------:R-:W-:Y:S02]  /*38f0*/  LEA.HI.X.SX32 R21, R5.reuse, R7, 0x1, P0 ;  /* 0x0000000705157211 */ /* 0x040fe400000f0eff */
[C---:B------:R-:W-:Y:S03]  /*3900*/  LEA R24, P0, R5.reuse, R20, 0x1 ;  /* 0x0000001405187211 */ /* 0x040fe600078008ff */
[----:B------:R1:W3:Y:S01]  /*3910*/  LDG.E.U16 R17, desc[UR10][R20.64] ;  /* 0x0000000a14117981 */ /* 0x0002e2000c1e1500 */
[C---:B------:R-:W-:Y:S02]  /*3920*/  LEA.HI.X.SX32 R25, R5.reuse, R21, 0x1, P0 ;  /* 0x0000001505197211 */ /* 0x040fe400000f0eff */
[C---:B------:R-:W-:Y:S03]  /*3930*/  LEA R12, P0, R5.reuse, R24, 0x1 ;  /* 0x00000018050c7211 */ /* 0x040fe600078008ff */
[----:B------:R4:W5:Y:S01]  /*3940*/  LDG.E.U16 R16, desc[UR10][R24.64] ;  /* 0x0000000a18107981 */ /* 0x000962000c1e1500 */
[C---:B------:R-:W-:Y:S02]  /*3950*/  LEA.HI.X.SX32 R13, R5.reuse, R25, 0x1, P0 ;  /* 0x00000019050d7211 */ /* 0x040fe400000f0eff */
[C---:B------:R-:W-:Y:S03]  /*3960*/  LEA R18, P0, R5.reuse, R12, 0x1 ;  /* 0x0000000c05127211 */ /* 0x040fe600078008ff */
[----:B------:R-:W5:Y:S01]  /*3970*/  LDG.E.U16 R15, desc[UR10][R12.64] ;  /* 0x0000000a0c0f7981 */ /* 0x000f62000c1e1500 */
[C---:B------:R-:W-:Y:S02]  /*3980*/  LEA.HI.X.SX32 R19, R5.reuse, R13, 0x1, P0 ;  /* 0x0000000d05137211 */ /* 0x040fe400000f0eff */
[C---:B------:R-:W-:Y:S03]  /*3990*/  LEA R22, P0, R5.reuse, R18, 0x1 ;  /* 0x0000001205167211 */ /* 0x040fe600078008ff */
[----:B------:R4:W5:Y:S01]  /*39a0*/  LDG.E.U16 R14, desc[UR10][R18.64] ;  /* 0x0000000a120e7981 */ /* 0x000962000c1e1500 */
[C---:B------:R-:W-:Y:S02]  /*39b0*/  LEA.HI.X.SX32 R23, R5.reuse, R19, 0x1, P0 ;  /* 0x0000001305177211 */ /* 0x040fe400000f0eff */
[C---:B-1----:R-:W-:Y:S04]  /*39c0*/  LEA R20, P0, R5.reuse, R22, 0x1 ;  /* 0x0000001605147211 */ /* 0x042fe800078008ff */
[C---:B------:R-:W-:Y:S01]  /*39d0*/  LEA.HI.X.SX32 R21, R5.reuse, R23, 0x1, P0 ;  /* 0x0000001705157211 */ /* 0x040fe200000f0eff */
[----:B0-----:R-:W-:Y:S01]  /*39e0*/  HADD2.F32 R7, -RZ, R8.H0_H0 ;  /* 0x20000008ff077230 */ /* 0x001fe20000004100 */
[C---:B----4-:R-:W-:Y:S04]  /*39f0*/  LEA R24, P0, R5.reuse, R20, 0x1 ;  /* 0x0000001405187211 */ /* 0x050fe800078008ff */
[C---:B------:R-:W-:Y:S01]  /*3a00*/  LEA.HI.X.SX32 R25, R5.reuse, R21, 0x1, P0 ;  /* 0x0000001505197211 */ /* 0x040fe200000f0eff */
[----:B------:R-:W4:Y:S01]  /*3a10*/  LDG.E.U16 R12, desc[UR10][R20.64] ;  /* 0x0000000a140c7981 */ /* 0x000f22000c1e1500 */
[C---:B------:R-:W-:Y:S03]  /*3a20*/  LEA R28, P0, R5.reuse, R24, 0x1 ;  /* 0x00000018051c7211 */ /* 0x040fe600078008ff */
[----:B------:R-:W4:Y:S01]  /*3a30*/  LDG.E.U16 R13, desc[UR10][R22.64] ;  /* 0x0000000a160d7981 */ /* 0x000f22000c1e1500 */
[C---:B------:R-:W-:Y:S02]  /*3a40*/  LEA.HI.X.SX32 R29, R5.reuse, R25, 0x1, P0 ;  /* 0x00000019051d7211 */ /* 0x040fe400000f0eff */
[C---:B------:R-:W-:Y:S01]  /*3a50*/  LEA R26, P0, R5.reuse, R28, 0x1 ;  /* 0x0000001c051a7211 */ /* 0x040fe200078008ff */
[----:B------:R-:W4:Y:S03]  /*3a60*/  LDG.E.U16 R24, desc[UR10][R24.64] ;  /* 0x0000000a18187981 */ /* 0x000f26000c1e1500 */
[C---:B------:R-:W-:Y:S02]  /*3a70*/  LEA.HI.X.SX32 R27, R5.reuse, R29, 0x1, P0 ;  /* 0x0000001d051b7211 */ /* 0x040fe400000f0eff */
[C---:B------:R-:W-:Y:S04]  /*3a80*/  LEA R18, P0, R5.reuse, R26, 0x1 ;  /* 0x0000001a05127211 */ /* 0x040fe800078008ff */
[C---:B------:R-:W-:Y:S02]  /*3a90*/  LEA.HI.X.SX32 R19, R5.reuse, R27, 0x1, P0 ;  /* 0x0000001b05137211 */ /* 0x040fe400000f0eff */
[C---:B------:R-:W-:Y:S04]  /*3aa0*/  LEA R30, P0, R5.reuse, R18, 0x1 ;  /* 0x00000012051e7211 */ /* 0x040fe800078008ff */
[C---:B------:R-:W-:Y:S01]  /*3ab0*/  LEA.HI.X.SX32 R31, R5.reuse, R19, 0x1, P0 ;  /* 0x00000013051f7211 */ /* 0x040fe200000f0eff */
[----:B------:R-:W4:Y:S04]  /*3ac0*/  LDG.E.U16 R21, desc[UR10][R18.64] ;  /* 0x0000000a12157981 */ /* 0x000f28000c1e1500 */
[----:B------:R0:W4:Y:S04]  /*3ad0*/  LDG.E.U16 R22, desc[UR10][R26.64] ;  /* 0x0000000a1a167981 */ /* 0x000128000c1e1500 */
[----:B------:R1:W4:Y:S04]  /*3ae0*/  LDG.E.U16 R23, desc[UR10][R28.64] ;  /* 0x0000000a1c177981 */ /* 0x000328000c1e1500 */
[----:B------:R-:W4:Y:S01]  /*3af0*/  LDG.E.U16 R20, desc[UR10][R30.64] ;  /* 0x0000000a1e147981 */ /* 0x000f22000c1e1500 */
[----:B--2---:R-:W-:Y:S05]  /*3b00*/  HADD2.F32 R6, -RZ, R6.H0_H0 ;  /* 0x20000006ff067230 */ /* 0x004fea0000004100 */
[----:B------:R-:W-:Y:S01]  /*3b10*/  FFMA R3, R6, R7, R3 ;  /* 0x0000000706037223 */ /* 0x000fe20000000003 */
[----:B------:R-:W-:Y:S02]  /*3b20*/  HADD2.F32 R7, -RZ, R8.H1_H1 ;  /* 0x30000008ff077230 */ /* 0x000fe40000004100 */
[----:B---3--:R-:W-:Y:S05]  /*3b30*/  HADD2.F32 R6, -RZ, R17.H0_H0 ;  /* 0x20000011ff067230 */ /* 0x008fea0000004100 */
[----:B------:R-:W-:Y:S01]  /*3b40*/  FFMA R3, R6, R7, R3 ;  /* 0x0000000706037223 */ /* 0x000fe20000000003 */
[----:B-----5:R-:W-:Y:S01]  /*3b50*/  HADD2.F32 R6, -RZ, R16.H0_H0 ;  /* 0x20000010ff067230 */ /* 0x020fe20000004100 */
[C---:B------:R-:W-:Y:S01]  /*3b60*/  LEA R16, P0, R5.reuse, R30, 0x1 ;  /* 0x0000001e05107211 */ /* 0x040fe200078008ff */
[----:B------:R-:W-:Y:S03]  /*3b70*/  HADD2.F32 R7, -RZ, R9.H0_H0 ;  /* 0x20000009ff077230 */ /* 0x000fe60000004100 */
[C---:B------:R-:W-:Y:S02]  /*3b80*/  LEA.HI.X.SX32 R17, R5.reuse, R31, 0x1, P0 ;  /* 0x0000001f05117211 */ /* 0x040fe400000f0eff */
[----:B------:R-:W-:Y:S01]  /*3b90*/  FFMA R3, R6, R7, R3 ;  /* 0x0000000706037223 */ /* 0x000fe20000000003 */
[C---:B------:R-:W-:Y:S02]  /*3ba0*/  LEA R6, P0, R5.reuse, R16, 0x1 ;  /* 0x0000001005067211 */ /* 0x040fe400078008ff */
[----:B------:R-:W2:Y:S02]  /*3bb0*/  LDG.E.U16 R19, desc[UR10][R16.64] ;  /* 0x0000000a10137981 */ /* 0x000ea4000c1e1500 */
[C---:B------:R-:W-:Y:S02]  /*3bc0*/  LEA.HI.X.SX32 R7, R5.reuse, R17, 0x1, P0 ;  /* 0x0000001105077211 */ /* 0x040fe400000f0eff */
[C---:B0-----:R-:W-:Y:S04]  /*3bd0*/  LEA R26, P0, R5.reuse, R6, 0x1 ;  /* 0x00000006051a7211 */ /* 0x041fe800078008ff */
[C---:B------:R-:W-:Y:S02]  /*3be0*/  LEA.HI.X.SX32 R27, R5.reuse, R7, 0x1, P0 ;  /* 0x00000007051b7211 */ /* 0x040fe400000f0eff */
[C---:B-1----:R-:W-:Y:S03]  /*3bf0*/  LEA R28, P0, R5.reuse, R26, 0x1 ;  /* 0x0000001a051c7211 */ /* 0x042fe600078008ff */
[----:B------:R-:W3:Y:S01]  /*3c00*/  LDG.E.U16 R18, desc[UR10][R26.64] ;  /* 0x0000000a1a127981 */ /* 0x000ee2000c1e1500 */
[----:B------:R-:W-:Y:S01]  /*3c10*/  LEA.HI.X.SX32 R29, R5, R27, 0x1, P0 ;  /* 0x0000001b051d7211 */ /* 0x000fe200000f0eff */
[----:B----4-:R-:W-:Y:S02]  /*3c20*/  HADD2.F32 R8, -RZ, R13.H0_H0 ;  /* 0x2000000dff087230 */ /* 0x010fe40000004100 */
[----:B------:R0:W4:Y:S04]  /*3c30*/  LDG.E.U16 R17, desc[UR10][R6.64] ;  /* 0x0000000a06117981 */ /* 0x000128000c1e1500 */
[----:B------:R-:W5:Y:S01]  /*3c40*/  LDG.E.U16 R16, desc[UR10][R28.64] ;  /* 0x0000000a1c107981 */ /* 0x000f62000c1e1500 */
[----:B0-----:R-:W-:Y:S02]  /*3c50*/  HADD2.F32 R7, -RZ, R9.H1_H1 ;  /* 0x30000009ff077230 */ /* 0x001fe40000004100 */
[----:B------:R-:W-:Y:S02]  /*3c60*/  HADD2.F32 R6, -RZ, R15.H0_H0 ;  /* 0x2000000fff067230 */ /* 0x000fe40000004100 */
[--C-:B------:R-:W-:Y:S03]  /*3c70*/  HADD2.F32 R9, -RZ, R10.reuse.H1_H1 ;  /* 0x3000000aff097230 */ /* 0x100fe60000004100 */
[----:B------:R-:W-:Y:S01]  /*3c80*/  FFMA R3, R6, R7, R3 ;  /* 0x0000000706037223 */ /* 0x000fe20000000003 */
[----:B------:R-:W-:Y:S02]  /*3c90*/  HADD2.F32 R7, -RZ, R10.H0_H0 ;  /* 0x2000000aff077230 */ /* 0x000fe40000004100 */
[----:B------:R-:W-:Y:S05]  /*3ca0*/  HADD2.F32 R6, -RZ, R14.H0_H0 ;  /* 0x2000000eff067230 */ /* 0x000fea0000004100 */
[----:B------:R-:W-:Y:S01]  /*3cb0*/  FFMA R3, R6, R7, R3 ;  /* 0x0000000706037223 */ /* 0x000fe20000000003 */
[----:B------:R-:W-:Y:S02]  /*3cc0*/  HADD2.F32 R6, -RZ, R12.H0_H0 ;  /* 0x2000000cff067230 */ /* 0x000fe40000004100 */
[----:B------:R-:W-:Y:S01]  /*3cd0*/  HADD2.F32 R7, -RZ, R11.H0_H0 ;  /* 0x2000000bff077230 */ /* 0x000fe20000004100 */
[----:B------:R-:W0:Y:S01]  /*3ce0*/  LDS.128 R12, [UR7+0x10] ;  /* 0x00001007ff0c7984 */ /* 0x000e220008000c00 */
[----:B------:R-:W-:Y:S01]  /*3cf0*/  FFMA R3, R8, R9, R3 ;  /* 0x0000000908037223 */ /* 0x000fe20000000003 */
[----:B------:R-:W-:Y:S03]  /*3d00*/  HADD2.F32 R8, -RZ, R23.H0_H0 ;  /* 0x20000017ff087230 */ /* 0x000fe60000004100 */
[----:B------:R-:W-:Y:S01]  /*3d10*/  FFMA R3, R6, R7, R3 ;  /* 0x0000000706037223 */ /* 0x000fe20000000003 */
[----:B------:R-:W-:Y:S02]  /*3d20*/  HADD2.F32 R7, -RZ, R11.H1_H1 ;  /* 0x3000000bff077230 */ /* 0x000fe40000004100 */
[----:B------:R-:W-:Y:S05]  /*3d30*/  HADD2.F32 R6, -RZ, R24.H0_H0 ;  /* 0x20000018ff067230 */ /* 0x000fea0000004100 */
[----:B------:R-:W-:Y:S01]  /*3d40*/  FFMA R3, R6, R7, R3 ;  /* 0x0000000706037223 */ /* 0x000fe20000000003 */
[----:B------:R-:W-:Y:S02]  /*3d50*/  HADD2.F32 R6, -RZ, R22.H0_H0 ;  /* 0x20000016ff067230 */ /* 0x000fe40000004100 */
[--C-:B0-----:R-:W-:Y:S02]  /*3d60*/  HADD2.F32 R9, -RZ, R12.reuse.H0_H0 ;  /* 0x2000000cff097230 */ /* 0x101fe40000004100 */
[----:B------:R-:W-:Y:S03]  /*3d70*/  HADD2.F32 R7, -RZ, R12.H1_H1 ;  /* 0x3000000cff077230 */ /* 0x000fe60000004100 */
[----:B------:R-:W-:Y:S01]  /*3d80*/  FFMA R3, R8, R9, R3 ;  /* 0x0000000908037223 */ /* 0x000fe20000000003 */
[----:B------:R-:W-:Y:S02]  /*3d90*/  HADD2.F32 R9, -RZ, R13.H0_H0 ;  /* 0x2000000dff097230 */ /* 0x000fe40000004100 */
[----:B------:R-:W-:Y:S02]  /*3da0*/  HADD2.F32 R8, -RZ, R21.H0_H0 ;  /* 0x20000015ff087230 */ /* 0x000fe40000004100 */
[----:B------:R-:W-:Y:S01]  /*3db0*/  FFMA R3, R6, R7, R3 ;  /* 0x0000000706037223 */ /* 0x000fe20000000003 */
[----:B------:R-:W-:Y:S02]  /*3dc0*/  HADD2.F32 R7, -RZ, R13.H1_H1 ;  /* 0x3000000dff077230 */ /* 0x000fe40000004100 */
[----:B------:R-:W-:Y:S02]  /*3dd0*/  HADD2.F32 R6, -RZ, R20.H0_H0 ;  /* 0x20000014ff067230 */ /* 0x000fe40000004100 */
[----:B------:R-:W-:Y:S01]  /*3de0*/  FFMA R3, R8, R9, R3 ;  /* 0x0000000908037223 */ /* 0x000fe20000000003 */
[--C-:B------:R-:W-:Y:S03]  /*3df0*/  HADD2.F32 R9, -RZ, R14.reuse.H0_H0 ;  /* 0x2000000eff097230 */ /* 0x100fe60000004100 */
[----:B------:R-:W-:Y:S01]  /*3e00*/  FFMA R3, R6, R7, R3 ;  /* 0x0000000706037223 */ /* 0x000fe20000000003 */
[----:B------:R-:W-:Y:S02]  /*3e10*/  HADD2.F32 R7, -RZ, R14.H1_H1 ;  /* 0x3000000eff077230 */ /* 0x000fe40000004100 */
[----:B--2---:R-:W-:Y:S05]  /*3e20*/  HADD2.F32 R8, -RZ, R19.H0_H0 ;  /* 0x20000013ff087230 */ /* 0x004fea0000004100 */
[----:B------:R-:W-:Y:S01]  /*3e30*/  FFMA R3, R8, R9, R3 ;  /* 0x0000000908037223 */ /* 0x000fe20000000003 */
[----:B------:R-:W-:Y:S02]  /*3e40*/  HADD2.F32 R9, -RZ, R15.H0_H0 ;  /* 0x2000000fff097230 */ /* 0x000fe40000004100 */
[----:B---3--:R-:W-:Y:S02]  /*3e50*/  HADD2.F32 R8, -RZ, R18.H0_H0 ;  /* 0x20000012ff087230 */ /* 0x008fe40000004100 */
[----:B----4-:R-:W-:Y:S05]  /*3e60*/  HADD2.F32 R6, -RZ, R17.H0_H0 ;  /* 0x20000011ff067230 */ /* 0x010fea0000004100 */
[----:B------:R-:W-:Y:S01]  /*3e70*/  FFMA R3, R6, R7, R3 ;  /* 0x0000000706037223 */ /* 0x000fe20000000003 */
[----:B------:R-:W-:Y:S02]  /*3e80*/  HADD2.F32 R7, -RZ, R15.H1_H1 ;  /* 0x3000000fff077230 */ /* 0x000fe40000004100 */
[----:B-----5:R-:W-:Y:S02]  /*3e90*/  HADD2.F32 R6, -RZ, R16.H0_H0 ;  /* 0x20000010ff067230 */ /* 0x020fe40000004100 */
[----:B------:R-:W-:Y:S04]  /*3ea0*/  FFMA R3, R8, R9, R3 ;  /* 0x0000000908037223 */ /* 0x000fe80000000003 */
[----:B------:R-:W-:Y:S01]  /*3eb0*/  FFMA R3, R6, R7, R3 ;  /* 0x0000000706037223 */ /* 0x000fe20000000003 */
[----:B------:R-:W-:Y:S09]  /*3ec0*/  BRA.U UP2, `(.L_x_6074) ;  /* 0xfffffff902647547 */ /* 0x000ff2000b83ffff */
.L_x_6073:
[----:B------:R-:W-:Y:S05]  /*3ed0*/  BSYNC.RECONVERGENT B0 ;  /* 0x0000000000007941 */ /* 0x000fea0003800200 */
.L_x_6072:
[----:B------:R-:W-:-:S09]  /*3ee0*/  UISETP.NE.AND UP2, UPT, UR33, URZ, UPT ;  /* 0x000000ff2100728c */ /* 0x000fd2000bf45270 */
[----:B------:R-:W-:Y:S05]  /*3ef0*/  BRA.U !UP2, `(.L_x_6071) ;  /* 0x000000050a947547 */ /* 0x000fea000b800000 */
[----:B------:R-:W-:Y:S05]  /*3f00*/  BRA.U !UP1, `(.L_x_6075) ;  /* 0x0000000109bc7547 */ /* 0x000fea000b800000 */
[----:B------:R-:W0:Y:S08]  /*3f10*/  LDC R21, c[0x0][0x3b4] ;  /* 0x0000ed00ff157b82 */ /* 0x000e300000000800 */
[----:B------:R-:W1:Y:S01]  /*3f20*/  LDC.64 R4, c[0x0][0x3c8] ;  /* 0x0000f200ff047b82 */ /* 0x000e620000000a00 */
[----:B0-----:R-:W-:-:S04]  /*3f30*/  IMAD R16, R34, R21, R0 ;  /* 0x0000001522107224 */ /* 0x001fc800078e0200 */
[----:B-1----:R-:W-:-:S05]  /*3f40*/  IMAD.WIDE R16, R16, 0x2, R4 ;  /* 0x0000000210107825 */ /* 0x002fca00078e0204 */
[----:B------:R0:W2:Y:S01]  /*3f50*/  LDG.E.U16 R15, desc[UR10][R16.64] ;  /* 0x0000000a100f7981 */ /* 0x0000a2000c1e1500 */
[----:B------:R-:W-:-:S05]  /*3f60*/  IMAD.WIDE R6, R21, 0x2, R16 ;  /* 0x0000000215067825 */ /* 0x000fca00078e0210 */
[----:B------:R1:W3:Y:S01]  /*3f70*/  LDG.E.U16 R14, desc[UR10][R6.64] ;  /* 0x0000000a060e7981 */ /* 0x0002e2000c1e1500 */
[----:B------:R-:W-:-:S05]  /*3f80*/  IMAD.WIDE R4, R21, 0x2, R6 ;  /* 0x0000000215047825 */ /* 0x000fca00078e0206 */
[----:B------:R4:W5:Y:S01]  /*3f90*/  LDG.E.U16 R13, desc[UR10][R4.64] ;  /* 0x0000000a040d7981 */ /* 0x000962000c1e1500 */
[----:B------:R-:W-:-:S05]  /*3fa0*/  IMAD.WIDE R18, R21, 0x2, R4 ;  /* 0x0000000215127825 */ /* 0x000fca00078e0204 */
[----:B------:R2:W5:Y:S01]  /*3fb0*/  LDG.E.U16 R12, desc[UR10][R18.64] ;  /* 0x0000000a120c7981 */ /* 0x000562000c1e1500 */
[----:B------:R-:W-:-:S05]  /*3fc0*/  IMAD.WIDE R26, R21, 0x2, R18 ;  /* 0x00000002151a7825 */ /* 0x000fca00078e0212 */
[----:B------:R-:W5:Y:S01]  /*3fd0*/  LDG.E.U16 R11, desc[UR10][R26.64] ;  /* 0x0000000a1a0b7981 */ /* 0x000f62000c1e1500 */
[----:B------:R-:W-:-:S05]  /*3fe0*/  IMAD.WIDE R24, R21, 0x2, R26 ;  /* 0x0000000215187825 */ /* 0x000fca00078e021a */
[----:B------:R-:W5:Y:S01]  /*3ff0*/  LDG.E.U16 R10, desc[UR10][R24.64] ;  /* 0x0000000a180a7981 */ /* 0x000f62000c1e1500 */
[----:B------:R-:W-:-:S05]  /*4000*/  IMAD.WIDE R22, R21, 0x2, R24 ;  /* 0x0000000215167825 */ /* 0x000fca00078e0218 */
[----:B------:R-:W5:Y:S01]  /*4010*/  LDG.E.U16 R9, desc[UR10][R22.64] ;  /* 0x0000000a16097981 */ /* 0x000f62000c1e1500 */
[----:B------:R-:W-:-:S05]  /*4020*/  IMAD.WIDE R20, R21, 0x2, R22 ;  /* 0x0000000215147825 */ /* 0x000fca00078e0216 */
[----:B------:R-:W5:Y:S01]  /*4030*/  LDG.E.U16 R8, desc[UR10][R20.64] ;  /* 0x0000000a14087981 */ /* 0x000f62000c1e1500 */
[----:B0-----:R-:W-:-:S05]  /*4040*/  LEA R17, R34, UR30, 0x1 ;  /* 0x0000001e22117c11 */ /* 0x001fca000f8e08ff */
[----:B-1----:R-:W0:Y:S04]  /*4050*/  LDS.64 R6, [R17] ;  /* 0x0000000011067984 */ /* 0x002e280000000a00 */
[----:B----4-:R-:W1:Y:S01]  /*4060*/  LDS.64 R4, [R17+0x8] ;  /* 0x0000080011047984 */ /* 0x010e620000000a00 */
        /* <DEDUP_REMOVED lines=8> */
[----:B-----5:R-:W-:Y:S02]  /*40f0*/  HADD2.F32 R14, -RZ, R13.H0_H0 ;  /* 0x2000000dff0e7230 */ /* 0x020fe40000004100 */
[----:B------:R-:W-:-:S03]  /*4100*/  HADD2.F32 R7, -RZ, R7.H1_H1 ;  /* 0x30000007ff077230 */ /* 0x000fc60000004100 */
[----:B------:R-:W-:Y:S01]  /*4110*/  FFMA R3, R14, R3, R15 ;  /* 0x000000030e037223 */ /* 0x000fe2000000000f */
[----:B------:R-:W-:Y:S02]  /*4120*/  HADD2.F32 R12, -RZ, R12.H0_H0 ;  /* 0x2000000cff0c7230 */ /* 0x000fe40000004100 */
[----:B-1----:R-:W-:-:S03]  /*4130*/  HADD2.F32 R6, -RZ, R4.H0_H0 ;  /* 0x20000004ff067230 */ /* 0x002fc60000004100 */
[----:B------:R-:W-:Y:S01]  /*4140*/  FFMA R12, R12, R7, R3 ;  /* 0x000000070c0c7223 */ /* 0x000fe20000000003 */
[----:B------:R-:W-:Y:S02]  /*4150*/  HADD2.F32 R11, -RZ, R11.H0_H0 ;  /* 0x2000000bff0b7230 */ /* 0x000fe40000004100 */
[----:B------:R-:W-:-:S03]  /*4160*/  HADD2.F32 R4, -RZ, R4.H1_H1 ;  /* 0x30000004ff047230 */ /* 0x000fc60000004100 */
[----:B------:R-:W-:Y:S01]  /*4170*/  FFMA R6, R11, R6, R12 ;  /* 0x000000060b067223 */ /* 0x000fe2000000000c */
[----:B------:R-:W-:Y:S02]  /*4180*/  HADD2.F32 R3, -RZ, R10.H0_H0 ;  /* 0x2000000aff037230 */ /* 0x000fe40000004100 */
[----:B------:R-:W-:-:S03]  /*4190*/  HADD2.F32 R7, -RZ, R5.H0_H0 ;  /* 0x20000005ff077230 */ /* 0x000fc60000004100 */
[----:B------:R-:W-:Y:S01]  /*41a0*/  FFMA R3, R3, R4, R6 ;  /* 0x0000000403037223 */ /* 0x000fe20000000006 */
[----:B------:R-:W-:Y:S02]  /*41b0*/  HADD2.F32 R10, -RZ, R9.H0_H0 ;  /* 0x20000009ff0a7230 */ /* 0x000fe40000004100 */
[----:B------:R-:W-:-:S03]  /*41c0*/  HADD2.F32 R5, -RZ, R5.H1_H1 ;  /* 0x30000005ff057230 */ /* 0x000fc60000004100 */
[----:B------:R-:W-:Y:S01]  /*41d0*/  FFMA R3, R10, R7, R3 ;  /* 0x000000070a037223 */ /* 0x000fe20000000003 */
[----:B------:R-:W-:-:S05]  /*41e0*/  HADD2.F32 R8, -RZ, R8.H0_H0 ;  /* 0x20000008ff087230 */ /* 0x000fca0000004100 */
[----:B------:R-:W-:-:S07]  /*41f0*/  FFMA R3, R8, R5, R3 ;  /* 0x0000000508037223 */ /* 0x000fce0000000003 */
.L_x_6075:
        /* <DEDUP_REMOVED lines=28> */
.L_x_6076:
        /* <DEDUP_REMOVED lines=13> */
[C---:B------:R-:W-:Y:S01]  /*4490*/  IMAD.WIDE R10, R5.reuse, 0x2, R6 ;  /* 0x00000002050a7825 */ /* 0x040fe200078e0206 */
[----:B------:R-:W0:Y:S11]  /*44a0*/  LDS.U16 R4, [R34+0x2] ;  /* 0x0000020022047984 */ /* 0x000e360000000400 */
[----:B------:R-:W-:Y:S01]  /*44b0*/  @P0 IMAD.WIDE R12, R5, 0x2, R10 ;  /* 0x00000002050c0825 */ /* 0x000fe200078e020a */
[----:B------:R-:W1:Y:S04]  /*44c0*/  @P0 LDS.U16 R6, [R34+0x4] ;  /* 0x0000040022060984 */ /* 0x000e680000000400 */
[----:B------:R-:W2:Y:S04]  /*44d0*/  LDG.E.U16 R5, desc[UR10][R10.64] ;  /* 0x0000000a0a057981 */ /* 0x000ea8000c1e1500 */
[----:B------:R-:W3:Y:S01]  /*44e0*/  @P0 LDG.E.U16 R0, desc[UR10][R12.64] ;  /* 0x0000000a0c000981 */ /* 0x000ee2000c1e1500 */
[----:B0-----:R-:W-:-:S02]  /*44f0*/  HADD2.F32 R4, -RZ, R4.H0_H0 ;  /* 0x20000004ff047230 */ /* 0x001fc40000004100 */
[----:B-1----:R-:W-:Y:S02]  /*4500*/  @P0 HADD2.F32 R6, -RZ, R6.H0_H0 ;  /* 0x20000006ff060230 */ /* 0x002fe40000004100 */
[----:B--2---:R-:W-:Y:S02]  /*4510*/  HADD2.F32 R8, -RZ, R5.H0_H0 ;  /* 0x20000005ff087230 */ /* 0x004fe40000004100 */
[----:B---3--:R-:W-:-:S03]  /*4520*/  @P0 HADD2.F32 R0, -RZ, R0.H0_H0 ;  /* 0x20000000ff000230 */ /* 0x008fc60000004100 */
[----:B------:R-:W-:-:S04]  /*4530*/  FFMA R3, R8, R4, R3 ;  /* 0x0000000408037223 */ /* 0x000fc80000000003 */
[----:B------:R-:W-:-:S07]  /*4540*/  @P0 FFMA R3, R0, R6, R3 ;  /* 0x0000000600030223 */ /* 0x000fce0000000003 */
.L_x_6071:
[----:B------:R-:W-:Y:S05]  /*4550*/  BSYNC.RECONVERGENT B1 ;  /* 0x0000000000017941 */ /* 0x000fea0003800200 */
.L_x_6070:
[----:B------:R-:W2:Y:S01]  /*4560*/  LDCU UR5, c[0x0][0x390] ;  /* 0x00007200ff0577ac */ /* 0x000ea20008000800 */
[----:B------:R-:W-:-:S04]  /*4570*/  UIADD3 UR4, UPT, UPT, UR4, 0x1, URZ ;  /* 0x0000000104047890 */ /* 0x000fc8000fffe0ff */
[----:B--2---:R-:W-:Y:S01]  /*4580*/  UISETP.NE.AND UP2, UPT, UR4, UR5, UPT ;  /* 0x000000050400728c */ /* 0x004fe2000bf45270 */
[----:B------:R-:W-:Y:S08]  /*4590*/  BAR.SYNC.DEFER_BLOCKING 0x0 ;  /* 0x0000000000007b1d */ /* 0x000ff00000010000 */
[----:B------:R-:W-:Y:S05]  /*45a0*/  BRA.U UP2, `(.L_x_6077) ;  /* 0xffffffc502047547 */ /* 0x000fea000b83ffff */
.L_x_6047:
[----:B------:R-:W2:Y:S02]  /*45b0*/  LDCU UR4, c[0x0][0x388] ;  /* 0x00007100ff0477ac */ /* 0x000ea40008000800 */
[----:B--2---:R-:W-:Y:S01]  /*45c0*/  ISETP.GE.AND P0, PT, R33, UR4, PT ;  /* 0x0000000421007c0c */ /* 0x004fe2000bf06270 */
[----:B------:R-:W2:-:S12]  /*45d0*/  LDCU UR4, c[0x0][0x384] ;  /* 0x00007080ff0477ac */ /* 0x000e980008000800 */
[----:B------:R-:W3:Y:S01]  /*45e0*/  @!P0 LDC R5, c[0x0][0x4bc] ;  /* 0x00012f00ff058b82 */ /* 0x000ee20000000800 */
[----:B------:R-:W-:-:S07]  /*45f0*/  @!P0 F2FP.F16.F32.PACK_AB R3, RZ, R3 ;  /* 0x00000003ff03823e */ /* 0x000fce00000000ff */
[----:B------:R-:W4:Y:S01]  /*4600*/  @!P0 LDC.64 R6, c[0x0][0x4c8] ;  /* 0x00013200ff068b82 */ /* 0x000f220000000a00 */
[----:B---3--:R-:W-:Y:S01]  /*4610*/  @!P0 IMAD R5, R5, UR15, R32 ;  /* 0x0000000f05058c24 */ /* 0x008fe2000f8e0220 */
[----:B------:R-:W-:-:S04]  /*4620*/  UIADD3 UR15, UPT, UPT, UR16, UR15, URZ ;  /* 0x0000000f100f7290 */ /* 0x000fc8000fffe0ff */
[----:B--2---:R-:W-:Y:S01]  /*4630*/  UISETP.GE.AND UP2, UPT, UR15, UR4, UPT ;  /* 0x000000040f00728c */ /* 0x004fe2000bf46270 */
[----:B----4-:R-:W-:-:S05]  /*4640*/  @!P0 IMAD.WIDE R6, R5, 0x2, R6 ;  /* 0x0000000205068825 */ /* 0x010fca00078e0206 */
[----:B------:R2:W-:Y:S03]  /*4650*/  @!P0 STG.E.U16 desc[UR10][R6.64], R3 ;  /* 0x0000000306008986 */ /* 0x0005e6000c10150a */
[----:B------:R-:W-:Y:S05]  /*4660*/  BRA.U !UP2, `(.L_x_6078) ;  /* 0xffffffc10aac7547 */ /* 0x000fea000b83ffff */
.L_x_6046:
[----:B------:R-:W3:Y:S01]  /*4670*/  LDCU UR5, c[0x0][0x394] ;  /* 0x00007280ff0577ac */ /* 0x000ee20008000800 */
[----:B------:R-:W3:Y:S01]  /*4680*/  LDCU UR4, c[0x0][0x398] ;  /* 0x00007300ff0477ac */ /* 0x000ee20008000800 */
[----:B------:R-:W4:Y:S01]  /*4690*/  LDCU UR7, c[0x0][0x374] ;  /* 0x00006e80ff0777ac */ /* 0x000f220008000800 */
[----:B---3--:R-:W-:Y:S02]  /*46a0*/  UIMAD UR4, UR5, UR4, URZ ;  /* 0x00000004050472a4 */ /* 0x008fe4000f8e02ff */
[----:B----4-:R-:W-:-:S04]  /*46b0*/  UIADD3 UR25, UPT, UPT, UR7, UR25, URZ ;  /* 0x0000001907197290 */ /* 0x010fc8000fffe0ff */
[----:B------:R-:W-:-:S09]  /*46c0*/  UISETP.GE.AND UP2, UPT, UR25, UR4, UPT ;  /* 0x000000041900728c */ /* 0x000fd2000bf46270 */
[----:B------:R-:W-:Y:S05]  /*46d0*/  BRA.U !UP2, `(.L_x_6079) ;  /* 0xffffffbd0a8c7547 */ /* 0x000fea000b83ffff */
[----:B------:R-:W-:Y:S05]  /*46e0*/  EXIT ;  /* 0x000000000000794d */ /* 0x000fea0003800000 */
        .weak           $__internal_75_$__cuda_sm20_rcp_rn_f32_slowpath
        .type           $__internal_75_$__cuda_sm20_rcp_rn_f32_slowpath,@function
        .size           $__internal_75_$__cuda_sm20_rcp_rn_f32_slowpath,($__internal_76_$__cuda_sm20_sqrt_rn_f32_slowpath - $__internal_75_$__cuda_sm20_rcp_rn_f32_slowpath)
$__internal_75_$__cuda_sm20_rcp_rn_f32_slowpath:
[----:B------:R-:W-:-:S05]  /*46f0*/  IMAD.SHL.U32 R2, R5, 0x2, RZ ;  /* 0x0000000205027824 */ /* 0x000fca00078e00ff */
[----:B------:R-:W-:-:S04]  /*4700*/  SHF.R.U32.HI R2, RZ, 0x18, R2 ;  /* 0x00000018ff027819 */ /* 0x000fc80000011602 */
[----:B------:R-:W-:-:S13]  /*4710*/  ISETP.NE.U32.AND P0, PT, R2, RZ, PT ;  /* 0x000000ff0200720c */ /* 0x000fda0003f05070 */
[----:B------:R-:W-:Y:S05]  /*4720*/  @P0 BRA `(.L_x_6080) ;  /* 0x0000000000340947 */ /* 0x000fea0003800000 */
[----:B------:R-:W-:-:S05]  /*4730*/  IMAD.SHL.U32 R0, R5, 0x2, RZ ;  /* 0x0000000205007824 */ /* 0x000fca00078e00ff */
[----:B------:R-:W-:-:S13]  /*4740*/  ISETP.NE.AND P0, PT, R0, RZ, PT ;  /* 0x000000ff0000720c */ /* 0x000fda0003f05270 */
[----:B------:R-:W0:Y:S02]  /*4750*/  @!P0 MUFU.RCP R0, R5 ;  /* 0x0000000500008308 */ /* 0x000e240000001000 */
[----:B0-----:R-:W-:Y:S01]  /*4760*/  @!P0 R2UR UR8, R0 ;  /* 0x00000000000882ca */ /* 0x001fe200000e0000 */
[----:B------:R-:W-:-:S14]  /*4770*/  @!P0 BRA `(.L_x_6081) ;  /* 0x0000000000b08947 */ /* 0x000fdc0003800000 */
[----:B------:R-:W-:-:S04]  /*4780*/  FFMA R2, R5, 1.84467440737095516160e+19, RZ ;  /* 0x5f80000005027823 */ /* 0x000fc800000000ff */
[----:B------:R-:W0:Y:S02]  /*4790*/  MUFU.RCP R3, R2 ;  /* 0x0000000200037308 */ /* 0x000e240000001000 */
[----:B0-----:R-:W-:-:S04]  /*47a0*/  FFMA R0, R2, R3, -1 ;  /* 0xbf80000002007423 */ /* 0x001fc80000000003 */
[----:B------:R-:W-:-:S04]  /*47b0*/  FADD.FTZ R0, -R0, -RZ ;  /* 0x800000ff00007221 */ /* 0x000fc80000010100 */
[----:B------:R-:W-:-:S04]  /*47c0*/  FFMA R0, R3, R0, R3 ;  /* 0x0000000003007223 */ /* 0x000fc80000000003 */
[----:B------:R-:W-:-:S05]  /*47d0*/  FFMA R0, R0, 1.84467440737095516160e+19, RZ ;  /* 0x5f80000000007823 */ /* 0x000fca00000000ff */
[----:B------:R-:W-:Y:S01]  /*47e0*/  R2UR UR8, R0 ;  /* 0x00000000000872ca */ /* 0x000fe200000e0000 */
[----:B------:R-:W-:-:S14]  /*47f0*/  BRA `(.L_x_6081) ;  /* 0x0000000000907947 */ /* 0x000fdc0003800000 */
.L_x_6080:
        /* <DEDUP_REMOVED lines=31> */
[----:B------:R-:W-:-:S04]  /*49f0*/  LOP3.LUT R2, R2, 0x80000000, R5, 0xf8, !PT ;  /* 0x8000000002027812 */ /* 0x000fc800078ef805 */
[----:B------:R-:W-:Y:S01]  /*4a00*/  R2UR UR8, R2 ;  /* 0x00000000020872ca */ /* 0x000fe200000e0000 */
[----:B------:R-:W-:-:S14]  /*4a10*/  BRA `(.L_x_6081) ;  /* 0x0000000000087947 */ /* 0x000fdc0003800000 */
.L_x_6082:
[----:B------:R-:W0:Y:S02]  /*4a20*/  MUFU.RCP R5, R5 ;  /* 0x0000000500057308 */ /* 0x000e240000001000 */
[----:B0-----:R-:W-:-:S15]  /*4a30*/  R2UR UR8, R5 ;  /* 0x00000000050872ca */ /* 0x001fde00000e0000 */
.L_x_6081:
[----:B------:R-:W-:-:S04]  /*4a40*/  MOV R5, 0x0 ;  /* 0x0000000000057802 */ /* 0x000fc80000000f00 */
[----:B------:R-:W-:Y:S05]  /*4a50*/  RET.REL.NODEC R4 `(_Z28fmha_bwd_reference_dK_kernelIN4cute5tupleIJiiiiNS1_IJNS1_IJiiEEEiEEEEEENS0_6TensorINS0_10ViewEngineINS0_8gmem_ptrIPN7cutlass6half_tEEEEENS0_6LayoutINS1_IJiiS3_EEENS1_IJiNS0_1CILi1EEES3_EEEEEEENS5_ISC_NSD_ISE_NS1_IJiSG_NS1_IJNS1_IJNSF_ILi0EEEiEEEiEEEEEEEEEESP_SJ_NS5_INS6_INS7_IPfEEEENSD_INS1_IJiS3_EEENS1_IJSG_S3_EEEEEEESJ_SP_NS8_4fmha10collective6NoMaskEEvT_T0_T1_T2_T3_T4_T5_T6_T7_) ;  /* 0xffffffb404687950 */ /* 0x000fea0003c3ffff */
        .weak           $__internal_76_$__cuda_sm20_sqrt_rn_f32_slowpath
        .type           $__internal_76_$__cuda_sm20_sqrt_rn_f32_slowpath,@function
        .size           $__internal_76_$__cuda_sm20_sqrt_rn_f32_slowpath,(.L_x_7340 - $__internal_76_$__cuda_sm20_sqrt_rn_f32_slowpath)
$__internal_76_$__cuda_sm20_sqrt_rn_f32_slowpath:
        /* <DEDUP_REMOVED lines=20> */
.L_x_6083:
[----:B------:R-:W-:Y:S01]  /*4ba0*/  HFMA2 R5, -RZ, RZ, 0, 0 ;  /* 0x00000000ff057431 */ /* 0x000fe200000001ff */
[----:B------:R-:W-:-:S04]  /*4bb0*/  MOV R4, R0 ;  /* 0x0000000000047202 */ /* 0x000fc80000000f00 */
[----:B------:R-:W-:Y:S05]  /*4bc0*/  RET.REL.NODEC R4 `(_Z28fmha_bwd_reference_dK_kernelIN4cute5tupleIJiiiiNS1_IJNS1_IJiiEEEiEEEEEENS0_6TensorINS0_10ViewEngineINS0_8gmem_ptrIPN7cutlass6half_tEEEEENS0_6LayoutINS1_IJiiS3_EEENS1_IJiNS0_1CILi1EEES3_EEEEEEENS5_ISC_NSD_ISE_NS1_IJiSG_NS1_IJNS1_IJNSF_ILi0EEEiEEEiEEEEEEEEEESP_SJ_NS5_INS6_INS7_IPfEEEENSD_INS1_IJiS3_EEENS1_IJSG_S3_EEEEEEESJ_SP_NS8_4fmha10collective6NoMaskEEvT_T0_T1_T2_T3_T4_T5_T6_T7_) ;  /* 0xffffffb4040c7950 */ /* 0x000fea0003c3ffff */
.L_x_6084:
        /* <DEDUP_REMOVED lines=11> */
.L_x_7340:


//--------------------- .text._Z28fmha_bwd_reference_dQ_kernelIN4cute5tupleIJiiiiNS1_IJNS1_IJiiEEEiEEEEEENS0_6TensorINS0_10ViewEngineINS0_8gmem_ptrIPN7cutlass6half_tEEEEENS0_6LayoutINS1_IJiiS3_EEENS1_IJiNS0_1CILi1EEES3_EEEEEEENS5_ISC_NSD_ISE_NS1_IJiSG_NS1_IJNS1_IJNSF_ILi0EEEiEEEiEEEEEEEEEESP_SJ_NS5_INS6_INS7_IPfEEEENSD_INS1_IJiS3_EEENS1_IJSG_S3_EEEEEEESJ_SJ_NS8_4fmha10collective6NoMaskEEvT_T0_T1_T2_T3_T4_T5_T6_T7_ --------------------------
	.section	.text._Z28fmha_bwd_reference_dQ_kernelIN4cute5tupleIJiiiiNS1_IJNS1_IJiiEEEiEEEEEENS0_6TensorINS0_10ViewEngineINS0_8gmem_ptrIPN7cutlass6half_tEEEEENS0_6LayoutINS1_IJiiS3_EEENS1_IJiNS0_1CILi1EEES3_EEEEEEENS5_ISC_NSD_ISE_NS1_IJiSG_NS1_IJNS1_IJNSF_ILi0EEEiEEEiEEEEEEEEEESP_SJ_NS5_INS6_INS7_IPfEEEENSD_INS1_IJiS3_EEENS1_IJSG_S3_EEEEEEESJ_SJ_NS8_4fmha10collective6NoMaskEEvT_T0_T1_T2_T3_T4_T5_T6_T7_,"ax",@progbits
	.align	128
        .global         _Z28fmha_bwd_reference_dQ_kernelIN4cute5tupleIJiiiiNS1_IJNS1_IJiiEEEiEEEEEENS0_6TensorINS0_10ViewEngineINS0_8gmem_ptrIPN7cutlass6half_tEEEEENS0_6LayoutINS1_IJiiS3_EEENS1_IJiNS0_1CILi1EEES3_EEEEEEENS5_ISC_NSD_ISE_NS1_IJiSG_NS1_IJNS1_IJNSF_ILi0EEEiEEEiEEEEEEEEEESP_SJ_NS5_INS6_INS7_IPfEEEENSD_INS1_IJiS3_EEENS1_IJSG_S3_EEEEEEESJ_SJ_NS8_4fmha10collective6NoMaskEEvT_T0_T1_T2_T3_T4_T5_T6_T7_
        .type           _Z28fmha_bwd_reference_dQ_kernelIN4cute5tupleIJiiiiNS1_IJNS1_IJiiEEEiEEEEEENS0_6TensorINS0_10ViewEngineINS0_8gmem_ptrIPN7cutlass6half_tEEEEENS0_6LayoutINS1_IJiiS3_EEENS1_IJiNS0_1CILi1EEES3_EEEEEEENS5_ISC_NSD_ISE_NS1_IJiSG_NS1_IJNS1_IJNSF_ILi0EEEiEEEiEEEEEEEEEESP_SJ_NS5_INS6_INS7_IPfEEEENSD_INS1_IJiS3_EEENS1_IJSG_S3_EEEEEEESJ_SJ_NS8_4fmha10collective6NoMaskEEvT_T0_T1_T2_T3_T4_T5_T6_T7_,@function
        .size           _Z28fmha_bwd_reference_dQ_kernelIN4cute5tupleIJiiiiNS1_IJNS1_IJiiEEEiEEEEEENS0_6TensorINS0_10ViewEngineINS0_8gmem_ptrIPN7cutlass6half_tEEEEENS0_6LayoutINS1_IJiiS3_EEENS1_IJiNS0_1CILi1EEES3_EEEEEEENS5_ISC_NSD_ISE_NS1_IJiSG_NS1_IJNS1_IJNSF_ILi0EEEiEEEiEEEEEEEEEESP_SJ_NS5_INS6_INS7_IPfEEEENSD_INS1_IJiS3_EEENS1_IJSG_S3_EEEEEEESJ_SJ_NS8_4fmha10collective6NoMaskEEvT_T0_T1_T2_T3_T4_T5_T6_T7_,(.L_x_7342 - _Z28fmha_bwd_reference_dQ_kernelIN4cute5tupleIJiiiiNS1_IJNS1_IJiiEEEiEEEEEENS0_6TensorINS0_10ViewEngineINS0_8gmem_ptrIPN7cutlass6half_tEEEEENS0_6LayoutINS1_IJiiS3_EEENS1_IJiNS0_1CILi1EEES3_EEEEEEENS5_ISC_NSD_ISE_NS1_IJiSG_NS1_IJNS1_IJNSF_ILi0EEEiEEEiEEEEEEEEEESP_SJ_NS5_INS6_INS7_IPfEEEENSD_INS1_IJiS3_EEENS1_IJSG_S3_EEEEEEESJ_SJ_NS8_4fmha10collective6NoMaskEEvT_T0_T1_T2_T3_T4_T5_T6_T7_)
        .other          _Z28fmha_bwd_reference_dQ_kernelIN4cute5tupleIJiiiiNS1_IJNS1_IJiiEEEiEEEEEENS0_6TensorINS0_10ViewEngineINS0_8gmem_ptrIPN7cutlass6half_tEEEEENS0_6LayoutINS1_IJiiS3_EEENS1_IJiNS0_1CILi1EEES3_EEEEEEENS5_ISC_NSD_ISE_NS1_IJiSG_NS1_IJNS1_IJNSF_ILi0EEEiEEEiEEEEEEEEEESP_SJ_NS5_INS6_INS7_IPfEEEENSD_INS1_IJiS3_EEENS1_IJSG_S3_EEEEEEESJ_SJ_NS8_4fmha10collective6NoMaskEEvT_T0_T1_T2_T3_T4_T5_T6_T7_,@"STO_CUDA_ENTRY STV_DEFAULT"
_Z28fmha_bwd_reference_dQ_kernelIN4cute5tupleIJiiiiNS1_IJNS1_IJiiEEEiEEEEEENS0_6TensorINS0_10ViewEngineINS0_8gmem_ptrIPN7cutlass6half_tEEEEENS0_6LayoutINS1_IJiiS3_EEENS1_IJiNS0_1CILi1EEES3_EEEEEEENS5_ISC_NSD_ISE_NS1_IJiSG_NS1_IJNS1_IJNSF_ILi0EEEiEEEiEEEEEEEEEESP_SJ_NS5_INS6_INS7_IPfEEEENSD_INS1_IJiS3_EEENS1_IJSG_S3_EEEEEEESJ_SJ_NS8_4fmha10collective6NoMaskEEvT_T0_T1_T2_T3_T4_T5_T6_T7_:
.text._Z28fmha_bwd_reference_dQ_kernelIN4cute5tupleIJiiiiNS1_IJNS1_IJiiEEEiEEEEEENS0_6TensorINS0_10ViewEngineINS0_8gmem_ptrIPN7cutlass6half_tEEEEENS0_6LayoutINS1_IJiiS3_EEENS1_IJiNS0_1CILi1EEES3_EEEEEEENS5_ISC_NSD_ISE_NS1_IJiSG_NS1_IJNS1_IJNSF_ILi0EEEiEEEiEEEEEEEEEESP_SJ_NS5_INS6_INS7_IPfEEEENSD_INS1_IJiS3_EEENS1_IJSG_S3_EEEEEEESJ_SJ_NS8_4fmha10collective6NoMaskEEvT_T0_T1_T2_T3_T4_T5_T6_T7_:
        /* <DEDUP_REMOVED lines=8> */
[----:B------:R-:W-:Y:S05]  /*0080*/  CALL.REL.NOINC `($__internal_78_$__cuda_sm20_sqrt_rn_f32_slowpath) ;  /* 0x0000006800207944 */ /* 0x000fea0003c00000 */
[----:B------:R-:W-:Y:S05]  /*0090*/  BRA `(.L_x_6086) ;  /* 0x0000000000107947 */ /* 0x000fea0003800000 */
.L_x_6085:
[----:B------:R-:W-:Y:S01]  /*00a0*/  FMUL.FTZ R2, R5, R0 ;  /* 0x0000000005027220 */ /* 0x000fe20000410000 */
[----:B------:R-:W-:-:S03]  /*00b0*/  FMUL.FTZ R0, R0, 0.5 ;  /* 0x3f00000000007820 */ /* 0x000fc60000410000 */
[----:B------:R-:W-:-:S04]  /*00c0*/  FFMA R5, -R2, R2, R5 ;  /* 0x0000000202057223 */ /* 0x000fc80000000105 */
[----:B------:R-:W-:-:S07]  /*00d0*/  FFMA R2, R5, R0, R2 ;  /* 0x0000000005027223 */ /* 0x000fce0000000002 */
.L_x_6086:
[----:B------:R-:W-:-:S05]  /*00e0*/  VIADD R0, R2, 0x1800000 ;  /* 0x0180000002007836 */ /* 0x000fca0000000000 */
[----:B------:R-:W-:-:S04]  /*00f0*/  LOP3.LUT R0, R0, 0x7f800000, RZ, 0xc0, !PT ;  /* 0x7f80000000007812 */ /* 0x000fc800078ec0ff */
[----:B------:R-:W-:-:S13]  /*0100*/  ISETP.GT.U32.AND P0, PT, R0, 0x1ffffff, PT ;  /* 0x01ffffff0000780c */ /* 0x000fda0003f04070 */
[----:B------:R-:W-:Y:S05]  /*0110*/  @P0 BRA `(.L_x_6087) ;  /* 0x0000000000100947 */ /* 0x000fea0003800000 */
[----:B------:R-:W-:Y:S02]  /*0120*/  MOV R5, R2 ;  /* 0x0000000200057202 */ /* 0x000fe40000000f00 */
[----:B------:R-:W-:Y:S02]  /*0130*/  MOV R4, 0x150 ;  /* 0x0000015000047802 */ /* 0x000fe40000000f00 */
[----:B------:R-:W-:Y:S05]  /*0140*/  CALL.REL.NOINC `($__internal_77_$__cuda_sm20_rcp_rn_f32_slowpath) ;  /* 0x0000006400147944 */ /* 0x000fea0003c00000 */
[----:B------:R-:W-:Y:S05]  /*0150*/  BRA `(.L_x_6088) ;  /* 0x0000000000147947 */ /* 0x000fea0003800000 */
.L_x_6087:
[----:B------:R-:W0:Y:S02]  /*0160*/  MUFU.RCP R3, R2 ;  /* 0x0000000200037308 */ /* 0x000e240000001000 */
[----:B0-----:R-:W-:-:S04]  /*0170*/  FFMA R0, R3, R2, -1 ;  /* 0xbf80000003007423 */ /* 0x001fc80000000002 */
[----:B------:R-:W-:-:S04]  /*0180*/  FADD.FTZ R0, -R0, -RZ ;  /* 0x800000ff00007221 */ /* 0x000fc80000010100 */
[----:B------:R-:W-:-:S05]  /*0190*/  FFMA R0, R3, R0, R3 ;  /* 0x0000000003007223 */ /* 0x000fca0000000003 */
[----:B------:R-:W-:-:S15]  /*01a0*/  R2UR UR28, R0 ;  /* 0x00000000001c72ca */ /* 0x000fde00000e0000 */
.L_x_6088:
[----:B------:R-:W0:Y:S01]  /*01b0*/  LDC R0, c[0x0][0x398] ;  /* 0x0000e600ff007b82 */ /* 0x000e220000000800 */
[----:B------:R-:W0:Y:S07]  /*01c0*/  LDCU.64 UR4, c[0x0][0x390] ;  /* 0x00007200ff0477ac */ /* 0x000e2e0008000a00 */
[----:B------:R-:W1:Y:S01]  /*01d0*/  S2UR UR27, SR_CTAID.Y ;  /* 0x00000000001b79c3 */ /* 0x000e620000002600 */
[----:B0-----:R-:W-:-:S04]  /*01e0*/  IMAD R0, R0, UR4, RZ ;  /* 0x0000000400007c24 */ /* 0x001fc8000f8e02ff */
[----:B------:R-:W-:-:S05]  /*01f0*/  IMAD R0, R0, UR5, RZ ;  /* 0x0000000500007c24 */ /* 0x000fca000f8e02ff */
[----:B-1----:R-:W-:-:S13]  /*0200*/  ISETP.LE.AND P0, PT, R0, UR27, PT ;  /* 0x0000001b00007c0c */ /* 0x002fda000bf03270 */
[----:B------:R-:W-:Y:S05]  /*0210*/  @P0 EXIT ;  /* 0x000000000000094d */ /* 0x000fea0003800000 */
[----:B------:R-:W0:Y:S01]  /*0220*/  S2UR UR15, SR_CTAID.X ;  /* 0x00000000000f79c3 */ /* 0x000e220000002500 */
[----:B------:R-:W1:Y:S01]  /*0230*/  LDCU.64 UR4, c[0x0][0x388] ;  /* 0x00007100ff0477ac */ /* 0x000e620008000a00 */
[----:B------:R-:W2:Y:S06]  /*0240*/  LDCU UR16, c[0x0][0x384] ;  /* 0x00007080ff1077ac */ /* 0x000eac0008000800 */
[----:B------:R-:W3:Y:S01]  /*0250*/  S2UR UR12, SR_CgaCtaId ;  /* 0x00000000000c79c3 */ /* 0x000ee20000008800 */
[----:B------:R-:W0:Y:S01]  /*0260*/  LDCU UR8, c[0x0][0x380] ;  /* 0x00007000ff0877ac */ /* 0x000e220008000800 */
[----:B------:R-:W4:Y:S06]  /*0270*/  LDCU UR6, c[0x0][0x454] ;  /* 0x00008a80ff0677ac */ /* 0x000f2c0008000800 */
[----:B------:R-:W5:Y:S01]  /*0280*/  LDC.64 R32, c[0x0][0x3a8] ;  /* 0x0000ea00ff207b82 */ /* 0x000f620000000a00 */
[----:B------:R-:W-:Y:S01]  /*0290*/  UMOV UR7, 0x400 ;  /* 0x0000040000077882 */ /* 0x000fe20000000000 */
[----:B------:R-:W4:Y:S01]  /*02a0*/  LDCU UR14, c[0x0][0x360] ;  /* 0x00006c00ff0e77ac */ /* 0x000f220008000800 */
[----:B-1----:R-:W-:-:S05]  /*02b0*/  ULOP3.LUT UR24, UR5, 0x7, URZ, 0xc0, !UPT ;  /* 0x0000000705187892 */ /* 0x002fca000f8ec0ff */
[----:B------:R-:W1:Y:S01]  /*02c0*/  LDC.64 R2, c[0x0][0x3d8] ;  /* 0x0000f600ff027b82 */ /* 0x000e620000000a00 */
[----:B--2---:R-:W-:Y:S02]  /*02d0*/  ULOP3.LUT UR22, UR16, 0xf, URZ, 0xc0, !UPT ;  /* 0x0000000f10167892 */ /* 0x004fe4000f8ec0ff */
[----:B------:R-:W-:Y:S02]  /*02e0*/  ULOP3.LUT UR21, UR16, 0x7, URZ, 0xc0, !UPT ;  /* 0x0000000710157892 */ /* 0x000fe4000f8ec0ff */
[----:B0-----:R-:W-:Y:S02]  /*02f0*/  UISETP.GE.AND UP4, UPT, UR15, UR8, UPT ;  /* 0x000000080f00728c */ /* 0x001fe4000bf86270 */
[----:B------:R-:W-:Y:S01]  /*0300*/  UIADD3 UR9, UPT, UPT, UR24, -0x1, URZ ;  /* 0xffffffff18097890 */ /* 0x000fe2000fffe0ff */
[----:B------:R-:W4:Y:S01]  /*0310*/  LDC R31, c[0x0][0x458] ;  /* 0x00011600ff1f7b82 */ /* 0x000f220000000800 */
[----:B---3--:R-:W-:Y:S02]  /*0320*/  ULEA UR12, UR12, UR7, 0x18 ;  /* 0x000000070c0c7291 */ /* 0x008fe4000f8ec0ff */
[----:B------:R-:W-:-:S02]  /*0330*/  UIADD3 UR8, UPT, UPT, UR22, -0x1, URZ ;  /* 0xffffffff16087890 */ /* 0x000fc4000fffe0ff */
[----:B------:R-:W-:Y:S02]  /*0340*/  UIADD3 UR7, UPT, UPT, UR21, -0x1, URZ ;  /* 0xffffffff15077890 */ /* 0x000fe4000fffe0ff */
[----:B------:R-:W-:Y:S01]  /*0350*/  ULOP3.LUT UR26, UR4, 0xf, URZ, 0xc0, !UPT ;  /* 0x0000000f041a7892 */ /* 0x000fe2000f8ec0ff */
[----:B-----5:R-:W-:Y:S01]  /*0360*/  IMAD R33, R32, R33, RZ ;  /* 0x0000002120217224 */ /* 0x020fe200078e02ff */
[----:B------:R-:W-:Y:S02]  /*0370*/  ULOP3.LUT UR25, UR4, 0x7, URZ, 0xc0, !UPT ;  /* 0x0000000704197892 */ /* 0x000fe4000f8ec0ff */
[----:B------:R-:W-:Y:S02]  /*0380*/  ULOP3.LUT UR23, UR5, 0x3, URZ, 0xc0, !UPT ;  /* 0x0000000305177892 */ /* 0x000fe4000f8ec0ff */
[----:B------:R-:W-:Y:S02]  /*0390*/  ULOP3.LUT UR20, UR4, 0x7ffffff0, URZ, 0xc0, !UPT ;  /* 0x7ffffff004147892 */ /* 0x000fe4000f8ec0ff */
[----:B------:R-:W-:Y:S01]  /*03a0*/  ULOP3.LUT UR19, UR4, 0x3, URZ, 0xc0, !UPT ;  /* 0x0000000304137892 */ /* 0x000fe2000f8ec0ff */
[----:B-1----:R-:W-:Y:S01]  /*03b0*/  IMAD R32, R3, R2, RZ ;  /* 0x0000000203207224 */ /* 0x002fe200078e02ff */
[----:B------:R-:W-:-:S02]  /*03c0*/  ULOP3.LUT UR18, UR5, 0x7ffffff8, URZ, 0xc0, !UPT ;  /* 0x7ffffff805127892 */ /* 0x000fc4000f8ec0ff */
[----:B------:R-:W-:Y:S01]  /*03d0*/  ULOP3.LUT UR17, UR16, 0x7ffffff0, URZ, 0xc0, !UPT ;  /* 0x7ffffff010117892 */ /* 0x000fe2000f8ec0ff */
[----:B------:R-:W0:Y:S01]  /*03e0*/  LDCU.64 UR4, c[0x0][0x358] ;  /* 0x00006b00ff0477ac */ /* 0x000e220008000a00 */
[----:B----4-:R-:W-:Y:S01]  /*03f0*/  IMAD R31, R31, UR6, RZ ;  /* 0x000000061f1f7c24 */ /* 0x010fe2000f8e02ff */
[----:B------:R-:W1:Y:S01]  /*0400*/  LDCU UR13, c[0x0][0x370] ;  /* 0x00006e00ff0d77ac */ /* 0x000e620008000800 */
[----:B------:R-:W-:Y:S02]  /*0410*/  ULOP3.LUT UR16, UR16, 0x3, URZ, 0xc0, !UPT ;  /* 0x0000000310107892 */ /* 0x000fe4000f8ec0ff */
[----:B------:R-:W-:Y:S02]  /*0420*/  UISETP.GE.U32.AND UP3, UPT, UR9, 0x3, UPT ;  /* 0x000000030900788c */ /* 0x000fe4000bf66070 */
[----:B------:R-:W-:Y:S02]  /*0430*/  UISETP.GE.U32.AND UP2, UPT, UR8, 0x7, UPT ;  /* 0x000000070800788c */ /* 0x000fe4000bf46070 */
[----:B------:R-:W-:-:S11]  /*0440*/  UISETP.GE.U32.AND UP1, UPT, UR7, 0x3, UPT ;  /* 0x000000030700788c */ /* 0x000fd6000bf26070 */
.L_x_6124:
[----:B01----:R-:W-:Y:S05]  /*0450*/  BRA.U UP4, `(.L_x_6089) ;  /* 0x00000061042c7547 */ /* 0x003fea000b800000 */
[----:B------:R-:W2:Y:S01]  /*0460*/  LDCU UR29, c[0x0][0x384] ;  /* 0x00007080ff1d77ac */ /* 0x000ea20008000800 */
[----:B------:R-:W-:Y:S01]  /*0470*/  UMOV UR30, UR15 ;  /* 0x0000000f001e7c82 */ /* 0x000fe20008000000 */
.L_x_6123:
[----:B------:R-:W3:Y:S01]  /*0480*/  S2R R15, SR_TID.X ;  /* 0x00000000000f7919 */ /* 0x000ee20000002100 */
[----:B--2---:R-:W-:Y:S01]  /*0490*/  MOV R0, UR29 ;  /* 0x0000001d00007c02 */ /* 0x004fe20008000f00 */
[----:B------:R-:W-:Y:S03]  /*04a0*/  BSSY.RECONVERGENT B0, `(.L_x_6090) ;  /* 0x0000489000007945 */ /* 0x000fe60003800200 */
[----:B---3--:R-:W-:-:S13]  /*04b0*/  ISETP.GE.AND P0, PT, R15, R0, PT ;  /* 0x000000000f00720c */ /* 0x008fda0003f06270 */
[----:B01----:R-:W-:Y:S05]  /*04c0*/  @P0 BRA `(.L_x_6091) ;  /* 0x0000004800180947 */ /* 0x003fea0003800000 */
[----:B------:R-:W-:Y:S01]  /*04d0*/  IABS R5, R31 ;  /* 0x0000001f00057213 */ /* 0x000fe20000000000 */
[----:B------:R-:W2:Y:S01]  /*04e0*/  LDC R2, c[0x0][0x454] ;  /* 0x00011500ff027b82 */ /* 0x000ea20000000800 */
[----:B------:R-:W-:Y:S01]  /*04f0*/  IABS R21, UR27 ;  /* 0x0000001b00157c13 */ /* 0x000fe20008000000 */
[----:B------:R-:W3:Y:S01]  /*0500*/  LDCU UR8, c[0x0][0x38c] ;  /* 0x00007180ff0877ac */ /* 0x000ee20008000800 */
[----:B------:R-:W4:Y:S01]  /*0510*/  I2F.RP R8, R5 ;  /* 0x0000000500087306 */ /* 0x000f220000209400 */
[----:B------:R-:W5:Y:S04]  /*0520*/  LDCU.64 UR6, c[0x0][0x460] ;  /* 0x00008c00ff0677ac */ /* 0x000f680008000a00 */
[----:B------:R-:W0:Y:S03]  /*0530*/  LDC R12, c[0x0][0x3b4] ;  /* 0x0000ed00ff0c7b82 */ /* 0x000e260000000800 */
[----:B----4-:R-:W4:Y:S01]  /*0540*/  MUFU.RCP R6, R8 ;  /* 0x0000000800067308 */ /* 0x010f220000001000 */
[----:B---3--:R-:W-:Y:S01]  /*0550*/  UISETP.GE.AND UP0, UPT, UR8, 0x1, UPT ;  /* 0x000000010800788c */ /* 0x008fe2000bf06270 */
[----:B0-----:R-:W-:-:S02]  /*0560*/  IMAD R12, R12, UR30, RZ ;  /* 0x0000001e0c0c7c24 */ /* 0x001fc4000f8e02ff */
[----:B----4-:R-:W-:-:S04]  /*0570*/  VIADD R6, R6, 0xffffffe ;  /* 0x0ffffffe06067836 */ /* 0x010fc80000000000 */
[----:B------:R0:W3:Y:S02]  /*0580*/  F2I.FTZ.U32.TRUNC.NTZ R7, R6 ;  /* 0x0000000600077305 */ /* 0x0000e4000021f000 */
[----:B0-----:R-:W-:Y:S02]  /*0590*/  HFMA2 R6, -RZ, RZ, 0, 0 ;  /* 0x00000000ff067431 */ /* 0x001fe400000001ff */
[----:B---3--:R-:W-:-:S04]  /*05a0*/  IMAD.MOV R3, RZ, RZ, -R7 ;  /* 0x000000ffff037224 */ /* 0x008fc800078e0a07 */
[----:B------:R-:W-:Y:S01]  /*05b0*/  IMAD R4, R3, R5, RZ ;  /* 0x0000000503047224 */ /* 0x000fe200078e02ff */
[----:B------:R-:W-:-:S03]  /*05c0*/  IABS R3, R31 ;  /* 0x0000001f00037213 */ /* 0x000fc60000000000 */
[----:B------:R-:W-:Y:S01]  /*05d0*/  IMAD.HI.U32 R4, R7, R4, R6 ;  /* 0x0000000407047227 */ /* 0x000fe200078e0006 */
[----:B--2---:R-:W-:-:S03]  /*05e0*/  IABS R7, R2 ;  /* 0x0000000200077213 */ /* 0x004fc60000000000 */
[----:B------:R-:W-:Y:S01]  /*05f0*/  IMAD.MOV R3, RZ, RZ, -R3 ;  /* 0x000000ffff037224 */ /* 0x000fe200078e0a03 */
[----:B------:R-:W0:Y:S01]  /*0600*/  I2F.RP R6, R7 ;  /* 0x0000000700067306 */ /* 0x000e220000209400 */
[----:B------:R-:W-:-:S04]  /*0610*/  IMAD.HI.U32 R4, R4, R21, RZ ;  /* 0x0000001504047227 */ /* 0x000fc800078e00ff */
[----:B------:R-:W-:Y:S01]  /*0620*/  IMAD R8, R4, R3, R21 ;  /* 0x0000000304087224 */ /* 0x000fe200078e0215 */
[----:B------:R-:W-:-:S04]  /*0630*/  LOP3.LUT R3, R31, UR27, RZ, 0x3c, !PT ;  /* 0x0000001b1f037c12 */ /* 0x000fc8000f8e3cff */
[----:B------:R-:W-:Y:S02]  /*0640*/  ISETP.GT.U32.AND P1, PT, R5, R8, PT ;  /* 0x000000080500720c */ /* 0x000fe40003f24070 */
[----:B------:R-:W-:Y:S01]  /*0650*/  ISETP.GE.AND P0, PT, R3, RZ, PT ;  /* 0x000000ff0300720c */ /* 0x000fe20003f06270 */
[----:B0-----:R-:W0:Y:S10]  /*0660*/  MUFU.RCP R6, R6 ;  /* 0x0000000600067308 */ /* 0x001e340000001000 */
[----:B------:R-:W-:-:S02]  /*0670*/  @!P1 IADD3 R8, PT, PT, R8, -R5, RZ ;  /* 0x8000000508089210 */ /* 0x000fc40007ffe0ff */
[----:B------:R-:W-:Y:S02]  /*0680*/  @!P1 IADD3 R4, PT, PT, R4, 0x1, RZ ;  /* 0x0000000104049810 */ /* 0x000fe40007ffe0ff */
[----:B------:R-:W-:Y:S02]  /*0690*/  ISETP.GE.U32.AND P2, PT, R8, R5, PT ;  /* 0x000000050800720c */ /* 0x000fe40003f46070 */
[----:B------:R-:W-:Y:S01]  /*06a0*/  ISETP.NE.AND P1, PT, R31, RZ, PT ;  /* 0x000000ff1f00720c */ /* 0x000fe20003f25270 */
[----:B0-----:R-:W-:-:S06]  /*06b0*/  VIADD R9, R6, 0xffffffe ;  /* 0x0ffffffe06097836 */ /* 0x001fcc0000000000 */
[----:B------:R-:W0:Y:S04]  /*06c0*/  F2I.FTZ.U32.TRUNC.NTZ R9, R9 ;  /* 0x0000000900097305 */ /* 0x000e28000021f000 */
[----:B------:R-:W-:-:S05]  /*06d0*/  @P2 VIADD R4, R4, 0x1 ;  /* 0x0000000104042836 */ /* 0x000fca0000000000 */
[----:B------:R-:W-:Y:S02]  /*06e0*/  @!P0 IADD3 R4, PT, PT, -R4, RZ, RZ ;  /* 0x000000ff04048210 */ /* 0x000fe40007ffe1ff */
[----:B------:R-:W-:-:S04]  /*06f0*/  @!P1 LOP3.LUT R4, RZ, R31, RZ, 0x33, !PT ;  /* 0x0000001fff049212 */ /* 0x000fc800078e33ff */
[----:B------:R-:W-:Y:S01]  /*0700*/  IADD3 R8, PT, PT, -R4, RZ, RZ ;  /* 0x000000ff04087210 */ /* 0x000fe20007ffe1ff */
[----:B0-----:R-:W-:-:S04]  /*0710*/  IMAD.MOV R6, RZ, RZ, -R9 ;  /* 0x000000ffff067224 */ /* 0x001fc800078e0a09 */
[----:B------:R-:W-:Y:S02]  /*0720*/  IMAD R3, R31, R8, UR27 ;  /* 0x0000001b1f037e24 */ /* 0x000fe4000f8e0208 */
[----:B------:R-:W-:Y:S02]  /*0730*/  IMAD R6, R6, R7, RZ ;  /* 0x0000000706067224 */ /* 0x000fe400078e02ff */
[----:B------:R-:W-:Y:S01]  /*0740*/  IMAD.MOV.U32 R8, RZ, RZ, RZ ;  /* 0x000000ffff087224 */ /* 0x000fe200078e00ff */
[----:B------:R-:W-:-:S03]  /*0750*/  IABS R5, R3 ;  /* 0x0000000300057213 */ /* 0x000fc60000000000 */
[----:B------:R-:W-:-:S06]  /*0760*/  IMAD.HI.U32 R6, R9, R6, R8 ;  /* 0x0000000609067227 */ /* 0x000fcc00078e0008 */
[----:B------:R-:W-:-:S05]  /*0770*/  IMAD.HI.U32 R9, R6, R5, RZ ;  /* 0x0000000506097227 */ /* 0x000fca00078e00ff */
[----:B------:R-:W-:-:S05]  /*0780*/  IADD3 R6, PT, PT, -R9, RZ, RZ ;  /* 0x000000ff09067210 */ /* 0x000fca0007ffe1ff */
[C---:B------:R-:W-:Y:S02]  /*0790*/  IMAD R6, R7.reuse, R6, R5 ;  /* 0x0000000607067224 */ /* 0x040fe400078e0205 */
[----:B------:R-:W0:Y:S03]  /*07a0*/  LDC R5, c[0x0][0x468] ;  /* 0x00011a00ff057b82 */ /* 0x000e260000000800 */
[----:B------:R-:W-:-:S13]  /*07b0*/  ISETP.GT.U32.AND P1, PT, R7, R6, PT ;  /* 0x000000060700720c */ /* 0x000fda0003f24070 */
[----:B------:R-:W-:Y:S01]  /*07c0*/  @!P1 IMAD.IADD R6, R6, 0x1, -R7 ;  /* 0x0000000106069824 */ /* 0x000fe200078e0a07 */
[----:B------:R-:W-:Y:S02]  /*07d0*/  @!P1 IADD3 R9, PT, PT, R9, 0x1, RZ ;  /* 0x0000000109099810 */ /* 0x000fe40007ffe0ff */
[----:B------:R-:W-:Y:S02]  /*07e0*/  ISETP.NE.AND P1, PT, R2, RZ, PT ;  /* 0x000000ff0200720c */ /* 0x000fe40003f25270 */
[----:B------:R-:W-:Y:S02]  /*07f0*/  ISETP.GE.U32.AND P2, PT, R6, R7, PT ;  /* 0x000000070600720c */ /* 0x000fe40003f46070 */
[----:B------:R-:W-:Y:S01]  /*0800*/  LOP3.LUT R6, R3, R2, RZ, 0x3c, !PT ;  /* 0x0000000203067212 */ /* 0x000fe200078e3cff */
[----:B0-----:R-:W-:-:S03]  /*0810*/  IMAD R4, R4, R5, UR30 ;  /* 0x0000001e04047e24 */ /* 0x001fc6000f8e0205 */
[----:B------:R-:W-:Y:S02]  /*0820*/  ISETP.GE.AND P0, PT, R6, RZ, PT ;  /* 0x000000ff0600720c */ /* 0x000fe40003f06270 */
[----:B------:R-:W0:Y:S05]  /*0830*/  LDC.64 R6, c[0x0][0x470] ;  /* 0x00011c00ff067b82 */ /* 0x000e2a0000000a00 */
[----:B------:R-:W-:-:S06]  /*0840*/  @P2 VIADD R9, R9, 0x1 ;  /* 0x0000000109092836 */ /* 0x000fcc0000000000 */
[----:B------:R-:W-:Y:S02]  /*0850*/  @!P0 IADD3 R9, PT, PT, -R9, RZ, RZ ;  /* 0x000000ff09098210 */ /* 0x000fe40007ffe1ff */
[----:B------:R-:W-:-:S05]  /*0860*/  @!P1 LOP3.LUT R9, RZ, R2, RZ, 0x33, !PT ;  /* 0x00000002ff099212 */ /* 0x000fca00078e33ff */
[----:B------:R-:W-:Y:S02]  /*0870*/  IMAD.MOV R8, RZ, RZ, -R9 ;  /* 0x000000ffff087224 */ /* 0x000fe400078e0a09 */
[----:B-----5:R-:W-:Y:S02]  /*0880*/  IMAD R17, R9, UR7, R4 ;  /* 0x0000000709117c24 */ /* 0x020fe4000f8e0204 */
[----:B------:R-:W-:-:S04]  /*0890*/  IMAD R8, R2, R8, R3 ;  /* 0x0000000802087224 */ /* 0x000fc800078e0203 */
[----:B------:R-:W-:-:S04]  /*08a0*/  IMAD R17, R8, UR6, R17 ;  /* 0x0000000608117c24 */ /* 0x000fc8000f8e0211 */
[----:B0-----:R-:W-:Y:S01]  /*08b0*/  IMAD.WIDE R16, R17, 0x4, R6 ;  /* 0x0000000411107825 */ /* 0x001fe200078e0206 */
[----:B------:R-:W-:Y:S06]  /*08c0*/  BRA.U !UP0, `(.L_x_6092) ;  /* 0x0000002d08487547 */ /* 0x000fec000b800000 */
[----:B------:R-:W0:Y:S01]  /*08d0*/  LDC.64 R2, c[0x0][0x480] ;  /* 0x00012000ff027b82 */ /* 0x000e220000000a00 */
[----:B------:R2:W5:Y:S07]  /*08e0*/  LDG.E R8, desc[UR4][R16.64] ;  /* 0x0000000410087981 */ /* 0x00056e000c1e1900 */
[----:B------:R-:W3:Y:S08]  /*08f0*/  LDC.64 R4, c[0x0][0x400] ;  /* 0x00010000ff047b82 */ /* 0x000ef00000000a00 */
[----:B------:R-:W4:Y:S01]  /*0900*/  LDC R7, c[0x0][0x480] ;  /* 0x00012000ff077b82 */ /* 0x000f220000000800 */
[----:B------:R-:W-:Y:S01]  /*0910*/  IMAD.MOV.U32 R22, RZ, RZ, RZ ;  /* 0x000000ffff167224 */ /* 0x000fe200078e00ff */
[----:B------:R-:W1:Y:S01]  /*0920*/  LDCU UR32, c[0x0][0x498] ;  /* 0x00009300ff2077ac */ /* 0x000e620008000800 */
[----:B------:R-:W1:Y:S01]  /*0930*/  LDCU UR31, c[0x0][0x440] ;  /* 0x00008800ff1f77ac */ /* 0x000e620008000800 */
[----:B0-----:R-:W-:-:S04]  /*0940*/  IMAD R14, R2, R3, RZ ;  /* 0x00000003020e7224 */ /* 0x001fc800078e02ff */
[----:B------:R-:W0:Y:S01]  /*0950*/  LDC.64 R2, c[0x0][0x428] ;  /* 0x00010a00ff027b82 */ /* 0x000e220000000a00 */
[----:B------:R-:W1:Y:S01]  /*0960*/  LDCU.64 UR10, c[0x0][0x490] ;  /* 0x00009200ff0a77ac */ /* 0x000e620008000a00 */
[----:B------:R-:W-:Y:S01]  /*0970*/  IABS R11, R14 ;  /* 0x0000000e000b7213 */ /* 0x000fe20000000000 */
[----:B------:R-:W1:Y:S03]  /*0980*/  LDCU.64 UR8, c[0x0][0x410] ;  /* 0x00008200ff0877ac */ /* 0x000e660008000a00 */
[----:B------:R-:W2:Y:S01]  /*0990*/  I2F.RP R6, R11 ;  /* 0x0000000b00067306 */ /* 0x000ea20000209400 */
[----:B---3--:R-:W-:Y:S01]  /*09a0*/  IMAD R4, R5, R4, RZ ;  /* 0x0000000405047224 */ /* 0x008fe200078e02ff */
[----:B------:R-:W3:Y:S04]  /*09b0*/  LDCU.64 UR6, c[0x0][0x438] ;  /* 0x00008700ff0677ac */ /* 0x000ee80008000a00 */
[----:B------:R-:W-:-:S04]  /*09c0*/  IABS R9, R4 ;  /* 0x0000000400097213 */ /* 0x000fc80000000000 */
[----:B------:R-:W1:Y:S08]  /*09d0*/  I2F.RP R10, R9 ;  /* 0x00000009000a7306 */ /* 0x000e700000209400 */
[----:B--2---:R-:W2:Y:S01]  /*09e0*/  MUFU.RCP R6, R6 ;  /* 0x0000000600067308 */ /* 0x004ea20000001000 */
[----:B----4-:R-:W-:-:S07]  /*09f0*/  IABS R0, R7 ;  /* 0x0000000700007213 */ /* 0x010fce0000000000 */
[----:B-1----:R-:W1:Y:S01]  /*0a00*/  MUFU.RCP R5, R10 ;  /* 0x0000000a00057308 */ /* 0x002e620000001000 */
[----:B--2---:R-:W-:-:S07]  /*0a10*/  VIADD R24, R6, 0xffffffe ;  /* 0x0ffffffe06187836 */ /* 0x004fce0000000000 */
[----:B------:R-:W-:Y:S08]  /*0a20*/  I2F.RP R19, R0 ;  /* 0x0000000000137306 */ /* 0x000ff00000209400 */
[----:B------:R-:W2:Y:S01]  /*0a30*/  F2I.FTZ.U32.TRUNC.NTZ R25, R24 ;  /* 0x0000001800197305 */ /* 0x000ea2000021f000 */
[----:B0-----:R-:W-:Y:S02]  /*0a40*/  IMAD R3, R2, R3, RZ ;  /* 0x0000000302037224 */ /* 0x001fe400078e02ff */
[----:B-1----:R-:W-:-:S03]  /*0a50*/  VIADD R5, R5, 0xffffffe ;  /* 0x0ffffffe05057836 */ /* 0x002fc60000000000 */
[----:B------:R-:W-:Y:S02]  /*0a60*/  IABS R16, R3 ;  /* 0x0000000300107213 */ /* 0x000fe40000000000 */
[----:B------:R-:W0:Y:S01]  /*0a70*/  F2I.FTZ.U32.TRUNC.NTZ R23, R5 ;  /* 0x0000000500177305 */ /* 0x000e22000021f000 */
[----:B--2---:R-:W-:-:S07]  /*0a80*/  IADD3 R2, PT, PT, RZ, -R25, RZ ;  /* 0x80000019ff027210 */ /* 0x004fce0007ffe0ff */
[----:B------:R-:W1:Y:S01]  /*0a90*/  MUFU.RCP R19, R19 ;  /* 0x0000001300137308 */ /* 0x000e620000001000 */
[----:B------:R-:W-:Y:S02]  /*0aa0*/  IMAD.MOV.U32 R24, RZ, RZ, RZ ;  /* 0x000000ffff187224 */ /* 0x000fe400078e00ff */
[----:B------:R-:W-:-:S05]  /*0ab0*/  IMAD R20, R2, R11, RZ ;  /* 0x0000000b02147224 */ /* 0x000fca00078e02ff */
[----:B------:R-:W2:Y:S01]  /*0ac0*/  I2F.RP R6, R16 ;  /* 0x0000001000067306 */ /* 0x000ea20000209400 */
[----:B------:R-:W-:Y:S01]  /*0ad0*/  IMAD.HI.U32 R20, R25, R20, R24 ;  /* 0x0000001419147227 */ /* 0x000fe200078e0018 */
[----:B------:R-:W-:Y:S02]  /*0ae0*/  IABS R18, R14 ;  /* 0x0000000e00127213 */ /* 0x000fe40000000000 */
[----:B0-----:R-:W-:-:S03]  /*0af0*/  IADD3 R10, PT, PT, RZ, -R23, RZ ;  /* 0x80000017ff0a7210 */ /* 0x001fc60007ffe0ff */
[----:B------:R-:W-:Y:S02]  /*0b00*/  IMAD.MOV R18, RZ, RZ, -R18 ;  /* 0x000000ffff127224 */ /* 0x000fe400078e0a12 */
[----:B------:R-:W-:-:S04]  /*0b10*/  IMAD.HI.U32 R20, R20, R21, RZ ;  /* 0x0000001514147227 */ /* 0x000fc800078e00ff */
[----:B-1----:R-:W-:Y:S01]  /*0b20*/  VIADD R19, R19, 0xffffffe ;  /* 0x0ffffffe13137836 */ /* 0x002fe20000000000 */
[----:B--2---:R-:W0:Y:S01]  /*0b30*/  MUFU.RCP R6, R6 ;  /* 0x0000000600067308 */ /* 0x004e220000001000 */
[----:B------:R-:W-:Y:S02]  /*0b40*/  IMAD R5, R10, R9, RZ ;  /* 0x000000090a057224 */ /* 0x000fe400078e02ff */
[----:B------:R-:W-:Y:S01]  /*0b50*/  IMAD R18, R20, R18, R21 ;  /* 0x0000001214127224 */ /* 0x000fe200078e0215 */
[----:B------:R-:W-:Y:S01]  /*0b60*/  IABS R2, R4 ;  /* 0x0000000400027213 */ /* 0x000fe20000000000 */
[----:B------:R-:W-:Y:S02]  /*0b70*/  IMAD.HI.U32 R10, R23, R5, R22 ;  /* 0x00000005170a7227 */ /* 0x000fe400078e0016 */
[----:B------:R-:W1:Y:S01]  /*0b80*/  LDC R5, c[0x0][0x428] ;  /* 0x00010a00ff057b82 */ /* 0x000e620000000800 */
[----:B------:R-:W2:Y:S01]  /*0b90*/  F2I.FTZ.U32.TRUNC.NTZ R19, R19 ;  /* 0x0000001300137305 */ /* 0x000ea2000021f000 */
[----:B------:R-:W-:-:S02]  /*0ba0*/  ISETP.GT.U32.AND P2, PT, R11, R18, PT ;  /* 0x000000120b00720c */ /* 0x000fc40003f44070 */
[----:B------:R-:W-:Y:S01]  /*0bb0*/  IADD3 R2, PT, PT, RZ, -R2, RZ ;  /* 0x80000002ff027210 */ /* 0x000fe20007ffe0ff */
[----:B------:R-:W-:-:S04]  /*0bc0*/  IMAD.HI.U32 R10, R10, R21, RZ ;  /* 0x000000150a0a7227 */ /* 0x000fc800078e00ff */
[----:B------:R-:W-:Y:S02]  /*0bd0*/  IMAD R2, R10, R2, R21 ;  /* 0x000000020a027224 */ /* 0x000fe400078e0215 */
[----:B0-----:R-:W-:Y:S02]  /*0be0*/  VIADD R22, R6, 0xffffffe ;  /* 0x0ffffffe06167836 */ /* 0x001fe40000000000 */
[----:B------:R-:W0:Y:S01]  /*0bf0*/  LDC R6, c[0x0][0x400] ;  /* 0x00010000ff067b82 */ /* 0x000e220000000800 */
[----:B------:R-:W-:Y:S01]  /*0c00*/  ISETP.GT.U32.AND P1, PT, R9, R2, PT ;  /* 0x000000020900720c */ /* 0x000fe20003f24070 */
[----:B------:R-:W-:Y:S01]  /*0c10*/  @!P2 IMAD.IADD R18, R18, 0x1, -R11 ;  /* 0x000000011212a824 */ /* 0x000fe200078e0a0b */
[----:B------:R-:W4:Y:S01]  /*0c20*/  F2I.FTZ.U32.TRUNC.NTZ R23, R22 ;  /* 0x0000001600177305 */ /* 0x000f22000021f000 */
[----:B--2---:R-:W-:-:S03]  /*0c30*/  IADD3 R13, PT, PT, RZ, -R19, RZ ;  /* 0x80000013ff0d7210 */ /* 0x004fc60007ffe0ff */
[----:B------:R-:W-:Y:S02]  /*0c40*/  ISETP.GE.U32.AND P3, PT, R18, R11, PT ;  /* 0x0000000b1200720c */ /* 0x000fe40003f66070 */
[----:B------:R-:W-:Y:S01]  /*0c50*/  MOV R18, RZ ;  /* 0x000000ff00127202 */ /* 0x000fe20000000f00 */
[----:B------:R-:W-:-:S04]  /*0c60*/  IMAD R13, R13, R0, RZ ;  /* 0x000000000d0d7224 */ /* 0x000fc800078e02ff */
[----:B------:R-:W-:Y:S01]  /*0c70*/  IMAD.HI.U32 R18, R19, R13, R18 ;  /* 0x0000000d13127227 */ /* 0x000fe200078e0012 */
[----:B------:R-:W-:-:S03]  /*0c80*/  LOP3.LUT R13, R14, UR27, RZ, 0x3c, !PT ;  /* 0x0000001b0e0d7c12 */ /* 0x000fc6000f8e3cff */
[----:B------:R-:W-:Y:S01]  /*0c90*/  @!P1 IMAD.IADD R2, R2, 0x1, -R9 ;  /* 0x0000000102029824 */ /* 0x000fe200078e0a09 */
[----:B------:R-:W-:Y:S01]  /*0ca0*/  ISETP.GE.AND P0, PT, R13, RZ, PT ;  /* 0x000000ff0d00720c */ /* 0x000fe20003f06270 */
[----:B----4-:R-:W-:Y:S01]  /*0cb0*/  IMAD.MOV R11, RZ, RZ, -R23 ;  /* 0x000000ffff0b7224 */ /* 0x010fe200078e0a17 */
[----:B------:R-:W-:Y:S02]  /*0cc0*/  @!P2 IADD3 R20, PT, PT, R20, 0x1, RZ ;  /* 0x000000011414a810 */ /* 0x000fe40007ffe0ff */
[----:B------:R-:W-:Y:S02]  /*0cd0*/  ISETP.NE.AND P2, PT, R14, RZ, PT ;  /* 0x000000ff0e00720c */ /* 0x000fe40003f45270 */
[----:B------:R-:W-:Y:S01]  /*0ce0*/  ISETP.GE.U32.AND P6, PT, R2, R9, PT ;  /* 0x000000090200720c */ /* 0x000fe20003fc6070 */
[----:B------:R-:W-:Y:S01]  /*0cf0*/  IMAD R9, R11, R16, RZ ;  /* 0x000000100b097224 */ /* 0x000fe200078e02ff */
[----:B------:R-:W-:Y:S02]  /*0d00*/  MOV R22, RZ ;  /* 0x000000ff00167202 */ /* 0x000fe40000000f00 */
[----:B------:R-:W-:-:S03]  /*0d10*/  @P3 IADD3 R20, PT, PT, R20, 0x1, RZ ;  /* 0x0000000114143810 */ /* 0x000fc60007ffe0ff */
[----:B------:R-:W-:Y:S01]  /*0d20*/  IMAD.HI.U32 R2, R23, R9, R22 ;  /* 0x0000000917027227 */ /* 0x000fe200078e0016 */
[----:B------:R-:W-:-:S03]  /*0d30*/  IABS R22, R3 ;  /* 0x0000000300167213 */ /* 0x000fc60000000000 */
[----:B------:R-:W-:Y:S01]  /*0d40*/  IMAD.MOV.U32 R11, RZ, RZ, R20 ;  /* 0x000000ffff0b7224 */ /* 0x000fe200078e0014 */
[----:B0-----:R-:W-:Y:S02]  /*0d50*/  IABS R17, R6 ;  /* 0x0000000600117213 */ /* 0x001fe40000000000 */
[----:B-1----:R-:W-:Y:S01]  /*0d60*/  IABS R13, R5 ;  /* 0x00000005000d7213 */ /* 0x002fe20000000000 */
[----:B------:R-:W-:Y:S01]  /*0d70*/  @!P0 IMAD.MOV R11, RZ, RZ, -R11 ;  /* 0x000000ffff0b8224 */ /* 0x000fe200078e0a0b */
[----:B------:R-:W-:Y:S01]  /*0d80*/  @!P2 LOP3.LUT R11, RZ, R14, RZ, 0x33, !PT ;  /* 0x0000000eff0ba212 */ /* 0x000fe200078e33ff */
[----:B------:R-:W-:Y:S01]  /*0d90*/  IMAD.HI.U32 R9, R2, R21, RZ ;  /* 0x0000001502097227 */ /* 0x000fe200078e00ff */
[----:B------:R-:W-:Y:S01]  /*0da0*/  IADD3 R22, PT, PT, RZ, -R22, RZ ;  /* 0x80000016ff167210 */ /* 0x000fe20007ffe0ff */
[----:B------:R-:W0:Y:S02]  /*0db0*/  I2F.RP R20, R17 ;  /* 0x0000001100147306 */ /* 0x000e240000209400 */
[----:B------:R-:W-:-:S02]  /*0dc0*/  IMAD.MOV R19, RZ, RZ, -R11 ;  /* 0x000000ffff137224 */ /* 0x000fc400078e0a0b */
[----:B------:R-:W-:-:S04]  /*0dd0*/  IMAD R21, R9, R22, R21 ;  /* 0x0000001609157224 */ /* 0x000fc800078e0215 */
[----:B------:R-:W1:Y:S01]  /*0de0*/  I2F.RP R2, R13 ;  /* 0x0000000d00027306 */ /* 0x000e620000209400 */
[----:B------:R-:W-:Y:S01]  /*0df0*/  IMAD R14, R14, R19, UR27 ;  /* 0x0000001b0e0e7e24 */ /* 0x000fe2000f8e0213 */
[----:B------:R-:W-:-:S04]  /*0e00*/  ISETP.GT.U32.AND P3, PT, R16, R21, PT ;  /* 0x000000151000720c */ /* 0x000fc80003f64070 */
[----:B------:R-:W-:Y:S02]  /*0e10*/  IABS R19, R14 ;  /* 0x0000000e00137213 */ /* 0x000fe40000000000 */
[----:B0-----:R-:W0:Y:S03]  /*0e20*/  MUFU.RCP R20, R20 ;  /* 0x0000001400147308 */ /* 0x001e260000001000 */
[----:B------:R-:W-:-:S05]  /*0e30*/  IMAD.HI.U32 R18, R18, R19, RZ ;  /* 0x0000001312127227 */ /* 0x000fca00078e00ff */
[----:B-1----:R-:W1:Y:S01]  /*0e40*/  MUFU.RCP R2, R2 ;  /* 0x0000000200027308 */ /* 0x002e620000001000 */
[----:B------:R-:W-:Y:S01]  /*0e50*/  @!P3 IMAD.IADD R21, R21, 0x1, -R16 ;  /* 0x000000011515b824 */ /* 0x000fe200078e0a10 */
[----:B------:R-:W-:-:S04]  /*0e60*/  IADD3 R22, PT, PT, -R18, RZ, RZ ;  /* 0x000000ff12167210 */ /* 0x000fc80007ffe1ff */
[----:B------:R-:W-:Y:S01]  /*0e70*/  ISETP.GE.U32.AND P5, PT, R21, R16, PT ;  /* 0x000000101500720c */ /* 0x000fe20003fa6070 */
[----:B------:R-:W-:Y:S01]  /*0e80*/  IMAD R19, R0, R22, R19 ;  /* 0x0000001600137224 */ /* 0x000fe200078e0213 */
[----:B------:R-:W-:Y:S02]  /*0e90*/  LOP3.LUT R16, R3, UR27, RZ, 0x3c, !PT ;  /* 0x0000001b03107c12 */ /* 0x000fe4000f8e3cff */
[----:B------:R-:W-:Y:S01]  /*0ea0*/  LOP3.LUT R21, R4, UR27, RZ, 0x3c, !PT ;  /* 0x0000001b04157c12 */ /* 0x000fe2000f8e3cff */
[----:B------:R-:W-:Y:S01]  /*0eb0*/  @!P3 VIADD R9, R9, 0x1 ;  /* 0x000000010909b836 */ /* 0x000fe20000000000 */
[----:B0-----:R-:W-:Y:S02]  /*0ec0*/  IADD3 R22, PT, PT, R20, 0xffffffe, RZ ;  /* 0x0ffffffe14167810 */ /* 0x001fe40007ffe0ff */
[----:B------:R-:W-:Y:S02]  /*0ed0*/  ISETP.GE.AND P2, PT, R16, RZ, PT ;  /* 0x000000ff1000720c */ /* 0x000fe40003f46270 */
[----:B------:R-:W-:Y:S01]  /*0ee0*/  ISETP.GT.U32.AND P0, PT, R0, R19, PT ;  /* 0x000000130000720c */ /* 0x000fe20003f04070 */
[----:B-1----:R-:W-:Y:S01]  /*0ef0*/  VIADD R2, R2, 0xffffffe ;  /* 0x0ffffffe02027836 */ /* 0x002fe20000000000 */
[----:B------:R-:W-:Y:S01]  /*0f00*/  ISETP.NE.AND P3, PT, R3, RZ, PT ;  /* 0x000000ff0300720c */ /* 0x000fe20003f65270 */
[----:B------:R-:W0:Y:S01]  /*0f10*/  F2I.FTZ.U32.TRUNC.NTZ R23, R22 ;  /* 0x0000001600177305 */ /* 0x000e22000021f000 */
[----:B------:R-:W-:-:S02]  /*0f20*/  ISETP.GE.AND P4, PT, R21, RZ, PT ;  /* 0x000000ff1500720c */ /* 0x000fc40003f86270 */
[----:B------:R-:W-:Y:S02]  /*0f30*/  @!P1 IADD3 R10, PT, PT, R10, 0x1, RZ ;  /* 0x000000010a0a9810 */ /* 0x000fe40007ffe0ff */
[----:B------:R-:W-:-:S03]  /*0f40*/  ISETP.NE.AND P1, PT, R4, RZ, PT ;  /* 0x000000ff0400720c */ /* 0x000fc60003f25270 */
[----:B------:R0:W1:Y:S01]  /*0f50*/  F2I.FTZ.U32.TRUNC.NTZ R21, R2 ;  /* 0x0000000200157305 */ /* 0x000062000021f000 */
[----:B------:R-:W-:Y:S01]  /*0f60*/  @P5 VIADD R9, R9, 0x1 ;  /* 0x0000000109095836 */ /* 0x000fe20000000000 */
[----:B------:R-:W-:Y:S02]  /*0f70*/  @P6 IADD3 R10, PT, PT, R10, 0x1, RZ ;  /* 0x000000010a0a6810 */ /* 0x000fe40007ffe0ff */
[-C--:B------:R-:W-:Y:S02]  /*0f80*/  @!P0 IADD3 R19, PT, PT, R19, -R0.reuse, RZ ;  /* 0x8000000013138210 */ /* 0x080fe40007ffe0ff */
[----:B------:R-:W-:Y:S02]  /*0f90*/  @!P2 IADD3 R9, PT, PT, -R9, RZ, RZ ;  /* 0x000000ff0909a210 */ /* 0x000fe40007ffe1ff */
[----:B------:R-:W-:Y:S01]  /*0fa0*/  @!P3 LOP3.LUT R9, RZ, R3, RZ, 0x33, !PT ;  /* 0x00000003ff09b212 */ /* 0x000fe200078e33ff */
[----:B------:R-:W-:Y:S01]  /*0fb0*/  @!P4 IMAD.MOV R10, RZ, RZ, -R10 ;  /* 0x000000ffff0ac224 */ /* 0x000fe200078e0a0a */
[----:B------:R-:W-:-:S02]  /*0fc0*/  ISETP.GE.U32.AND P6, PT, R19, R0, PT ;  /* 0x000000001300720c */ /* 0x000fc40003fc6070 */
[----:B------:R-:W-:Y:S02]  /*0fd0*/  @!P1 LOP3.LUT R10, RZ, R4, RZ, 0x33, !PT ;  /* 0x00000004ff0a9212 */ /* 0x000fe400078e33ff */
[----:B------:R-:W-:Y:S01]  /*0fe0*/  IADD3 R16, PT, PT, -R9, RZ, RZ ;  /* 0x000000ff09107210 */ /* 0x000fe20007ffe1ff */
[----:B0-----:R-:W-:Y:S01]  /*0ff0*/  IMAD.MOV R2, RZ, RZ, -R23 ;  /* 0x000000ffff027224 */ /* 0x001fe200078e0a17 */
[----:B-1----:R-:W-:Y:S01]  /*1000*/  IADD3 R0, PT, PT, RZ, -R21, RZ ;  /* 0x80000015ff007210 */ /* 0x002fe20007ffe0ff */
[----:B------:R-:W-:Y:S01]  /*1010*/  IMAD.MOV R19, RZ, RZ, -R10 ;  /* 0x000000ffff137224 */ /* 0x000fe200078e0a0a */
[----:B------:R-:W-:Y:S01]  /*1020*/  MOV R20, RZ ;  /* 0x000000ff00147202 */ /* 0x000fe20000000f00 */
[----:B------:R-:W-:Y:S02]  /*1030*/  IMAD R25, R2, R17, RZ ;  /* 0x0000001102197224 */ /* 0x000fe400078e02ff */
[----:B------:R-:W-:Y:S02]  /*1040*/  IMAD R16, R3, R16, UR27 ;  /* 0x0000001b03107e24 */ /* 0x000fe4000f8e0210 */
[----:B------:R-:W-:-:S02]  /*1050*/  IMAD.MOV.U32 R22, RZ, RZ, RZ ;  /* 0x000000ffff167224 */ /* 0x000fc400078e00ff */
[----:B------:R-:W-:Y:S02]  /*1060*/  IMAD R3, R0, R13, RZ ;  /* 0x0000000d00037224 */ /* 0x000fe400078e02ff */
[----:B------:R-:W-:Y:S02]  /*1070*/  IMAD R19, R4, R19, UR27 ;  /* 0x0000001b04137e24 */ /* 0x000fe4000f8e0213 */
[----:B------:R-:W-:Y:S01]  /*1080*/  IMAD.HI.U32 R22, R23, R25, R22 ;  /* 0x0000001917167227 */ /* 0x000fe200078e0016 */
[----:B------:R-:W-:-:S03]  /*1090*/  IABS R2, R16 ;  /* 0x0000001000027213 */ /* 0x000fc60000000000 */
[----:B------:R-:W-:Y:S01]  /*10a0*/  IMAD.HI.U32 R23, R21, R3, R20 ;  /* 0x0000000315177227 */ /* 0x000fe200078e0014 */
[----:B------:R-:W-:-:S05]  /*10b0*/  IABS R0, R19 ;  /* 0x0000001300007213 */ /* 0x000fca0000000000 */
[----:B------:R-:W-:-:S04]  /*10c0*/  IMAD.HI.U32 R20, R23, R2, RZ ;  /* 0x0000000217147227 */ /* 0x000fc800078e00ff */
[----:B------:R-:W-:Y:S02]  /*10d0*/  IMAD.MOV.U32 R3, RZ, RZ, R0 ;  /* 0x000000ffff037224 */ /* 0x000fe400078e0000 */
[----:B------:R-:W-:Y:S02]  /*10e0*/  IMAD.MOV R0, RZ, RZ, -R20 ;  /* 0x000000ffff007224 */ /* 0x000fe400078e0a14 */
[----:B------:R-:W-:-:S04]  /*10f0*/  IMAD.HI.U32 R21, R22, R3, RZ ;  /* 0x0000000316157227 */ /* 0x000fc800078e00ff */
[----:B------:R-:W-:Y:S01]  /*1100*/  IMAD R0, R13, R0, R2 ;  /* 0x000000000d007224 */ /* 0x000fe200078e0202 */
[----:B------:R-:W-:-:S04]  /*1110*/  IADD3 R4, PT, PT, -R21, RZ, RZ ;  /* 0x000000ff15047210 */ /* 0x000fc80007ffe1ff */
[----:B------:R-:W-:Y:S01]  /*1120*/  ISETP.GT.U32.AND P1, PT, R13, R0, PT ;  /* 0x000000000d00720c */ /* 0x000fe20003f24070 */
[----:B------:R-:W-:Y:S01]  /*1130*/  IMAD R4, R17, R4, R3 ;  /* 0x0000000411047224 */ /* 0x000fe200078e0203 */
[----:B------:R-:W-:-:S04]  /*1140*/  LOP3.LUT R2, R14, R7, RZ, 0x3c, !PT ;  /* 0x000000070e027212 */ /* 0x000fc800078e3cff */
[----:B------:R-:W-:Y:S02]  /*1150*/  ISETP.GT.U32.AND P2, PT, R17, R4, PT ;  /* 0x000000041100720c */ /* 0x000fe40003f44070 */
[----:B------:R-:W-:Y:S02]  /*1160*/  ISETP.GE.AND P3, PT, R2, RZ, PT ;  /* 0x000000ff0200720c */ /* 0x000fe40003f66270 */
[----:B------:R-:W-:-:S03]  /*1170*/  LOP3.LUT R2, R16, R5, RZ, 0x3c, !PT ;  /* 0x0000000510027212 */ /* 0x000fc600078e3cff */
[----:B------:R-:W-:Y:S01]  /*1180*/  @!P1 IMAD.IADD R0, R0, 0x1, -R13 ;  /* 0x0000000100009824 */ /* 0x000fe200078e0a0d */
[----:B------:R-:W-:Y:S02]  /*1190*/  @!P0 IADD3 R18, PT, PT, R18, 0x1, RZ ;  /* 0x0000000112128810 */ /* 0x000fe40007ffe0ff */
[----:B------:R-:W-:Y:S02]  /*11a0*/  ISETP.GE.AND P0, PT, R2, RZ, PT ;  /* 0x000000ff0200720c */ /* 0x000fe40003f06270 */
[----:B------:R-:W-:Y:S01]  /*11b0*/  ISETP.GE.U32.AND P4, PT, R0, R13, PT ;  /* 0x0000000d0000720c */ /* 0x000fe20003f86070 */
[----:B------:R-:W0:Y:S01]  /*11c0*/  LDC R2, c[0x0][0x48c] ;  /* 0x00012300ff027b82 */ /* 0x000e220000000800 */
[----:B------:R-:W-:Y:S01]  /*11d0*/  @!P2 IADD3 R4, PT, PT, R4, -R17, RZ ;  /* 0x800000110404a210 */ /* 0x000fe20007ffe0ff */
[----:B------:R-:W-:Y:S01]  /*11e0*/  @!P2 VIADD R21, R21, 0x1 ;  /* 0x000000011515a836 */ /* 0x000fe20000000000 */
[----:B------:R-:W-:-:S05]  /*11f0*/  LOP3.LUT R19, R19, R6, RZ, 0x3c, !PT ;  /* 0x0000000613137212 */ /* 0x000fca00078e3cff */
[----:B------:R-:W1:Y:S01]  /*1200*/  LDC R0, c[0x0][0x434] ;  /* 0x00010d00ff007b82 */ /* 0x000e620000000800 */
[----:B------:R-:W-:Y:S01]  /*1210*/  ISETP.GE.U32.AND P5, PT, R4, R17, PT ;  /* 0x000000110400720c */ /* 0x000fe20003fa6070 */
[----:B------:R-:W-:Y:S01]  /*1220*/  @P6 VIADD R18, R18, 0x1 ;  /* 0x0000000112126836 */ /* 0x000fe20000000000 */
[----:B------:R-:W-:Y:S02]  /*1230*/  @!P1 IADD3 R20, PT, PT, R20, 0x1, RZ ;  /* 0x0000000114149810 */ /* 0x000fe40007ffe0ff */
[----:B------:R-:W-:Y:S02]  /*1240*/  ISETP.NE.AND P2, PT, R7, RZ, PT ;  /* 0x000000ff0700720c */ /* 0x000fe40003f45270 */
[----:B------:R-:W-:Y:S02]  /*1250*/  ISETP.NE.AND P6, PT, R5, RZ, PT ;  /* 0x000000ff0500720c */ /* 0x000fe40003fc5270 */
[----:B------:R-:W-:Y:S02]  /*1260*/  ISETP.GE.AND P1, PT, R19, RZ, PT ;  /* 0x000000ff1300720c */ /* 0x000fe40003f26270 */
[----:B------:R-:W-:-:S02]  /*1270*/  @P4 IADD3 R20, PT, PT, R20, 0x1, RZ ;  /* 0x0000000114144810 */ /* 0x000fc40007ffe0ff */
[----:B------:R-:W-:Y:S01]  /*1280*/  ISETP.NE.AND P4, PT, R6, RZ, PT ;  /* 0x000000ff0600720c */ /* 0x000fe20003f85270 */
[----:B------:R-:W-:Y:S01]  /*1290*/  @P5 VIADD R21, R21, 0x1 ;  /* 0x0000000115155836 */ /* 0x000fe20000000000 */
[----:B------:R-:W-:Y:S01]  /*12a0*/  @!P3 IADD3 R18, PT, PT, -R18, RZ, RZ ;  /* 0x000000ff1212b210 */ /* 0x000fe20007ffe1ff */
[----:B------:R-:W-:Y:S02]  /*12b0*/  @!P0 IMAD.MOV R20, RZ, RZ, -R20 ;  /* 0x000000ffff148224 */ /* 0x000fe400078e0a14 */
[----:B------:R-:W-:Y:S01]  /*12c0*/  IMAD R11, R11, UR32, RZ ;  /* 0x000000200b0b7c24 */ /* 0x000fe2000f8e02ff */
[----:B------:R-:W-:Y:S01]  /*12d0*/  @!P2 LOP3.LUT R18, RZ, R7, RZ, 0x33, !PT ;  /* 0x00000007ff12a212 */ /* 0x000fe200078e33ff */
[----:B------:R-:W-:Y:S01]  /*12e0*/  IMAD R9, R9, UR31, RZ ;  /* 0x0000001f09097c24 */ /* 0x000fe2000f8e02ff */
[----:B------:R-:W-:Y:S01]  /*12f0*/  @!P6 LOP3.LUT R20, RZ, R5, RZ, 0x33, !PT ;  /* 0x00000005ff14e212 */ /* 0x000fe200078e33ff */
[----:B0-----:R-:W-:Y:S01]  /*1300*/  IMAD R11, R2, UR30, R11 ;  /* 0x0000001e020b7c24 */ /* 0x001fe2000f8e020b */
[----:B------:R-:W-:Y:S01]  /*1310*/  @!P1 IADD3 R21, PT, PT, -R21, RZ, RZ ;  /* 0x000000ff15159210 */ /* 0x000fe20007ffe1ff */
[----:B------:R-:W-:Y:S01]  /*1320*/  IMAD.MOV R3, RZ, RZ, -R18 ;  /* 0x000000ffff037224 */ /* 0x000fe200078e0a12 */
[----:B------:R-:W-:Y:S01]  /*1330*/  IADD3 R2, PT, PT, -R20, RZ, RZ ;  /* 0x000000ff14027210 */ /* 0x000fe20007ffe1ff */
[----:B-1----:R-:W-:Y:S01]  /*1340*/  IMAD R9, R0, UR30, R9 ;  /* 0x0000001e00097c24 */ /* 0x002fe2000f8e0209 */
[----:B------:R-:W-:Y:S01]  /*1350*/  @!P4 LOP3.LUT R21, RZ, R6, RZ, 0x33, !PT ;  /* 0x00000006ff15c212 */ /* 0x000fe200078e33ff */
[----:B------:R-:W-:-:S02]  /*1360*/  IMAD R3, R7, R3, R14 ;  /* 0x0000000307037224 */ /* 0x000fc400078e020e */
[----:B------:R-:W-:Y:S02]  /*1370*/  IMAD R18, R18, UR11, R11 ;  /* 0x0000000b12127c24 */ /* 0x000fe4000f8e020b */
[----:B------:R-:W-:Y:S02]  /*1380*/  IMAD R2, R5, R2, R16 ;  /* 0x0000000205027224 */ /* 0x000fe400078e0210 */
[----:B------:R-:W-:Y:S02]  /*1390*/  IMAD R21, R21, UR8, RZ ;  /* 0x0000000815157c24 */ /* 0x000fe4000f8e02ff */
[----:B---3--:R-:W-:Y:S02]  /*13a0*/  IMAD R9, R20, UR7, R9 ;  /* 0x0000000714097c24 */ /* 0x008fe4000f8e0209 */
[----:B------:R-:W-:Y:S02]  /*13b0*/  IMAD R11, R3, UR10, R18 ;  /* 0x0000000a030b7c24 */ /* 0x000fe4000f8e0212 */
[----:B------:R-:W-:-:S02]  /*13c0*/  IMAD R10, R10, UR9, R21 ;  /* 0x000000090a0a7c24 */ /* 0x000fc4000f8e0215 */
[----:B------:R-:W-:-:S07]  /*13d0*/  IMAD R9, R2, UR6, R9 ;  /* 0x0000000602097c24 */ /* 0x000fce000f8e0209 */
.L_x_6103:
[----:B0-----:R-:W0:Y:S01]  /*13e0*/  LDCU UR10, c[0x0][0x388] ;  /* 0x00007100ff0a77ac */ /* 0x001e220008000800 */
[----:B------:R-:W-:Y:S01]  /*13f0*/  MOV R21, RZ ;  /* 0x000000ff00157202 */ /* 0x000fe20000000f00 */
[----:B0-----:R-:W-:-:S09]  /*1400*/  UISETP.GE.AND UP0, UPT, UR10, 0x1, UPT ;  /* 0x000000010a00788c */ /* 0x001fd2000bf06270 */
[----:B------:R-:W-:Y:S05]  /*1410*/  BRA.U !UP0, `(.L_x_6093) ;  /* 0x0000001108fc7547 */ /* 0x000fea000b800000 */
[----:B------:R-:W-:Y:S01]  /*1420*/  IABS R7, R33 ;  /* 0x0000002100077213 */ /* 0x000fe20000000000 */
[----:B------:R-:W0:Y:S01]  /*1430*/  LDC R4, c[0x0][0x3a8] ;  /* 0x0000ea00ff047b82 */ /* 0x000e220000000800 */
[----:B------:R-:W-:Y:S01]  /*1440*/  IABS R6, R32 ;  /* 0x0000002000067213 */ /* 0x000fe20000000000 */
[----:B------:R-:W1:Y:S01]  /*1450*/  LDCU UR31, c[0x0][0x3c0] ;  /* 0x00007800ff1f77ac */ /* 0x000e620008000800 */
[----:B------:R-:W2:Y:S01]  /*1460*/  I2F.RP R13, R7 ;  /* 0x00000007000d7306 */ /* 0x000ea20000209400 */
[----:B------:R-:W-:Y:S02]  /*1470*/  IABS R20, UR27 ;  /* 0x0000001b00147c13 */ /* 0x000fe40008000000 */
[----:B------:R-:W-:Y:S01]  /*1480*/  ISETP.NE.AND P4, PT, R33, RZ, PT ;  /* 0x000000ff2100720c */ /* 0x000fe20003f85270 */
[----:B------:R-:W3:Y:S01]  /*1490*/  LDCU.64 UR6, c[0x0][0x3e8] ;  /* 0x00007d00ff0677ac */ /* 0x000ee20008000a00 */
[----:B------:R-:W4:Y:S03]  /*14a0*/  LDC R3, c[0x0][0x3d8] ;  /* 0x0000f600ff037b82 */ /* 0x000f260000000800 */
[----:B------:R-:W1:Y:S01]  /*14b0*/  I2F.RP R2, R6 ;  /* 0x0000000600027306 */ /* 0x000e620000209400 */
[----:B------:R-:W3:Y:S01]  /*14c0*/  LDCU.64 UR8, c[0x0][0x3b8] ;  /* 0x00007700ff0877ac */ /* 0x000ee20008000a00 */
[----:B------:R-:W3:Y:S06]  /*14d0*/  LDCU UR11, c[0x0][0x3e4] ;  /* 0x00007c80ff0b77ac */ /* 0x000eec0008000800 */
[----:B--2---:R-:W2:Y:S01]  /*14e0*/  MUFU.RCP R0, R13 ;  /* 0x0000000d00007308 */ /* 0x004ea20000001000 */
[----:B------:R-:W-:Y:S01]  /*14f0*/  UISETP.GE.U32.AND UP0, UPT, UR10, 0x10, UPT ;  /* 0x000000100a00788c */ /* 0x000fe2000bf06070 */
[----:B0-----:R-:W-:-:S06]  /*1500*/  IABS R14, R4 ;  /* 0x00000004000e7213 */ /* 0x001fcc0000000000 */
[----:B-1----:R-:W0:Y:S01]  /*1510*/  MUFU.RCP R16, R2 ;  /* 0x0000000200107308 */ /* 0x002e220000001000 */
[----:B--2---:R-:W-:-:S07]  /*1520*/  VIADD R18, R0, 0xffffffe ;  /* 0x0ffffffe00127836 */ /* 0x004fce0000000000 */
[----:B------:R-:W1:Y:S01]  /*1530*/  F2I.FTZ.U32.TRUNC.NTZ R19, R18 ;  /* 0x0000001200137305 */ /* 0x000e62000021f000 */
[----:B0-----:R-:W-:Y:S01]  /*1540*/  VIADD R16, R16, 0xffffffe ;  /* 0x0ffffffe10107836 */ /* 0x001fe20000000000 */
[----:B------:R-:W-:-:S06]  /*1550*/  IABS R2, R32 ;  /* 0x0000002000027213 */ /* 0x000fcc0000000000 */
[----:B------:R0:W2:Y:S01]  /*1560*/  F2I.FTZ.U32.TRUNC.NTZ R17, R16 ;  /* 0x0000001000117305 */ /* 0x0000a2000021f000 */
[----:B------:R-:W-:Y:S01]  /*1570*/  IMAD.MOV R2, RZ, RZ, -R2 ;  /* 0x000000ffff027224 */ /* 0x000fe200078e0a02 */
[----:B-1----:R-:W-:Y:S01]  /*1580*/  IADD3 R0, PT, PT, RZ, -R19, RZ ;  /* 0x80000013ff007210 */ /* 0x002fe20007ffe0ff */
[----:B------:R-:W-:-:S04]  /*1590*/  IMAD.MOV.U32 R18, RZ, RZ, RZ ;  /* 0x000000ffff127224 */ /* 0x000fc800078e00ff */
[----:B------:R-:W-:Y:S01]  /*15a0*/  IMAD R13, R0, R7, RZ ;  /* 0x00000007000d7224 */ /* 0x000fe200078e02ff */
[----:B------:R-:W-:Y:S01]  /*15b0*/  IABS R0, UR27 ;  /* 0x0000001b00007c13 */ /* 0x000fe20008000000 */
[----:B0-----:R-:W-:Y:S02]  /*15c0*/  HFMA2 R16, -RZ, RZ, 0, 0 ;  /* 0x00000000ff107431 */ /* 0x001fe400000001ff */
[----:B--2---:R-:W-:Y:S02]  /*15d0*/  IMAD.MOV R5, RZ, RZ, -R17 ;  /* 0x000000ffff057224 */ /* 0x004fe400078e0a11 */
[----:B------:R-:W-:Y:S02]  /*15e0*/  IMAD.HI.U32 R13, R19, R13, R18 ;  /* 0x0000000d130d7227 */ /* 0x000fe400078e0012 */
[----:B------:R-:W0:Y:S02]  /*15f0*/  I2F.RP R18, R14 ;  /* 0x0000000e00127306 */ /* 0x000e240000209400 */
[----:B------:R-:W-:-:S02]  /*1600*/  IMAD R5, R5, R6, RZ ;  /* 0x0000000605057224 */ /* 0x000fc400078e02ff */
[----:B------:R-:W-:-:S04]  /*1610*/  IMAD.HI.U32 R13, R13, R20, RZ ;  /* 0x000000140d0d7227 */ /* 0x000fc800078e00ff */
[----:B------:R-:W-:Y:S01]  /*1620*/  IMAD.HI.U32 R5, R17, R5, R16 ;  /* 0x0000000511057227 */ /* 0x000fe200078e0010 */
[----:B------:R-:W-:Y:S02]  /*1630*/  IABS R16, R33 ;  /* 0x0000002100107213 */ /* 0x000fe40000000000 */
[----:B----4-:R-:W-:-:S03]  /*1640*/  IABS R17, R3 ;  /* 0x0000000300117213 */ /* 0x010fc60000000000 */
[----:B------:R-:W-:Y:S01]  /*1650*/  IMAD.MOV R16, RZ, RZ, -R16 ;  /* 0x000000ffff107224 */ /* 0x000fe200078e0a10 */
[----:B0-----:R-:W0:Y:S01]  /*1660*/  MUFU.RCP R18, R18 ;  /* 0x0000001200127308 */ /* 0x001e220000001000 */
[----:B------:R-:W-:-:S04]  /*1670*/  IMAD.HI.U32 R5, R5, R0, RZ ;  /* 0x0000000005057227 */ /* 0x000fc800078e00ff */
[----:B------:R-:W-:Y:S02]  /*1680*/  IMAD R20, R13, R16, R20 ;  /* 0x000000100d147224 */ /* 0x000fe400078e0214 */
[----:B------:R-:W-:Y:S01]  /*1690*/  IMAD R19, R5, R2, R0 ;  /* 0x0000000205137224 */ /* 0x000fe200078e0200 */
[----:B------:R-:W1:Y:S01]  /*16a0*/  I2F.RP R16, R17 ;  /* 0x0000001100107306 */ /* 0x000e620000209400 */
[----:B------:R-:W-:Y:S02]  /*16b0*/  LOP3.LUT R0, R33, UR27, RZ, 0x3c, !PT ;  /* 0x0000001b21007c12 */ /* 0x000fe4000f8e3cff */
[----:B------:R-:W-:Y:S02]  /*16c0*/  ISETP.GT.U32.AND P0, PT, R7, R20, PT ;  /* 0x000000140700720c */ /* 0x000fe40003f04070 */
[----:B------:R-:W-:Y:S02]  /*16d0*/  ISETP.GT.U32.AND P1, PT, R6, R19, PT ;  /* 0x000000130600720c */ /* 0x000fe40003f24070 */
[----:B------:R-:W-:Y:S01]  /*16e0*/  ISETP.GE.AND P2, PT, R0, RZ, PT ;  /* 0x000000ff0000720c */ /* 0x000fe20003f46270 */
[----:B0-----:R-:W-:Y:S01]  /*16f0*/  VIADD R22, R18, 0xffffffe ;  /* 0x0ffffffe12167836 */ /* 0x001fe20000000000 */
[----:B------:R-:W-:-:S03]  /*1700*/  LOP3.LUT R2, R32, UR27, RZ, 0x3c, !PT ;  /* 0x0000001b20027c12 */ /* 0x000fc6000f8e3cff */
[----:B------:R-:W0:Y:S04]  /*1710*/  F2I.FTZ.U32.TRUNC.NTZ R23, R22 ;  /* 0x0000001600177305 */ /* 0x000e28000021f000 */
[-C--:B------:R-:W-:Y:S02]  /*1720*/  @!P0 IADD3 R20, PT, PT, R20, -R7.reuse, RZ ;  /* 0x8000000714148210 */ /* 0x080fe40007ffe0ff */
[----:B------:R-:W-:Y:S01]  /*1730*/  @!P1 IMAD.IADD R19, R19, 0x1, -R6 ;  /* 0x0000000113139824 */ /* 0x000fe200078e0a06 */
[----:B------:R-:W-:Y:S01]  /*1740*/  @!P0 IADD3 R13, PT, PT, R13, 0x1, RZ ;  /* 0x000000010d0d8810 */ /* 0x000fe20007ffe0ff */
[----:B-1----:R-:W1:Y:S01]  /*1750*/  MUFU.RCP R16, R16 ;  /* 0x0000001000107308 */ /* 0x002e620000001000 */
[----:B------:R-:W-:Y:S01]  /*1760*/  ISETP.GE.U32.AND P5, PT, R20, R7, PT ;  /* 0x000000071400720c */ /* 0x000fe20003fa6070 */
[----:B------:R-:W-:Y:S01]  /*1770*/  IMAD.MOV.U32 R20, RZ, RZ, RZ ;  /* 0x000000ffff147224 */ /* 0x000fe200078e00ff */
[----:B------:R-:W-:-:S02]  /*1780*/  ISETP.GE.U32.AND P3, PT, R19, R6, PT ;  /* 0x000000061300720c */ /* 0x000fc40003f66070 */
[----:B------:R-:W-:Y:S02]  /*1790*/  ISETP.GE.AND P0, PT, R2, RZ, PT ;  /* 0x000000ff0200720c */ /* 0x000fe40003f06270 */
[----:B------:R-:W-:Y:S01]  /*17a0*/  @!P1 IADD3 R5, PT, PT, R5, 0x1, RZ ;  /* 0x0000000105059810 */ /* 0x000fe20007ffe0ff */
[----:B0-----:R-:W-:Y:S01]  /*17b0*/  IMAD.MOV R25, RZ, RZ, -R23 ;  /* 0x000000ffff197224 */ /* 0x001fe200078e0a17 */
[----:B------:R-:W-:Y:S02]  /*17c0*/  ISETP.NE.AND P1, PT, R32, RZ, PT ;  /* 0x000000ff2000720c */ /* 0x000fe40003f25270 */
[----:B------:R-:W-:Y:S01]  /*17d0*/  MOV R22, RZ ;  /* 0x000000ff00167202 */ /* 0x000fe20000000f00 */
[----:B------:R-:W-:Y:S02]  /*17e0*/  IMAD R6, R25, R14, RZ ;  /* 0x0000000e19067224 */ /* 0x000fe400078e02ff */
[----:B------:R-:W-:Y:S02]  /*17f0*/  @P5 VIADD R13, R13, 0x1 ;  /* 0x000000010d0d5836 */ /* 0x000fe40000000000 */
[----:B------:R-:W-:-:S02]  /*1800*/  @P3 VIADD R5, R5, 0x1 ;  /* 0x0000000105053836 */ /* 0x000fc40000000000 */
[----:B-1----:R-:W-:Y:S02]  /*1810*/  VIADD R16, R16, 0xffffffe ;  /* 0x0ffffffe10107836 */ /* 0x002fe40000000000 */
[----:B------:R-:W-:Y:S01]  /*1820*/  @!P2 IMAD.MOV R13, RZ, RZ, -R13 ;  /* 0x000000ffff0da224 */ /* 0x000fe200078e0a0d */
[----:B------:R-:W-:Y:S01]  /*1830*/  @!P4 LOP3.LUT R13, RZ, R33, RZ, 0x33, !PT ;  /* 0x00000021ff0dc212 */ /* 0x000fe200078e33ff */
[----:B------:R-:W0:Y:S01]  /*1840*/  F2I.FTZ.U32.TRUNC.NTZ R21, R16 ;  /* 0x0000001000157305 */ /* 0x000e22000021f000 */
[----:B------:R-:W-:Y:S01]  /*1850*/  @!P0 IADD3 R5, PT, PT, -R5, RZ, RZ ;  /* 0x000000ff05058210 */ /* 0x000fe20007ffe1ff */
[----:B------:R-:W-:Y:S01]  /*1860*/  IMAD.HI.U32 R6, R23, R6, R22 ;  /* 0x0000000617067227 */ /* 0x000fe200078e0016 */
[----:B------:R-:W-:-:S03]  /*1870*/  @!P1 LOP3.LUT R5, RZ, R32, RZ, 0x33, !PT ;  /* 0x00000020ff059212 */ /* 0x000fc600078e33ff */
[----:B------:R-:W-:Y:S02]  /*1880*/  IMAD.MOV R2, RZ, RZ, -R13 ;  /* 0x000000ffff027224 */ /* 0x000fe400078e0a0d */
[----:B------:R-:W-:Y:S02]  /*1890*/  IMAD.MOV R19, RZ, RZ, -R5 ;  /* 0x000000ffff137224 */ /* 0x000fe400078e0a05 */
[----:B------:R-:W-:Y:S02]  /*18a0*/  IMAD R7, R33, R2, UR27 ;  /* 0x0000001b21077e24 */ /* 0x000fe4000f8e0202 */
[----:B------:R-:W-:Y:S01]  /*18b0*/  IMAD R13, R13, UR31, R12 ;  /* 0x0000001f0d0d7c24 */ /* 0x000fe2000f8e020c */
[----:B0-----:R-:W-:Y:S01]  /*18c0*/  IADD3 R0, PT, PT, RZ, -R21, RZ ;  /* 0x80000015ff007210 */ /* 0x001fe20007ffe0ff */
[----:B------:R-:W-:Y:S01]  /*18d0*/  IMAD R16, R32, R19, UR27 ;  /* 0x0000001b20107e24 */ /* 0x000fe2000f8e0213 */
[----:B------:R-:W-:-:S03]  /*18e0*/  IABS R2, R7 ;  /* 0x0000000700027213 */ /* 0x000fc60000000000 */
[----:B------:R-:W-:Y:S01]  /*18f0*/  IMAD R19, R0, R17, RZ ;  /* 0x0000001100137224 */ /* 0x000fe200078e02ff */
[----:B------:R-:W-:Y:S01]  /*1900*/  IABS R0, R16 ;  /* 0x0000001000007213 */ /* 0x000fe20000000000 */
[----:B------:R-:W-:Y:S01]  /*1910*/  IMAD.HI.U32 R6, R6, R2, RZ ;  /* 0x0000000206067227 */ /* 0x000fe200078e00ff */
[----:B------:R-:W-:-:S03]  /*1920*/  LOP3.LUT R16, R16, R3, RZ, 0x3c, !PT ;  /* 0x0000000310107212 */ /* 0x000fc600078e3cff */
[----:B------:R-:W-:Y:S01]  /*1930*/  IMAD.HI.U32 R19, R21, R19, R20 ;  /* 0x0000001315137227 */ /* 0x000fe200078e0014 */
[----:B------:R-:W-:-:S05]  /*1940*/  IADD3 R21, PT, PT, -R6, RZ, RZ ;  /* 0x000000ff06157210 */ /* 0x000fca0007ffe1ff */
[----:B------:R-:W-:Y:S02]  /*1950*/  IMAD R21, R14, R21, R2 ;  /* 0x000000150e157224 */ /* 0x000fe400078e0202 */
[----:B------:R-:W-:-:S03]  /*1960*/  IMAD.HI.U32 R19, R19, R0, RZ ;  /* 0x0000000013137227 */ /* 0x000fc600078e00ff */
[----:B------:R-:W-:Y:S01]  /*1970*/  ISETP.GT.U32.AND P4, PT, R14, R21, PT ;  /* 0x000000150e00720c */ /* 0x000fe20003f84070 */
[----:B------:R-:W-:-:S04]  /*1980*/  IMAD.MOV R2, RZ, RZ, -R19 ;  /* 0x000000ffff027224 */ /* 0x000fc800078e0a13 */
[----:B------:R-:W-:Y:S01]  /*1990*/  IMAD R0, R17, R2, R0 ;  /* 0x0000000211007224 */ /* 0x000fe200078e0200 */
[----:B------:R-:W-:-:S04]  /*19a0*/  LOP3.LUT R2, R7, R4, RZ, 0x3c, !PT ;  /* 0x0000000407027212 */ /* 0x000fc800078e3cff */
[----:B------:R-:W-:Y:S02]  /*19b0*/  ISETP.GT.U32.AND P1, PT, R17, R0, PT ;  /* 0x000000001100720c */ /* 0x000fe40003f24070 */
[----:B------:R-:W-:Y:S01]  /*19c0*/  ISETP.GE.AND P2, PT, R2, RZ, PT ;  /* 0x000000ff0200720c */ /* 0x000fe20003f46270 */
[----:B---3--:R-:W-:Y:S01]  /*19d0*/  IMAD R2, R5, UR7, RZ ;  /* 0x0000000705027c24 */ /* 0x008fe2000f8e02ff */
[-C--:B------:R-:W-:Y:S01]  /*19e0*/  @!P4 IADD3 R21, PT, PT, R21, -R14.reuse, RZ ;  /* 0x8000000e1515c210 */ /* 0x080fe20007ffe0ff */
[----:B------:R-:W-:Y:S01]  /*19f0*/  IMAD.MOV.U32 R5, RZ, RZ, RZ ;  /* 0x000000ffff057224 */ /* 0x000fe200078e00ff */
[----:B------:R-:W-:Y:S01]  /*1a00*/  @!P4 IADD3 R6, PT, PT, R6, 0x1, RZ ;  /* 0x000000010606c810 */ /* 0x000fe20007ffe0ff */
[----:B------:R-:W-:Y:S01]  /*1a10*/  IMAD R2, R15, UR11, R2 ;  /* 0x0000000b0f027c24 */ /* 0x000fe2000f8e0202 */
[----:B------:R-:W-:Y:S01]  /*1a20*/  ISETP.GE.U32.AND P0, PT, R21, R14, PT ;  /* 0x0000000e1500720c */ /* 0x000fe20003f06070 */
[----:B------:R-:W-:Y:S01]  /*1a30*/  HFMA2 R21, -RZ, RZ, 0, 0 ;  /* 0x00000000ff157431 */ /* 0x000fe200000001ff */
[----:B------:R-:W-:-:S03]  /*1a40*/  ISETP.NE.AND P4, PT, R4, RZ, PT ;  /* 0x000000ff0400720c */ /* 0x000fc60003f85270 */
[----:B------:R-:W-:Y:S01]  /*1a50*/  @!P1 IMAD.IADD R0, R0, 0x1, -R17 ;  /* 0x0000000100009824 */ /* 0x000fe200078e0a11 */
[----:B------:R-:W-:Y:S02]  /*1a60*/  @!P1 IADD3 R19, PT, PT, R19, 0x1, RZ ;  /* 0x0000000113139810 */ /* 0x000fe40007ffe0ff */
[----:B------:R-:W-:Y:S02]  /*1a70*/  ISETP.NE.AND P1, PT, R3, RZ, PT ;  /* 0x000000ff0300720c */ /* 0x000fe40003f25270 */
[----:B------:R-:W-:-:S03]  /*1a80*/  ISETP.GE.U32.AND P3, PT, R0, R17, PT ;  /* 0x000000110000720c */ /* 0x000fc60003f66070 */
[----:B------:R-:W-:Y:S01]  /*1a90*/  @P0 VIADD R6, R6, 0x1 ;  /* 0x0000000106060836 */ /* 0x000fe20000000000 */
[----:B------:R-:W-:-:S04]  /*1aa0*/  ISETP.GE.AND P0, PT, R16, RZ, PT ;  /* 0x000000ff1000720c */ /* 0x000fc80003f06270 */
[----:B------:R-:W-:Y:S02]  /*1ab0*/  @!P2 IADD3 R6, PT, PT, -R6, RZ, RZ ;  /* 0x000000ff0606a210 */ /* 0x000fe40007ffe1ff */
[----:B------:R-:W-:-:S03]  /*1ac0*/  @!P4 LOP3.LUT R6, RZ, R4, RZ, 0x33, !PT ;  /* 0x00000004ff06c212 */ /* 0x000fc600078e33ff */
[----:B------:R-:W-:Y:S01]  /*1ad0*/  @P3 VIADD R19, R19, 0x1 ;  /* 0x0000000113133836 */ /* 0x000fe20000000000 */
[C---:B------:R-:W-:Y:S01]  /*1ae0*/  IADD3 R0, PT, PT, -R6.reuse, RZ, RZ ;  /* 0x000000ff06007210 */ /* 0x040fe20007ffe1ff */
[----:B------:R-:W-:Y:S02]  /*1af0*/  IMAD R13, R6, UR9, R13 ;  /* 0x00000009060d7c24 */ /* 0x000fe4000f8e020d */
[----:B------:R-:W-:Y:S01]  /*1b00*/  @!P0 IMAD.MOV R19, RZ, RZ, -R19 ;  /* 0x000000ffff138224 */ /* 0x000fe200078e0a13 */
[----:B------:R-:W-:Y:S01]  /*1b10*/  @!P1 LOP3.LUT R19, RZ, R3, RZ, 0x33, !PT ;  /* 0x00000003ff139212 */ /* 0x000fe200078e33ff */
[----:B------:R-:W-:-:S04]  /*1b20*/  IMAD R0, R4, R0, R7 ;  /* 0x0000000004007224 */ /* 0x000fc800078e0207 */
[----:B------:R-:W-:Y:S02]  /*1b30*/  IMAD R6, R19, UR6, R2 ;  /* 0x0000000613067c24 */ /* 0x000fe4000f8e0202 */
[----:B------:R-:W-:Y:S01]  /*1b40*/  IMAD R7, R0, UR8, R13 ;  /* 0x0000000800077c24 */ /* 0x000fe2000f8e020d */
[----:B------:R-:W-:Y:S06]  /*1b50*/  BRA.U !UP0, `(.L_x_6094) ;  /* 0x0000000508707547 */ /* 0x000fec000b800000 */
[----:B------:R-:W-:Y:S02]  /*1b60*/  MOV R13, RZ ;  /* 0x000000ff000d7202 */ /* 0x000fe40000000f00 */
[----:B------:R-:W-:-:S07]  /*1b70*/  MOV R21, RZ ;  /* 0x000000ff00157202 */ /* 0x000fce0000000f00 */
.L_x_6095:
        /* <DEDUP_REMOVED lines=9> */
[----:B------:R-:W4:Y:S04]  /*1c10*/  LDG.E.U16 R2, desc[UR4][R16.64] ;  /* 0x0000000410027981 */ /* 0x000f28000c1e1500 */
[----:B------:R-:W2:Y:S04]  /*1c20*/  LDG.E.U16 R5, desc[UR4][R16.64+0x2] ;  /* 0x0000020410057981 */ /* 0x000ea8000c1e1500 */
[----:B------:R-:W3:Y:S04]  /*1c30*/  LDG.E.U16 R25, desc[UR4][R18.64+0x6] ;  /* 0x0000060412197981 */ /* 0x000ee8000c1e1500 */
[----:B------:R-:W3:Y:S04]  /*1c40*/  LDG.E.U16 R20, desc[UR4][R18.64+0x8] ;  /* 0x0000080412147981 */ /* 0x000ee8000c1e1500 */
[----:B------:R-:W3:Y:S04]  /*1c50*/  LDG.E.U16 R0, desc[UR4][R16.64+0x4] ;  /* 0x0000040410007981 */ /* 0x000ee8000c1e1500 */
[----:B------:R-:W3:Y:S04]  /*1c60*/  LDG.E.U16 R4, desc[UR4][R16.64+0x6] ;  /* 0x0000060410047981 */ /* 0x000ee8000c1e1500 */
[----:B------:R-:W3:Y:S04]  /*1c70*/  LDG.E.U16 R23, desc[UR4][R18.64+0xa] ;  /* 0x00000a0412177981 */ /* 0x000ee8000c1e1500 */
[----:B------:R-:W3:Y:S01]  /*1c80*/  LDG.E.U16 R22, desc[UR4][R16.64+0xc] ;  /* 0x00000c0410167981 */ /* 0x000ee2000c1e1500 */
[----:B----4-:R-:W-:-:S03]  /*1c90*/  HMUL2 R2, R3.H0_H0, R2.H0_H0 ;  /* 0x2000000203027232 */ /* 0x010fc60000000800 */
[----:B------:R-:W4:Y:S01]  /*1ca0*/  LDG.E.U16 R3, desc[UR4][R16.64+0x8] ;  /* 0x0000080410037981 */ /* 0x000f22000c1e1500 */
[----:B--2---:R-:W-:-:S03]  /*1cb0*/  HMUL2 R5, R14.H0_H0, R5.H0_H0 ;  /* 0x200000050e057232 */ /* 0x004fc60000000800 */
[----:B------:R-:W2:Y:S01]  /*1cc0*/  LDG.E.U16 R14, desc[UR4][R16.64+0xa] ;  /* 0x00000a04100e7981 */ /* 0x000ea2000c1e1500 */
[----:B------:R-:W-:Y:S02]  /*1cd0*/  HADD2.F32 R2, -RZ, R2.H0_H0 ;  /* 0x20000002ff027230 */ /* 0x000fe40000004100 */
[----:B---3--:R-:W-:Y:S02]  /*1ce0*/  HMUL2 R0, R27.H0_H0, R0.H0_H0 ;  /* 0x200000001b007232 */ /* 0x008fe40000000800 */
[----:B------:R-:W3:Y:S01]  /*1cf0*/  LDG.E.U16 R27, desc[UR4][R18.64+0xc] ;  /* 0x00000c04121b7981 */ /* 0x000ee2000c1e1500 */
[----:B------:R-:W-:-:S03]  /*1d00*/  HMUL2 R4, R25.H0_H0, R4.H0_H0 ;  /* 0x2000000419047232 */ /* 0x000fc60000000800 */
[----:B------:R-:W3:Y:S01]  /*1d10*/  LDG.E.U16 R25, desc[UR4][R18.64+0xe] ;  /* 0x00000e0412197981 */ /* 0x000ee2000c1e1500 */
[----:B------:R-:W-:Y:S01]  /*1d20*/  FADD R21, R2, R21 ;  /* 0x0000001502157221 */ /* 0x000fe20000000000 */
[----:B----4-:R-:W-:Y:S02]  /*1d30*/  HMUL2 R3, R20.H0_H0, R3.H0_H0 ;  /* 0x2000000314037232 */ /* 0x010fe40000000800 */
[----:B------:R-:W4:Y:S01]  /*1d40*/  LDG.E.U16 R20, desc[UR4][R16.64+0xe] ;  /* 0x00000e0410147981 */ /* 0x000f22000c1e1500 */
[----:B--2---:R-:W-:-:S03]  /*1d50*/  HMUL2 R2, R23.H0_H0, R14.H0_H0 ;  /* 0x2000000e17027232 */ /* 0x004fc60000000800 */
[----:B------:R-:W2:Y:S04]  /*1d60*/  LDG.E.U16 R23, desc[UR4][R18.64+0x10] ;  /* 0x0000100412177981 */ /* 0x000ea8000c1e1500 */
[----:B------:R-:W2:Y:S01]  /*1d70*/  LDG.E.U16 R14, desc[UR4][R16.64+0x10] ;  /* 0x00001004100e7981 */ /* 0x000ea2000c1e1500 */
[----:B------:R-:W-:-:S05]  /*1d80*/  HADD2.F32 R24, -RZ, R5.H0_H0 ;  /* 0x20000005ff187230 */ /* 0x000fca0000004100 */
[----:B------:R-:W-:Y:S01]  /*1d90*/  FADD R21, R21, R24 ;  /* 0x0000001815157221 */ /* 0x000fe20000000000 */
[----:B------:R-:W-:Y:S02]  /*1da0*/  HADD2.F32 R24, -RZ, R0.H0_H0 ;  /* 0x20000000ff187230 */ /* 0x000fe40000004100 */
[----:B---3--:R-:W-:Y:S02]  /*1db0*/  HMUL2 R0, R27.H0_H0, R22.H0_H0 ;  /* 0x200000161b007232 */ /* 0x008fe40000000800 */
[----:B------:R-:W3:Y:S01]  /*1dc0*/  LDG.E.U16 R22, desc[UR4][R16.64+0x12] ;  /* 0x0000120410167981 */ /* 0x000ee2000c1e1500 */
[----:B------:R-:W-:-:S03]  /*1dd0*/  FADD R24, R21, R24 ;  /* 0x0000001815187221 */ /* 0x000fc60000000000 */
[----:B------:R-:W3:Y:S01]  /*1de0*/  LDG.E.U16 R21, desc[UR4][R18.64+0x14] ;  /* 0x0000140412157981 */ /* 0x000ee2000c1e1500 */
[----:B------:R-:W-:Y:S02]  /*1df0*/  HADD2.F32 R27, -RZ, R4.H0_H0 ;  /* 0x20000004ff1b7230 */ /* 0x000fe40000004100 */
[----:B----4-:R-:W-:Y:S02]  /*1e00*/  HMUL2 R5, R25.H0_H0, R20.H0_H0 ;  /* 0x2000001419057232 */ /* 0x010fe40000000800 */
[----:B------:R-:W3:Y:S04]  /*1e10*/  LDG.E.U16 R25, desc[UR4][R18.64+0x12] ;  /* 0x0000120412197981 */ /* 0x000ee8000c1e1500 */
[----:B------:R-:W4:Y:S01]  /*1e20*/  LDG.E.U16 R20, desc[UR4][R16.64+0x14] ;  /* 0x0000140410147981 */ /* 0x000f22000c1e1500 */
[----:B--2---:R-:W-:-:S03]  /*1e30*/  HMUL2 R4, R23.H0_H0, R14.H0_H0 ;  /* 0x2000000e17047232 */ /* 0x004fc60000000800 */
[----:B------:R-:W2:Y:S04]  /*1e40*/  LDG.E.U16 R23, desc[UR4][R18.64+0x16] ;  /* 0x0000160412177981 */ /* 0x000ea8000c1e1500 */
[----:B------:R-:W2:Y:S01]  /*1e50*/  LDG.E.U16 R14, desc[UR4][R16.64+0x16] ;  /* 0x00001604100e7981 */ /* 0x000ea2000c1e1500 */
[----:B------:R-:W-:Y:S02]  /*1e60*/  HADD2.F32 R3, -RZ, R3.H0_H0 ;  /* 0x20000003ff037230 */ /* 0x000fe40000004100 */
[----:B------:R-:W-:Y:S01]  /*1e70*/  FADD R24, R24, R27 ;  /* 0x0000001b18187221 */ /* 0x000fe20000000000 */
[----:B------:R-:W-:-:S03]  /*1e80*/  HADD2.F32 R27, -RZ, R2.H0_H0 ;  /* 0x20000002ff1b7230 */ /* 0x000fc60000004100 */
[----:B------:R-:W-:-:S04]  /*1e90*/  FADD R24, R24, R3 ;  /* 0x0000000318187221 */ /* 0x000fc80000000000 */
[----:B------:R-:W-:Y:S02]  /*1ea0*/  FADD R26, R24, R27 ;  /* 0x0000001b181a7221 */ /* 0x000fe40000000000 */
[----:B------:R-:W2:Y:S04]  /*1eb0*/  LDG.E.U16 R27, desc[UR4][R18.64+0x18] ;  /* 0x00001804121b7981 */ /* 0x000ea8000c1e1500 */
[----:B------:R-:W2:Y:S01]  /*1ec0*/  LDG.E.U16 R24, desc[UR4][R16.64+0x18] ;  /* 0x0000180410187981 */ /* 0x000ea2000c1e1500 */
[----:B---3--:R-:W-:Y:S02]  /*1ed0*/  HMUL2 R3, R25.H0_H0, R22.H0_H0 ;  /* 0x2000001619037232 */ /* 0x008fe40000000800 */
[----:B------:R-:W-:Y:S01]  /*1ee0*/  HADD2.F32 R25, -RZ, R0.H0_H0 ;  /* 0x20000000ff197230 */ /* 0x000fe20000004100 */
[----:B------:R-:W3:Y:S01]  /*1ef0*/  LDG.E.U16 R22, desc[UR4][R18.64+0x1a] ;  /* 0x00001a0412167981 */ /* 0x000ee2000c1e1500 */
[----:B----4-:R-:W-:-:S03]  /*1f00*/  HMUL2 R2, R21.H0_H0, R20.H0_H0 ;  /* 0x2000001415027232 */ /* 0x010fc60000000800 */
[----:B------:R-:W3:Y:S01]  /*1f10*/  LDG.E.U16 R21, desc[UR4][R16.64+0x1a] ;  /* 0x00001a0410157981 */ /* 0x000ee2000c1e1500 */
[----:B------:R-:W-:-:S03]  /*1f20*/  FADD R26, R26, R25 ;  /* 0x000000191a1a7221 */ /* 0x000fc60000000000 */
[----:B------:R-:W4:Y:S04]  /*1f30*/  LDG.E.U16 R20, desc[UR4][R18.64+0x1c] ;  /* 0x00001c0412147981 */ /* 0x000f28000c1e1500 */
[----:B------:R-:W4:Y:S01]  /*1f40*/  LDG.E.U16 R25, desc[UR4][R16.64+0x1c] ;  /* 0x00001c0410197981 */ /* 0x000f22000c1e1500 */
[----:B--2---:R-:W-:-:S03]  /*1f50*/  HMUL2 R0, R23.H0_H0, R14.H0_H0 ;  /* 0x2000000e17007232 */ /* 0x004fc60000000800 */
[----:B------:R-:W2:Y:S04]  /*1f60*/  LDG.E.U16 R14, desc[UR4][R18.64+0x1e] ;  /* 0x00001e04120e7981 */ /* 0x000ea8000c1e1500 */
[----:B------:R-:W2:Y:S01]  /*1f70*/  LDG.E.U16 R23, desc[UR4][R16.64+0x1e] ;  /* 0x00001e0410177981 */ /* 0x000ea2000c1e1500 */
[----:B------:R-:W-:Y:S02]  /*1f80*/  HADD2.F32 R5, -RZ, R5.H0_H0 ;  /* 0x20000005ff057230 */ /* 0x000fe40000004100 */
[----:B------:R-:W-:-:S03]  /*1f90*/  HADD2.F32 R4, -RZ, R4.H0_H0 ;  /* 0x20000004ff047230 */ /* 0x000fc60000004100 */
[----:B------:R-:W-:Y:S01]  /*1fa0*/  FADD R5, R26, R5 ;  /* 0x000000051a057221 */ /* 0x000fe20000000000 */
[----:B------:R-:W-:-:S03]  /*1fb0*/  HADD2.F32 R3, -RZ, R3.H0_H0 ;  /* 0x20000003ff037230 */ /* 0x000fc60000004100 */
[----:B------:R-:W-:Y:S01]  /*1fc0*/  FADD R26, R5, R4 ;  /* 0x00000004051a7221 */ /* 0x000fe20000000000 */
[----:B------:R-:W-:Y:S02]  /*1fd0*/  HADD2.F32 R4, -RZ, R2.H0_H0 ;  /* 0x20000002ff047230 */ /* 0x000fe40000004100 */
[----:B------:R-:W-:Y:S02]  /*1fe0*/  HMUL2 R2, R27.H0_H0, R24.H0_H0 ;  /* 0x200000181b027232 */ /* 0x000fe40000000800 */
[----:B------:R-:W-:Y:S01]  /*1ff0*/  FADD R3, R26, R3 ;  /* 0x000000031a037221 */ /* 0x000fe20000000000 */
[----:B------:R-:W-:Y:S01]  /*2000*/  HADD2.F32 R5, -RZ, R0.H0_H0 ;  /* 0x20000000ff057230 */ /* 0x000fe20000004100 */
[----:B------:R-:W-:Y:S02]  /*2010*/  IADD3 R13, PT, PT, R13, 0x10, RZ ;  /* 0x000000100d0d7810 */ /* 0x000fe40007ffe0ff */
[----:B------:R-:W-:Y:S01]  /*2020*/  FADD R4, R3, R4 ;  /* 0x0000000403047221 */ /* 0x000fe20000000000 */
[----:B------:R-:W-:Y:S01]  /*2030*/  HADD2.F32 R3, -RZ, R2.H0_H0 ;  /* 0x20000002ff037230 */ /* 0x000fe20000004100 */
[----:B------:R-:W-:-:S02]  /*2040*/  ISETP.NE.AND P0, PT, R13, UR20, PT ;  /* 0x000000140d007c0c */ /* 0x000fc4000bf05270 */
[----:B------:R-:W-:-:S04]  /*2050*/  FADD R4, R4, R5 ;  /* 0x0000000504047221 */ /* 0x000fc80000000000 */
[----:B------:R-:W-:Y:S01]  /*2060*/  FADD R3, R4, R3 ;  /* 0x0000000304037221 */ /* 0x000fe20000000000 */
[----:B------:R-:W-:Y:S01]  /*2070*/  MOV R5, UR20 ;  /* 0x0000001400057c02 */ /* 0x000fe20008000f00 */
[----:B---3--:R-:W-:-:S05]  /*2080*/  HMUL2 R0, R22.H0_H0, R21.H0_H0 ;  /* 0x2000001516007232 */ /* 0x008fca0000000800 */
[----:B------:R-:W-:Y:S02]  /*2090*/  HADD2.F32 R0, -RZ, R0.H0_H0 ;  /* 0x20000000ff007230 */ /* 0x000fe40000004100 */
[----:B----4-:R-:W-:-:S03]  /*20a0*/  HMUL2 R2, R20.H0_H0, R25.H0_H0 ;  /* 0x2000001914027232 */ /* 0x010fc60000000800 */
[----:B------:R-:W-:Y:S02]  /*20b0*/  FADD R3, R3, R0 ;  /* 0x0000000003037221 */ /* 0x000fe40000000000 */
[----:B------:R-:W-:Y:S02]  /*20c0*/  HADD2.F32 R2, -RZ, R2.H0_H0 ;  /* 0x20000002ff027230 */ /* 0x000fe40000004100 */
[----:B--2---:R-:W-:-:S03]  /*20d0*/  HMUL2 R14, R14.H0_H0, R23.H0_H0 ;  /* 0x200000170e0e7232 */ /* 0x004fc60000000800 */
[----:B------:R-:W-:Y:S02]  /*20e0*/  FADD R3, R3, R2 ;  /* 0x0000000203037221 */ /* 0x000fe40000000000 */
[----:B------:R-:W-:-:S05]  /*20f0*/  HADD2.F32 R14, -RZ, R14.H0_H0 ;  /* 0x2000000eff0e7230 */ /* 0x000fca0000004100 */
[----:B------:R-:W-:Y:S01]  /*2100*/  FADD R21, R3, R14 ;  /* 0x0000000e03157221 */ /* 0x000fe20000000000 */
[----:B------:R-:W-:Y:S05]  /*2110*/  @P0 BRA `(.L_x_6095) ;  /* 0xfffffff800980947 */ /* 0x000fea000383ffff */
.L_x_6094:
[----:B------:R-:W-:-:S09]  /*2120*/  UISETP.NE.AND UP0, UPT, UR26, URZ, UPT ;  /* 0x000000ff1a00728c */ /* 0x000fd2000bf05270 */
[----:B------:R-:W-:Y:S05]  /*2130*/  BRA.U !UP0, `(.L_x_6093) ;  /* 0x0000000508b47547 */ /* 0x000fea000b800000 */
[----:B------:R-:W-:-:S04]  /*2140*/  UIADD3 UR6, UPT, UPT, UR26, -0x1, URZ ;  /* 0xffffffff1a067890 */ /* 0x000fc8000fffe0ff */
        /* <DEDUP_REMOVED lines=10> */
[----:B------:R-:W2:Y:S04]  /*21f0*/  LDG.E.U16 R4, desc[UR4][R24.64] ;  /* 0x0000000418047981 */ /* 0x000ea8000c1e1500 */
[----:B------:R-:W3:Y:S04]  /*2200*/  LDG.E.U16 R2, desc[UR4][R24.64+0x4] ;  /* 0x0000040418027981 */ /* 0x000ee8000c1e1500 */
[----:B------:R-:W4:Y:S04]  /*2210*/  LDG.E.U16 R14, desc[UR4][R26.64+0x2] ;  /* 0x000002041a0e7981 */ /* 0x000f28000c1e1500 */
[----:B------:R-:W4:Y:S04]  /*2220*/  LDG.E.U16 R3, desc[UR4][R24.64+0x2] ;  /* 0x0000020418037981 */ /* 0x000f28000c1e1500 */
[----:B------:R-:W4:Y:S04]  /*2230*/  LDG.E.U16 R13, desc[UR4][R26.64+0x6] ;  /* 0x000006041a0d7981 */ /* 0x000f28000c1e1500 */
[----:B------:R-:W4:Y:S04]  /*2240*/  LDG.E.U16 R0, desc[UR4][R24.64+0x6] ;  /* 0x0000060418007981 */ /* 0x000f28000c1e1500 */
[----:B------:R-:W4:Y:S04]  /*2250*/  LDG.E.U16 R23, desc[UR4][R26.64+0x8] ;  /* 0x000008041a177981 */ /* 0x000f28000c1e1500 */
[----:B------:R-:W4:Y:S04]  /*2260*/  LDG.E.U16 R20, desc[UR4][R24.64+0x8] ;  /* 0x0000080418147981 */ /* 0x000f28000c1e1500 */
[----:B------:R-:W4:Y:S04]  /*2270*/  LDG.E.U16 R18, desc[UR4][R24.64+0xa] ;  /* 0x00000a0418127981 */ /* 0x000f28000c1e1500 */
[----:B------:R-:W4:Y:S01]  /*2280*/  LDG.E.U16 R16, desc[UR4][R24.64+0xc] ;  /* 0x00000c0418107981 */ /* 0x000f22000c1e1500 */
[----:B--2---:R-:W-:-:S03]  /*2290*/  HMUL2 R4, R19.H0_H0, R4.H0_H0 ;  /* 0x2000000413047232 */ /* 0x004fc60000000800 */
[----:B------:R-:W2:Y:S01]  /*22a0*/  LDG.E.U16 R19, desc[UR4][R26.64+0xa] ;  /* 0x00000a041a137981 */ /* 0x000ea2000c1e1500 */
[----:B---3--:R-:W-:-:S03]  /*22b0*/  HMUL2 R2, R17.H0_H0, R2.H0_H0 ;  /* 0x2000000211027232 */ /* 0x008fc60000000800 */
[----:B------:R-:W3:Y:S01]  /*22c0*/  LDG.E.U16 R17, desc[UR4][R26.64+0xc] ;  /* 0x00000c041a117981 */ /* 0x000ee2000c1e1500 */
[----:B----4-:R-:W-:-:S03]  /*22d0*/  HMUL2 R3, R14.H0_H0, R3.H0_H0 ;  /* 0x200000030e037232 */ /* 0x010fc60000000800 */
[----:B------:R-:W4:Y:S01]  /*22e0*/  LDG.E.U16 R14, desc[UR4][R26.64+0xe] ;  /* 0x00000e041a0e7981 */ /* 0x000f22000c1e1500 */
[----:B------:R-:W-:-:S03]  /*22f0*/  HMUL2 R0, R13.H0_H0, R0.H0_H0 ;  /* 0x200000000d007232 */ /* 0x000fc60000000800 */
[----:B------:R-:W4:Y:S01]  /*2300*/  LDG.E.U16 R13, desc[UR4][R24.64+0xe] ;  /* 0x00000e04180d7981 */ /* 0x000f22000c1e1500 */
[----:B------:R-:W-:Y:S02]  /*2310*/  HADD2.F32 R4, -RZ, R4.H0_H0 ;  /* 0x20000004ff047230 */ /* 0x000fe40000004100 */
[----:B------:R-:W-:-:S03]  /*2320*/  HADD2.F32 R3, -RZ, R3.H0_H0 ;  /* 0x20000003ff037230 */ /* 0x000fc60000004100 */
[----:B------:R-:W-:Y:S01]  /*2330*/  FADD R22, R21, R4 ;  /* 0x0000000415167221 */ /* 0x000fe20000000000 */
[----:B------:R-:W-:Y:S02]  /*2340*/  HADD2.F32 R4, -RZ, R2.H0_H0 ;  /* 0x20000002ff047230 */ /* 0x000fe40000004100 */
[----:B------:R-:W-:Y:S02]  /*2350*/  HMUL2 R2, R23.H0_H0, R20.H0_H0 ;  /* 0x2000001417027232 */ /* 0x000fe40000000800 */
[----:B------:R-:W-:Y:S01]  /*2360*/  FADD R3, R22, R3 ;  /* 0x0000000316037221 */ /* 0x000fe20000000000 */
[----:B------:R-:W-:-:S03]  /*2370*/  HADD2.F32 R20, -RZ, R0.H0_H0 ;  /* 0x20000000ff147230 */ /* 0x000fc60000004100 */
[----:B------:R-:W-:Y:S01]  /*2380*/  FADD R3, R3, R4 ;  /* 0x0000000403037221 */ /* 0x000fe20000000000 */
[----:B------:R-:W-:-:S03]  /*2390*/  HADD2.F32 R4, -RZ, R2.H0_H0 ;  /* 0x20000002ff047230 */ /* 0x000fc60000004100 */
[----:B------:R-:W-:-:S04]  /*23a0*/  FADD R3, R3, R20 ;  /* 0x0000001403037221 */ /* 0x000fc80000000000 */
[----:B------:R-:W-:Y:S01]  /*23b0*/  FADD R3, R3, R4 ;  /* 0x0000000403037221 */ /* 0x000fe20000000000 */
[----:B------:R-:W-:Y:S01]  /*23c0*/  IADD3 R5, PT, PT, R5, 0x8, RZ ;  /* 0x0000000805057810 */ /* 0x000fe20007ffe0ff */
[----:B--2---:R-:W-:Y:S02]  /*23d0*/  HMUL2 R0, R19.H0_H0, R18.H0_H0 ;  /* 0x2000001213007232 */ /* 0x004fe40000000800 */
[----:B---3--:R-:W-:-:S03]  /*23e0*/  HMUL2 R2, R17.H0_H0, R16.H0_H0 ;  /* 0x2000001011027232 */ /* 0x008fc60000000800 */
[----:B------:R-:W-:Y:S02]  /*23f0*/  HADD2.F32 R16, -RZ, R0.H0_H0 ;  /* 0x20000000ff107230 */ /* 0x000fe40000004100 */
[----:B------:R-:W-:-:S03]  /*2400*/  HADD2.F32 R2, -RZ, R2.H0_H0 ;  /* 0x20000002ff027230 */ /* 0x000fc60000004100 */
[----:B------:R-:W-:-:S04]  /*2410*/  FADD R3, R3, R16 ;  /* 0x0000001003037221 */ /* 0x000fc80000000000 */
[----:B------:R-:W-:Y:S01]  /*2420*/  FADD R3, R3, R2 ;  /* 0x0000000203037221 */ /* 0x000fe20000000000 */
[----:B----4-:R-:W-:-:S05]  /*2430*/  HMUL2 R0, R14.H0_H0, R13.H0_H0 ;  /* 0x2000000d0e007232 */ /* 0x010fca0000000800 */
[----:B------:R-:W-:-:S05]  /*2440*/  HADD2.F32 R0, -RZ, R0.H0_H0 ;  /* 0x20000000ff007230 */ /* 0x000fca0000004100 */
[----:B------:R-:W-:Y:S01]  /*2450*/  FADD R21, R3, R0 ;  /* 0x0000000003157221 */ /* 0x000fe20000000000 */
.L_x_6096:
        /* <DEDUP_REMOVED lines=18> */
[----:B------:R-:W4:Y:S01]  /*2580*/  LDG.E.U16 R3, desc[UR4][R22.64+0x6] ;  /* 0x0000060416037981 */ /* 0x000f22000c1e1500 */
[----:B------:R-:W-:Y:S01]  /*2590*/  IADD3 R5, PT, PT, R5, 0x4, RZ ;  /* 0x0000000405057810 */ /* 0x000fe20007ffe0ff */
[----:B--2---:R-:W-:-:S02]  /*25a0*/  HMUL2 R0, R19.H0_H0, R0.H0_H0 ;  /* 0x2000000013007232 */ /* 0x004fc40000000800 */
[----:B---3--:R-:W-:-:S03]  /*25b0*/  HMUL2 R2, R17.H0_H0, R2.H0_H0 ;  /* 0x2000000211027232 */ /* 0x008fc60000000800 */
[----:B------:R-:W-:-:S05]  /*25c0*/  HADD2.F32 R16, -RZ, R0.H0_H0 ;  /* 0x20000000ff107230 */ /* 0x000fca0000004100 */
[----:B------:R-:W-:Y:S01]  /*25d0*/  FADD R16, R21, R16 ;  /* 0x0000001015107221 */ /* 0x000fe20000000000 */
[----:B----4-:R-:W-:Y:S02]  /*25e0*/  HMUL2 R0, R14.H0_H0, R13.H0_H0 ;  /* 0x2000000d0e007232 */ /* 0x010fe40000000800 */
[----:B------:R-:W-:-:S03]  /*25f0*/  HADD2.F32 R13, -RZ, R2.H0_H0 ;  /* 0x20000002ff0d7230 */ /* 0x000fc60000004100 */
[----:B------:R-:W-:Y:S02]  /*2600*/  HADD2.F32 R0, -RZ, R0.H0_H0 ;  /* 0x20000000ff007230 */ /* 0x000fe40000004100 */
[----:B------:R-:W-:Y:S01]  /*2610*/  FADD R13, R16, R13 ;  /* 0x0000000d100d7221 */ /* 0x000fe20000000000 */
[----:B------:R-:W-:-:S03]  /*2620*/  HMUL2 R2, R4.H0_H0, R3.H0_H0 ;  /* 0x2000000304027232 */ /* 0x000fc60000000800 */
[----:B------:R-:W-:Y:S02]  /*2630*/  FADD R13, R13, R0 ;  /* 0x000000000d0d7221 */ /* 0x000fe40000000000 */
[----:B------:R-:W-:-:S05]  /*2640*/  HADD2.F32 R2, -RZ, R2.H0_H0 ;  /* 0x20000002ff027230 */ /* 0x000fca0000004100 */
[----:B------:R-:W-:Y:S01]  /*2650*/  FADD R21, R13, R2 ;  /* 0x000000020d157221 */ /* 0x000fe20000000000 */
.L_x_6097:
[----:B------:R-:W-:-:S09]  /*2660*/  UISETP.NE.AND UP0, UPT, UR19, URZ, UPT ;  /* 0x000000ff1300728c */ /* 0x000fd2000bf05270 */
[----:B------:R-:W-:Y:S05]  /*2670*/  BRA.U !UP0, `(.L_x_6093) ;  /* 0x0000000108647547 */ /* 0x000fea000b800000 */
[----:B------:R-:W0:Y:S01]  /*2680*/  LDC.64 R16, c[0x0][0x3c8] ;  /* 0x0000f200ff107b82 */ /* 0x000e220000000a00 */
[-C--:B------:R-:W-:Y:S02]  /*2690*/  IADD3 R7, PT, PT, R7, R5.reuse, RZ ;  /* 0x0000000507077210 */ /* 0x080fe40007ffe0ff */
[----:B------:R-:W-:-:S05]  /*26a0*/  IADD3 R5, PT, PT, R6, R5, RZ ;  /* 0x0000000506057210 */ /* 0x000fca0007ffe0ff */
[----:B------:R-:W1:Y:S01]  /*26b0*/  LDC.64 R2, c[0x0][0x3f0] ;  /* 0x0000fc00ff027b82 */ /* 0x000e620000000a00 */
[----:B0-----:R-:W-:-:S04]  /*26c0*/  IMAD.WIDE R16, R7, 0x2, R16 ;  /* 0x0000000207107825 */ /* 0x001fc800078e0210 */
[----:B-1----:R-:W-:Y:S02]  /*26d0*/  IMAD.WIDE R4, R5, 0x2, R2 ;  /* 0x0000000205047825 */ /* 0x002fe400078e0202 */
[----:B------:R-:W2:Y:S04]  /*26e0*/  LDG.E.U16 R3, desc[UR4][R16.64] ;  /* 0x0000000410037981 */ /* 0x000ea8000c1e1500 */
[----:B------:R-:W2:Y:S01]  /*26f0*/  LDG.E.U16 R0, desc[UR4][R4.64] ;  /* 0x0000000404007981 */ /* 0x000ea2000c1e1500 */
[----:B------:R-:W-:Y:S01]  /*2700*/  UISETP.NE.AND UP0, UPT, UR19, 0x1, UPT ;  /* 0x000000011300788c */ /* 0x000fe2000bf05270 */
[----:B--2---:R-:W-:-:S05]  /*2710*/  HMUL2 R0, R3.H0_H0, R0.H0_H0 ;  /* 0x2000000003007232 */ /* 0x004fca0000000800 */
[----:B------:R-:W-:-:S05]  /*2720*/  HADD2.F32 R0, -RZ, R0.H0_H0 ;  /* 0x20000000ff007230 */ /* 0x000fca0000004100 */
[----:B------:R-:W-:Y:S01]  /*2730*/  FADD R21, R21, R0 ;  /* 0x0000000015157221 */ /* 0x000fe20000000000 */
[----:B------:R-:W-:Y:S06]  /*2740*/  BRA.U !UP0, `(.L_x_6093) ;  /* 0x0000000108307547 */ /* 0x000fec000b800000 */
[----:B------:R-:W-:Y:S01]  /*2750*/  UISETP.NE.AND UP0, UPT, UR19, 0x2, UPT ;  /* 0x000000021300788c */ /* 0x000fe2000bf05270 */
[----:B------:R-:W2:Y:S04]  /*2760*/  LDG.E.U16 R3, desc[UR4][R16.64+0x2] ;  /* 0x0000020410037981 */ /* 0x000ea8000c1e1500 */
[----:B------:R-:W2:Y:S01]  /*2770*/  LDG.E.U16 R2, desc[UR4][R4.64+0x2] ;  /* 0x0000020404027981 */ /* 0x000ea2000c1e1500 */
[----:B------:R-:W-:-:S13]  /*2780*/  PLOP3.LUT P0, PT, PT, PT, UP0, 0x80, 0x8 ;  /* 0x000000000008781c */ /* 0x000fda0003f0f008 */
[----:B------:R-:W3:Y:S04]  /*2790*/  @P0 LDG.E.U16 R0, desc[UR4][R16.64+0x4] ;  /* 0x0000040410000981 */ /* 0x000ee8000c1e1500 */
[----:B------:R-:W3:Y:S01]  /*27a0*/  @P0 LDG.E.U16 R7, desc[UR4][R4.64+0x4] ;  /* 0x0000040404070981 */ /* 0x000ee2000c1e1500 */
[----:B--2---:R-:W-:-:S05]  /*27b0*/  HMUL2 R2, R3.H0_H0, R2.H0_H0 ;  /* 0x2000000203027232 */ /* 0x004fca0000000800 */
[----:B------:R-:W-:-:S05]  /*27c0*/  HADD2.F32 R2, -RZ, R2.H0_H0 ;  /* 0x20000002ff027230 */ /* 0x000fca0000004100 */
[----:B------:R-:W-:Y:S01]  /*27d0*/  FADD R21, R21, R2 ;  /* 0x0000000215157221 */ /* 0x000fe20000000000 */
[----:B---3--:R-:W-:-:S05]  /*27e0*/  @P0 HMUL2 R0, R0.H0_H0, R7.H0_H0 ;  /* 0x2000000700000232 */ /* 0x008fca0000000800 */
[----:B------:R-:W-:-:S05]  /*27f0*/  @P0 HADD2.F32 R0, -RZ, R0.H0_H0 ;  /* 0x20000000ff000230 */ /* 0x000fca0000004100 */
[----:B------:R-:W-:-:S07]  /*2800*/  @P0 FADD R21, R21, R0 ;  /* 0x0000000015150221 */ /* 0x000fce0000000000 */
.L_x_6093:
[----:B------:R-:W0:Y:S01]  /*2810*/  LDC R6, c[0x0][0x38c] ;  /* 0x0000e300ff067b82 */ /* 0x000e220000000800 */
[----:B------:R-:W1:Y:S01]  /*2820*/  LDCU UR6, c[0x0][0x40c] ;  /* 0x00008180ff0677ac */ /* 0x000e620008000800 */
[----:B------:R-:W-:Y:S02]  /*2830*/  MOV R16, RZ ;  /* 0x000000ff00107202 */ /* 0x000fe40000000f00 */
[----:B------:R-:W-:Y:S01]  /*2840*/  CS2R R4, SRZ ;  /* 0x0000000000047805 */ /* 0x000fe2000001ff00 */
[----:B-1----:R-:W-:Y:S01]  /*2850*/  IMAD R7, R15, UR6, R10 ;  /* 0x000000060f077c24 */ /* 0x002fe2000f8e020a */
[----:B0-----:R-:W-:-:S13]  /*2860*/  ISETP.GE.U32.AND P0, PT, R6, 0x8, PT ;  /* 0x000000080600780c */ /* 0x001fda0003f06070 */
[----:B------:R-:W-:Y:S05]  /*2870*/  @!P0 BRA `(.L_x_6098) ;  /* 0x00000004005c8947 */ /* 0x000fea0003800000 */
[----:B------:R-:W-:Y:S01]  /*2880*/  HFMA2 R14, -RZ, RZ, 0, 0 ;  /* 0x00000000ff0e7431 */ /* 0x000fe200000001ff */
[----:B------:R-:W-:-:S07]  /*2890*/  MOV R5, RZ ;  /* 0x000000ff00057202 */ /* 0x000fce0000000f00 */
.L_x_6099:
[----:B------:R-:W0:Y:S01]  /*28a0*/  LDC.64 R26, c[0x0][0x4a0] ;  /* 0x00012800ff1a7b82 */ /* 0x000e220000000a00 */
[-C--:B------:R-:W-:Y:S02]  /*28b0*/  IADD3 R22, PT, PT, R11, R14.reuse, RZ ;  /* 0x0000000e0b167210 */ /* 0x080fe40007ffe0ff */
[-C--:B------:R-:W-:Y:S02]  /*28c0*/  IADD3 R18, PT, PT, R7, R14.reuse, RZ ;  /* 0x0000000e07127210 */ /* 0x080fe40007ffe0ff */
[----:B------:R-:W-:-:S03]  /*28d0*/  IADD3 R16, PT, PT, R9, R14, RZ ;  /* 0x0000000e09107210 */ /* 0x000fc60007ffe0ff */
[----:B------:R-:W1:Y:S08]  /*28e0*/  LDC.64 R24, c[0x0][0x418] ;  /* 0x00010600ff187b82 */ /* 0x000e700000000a00 */
[----:B------:R-:W2:Y:S01]  /*28f0*/  LDC.64 R2, c[0x0][0x448] ;  /* 0x00011200ff027b82 */ /* 0x000ea20000000a00 */
[----:B0-----:R-:W-:-:S05]  /*2900*/  IMAD.WIDE R22, R22, 0x2, R26 ;  /* 0x0000000216167825 */ /* 0x001fca00078e021a */
[----:B------:R-:W3:Y:S01]  /*2910*/  LDG.E.U16 R26, desc[UR4][R22.64+0x6] ;  /* 0x00000604161a7981 */ /* 0x000ee2000c1e1500 */
[----:B-1----:R-:W-:-:S05]  /*2920*/  IMAD.WIDE R18, R18, 0x2, R24 ;  /* 0x0000000212127825 */ /* 0x002fca00078e0218 */
[----:B------:R-:W4:Y:S01]  /*2930*/  LDG.E.U16 R20, desc[UR4][R18.64+0x2] ;  /* 0x0000020412147981 */ /* 0x000f22000c1e1500 */
[----:B--2---:R-:W-:-:S03]  /*2940*/  IMAD.WIDE R16, R16, 0x2, R2 ;  /* 0x0000000210107825 */ /* 0x004fc600078e0202 */
[----:B------:R-:W2:Y:S04]  /*2950*/  LDG.E.U16 R34, desc[UR4][R18.64+0xc] ;  /* 0x00000c0412227981 */ /* 0x000ea8000c1e1500 */
[----:B------:R-:W3:Y:S04]  /*2960*/  LDG.E.U16 R3, desc[UR4][R22.64] ;  /* 0x0000000416037981 */ /* 0x000ee8000c1e1500 */
[----:B------:R-:W3:Y:S04]  /*2970*/  LDG.E.U16 R2, desc[UR4][R18.64] ;  /* 0x0000000412027981 */ /* 0x000ee8000c1e1500 */
[----:B------:R-:W4:Y:S04]  /*2980*/  LDG.E.U16 R0, desc[UR4][R16.64] ;  /* 0x0000000410007981 */ /* 0x000f28000c1e1500 */
[----:B------:R-:W2:Y:S04]  /*2990*/  LDG.E.U16 R27, desc[UR4][R16.64+0x4] ;  /* 0x00000404101b7981 */ /* 0x000ea8000c1e1500 */
[----:B------:R-:W2:Y:S04]  /*29a0*/  LDG.E.U16 R30, desc[UR4][R16.64+0xc] ;  /* 0x00000c04101e7981 */ /* 0x000ea8000c1e1500 */
[----:B------:R-:W2:Y:S01]  /*29b0*/  LDG.E.U16 R28, desc[UR4][R18.64+0xe] ;  /* 0x00000e04121c7981 */ /* 0x000ea2000c1e1500 */
[----:B---3--:R-:W-:-:S02]  /*29c0*/  HMUL2 R2, R3.H0_H0, R2.H0_H0 ;  /* 0x2000000203027232 */ /* 0x008fc40000000800 */
[----:B----4-:R-:W-:Y:S02]  /*29d0*/  HMUL2 R0, R3.H0_H0, R0.H0_H0 ;  /* 0x2000000003007232 */ /* 0x010fe40000000800 */
[----:B------:R-:W3:Y:S01]  /*29e0*/  LDG.E.U16 R3, desc[UR4][R22.64+0x2] ;  /* 0x0000020416037981 */ /* 0x000ee2000c1e1500 */
[----:B------:R-:W-:-:S03]  /*29f0*/  HADD2.F32 R13, -RZ, R2.H0_H0 ;  /* 0x20000002ff0d7230 */ /* 0x000fc60000004100 */
[----:B------:R-:W4:Y:S02]  /*2a00*/  LDG.E.U16 R2, desc[UR4][R22.64+0x4] ;  /* 0x0000040416027981 */ /* 0x000f24000c1e1500 */
[----:B------:R-:W-:Y:S02]  /*2a10*/  FADD R24, R13, R4 ;  /* 0x000000040d187221 */ /* 0x000fe40000000000 */
[----:B------:R-:W2:Y:S04]  /*2a20*/  LDG.E.U16 R4, desc[UR4][R16.64+0x2] ;  /* 0x0000020410047981 */ /* 0x000ea8000c1e1500 */
[----:B------:R-:W4:Y:S01]  /*2a30*/  LDG.E.U16 R13, desc[UR4][R18.64+0x4] ;  /* 0x00000404120d7981 */ /* 0x000f22000c1e1500 */
[----:B------:R-:W-:-:S05]  /*2a40*/  HADD2.F32 R0, -RZ, R0.H0_H0 ;  /* 0x20000000ff007230 */ /* 0x000fca0000004100 */
[----:B------:R-:W-:Y:S01]  /*2a50*/  FADD R5, R0, R5 ;  /* 0x0000000500057221 */ /* 0x000fe20000000000 */
[----:B---3--:R-:W-:-:S05]  /*2a60*/  HMUL2 R0, R3.H0_H0, R20.H0_H0 ;  /* 0x2000001403007232 */ /* 0x008fca0000000800 */
[----:B------:R-:W-:-:S05]  /*2a70*/  HADD2.F32 R25, -RZ, R0.H0_H0 ;  /* 0x20000000ff197230 */ /* 0x000fca0000004100 */
[----:B------:R-:W-:Y:S02]  /*2a80*/  FADD R20, R24, R25 ;  /* 0x0000001918147221 */ /* 0x000fe40000000000 */
[----:B------:R-:W3:Y:S01]  /*2a90*/  LDG.E.U16 R25, desc[UR4][R18.64+0x6] ;  /* 0x0000060412197981 */ /* 0x000ee2000c1e1500 */
[----:B--2---:R-:W-:Y:S02]  /*2aa0*/  HMUL2 R4, R3.H0_H0, R4.H0_H0 ;  /* 0x2000000403047232 */ /* 0x004fe40000000800 */
[C---:B----4-:R-:W-:Y:S02]  /*2ab0*/  HMUL2 R3, R2.reuse.H0_H0, R13.H0_H0 ;  /* 0x2000000d02037232 */ /* 0x050fe40000000800 */
[----:B------:R-:W2:Y:S01]  /*2ac0*/  LDG.E.U16 R13, desc[UR4][R16.64+0x6] ;  /* 0x00000604100d7981 */ /* 0x000ea2000c1e1500 */
[----:B------:R-:W-:Y:S02]  /*2ad0*/  HADD2.F32 R4, -RZ, R4.H0_H0 ;  /* 0x20000004ff047230 */ /* 0x000fe40000004100 */
[----:B------:R-:W-:-:S02]  /*2ae0*/  HMUL2 R2, R2.H0_H0, R27.H0_H0 ;  /* 0x2000001b02027232 */ /* 0x000fc40000000800 */
[----:B------:R-:W-:Y:S01]  /*2af0*/  HADD2.F32 R3, -RZ, R3.H0_H0 ;  /* 0x20000003ff037230 */ /* 0x000fe20000004100 */
[----:B------:R-:W4:Y:S01]  /*2b00*/  LDG.E.U16 R27, desc[UR4][R16.64+0xa] ;  /* 0x00000a04101b7981 */ /* 0x000f22000c1e1500 */
[----:B------:R-:W-:Y:S01]  /*2b10*/  FADD R4, R5, R4 ;  /* 0x0000000405047221 */ /* 0x000fe20000000000 */
[----:B------:R-:W-:Y:S02]  /*2b20*/  HADD2.F32 R5, -RZ, R2.H0_H0 ;  /* 0x20000002ff057230 */ /* 0x000fe40000004100 */
[----:B------:R-:W-:Y:S01]  /*2b30*/  FADD R20, R20, R3 ;  /* 0x0000000314147221 */ /* 0x000fe20000000000 */
[----:B------:R-:W4:Y:S02]  /*2b40*/  LDG.E.U16 R2, desc[UR4][R22.64+0x8] ;  /* 0x0000080416027981 */ /* 0x000f24000c1e1500 */
[----:B------:R-:W-:Y:S01]  /*2b50*/  FADD R24, R4, R5 ;  /* 0x0000000504187221 */ /* 0x000fe20000000000 */
[----:B---3--:R-:W-:Y:S02]  /*2b60*/  HMUL2 R0, R26.H0_H0, R25.H0_H0 ;  /* 0x200000191a007232 */ /* 0x008fe40000000800 */
[----:B------:R-:W4:Y:S03]  /*2b70*/  LDG.E.U16 R25, desc[UR4][R18.64+0x8] ;  /* 0x0000080412197981 */ /* 0x000f26000c1e1500 */
[----:B------:R-:W-:-:S02]  /*2b80*/  HADD2.F32 R3, -RZ, R0.H0_H0 ;  /* 0x20000000ff037230 */ /* 0x000fc40000004100 */
[----:B--2---:R-:W-:Y:S01]  /*2b90*/  HMUL2 R5, R26.H0_H0, R13.H0_H0 ;  /* 0x2000000d1a057232 */ /* 0x004fe20000000800 */
[----:B------:R-:W2:Y:S02]  /*2ba0*/  LDG.E.U16 R0, desc[UR4][R22.64+0xa] ;  /* 0x00000a0416007981 */ /* 0x000ea4000c1e1500 */
[----:B------:R-:W-:Y:S02]  /*2bb0*/  FADD R20, R20, R3 ;  /* 0x0000000314147221 */ /* 0x000fe40000000000 */
[----:B------:R-:W2:Y:S04]  /*2bc0*/  LDG.E.U16 R13, desc[UR4][R18.64+0xa] ;  /* 0x00000a04120d7981 */ /* 0x000ea8000c1e1500 */
[----:B------:R-:W3:Y:S04]  /*2bd0*/  LDG.E.U16 R3, desc[UR4][R16.64+0x8] ;  /* 0x0000080410037981 */ /* 0x000ee8000c1e1500 */
[----:B------:R0:W2:Y:S01]  /*2be0*/  LDG.E.U16 R26, desc[UR4][R16.64+0xe] ;  /* 0x00000e04101a7981 */ /* 0x0000a2000c1e1500 */
[----:B----4-:R-:W-:-:S03]  /*2bf0*/  HMUL2 R4, R2.H0_H0, R25.H0_H0 ;  /* 0x2000001902047232 */ /* 0x010fc60000000800 */
[----:B------:R-:W4:Y:S01]  /*2c00*/  LDG.E.U16 R25, desc[UR4][R22.64+0xc] ;  /* 0x00000c0416197981 */ /* 0x000f22000c1e1500 */
[----:B---3--:R-:W-:Y:S02]  /*2c10*/  HMUL2 R3, R2.H0_H0, R3.H0_H0 ;  /* 0x2000000302037232 */ /* 0x008fe40000000800 */
[C---:B--2---:R-:W-:Y:S02]  /*2c20*/  HMUL2 R2, R0.reuse.H0_H0, R13.H0_H0 ;  /* 0x2000000d00027232 */ /* 0x044fe40000000800 */
[----:B------:R-:W2:Y:S01]  /*2c30*/  LDG.E.U16 R13, desc[UR4][R22.64+0xe] ;  /* 0x00000e04160d7981 */ /* 0x000ea2000c1e1500 */
[----:B------:R-:W-:Y:S02]  /*2c40*/  HADD2.F32 R5, -RZ, R5.H0_H0 ;  /* 0x20000005ff057230 */ /* 0x000fe40000004100 */
[----:B------:R-:W-:Y:S02]  /*2c50*/  HMUL2 R0, R0.H0_H0, R27.H0_H0 ;  /* 0x2000001b00007232 */ /* 0x000fe40000000800 */
[----:B------:R-:W-:-:S02]  /*2c60*/  HADD2.F32 R27, -RZ, R4.H0_H0 ;  /* 0x20000004ff1b7230 */ /* 0x000fc40000004100 */
[----:B------:R-:W-:Y:S01]  /*2c70*/  FADD R24, R24, R5 ;  /* 0x0000000518187221 */ /* 0x000fe20000000000 */
[----:B------:R-:W-:Y:S02]  /*2c80*/  HADD2.F32 R5, -RZ, R3.H0_H0 ;  /* 0x20000003ff057230 */ /* 0x000fe40000004100 */
[----:B------:R-:W-:Y:S01]  /*2c90*/  FADD R4, R20, R27 ;  /* 0x0000001b14047221 */ /* 0x000fe20000000000 */
[----:B------:R-:W-:Y:S01]  /*2ca0*/  HADD2.F32 R3, -RZ, R2.H0_H0 ;  /* 0x20000002ff037230 */ /* 0x000fe20000004100 */
[----:B------:R-:W-:Y:S01]  /*2cb0*/  IADD3 R14, PT, PT, R14, 0x8, RZ ;  /* 0x000000080e0e7810 */ /* 0x000fe20007ffe0ff */
[----:B------:R-:W-:Y:S01]  /*2cc0*/  FADD R2, R24, R5 ;  /* 0x0000000518027221 */ /* 0x000fe20000000000 */
[----:B------:R-:W-:Y:S02]  /*2cd0*/  HADD2.F32 R5, -RZ, R0.H0_H0 ;  /* 0x20000000ff057230 */ /* 0x000fe40000004100 */
[----:B------:R-:W-:Y:S01]  /*2ce0*/  FADD R4, R4, R3 ;  /* 0x0000000304047221 */ /* 0x000fe20000000000 */
[----:B------:R-:W-:-:S02]  /*2cf0*/  ISETP.NE.AND P0, PT, R14, UR18, PT ;  /* 0x000000120e007c0c */ /* 0x000fc4000bf05270 */
[----:B------:R-:W-:Y:S01]  /*2d00*/  FADD R5, R2, R5 ;  /* 0x0000000502057221 */ /* 0x000fe20000000000 */
[C---:B----4-:R-:W-:Y:S02]  /*2d10*/  HMUL2 R0, R25.reuse.H0_H0, R30.H0_H0 ;  /* 0x2000001e19007232 */ /* 0x050fe40000000800 */
[----:B------:R-:W-:-:S03]  /*2d20*/  HMUL2 R3, R25.H0_H0, R34.H0_H0 ;  /* 0x2000002219037232 */ /* 0x000fc60000000800 */
[----:B0-----:R-:W-:Y:S02]  /*2d30*/  HADD2.F32 R16, -RZ, R0.H0_H0 ;  /* 0x20000000ff107230 */ /* 0x001fe40000004100 */
[----:B------:R-:W-:Y:S02]  /*2d40*/  HADD2.F32 R3, -RZ, R3.H0_H0 ;  /* 0x20000003ff037230 */ /* 0x000fe40000004100 */
[C---:B--2---:R-:W-:Y:S02]  /*2d50*/  HMUL2 R0, R13.reuse.H0_H0, R26.H0_H0 ;  /* 0x2000001a0d007232 */ /* 0x044fe40000000800 */
[----:B------:R-:W-:Y:S02]  /*2d60*/  HMUL2 R2, R13.H0_H0, R28.H0_H0 ;  /* 0x2000001c0d027232 */ /* 0x000fe40000000800 */
[----:B------:R-:W-:Y:S01]  /*2d70*/  FADD R5, R5, R16 ;  /* 0x0000001005057221 */ /* 0x000fe20000000000 */
[----:B------:R-:W-:Y:S01]  /*2d80*/  FADD R3, R4, R3 ;  /* 0x0000000304037221 */ /* 0x000fe20000000000 */
[----:B------:R-:W-:-:S02]  /*2d90*/  HADD2.F32 R0, -RZ, R0.H0_H0 ;  /* 0x20000000ff007230 */ /* 0x000fc40000004100 */
[----:B------:R-:W-:Y:S01]  /*2da0*/  HADD2.F32 R2, -RZ, R2.H0_H0 ;  /* 0x20000002ff027230 */ /* 0x000fe20000004100 */
[----:B------:R-:W-:Y:S02]  /*2db0*/  MOV R16, UR18 ;  /* 0x0000001200107c02 */ /* 0x000fe40008000f00 */
[----:B------:R-:W-:Y:S02]  /*2dc0*/  FADD R5, R5, R0 ;  /* 0x0000000005057221 */ /* 0x000fe40000000000 */
[----:B------:R-:W-:Y:S01]  /*2dd0*/  FADD R4, R3, R2 ;  /* 0x0000000203047221 */ /* 0x000fe20000000000 */
[----:B------:R-:W-:Y:S05]  /*2de0*/  @P0 BRA `(.L_x_6099) ;  /* 0xfffffff800ac0947 */ /* 0x000fea000383ffff */
.L_x_6098:
[----:B------:R-:W-:-:S09]  /*2df0*/  UISETP.NE.AND UP0, UPT, UR24, URZ, UPT ;  /* 0x000000ff1800728c */ /* 0x000fd2000bf05270 */
[----:B------:R-:W-:Y:S05]  /*2e00*/  BRA.U !UP0, `(.L_x_6100) ;  /* 0x00000005088c7547 */ /* 0x000fea000b800000 */
[----:B------:R-:W-:Y:S05]  /*2e10*/  BRA.U !UP3, `(.L_x_6101) ;  /* 0x000000010bb87547 */ /* 0x000fea000b800000 */
        /* <DEDUP_REMOVED lines=8> */
[----:B-1----:R-:W-:-:S03]  /*2ea0*/  IMAD.WIDE R26, R26, 0x2, R18 ;  /* 0x000000021a1a7825 */ /* 0x002fc600078e0212 */
[----:B------:R-:W4:Y:S04]  /*2eb0*/  LDG.E.U16 R22, desc[UR4][R34.64+0x2] ;  /* 0x0000020422167981 */ /* 0x000f28000c1e1500 */
[----:B------:R-:W3:Y:S01]  /*2ec0*/  LDG.E.U16 R0, desc[UR4][R26.64] ;  /* 0x000000041a007981 */ /* 0x000ee2000c1e1500 */
[----:B--2---:R-:W-:-:S03]  /*2ed0*/  IMAD.WIDE R28, R28, 0x2, R2 ;  /* 0x000000021c1c7825 */ /* 0x004fc600078e0202 */
[----:B------:R-:W2:Y:S04]  /*2ee0*/  LDG.E.U16 R23, desc[UR4][R26.64+0x2] ;  /* 0x000002041a177981 */ /* 0x000ea8000c1e1500 */
[----:B------:R-:W4:Y:S04]  /*2ef0*/  LDG.E.U16 R2, desc[UR4][R28.64] ;  /* 0x000000041c027981 */ /* 0x000f28000c1e1500 */
[----:B------:R-:W2:Y:S04]  /*2f00*/  LDG.E.U16 R25, desc[UR4][R28.64+0x2] ;  /* 0x000002041c197981 */ /* 0x000ea8000c1e1500 */
[----:B------:R-:W2:Y:S04]  /*2f10*/  LDG.E.U16 R19, desc[UR4][R34.64+0x4] ;  /* 0x0000040422137981 */ /* 0x000ea8000c1e1500 */
[----:B------:R-:W2:Y:S04]  /*2f20*/  LDG.E.U16 R20, desc[UR4][R28.64+0x4] ;  /* 0x000004041c147981 */ /* 0x000ea8000c1e1500 */
[----:B------:R-:W2:Y:S04]  /*2f30*/  LDG.E.U16 R18, desc[UR4][R26.64+0x4] ;  /* 0x000004041a127981 */ /* 0x000ea8000c1e1500 */
[----:B------:R-:W2:Y:S04]  /*2f40*/  LDG.E.U16 R14, desc[UR4][R34.64+0x6] ;  /* 0x00000604220e7981 */ /* 0x000ea8000c1e1500 */
[----:B------:R-:W2:Y:S01]  /*2f50*/  LDG.E.U16 R17, desc[UR4][R28.64+0x6] ;  /* 0x000006041c117981 */ /* 0x000ea2000c1e1500 */
[----:B---3--:R-:W-:-:S02]  /*2f60*/  HMUL2 R3, R13.H0_H0, R0.H0_H0 ;  /* 0x200000000d037232 */ /* 0x008fc40000000800 */
[----:B----4-:R-:W-:Y:S02]  /*2f70*/  HMUL2 R2, R13.H0_H0, R2.H0_H0 ;  /* 0x200000020d027232 */ /* 0x010fe40000000800 */
[----:B------:R-:W3:Y:S01]  /*2f80*/  LDG.E.U16 R13, desc[UR4][R26.64+0x6] ;  /* 0x000006041a0d7981 */ /* 0x000ee2000c1e1500 */
[C---:B--2---:R-:W-:Y:S02]  /*2f90*/  HMUL2 R0, R22.reuse.H0_H0, R25.H0_H0 ;  /* 0x2000001916007232 */ /* 0x044fe40000000800 */
[----:B------:R-:W-:Y:S02]  /*2fa0*/  HADD2.F32 R2, -RZ, R2.H0_H0 ;  /* 0x20000002ff027230 */ /* 0x000fe40000004100 */
[----:B------:R-:W-:Y:S02]  /*2fb0*/  HADD2.F32 R3, -RZ, R3.H0_H0 ;  /* 0x20000003ff037230 */ /* 0x000fe40000004100 */
[----:B------:R-:W-:Y:S02]  /*2fc0*/  HADD2.F32 R24, -RZ, R0.H0_H0 ;  /* 0x20000000ff187230 */ /* 0x000fe40000004100 */
[----:B------:R-:W-:-:S02]  /*2fd0*/  HMUL2 R0, R22.H0_H0, R23.H0_H0 ;  /* 0x2000001716007232 */ /* 0x000fc40000000800 */
[----:B------:R-:W-:Y:S01]  /*2fe0*/  FADD R5, R5, R2 ;  /* 0x0000000205057221 */ /* 0x000fe20000000000 */
[C---:B------:R-:W-:Y:S02]  /*2ff0*/  HMUL2 R2, R19.reuse.H0_H0, R20.H0_H0 ;  /* 0x2000001413027232 */ /* 0x040fe40000000800 */
[----:B------:R-:W-:Y:S01]  /*3000*/  FADD R4, R4, R3 ;  /* 0x0000000304047221 */ /* 0x000fe20000000000 */
[----:B------:R-:W-:Y:S02]  /*3010*/  HMUL2 R3, R19.H0_H0, R18.H0_H0 ;  /* 0x2000001213037232 */ /* 0x000fe40000000800 */
[----:B------:R-:W-:Y:S02]  /*3020*/  HADD2.F32 R19, -RZ, R0.H0_H0 ;  /* 0x20000000ff137230 */ /* 0x000fe40000004100 */
[----:B------:R-:W-:Y:S02]  /*3030*/  HADD2.F32 R18, -RZ, R2.H0_H0 ;  /* 0x20000002ff127230 */ /* 0x000fe40000004100 */
[----:B------:R-:W-:Y:S01]  /*3040*/  FADD R5, R5, R24 ;  /* 0x0000001805057221 */ /* 0x000fe20000000000 */
[----:B------:R-:W-:-:S02]  /*3050*/  HADD2.F32 R3, -RZ, R3.H0_H0 ;  /* 0x20000003ff037230 */ /* 0x000fc40000004100 */
[----:B------:R-:W-:Y:S01]  /*3060*/  FADD R4, R4, R19 ;  /* 0x0000001304047221 */ /* 0x000fe20000000000 */
[----:B------:R-:W-:Y:S02]  /*3070*/  HMUL2 R0, R14.H0_H0, R17.H0_H0 ;  /* 0x200000110e007232 */ /* 0x000fe40000000800 */
[----:B------:R-:W-:Y:S01]  /*3080*/  FADD R5, R5, R18 ;  /* 0x0000001205057221 */ /* 0x000fe20000000000 */
[----:B------:R-:W-:Y:S02]  /*3090*/  FADD R3, R4, R3 ;  /* 0x0000000304037221 */ /* 0x000fe40000000000 */
[----:B------:R-:W-:Y:S01]  /*30a0*/  HADD2.F32 R0, -RZ, R0.H0_H0 ;  /* 0x20000000ff007230 */ /* 0x000fe20000004100 */
[----:B------:R-:W-:-:S04]  /*30b0*/  IADD3 R16, PT, PT, R16, 0x4, RZ ;  /* 0x0000000410107810 */ /* 0x000fc80007ffe0ff */
[----:B------:R-:W-:Y:S01]  /*30c0*/  FADD R5, R5, R0 ;  /* 0x0000000005057221 */ /* 0x000fe20000000000 */
[----:B---3--:R-:W-:-:S05]  /*30d0*/  HMUL2 R2, R14.H0_H0, R13.H0_H0 ;  /* 0x2000000d0e027232 */ /* 0x008fca0000000800 */
[----:B------:R-:W-:-:S05]  /*30e0*/  HADD2.F32 R2, -RZ, R2.H0_H0 ;  /* 0x20000002ff027230 */ /* 0x000fca0000004100 */
[----:B------:R-:W-:Y:S01]  /*30f0*/  FADD R4, R3, R2 ;  /* 0x0000000203047221 */ /* 0x000fe20000000000 */
.L_x_6101:
[----:B------:R-:W-:-:S09]  /*3100*/  UISETP.NE.AND UP0, UPT, UR23, URZ, UPT ;  /* 0x000000ff1700728c */ /* 0x000fd2000bf05270 */
[----:B------:R-:W-:Y:S05]  /*3110*/  BRA.U !UP0, `(.L_x_6100) ;  /* 0x0000000108c87547 */ /* 0x000fea000b800000 */
[----:B------:R-:W-:-:S09]  /*3120*/  UISETP.NE.AND UP0, UPT, UR23, 0x1, UPT ;  /* 0x000000011700788c */ /* 0x000fd2000bf05270 */
        /* <DEDUP_REMOVED lines=13> */
[----:B------:R-:W4:Y:S04]  /*3200*/  LDG.E.U16 R17, desc[UR4][R24.64+0x2] ;  /* 0x0000020418117981 */ /* 0x000f28000c1e1500 */
[----:B------:R-:W2:Y:S04]  /*3210*/  LDG.E.U16 R3, desc[UR4][R22.64] ;  /* 0x0000000416037981 */ /* 0x000ea8000c1e1500 */
[----:B------:R-:W4:Y:S01]  /*3220*/  LDG.E.U16 R13, desc[UR4][R22.64+0x2] ;  /* 0x00000204160d7981 */ /* 0x000f22000c1e1500 */
[----:B------:R-:W-:Y:S01]  /*3230*/  IADD3 R16, PT, PT, R16, 0x2, RZ ;  /* 0x0000000210107810 */ /* 0x000fe20007ffe0ff */
[----:B---3--:R-:W-:-:S05]  /*3240*/  HMUL2 R2, R0.H0_H0, R19.H0_H0 ;  /* 0x2000001300027232 */ /* 0x008fca0000000800 */
[----:B------:R-:W-:Y:S02]  /*3250*/  HADD2.F32 R18, -RZ, R2.H0_H0 ;  /* 0x20000002ff127230 */ /* 0x000fe40000004100 */
[----:B--2---:R-:W-:Y:S02]  /*3260*/  HMUL2 R3, R0.H0_H0, R3.H0_H0 ;  /* 0x2000000300037232 */ /* 0x004fe40000000800 */
[C---:B----4-:R-:W-:Y:S02]  /*3270*/  HMUL2 R0, R14.reuse.H0_H0, R17.H0_H0 ;  /* 0x200000110e007232 */ /* 0x050fe40000000800 */
[----:B------:R-:W-:Y:S02]  /*3280*/  HMUL2 R2, R14.H0_H0, R13.H0_H0 ;  /* 0x2000000d0e027232 */ /* 0x000fe40000000800 */
[----:B------:R-:W-:Y:S02]  /*3290*/  HADD2.F32 R3, -RZ, R3.H0_H0 ;  /* 0x20000003ff037230 */ /* 0x000fe40000004100 */
[----:B------:R-:W-:Y:S01]  /*32a0*/  FADD R5, R5, R18 ;  /* 0x0000001205057221 */ /* 0x000fe20000000000 */
[----:B------:R-:W-:-:S02]  /*32b0*/  HADD2.F32 R0, -RZ, R0.H0_H0 ;  /* 0x20000000ff007230 */ /* 0x000fc40000004100 */
[----:B------:R-:W-:Y:S02]  /*32c0*/  HADD2.F32 R2, -RZ, R2.H0_H0 ;  /* 0x20000002ff027230 */ /* 0x000fe40000004100 */
[----:B------:R-:W-:Y:S01]  /*32d0*/  FADD R3, R4, R3 ;  /* 0x0000000304037221 */ /* 0x000fe20000000000 */
[----:B------:R-:W-:-:S03]  /*32e0*/  FADD R5, R5, R0 ;  /* 0x0000000005057221 */ /* 0x000fc60000000000 */
[----:B------:R-:W-:Y:S01]  /*32f0*/  FADD R4, R3, R2 ;  /* 0x0000000203047221 */ /* 0x000fe20000000000 */
.L_x_6102:
[----:B------:R-:W-:-:S13]  /*3300*/  LOP3.LUT P0, RZ, R6, 0x1, RZ, 0xc0, !PT ;  /* 0x0000000106ff7812 */ /* 0x000fda000780c0ff */
[----:B------:R-:W-:Y:S05]  /*3310*/  @!P0 BRA `(.L_x_6100) ;  /* 0x0000000000488947 */ /* 0x000fea0003800000 */
[----:B------:R-:W0:Y:S01]  /*3320*/  LDC.64 R18, c[0x0][0x418] ;  /* 0x00010600ff127b82 */ /* 0x000e220000000a00 */
[-C--:B------:R-:W-:Y:S02]  /*3330*/  IADD3 R7, PT, PT, R7, R16.reuse, RZ ;  /* 0x0000001007077210 */ /* 0x080fe40007ffe0ff */
[-C--:B------:R-:W-:Y:S02]  /*3340*/  IADD3 R0, PT, PT, R11, R16.reuse, RZ ;  /* 0x000000100b007210 */ /* 0x080fe40007ffe0ff */
[----:B------:R-:W-:-:S03]  /*3350*/  IADD3 R13, PT, PT, R9, R16, RZ ;  /* 0x00000010090d7210 */ /* 0x000fc60007ffe0ff */
[----:B------:R-:W1:Y:S08]  /*3360*/  LDC.64 R22, c[0x0][0x4a0] ;  /* 0x00012800ff167b82 */ /* 0x000e700000000a00 */
[----:B------:R-:W2:Y:S01]  /*3370*/  LDC.64 R2, c[0x0][0x448] ;  /* 0x00011200ff027b82 */ /* 0x000ea20000000a00 */
[----:B0-----:R-:W-:-:S04]  /*3380*/  IMAD.WIDE R18, R7, 0x2, R18 ;  /* 0x0000000207127825 */ /* 0x001fc800078e0212 */
[----:B-1----:R-:W-:-:S04]  /*3390*/  IMAD.WIDE R22, R0, 0x2, R22 ;  /* 0x0000000200167825 */ /* 0x002fc800078e0216 */
[----:B--2---:R-:W-:Y:S02]  /*33a0*/  IMAD.WIDE R6, R13, 0x2, R2 ;  /* 0x000000020d067825 */ /* 0x004fe400078e0202 */
[----:B------:R-:W2:Y:S04]  /*33b0*/  LDG.E.U16 R2, desc[UR4][R18.64] ;  /* 0x0000000412027981 */ /* 0x000ea8000c1e1500 */
[----:B------:R-:W2:Y:S04]  /*33c0*/  LDG.E.U16 R3, desc[UR4][R22.64] ;  /* 0x0000000416037981 */ /* 0x000ea8000c1e1500 */
[----:B------:R-:W3:Y:S01]  /*33d0*/  LDG.E.U16 R0, desc[UR4][R6.64] ;  /* 0x0000000406007981 */ /* 0x000ee2000c1e1500 */
[----:B--2---:R-:W-:-:S02]  /*33e0*/  HMUL2 R2, R3.H0_H0, R2.H0_H0 ;  /* 0x2000000203027232 */ /* 0x004fc40000000800 */
[----:B---3--:R-:W-:-:S03]  /*33f0*/  HMUL2 R0, R3.H0_H0, R0.H0_H0 ;  /* 0x2000000003007232 */ /* 0x008fc60000000800 */
[----:B------:R-:W-:Y:S02]  /*3400*/  HADD2.F32 R3, -RZ, R2.H0_H0 ;  /* 0x20000002ff037230 */ /* 0x000fe40000004100 */
[----:B------:R-:W-:-:S03]  /*3410*/  HADD2.F32 R0, -RZ, R0.H0_H0 ;  /* 0x20000000ff007230 */ /* 0x000fc60000004100 */
[----:B------:R-:W-:Y:S02]  /*3420*/  FADD R4, R4, R3 ;  /* 0x0000000304047221 */ /* 0x000fe40000000000 */
[----:B------:R-:W-:-:S07]  /*3430*/  FADD R5, R5, R0 ;  /* 0x0000000005057221 */ /* 0x000fce0000000000 */
.L_x_6100:
[----:B------:R-:W-:Y:S02]  /*3440*/  HFMA2 R0, -RZ, RZ, 0.96630859375, -0.0022525787353515625 ;  /* 0x3bbb989dff007431 */ /* 0x000fe400000001ff */
[----:B-----5:R-:W-:Y:S01]  /*3450*/  FFMA R21, R21, UR28, -R8 ;  /* 0x0000001c15157c23 */ /* 0x020fe20008000808 */
[----:B------:R-:W-:Y:S01]  /*3460*/  MOV R2, 0x437c0000 ;  /* 0x437c000000027802 */ /* 0x000fe20000000f00 */
[----:B------:R-:W0:Y:S01]  /*3470*/  S2UR UR7, SR_CgaCtaId ;  /* 0x00000000000779c3 */ /* 0x000e220000008800 */
[----:B------:R-:W-:Y:S01]  /*3480*/  FADD R4, R4, -R5 ;  /* 0x8000000504047221 */ /* 0x000fe20000000000 */
[----:B------:R-:W1:Y:S01]  /*3490*/  LDCU UR6, c[0x0][0x384] ;  /* 0x00007080ff0677ac */ /* 0x000e620008000800 */
[----:B------:R-:W-:Y:S01]  /*34a0*/  UMOV UR8, 0x400 ;  /* 0x0000040000087882 */ /* 0x000fe20000000000 */
[----:B------:R-:W-:-:S04]  /*34b0*/  FFMA.SAT R3, R21, R0, 0.5 ;  /* 0x3f00000015037423 */ /* 0x000fc80000002000 */
[----:B------:R-:W-:-:S04]  /*34c0*/  FFMA.RM R2, R3, R2, 12582913 ;  /* 0x4b40000103027423 */ /* 0x000fc80000004002 */
[C---:B------:R-:W-:Y:S01]  /*34d0*/  FADD R0, R2.reuse, -12583039 ;  /* 0xcb40007f02007421 */ /* 0x040fe20000000000 */
[----:B------:R-:W-:-:S03]  /*34e0*/  SHF.L.U32 R3, R2, 0x17, RZ ;  /* 0x0000001702037819 */ /* 0x000fc600000006ff */
[----:B------:R-:W-:-:S04]  /*34f0*/  FFMA R0, R21, 1.4426950216293334961, -R0 ;  /* 0x3fb8aa3b15007823 */ /* 0x000fc80000000800 */
[----:B------:R-:W-:Y:S01]  /*3500*/  FFMA R21, R21, 1.925963033500011079e-08, R0 ;  /* 0x32a5706015157823 */ /* 0x000fe20000000000 */
[----:B0-----:R-:W-:-:S03]  /*3510*/  ULEA UR7, UR7, UR8, 0x18 ;  /* 0x0000000807077291 */ /* 0x001fc6000f8ec0ff */
[----:B------:R-:W0:Y:S03]  /*3520*/  MUFU.EX2 R0, R21 ;  /* 0x0000001500007308 */ /* 0x000e260000000800 */
[C---:B------:R-:W-:Y:S02]  /*3530*/  LEA R2, R15.reuse, UR7, 0x1 ;  /* 0x000000070f027c11 */ /* 0x040fe4000f8e08ff */
[----:B------:R-:W-:Y:S01]  /*3540*/  IADD3 R15, PT, PT, R15, UR14, RZ ;  /* 0x0000000e0f0f7c10 */ /* 0x000fe2000fffe0ff */
[----:B0-----:R-:W-:-:S04]  /*3550*/  FMUL R0, R3, R0 ;  /* 0x0000000003007220 */ /* 0x001fc80000400000 */
[----:B------:R-:W-:-:S04]  /*3560*/  FMUL R3, R0, UR28 ;  /* 0x0000001c00037c20 */ /* 0x000fc80008400000 */
[----:B------:R-:W-:-:S05]  /*3570*/  FMUL R0, R4, R3 ;  /* 0x0000000304007220 */ /* 0x000fca0000400000 */
[----:B------:R-:W-:-:S04]  /*3580*/  F2FP.F16.F32.PACK_AB R0, RZ, R0 ;  /* 0x00000000ff00723e */ /* 0x000fc800000000ff */
[----:B------:R-:W-:Y:S02]  /*3590*/  PRMT R3, R0, 0x7610, R3 ;  /* 0x0000761000037816 */ /* 0x000fe40000000003 */
[----:B-1----:R-:W-:-:S03]  /*35a0*/  MOV R0, UR6 ;  /* 0x0000000600007c02 */ /* 0x002fc60008000f00 */
[----:B------:R0:W-:Y:S01]  /*35b0*/  STS.U16 [R2], R3 ;  /* 0x0000000302007388 */ /* 0x0001e20000000400 */
[----:B------:R-:W-:-:S13]  /*35c0*/  ISETP.GE.AND P0, PT, R15, R0, PT ;  /* 0x000000000f00720c */ /* 0x000fda0003f06270 */
[----:B------:R-:W-:Y:S05]  /*35d0*/  @!P0 BRA `(.L_x_6103) ;  /* 0xffffffdc00808947 */ /* 0x000fea000383ffff */
[----:B------:R-:W-:Y:S05]  /*35e0*/  BRA `(.L_x_6091) ;  /* 0x0000001400d07947 */ /* 0x000fea0003800000 */
.L_x_6092:
[----:B------:R-:W0:Y:S02]  /*35f0*/  LDCU UR6, c[0x0][0x388] ;  /* 0x00007100ff0677ac */ /* 0x000e240008000800 */
[----:B0-----:R-:W-:-:S09]  /*3600*/  UISETP.GE.AND UP0, UPT, UR6, 0x1, UPT ;  /* 0x000000010600788c */ /* 0x001fd2000bf06270 */
[----:B------:R-:W-:Y:S05]  /*3610*/  BRA.U !UP0, `(.L_x_6104) ;  /* 0x0000001508687547 */ /* 0x000fea000b800000 */
[-C--:B------:R-:W-:Y:S01]  /*3620*/  IABS R11, R33.reuse ;  /* 0x00000021000b7213 */ /* 0x080fe20000000000 */
[----:B------:R0:W5:Y:S01]  /*3630*/  LDG.E R4, desc[UR4][R16.64] ;  /* 0x0000000410047981 */ /* 0x000162000c1e1900 */
[----:B------:R-:W-:Y:S01]  /*3640*/  IABS R7, R32 ;  /* 0x0000002000077213 */ /* 0x000fe20000000000 */
[----:B------:R-:W2:Y:S01]  /*3650*/  LDCU UR10, c[0x0][0x3c0] ;  /* 0x00007800ff0a77ac */ /* 0x000ea20008000800 */
[----:B------:R-:W3:Y:S01]  /*3660*/  I2F.RP R5, R11 ;  /* 0x0000000b00057306 */ /* 0x000ee20000209400 */
[----:B------:R-:W-:Y:S01]  /*3670*/  IABS R10, R33 ;  /* 0x00000021000a7213 */ /* 0x000fe20000000000 */
[----:B------:R-:W4:Y:S04]  /*3680*/  LDCU.64 UR8, c[0x0][0x3b8] ;  /* 0x00007700ff0877ac */ /* 0x000f280008000a00 */
[----:B------:R-:W-:Y:S01]  /*3690*/  IMAD.MOV R10, RZ, RZ, -R10 ;  /* 0x000000ffff0a7224 */ /* 0x000fe200078e0a0a */
[----:B------:R-:W1:Y:S01]  /*36a0*/  LDCU.64 UR6, c[0x0][0x3e8] ;  /* 0x00007d00ff0677ac */ /* 0x000e620008000a00 */
[----:B------:R-:W2:Y:S08]  /*36b0*/  I2F.RP R3, R7 ;  /* 0x0000000700037306 */ /* 0x000eb00000209400 */
[----:B---3--:R-:W3:Y:S08]  /*36c0*/  MUFU.RCP R2, R5 ;  /* 0x0000000500027308 */ /* 0x008ef00000001000 */
[----:B--2---:R-:W0:Y:S01]  /*36d0*/  MUFU.RCP R0, R3 ;  /* 0x0000000300007308 */ /* 0x004e220000001000 */
[----:B---3--:R-:W-:-:S02]  /*36e0*/  VIADD R14, R2, 0xffffffe ;  /* 0x0ffffffe020e7836 */ /* 0x008fc40000000000 */
[----:B------:R-:W2:Y:S05]  /*36f0*/  LDC R2, c[0x0][0x3a8] ;  /* 0x0000ea00ff027b82 */ /* 0x000eaa0000000800 */
[----:B------:R-:W3:Y:S01]  /*3700*/  F2I.FTZ.U32.TRUNC.NTZ R15, R14 ;  /* 0x0000000e000f7305 */ /* 0x000ee2000021f000 */
[----:B0-----:R-:W-:Y:S02]  /*3710*/  VIADD R16, R0, 0xffffffe ;  /* 0x0ffffffe00107836 */ /* 0x001fe40000000000 */
[----:B------:R-:W0:Y:S05]  /*3720*/  LDC R0, c[0x0][0x3d8] ;  /* 0x0000f600ff007b82 */ /* 0x000e2a0000000800 */
[----:B------:R4:W1:Y:S01]  /*3730*/  F2I.FTZ.U32.TRUNC.NTZ R17, R16 ;  /* 0x0000001000117305 */ /* 0x000862000021f000 */
[----:B---3--:R-:W-:Y:S01]  /*3740*/  IADD3 R6, PT, PT, RZ, -R15, RZ ;  /* 0x8000000fff067210 */ /* 0x008fe20007ffe0ff */
[----:B------:R-:W-:-:S04]  /*3750*/  IMAD.MOV.U32 R14, RZ, RZ, RZ ;  /* 0x000000ffff0e7224 */ /* 0x000fc800078e00ff */
[----:B------:R-:W-:Y:S01]  /*3760*/  IMAD R6, R6, R11, RZ ;  /* 0x0000000b06067224 */ /* 0x000fe200078e02ff */
[----:B--2---:R-:W-:Y:S01]  /*3770*/  IABS R5, R2 ;  /* 0x0000000200057213 */ /* 0x004fe20000000000 */
[----:B----4-:R-:W-:Y:S02]  /*3780*/  HFMA2 R16, -RZ, RZ, 0, 0 ;  /* 0x00000000ff107431 */ /* 0x010fe400000001ff */
[----:B-1----:R-:W-:Y:S02]  /*3790*/  IMAD.MOV R8, RZ, RZ, -R17 ;  /* 0x000000ffff087224 */ /* 0x002fe400078e0a11 */
[----:B------:R-:W-:Y:S01]  /*37a0*/  IMAD.HI.U32 R6, R15, R6, R14 ;  /* 0x000000060f067227 */ /* 0x000fe200078e000e */
[----:B------:R-:W1:Y:S01]  /*37b0*/  I2F.RP R13, R5 ;  /* 0x00000005000d7306 */ /* 0x000e620000209400 */
[----:B------:R-:W-:Y:S02]  /*37c0*/  IABS R14, R32 ;  /* 0x00000020000e7213 */ /* 0x000fe40000000000 */
[----:B------:R-:W-:Y:S01]  /*37d0*/  IMAD R8, R8, R7, RZ ;  /* 0x0000000708087224 */ /* 0x000fe200078e02ff */
[----:B0-----:R-:W-:Y:S01]  /*37e0*/  IABS R3, R0 ;  /* 0x0000000000037213 */ /* 0x001fe20000000000 */
[----:B------:R-:W-:-:S03]  /*37f0*/  IMAD.HI.U32 R9, R6, R21, RZ ;  /* 0x0000001506097227 */ /* 0x000fc600078e00ff */
[----:B------:R-:W0:Y:S01]  /*3800*/  I2F.RP R6, R3 ;  /* 0x0000000300067306 */ /* 0x000e220000209400 */
[----:B------:R-:W-:-:S04]  /*3810*/  IMAD.HI.U32 R8, R17, R8, R16 ;  /* 0x0000000811087227 */ /* 0x000fc800078e0010 */
[----:B------:R-:W-:Y:S02]  /*3820*/  IMAD R10, R9, R10, R21 ;  /* 0x0000000a090a7224 */ /* 0x000fe400078e0215 */
[----:B------:R-:W-:Y:S01]  /*3830*/  IMAD.MOV R14, RZ, RZ, -R14 ;  /* 0x000000ffff0e7224 */ /* 0x000fe200078e0a0e */
[----:B-1----:R-:W1:Y:S01]  /*3840*/  MUFU.RCP R13, R13 ;  /* 0x0000000d000d7308 */ /* 0x002e620000001000 */
[----:B------:R-:W-:Y:S01]  /*3850*/  IMAD.HI.U32 R8, R8, R21, RZ ;  /* 0x0000001508087227 */ /* 0x000fe200078e00ff */
[----:B------:R-:W-:-:S03]  /*3860*/  ISETP.GT.U32.AND P3, PT, R11, R10, PT ;  /* 0x0000000a0b00720c */ /* 0x000fc60003f64070 */
[----:B------:R-:W-:-:S03]  /*3870*/  IMAD R14, R8, R14, R21 ;  /* 0x0000000e080e7224 */ /* 0x000fc600078e0215 */
[----:B0-----:R-:W0:Y:S02]  /*3880*/  MUFU.RCP R6, R6 ;  /* 0x0000000600067308 */ /* 0x001e240000001000 */
[----:B------:R-:W-:-:S05]  /*3890*/  ISETP.GT.U32.AND P2, PT, R7, R14, PT ;  /* 0x0000000e0700720c */ /* 0x000fca0003f44070 */
[-C--:B------:R-:W-:Y:S01]  /*38a0*/  @!P3 IADD3 R10, PT, PT, R10, -R11.reuse, RZ ;  /* 0x8000000b0a0ab210 */ /* 0x080fe20007ffe0ff */
[----:B-1----:R-:W-:Y:S01]  /*38b0*/  VIADD R16, R13, 0xffffffe ;  /* 0x0ffffffe0d107836 */ /* 0x002fe20000000000 */
[----:B------:R-:W-:Y:S02]  /*38c0*/  @!P3 IADD3 R9, PT, PT, R9, 0x1, RZ ;  /* 0x000000010909b810 */ /* 0x000fe40007ffe0ff */
[----:B------:R-:W-:Y:S01]  /*38d0*/  ISETP.GE.U32.AND P5, PT, R10, R11, PT ;  /* 0x0000000b0a00720c */ /* 0x000fe20003fa6070 */
[----:B------:R-:W1:Y:S01]  /*38e0*/  F2I.FTZ.U32.TRUNC.NTZ R17, R16 ;  /* 0x0000001000117305 */ /* 0x000e62000021f000 */
[C---:B------:R-:W-:Y:S02]  /*38f0*/  LOP3.LUT R10, R33.reuse, UR27, RZ, 0x3c, !PT ;  /* 0x0000001b210a7c12 */ /* 0x040fe4000f8e3cff */
[----:B------:R-:W-:Y:S01]  /*3900*/  @!P2 IMAD.IADD R14, R14, 0x1, -R7 ;  /* 0x000000010e0ea824 */ /* 0x000fe200078e0a07 */
[----:B------:R-:W-:Y:S01]  /*3910*/  ISETP.NE.AND P3, PT, R33, RZ, PT ;  /* 0x000000ff2100720c */ /* 0x000fe20003f65270 */
[----:B0-----:R-:W-:Y:S01]  /*3920*/  VIADD R15, R6, 0xffffffe ;  /* 0x0ffffffe060f7836 */ /* 0x001fe20000000000 */
[----:B------:R-:W-:Y:S01]  /*3930*/  ISETP.GE.AND P4, PT, R10, RZ, PT ;  /* 0x000000ff0a00720c */ /* 0x000fe20003f86270 */
[----:B------:R-:W-:Y:S01]  /*3940*/  @!P2 VIADD R8, R8, 0x1 ;  /* 0x000000010808a836 */ /* 0x000fe20000000000 */
[----:B------:R-:W-:-:S02]  /*3950*/  ISETP.GE.U32.AND P1, PT, R14, R7, PT ;  /* 0x000000070e00720c */ /* 0x000fc40003f26070 */
[C---:B------:R-:W-:Y:S01]  /*3960*/  LOP3.LUT R7, R32.reuse, UR27, RZ, 0x3c, !PT ;  /* 0x0000001b20077c12 */ /* 0x040fe2000f8e3cff */
[----:B------:R-:W0:Y:S01]  /*3970*/  F2I.FTZ.U32.TRUNC.NTZ R15, R15 ;  /* 0x0000000f000f7305 */ /* 0x000e22000021f000 */
[----:B------:R-:W-:Y:S02]  /*3980*/  ISETP.NE.AND P2, PT, R32, RZ, PT ;  /* 0x000000ff2000720c */ /* 0x000fe40003f45270 */
[----:B------:R-:W-:Y:S02]  /*3990*/  ISETP.GE.AND P0, PT, R7, RZ, PT ;  /* 0x000000ff0700720c */ /* 0x000fe40003f06270 */
[----:B------:R-:W-:Y:S02]  /*39a0*/  @P5 IADD3 R9, PT, PT, R9, 0x1, RZ ;  /* 0x0000000109095810 */ /* 0x000fe40007ffe0ff */
[----:B-1----:R-:W-:Y:S02]  /*39b0*/  IADD3 R10, PT, PT, RZ, -R17, RZ ;  /* 0x80000011ff0a7210 */ /* 0x002fe40007ffe0ff */
[----:B------:R-:W-:Y:S01]  /*39c0*/  @!P4 IADD3 R9, PT, PT, -R9, RZ, RZ ;  /* 0x000000ff0909c210 */ /* 0x000fe20007ffe1ff */
[----:B------:R-:W-:Y:S01]  /*39d0*/  @P1 VIADD R8, R8, 0x1 ;  /* 0x0000000108081836 */ /* 0x000fe20000000000 */
[----:B------:R-:W-:Y:S01]  /*39e0*/  @!P3 LOP3.LUT R9, RZ, R33, RZ, 0x33, !PT ;  /* 0x00000021ff09b212 */ /* 0x000fe200078e33ff */
[----:B------:R-:W-:Y:S01]  /*39f0*/  IMAD R11, R10, R5, RZ ;  /* 0x000000050a0b7224 */ /* 0x000fe200078e02ff */
[----:B------:R-:W-:-:S02]  /*3a00*/  MOV R16, RZ ;  /* 0x000000ff00107202 */ /* 0x000fc40000000f00 */
[----:B0-----:R-:W-:Y:S01]  /*3a10*/  IADD3 R6, PT, PT, RZ, -R15, RZ ;  /* 0x8000000fff067210 */ /* 0x001fe20007ffe0ff */
[----:B------:R-:W-:Y:S01]  /*3a20*/  @!P0 IMAD.MOV R8, RZ, RZ, -R8 ;  /* 0x000000ffff088224 */ /* 0x000fe200078e0a08 */
[----:B------:R-:W-:Y:S01]  /*3a30*/  @!P2 LOP3.LUT R8, RZ, R32, RZ, 0x33, !PT ;  /* 0x00000020ff08a212 */ /* 0x000fe200078e33ff */
[----:B------:R-:W-:Y:S02]  /*3a40*/  IMAD.MOV R14, RZ, RZ, -R9 ;  /* 0x000000ffff0e7224 */ /* 0x000fe400078e0a09 */
[----:B------:R-:W-:-:S04]  /*3a50*/  IMAD.HI.U32 R11, R17, R11, R16 ;  /* 0x0000000b110b7227 */ /* 0x000fc800078e0010 */
[----:B------:R-:W-:Y:S02]  /*3a60*/  IMAD R7, R33, R14, UR27 ;  /* 0x0000001b21077e24 */ /* 0x000fe4000f8e020e */
[----:B------:R-:W-:Y:S02]  /*3a70*/  IMAD.MOV R13, RZ, RZ, -R8 ;  /* 0x000000ffff0d7224 */ /* 0x000fe400078e0a08 */
[----:B------:R-:W-:Y:S01]  /*3a80*/  IMAD R17, R6, R3, RZ ;  /* 0x0000000306117224 */ /* 0x000fe200078e02ff */
[----:B------:R-:W-:Y:S01]  /*3a90*/  IABS R10, R7 ;  /* 0x00000007000a7213 */ /* 0x000fe20000000000 */
[----:B------:R-:W-:Y:S02]  /*3aa0*/  IMAD R13, R32, R13, UR27 ;  /* 0x0000001b200d7e24 */ /* 0x000fe4000f8e020d */
[----:B------:R-:W-:Y:S02]  /*3ab0*/  IMAD.MOV.U32 R14, RZ, RZ, RZ ;  /* 0x000000ffff0e7224 */ /* 0x000fe400078e00ff */
[----:B------:R-:W-:Y:S01]  /*3ac0*/  IMAD.HI.U32 R11, R11, R10, RZ ;  /* 0x0000000a0b0b7227 */ /* 0x000fe200078e00ff */
[----:B------:R-:W-:-:S02]  /*3ad0*/  IABS R6, R13 ;  /* 0x0000000d00067213 */ /* 0x000fc40000000000 */
[----:B------:R-:W-:Y:S01]  /*3ae0*/  LOP3.LUT R13, R13, R0, RZ, 0x3c, !PT ;  /* 0x000000000d0d7212 */ /* 0x000fe200078e3cff */
[----:B------:R-:W-:Y:S01]  /*3af0*/  IMAD.HI.U32 R17, R15, R17, R14 ;  /* 0x000000110f117227 */ /* 0x000fe200078e000e */
[----:B------:R-:W-:Y:S02]  /*3b00*/  IADD3 R15, PT, PT, -R11, RZ, RZ ;  /* 0x000000ff0b0f7210 */ /* 0x000fe40007ffe1ff */
[----:B------:R-:W-:Y:S01]  /*3b10*/  ISETP.GE.AND P1, PT, R13, RZ, PT ;  /* 0x000000ff0d00720c */ /* 0x000fe20003f26270 */
[----:B------:R-:W-:Y:S02]  /*3b20*/  IMAD R12, R9, UR10, R12 ;  /* 0x0000000a090c7c24 */ /* 0x000fe4000f8e020c */
[----:B------:R-:W-:-:S04]  /*3b30*/  IMAD.HI.U32 R17, R17, R6, RZ ;  /* 0x0000000611117227 */ /* 0x000fc800078e00ff */
[----:B------:R-:W-:Y:S02]  /*3b40*/  IMAD.MOV R14, RZ, RZ, -R17 ;  /* 0x000000ffff0e7224 */ /* 0x000fe400078e0a11 */
[----:B------:R-:W-:Y:S02]  /*3b50*/  IMAD R10, R5, R15, R10 ;  /* 0x0000000f050a7224 */ /* 0x000fe400078e020a */
[----:B------:R-:W-:-:S03]  /*3b60*/  IMAD R6, R3, R14, R6 ;  /* 0x0000000e03067224 */ /* 0x000fc600078e0206 */
[----:B------:R-:W-:Y:S02]  /*3b70*/  ISETP.GT.U32.AND P0, PT, R5, R10, PT ;  /* 0x0000000a0500720c */ /* 0x000fe40003f04070 */
[----:B------:R-:W-:-:S11]  /*3b80*/  ISETP.GT.U32.AND P2, PT, R3, R6, PT ;  /* 0x000000060300720c */ /* 0x000fd60003f44070 */
[-C--:B------:R-:W-:Y:S02]  /*3b90*/  @!P0 IADD3 R10, PT, PT, R10, -R5.reuse, RZ ;  /* 0x800000050a0a8210 */ /* 0x080fe40007ffe0ff */
[----:B------:R-:W-:Y:S01]  /*3ba0*/  @!P2 IMAD.IADD R6, R6, 0x1, -R3 ;  /* 0x000000010606a824 */ /* 0x000fe200078e0a03 */
[----:B------:R-:W-:Y:S02]  /*3bb0*/  @!P0 IADD3 R11, PT, PT, R11, 0x1, RZ ;  /* 0x000000010b0b8810 */ /* 0x000fe40007ffe0ff */
[----:B------:R-:W-:Y:S02]  /*3bc0*/  ISETP.GE.U32.AND P5, PT, R10, R5, PT ;  /* 0x000000050a00720c */ /* 0x000fe40003fa6070 */
[----:B------:R-:W-:Y:S02]  /*3bd0*/  LOP3.LUT R5, R7, R2, RZ, 0x3c, !PT ;  /* 0x0000000207057212 */ /* 0x000fe400078e3cff */
[----:B------:R-:W-:Y:S02]  /*3be0*/  ISETP.GE.U32.AND P4, PT, R6, R3, PT ;  /* 0x000000030600720c */ /* 0x000fe40003f86070 */
[----:B------:R-:W-:-:S02]  /*3bf0*/  ISETP.GE.AND P3, PT, R5, RZ, PT ;  /* 0x000000ff0500720c */ /* 0x000fc40003f66270 */
[----:B------:R-:W-:Y:S01]  /*3c00*/  ISETP.NE.AND P0, PT, R2, RZ, PT ;  /* 0x000000ff0200720c */ /* 0x000fe20003f05270 */
[----:B------:R-:W0:Y:S01]  /*3c10*/  S2R R5, SR_TID.X ;  /* 0x0000000000057919 */ /* 0x000e220000002100 */
[----:B------:R-:W-:Y:S02]  /*3c20*/  @!P2 IADD3 R17, PT, PT, R17, 0x1, RZ ;  /* 0x000000011111a810 */ /* 0x000fe40007ffe0ff */
[----:B------:R-:W-:Y:S01]  /*3c30*/  ISETP.NE.AND P2, PT, R0, RZ, PT ;  /* 0x000000ff0000720c */ /* 0x000fe20003f45270 */
[----:B------:R-:W-:-:S04]  /*3c40*/  @P5 VIADD R11, R11, 0x1 ;  /* 0x000000010b0b5836 */ /* 0x000fc80000000000 */
[----:B------:R-:W-:Y:S02]  /*3c50*/  @P4 VIADD R17, R17, 0x1 ;  /* 0x0000000111114836 */ /* 0x000fe40000000000 */
[----:B------:R-:W-:Y:S02]  /*3c60*/  @!P3 IADD3 R11, PT, PT, -R11, RZ, RZ ;  /* 0x000000ff0b0bb210 */ /* 0x000fe40007ffe1ff */
[----:B------:R-:W-:Y:S01]  /*3c70*/  @!P0 LOP3.LUT R11, RZ, R2, RZ, 0x33, !PT ;  /* 0x00000002ff0b8212 */ /* 0x000fe200078e33ff */
[----:B------:R-:W-:-:S03]  /*3c80*/  @!P1 IMAD.MOV R17, RZ, RZ, -R17 ;  /* 0x000000ffff119224 */ /* 0x000fc600078e0a11 */
[C---:B------:R-:W-:Y:S01]  /*3c90*/  IADD3 R3, PT, PT, -R11.reuse, RZ, RZ ;  /* 0x000000ff0b037210 */ /* 0x040fe20007ffe1ff */
[----:B------:R-:W-:Y:S01]  /*3ca0*/  IMAD R12, R11, UR9, R12 ;  /* 0x000000090b0c7c24 */ /* 0x000fe2000f8e020c */
[----:B------:R-:W-:-:S03]  /*3cb0*/  @!P2 LOP3.LUT R17, RZ, R0, RZ, 0x33, !PT ;  /* 0x00000000ff11a212 */ /* 0x000fc600078e33ff */
[----:B------:R-:W-:Y:S02]  /*3cc0*/  IMAD R7, R2, R3, R7 ;  /* 0x0000000302077224 */ /* 0x000fe400078e0207 */
[----:B------:R-:W-:Y:S02]  /*3cd0*/  IMAD R17, R17, UR6, RZ ;  /* 0x0000000611117c24 */ /* 0x000fe4000f8e02ff */
[----:B------:R-:W-:Y:S02]  /*3ce0*/  IMAD R7, R7, UR8, R12 ;  /* 0x0000000807077c24 */ /* 0x000fe4000f8e020c */
[----:B------:R-:W-:-:S07]  /*3cf0*/  IMAD R8, R8, UR7, R17 ;  /* 0x0000000708087c24 */ /* 0x000fce000f8e0211 */
.L_x_6110:
[----:B-1----:R-:W1:Y:S01]  /*3d00*/  LDCU UR7, c[0x0][0x388] ;  /* 0x00007100ff0777ac */ /* 0x002e620008000800 */
[----:B------:R-:W-:Y:S02]  /*3d10*/  MOV R3, RZ ;  /* 0x000000ff00037202 */ /* 0x000fe40000000f00 */
[----:B------:R-:W-:Y:S01]  /*3d20*/  MOV R19, RZ ;  /* 0x000000ff00137202 */ /* 0x000fe20000000f00 */
[----:B------:R-:W0:Y:S01]  /*3d30*/  LDCU UR6, c[0x0][0x3e4] ;  /* 0x00007c80ff0677ac */ /* 0x000e220008000800 */
[----:B-1----:R-:W-:Y:S01]  /*3d40*/  UISETP.GE.U32.AND UP0, UPT, UR7, 0x10, UPT ;  /* 0x000000100700788c */ /* 0x002fe2000bf06070 */
[----:B0-----:R-:W-:-:S08]  /*3d50*/  IMAD R6, R5, UR6, R8 ;  /* 0x0000000605067c24 */ /* 0x001fd0000f8e0208 */
[----:B------:R-:W-:Y:S05]  /*3d60*/  BRA.U !UP0, `(.L_x_6105) ;  /* 0x0000000508707547 */ /* 0x000fea000b800000 */
[----:B------:R-:W-:Y:S01]  /*3d70*/  HFMA2 R9, -RZ, RZ, 0, 0 ;  /* 0x00000000ff097431 */ /* 0x000fe200000001ff */
[----:B------:R-:W-:-:S07]  /*3d80*/  MOV R19, RZ ;  /* 0x000000ff00137202 */ /* 0x000fce0000000f00 */
.L_x_6106:
        /* <DEDUP_REMOVED lines=22> */
[----:B------:R-:W-:Y:S02]  /*3ef0*/  HADD2.F32 R2, -RZ, R2.H0_H0 ;  /* 0x20000002ff027230 */ /* 0x000fe40000004100 */
[----:B----4-:R-:W-:-:S03]  /*3f00*/  HMUL2 R3, R18.H0_H0, R3.H0_H0 ;  /* 0x2000000312037232 */ /* 0x010fc60000000800 */
[----:B------:R-:W-:Y:S01]  /*3f10*/  FADD R24, R2, R19 ;  /* 0x0000001302187221 */ /* 0x000fe20000000000 */
[----:B------:R-:W4:Y:S04]  /*3f20*/  LDG.E.U16 R18, desc[UR4][R10.64+0xe] ;  /* 0x00000e040a127981 */ /* 0x000f28000c1e1500 */
[----:B------:R-:W4:Y:S01]  /*3f30*/  LDG.E.U16 R19, desc[UR4][R12.64+0xe] ;  /* 0x00000e040c137981 */ /* 0x000f22000c1e1500 */
[----:B------:R-:W-:-:S03]  /*3f40*/  HMUL2 R2, R17.H0_H0, R16.H0_H0 ;  /* 0x2000001011027232 */ /* 0x000fc60000000800 */
[----:B------:R-:W4:Y:S01]  /*3f50*/  LDG.E.U16 R17, desc[UR4][R12.64+0x10] ;  /* 0x000010040c117981 */ /* 0x000f22000c1e1500 */
[----:B------:R-:W-:-:S03]  /*3f60*/  HADD2.F32 R25, -RZ, R0.H0_H0 ;  /* 0x20000000ff197230 */ /* 0x000fc60000004100 */
[----:B------:R-:W4:Y:S01]  /*3f70*/  LDG.E.U16 R16, desc[UR4][R10.64+0x10] ;  /* 0x000010040a107981 */ /* 0x000f22000c1e1500 */
[----:B------:R-:W-:-:S03]  /*3f80*/  HMUL2 R0, R15.H0_H0, R14.H0_H0 ;  /* 0x2000000e0f007232 */ /* 0x000fc60000000800 */
[----:B------:R-:W4:Y:S04]  /*3f90*/  LDG.E.U16 R15, desc[UR4][R12.64+0x12] ;  /* 0x000012040c0f7981 */ /* 0x000f28000c1e1500 */
[----:B------:R-:W4:Y:S01]  /*3fa0*/  LDG.E.U16 R14, desc[UR4][R10.64+0x12] ;  /* 0x000012040a0e7981 */ /* 0x000f22000c1e1500 */
[----:B------:R-:W-:Y:S02]  /*3fb0*/  HADD2.F32 R3, -RZ, R3.H0_H0 ;  /* 0x20000003ff037230 */ /* 0x000fe40000004100 */
[----:B------:R-:W-:-:S04]  /*3fc0*/  FADD R24, R24, R25 ;  /* 0x0000001918187221 */ /* 0x000fc80000000000 */
[----:B------:R-:W-:Y:S01]  /*3fd0*/  FADD R24, R24, R3 ;  /* 0x0000000318187221 */ /* 0x000fe20000000000 */
[----:B------:R-:W-:Y:S02]  /*3fe0*/  HADD2.F32 R3, -RZ, R2.H0_H0 ;  /* 0x20000002ff037230 */ /* 0x000fe40000004100 */
[----:B------:R-:W-:-:S03]  /*3ff0*/  HADD2.F32 R0, -RZ, R0.H0_H0 ;  /* 0x20000000ff007230 */ /* 0x000fc60000004100 */
[----:B------:R-:W-:Y:S02]  /*4000*/  FADD R3, R24, R3 ;  /* 0x0000000318037221 */ /* 0x000fe40000000000 */
[----:B------:R-:W4:Y:S02]  /*4010*/  LDG.E.U16 R24, desc[UR4][R10.64+0x1e] ;  /* 0x00001e040a187981 */ /* 0x000f24000c1e1500 */
[----:B------:R-:W-:Y:S01]  /*4020*/  FADD R3, R3, R0 ;  /* 0x0000000003037221 */ /* 0x000fe20000000000 */
[----:B--2---:R-:W-:Y:S02]  /*4030*/  HMUL2 R2, R21.H0_H0, R20.H0_H0 ;  /* 0x2000001415027232 */ /* 0x004fe40000000800 */
[----:B------:R-:W2:Y:S01]  /*4040*/  LDG.E.U16 R21, desc[UR4][R12.64+0x16] ;  /* 0x000016040c157981 */ /* 0x000ea2000c1e1500 */
[----:B---3--:R-:W-:Y:S02]  /*4050*/  HMUL2 R0, R23.H0_H0, R22.H0_H0 ;  /* 0x2000001617007232 */ /* 0x008fe40000000800 */
[----:B------:R-:W-:Y:S01]  /*4060*/  HADD2.F32 R2, -RZ, R2.H0_H0 ;  /* 0x20000002ff027230 */ /* 0x000fe20000004100 */
[----:B------:R-:W3:Y:S04]  /*4070*/  LDG.E.U16 R23, desc[UR4][R12.64+0x14] ;  /* 0x000014040c177981 */ /* 0x000ee8000c1e1500 */
[----:B------:R-:W3:Y:S01]  /*4080*/  LDG.E.U16 R22, desc[UR4][R10.64+0x14] ;  /* 0x000014040a167981 */ /* 0x000ee2000c1e1500 */
[----:B------:R-:W-:-:S03]  /*4090*/  FADD R26, R3, R2 ;  /* 0x00000002031a7221 */ /* 0x000fc60000000000 */
[----:B------:R-:W2:Y:S01]  /*40a0*/  LDG.E.U16 R20, desc[UR4][R10.64+0x16] ;  /* 0x000016040a147981 */ /* 0x000ea2000c1e1500 */
[----:B----4-:R-:W-:-:S03]  /*40b0*/  HMUL2 R3, R19.H0_H0, R18.H0_H0 ;  /* 0x2000001213037232 */ /* 0x010fc60000000800 */
[----:B------:R-:W4:Y:S01]  /*40c0*/  LDG.E.U16 R19, desc[UR4][R12.64+0x18] ;  /* 0x000018040c137981 */ /* 0x000f22000c1e1500 */
[----:B------:R-:W-:-:S03]  /*40d0*/  HADD2.F32 R25, -RZ, R0.H0_H0 ;  /* 0x20000000ff197230 */ /* 0x000fc60000004100 */
[----:B------:R-:W4:Y:S01]  /*40e0*/  LDG.E.U16 R18, desc[UR4][R10.64+0x18] ;  /* 0x000018040a127981 */ /* 0x000f22000c1e1500 */
[----:B------:R-:W-:-:S03]  /*40f0*/  HMUL2 R2, R17.H0_H0, R16.H0_H0 ;  /* 0x2000001011027232 */ /* 0x000fc60000000800 */
[----:B------:R-:W4:Y:S01]  /*4100*/  LDG.E.U16 R17, desc[UR4][R12.64+0x1a] ;  /* 0x00001a040c117981 */ /* 0x000f22000c1e1500 */
[----:B------:R-:W-:-:S03]  /*4110*/  FADD R26, R26, R25 ;  /* 0x000000191a1a7221 */ /* 0x000fc60000000000 */
[----:B------:R-:W4:Y:S01]  /*4120*/  LDG.E.U16 R16, desc[UR4][R10.64+0x1a] ;  /* 0x00001a040a107981 */ /* 0x000f22000c1e1500 */
[----:B------:R-:W-:-:S03]  /*4130*/  HMUL2 R0, R15.H0_H0, R14.H0_H0 ;  /* 0x2000000e0f007232 */ /* 0x000fc60000000800 */
[----:B------:R-:W4:Y:S04]  /*4140*/  LDG.E.U16 R14, desc[UR4][R12.64+0x1c] ;  /* 0x00001c040c0e7981 */ /* 0x000f28000c1e1500 */
[----:B------:R-:W4:Y:S04]  /*4150*/  LDG.E.U16 R25, desc[UR4][R10.64+0x1c] ;  /* 0x00001c040a197981 */ /* 0x000f28000c1e1500 */
[----:B------:R-:W4:Y:S01]  /*4160*/  LDG.E.U16 R15, desc[UR4][R12.64+0x1e] ;  /* 0x00001e040c0f7981 */ /* 0x000f22000c1e1500 */
[----:B------:R-:W-:-:S05]  /*4170*/  HADD2.F32 R3, -RZ, R3.H0_H0 ;  /* 0x20000003ff037230 */ /* 0x000fca0000004100 */
[----:B------:R-:W-:Y:S01]  /*4180*/  FADD R26, R26, R3 ;  /* 0x000000031a1a7221 */ /* 0x000fe20000000000 */
[----:B------:R-:W-:-:S05]  /*4190*/  HADD2.F32 R3, -RZ, R2.H0_H0 ;  /* 0x20000002ff037230 */ /* 0x000fca0000004100 */
[----:B------:R-:W-:Y:S01]  /*41a0*/  FADD R3, R26, R3 ;  /* 0x000000031a037221 */ /* 0x000fe20000000000 */
[----:B------:R-:W-:-:S04]  /*41b0*/  IADD3 R9, PT, PT, R9, 0x10, RZ ;  /* 0x0000001009097810 */ /* 0x000fc80007ffe0ff */
[----:B------:R-:W-:Y:S01]  /*41c0*/  ISETP.NE.AND P0, PT, R9, UR20, PT ;  /* 0x0000001409007c0c */ /* 0x000fe2000bf05270 */
[----:B---3--:R-:W-:Y:S02]  /*41d0*/  HMUL2 R2, R23.H0_H0, R22.H0_H0 ;  /* 0x2000001617027232 */ /* 0x008fe40000000800 */
[----:B------:R-:W-:Y:S02]  /*41e0*/  HADD2.F32 R22, -RZ, R0.H0_H0 ;  /* 0x20000000ff167230 */ /* 0x000fe40000004100 */
[----:B--2---:R-:W-:Y:S02]  /*41f0*/  HMUL2 R0, R21.H0_H0, R20.H0_H0 ;  /* 0x2000001415007232 */ /* 0x004fe40000000800 */
[----:B------:R-:W-:Y:S02]  /*4200*/  HADD2.F32 R2, -RZ, R2.H0_H0 ;  /* 0x20000002ff027230 */ /* 0x000fe40000004100 */
[----:B------:R-:W-:Y:S01]  /*4210*/  FADD R3, R3, R22 ;  /* 0x0000001603037221 */ /* 0x000fe20000000000 */
[----:B------:R-:W-:-:S03]  /*4220*/  HADD2.F32 R0, -RZ, R0.H0_H0 ;  /* 0x20000000ff007230 */ /* 0x000fc60000004100 */
[----:B------:R-:W-:Y:S01]  /*4230*/  FADD R3, R3, R2 ;  /* 0x0000000203037221 */ /* 0x000fe20000000000 */
[----:B----4-:R-:W-:-:S03]  /*4240*/  HMUL2 R18, R19.H0_H0, R18.H0_H0 ;  /* 0x2000001213127232 */ /* 0x010fc60000000800 */
[----:B------:R-:W-:Y:S02]  /*4250*/  FADD R3, R3, R0 ;  /* 0x0000000003037221 */ /* 0x000fe40000000000 */
[----:B------:R-:W-:Y:S02]  /*4260*/  HADD2.F32 R18, -RZ, R18.H0_H0 ;  /* 0x20000012ff127230 */ /* 0x000fe40000004100 */
[----:B------:R-:W-:-:S03]  /*4270*/  HMUL2 R16, R17.H0_H0, R16.H0_H0 ;  /* 0x2000001011107232 */ /* 0x000fc60000000800 */
[----:B------:R-:W-:Y:S02]  /*4280*/  FADD R3, R3, R18 ;  /* 0x0000001203037221 */ /* 0x000fe40000000000 */
[----:B------:R-:W-:Y:S02]  /*4290*/  HADD2.F32 R16, -RZ, R16.H0_H0 ;  /* 0x20000010ff107230 */ /* 0x000fe40000004100 */
[----:B------:R-:W-:-:S03]  /*42a0*/  HMUL2 R14, R14.H0_H0, R25.H0_H0 ;  /* 0x200000190e0e7232 */ /* 0x000fc60000000800 */
[----:B------:R-:W-:Y:S01]  /*42b0*/  FADD R3, R3, R16 ;  /* 0x0000001003037221 */ /* 0x000fe20000000000 */
[----:B------:R-:W-:Y:S02]  /*42c0*/  HMUL2 R15, R15.H0_H0, R24.H0_H0 ;  /* 0x200000180f0f7232 */ /* 0x000fe40000000800 */
[----:B------:R-:W-:-:S03]  /*42d0*/  HADD2.F32 R14, -RZ, R14.H0_H0 ;  /* 0x2000000eff0e7230 */ /* 0x000fc60000004100 */
[----:B------:R-:W-:Y:S02]  /*42e0*/  HADD2.F32 R15, -RZ, R15.H0_H0 ;  /* 0x2000000fff0f7230 */ /* 0x000fe40000004100 */
[----:B------:R-:W-:Y:S01]  /*42f0*/  FADD R14, R3, R14 ;  /* 0x0000000e030e7221 */ /* 0x000fe20000000000 */
[----:B------:R-:W-:-:S03]  /*4300*/  MOV R3, UR20 ;  /* 0x0000001400037c02 */ /* 0x000fc60008000f00 */
[----:B------:R-:W-:Y:S01]  /*4310*/  FADD R19, R14, R15 ;  /* 0x0000000f0e137221 */ /* 0x000fe20000000000 */
[----:B------:R-:W-:Y:S05]  /*4320*/  @P0 BRA `(.L_x_6106) ;  /* 0xfffffff800980947 */ /* 0x000fea000383ffff */
.L_x_6105:
        /* <DEDUP_REMOVED lines=31> */
[----:B------:R-:W-:Y:S02]  /*4520*/  HADD2.F32 R20, -RZ, R2.H0_H0 ;  /* 0x20000002ff147230 */ /* 0x000fe40000004100 */
[----:B------:R-:W-:Y:S01]  /*4530*/  FADD R19, R19, R26 ;  /* 0x0000001a13137221 */ /* 0x000fe20000000000 */
[----:B------:R-:W-:Y:S02]  /*4540*/  HMUL2 R2, R18.H0_H0, R17.H0_H0 ;  /* 0x2000001112027232 */ /* 0x000fe40000000800 */
[----:B------:R-:W-:-:S02]  /*4550*/  HADD2.F32 R17, -RZ, R0.H0_H0 ;  /* 0x20000000ff117230 */ /* 0x000fc40000004100 */
[----:B------:R-:W-:-:S04]  /*4560*/  FADD R20, R19, R20 ;  /* 0x0000001413147221 */ /* 0x000fc80000000000 */
[----:B------:R-:W-:Y:S01]  /*4570*/  FADD R20, R20, R17 ;  /* 0x0000001114147221 */ /* 0x000fe20000000000 */
[----:B------:R-:W-:Y:S02]  /*4580*/  HMUL2 R0, R16.H0_H0, R15.H0_H0 ;  /* 0x2000000f10007232 */ /* 0x000fe40000000800 */
[----:B------:R-:W-:-:S05]  /*4590*/  HADD2.F32 R15, -RZ, R2.H0_H0 ;  /* 0x20000002ff0f7230 */ /* 0x000fca0000004100 */
[----:B------:R-:W-:Y:S01]  /*45a0*/  FADD R20, R20, R15 ;  /* 0x0000000f14147221 */ /* 0x000fe20000000000 */
[----:B------:R-:W-:Y:S02]  /*45b0*/  HMUL2 R2, R14.H0_H0, R13.H0_H0 ;  /* 0x2000000d0e027232 */ /* 0x000fe40000000800 */
[----:B------:R-:W-:-:S03]  /*45c0*/  HADD2.F32 R13, -RZ, R0.H0_H0 ;  /* 0x20000000ff0d7230 */ /* 0x000fc60000004100 */
[----:B------:R-:W-:Y:S02]  /*45d0*/  HADD2.F32 R2, -RZ, R2.H0_H0 ;  /* 0x20000002ff027230 */ /* 0x000fe40000004100 */
[----:B------:R-:W-:-:S04]  /*45e0*/  FADD R13, R20, R13 ;  /* 0x0000000d140d7221 */ /* 0x000fc80000000000 */
[----:B------:R-:W-:Y:S01]  /*45f0*/  FADD R13, R13, R2 ;  /* 0x000000020d0d7221 */ /* 0x000fe20000000000 */
[----:B------:R-:W-:Y:S01]  /*4600*/  IADD3 R3, PT, PT, R3, 0x8, RZ ;  /* 0x0000000803037810 */ /* 0x000fe20007ffe0ff */
[----:B----4-:R-:W-:Y:S02]  /*4610*/  HMUL2 R0, R12.H0_H0, R11.H0_H0 ;  /* 0x2000000b0c007232 */ /* 0x010fe40000000800 */
[----:B--2---:R-:W-:-:S03]  /*4620*/  HMUL2 R9, R10.H0_H0, R9.H0_H0 ;  /* 0x200000090a097232 */ /* 0x004fc60000000800 */
[----:B------:R-:W-:Y:S02]  /*4630*/  HADD2.F32 R0, -RZ, R0.H0_H0 ;  /* 0x20000000ff007230 */ /* 0x000fe40000004100 */
[----:B------:R-:W-:-:S03]  /*4640*/  HADD2.F32 R9, -RZ, R9.H0_H0 ;  /* 0x20000009ff097230 */ /* 0x000fc60000004100 */
[----:B------:R-:W-:-:S04]  /*4650*/  FADD R0, R13, R0 ;  /* 0x000000000d007221 */ /* 0x000fc80000000000 */
[----:B------:R-:W-:Y:S01]  /*4660*/  FADD R19, R0, R9 ;  /* 0x0000000900137221 */ /* 0x000fe20000000000 */
.L_x_6108:
        /* <DEDUP_REMOVED lines=32> */
.L_x_6109:
        /* <DEDUP_REMOVED lines=27> */
.L_x_6107:
[----:B------:R-:W-:Y:S02]  /*4a20*/  HFMA2 R0, -RZ, RZ, 0.96630859375, -0.0022525787353515625 ;  /* 0x3bbb989dff007431 */ /* 0x000fe400000001ff */
[----:B-----5:R-:W-:Y:S01]  /*4a30*/  FFMA R19, R19, UR28, -R4 ;  /* 0x0000001c13137c23 */ /* 0x020fe20008000804 */
[----:B------:R-:W-:Y:S01]  /*4a40*/  MOV R2, 0x437c0000 ;  /* 0x437c000000027802 */ /* 0x000fe20000000f00 */
[----:B------:R-:W0:Y:S01]  /*4a50*/  S2UR UR7, SR_CgaCtaId ;  /* 0x00000000000779c3 */ /* 0x000e220000008800 */
        /* <DEDUP_REMOVED lines=14> */
[----:B------:R-:W-:-:S05]  /*4b40*/  FMUL R0, RZ, R0 ;  /* 0x00000000ff007220 */ /* 0x000fca0000400000 */
[----:B------:R-:W-:-:S04]  /*4b50*/  F2FP.F16.F32.PACK_AB R0, RZ, R0 ;  /* 0x00000000ff00723e */ /* 0x000fc800000000ff */
[----:B------:R-:W-:Y:S02]  /*4b60*/  PRMT R3, R0, 0x7610, R3 ;  /* 0x0000761000037816 */ /* 0x000fe40000000003 */
[----:B-1----:R-:W-:-:S03]  /*4b70*/  MOV R0, UR6 ;  /* 0x0000000600007c02 */ /* 0x002fc60008000f00 */
[----:B------:R1:W-:Y:S01]  /*4b80*/  STS.U16 [R2], R3 ;  /* 0x0000000302007388 */ /* 0x0003e20000000400 */
[----:B------:R-:W-:-:S13]  /*4b90*/  ISETP.GE.AND P0, PT, R5, R0, PT ;  /* 0x000000000500720c */ /* 0x000fda0003f06270 */
[----:B------:R-:W-:Y:S05]  /*4ba0*/  @!P0 BRA `(.L_x_6110) ;  /* 0xfffffff000548947 */ /* 0x000fea000383ffff */
[----:B------:R-:W-:Y:S05]  /*4bb0*/  BRA `(.L_x_6091) ;  /* 0x00000000005c7947 */ /* 0x000fea0003800000 */
.L_x_6104:
[----:B------:R-:W2:Y:S01]  /*4bc0*/  LDG.E R4, desc[UR4][R16.64] ;  /* 0x0000000410047981 */ /* 0x000ea2000c1e1900 */
[----:B------:R-:W-:Y:S01]  /*4bd0*/  HFMA2 R3, -RZ, RZ, 0.96630859375, -0.0022525787353515625 ;  /* 0x3bbb989dff037431 */ /* 0x000fe200000001ff */
[----:B------:R-:W-:Y:S01]  /*4be0*/  MOV R2, 0x437c0000 ;  /* 0x437c000000027802 */ /* 0x000fe20000000f00 */
[----:B--2---:R-:W-:-:S04]  /*4bf0*/  FFMA R4, RZ, UR28, -R4 ;  /* 0x0000001cff047c23 */ /* 0x004fc80008000804 */
[----:B------:R-:W-:-:S04]  /*4c00*/  FFMA.SAT R3, R4, R3, 0.5 ;  /* 0x3f00000004037423 */ /* 0x000fc80000002003 */
[----:B------:R-:W-:-:S04]  /*4c10*/  FFMA.RM R2, R3, R2, 12582913 ;  /* 0x4b40000103027423 */ /* 0x000fc80000004002 */
[C---:B------:R-:W-:Y:S01]  /*4c20*/  FADD R3, R2.reuse, -12583039 ;  /* 0xcb40007f02037421 */ /* 0x040fe20000000000 */
[----:B------:R-:W-:-:S03]  /*4c30*/  SHF.L.U32 R5, R2, 0x17, RZ ;  /* 0x0000001702057819 */ /* 0x000fc600000006ff */
[----:B------:R-:W-:-:S04]  /*4c40*/  FFMA R3, R4, 1.4426950216293334961, -R3 ;  /* 0x3fb8aa3b04037823 */ /* 0x000fc80000000803 */
[----:B------:R-:W-:Y:S02]  /*4c50*/  FFMA R6, R4, 1.925963033500011079e-08, R3 ;  /* 0x32a5706004067823 */ /* 0x000fe40000000003 */
[----:B------:R-:W0:Y:S02]  /*4c60*/  S2R R3, SR_TID.X ;  /* 0x0000000000037919 */ /* 0x000e240000002100 */
[----:B------:R-:W2:Y:S02]  /*4c70*/  MUFU.EX2 R4, R6 ;  /* 0x0000000600047308 */ /* 0x000ea40000000800 */
[----:B--2---:R-:W-:-:S04]  /*4c80*/  FMUL R2, R5, R4 ;  /* 0x0000000405027220 */ /* 0x004fc80000400000 */
[----:B------:R-:W-:-:S04]  /*4c90*/  FMUL R2, R2, UR28 ;  /* 0x0000001c02027c20 */ /* 0x000fc80008400000 */
[----:B------:R-:W-:Y:S01]  /*4ca0*/  FMUL R2, RZ, R2 ;  /* 0x00000002ff027220 */ /* 0x000fe20000400000 */
[----:B0-----:R-:W-:-:S04]  /*4cb0*/  LEA R4, R3, UR12, 0x1 ;  /* 0x0000000c03047c11 */ /* 0x001fc8000f8e08ff */
[----:B------:R-:W-:-:S07]  /*4cc0*/  F2FP.F16.F32.PACK_AB R2, RZ, R2 ;  /* 0x00000002ff02723e */ /* 0x000fce00000000ff */
.L_x_6111:
[----:B------:R-:W-:Y:S01]  /*4cd0*/  VIADD R3, R3, UR14 ;  /* 0x0000000e03037c36 */ /* 0x000fe20008000000 */
[----:B------:R-:W-:Y:S01]  /*4ce0*/  MOV R5, UR14 ;  /* 0x0000000e00057c02 */ /* 0x000fe20008000f00 */
[----:B------:R0:W-:Y:S03]  /*4cf0*/  STS.U16 [R4], R2 ;  /* 0x0000000204007388 */ /* 0x0001e60000000400 */
[----:B------:R-:W-:Y:S01]  /*4d00*/  ISETP.GE.AND P0, PT, R3, R0, PT ;  /* 0x000000000300720c */ /* 0x000fe20003f06270 */
[----:B0-----:R-:W-:-:S12]  /*4d10*/  IMAD R4, R5, 0x2, R4 ;  /* 0x0000000205047824 */ /* 0x001fd800078e0204 */
[----:B------:R-:W-:Y:S05]  /*4d20*/  @!P0 BRA `(.L_x_6111) ;  /* 0xfffffffc00e88947 */ /* 0x000fea000383ffff */
.L_x_6091:
[----:B01----:R-:W-:Y:S05]  /*4d30*/  BSYNC.RECONVERGENT B0 ;  /* 0x0000000000007941 */ /* 0x003fea0003800200 */
.L_x_6090:
[----:B------:R-:W0:Y:S01]  /*4d40*/  S2R R5, SR_TID.X ;  /* 0x0000000000057919 */ /* 0x000e220000002100 */
[----:B------:R-:W0:Y:S01]  /*4d50*/  LDCU UR8, c[0x0][0x388] ;  /* 0x00007100ff0877ac */ /* 0x000e220008000800 */
[----:B------:R-:W-:Y:S01]  /*4d60*/  BSSY.RECONVERGENT B1, `(.L_x_6112) ;  /* 0x0000176000017945 */ /* 0x000fe20003800200 */
[----:B------:R-:W-:Y:S01]  /*4d70*/  BAR.SYNC.DEFER_BLOCKING 0x0 ;  /* 0x0000000000007b1d */ /* 0x000fe20000010000 */
[----:B0-----:R-:W-:-:S13]  /*4d80*/  ISETP.GE.AND P0, PT, R5, UR8, PT ;  /* 0x0000000805007c0c */ /* 0x001fda000bf06270 */
[----:B------:R-:W-:Y:S05]  /*4d90*/  @P0 BRA `(.L_x_6113) ;  /* 0x0000001400c80947 */ /* 0x000fea0003800000 */
[----:B------:R-:W0:Y:S01]  /*4da0*/  LDC.64 R2, c[0x0][0x4b0] ;  /* 0x00012c00ff027b82 */ /* 0x000e220000000a00 */
[----:B------:R-:W1:Y:S01]  /*4db0*/  LDCU UR9, c[0x0][0x4c8] ;  /* 0x00009900ff0977ac */ /* 0x000e620008000800 */
[----:B------:R-:W2:Y:S06]  /*4dc0*/  LDCU.64 UR6, c[0x0][0x4c0] ;  /* 0x00009800ff0677ac */ /* 0x000eac0008000a00 */
[----:B------:R-:W3:Y:S01]  /*4dd0*/  LDC R6, c[0x0][0x4b0] ;  /* 0x00012c00ff067b82 */ /* 0x000ee20000000800 */
[----:B0-----:R-:W-:-:S05]  /*4de0*/  IMAD R4, R2, R3, RZ ;  /* 0x0000000302047224 */ /* 0x001fca00078e02ff */
[-C--:B------:R-:W-:Y:S02]  /*4df0*/  IABS R9, R4.reuse ;  /* 0x0000000400097213 */ /* 0x080fe40000000000 */
[----:B------:R-:W-:Y:S02]  /*4e00*/  IABS R3, R4 ;  /* 0x0000000400037213 */ /* 0x000fe40000000000 */
[----:B------:R-:W0:Y:S03]  /*4e10*/  I2F.RP R8, R9 ;  /* 0x0000000900087306 */ /* 0x000e260000209400 */
[----:B------:R-:W-:-:S05]  /*4e20*/  IMAD.MOV R3, RZ, RZ, -R3 ;  /* 0x000000ffff037224 */ /* 0x000fca00078e0a03 */
[----:B0-----:R-:W0:Y:S02]  /*4e30*/  MUFU.RCP R10, R8 ;  /* 0x00000008000a7308 */ /* 0x001e240000001000 */
[----:B0-----:R-:W-:Y:S01]  /*4e40*/  VIADD R10, R10, 0xffffffe ;  /* 0x0ffffffe0a0a7836 */ /* 0x001fe20000000000 */
[----:B---3--:R-:W-:-:S05]  /*4e50*/  IABS R8, R6 ;  /* 0x0000000600087213 */ /* 0x008fca0000000000 */
[----:B------:R0:W3:Y:S08]  /*4e60*/  F2I.FTZ.U32.TRUNC.NTZ R11, R10 ;  /* 0x0000000a000b7305 */ /* 0x0000f0000021f000 */
[----:B------:R-:W4:Y:S01]  /*4e70*/  I2F.RP R12, R8 ;  /* 0x00000008000c7306 */ /* 0x000f220000209400 */
[----:B0-----:R-:W-:Y:S02]  /*4e80*/  HFMA2 R10, -RZ, RZ, 0, 0 ;  /* 0x00000000ff0a7431 */ /* 0x001fe400000001ff */
[----:B---3--:R-:W-:-:S04]  /*4e90*/  IMAD.MOV R2, RZ, RZ, -R11 ;  /* 0x000000ffff027224 */ /* 0x008fc800078e0a0b */
[----:B------:R-:W-:Y:S01]  /*4ea0*/  IMAD R7, R2, R9, RZ ;  /* 0x0000000902077224 */ /* 0x000fe200078e02ff */
[----:B------:R-:W-:Y:S01]  /*4eb0*/  IABS R2, UR27 ;  /* 0x0000001b00027c13 */ /* 0x000fe20008000000 */
[----:B----4-:R-:W0:Y:S02]  /*4ec0*/  MUFU.RCP R12, R12 ;  /* 0x0000000c000c7308 */ /* 0x010e240000001000 */
[----:B------:R-:W-:-:S06]  /*4ed0*/  IMAD.HI.U32 R7, R11, R7, R10 ;  /* 0x000000070b077227 */ /* 0x000fcc00078e000a */
[----:B------:R-:W-:-:S04]  /*4ee0*/  IMAD.HI.U32 R7, R7, R2, RZ ;  /* 0x0000000207077227 */ /* 0x000fc800078e00ff */
[----:B------:R-:W-:Y:S01]  /*4ef0*/  IMAD R10, R7, R3, R2 ;  /* 0x00000003070a7224 */ /* 0x000fe200078e0202 */
[----:B------:R-:W-:-:S04]  /*4f00*/  LOP3.LUT R3, R4, UR27, RZ, 0x3c, !PT ;  /* 0x0000001b04037c12 */ /* 0x000fc8000f8e3cff */
[----:B------:R-:W-:Y:S02]  /*4f10*/  ISETP.GT.U32.AND P1, PT, R9, R10, PT ;  /* 0x0000000a0900720c */ /* 0x000fe40003f24070 */
[----:B------:R-:W-:-:S11]  /*4f20*/  ISETP.GE.AND P0, PT, R3, RZ, PT ;  /* 0x000000ff0300720c */ /* 0x000fd60003f06270 */
[-C--:B------:R-:W-:Y:S02]  /*4f30*/  @!P1 IADD3 R10, PT, PT, R10, -R9.reuse, RZ ;  /* 0x800000090a0a9210 */ /* 0x080fe40007ffe0ff */
[----:B------:R-:W-:Y:S02]  /*4f40*/  @!P1 IADD3 R7, PT, PT, R7, 0x1, RZ ;  /* 0x0000000107079810 */ /* 0x000fe40007ffe0ff */
[----:B------:R-:W-:Y:S01]  /*4f50*/  ISETP.GE.U32.AND P2, PT, R10, R9, PT ;  /* 0x000000090a00720c */ /* 0x000fe20003f46070 */
[----:B0-----:R-:W-:Y:S01]  /*4f60*/  VIADD R10, R12, 0xffffffe ;  /* 0x0ffffffe0c0a7836 */ /* 0x001fe20000000000 */
[----:B------:R-:W-:-:S03]  /*4f70*/  ISETP.NE.AND P1, PT, R4, RZ, PT ;  /* 0x000000ff0400720c */ /* 0x000fc60003f25270 */
[----:B------:R-:W0:Y:S08]  /*4f80*/  F2I.FTZ.U32.TRUNC.NTZ R11, R10 ;  /* 0x0000000a000b7305 */ /* 0x000e30000021f000 */
[----:B------:R-:W-:-:S05]  /*4f90*/  @P2 VIADD R7, R7, 0x1 ;  /* 0x0000000107072836 */ /* 0x000fca0000000000 */
[----:B------:R-:W-:Y:S02]  /*4fa0*/  @!P0 IADD3 R7, PT, PT, -R7, RZ, RZ ;  /* 0x000000ff07078210 */ /* 0x000fe40007ffe1ff */
[----:B------:R-:W-:Y:S01]  /*4fb0*/  @!P1 LOP3.LUT R7, RZ, R4, RZ, 0x33, !PT ;  /* 0x00000004ff079212 */ /* 0x000fe200078e33ff */
[----:B0-----:R-:W-:Y:S02]  /*4fc0*/  IMAD.MOV R3, RZ, RZ, -R11 ;  /* 0x000000ffff037224 */ /* 0x001fe400078e0a0b */
[----:B------:R-:W-:Y:S01]  /*4fd0*/  IMAD.MOV.U32 R10, RZ, RZ, RZ ;  /* 0x000000ffff0a7224 */ /* 0x000fe200078e00ff */
[----:B------:R-:W-:Y:S01]  /*4fe0*/  IADD3 R9, PT, PT, -R7, RZ, RZ ;  /* 0x000000ff07097210 */ /* 0x000fe20007ffe1ff */
[----:B------:R-:W-:-:S04]  /*4ff0*/  IMAD R13, R3, R8, RZ ;  /* 0x00000008030d7224 */ /* 0x000fc800078e02ff */
[----:B------:R-:W-:Y:S02]  /*5000*/  IMAD R9, R4, R9, UR27 ;  /* 0x0000001b04097e24 */ /* 0x000fe4000f8e0209 */
[----:B------:R-:W-:-:S03]  /*5010*/  IMAD.HI.U32 R13, R11, R13, R10 ;  /* 0x0000000d0b0d7227 */ /* 0x000fc600078e000a */
[----:B------:R-:W-:-:S04]  /*5020*/  IABS R3, R9 ;  /* 0x0000000900037213 */ /* 0x000fc80000000000 */
[----:B------:R-:W-:-:S05]  /*5030*/  MOV R4, R3 ;  /* 0x0000000300047202 */ /* 0x000fca0000000f00 */
[----:B------:R-:W-:-:S04]  /*5040*/  IMAD.HI.U32 R10, R13, R4, RZ ;  /* 0x000000040d0a7227 */ /* 0x000fc800078e00ff */
[----:B------:R-:W-:-:S04]  /*5050*/  IMAD.MOV R3, RZ, RZ, -R10 ;  /* 0x000000ffff037224 */ /* 0x000fc800078e0a0a */
[----:B------:R-:W-:Y:S01]  /*5060*/  IMAD R3, R8, R3, R4 ;  /* 0x0000000308037224 */ /* 0x000fe200078e0204 */
[----:B------:R-:W-:-:S04]  /*5070*/  LOP3.LUT R4, R9, R6, RZ, 0x3c, !PT ;  /* 0x0000000609047212 */ /* 0x000fc800078e3cff */
[----:B------:R-:W-:Y:S02]  /*5080*/  ISETP.GT.U32.AND P1, PT, R8, R3, PT ;  /* 0x000000030800720c */ /* 0x000fe40003f24070 */
[----:B------:R-:W-:Y:S01]  /*5090*/  ISETP.GE.AND P0, PT, R4, RZ, PT ;  /* 0x000000ff0400720c */ /* 0x000fe20003f06270 */
[----:B-1----:R-:W-:-:S10]  /*50a0*/  IMAD R4, R7, UR9, RZ ;  /* 0x0000000907047c24 */ /* 0x002fd4000f8e02ff */
[-C--:B------:R-:W-:Y:S01]  /*50b0*/  @!P1 IADD3 R3, PT, PT, R3, -R8.reuse, RZ ;  /* 0x8000000803039210 */ /* 0x080fe20007ffe0ff */
[----:B------:R-:W-:Y:S01]  /*50c0*/  @!P1 VIADD R10, R10, 0x1 ;  /* 0x000000010a0a9836 */ /* 0x000fe20000000000 */
[----:B------:R-:W-:Y:S02]  /*50d0*/  ISETP.NE.AND P1, PT, R6, RZ, PT ;  /* 0x000000ff0600720c */ /* 0x000fe40003f25270 */
[----:B------:R-:W-:Y:S02]  /*50e0*/  ISETP.GE.U32.AND P2, PT, R3, R8, PT ;  /* 0x000000080300720c */ /* 0x000fe40003f46070 */
[----:B------:R-:W0:Y:S11]  /*50f0*/  LDC R3, c[0x0][0x4bc] ;  /* 0x00012f00ff037b82 */ /* 0x000e360000000800 */
[----:B------:R-:W-:-:S05]  /*5100*/  @P2 IADD3 R10, PT, PT, R10, 0x1, RZ ;  /* 0x000000010a0a2810 */ /* 0x000fca0007ffe0ff */
[----:B------:R-:W-:Y:S01]  /*5110*/  @!P0 IMAD.MOV R10, RZ, RZ, -R10 ;  /* 0x000000ffff0a8224 */ /* 0x000fe200078e0a0a */
[----:B------:R-:W-:Y:S02]  /*5120*/  @!P1 LOP3.LUT R10, RZ, R6, RZ, 0x33, !PT ;  /* 0x00000006ff0a9212 */ /* 0x000fe400078e33ff */
[----:B------:R-:W-:Y:S01]  /*5130*/  ISETP.GT.AND P0, PT, R0, RZ, PT ;  /* 0x000000ff0000720c */ /* 0x000fe20003f04270 */
[----:B0-----:R-:W-:Y:S01]  /*5140*/  IMAD R7, R3, UR30, R4 ;  /* 0x0000001e03077c24 */ /* 0x001fe2000f8e0204 */
[----:B------:R-:W-:-:S03]  /*5150*/  IADD3 R3, PT, PT, -R10, RZ, RZ ;  /* 0x000000ff0a037210 */ /* 0x000fc60007ffe1ff */
[----:B--2---:R-:W-:Y:S02]  /*5160*/  IMAD R7, R10, UR7, R7 ;  /* 0x000000070a077c24 */ /* 0x004fe4000f8e0207 */
[----:B------:R-:W-:-:S04]  /*5170*/  IMAD R30, R6, R3, R9 ;  /* 0x00000003061e7224 */ /* 0x000fc800078e0209 */
[----:B------:R-:W-:Y:S02]  /*5180*/  IMAD R30, R30, UR6, R7 ;  /* 0x000000061e1e7c24 */ /* 0x000fe4000f8e0207 */
[----:B------:R-:W-:Y:S05]  /*5190*/  @P0 BRA `(.L_x_6114) ;  /* 0x00000000002c0947 */ /* 0x000fea0003800000 */
[----:B------:R-:W0:Y:S01]  /*51a0*/  LDC.64 R2, c[0x0][0x4d0] ;  /* 0x00013400ff027b82 */ /* 0x000e220000000a00 */
[----:B------:R-:W-:Y:S01]  /*51b0*/  BSSY.RECONVERGENT B0, `(.L_x_6115) ;  /* 0x0000008000007945 */ /* 0x000fe20003800200 */
[----:B------:R-:W-:-:S07]  /*51c0*/  MOV R7, R5 ;  /* 0x0000000500077202 */ /* 0x000fce0000000f00 */
.L_x_6116:
[----:B-1----:R-:W-:Y:S02]  /*51d0*/  IADD3 R5, PT, PT, R30, R7, RZ ;  /* 0x000000071e057210 */ /* 0x002fe40007ffe0ff */
[----:B------:R-:W-:-:S03]  /*51e0*/  IADD3 R7, PT, PT, R7, UR14, RZ ;  /* 0x0000000e07077c10 */ /* 0x000fc6000fffe0ff */
[----:B0-----:R-:W-:Y:S01]  /*51f0*/  IMAD.WIDE R4, R5, 0x2, R2 ;  /* 0x0000000205047825 */ /* 0x001fe200078e0202 */
[----:B------:R-:W-:-:S04]  /*5200*/  ISETP.GE.AND P0, PT, R7, UR8, PT ;  /* 0x0000000807007c0c */ /* 0x000fc8000bf06270 */
[----:B------:R1:W-:Y:S09]  /*5210*/  STG.E.U16 desc[UR4][R4.64], RZ ;  /* 0x000000ff04007986 */ /* 0x0003f2000c101504 */
[----:B------:R-:W-:Y:S05]  /*5220*/  @!P0 BRA `(.L_x_6116) ;  /* 0xfffffffc00e88947 */ /* 0x000fea000383ffff */
[----:B------:R-:W-:Y:S05]  /*5230*/  BSYNC.RECONVERGENT B0 ;  /* 0x0000000000007941 */ /* 0x000fea0003800200 */
.L_x_6115:
[----:B------:R-:W-:Y:S05]  /*5240*/  BRA `(.L_x_6113) ;  /* 0x00000010009c7947 */ /* 0x000fea0003800000 */
.L_x_6114:
[-C--:B------:R-:W-:Y:S01]  /*5250*/  IABS R6, R32.reuse ;  /* 0x0000002000067213 */ /* 0x080fe20000000000 */
[----:B------:R-:W0:Y:S01]  /*5260*/  LDC R3, c[0x0][0x3d8] ;  /* 0x0000f600ff037b82 */ /* 0x000e220000000800 */
[----:B------:R-:W-:Y:S01]  /*5270*/  IABS R4, R32 ;  /* 0x0000002000047213 */ /* 0x000fe20000000000 */
[----:B------:R-:W1:Y:S01]  /*5280*/  LDCU.64 UR6, c[0x0][0x3e8] ;  /* 0x00007d00ff0677ac */ /* 0x000e620008000a00 */
[----:B------:R-:W2:Y:S03]  /*5290*/  I2F.RP R10, R6 ;  /* 0x00000006000a7306 */ /* 0x000ea60000209400 */
[----:B------:R-:W-:-:S05]  /*52a0*/  IMAD.MOV R4, RZ, RZ, -R4 ;  /* 0x000000ffff047224 */ /* 0x000fca00078e0a04 */
[----:B--2---:R-:W2:Y:S02]  /*52b0*/  MUFU.RCP R8, R10 ;  /* 0x0000000a00087308 */ /* 0x004ea40000001000 */
[----:B--2---:R-:W-:-:S06]  /*52c0*/  VIADD R8, R8, 0xffffffe ;  /* 0x0ffffffe08087836 */ /* 0x004fcc0000000000 */
[----:B------:R-:W2:Y:S02]  /*52d0*/  F2I.FTZ.U32.TRUNC.NTZ R9, R8 ;  /* 0x0000000800097305 */ /* 0x000ea4000021f000 */
[----:B--2---:R-:W-:Y:S01]  /*52e0*/  IMAD.MOV R0, RZ, RZ, -R9 ;  /* 0x000000ffff007224 */ /* 0x004fe200078e0a09 */
[----:B------:R-:W-:-:S03]  /*52f0*/  MOV R8, RZ ;  /* 0x000000ff00087202 */ /* 0x000fc60000000f00 */
[----:B------:R-:W-:Y:S01]  /*5300*/  IMAD R7, R0, R6, RZ ;  /* 0x0000000600077224 */ /* 0x000fe200078e02ff */
[----:B0-----:R-:W-:-:S03]  /*5310*/  IABS R0, R3 ;  /* 0x0000000300007213 */ /* 0x001fc60000000000 */
[----:B------:R-:W-:Y:S02]  /*5320*/  IMAD.HI.U32 R7, R9, R7, R8 ;  /* 0x0000000709077227 */ /* 0x000fe400078e0008 */
[----:B------:R-:W0:Y:S04]  /*5330*/  I2F.RP R8, R0 ;  /* 0x0000000000087306 */ /* 0x000e280000209400 */
[----:B------:R-:W-:-:S04]  /*5340*/  IMAD.HI.U32 R7, R7, R2, RZ ;  /* 0x0000000207077227 */ /* 0x000fc800078e00ff */
[----:B------:R-:W-:Y:S01]  /*5350*/  IMAD R9, R7, R4, R2 ;  /* 0x0000000407097224 */ /* 0x000fe200078e0202 */
[----:B------:R-:W-:-:S04]  /*5360*/  LOP3.LUT R2, R32, UR27, RZ, 0x3c, !PT ;  /* 0x0000001b20027c12 */ /* 0x000fc8000f8e3cff */
[----:B------:R-:W-:Y:S01]  /*5370*/  ISETP.GT.U32.AND P0, PT, R6, R9, PT ;  /* 0x000000090600720c */ /* 0x000fe20003f04070 */
[----:B0-----:R-:W0:Y:S01]  /*5380*/  MUFU.RCP R8, R8 ;  /* 0x0000000800087308 */ /* 0x001e220000001000 */
[----:B------:R-:W-:-:S11]  /*5390*/  ISETP.GE.AND P1, PT, R2, RZ, PT ;  /* 0x000000ff0200720c */ /* 0x000fd60003f26270 */
[----:B------:R-:W-:Y:S02]  /*53a0*/  @!P0 IMAD.IADD R9, R9, 0x1, -R6 ;  /* 0x0000000109098824 */ /* 0x000fe400078e0a06 */
[----:B------:R-:W-:Y:S01]  /*53b0*/  @!P0 VIADD R7, R7, 0x1 ;  /* 0x0000000107078836 */ /* 0x000fe20000000000 */
[----:B------:R-:W-:Y:S02]  /*53c0*/  ISETP.NE.AND P0, PT, R32, RZ, PT ;  /* 0x000000ff2000720c */ /* 0x000fe40003f05270 */
[----:B------:R-:W-:Y:S02]  /*53d0*/  ISETP.GE.U32.AND P2, PT, R9, R6, PT ;  /* 0x000000060900720c */ /* 0x000fe40003f46070 */
[----:B0-----:R-:W-:-:S04]  /*53e0*/  IADD3 R10, PT, PT, R8, 0xffffffe, RZ ;  /* 0x0ffffffe080a7810 */ /* 0x001fc80007ffe0ff */
[----:B------:R-:W0:Y:S07]  /*53f0*/  F2I.FTZ.U32.TRUNC.NTZ R11, R10 ;  /* 0x0000000a000b7305 */ /* 0x000e2e000021f000 */
[----:B------:R-:W-:-:S05]  /*5400*/  @P2 IADD3 R7, PT, PT, R7, 0x1, RZ ;  /* 0x0000000107072810 */ /* 0x000fca0007ffe0ff */
[----:B------:R-:W-:Y:S02]  /*5410*/  IMAD.MOV.U32 R2, RZ, RZ, R7 ;  /* 0x000000ffff027224 */ /* 0x000fe400078e0007 */
[----:B0-----:R-:W-:-:S03]  /*5420*/  IMAD.MOV R7, RZ, RZ, -R11 ;  /* 0x000000ffff077224 */ /* 0x001fc600078e0a0b */
[----:B------:R-:W-:Y:S01]  /*5430*/  @!P1 IADD3 R2, PT, PT, -R2, RZ, RZ ;  /* 0x000000ff02029210 */ /* 0x000fe20007ffe1ff */
[----:B------:R-:W-:Y:S01]  /*5440*/  IMAD.MOV.U32 R10, RZ, RZ, RZ ;  /* 0x000000ffff0a7224 */ /* 0x000fe200078e00ff */
[----:B------:R-:W-:Y:S01]  /*5450*/  @!P0 LOP3.LUT R2, RZ, R32, RZ, 0x33, !PT ;  /* 0x00000020ff028212 */ /* 0x000fe200078e33ff */
[----:B------:R-:W-:-:S03]  /*5460*/  IMAD R6, R7, R0, RZ ;  /* 0x0000000007067224 */ /* 0x000fc600078e02ff */
[----:B------:R-:W-:Y:S01]  /*5470*/  IADD3 R9, PT, PT, -R2, RZ, RZ ;  /* 0x000000ff02097210 */ /* 0x000fe20007ffe1ff */
[----:B------:R-:W-:-:S04]  /*5480*/  IMAD.HI.U32 R6, R11, R6, R10 ;  /* 0x000000060b067227 */ /* 0x000fc800078e000a */
[----:B------:R-:W-:-:S05]  /*5490*/  IMAD R8, R32, R9, UR27 ;  /* 0x0000001b20087e24 */ /* 0x000fca000f8e0209 */
[----:B------:R-:W-:Y:S02]  /*54a0*/  IABS R4, R8 ;  /* 0x0000000800047213 */ /* 0x000fe40000000000 */
[----:B------:R-:W-:-:S03]  /*54b0*/  LOP3.LUT R8, R8, R3, RZ, 0x3c, !PT ;  /* 0x0000000308087212 */ /* 0x000fc600078e3cff */
[----:B------:R-:W-:Y:S01]  /*54c0*/  IMAD.HI.U32 R6, R6, R4, RZ ;  /* 0x0000000406067227 */ /* 0x000fe200078e00ff */
[----:B------:R-:W-:-:S04]  /*54d0*/  ISETP.GE.AND P1, PT, R8, RZ, PT ;  /* 0x000000ff0800720c */ /* 0x000fc80003f26270 */
[----:B------:R-:W-:-:S05]  /*54e0*/  IADD3 R7, PT, PT, -R6, RZ, RZ ;  /* 0x000000ff06077210 */ /* 0x000fca0007ffe1ff */
[----:B------:R-:W-:-:S05]  /*54f0*/  IMAD R7, R0, R7, R4 ;  /* 0x0000000700077224 */ /* 0x000fca00078e0204 */
[----:B------:R-:W-:-:S13]  /*5500*/  ISETP.GT.U32.AND P0, PT, R0, R7, PT ;  /* 0x000000070000720c */ /* 0x000fda0003f04070 */
[----:B------:R-:W-:Y:S01]  /*5510*/  @!P0 IMAD.IADD R7, R7, 0x1, -R0 ;  /* 0x0000000107078824 */ /* 0x000fe200078e0a00 */
[----:B------:R-:W-:Y:S02]  /*5520*/  @!P0 IADD3 R6, PT, PT, R6, 0x1, RZ ;  /* 0x0000000106068810 */ /* 0x000fe40007ffe0ff */
[----:B------:R-:W-:Y:S02]  /*5530*/  ISETP.NE.AND P0, PT, R3, RZ, PT ;  /* 0x000000ff0300720c */ /* 0x000fe40003f05270 */
[----:B------:R-:W-:-:S13]  /*5540*/  ISETP.GE.U32.AND P2, PT, R7, R0, PT ;  /* 0x000000000700720c */ /* 0x000fda0003f46070 */
[----:B------:R-:W-:-:S05]  /*5550*/  @P2 VIADD R6, R6, 0x1 ;  /* 0x0000000106062836 */ /* 0x000fca0000000000 */
[----:B------:R-:W-:Y:S02]  /*5560*/  @!P1 IADD3 R6, PT, PT, -R6, RZ, RZ ;  /* 0x000000ff06069210 */ /* 0x000fe40007ffe1ff */
[----:B------:R-:W-:-:S05]  /*5570*/  @!P0 LOP3.LUT R6, RZ, R3, RZ, 0x33, !PT ;  /* 0x00000003ff068212 */ /* 0x000fca00078e33ff */
[----:B-1----:R-:W-:-:S04]  /*5580*/  IMAD R3, R6, UR6, RZ ;  /* 0x0000000606037c24 */ /* 0x002fc8000f8e02ff */
[----:B------:R-:W-:-:S07]  /*5590*/  IMAD R2, R2, UR7, R3 ;  /* 0x0000000702027c24 */ /* 0x000fce000f8e0203 */
.L_x_6122:
[----:B0-----:R-:W0:Y:S01]  /*55a0*/  LDCU UR6, c[0x0][0x384] ;  /* 0x00007080ff0677ac */ /* 0x001e220008000800 */
[----:B------:R-:W-:Y:S01]  /*55b0*/  HFMA2 R37, -RZ, RZ, 0, 0 ;  /* 0x00000000ff257431 */ /* 0x000fe200000001ff */
[----:B------:R-:W-:Y:S02]  /*55c0*/  IADD3 R0, PT, PT, R2, R5, RZ ;  /* 0x0000000502007210 */ /* 0x000fe40007ffe0ff */
[----:B------:R-:W-:Y:S01]  /*55d0*/  MOV R3, RZ ;  /* 0x000000ff00037202 */ /* 0x000fe20000000f00 */
[----:B0-----:R-:W-:-:S09]  /*55e0*/  UISETP.GE.U32.AND UP0, UPT, UR6, 0x10, UPT ;  /* 0x000000100600788c */ /* 0x001fd2000bf06070 */
[----:B------:R-:W-:Y:S05]  /*55f0*/  BRA.U !UP0, `(.L_x_6117) ;  /* 0x0000000508bc7547 */ /* 0x000fea000b800000 */
[----:B------:R-:W0:Y:S01]  /*5600*/  S2R R20, SR_CgaCtaId ;  /* 0x0000000000147919 */ /* 0x000e220000008800 */
[----:B------:R-:W1:Y:S01]  /*5610*/  LDC R6, c[0x0][0x3e4] ;  /* 0x0000f900ff067b82 */ /* 0x000e620000000800 */
[----:B------:R-:W-:Y:S01]  /*5620*/  MOV R3, 0x400 ;  /* 0x0000040000037802 */ /* 0x000fe20000000f00 */
[----:B------:R-:W-:-:S06]  /*5630*/  IMAD.MOV.U32 R7, RZ, RZ, RZ ;  /* 0x000000ffff077224 */ /* 0x000fcc00078e00ff */
[----:B------:R-:W2:Y:S01]  /*5640*/  LDC.64 R34, c[0x0][0x3f0] ;  /* 0x0000fc00ff227b82 */ /* 0x000ea20000000a00 */
[----:B0-----:R-:W-:Y:S01]  /*5650*/  LEA R20, R20, R3, 0x18 ;  /* 0x0000000314147211 */ /* 0x001fe200078ec0ff */
[----:B------:R-:W-:-:S07]  /*5660*/  IMAD.MOV.U32 R3, RZ, RZ, RZ ;  /* 0x000000ffff037224 */ /* 0x000fce00078e00ff */
.L_x_6118:
[C---:B-1----:R-:W-:Y:S01]  /*5670*/  IMAD R4, R7.reuse, R6, R0 ;  /* 0x0000000607047224 */ /* 0x042fe200078e0200 */
[C---:B------:R-:W-:Y:S02]  /*5680*/  LEA R12, R7.reuse, R20, 0x1 ;  /* 0x00000014070c7211 */ /* 0x040fe400078e08ff */
[----:B------:R-:W-:Y:S02]  /*5690*/  IADD3 R7, PT, PT, R7, 0x10, RZ ;  /* 0x0000001007077810 */ /* 0x000fe40007ffe0ff */
[C---:B--2---:R-:W-:Y:S01]  /*56a0*/  LEA R10, P0, R4.reuse, R34, 0x1 ;  /* 0x00000022040a7211 */ /* 0x044fe200078008ff */
[----:B------:R-:W0:Y:S01]  /*56b0*/  LDS.128 R16, [R12] ;  /* 0x000000000c107984 */ /* 0x000e220000000c00 */
[----:B------:R-:W-:Y:S02]  /*56c0*/  MOV R37, UR17 ;  /* 0x0000001100257c02 */ /* 0x000fe40008000f00 */
[----:B------:R-:W-:Y:S02]  /*56d0*/  LEA.HI.X.SX32 R11, R4, R35, 0x1, P0 ;  /* 0x00000023040b7211 */ /* 0x000fe400000f0eff */
[C---:B------:R-:W-:Y:S03]  /*56e0*/  LEA R14, P0, R6.reuse, R10, 0x1 ;  /* 0x0000000a060e7211 */ /* 0x040fe600078008ff */
[----:B------:R-:W2:Y:S01]  /*56f0*/  LDG.E.U16 R8, desc[UR4][R10.64] ;  /* 0x000000040a087981 */ /* 0x000ea2000c1e1500 */
[C---:B------:R-:W-:Y:S02]  /*5700*/  LEA.HI.X.SX32 R15, R6.reuse, R11, 0x1, P0 ;  /* 0x0000000b060f7211 */ /* 0x040fe400000f0eff */
[C---:B------:R-:W-:Y:S03]  /*5710*/  LEA R24, P0, R6.reuse, R14, 0x1 ;  /* 0x0000000e06187211 */ /* 0x040fe600078008ff */
[----:B------:R-:W3:Y:S01]  /*5720*/  LDG.E.U16 R14, desc[UR4][R14.64] ;  /* 0x000000040e0e7981 */ /* 0x000ee2000c1e1500 */
[C---:B------:R-:W-:Y:S02]  /*5730*/  LEA.HI.X.SX32 R25, R6.reuse, R15, 0x1, P0 ;  /* 0x0000000f06197211 */ /* 0x040fe400000f0eff */
[C---:B------:R-:W-:Y:S03]  /*5740*/  LEA R28, P0, R6.reuse, R24, 0x1 ;  /* 0x00000018061c7211 */ /* 0x040fe600078008ff */
[----:B------:R1:W4:Y:S01]  /*5750*/  LDG.E.U16 R13, desc[UR4][R24.64] ;  /* 0x00000004180d7981 */ /* 0x000322000c1e1500 */
[C---:B------:R-:W-:Y:S02]  /*5760*/  LEA.HI.X.SX32 R29, R6.reuse, R25, 0x1, P0 ;  /* 0x00000019061d7211 */ /* 0x040fe400000f0eff */
[C---:B------:R-:W-:Y:S04]  /*5770*/  LEA R22, P0, R6.reuse, R28, 0x1 ;  /* 0x0000001c06167211 */ /* 0x040fe800078008ff */
[C---:B------:R-:W-:Y:S02]  /*5780*/  LEA.HI.X.SX32 R23, R6.reuse, R29, 0x1, P0 ;  /* 0x0000001d06177211 */ /* 0x040fe400000f0eff */
[C---:B------:R-:W-:Y:S01]  /*5790*/  LEA R26, P0, R6.reuse, R22, 0x1 ;  /* 0x00000016061a7211 */ /* 0x040fe200078008ff */
[----:B------:R5:W4:Y:S03]  /*57a0*/  LDG.E.U16 R11, desc[UR4][R28.64] ;  /* 0x000000041c0b7981 */ /* 0x000b26000c1e1500 */
[C---:B------:R-:W-:Y:S01]  /*57b0*/  LEA.HI.X.SX32 R27, R6.reuse, R23, 0x1, P0 ;  /* 0x00000017061b7211 */ /* 0x040fe200000f0eff */
[----:B------:R-:W4:Y:S01]  /*57c0*/  LDG.E.U16 R10, desc[UR4][R22.64] ;  /* 0x00000004160a7981 */ /* 0x000f22000c1e1500 */
[----:B0-----:R-:W-:Y:S03]  /*57d0*/  HADD2.F32 R9, -RZ, R16.H0_H0 ;  /* 0x20000010ff097230 */ /* 0x001fe60000004100 */
[----:B------:R0:W4:Y:S01]  /*57e0*/  LDG.E.U16 R21, desc[UR4][R26.64] ;  /* 0x000000041a157981 */ /* 0x000122000c1e1500 */
[C---:B-1----:R-:W-:Y:S04]  /*57f0*/  LEA R24, P0, R6.reuse, R26, 0x1 ;  /* 0x0000001a06187211 */ /* 0x042fe800078008ff */
[C---:B------:R-:W-:Y:S02]  /*5800*/  LEA.HI.X.SX32 R25, R6.reuse, R27, 0x1, P0 ;  /* 0x0000001b06197211 */ /* 0x040fe400000f0eff */
[C---:B-----5:R-:W-:Y:S03]  /*5810*/  LEA R28, P0, R6.reuse, R24, 0x1 ;  /* 0x00000018061c7211 */ /* 0x060fe600078008ff */
[----:B------:R1:W5:Y:S01]  /*5820*/  LDG.E.U16 R23, desc[UR4][R24.64] ;  /* 0x0000000418177981 */ /* 0x000362000c1e1500 */
[C---:B------:R-:W-:Y:S02]  /*5830*/  LEA.HI.X.SX32 R29, R6.reuse, R25, 0x1, P0 ;  /* 0x00000019061d7211 */ /* 0x040fe400000f0eff */
[C---:B0-----:R-:W-:Y:S03]  /*5840*/  LEA R26, P0, R6.reuse, R28, 0x1 ;  /* 0x0000001c061a7211 */ /* 0x041fe600078008ff */
[----:B------:R-:W5:Y:S01]  /*5850*/  LDG.E.U16 R22, desc[UR4][R28.64] ;  /* 0x000000041c167981 */ /* 0x000f62000c1e1500 */
[C---:B------:R-:W-:Y:S02]  /*5860*/  LEA.HI.X.SX32 R27, R6.reuse, R29, 0x1, P0 ;  /* 0x0000001d061b7211 */ /* 0x040fe400000f0eff */
[C---:B-1----:R-:W-:Y:S04]  /*5870*/  LEA R24, P0, R6.reuse, R26, 0x1 ;  /* 0x0000001a06187211 */ /* 0x042fe800078008ff */
[----:B------:R-:W-:Y:S01]  /*5880*/  LEA.HI.X.SX32 R25, R6, R27, 0x1, P0 ;  /* 0x0000001b06197211 */ /* 0x000fe200000f0eff */
[----:B--2---:R-:W-:Y:S05]  /*5890*/  HADD2.F32 R8, -RZ, R8.H0_H0 ;  /* 0x20000008ff087230 */ /* 0x004fea0000004100 */
[----:B------:R-:W-:Y:S01]  /*58a0*/  FFMA R3, R8, R9, R3 ;  /* 0x0000000908037223 */ /* 0x000fe20000000003 */
[----:B------:R-:W-:Y:S02]  /*58b0*/  HADD2.F32 R9, -RZ, R16.H1_H1 ;  /* 0x30000010ff097230 */ /* 0x000fe40000004100 */
[----:B---3--:R-:W-:Y:S01]  /*58c0*/  HADD2.F32 R8, -RZ, R14.H0_H0 ;  /* 0x2000000eff087230 */ /* 0x008fe20000004100 */
[----:B------:R0:W2:Y:S04]  /*58d0*/  LDG.E.U16 R16, desc[UR4][R26.64] ;  /* 0x000000041a107981 */ /* 0x0000a8000c1e1500 */
[----:B------:R-:W-:Y:S01]  /*58e0*/  FFMA R3, R8, R9, R3 ;  /* 0x0000000908037223 */ /* 0x000fe20000000003 */
[----:B------:R-:W-:Y:S02]  /*58f0*/  HADD2.F32 R9, -RZ, R17.H0_H0 ;  /* 0x20000011ff097230 */ /* 0x000fe40000004100 */
[----:B----4-:R-:W-:Y:S02]  /*5900*/  HADD2.F32 R8, -RZ, R13.H0_H0 ;  /* 0x2000000dff087230 */ /* 0x010fe40000004100 */
[----:B------:R-:W1:Y:S03]  /*5910*/  LDS.128 R12, [R12+0x10] ;  /* 0x000010000c0c7984 */ /* 0x000e660000000c00 */
[----:B------:R-:W-:Y:S01]  /*5920*/  FFMA R3, R8, R9, R3 ;  /* 0x0000000908037223 */ /* 0x000fe20000000003 */
[----:B------:R-:W-:Y:S02]  /*5930*/  HADD2.F32 R9, -RZ, R17.H1_H1 ;  /* 0x30000011ff097230 */ /* 0x000fe40000004100 */
[----:B------:R-:W-:Y:S02]  /*5940*/  HADD2.F32 R8, -RZ, R11.H0_H0 ;  /* 0x2000000bff087230 */ /* 0x000fe40000004100 */
[----:B------:R-:W-:Y:S02]  /*5950*/  HADD2.F32 R11, -RZ, R18.H0_H0 ;  /* 0x20000012ff0b7230 */ /* 0x000fe40000004100 */
[----:B------:R-:W-:Y:S02]  /*5960*/  HADD2.F32 R10, -RZ, R10.H0_H0 ;  /* 0x2000000aff0a7230 */ /* 0x000fe40000004100 */
[----:B------:R-:W-:Y:S01]  /*5970*/  FFMA R3, R8, R9, R3 ;  /* 0x0000000908037223 */ /* 0x000fe20000000003 */
[----:B------:R-:W-:Y:S02]  /*5980*/  HADD2.F32 R9, -RZ, R18.H1_H1 ;  /* 0x30000012ff097230 */ /* 0x000fe40000004100 */
[----:B------:R-:W-:Y:S02]  /*5990*/  HADD2.F32 R8, -RZ, R21.H0_H0 ;  /* 0x20000015ff087230 */ /* 0x000fe40000004100 */
[----:B------:R-:W-:Y:S01]  /*59a0*/  FFMA R3, R10, R11, R3 ;  /* 0x0000000b0a037223 */ /* 0x000fe20000000003 */
[--C-:B------:R-:W-:Y:S01]  /*59b0*/  HADD2.F32 R10, -RZ, R19.reuse.H1_H1 ;  /* 0x30000013ff0a7230 */ /* 0x100fe20000004100 */
[----:B0-----:R-:W-:Y:S02]  /*59c0*/  LEA R26, P0, R6, R24, 0x1 ;  /* 0x00000018061a7211 */ /* 0x001fe400078008ff */
[----:B------:R-:W-:Y:S01]  /*59d0*/  FFMA R3, R8, R9, R3 ;  /* 0x0000000908037223 */ /* 0x000fe20000000003 */
[----:B------:R-:W-:Y:S01]  /*59e0*/  HADD2.F32 R9, -RZ, R19.H0_H0 ;  /* 0x20000013ff097230 */ /* 0x000fe20000004100 */
[C---:B------:R-:W-:Y:S02]  /*59f0*/  LEA.HI.X.SX32 R27, R6.reuse, R25, 0x1, P0 ;  /* 0x00000019061b7211 */ /* 0x040fe400000f0eff */
[C---:B------:R-:W-:Y:S03]  /*5a00*/  LEA R28, P0, R6.reuse, R26, 0x1 ;  /* 0x0000001a061c7211 */ /* 0x040fe600078008ff */
[----:B------:R-:W3:Y:S01]  /*5a10*/  LDG.E.U16 R26, desc[UR4][R26.64] ;  /* 0x000000041a1a7981 */ /* 0x000ee2000c1e1500 */
[----:B------:R-:W-:Y:S01]  /*5a20*/  LEA.HI.X.SX32 R29, R6, R27, 0x1, P0 ;  /* 0x0000001b061d7211 */ /* 0x000fe200000f0eff */
[----:B-----5:R-:W-:Y:S02]  /*5a30*/  HADD2.F32 R8, -RZ, R23.H0_H0 ;  /* 0x20000017ff087230 */ /* 0x020fe40000004100 */
[--C-:B-1----:R-:W-:Y:S03]  /*5a40*/  HADD2.F32 R11, -RZ, R13.reuse.H1_H1 ;  /* 0x3000000dff0b7230 */ /* 0x102fe60000004100 */
[----:B------:R-:W-:Y:S01]  /*5a50*/  FFMA R3, R8, R9, R3 ;  /* 0x0000000908037223 */ /* 0x000fe20000000003 */
[----:B------:R-:W-:Y:S01]  /*5a60*/  HADD2.F32 R8, -RZ, R22.H0_H0 ;  /* 0x20000016ff087230 */ /* 0x000fe20000004100 */
[----:B------:R-:W-:Y:S01]  /*5a70*/  LEA R22, P0, R6, R28, 0x1 ;  /* 0x0000001c06167211 */ /* 0x000fe200078008ff */
[----:B------:R-:W-:Y:S03]  /*5a80*/  HADD2.F32 R9, -RZ, R12.H0_H0 ;  /* 0x2000000cff097230 */ /* 0x000fe60000004100 */
[----:B------:R-:W-:Y:S01]  /*5a90*/  FFMA R3, R8, R10, R3 ;  /* 0x0000000a08037223 */ /* 0x000fe20000000003 */
[C---:B------:R-:W-:Y:S01]  /*5aa0*/  LEA.HI.X.SX32 R23, R6.reuse, R29, 0x1, P0 ;  /* 0x0000001d06177211 */ /* 0x040fe200000f0eff */
[----:B------:R-:W4:Y:S04]  /*5ab0*/  LDG.E.U16 R10, desc[UR4][R28.64] ;  /* 0x000000041c0a7981 */ /* 0x000f28000c1e1500 */
[----:B------:R-:W5:Y:S01]  /*5ac0*/  LDG.E.U16 R19, desc[UR4][R22.64] ;  /* 0x0000000416137981 */ /* 0x000f62000c1e1500 */
[----:B--2---:R-:W-:Y:S01]  /*5ad0*/  HADD2.F32 R8, -RZ, R16.H0_H0 ;  /* 0x20000010ff087230 */ /* 0x004fe20000004100 */
[----:B------:R-:W-:Y:S04]  /*5ae0*/  LEA R16, P0, R6, R22, 0x1 ;  /* 0x0000001606107211 */ /* 0x000fe800078008ff */
[----:B------:R-:W-:Y:S01]  /*5af0*/  FFMA R3, R8, R9, R3 ;  /* 0x0000000908037223 */ /* 0x000fe20000000003 */
[----:B------:R-:W-:Y:S01]  /*5b00*/  HADD2.F32 R9, -RZ, R12.H1_H1 ;  /* 0x3000000cff097230 */ /* 0x000fe20000004100 */
[----:B------:R0:W2:Y:S01]  /*5b10*/  LDG.E.U16 R8, desc[UR4][R24.64] ;  /* 0x0000000418087981 */ /* 0x0000a2000c1e1500 */
[C---:B------:R-:W-:Y:S05]  /*5b20*/  LEA.HI.X.SX32 R17, R6.reuse, R23, 0x1, P0 ;  /* 0x0000001706117211 */ /* 0x040fea00000f0eff */
[----:B------:R-:W5:Y:S01]  /*5b30*/  LDG.E.U16 R18, desc[UR4][R16.64] ;  /* 0x0000000410127981 */ /* 0x000f62000c1e1500 */
[C---:B0-----:R-:W-:Y:S04]  /*5b40*/  LEA R24, P0, R6.reuse, R16, 0x1 ;  /* 0x0000001006187211 */ /* 0x041fe800078008ff */
[C---:B------:R-:W-:Y:S02]  /*5b50*/  LEA.HI.X.SX32 R25, R6.reuse, R17, 0x1, P0 ;  /* 0x0000001106197211 */ /* 0x040fe400000f0eff */
[C---:B------:R-:W-:Y:S03]  /*5b60*/  LEA R22, P0, R6.reuse, R24, 0x1 ;  /* 0x0000001806167211 */ /* 0x040fe600078008ff */
[----:B------:R-:W5:Y:S01]  /*5b70*/  LDG.E.U16 R17, desc[UR4][R24.64] ;  /* 0x0000000418117981 */ /* 0x000f62000c1e1500 */
[----:B------:R-:W-:Y:S02]  /*5b80*/  LEA.HI.X.SX32 R23, R6, R25, 0x1, P0 ;  /* 0x0000001906177211 */ /* 0x000fe400000f0eff */
[----:B------:R-:W-:Y:S03]  /*5b90*/  ISETP.NE.AND P0, PT, R7, UR17, PT ;  /* 0x0000001107007c0c */ /* 0x000fe6000bf05270 */
[----:B------:R-:W5:Y:S01]  /*5ba0*/  LDG.E.U16 R16, desc[UR4][R22.64] ;  /* 0x0000000416107981 */ /* 0x000f62000c1e1500 */
[----:B----4-:R-:W-:Y:S02]  /*5bb0*/  HADD2.F32 R10, -RZ, R10.H0_H0 ;  /* 0x2000000aff0a7230 */ /* 0x010fe40000004100 */
[----:B--2---:R-:W-:Y:S05]  /*5bc0*/  HADD2.F32 R8, -RZ, R8.H0_H0 ;  /* 0x20000008ff087230 */ /* 0x004fea0000004100 */
[----:B------:R-:W-:Y:S01]  /*5bd0*/  FFMA R3, R8, R9, R3 ;  /* 0x0000000908037223 */ /* 0x000fe20000000003 */
[----:B------:R-:W-:Y:S02]  /*5be0*/  HADD2.F32 R9, -RZ, R13.H0_H0 ;  /* 0x2000000dff097230 */ /* 0x000fe40000004100 */
[----:B---3--:R-:W-:Y:S05]  /*5bf0*/  HADD2.F32 R8, -RZ, R26.H0_H0 ;  /* 0x2000001aff087230 */ /* 0x008fea0000004100 */
[----:B------:R-:W-:Y:S01]  /*5c00*/  FFMA R3, R8, R9, R3 ;  /* 0x0000000908037223 */ /* 0x000fe20000000003 */
[--C-:B------:R-:W-:Y:S02]  /*5c10*/  HADD2.F32 R9, -RZ, R14.reuse.H0_H0 ;  /* 0x2000000eff097230 */ /* 0x100fe40000004100 */
[----:B-----5:R-:W-:Y:S02]  /*5c20*/  HADD2.F32 R8, -RZ, R19.H0_H0 ;  /* 0x20000013ff087230 */ /* 0x020fe40000004100 */
[----:B------:R-:W-:Y:S01]  /*5c30*/  FFMA R3, R10, R11, R3 ;  /* 0x0000000b0a037223 */ /* 0x000fe20000000003 */
[----:B------:R-:W-:Y:S02]  /*5c40*/  HADD2.F32 R11, -RZ, R14.H1_H1 ;  /* 0x3000000eff0b7230 */ /* 0x000fe40000004100 */
[----:B------:R-:W-:Y:S02]  /*5c50*/  HADD2.F32 R10, -RZ, R18.H0_H0 ;  /* 0x20000012ff0a7230 */ /* 0x000fe40000004100 */
[----:B------:R-:W-:Y:S01]  /*5c60*/  FFMA R3, R8, R9, R3 ;  /* 0x0000000908037223 */ /* 0x000fe20000000003 */
[--C-:B------:R-:W-:Y:S03]  /*5c70*/  HADD2.F32 R9, -RZ, R15.reuse.H0_H0 ;  /* 0x2000000fff097230 */ /* 0x100fe60000004100 */
[----:B------:R-:W-:Y:S01]  /*5c80*/  FFMA R3, R10, R11, R3 ;  /* 0x0000000b0a037223 */ /* 0x000fe20000000003 */
[----:B------:R-:W-:Y:S02]  /*5c90*/  HADD2.F32 R11, -RZ, R15.H1_H1 ;  /* 0x3000000fff0b7230 */ /* 0x000fe40000004100 */
[----:B------:R-:W-:Y:S05]  /*5ca0*/  HADD2.F32 R8, -RZ, R17.H0_H0 ;  /* 0x20000011ff087230 */ /* 0x000fea0000004100 */
[----:B------:R-:W-:Y:S01]  /*5cb0*/  FFMA R3, R8, R9, R3 ;  /* 0x0000000908037223 */ /* 0x000fe20000000003 */
[----:B------:R-:W-:Y:S05]  /*5cc0*/  HADD2.F32 R10, -RZ, R16.H0_H0 ;  /* 0x20000010ff0a7230 */ /* 0x000fea0000004100 */
[----:B------:R-:W-:Y:S01]  /*5cd0*/  FFMA R3, R10, R11, R3 ;  /* 0x0000000b0a037223 */ /* 0x000fe20000000003 */
[----:B------:R-:W-:Y:S09]  /*5ce0*/  @P0 BRA `(.L_x_6118) ;  /* 0xfffffff800600947 */ /* 0x000ff2000383ffff */
.L_x_6117:
[----:B------:R-:W-:-:S09]  /*5cf0*/  UISETP.NE.AND UP0, UPT, UR22, URZ, UPT ;  /* 0x000000ff1600728c */ /* 0x000fd2000bf05270 */
[----:B------:R-:W-:Y:S05]  /*5d00*/  BRA.U !UP0, `(.L_x_6119) ;  /* 0x0000000508c87547 */ /* 0x000fea000b800000 */
[----:B------:R-:W-:Y:S05]  /*5d10*/  BRA.U !UP2, `(.L_x_6120) ;  /* 0x000000010ac87547 */ /* 0x000fea000b800000 */
[----:B------:R-:W0:Y:S08]  /*5d20*/  LDC R20, c[0x0][0x3e4] ;  /* 0x0000f900ff147b82 */ /* 0x000e300000000800 */
[----:B------:R-:W1:Y:S01]  /*5d30*/  LDC.64 R6, c[0x0][0x3f0] ;  /* 0x0000fc00ff067b82 */ /* 0x000e620000000a00 */
[----:B0-----:R-:W-:-:S04]  /*5d40*/  IMAD R16, R37, R20, R0 ;  /* 0x0000001425107224 */ /* 0x001fc800078e0200 */
[----:B-1----:R-:W-:-:S04]  /*5d50*/  IMAD.WIDE R16, R16, 0x2, R6 ;  /* 0x0000000210107825 */ /* 0x002fc800078e0206 */
[C---:B------:R-:W-:Y:S02]  /*5d60*/  IMAD.WIDE R26, R20.reuse, 0x2, R16 ;  /* 0x00000002141a7825 */ /* 0x040fe400078e0210 */
[----:B------:R0:W2:Y:S02]  /*5d70*/  LDG.E.U16 R16, desc[UR4][R16.64] ;  /* 0x0000000410107981 */ /* 0x0000a4000c1e1500 */
[C---:B------:R-:W-:Y:S02]  /*5d80*/  IMAD.WIDE R18, R20.reuse, 0x2, R26 ;  /* 0x0000000214127825 */ /* 0x040fe400078e021a */
[----:B------:R-:W3:Y:S04]  /*5d90*/  LDG.E.U16 R15, desc[UR4][R26.64] ;  /* 0x000000041a0f7981 */ /* 0x000ee8000c1e1500 */
[----:B------:R-:W4:Y:S01]  /*5da0*/  LDG.E.U16 R14, desc[UR4][R18.64] ;  /* 0x00000004120e7981 */ /* 0x000f22000c1e1500 */
        /* <DEDUP_REMOVED lines=10> */
[----:B------:R-:W0:Y:S01]  /*5e50*/  S2UR UR6, SR_CgaCtaId ;  /* 0x00000000000679c3 */ /* 0x000e220000008800 */
[----:B------:R-:W-:Y:S02]  /*5e60*/  UMOV UR7, 0x400 ;  /* 0x0000040000077882 */ /* 0x000fe40000000000 */
[----:B0-----:R-:W-:-:S06]  /*5e70*/  ULEA UR6, UR6, UR7, 0x18 ;  /* 0x0000000706067291 */ /* 0x001fcc000f8ec0ff */
[----:B------:R-:W-:-:S05]  /*5e80*/  LEA R17, R37, UR6, 0x1 ;  /* 0x0000000625117c11 */ /* 0x000fca000f8e08ff */
[----:B-1----:R-:W0:Y:S04]  /*5e90*/  LDS.64 R8, [R17] ;  /* 0x0000000011087984 */ /* 0x002e280000000a00 */
[----:B------:R-:W1:Y:S01]  /*5ea0*/  LDS.64 R6, [R17+0x8] ;  /* 0x0000080011067984 */ /* 0x000e620000000a00 */
[----:B------:R-:W-:Y:S01]  /*5eb0*/  IADD3 R37, PT, PT, R37, 0x8, RZ ;  /* 0x0000000825257810 */ /* 0x000fe20007ffe0ff */
[--C-:B0-----:R-:W-:Y:S02]  /*5ec0*/  HADD2.F32 R18, -RZ, R8.reuse.H0_H0 ;  /* 0x20000008ff127230 */ /* 0x101fe40000004100 */
[----:B------:R-:W-:Y:S02]  /*5ed0*/  HADD2.F32 R8, -RZ, R8.H1_H1 ;  /* 0x30000008ff087230 */ /* 0x000fe40000004100 */
[----:B--2---:R-:W-:-:S02]  /*5ee0*/  HADD2.F32 R16, -RZ, R16.H0_H0 ;  /* 0x20000010ff107230 */ /* 0x004fc40000004100 */
[----:B---3--:R-:W-:-:S03]  /*5ef0*/  HADD2.F32 R15, -RZ, R15.H0_H0 ;  /* 0x2000000fff0f7230 */ /* 0x008fc60000004100 */
[----:B------:R-:W-:Y:S01]  /*5f00*/  FFMA R16, R16, R18, R3 ;  /* 0x0000001210107223 */ /* 0x000fe20000000003 */
[--C-:B------:R-:W-:Y:S02]  /*5f10*/  HADD2.F32 R3, -RZ, R9.reuse.H0_H0 ;  /* 0x20000009ff037230 */ /* 0x100fe40000004100 */
[----:B----4-:R-:W-:Y:S02]  /*5f20*/  HADD2.F32 R14, -RZ, R14.H0_H0 ;  /* 0x2000000eff0e7230 */ /* 0x010fe40000004100 */
[----:B------:R-:W-:Y:S01]  /*5f30*/  FFMA R15, R15, R8, R16 ;  /* 0x000000080f0f7223 */ /* 0x000fe20000000010 */
[----:B------:R-:W-:-:S03]  /*5f40*/  HADD2.F32 R9, -RZ, R9.H1_H1 ;  /* 0x30000009ff097230 */ /* 0x000fc60000004100 */
[----:B------:R-:W-:Y:S01]  /*5f50*/  FFMA R3, R14, R3, R15 ;  /* 0x000000030e037223 */ /* 0x000fe2000000000f */
[----:B-----5:R-:W-:Y:S02]  /*5f60*/  HADD2.F32 R8, -RZ, R13.H0_H0 ;  /* 0x2000000dff087230 */ /* 0x020fe40000004100 */
        /* <DEDUP_REMOVED lines=12> */
[----:B------:R-:W-:Y:S01]  /*6030*/  FFMA R3, R4, R7, R3 ;  /* 0x0000000704037223 */ /* 0x000fe20000000003 */
.L_x_6120:
        /* <DEDUP_REMOVED lines=8> */
[----:B------:R-:W2:Y:S02]  /*60c0*/  LDG.E.U16 R10, desc[UR4][R10.64] ;  /* 0x000000040a0a7981 */ /* 0x000ea4000c1e1500 */
[C---:B------:R-:W-:Y:S02]  /*60d0*/  IMAD.WIDE R16, R15.reuse, 0x2, R18 ;  /* 0x000000020f107825 */ /* 0x040fe400078e0212 */
[----:B------:R-:W3:Y:S04]  /*60e0*/  LDG.E.U16 R9, desc[UR4][R18.64] ;  /* 0x0000000412097981 */ /* 0x000ee8000c1e1500 */
[----:B------:R-:W4:Y:S01]  /*60f0*/  LDG.E.U16 R8, desc[UR4][R16.64] ;  /* 0x0000000410087981 */ /* 0x000f22000c1e1500 */
[----:B------:R-:W-:-:S05]  /*6100*/  IMAD.WIDE R14, R15, 0x2, R16 ;  /* 0x000000020f0e7825 */ /* 0x000fca00078e0210 */
[----:B------:R-:W5:Y:S01]  /*6110*/  LDG.E.U16 R4, desc[UR4][R14.64] ;  /* 0x000000040e047981 */ /* 0x000f62000c1e1500 */
[----:B------:R-:W0:Y:S01]  /*6120*/  S2UR UR6, SR_CgaCtaId ;  /* 0x00000000000679c3 */ /* 0x000e220000008800 */
[----:B------:R-:W-:Y:S02]  /*6130*/  UMOV UR7, 0x400 ;  /* 0x0000040000077882 */ /* 0x000fe40000000000 */
[----:B0-----:R-:W-:-:S06]  /*6140*/  ULEA UR6, UR6, UR7, 0x18 ;  /* 0x0000000706067291 */ /* 0x001fcc000f8ec0ff */
[----:B------:R-:W-:-:S06]  /*6150*/  LEA R7, R37, UR6, 0x1 ;  /* 0x0000000625077c11 */ /* 0x000fcc000f8e08ff */
[----:B------:R-:W0:Y:S01]  /*6160*/  LDS.64 R6, [R7] ;  /* 0x0000000007067984 */ /* 0x000e220000000a00 */
[----:B------:R-:W-:Y:S01]  /*6170*/  IADD3 R37, PT, PT, R37, 0x4, RZ ;  /* 0x0000000425257810 */ /* 0x000fe20007ffe0ff */
[--C-:B0-----:R-:W-:Y:S02]  /*6180*/  HADD2.F32 R12, -RZ, R6.reuse.H0_H0 ;  /* 0x20000006ff0c7230 */ /* 0x101fe40000004100 */
[----:B------:R-:W-:Y:S02]  /*6190*/  HADD2.F32 R6, -RZ, R6.H1_H1 ;  /* 0x30000006ff067230 */ /* 0x000fe40000004100 */
[----:B--2---:R-:W-:Y:S02]  /*61a0*/  HADD2.F32 R10, -RZ, R10.H0_H0 ;  /* 0x2000000aff0a7230 */ /* 0x004fe40000004100 */
[----:B---3--:R-:W-:-:S03]  /*61b0*/  HADD2.F32 R9, -RZ, R9.H0_H0 ;  /* 0x20000009ff097230 */ /* 0x008fc60000004100 */
[----:B------:R-:W-:Y:S01]  /*61c0*/  FFMA R10, R10, R12, R3 ;  /* 0x0000000c0a0a7223 */ /* 0x000fe20000000003 */
[--C-:B------:R-:W-:Y:S02]  /*61d0*/  HADD2.F32 R3, -RZ, R7.reuse.H0_H0 ;  /* 0x20000007ff037230 */ /* 0x100fe40000004100 */
[----:B----4-:R-:W-:Y:S02]  /*61e0*/  HADD2.F32 R8, -RZ, R8.H0_H0 ;  /* 0x20000008ff087230 */ /* 0x010fe40000004100 */
[----:B------:R-:W-:Y:S01]  /*61f0*/  FFMA R9, R9, R6, R10 ;  /* 0x0000000609097223 */ /* 0x000fe2000000000a */
[----:B------:R-:W-:-:S03]  /*6200*/  HADD2.F32 R6, -RZ, R7.H1_H1 ;  /* 0x30000007ff067230 */ /* 0x000fc60000004100 */
[----:B------:R-:W-:Y:S01]  /*6210*/  FFMA R8, R8, R3, R9 ;  /* 0x0000000308087223 */ /* 0x000fe20000000009 */
[----:B-----5:R-:W-:-:S05]  /*6220*/  HADD2.F32 R11, -RZ, R4.H0_H0 ;  /* 0x20000004ff0b7230 */ /* 0x020fca0000004100 */
[----:B------:R-:W-:Y:S01]  /*6230*/  FFMA R3, R11, R6, R8 ;  /* 0x000000060b037223 */ /* 0x000fe20000000008 */
.L_x_6121:
[----:B------:R-:W-:-:S09]  /*6240*/  UISETP.NE.AND UP0, UPT, UR16, URZ, UPT ;  /* 0x000000ff1000728c */ /* 0x000fd2000bf05270 */
[----:B------:R-:W-:Y:S05]  /*6250*/  BRA.U !UP0, `(.L_x_6119) ;  /* 0x0000000108747547 */ /* 0x000fea000b800000 */
[----:B------:R-:W0:Y:S08]  /*6260*/  LDC R4, c[0x0][0x3e4] ;  /* 0x0000f900ff047b82 */ /* 0x000e300000000800 */
[----:B------:R-:W1:Y:S01]  /*6270*/  LDC.64 R6, c[0x0][0x3f0] ;  /* 0x0000fc00ff067b82 */ /* 0x000e620000000a00 */
[----:B0-----:R-:W-:-:S04]  /*6280*/  IMAD R9, R37, R4, R0 ;  /* 0x0000000425097224 */ /* 0x001fc800078e0200 */
[----:B-1----:R-:W-:-:S05]  /*6290*/  IMAD.WIDE R6, R9, 0x2, R6 ;  /* 0x0000000209067825 */ /* 0x002fca00078e0206 */
[----:B------:R-:W2:Y:S01]  /*62a0*/  LDG.E.U16 R0, desc[UR4][R6.64] ;  /* 0x0000000406007981 */ /* 0x000ea2000c1e1500 */
[----:B------:R-:W0:Y:S01]  /*62b0*/  S2UR UR6, SR_CgaCtaId ;  /* 0x00000000000679c3 */ /* 0x000e220000008800 */
[----:B------:R-:W-:Y:S01]  /*62c0*/  UMOV UR7, 0x400 ;  /* 0x0000040000077882 */ /* 0x000fe20000000000 */
[----:B------:R-:W-:Y:S02]  /*62d0*/  UISETP.NE.AND UP0, UPT, UR16, 0x1, UPT ;  /* 0x000000011000788c */ /* 0x000fe4000bf05270 */
[----:B0-----:R-:W-:-:S06]  /*62e0*/  ULEA UR6, UR6, UR7, 0x18 ;  /* 0x0000000706067291 */ /* 0x001fcc000f8ec0ff */
[----:B------:R-:W-:-:S05]  /*62f0*/  LEA R37, R37, UR6, 0x1 ;  /* 0x0000000625257c11 */ /* 0x000fca000f8e08ff */
[----:B------:R-:W0:Y:S02]  /*6300*/  LDS.U16 R8, [R37] ;  /* 0x0000000025087984 */ /* 0x000e240000000400 */
[----:B0-----:R-:W-:Y:S02]  /*6310*/  HADD2.F32 R8, -RZ, R8.H0_H0 ;  /* 0x20000008ff087230 */ /* 0x001fe40000004100 */
[----:B--2---:R-:W-:-:S05]  /*6320*/  HADD2.F32 R0, -RZ, R0.H0_H0 ;  /* 0x20000000ff007230 */ /* 0x004fca0000004100 */
[----:B------:R-:W-:Y:S01]  /*6330*/  FFMA R3, R0, R8, R3 ;  /* 0x0000000800037223 */ /* 0x000fe20000000003 */
[----:B------:R-:W-:Y:S06]  /*6340*/  BRA.U !UP0, `(.L_x_6119) ;  /* 0x0000000108387547 */ /* 0x000fec000b800000 */
[----:B------:R-:W-:Y:S01]  /*6350*/  UISETP.NE.AND UP0, UPT, UR16, 0x2, UPT ;  /* 0x000000021000788c */ /* 0x000fe2000bf05270 */
[----:B------:R-:W-:-:S05]  /*6360*/  IMAD.WIDE R10, R4, 0x2, R6 ;  /* 0x00000002040a7825 */ /* 0x000fca00078e0206 */
[----:B------:R-:W-:Y:S01]  /*6370*/  PLOP3.LUT P0, PT, PT, PT, UP0, 0x80, 0x8 ;  /* 0x000000000008781c */ /* 0x000fe20003f0f008 */
[----:B------:R-:W2:-:S12]  /*6380*/  LDG.E.U16 R6, desc[UR4][R10.64] ;  /* 0x000000040a067981 */ /* 0x000e98000c1e1500 */
        /* <DEDUP_REMOVED lines=10> */
.L_x_6119:
[----:B------:R-:W0:Y:S01]  /*6430*/  LDC.64 R6, c[0x0][0x4d0] ;  /* 0x00013400ff067b82 */ /* 0x000e220000000a00 */
[----:B------:R-:W1:Y:S01]  /*6440*/  LDCU UR6, c[0x0][0x388] ;  /* 0x00007100ff0677ac */ /* 0x000e620008000800 */
[----:B------:R-:W-:Y:S01]  /*6450*/  IMAD.IADD R0, R30, 0x1, R5 ;  /* 0x000000011e007824 */ /* 0x000fe200078e0205 */
[----:B------:R-:W-:Y:S02]  /*6460*/  F2FP.F16.F32.PACK_AB R3, RZ, R3 ;  /* 0x00000003ff03723e */ /* 0x000fe400000000ff */
[----:B------:R-:W-:-:S04]  /*6470*/  IADD3 R5, PT, PT, R5, UR14, RZ ;  /* 0x0000000e05057c10 */ /* 0x000fc8000fffe0ff */
[----:B-1----:R-:W-:Y:S01]  /*6480*/  ISETP.GE.AND P0, PT, R5, UR6, PT ;  /* 0x0000000605007c0c */ /* 0x002fe2000bf06270 */
[----:B0-----:R-:W-:-:S05]  /*6490*/  IMAD.WIDE R6, R0, 0x2, R6 ;  /* 0x0000000200067825 */ /* 0x001fca00078e0206 */
[----:B------:R0:W-:Y:S07]  /*64a0*/  STG.E.U16 desc[UR4][R6.64], R3 ;  /* 0x0000000306007986 */ /* 0x0001ee000c101504 */
[----:B------:R-:W-:Y:S05]  /*64b0*/  @!P0 BRA `(.L_x_6122) ;  /* 0xfffffff000388947 */ /* 0x000fea000383ffff */
.L_x_6113:
[----:B------:R-:W-:Y:S05]  /*64c0*/  BSYNC.RECONVERGENT B1 ;  /* 0x0000000000017941 */ /* 0x000fea0003800200 */
.L_x_6112:
[----:B------:R-:W2:Y:S01]  /*64d0*/  LDCU UR6, c[0x0][0x380] ;  /* 0x00007000ff0677ac */ /* 0x000ea20008000800 */
[----:B------:R-:W-:-:S04]  /*64e0*/  UIADD3 UR30, UPT, UPT, UR13, UR30, URZ ;  /* 0x0000001e0d1e7290 */ /* 0x000fc8000fffe0ff */
[----:B--2---:R-:W-:-:S09]  /*64f0*/  UISETP.GE.AND UP0, UPT, UR30, UR6, UPT ;  /* 0x000000061e00728c */ /* 0x004fd2000bf06270 */
[----:B------:R-:W-:Y:S05]  /*6500*/  BRA.U !UP0, `(.L_x_6123) ;  /* 0xffffff9d08dc7547 */ /* 0x000fea000b83ffff */
.L_x_6089:
[----:B------:R-:W2:Y:S01]  /*6510*/  LDCU UR8, c[0x0][0x398] ;  /* 0x00007300ff0877ac */ /* 0x000ea20008000800 */
[----:B------:R-:W2:Y:S01]  /*6520*/  LDCU.64 UR6, c[0x0][0x390] ;  /* 0x00007200ff0677ac */ /* 0x000ea20008000a00 */
[----:B------:R-:W3:Y:S01]  /*6530*/  LDCU UR9, c[0x0][0x374] ;  /* 0x00006e80ff0977ac */ /* 0x000ee20008000800 */
[----:B--2---:R-:W-:Y:S02]  /*6540*/  UIMAD UR6, UR6, UR8, URZ ;  /* 0x00000008060672a4 */ /* 0x004fe4000f8e02ff */
[----:B---3--:R-:W-:Y:S02]  /*6550*/  UIADD3 UR27, UPT, UPT, UR9, UR27, URZ ;  /* 0x0000001b091b7290 */ /* 0x008fe4000fffe0ff */
[----:B------:R-:W-:-:S04]  /*6560*/  UIMAD UR6, UR6, UR7, URZ ;  /* 0x00000007060672a4 */ /* 0x000fc8000f8e02ff */
[----:B------:R-:W-:-:S09]  /*6570*/  UISETP.GE.AND UP0, UPT, UR27, UR6, UPT ;  /* 0x000000061b00728c */ /* 0x000fd2000bf06270 */
[----:B------:R-:W-:Y:S05]  /*6580*/  BRA.U !UP0, `(.L_x_6124) ;  /* 0xffffff9d08b07547 */ /* 0x000fea000b83ffff */
[----:B01----:R-:W-:Y:S05]  /*6590*/  EXIT ;  /* 0x000000000000794d */ /* 0x003fea0003800000 */
        .weak           $__internal_77_$__cuda_sm20_rcp_rn_f32_slowpath
        .type           $__internal_77_$__cuda_sm20_rcp_rn_f32_slowpath,@function
        .size           $__internal_77_$__cuda_sm20_rcp_rn_f32_slowpath,($__internal_78_$__cuda_sm20_sqrt_rn_f32_slowpath - $__internal_77_$__cuda_sm20_rcp_rn_f32_slowpath)
$__internal_77_$__cuda_sm20_rcp_rn_f32_slowpath:
        /* <DEDUP_REMOVED lines=17> */
.L_x_6125:
        /* <DEDUP_REMOVED lines=34> */
.L_x_6127:
[----:B------:R-:W0:Y:S02]  /*68d0*/  MUFU.RCP R5, R5 ;  /* 0x0000000500057308 */ /* 0x000e240000001000 */
[----:B0-----:R-:W-:-:S15]  /*68e0*/  R2UR UR28, R5 ;  /* 0x00000000051c72ca */ /* 0x001fde00000e0000 */
.L_x_6126:
[----:B------:R-:W-:-:S04]  /*68f0*/  HFMA2 R5, -RZ, RZ, 0, 0 ;  /* 0x00000000ff057431 */ /* 0x000fc800000001ff */
[----:B------:R-:W-:Y:S05]  /*6900*/  RET.REL.NODEC R4 `(_Z28fmha_bwd_reference_dQ_kernelIN4cute5tupleIJiiiiNS1_IJNS1_IJiiEEEiEEEEEENS0_6TensorINS0_10ViewEngineINS0_8gmem_ptrIPN7cutlass6half_tEEEEENS0_6LayoutINS1_IJiiS3_EEENS1_IJiNS0_1CILi1EEES3_EEEEEEENS5_ISC_NSD_ISE_NS1_IJiSG_NS1_IJNS1_IJNSF_ILi0EEEiEEEiEEEEEEEEEESP_SJ_NS5_INS6_INS7_IPfEEEENSD_INS1_IJiS3_EEENS1_IJSG_S3_EEEEEEESJ_SJ_NS8_4fmha10collective6NoMaskEEvT_T0_T1_T2_T3_T4_T5_T6_T7_) ;  /* 0xffffff9404bc7950 */ /* 0x000fea0003c3ffff */
        .weak           $__internal_78_$__cuda_sm20_sqrt_rn_f32_slowpath
        .type           $__internal_78_$__cuda_sm20_sqrt_rn_f32_slowpath,@function
        .size           $__internal_78_$__cuda_sm20_sqrt_rn_f32_slowpath,(.L_x_7342 - $__internal_78_$__cuda_sm20_sqrt_rn_f32_slowpath)
$__internal_78_$__cuda_sm20_sqrt_rn_f32_slowpath:
        /* <DEDUP_REMOVED lines=20> */
.L_x_6128:
[----:B------:R-:W-:Y:S01]  /*6a50*/  HFMA2 R5, -RZ, RZ, 0, 0 ;  /* 0x00000000ff057431 */ /* 0x000fe200000001ff */
[----:B------:R-:W-:-:S04]  /*6a60*/  MOV R4, R0 ;  /* 0x0000000000047202 */ /* 0x000fc80000000f00 */
[----:B------:R-:W-:Y:S05]  /*6a70*/  RET.REL.NODEC R4 `(_Z28fmha_bwd_reference_dQ_kernelIN4cute5tupleIJiiiiNS1_IJNS1_IJiiEEEiEEEEEENS0_6TensorINS0_10ViewEngineINS0_8gmem_ptrIPN7cutlass6half_tEEEEENS0_6LayoutINS1_IJiiS3_EEENS1_IJiNS0_1CILi1EEES3_EEEEEEENS5_ISC_NSD_ISE_NS1_IJiSG_NS1_IJNS1_IJNSF_ILi0EEEiEEEiEEEEEEEEEESP_SJ_NS5_INS6_INS7_IPfEEEENSD_INS1_IJiS3_EEENS1_IJSG_S3_EEEEEEESJ_SJ_NS8_4fmha10collective6NoMaskEEvT_T0_T1_T2_T3_T4_T5_T6_T7_) ;  /* 0xffffff9404607950 */ /* 0x000fea0003c3ffff */
.L_x_6129:
        /* <DEDUP_REMOVED lines=16> */
.L_x_7342:


//--------------------- .text._Z21fmha_reference_kernelIN4cute5tupleIJiiiiNS1_IJNS1_IJiiEEEiEEEEEENS0_6TensorINS0_10ViewEngineINS0_8gmem_ptrIPN7cutlass6half_tEEEEENS0_6LayoutINS1_IJiiS3_EEENS1_IJiNS0_1CILi1EEES3_EEEEEEENS5_ISC_NSD_ISE_NS1_IJiSG_NS1_IJNS1_IJNSF_ILi0EEEiEEEiEEEEEEEEEESP_SJ_NS5_INS6_INS7_IPfEEEENSD_INS1_IJiS3_EEENS1_IJSG_S3_EEEEEEENS8_4fmha10collective6NoMaskEEvT_T0_T1_T2_T3_T4_T5_ --------------------------
	.section	.text._Z21fmha_reference_kernelIN4cute5tupleIJiiiiNS1_IJNS1_IJiiEEEiEEEEEENS0_6TensorINS0_10ViewEngineINS0_8gmem_ptrIPN7cutlass6half_tEEEEENS0_6LayoutINS1_IJiiS3_EEENS1_IJiNS0_1CILi1EEES3_EEEEEEENS5_ISC_NSD_ISE_NS1_IJiSG_NS1_IJNS1_IJNSF_ILi0EEEiEEEiEEEEEEEEEESP_SJ_NS5_INS6_INS7_IPfEEEENSD_INS1_IJiS3_EEENS1_IJSG_S3_EEEEEEENS8_4fmha10collective6NoMaskEEvT_T0_T1_T2_T3_T4_T5_,"ax",@progbits
	.align	128
        .global         _Z21fmha_reference_kernelIN4cute5tupleIJiiiiNS1_IJNS1_IJiiEEEiEEEEEENS0_6TensorINS0_10ViewEngineINS0_8gmem_ptrIPN7cutlass6half_tEEEEENS0_6LayoutINS1_IJiiS3_EEENS1_IJiNS0_1CILi1EEES3_EEEEEEENS5_ISC_NSD_ISE_NS1_IJiSG_NS1_IJNS1_IJNSF_ILi0EEEiEEEiEEEEEEEEEESP_SJ_NS5_INS6_INS7_IPfEEEENSD_INS1_IJiS3_EEENS1_IJSG_S3_EEEEEEENS8_4fmha10collective6NoMaskEEvT_T0_T1_T2_T3_T4_T5_
        .type           _Z21fmha_reference_kernelIN4cute5tupleIJiiiiNS1_IJNS1_IJiiEEEiEEEEEENS0_6TensorINS0_10ViewEngineINS0_8gmem_ptrIPN7cutlass6half_tEEEEENS0_6LayoutINS1_IJiiS3_EEENS1_IJiNS0_1CILi1EEES3_EEEEEEENS5_ISC_NSD_ISE_NS1_IJiSG_NS1_IJNS1_IJNSF_ILi0EEEiEEEiEEEEEEEEEESP_SJ_NS5_INS6_INS7_IPfEEEENSD_INS1_IJiS3_EEENS1_IJSG_S3_EEEEEEENS8_4fmha10collective6NoMaskEEvT_T0_T1_T2_T3_T4_T5_,@function
        .size           _Z21fmha_reference_kernelIN4cute5tupleIJiiiiNS1_IJNS1_IJiiEEEiEEEEEENS0_6TensorINS0_10ViewEngineINS0_8gmem_ptrIPN7cutlass6half_tEEEEENS0_6LayoutINS1_IJiiS3_EEENS1_IJiNS0_1CILi1EEES3_EEEEEEENS5_ISC_NSD_ISE_NS1_IJiSG_NS1_IJNS1_IJNSF_ILi0EEEiEEEiEEEEEEEEEESP_SJ_NS5_INS6_INS7_IPfEEEENSD_INS1_IJiS3_EEENS1_IJSG_S3_EEEEEEENS8_4fmha10collective6NoMaskEEvT_T0_T1_T2_T3_T4_T5_,(.L_x_7345 - _Z21fmha_reference_kernelIN4cute5tupleIJiiiiNS1_IJNS1_IJiiEEEiEEEEEENS0_6TensorINS0_10ViewEngineINS0_8gmem_ptrIPN7cutlass6half_tEEEEENS0_6LayoutINS1_IJiiS3_EEENS1_IJiNS0_1CILi1EEES3_EEEEEEENS5_ISC_NSD_ISE_NS1_IJiSG_NS1_IJNS1_IJNSF_ILi0EEEiEEEiEEEEEEEEEESP_SJ_NS5_INS6_INS7_IPfEEEENSD_INS1_IJiS3_EEENS1_IJSG_S3_EEEEEEENS8_4fmha10collective6NoMaskEEvT_T0_T1_T2_T3_T4_T5_)
        .other          _Z21fmha_reference_kernelIN4cute5tupleIJiiiiNS1_IJNS1_IJiiEEEiEEEEEENS0_6TensorINS0_10ViewEngineINS0_8gmem_ptrIPN7cutlass6half_tEEEEENS0_6LayoutINS1_IJiiS3_EEENS1_IJiNS0_1CILi1EEES3_EEEEEEENS5_ISC_NSD_ISE_NS1_IJiSG_NS1_IJNS1_IJNSF_ILi0EEEiEEEiEEEEEEEEEESP_SJ_NS5_INS6_INS7_IPfEEEENSD_INS1_IJiS3_EEENS1_IJSG_S3_EEEEEEENS8_4fmha10collective6NoMaskEEvT_T0_T1_T2_T3_T4_T5_,@"STO_CUDA_ENTRY STV_DEFAULT"
_Z21fmha_reference_kernelIN4cute5tupleIJiiiiNS1_IJNS1_IJiiEEEiEEEEEENS0_6TensorINS0_10ViewEngineINS0_8gmem_ptrIPN7cutlass6half_tEEEEENS0_6LayoutINS1_IJiiS3_EEENS1_IJiNS0_1CILi1EEES3_EEEEEEENS5_ISC_NSD_ISE_NS1_IJiSG_NS1_IJNS1_IJNSF_ILi0EEEiEEEiEEEEEEEEEESP_SJ_NS5_INS6_INS7_IPfEEEENSD_INS1_IJiS3_EEENS1_IJSG_S3_EEEEEEENS8_4fmha10collective6NoMaskEEvT_T0_T1_T2_T3_T4_T5_:
.text._Z21fmha_reference_kernelIN4cute5tupleIJiiiiNS1_IJNS1_IJiiEEEiEEEEEENS0_6TensorINS0_10ViewEngineINS0_8gmem_ptrIPN7cutlass6half_tEEEEENS0_6LayoutINS1_IJiiS3_EEENS1_IJiNS0_1CILi1EEES3_EEEEEEENS5_ISC_NSD_ISE_NS1_IJiSG_NS1_IJNS1_IJNSF_ILi0EEEiEEEiEEEEEEEEEESP_SJ_NS5_INS6_INS7_IPfEEEENSD_INS1_IJiS3_EEENS1_IJSG_S3_EEEEEEENS8_4fmha10collective6NoMaskEEvT_T0_T1_T2_T3_T4_T5_:
[----:B------:R-:W-:Y:S01]  /*0000*/  LDC R1, c[0x0][0x37c] ;  /* 0x0000df00ff017b82 */ /* 0x000fe20000000800 */
[----:B------:R-:W0:Y:S01]  /*0010*/  LDCU UR4, c[0x0][0x3a4] ;  /* 0x00007480ff0477ac */ /* 0x000e220008000800 */
[----:B------:R-:W-:Y:S01]  /*0020*/  MOV R2, 0x0 ;  /* 0x0000000000027802 */ /* 0x000fe20000000f00 */
[----:B------:R-:W-:Y:S01]  /*0030*/  IMAD.MOV.U32 R3, RZ, RZ, 0x3fd80000 ;  /* 0x3fd80000ff037424 */ /* 0x000fe200078e00ff */
[----:B0-----:R-:W0:Y:S08]  /*0040*/  I2F.F64 R14, UR4 ;  /* 0x00000004000e7d12 */ /* 0x001e300008201c00 */
[----:B0-----:R-:W0:Y:S01]  /*0050*/  MUFU.RSQ64H R13, R15 ;  /* 0x0000000f000d7308 */ /* 0x001e220000001c00 */
[----:B------:R-:W-:-:S05]  /*0060*/  VIADD R12, R15, 0xfcb00000 ;  /* 0xfcb000000f0c7836 */ /* 0x000fca0000000000 */
[----:B------:R-:W-:Y:S01]  /*0070*/  ISETP.GE.U32.AND P0, PT, R12, 0x7ca00000, PT ;  /* 0x7ca000000c00780c */ /* 0x000fe20003f06070 */
[----:B0-----:R-:W-:-:S08]  /*0080*/  DMUL R4, R12, R12 ;  /* 0x0000000c0c047228 */ /* 0x001fd00000000000 */
[----:B------:R-:W-:-:S08]  /*0090*/  DFMA R4, R14, -R4, 1 ;  /* 0x3ff000000e04742b */ /* 0x000fd00000000804 */
[----:B------:R-:W-:Y:S02]  /*00a0*/  DFMA R2, R4, R2, 0.5 ;  /* 0x3fe000000402742b */ /* 0x000fe40000000002 */
[----:B------:R-:W-:-:S08]  /*00b0*/  DMUL R10, R12, R4 ;  /* 0x000000040c0a7228 */ /* 0x000fd00000000000 */
[----:B------:R-:W-:-:S08]  /*00c0*/  DFMA R10, R2, R10, R12 ;  /* 0x0000000a020a722b */ /* 0x000fd0000000000c */
[----:B------:R-:W-:Y:S02]  /*00d0*/  DMUL R8, R14, R10 ;  /* 0x0000000a0e087228 */ /* 0x000fe40000000000 */
[----:B------:R-:W-:Y:S01]  /*00e0*/  IADD3 R3, PT, PT, R11, -0x100000, RZ ;  /* 0xfff000000b037810 */ /* 0x000fe20007ffe0ff */
[----:B------:R-:W-:-:S05]  /*00f0*/  IMAD.MOV.U32 R2, RZ, RZ, R10 ;  /* 0x000000ffff027224 */ /* 0x000fca00078e000a */
[----:B------:R-:W-:-:S08]  /*0100*/  DFMA R6, R8, -R8, R14 ;  /* 0x800000080806722b */ /* 0x000fd0000000000e */
[----:B------:R-:W-:Y:S01]  /*0110*/  DFMA R4, R6, R2, R8 ;  /* 0x000000020604722b */ /* 0x000fe20000000008 */
[----:B------:R-:W-:Y:S10]  /*0120*/  @!P0 BRA `(.L_x_6130) ;  /* 0x0000000000088947 */ /* 0x000ff40003800000 */
[----:B------:R-:W-:Y:S02]  /*0130*/  MOV R0, 0x150 ;  /* 0x0000015000007802 */ /* 0x000fe40000000f00 */
[----:B------:R-:W-:Y:S05]  /*0140*/  CALL.REL.NOINC `($__internal_80_$__cuda_sm20_dsqrt_rn_f64_mediumpath_v1) ;  /* 0x0000005000f87944 */ /* 0x000fea0003c00000 */
.L_x_6130:
[----:B------:R-:W0:Y:S01]  /*0150*/  MUFU.RCP64H R7, R5 ;  /* 0x0000000500077308 */ /* 0x000e220000001800 */
[----:B------:R-:W-:-:S04]  /*0160*/  IADD3 R6, PT, PT, R5, 0x300402, RZ ;  /* 0x0030040205067810 */ /* 0x000fc80007ffe0ff */
[----:B------:R-:W-:Y:S02]  /*0170*/  FSETP.GEU.AND P0, PT, |R6|, 5.8789094863358348022e-39, PT ;  /* 0x004004020600780b */ /* 0x000fe40003f0e200 */
[----:B0-----:R-:W-:-:S08]  /*0180*/  DFMA R2, R6, -R4, 1 ;  /* 0x3ff000000602742b */ /* 0x001fd00000000804 */
[----:B------:R-:W-:-:S08]  /*0190*/  DFMA R2, R2, R2, R2 ;  /* 0x000000020202722b */ /* 0x000fd00000000002 */
[----:B------:R-:W-:-:S08]  /*01a0*/  DFMA R2, R6, R2, R6 ;  /* 0x000000020602722b */ /* 0x000fd00000000006 */
[----:B------:R-:W-:-:S08]  /*01b0*/  DFMA R12, R2, -R4, 1 ;  /* 0x3ff00000020c742b */ /* 0x000fd00000000804 */
[----:B------:R-:W-:Y:S01]  /*01c0*/  DFMA R12, R2, R12, R2 ;  /* 0x0000000c020c722b */ /* 0x000fe20000000002 */
[----:B------:R-:W-:Y:S10]  /*01d0*/  @P0 BRA `(.L_x_6131) ;  /* 0x0000000000100947 */ /* 0x000ff40003800000 */
[----:B------:R-:W-:Y:S02]  /*01e0*/  LOP3.LUT R0, R5, 0x7fffffff, RZ, 0xc0, !PT ;  /* 0x7fffffff05007812 */ /* 0x000fe400078ec0ff */
[----:B------:R-:W-:-:S03]  /*01f0*/  MOV R2, 0x220 ;  /* 0x0000022000027802 */ /* 0x000fc60000000f00 */
[----:B------:R-:W-:Y:S02]  /*0200*/  VIADD R0, R0, 0xfff00000 ;  /* 0xfff0000000007836 */ /* 0x000fe40000000000 */
[----:B------:R-:W-:Y:S05]  /*0210*/  CALL.REL.NOINC `($__internal_79_$__cuda_sm20_dblrcp_rn_slowpath_v3) ;  /* 0x0000005000247944 */ /* 0x000fea0003c00000 */
.L_x_6131:
[----:B------:R-:W0:Y:S01]  /*0220*/  LDC R0, c[0x0][0x398] ;  /* 0x0000e600ff007b82 */ /* 0x000e220000000800 */
[----:B------:R-:W0:Y:S07]  /*0230*/  LDCU.64 UR4, c[0x0][0x390] ;  /* 0x00007200ff0477ac */ /* 0x000e2e0008000a00 */
[----:B------:R-:W1:Y:S01]  /*0240*/  S2UR UR20, SR_CTAID.Y ;  /* 0x00000000001479c3 */ /* 0x000e620000002600 */
[----:B0-----:R-:W-:-:S04]  /*0250*/  IMAD R0, R0, UR4, RZ ;  /* 0x0000000400007c24 */ /* 0x001fc8000f8e02ff */
[----:B------:R-:W-:-:S05]  /*0260*/  IMAD R0, R0, UR5, RZ ;  /* 0x0000000500007c24 */ /* 0x000fca000f8e02ff */
[----:B-1----:R-:W-:-:S13]  /*0270*/  ISETP.LE.AND P0, PT, R0, UR20, PT ;  /* 0x0000001400007c0c */ /* 0x002fda000bf03270 */
[----:B------:R-:W-:Y:S05]  /*0280*/  @P0 EXIT ;  /* 0x000000000000094d */ /* 0x000fea0003800000 */
[----:B------:R-:W0:Y:S01]  /*0290*/  S2R R0, SR_TID.X ;  /* 0x0000000000007919 */ /* 0x000e220000002100 */
[----:B------:R-:W1:Y:S01]  /*02a0*/  LDCU.64 UR6, c[0x0][0x470] ;  /* 0x00008e00ff0677ac */ /* 0x000e620008000a00 */
[----:B------:R-:W2:Y:S01]  /*02b0*/  LDC R30, c[0x0][0x38c] ;  /* 0x0000e300ff1e7b82 */ /* 0x000ea20000000800 */
[----:B------:R3:W4:Y:S01]  /*02c0*/  F2F.F32.F64 R12, R12 ;  /* 0x0000000c000c7310 */ /* 0x0007220000301000 */
[----:B------:R-:W5:Y:S01]  /*02d0*/  LDCU UR14, c[0x0][0x384] ;  /* 0x00007080ff0e77ac */ /* 0x000f620008000800 */
[----:B------:R-:W0:Y:S05]  /*02e0*/  LDCU UR12, c[0x0][0x360] ;  /* 0x00006c00ff0c77ac */ /* 0x000e2a0008000800 */
[----:B------:R-:W0:Y:S01]  /*02f0*/  S2UR UR13, SR_CTAID.X ;  /* 0x00000000000d79c3 */ /* 0x000e220000002500 */
[----:B------:R-:W0:Y:S01]  /*0300*/  LDCU UR11, c[0x0][0x370] ;  /* 0x00006e00ff0b77ac */ /* 0x000e220008000800 */
[----:B------:R-:W0:Y:S01]  /*0310*/  LDCU.64 UR4, c[0x0][0x358] ;  /* 0x00006b00ff0477ac */ /* 0x000e220008000a00 */
[----:B-1----:R-:W-:Y:S01]  /*0320*/  ISETP.NE.U32.AND P0, PT, RZ, UR6, PT ;  /* 0x00000006ff007c0c */ /* 0x002fe2000bf05070 */
[----:B------:R-:W1:Y:S03]  /*0330*/  LDCU UR10, c[0x0][0x374] ;  /* 0x00006e80ff0a77ac */ /* 0x000e660008000800 */
[----:B------:R-:W-:Y:S01]  /*0340*/  ISETP.NE.AND.EX P0, PT, RZ, UR7, PT, P0 ;  /* 0x00000007ff007c0c */ /* 0x000fe2000bf05300 */
[----:B-----5:R-:W-:Y:S01]  /*0350*/  ULOP3.LUT UR19, UR14, 0xf, URZ, 0xc0, !UPT ;  /* 0x0000000f0e137892 */ /* 0x020fe2000f8ec0ff */
[C---:B--2---:R-:W-:Y:S01]  /*0360*/  LOP3.LUT R33, R30.reuse, 0xf, RZ, 0xc0, !PT ;  /* 0x0000000f1e217812 */ /* 0x044fe200078ec0ff */
[----:B------:R-:W-:Y:S01]  /*0370*/  ULOP3.LUT UR17, UR14, 0x7, URZ, 0xc0, !UPT ;  /* 0x000000070e117892 */ /* 0x000fe2000f8ec0ff */
[C---:B------:R-:W-:Y:S01]  /*0380*/  LOP3.LUT R32, R30.reuse, 0x7, RZ, 0xc0, !PT ;  /* 0x000000071e207812 */ /* 0x040fe200078ec0ff */
[----:B------:R-:W-:Y:S01]  /*0390*/  ULOP3.LUT UR15, UR14, 0x7ffffff0, URZ, 0xc0, !UPT ;  /* 0x7ffffff00e0f7892 */ /* 0x000fe2000f8ec0ff */
[----:B------:R-:W-:Y:S01]  /*03a0*/  LOP3.LUT R31, R30, 0x7ffffff0, RZ, 0xc0, !PT ;  /* 0x7ffffff01e1f7812 */ /* 0x000fe200078ec0ff */
[----:B------:R-:W-:Y:S01]  /*03b0*/  ULOP3.LUT UR14, UR14, 0x3, URZ, 0xc0, !UPT ;  /* 0x000000030e0e7892 */ /* 0x000fe2000f8ec0ff */
[----:B0-----:R-:W-:Y:S01]  /*03c0*/  ISETP.NE.OR P2, PT, R0, RZ, !P0 ;  /* 0x000000ff0000720c */ /* 0x001fe20004745670 */
[----:B------:R-:W-:Y:S01]  /*03d0*/  UIADD3 UR18, UPT, UPT, UR19, -0x1, URZ ;  /* 0xffffffff13127890 */ /* 0x000fe2000fffe0ff */
[----:B------:R-:W-:Y:S01]  /*03e0*/  LOP3.LUT R30, R30, 0x3, RZ, 0xc0, !PT ;  /* 0x000000031e1e7812 */ /* 0x000fe200078ec0ff */
[----:B-1-34-:R-:W-:-:S12]  /*03f0*/  UIADD3 UR16, UPT, UPT, UR17, -0x1, URZ ;  /* 0xffffffff11107890 */ /* 0x01afd8000fffe0ff */
.L_x_6180:
[----:B0-----:R-:W0:Y:S02]  /*0400*/  LDCU UR6, c[0x0][0x380] ;  /* 0x00007000ff0677ac */ /* 0x001e240008000800 */
[----:B0-----:R-:W-:-:S09]  /*0410*/  UISETP.GE.AND UP0, UPT, UR13, UR6, UPT ;  /* 0x000000060d00728c */ /* 0x001fd2000bf06270 */
[----:B-123--:R-:W-:Y:S05]  /*0420*/  BRA.U UP0, `(.L_x_6132) ;  /* 0x0000004d00807547 */ /* 0x00efea000b800000 */
[----:B------:R-:W-:Y:S01]  /*0430*/  UMOV UR21, UR13 ;  /* 0x0000000d00157c82 */ /* 0x000fe20008000000 */
.L_x_6179:
[----:B0-----:R-:W0:Y:S01]  /*0440*/  LDCU UR6, c[0x0][0x384] ;  /* 0x00007080ff0677ac */ /* 0x001e220008000800 */
[----:B-1----:R-:W1:Y:S01]  /*0450*/  S2R R23, SR_TID.X ;  /* 0x0000000000177919 */ /* 0x002e620000002100 */
[----:B------:R-:W-:Y:S01]  /*0460*/  BSSY.RECONVERGENT B2, `(.L_x_6133) ;  /* 0x00004d8000027945 */ /* 0x000fe20003800200 */
[----:B0-----:R-:W-:-:S04]  /*0470*/  MOV R14, UR6 ;  /* 0x00000006000e7c02 */ /* 0x001fc80008000f00 */
[----:B------:R-:W-:-:S13]  /*0480*/  ISETP.NE.AND P0, PT, R14, RZ, PT ;  /* 0x000000ff0e00720c */ /* 0x000fda0003f05270 */
[----:B-123--:R-:W-:Y:S05]  /*0490*/  @P0 BRA `(.L_x_6134) ;  /* 0x0000000800340947 */ /* 0x00efea0003800000 */
[----:B------:R-:W0:Y:S01]  /*04a0*/  LDCU UR8, c[0x0][0x38c] ;  /* 0x00007180ff0877ac */ /* 0x000e220008000800 */
[----:B------:R-:W-:Y:S01]  /*04b0*/  BSSY.RECONVERGENT B0, `(.L_x_6135) ;  /* 0x0000048000007945 */ /* 0x000fe20003800200 */
[----:B0-----:R-:W-:-:S13]  /*04c0*/  ISETP.GE.AND P0, PT, R23, UR8, PT ;  /* 0x0000000817007c0c */ /* 0x001fda000bf06270 */
[----:B------:R-:W-:Y:S05]  /*04d0*/  @P0 BRA `(.L_x_6136) ;  /* 0x0000000400140947 */ /* 0x000fea0003800000 */
[----:B------:R-:W0:Y:S01]  /*04e0*/  LDC.64 R2, c[0x0][0x428] ;  /* 0x00010a00ff027b82 */ /* 0x000e220000000a00 */
[----:B------:R-:W1:Y:S01]  /*04f0*/  LDCU UR9, c[0x0][0x440] ;  /* 0x00008800ff0977ac */ /* 0x000e620008000800 */
[----:B------:R-:W2:Y:S01]  /*0500*/  LDCU.64 UR6, c[0x0][0x438] ;  /* 0x00008700ff0677ac */ /* 0x000ea20008000a00 */
[----:B0-----:R-:W-:-:S05]  /*0510*/  IMAD R2, R2, R3, RZ ;  /* 0x0000000302027224 */ /* 0x001fca00078e02ff */
[----:B------:R-:W0:Y:S01]  /*0520*/  LDC R3, c[0x0][0x428] ;  /* 0x00010a00ff037b82 */ /* 0x000e220000000800 */
[-C--:B------:R-:W-:Y:S02]  /*0530*/  IABS R6, R2.reuse ;  /* 0x0000000200067213 */ /* 0x080fe40000000000 */
[----:B------:R-:W-:Y:S02]  /*0540*/  IABS R7, R2 ;  /* 0x0000000200077213 */ /* 0x000fe40000000000 */
[----:B------:R-:W3:Y:S02]  /*0550*/  I2F.RP R8, R6 ;  /* 0x0000000600087306 */ /* 0x000ee40000209400 */
[----:B------:R-:W-:-:S06]  /*0560*/  IADD3 R7, PT, PT, RZ, -R7, RZ ;  /* 0x80000007ff077210 */ /* 0x000fcc0007ffe0ff */
[----:B---3--:R-:W3:Y:S02]  /*0570*/  MUFU.RCP R4, R8 ;  /* 0x0000000800047308 */ /* 0x008ee40000001000 */
[----:B---3--:R-:W-:-:S06]  /*0580*/  VIADD R4, R4, 0xffffffe ;  /* 0x0ffffffe04047836 */ /* 0x008fcc0000000000 */
[----:B------:R-:W3:Y:S02]  /*0590*/  F2I.FTZ.U32.TRUNC.NTZ R5, R4 ;  /* 0x0000000400057305 */ /* 0x000ee4000021f000 */
[----:B---3--:R-:W-:Y:S01]  /*05a0*/  IADD3 R0, PT, PT, RZ, -R5, RZ ;  /* 0x80000005ff007210 */ /* 0x008fe20007ffe0ff */
[----:B------:R-:W-:-:S04]  /*05b0*/  IMAD.MOV.U32 R4, RZ, RZ, RZ ;  /* 0x000000ffff047224 */ /* 0x000fc800078e00ff */
[----:B------:R-:W-:Y:S01]  /*05c0*/  IMAD R9, R0, R6, RZ ;  /* 0x0000000600097224 */ /* 0x000fe200078e02ff */
[----:B------:R-:W-:-:S03]  /*05d0*/  IABS R0, UR20 ;  /* 0x0000001400007c13 */ /* 0x000fc60008000000 */
[----:B------:R-:W-:Y:S01]  /*05e0*/  IMAD.HI.U32 R9, R5, R9, R4 ;  /* 0x0000000905097227 */ /* 0x000fe200078e0004 */
[----:B0-----:R-:W-:-:S04]  /*05f0*/  IABS R5, R3 ;  /* 0x0000000300057213 */ /* 0x001fc80000000000 */
[----:B------:R-:W0:Y:S01]  /*0600*/  I2F.RP R10, R5 ;  /* 0x00000005000a7306 */ /* 0x000e220000209400 */
[----:B------:R-:W-:-:S04]  /*0610*/  IMAD.HI.U32 R4, R9, R0, RZ ;  /* 0x0000000009047227 */ /* 0x000fc800078e00ff */
[----:B------:R-:W-:Y:S01]  /*0620*/  IMAD R7, R4, R7, R0 ;  /* 0x0000000704077224 */ /* 0x000fe200078e0200 */
[----:B------:R-:W-:-:S04]  /*0630*/  LOP3.LUT R0, R2, UR20, RZ, 0x3c, !PT ;  /* 0x0000001402007c12 */ /* 0x000fc8000f8e3cff */
[----:B------:R-:W-:Y:S02]  /*0640*/  ISETP.GT.U32.AND P1, PT, R6, R7, PT ;  /* 0x000000070600720c */ /* 0x000fe40003f24070 */
[----:B------:R-:W-:Y:S01]  /*0650*/  ISETP.GE.AND P0, PT, R0, RZ, PT ;  /* 0x000000ff0000720c */ /* 0x000fe20003f06270 */
[----:B0-----:R-:W0:Y:S10]  /*0660*/  MUFU.RCP R10, R10 ;  /* 0x0000000a000a7308 */ /* 0x001e340000001000 */
[----:B------:R-:W-:-:S02]  /*0670*/  @!P1 IMAD.IADD R7, R7, 0x1, -R6 ;  /* 0x0000000107079824 */ /* 0x000fc400078e0a06 */
[----:B------:R-:W-:Y:S01]  /*0680*/  @!P1 VIADD R4, R4, 0x1 ;  /* 0x0000000104049836 */ /* 0x000fe20000000000 */
[----:B------:R-:W-:Y:S02]  /*0690*/  ISETP.NE.AND P1, PT, R2, RZ, PT ;  /* 0x000000ff0200720c */ /* 0x000fe40003f25270 */
[----:B------:R-:W-:Y:S02]  /*06a0*/  ISETP.GE.U32.AND P3, PT, R7, R6, PT ;  /* 0x000000060700720c */ /* 0x000fe40003f66070 */
[----:B0-----:R-:W-:-:S04]  /*06b0*/  IADD3 R8, PT, PT, R10, 0xffffffe, RZ ;  /* 0x0ffffffe0a087810 */ /* 0x001fc80007ffe0ff */
[----:B------:R0:W3:Y:S07]  /*06c0*/  F2I.FTZ.U32.TRUNC.NTZ R9, R8 ;  /* 0x0000000800097305 */ /* 0x0000ee000021f000 */
[----:B------:R-:W-:-:S05]  /*06d0*/  @P3 IADD3 R4, PT, PT, R4, 0x1, RZ ;  /* 0x0000000104043810 */ /* 0x000fca0007ffe0ff */
[----:B------:R-:W-:Y:S01]  /*06e0*/  @!P0 IMAD.MOV R4, RZ, RZ, -R4 ;  /* 0x000000ffff048224 */ /* 0x000fe200078e0a04 */
[----:B------:R-:W-:Y:S01]  /*06f0*/  @!P1 LOP3.LUT R4, RZ, R2, RZ, 0x33, !PT ;  /* 0x00000002ff049212 */ /* 0x000fe200078e33ff */
[----:B0-----:R-:W-:-:S04]  /*0700*/  HFMA2 R8, -RZ, RZ, 0, 0 ;  /* 0x00000000ff087431 */ /* 0x001fc800000001ff */
[----:B------:R-:W-:Y:S01]  /*0710*/  IMAD.MOV R7, RZ, RZ, -R4 ;  /* 0x000000ffff077224 */ /* 0x000fe200078e0a04 */
[----:B---3--:R-:W-:-:S03]  /*0720*/  IADD3 R0, PT, PT, RZ, -R9, RZ ;  /* 0x80000009ff007210 */ /* 0x008fc60007ffe0ff */
[----:B------:R-:W-:Y:S02]  /*0730*/  IMAD R2, R2, R7, UR20 ;  /* 0x0000001402027e24 */ /* 0x000fe4000f8e0207 */
[----:B------:R-:W-:-:S03]  /*0740*/  IMAD R7, R0, R5, RZ ;  /* 0x0000000500077224 */ /* 0x000fc600078e02ff */
[----:B------:R-:W-:Y:S01]  /*0750*/  IABS R0, R2 ;  /* 0x0000000200007213 */ /* 0x000fe20000000000 */
[----:B------:R-:W-:Y:S02]  /*0760*/  IMAD.HI.U32 R7, R9, R7, R8 ;  /* 0x0000000709077227 */ /* 0x000fe400078e0008 */
[----:B------:R-:W0:Y:S02]  /*0770*/  LDC.64 R8, c[0x0][0x448] ;  /* 0x00011200ff087b82 */ /* 0x000e240000000a00 */
[----:B------:R-:W-:-:S04]  /*0780*/  IMAD.MOV.U32 R6, RZ, RZ, R0 ;  /* 0x000000ffff067224 */ /* 0x000fc800078e0000 */
[----:B------:R-:W-:-:S05]  /*0790*/  IMAD.HI.U32 R7, R7, R6, RZ ;  /* 0x0000000607077227 */ /* 0x000fca00078e00ff */
[----:B------:R-:W-:-:S05]  /*07a0*/  IADD3 R0, PT, PT, -R7, RZ, RZ ;  /* 0x000000ff07007210 */ /* 0x000fca0007ffe1ff */
[----:B------:R-:W-:-:S05]  /*07b0*/  IMAD R0, R5, R0, R6 ;  /* 0x0000000005007224 */ /* 0x000fca00078e0206 */
[----:B------:R-:W-:-:S13]  /*07c0*/  ISETP.GT.U32.AND P1, PT, R5, R0, PT ;  /* 0x000000000500720c */ /* 0x000fda0003f24070 */
[----:B------:R-:W-:Y:S01]  /*07d0*/  @!P1 IMAD.IADD R0, R0, 0x1, -R5 ;  /* 0x0000000100009824 */ /* 0x000fe200078e0a05 */
[----:B------:R-:W-:Y:S02]  /*07e0*/  @!P1 IADD3 R7, PT, PT, R7, 0x1, RZ ;  /* 0x0000000107079810 */ /* 0x000fe40007ffe0ff */
[----:B------:R-:W-:Y:S02]  /*07f0*/  ISETP.NE.AND P1, PT, R3, RZ, PT ;  /* 0x000000ff0300720c */ /* 0x000fe40003f25270 */
[----:B------:R-:W-:Y:S02]  /*0800*/  ISETP.GE.U32.AND P3, PT, R0, R5, PT ;  /* 0x000000050000720c */ /* 0x000fe40003f66070 */
[----:B------:R-:W3:Y:S01]  /*0810*/  LDC R0, c[0x0][0x434] ;  /* 0x00010d00ff007b82 */ /* 0x000ee20000000800 */
[----:B------:R-:W-:-:S04]  /*0820*/  LOP3.LUT R5, R2, R3, RZ, 0x3c, !PT ;  /* 0x0000000302057212 */ /* 0x000fc800078e3cff */
[----:B------:R-:W-:Y:S01]  /*0830*/  ISETP.GE.AND P0, PT, R5, RZ, PT ;  /* 0x000000ff0500720c */ /* 0x000fe20003f06270 */
[----:B-1----:R-:W-:-:S05]  /*0840*/  IMAD R5, R4, UR9, RZ ;  /* 0x0000000904057c24 */ /* 0x002fca000f8e02ff */
[----:B------:R-:W-:-:S07]  /*0850*/  @P3 VIADD R7, R7, 0x1 ;  /* 0x0000000107073836 */ /* 0x000fce0000000000 */
[----:B------:R-:W-:Y:S02]  /*0860*/  @!P0 IADD3 R7, PT, PT, -R7, RZ, RZ ;  /* 0x000000ff07078210 */ /* 0x000fe40007ffe1ff */
[----:B------:R-:W-:Y:S01]  /*0870*/  @!P1 LOP3.LUT R7, RZ, R3, RZ, 0x33, !PT ;  /* 0x00000003ff079212 */ /* 0x000fe200078e33ff */
[----:B---3--:R-:W-:-:S04]  /*0880*/  IMAD R4, R0, UR21, R5 ;  /* 0x0000001500047c24 */ /* 0x008fc8000f8e0205 */
[----:B------:R-:W-:Y:S02]  /*0890*/  IMAD.MOV R0, RZ, RZ, -R7 ;  /* 0x000000ffff007224 */ /* 0x000fe400078e0a07 */
[----:B--2---:R-:W-:Y:S02]  /*08a0*/  IMAD R4, R7, UR7, R4 ;  /* 0x0000000707047c24 */ /* 0x004fe4000f8e0204 */
[----:B------:R-:W-:-:S04]  /*08b0*/  IMAD R3, R3, R0, R2 ;  /* 0x0000000003037224 */ /* 0x000fc800078e0202 */
[----:B0-----:R-:W-:-:S07]  /*08c0*/  IMAD R4, R3, UR6, R4 ;  /* 0x0000000603047c24 */ /* 0x001fce000f8e0204 */
.L_x_6137:
[----:B0-----:R-:W-:Y:S02]  /*08d0*/  IADD3 R3, PT, PT, R4, R23, RZ ;  /* 0x0000001704037210 */ /* 0x001fe40007ffe0ff */
[----:B------:R-:W-:-:S03]  /*08e0*/  IADD3 R23, PT, PT, R23, UR12, RZ ;  /* 0x0000000c17177c10 */ /* 0x000fc6000fffe0ff */
[----:B------:R-:W-:Y:S01]  /*08f0*/  IMAD.WIDE R2, R3, 0x2, R8 ;  /* 0x0000000203027825 */ /* 0x000fe200078e0208 */
[----:B------:R-:W-:-:S04]  /*0900*/  ISETP.GE.AND P0, PT, R23, UR8, PT ;  /* 0x0000000817007c0c */ /* 0x000fc8000bf06270 */
[----:B------:R0:W-:Y:S09]  /*0910*/  STG.E.U16 desc[UR4][R2.64], RZ ;  /* 0x000000ff02007986 */ /* 0x0001f2000c101504 */
[----:B------:R-:W-:Y:S05]  /*0920*/  @!P0 BRA `(.L_x_6137) ;  /* 0xfffffffc00e88947 */ /* 0x000fea000383ffff */
.L_x_6136:
[----:B------:R-:W-:Y:S05]  /*0930*/  BSYNC.RECONVERGENT B0 ;  /* 0x0000000000007941 */ /* 0x000fea0003800200 */
.L_x_6135:
[----:B------:R-:W-:Y:S05]  /*0940*/  @P2 BRA `(.L_x_6138) ;  /* 0x0000004800242947 */ /* 0x000fea0003800000 */
[----:B0-----:R-:W0:Y:S01]  /*0950*/  LDC R2, c[0x0][0x458] ;  /* 0x00011600ff027b82 */ /* 0x001e220000000800 */
[----:B------:R-:W0:Y:S01]  /*0960*/  LDCU UR6, c[0x0][0x454] ;  /* 0x00008a80ff0677ac */ /* 0x000e220008000800 */
[----:B------:R-:W-:-:S06]  /*0970*/  IABS R7, UR20 ;  /* 0x0000001400077c13 */ /* 0x000fcc0008000000 */
[----:B------:R-:W1:Y:S01]  /*0980*/  LDC R3, c[0x0][0x454] ;  /* 0x00011500ff037b82 */ /* 0x000e620000000800 */
[----:B0-----:R-:W-:Y:S01]  /*0990*/  IMAD R2, R2, UR6, RZ ;  /* 0x0000000602027c24 */ /* 0x001fe2000f8e02ff */
[----:B------:R-:W0:Y:S04]  /*09a0*/  LDCU.64 UR6, c[0x0][0x460] ;  /* 0x00008c00ff0677ac */ /* 0x000e280008000a00 */
[----:B------:R-:W-:-:S04]  /*09b0*/  IABS R6, R2 ;  /* 0x0000000200067213 */ /* 0x000fc80000000000 */
[----:B------:R-:W2:Y:S08]  /*09c0*/  I2F.RP R5, R6 ;  /* 0x0000000600057306 */ /* 0x000eb00000209400 */
[----:B--2---:R-:W2:Y:S02]  /*09d0*/  MUFU.RCP R8, R5 ;  /* 0x0000000500087308 */ /* 0x004ea40000001000 */
[----:B--2---:R-:W-:Y:S01]  /*09e0*/  VIADD R8, R8, 0xffffffe ;  /* 0x0ffffffe08087836 */ /* 0x004fe20000000000 */
[----:B-1----:R-:W-:-:S05]  /*09f0*/  IABS R5, R3 ;  /* 0x0000000300057213 */ /* 0x002fca0000000000 */
[----:B------:R-:W1:Y:S08]  /*0a00*/  F2I.FTZ.U32.TRUNC.NTZ R9, R8 ;  /* 0x0000000800097305 */ /* 0x000e70000021f000 */
[----:B------:R-:W2:Y:S01]  /*0a10*/  I2F.RP R10, R5 ;  /* 0x00000005000a7306 */ /* 0x000ea20000209400 */
[----:B-1----:R-:W-:Y:S01]  /*0a20*/  IMAD.MOV R0, RZ, RZ, -R9 ;  /* 0x000000ffff007224 */ /* 0x002fe200078e0a09 */
[----:B------:R-:W-:-:S03]  /*0a30*/  MOV R8, RZ ;  /* 0x000000ff00087202 */ /* 0x000fc60000000f00 */
[----:B------:R-:W-:Y:S01]  /*0a40*/  IMAD R4, R0, R6, RZ ;  /* 0x0000000600047224 */ /* 0x000fe200078e02ff */
[----:B------:R-:W-:-:S03]  /*0a50*/  IABS R0, R2 ;  /* 0x0000000200007213 */ /* 0x000fc60000000000 */
[----:B------:R-:W-:Y:S01]  /*0a60*/  IMAD.HI.U32 R4, R9, R4, R8 ;  /* 0x0000000409047227 */ /* 0x000fe200078e0008 */
[----:B--2---:R-:W1:Y:S03]  /*0a70*/  MUFU.RCP R10, R10 ;  /* 0x0000000a000a7308 */ /* 0x004e660000001000 */
[----:B------:R-:W-:Y:S02]  /*0a80*/  IMAD.MOV R0, RZ, RZ, -R0 ;  /* 0x000000ffff007224 */ /* 0x000fe400078e0a00 */
[----:B------:R-:W-:-:S04]  /*0a90*/  IMAD.HI.U32 R4, R4, R7, RZ ;  /* 0x0000000704047227 */ /* 0x000fc800078e00ff */
[----:B------:R-:W-:Y:S01]  /*0aa0*/  IMAD R7, R4, R0, R7 ;  /* 0x0000000004077224 */ /* 0x000fe200078e0207 */
[----:B------:R-:W-:-:S04]  /*0ab0*/  LOP3.LUT R0, R2, UR20, RZ, 0x3c, !PT ;  /* 0x0000001402007c12 */ /* 0x000fc8000f8e3cff */
[----:B------:R-:W-:Y:S02]  /*0ac0*/  ISETP.GT.U32.AND P1, PT, R6, R7, PT ;  /* 0x000000070600720c */ /* 0x000fe40003f24070 */
[----:B------:R-:W-:Y:S01]  /*0ad0*/  ISETP.GE.AND P0, PT, R0, RZ, PT ;  /* 0x000000ff0000720c */ /* 0x000fe20003f06270 */
[----:B-1----:R-:W-:-:S04]  /*0ae0*/  VIADD R8, R10, 0xffffffe ;  /* 0x0ffffffe0a087836 */ /* 0x002fc80000000000 */
[----:B------:R-:W1:Y:S06]  /*0af0*/  F2I.FTZ.U32.TRUNC.NTZ R9, R8 ;  /* 0x0000000800097305 */ /* 0x000e6c000021f000 */
[-C--:B------:R-:W-:Y:S02]  /*0b00*/  @!P1 IADD3 R7, PT, PT, R7, -R6.reuse, RZ ;  /* 0x8000000607079210 */ /* 0x080fe40007ffe0ff */
[----:B------:R-:W-:Y:S02]  /*0b10*/  @!P1 IADD3 R4, PT, PT, R4, 0x1, RZ ;  /* 0x0000000104049810 */ /* 0x000fe40007ffe0ff */
[----:B------:R-:W-:-:S02]  /*0b20*/  ISETP.GE.U32.AND P3, PT, R7, R6, PT ;  /* 0x000000060700720c */ /* 0x000fc40003f66070 */
[----:B------:R-:W-:Y:S01]  /*0b30*/  ISETP.NE.AND P1, PT, R2, RZ, PT ;  /* 0x000000ff0200720c */ /* 0x000fe20003f25270 */
[----:B-1----:R-:W-:Y:S02]  /*0b40*/  IMAD.MOV R0, RZ, RZ, -R9 ;  /* 0x000000ffff007224 */ /* 0x002fe400078e0a09 */
[----:B------:R-:W-:-:S08]  /*0b50*/  IMAD.MOV.U32 R8, RZ, RZ, RZ ;  /* 0x000000ffff087224 */ /* 0x000fd000078e00ff */
[----:B------:R-:W-:-:S05]  /*0b60*/  @P3 VIADD R4, R4, 0x1 ;  /* 0x0000000104043836 */ /* 0x000fca0000000000 */
[----:B------:R-:W-:Y:S02]  /*0b70*/  @!P0 IADD3 R4, PT, PT, -R4, RZ, RZ ;  /* 0x000000ff04048210 */ /* 0x000fe40007ffe1ff */
[----:B------:R-:W-:-:S04]  /*0b80*/  @!P1 LOP3.LUT R4, RZ, R2, RZ, 0x33, !PT ;  /* 0x00000002ff049212 */ /* 0x000fc800078e33ff */
[----:B------:R-:W-:-:S05]  /*0b90*/  IADD3 R7, PT, PT, -R4, RZ, RZ ;  /* 0x000000ff04077210 */ /* 0x000fca0007ffe1ff */
[----:B------:R-:W-:Y:S02]  /*0ba0*/  IMAD R2, R2, R7, UR20 ;  /* 0x0000001402027e24 */ /* 0x000fe4000f8e0207 */
[----:B------:R-:W-:-:S03]  /*0bb0*/  IMAD R7, R0, R5, RZ ;  /* 0x0000000500077224 */ /* 0x000fc600078e02ff */
[----:B------:R-:W-:Y:S01]  /*0bc0*/  IABS R0, R2 ;  /* 0x0000000200007213 */ /* 0x000fe20000000000 */
[----:B------:R-:W-:Y:S02]  /*0bd0*/  IMAD.HI.U32 R7, R9, R7, R8 ;  /* 0x0000000709077227 */ /* 0x000fe400078e0008 */
[----:B------:R-:W1:Y:S01]  /*0be0*/  LDC.64 R8, c[0x0][0x470] ;  /* 0x00011c00ff087b82 */ /* 0x000e620000000a00 */
[----:B------:R-:W-:-:S05]  /*0bf0*/  MOV R6, R0 ;  /* 0x0000000000067202 */ /* 0x000fca0000000f00 */
[----:B------:R-:W-:-:S04]  /*0c00*/  IMAD.HI.U32 R7, R7, R6, RZ ;  /* 0x0000000607077227 */ /* 0x000fc800078e00ff */
[----:B------:R-:W-:-:S04]  /*0c10*/  IMAD.MOV R0, RZ, RZ, -R7 ;  /* 0x000000ffff007224 */ /* 0x000fc800078e0a07 */
[----:B------:R-:W-:-:S05]  /*0c20*/  IMAD R0, R5, R0, R6 ;  /* 0x0000000005007224 */ /* 0x000fca00078e0206 */
[----:B------:R-:W-:-:S13]  /*0c30*/  ISETP.GT.U32.AND P1, PT, R5, R0, PT ;  /* 0x000000000500720c */ /* 0x000fda0003f24070 */
[-C--:B------:R-:W-:Y:S01]  /*0c40*/  @!P1 IADD3 R0, PT, PT, R0, -R5.reuse, RZ ;  /* 0x8000000500009210 */ /* 0x080fe20007ffe0ff */
[----:B------:R-:W-:Y:S01]  /*0c50*/  @!P1 VIADD R7, R7, 0x1 ;  /* 0x0000000107079836 */ /* 0x000fe20000000000 */
[----:B------:R-:W-:Y:S02]  /*0c60*/  ISETP.NE.AND P1, PT, R3, RZ, PT ;  /* 0x000000ff0300720c */ /* 0x000fe40003f25270 */
[----:B------:R-:W-:Y:S02]  /*0c70*/  ISETP.GE.U32.AND P3, PT, R0, R5, PT ;  /* 0x000000050000720c */ /* 0x000fe40003f66070 */
[----:B------:R-:W2:Y:S01]  /*0c80*/  LDC R5, c[0x0][0x468] ;  /* 0x00011a00ff057b82 */ /* 0x000ea20000000800 */
[----:B------:R-:W-:-:S04]  /*0c90*/  LOP3.LUT R0, R2, R3, RZ, 0x3c, !PT ;  /* 0x0000000302007212 */ /* 0x000fc800078e3cff */
[----:B------:R-:W-:-:S06]  /*0ca0*/  ISETP.GE.AND P0, PT, R0, RZ, PT ;  /* 0x000000ff0000720c */ /* 0x000fcc0003f06270 */
[----:B------:R-:W-:-:S07]  /*0cb0*/  @P3 IADD3 R7, PT, PT, R7, 0x1, RZ ;  /* 0x0000000107073810 */ /* 0x000fce0007ffe0ff */
[----:B------:R-:W-:Y:S01]  /*0cc0*/  @!P0 IMAD.MOV R7, RZ, RZ, -R7 ;  /* 0x000000ffff078224 */ /* 0x000fe200078e0a07 */
[----:B------:R-:W-:-:S04]  /*0cd0*/  @!P1 LOP3.LUT R7, RZ, R3, RZ, 0x33, !PT ;  /* 0x00000003ff079212 */ /* 0x000fc800078e33ff */
[----:B------:R-:W-:Y:S01]  /*0ce0*/  IADD3 R0, PT, PT, -R7, RZ, RZ ;  /* 0x000000ff07007210 */ /* 0x000fe20007ffe1ff */
[----:B--2---:R-:W-:-:S04]  /*0cf0*/  IMAD R4, R4, R5, UR21 ;  /* 0x0000001504047e24 */ /* 0x004fc8000f8e0205 */
[----:B0-----:R-:W-:Y:S02]  /*0d00*/  IMAD R4, R7, UR7, R4 ;  /* 0x0000000707047c24 */ /* 0x001fe4000f8e0204 */
[----:B------:R-:W-:Y:S02]  /*0d10*/  IMAD R3, R3, R0, R2 ;  /* 0x0000000003037224 */ /* 0x000fe400078e0202 */
[----:B------:R-:W-:Y:S02]  /*0d20*/  IMAD.MOV.U32 R0, RZ, RZ, -0x800000 ;  /* 0xff800000ff007424 */ /* 0x000fe400078e00ff */
[----:B------:R-:W-:-:S04]  /*0d30*/  IMAD R3, R3, UR6, R4 ;  /* 0x0000000603037c24 */ /* 0x000fc8000f8e0204 */
[----:B-1----:R-:W-:-:S05]  /*0d40*/  IMAD.WIDE R8, R3, 0x4, R8 ;  /* 0x0000000403087825 */ /* 0x002fca00078e0208 */
[----:B------:R1:W-:Y:S01]  /*0d50*/  STG.E desc[UR4][R8.64], R0 ;  /* 0x0000000008007986 */ /* 0x0003e2000c101904 */
[----:B------:R-:W-:Y:S05]  /*0d60*/  BRA `(.L_x_6138) ;  /* 0x00000044001c7947 */ /* 0x000fea0003800000 */
.L_x_6134:
[----:B------:R-:W-:Y:S01]  /*0d70*/  ISETP.GE.AND P1, PT, R23, R14, PT ;  /* 0x0000000e1700720c */ /* 0x000fe20003f26270 */
[----:B------:R-:W-:-:S12]  /*0d80*/  BSSY.RECONVERGENT B0, `(.L_x_6139) ;  /* 0x0000162000007945 */ /* 0x000fd80003800200 */
[----:B------:R-:W-:Y:S05]  /*0d90*/  @P1 BRA `(.L_x_6140) ;  /* 0x0000001400801947 */ /* 0x000fea0003800000 */
[----:B------:R-:W0:Y:S01]  /*0da0*/  S2UR UR6, SR_CgaCtaId ;  /* 0x00000000000679c3 */ /* 0x000e220000008800 */
[----:B------:R-:W1:Y:S01]  /*0db0*/  LDCU UR8, c[0x0][0x38c] ;  /* 0x00007180ff0877ac */ /* 0x000e620008000800 */
[----:B------:R-:W-:Y:S01]  /*0dc0*/  MOV R3, R23 ;  /* 0x0000001700037202 */ /* 0x000fe20000000f00 */
[----:B------:R-:W-:Y:S01]  /*0dd0*/  UMOV UR7, 0x400 ;  /* 0x0000040000077882 */ /* 0x000fe20000000000 */
[----:B-1----:R-:W-:Y:S02]  /*0de0*/  UISETP.GT.AND UP0, UPT, UR8, URZ, UPT ;  /* 0x000000ff0800728c */ /* 0x002fe4000bf04270 */
[----:B0-----:R-:W-:-:S06]  /*0df0*/  ULEA UR6, UR6, UR7, 0x18 ;  /* 0x0000000706067291 */ /* 0x001fcc000f8ec0ff */
[----:B------:R-:W-:Y:S01]  /*0e00*/  LEA R5, R23, UR6, 0x2 ;  /* 0x0000000617057c11 */ /* 0x000fe2000f8e10ff */
[----:B------:R-:W-:Y:S06]  /*0e10*/  BRA.U UP0, `(.L_x_6141) ;  /* 0x00000001001c7547 */ /* 0x000fec000b800000 */
.L_x_6142:
[----:B------:R-:W-:Y:S01]  /*0e20*/  VIADD R3, R3, UR12 ;  /* 0x0000000c03037c36 */ /* 0x000fe20008000000 */
[----:B------:R-:W-:Y:S01]  /*0e30*/  MOV R0, UR12 ;  /* 0x0000000c00007c02 */ /* 0x000fe20008000f00 */
[----:B------:R0:W-:Y:S03]  /*0e40*/  STS [R5], RZ ;  /* 0x000000ff05007388 */ /* 0x0001e60000000800 */
[----:B------:R-:W-:Y:S01]  /*0e50*/  ISETP.GE.AND P0, PT, R3, R14, PT ;  /* 0x0000000e0300720c */ /* 0x000fe20003f06270 */
[----:B0-----:R-:W-:-:S12]  /*0e60*/  IMAD R5, R0, 0x4, R5 ;  /* 0x0000000400057824 */ /* 0x001fd800078e0205 */
[----:B------:R-:W-:Y:S05]  /*0e70*/  @!P0 BRA `(.L_x_6142) ;  /* 0xfffffffc00e88947 */ /* 0x000fea000383ffff */
[----:B------:R-:W-:Y:S05]  /*0e80*/  BRA `(.L_x_6140) ;  /* 0x0000001400447947 */ /* 0x000fea0003800000 */
.L_x_6141:
[----:B------:R-:W0:Y:S01]  /*0e90*/  LDC.64 R4, c[0x0][0x3a8] ;  /* 0x0000ea00ff047b82 */ /* 0x000e220000000a00 */
[----:B------:R-:W-:Y:S01]  /*0ea0*/  IMAD.MOV.U32 R16, RZ, RZ, RZ ;  /* 0x000000ffff107224 */ /* 0x000fe200078e00ff */
[----:B------:R-:W1:Y:S01]  /*0eb0*/  LDCU UR22, c[0x0][0x3c0] ;  /* 0x00007800ff1677ac */ /* 0x000e620008000800 */
[----:B------:R-:W-:Y:S01]  /*0ec0*/  MOV R28, R23 ;  /* 0x00000017001c7202 */ /* 0x000fe20000000f00 */
[----:B------:R-:W2:Y:S04]  /*0ed0*/  LDCU.64 UR8, c[0x0][0x3b8] ;  /* 0x00007700ff0877ac */ /* 0x000ea80008000a00 */
[----:B------:R-:W3:Y:S01]  /*0ee0*/  LDC.64 R2, c[0x0][0x3d8] ;  /* 0x0000f600ff027b82 */ /* 0x000ee20000000a00 */
[----:B------:R-:W4:Y:S07]  /*0ef0*/  LDCU.64 UR6, c[0x0][0x3e8] ;  /* 0x00007d00ff0677ac */ /* 0x000f2e0008000a00 */
[----:B------:R-:W5:Y:S01]  /*0f00*/  LDC R6, c[0x0][0x3a8] ;  /* 0x0000ea00ff067b82 */ /* 0x000f620000000800 */
[----:B0-----:R-:W-:-:S07]  /*0f10*/  IMAD R4, R4, R5, RZ ;  /* 0x0000000504047224 */ /* 0x001fce00078e02ff */
[----:B------:R-:W0:Y:S01]  /*0f20*/  LDC R5, c[0x0][0x3d8] ;  /* 0x0000f600ff057b82 */ /* 0x000e220000000800 */
[----:B------:R-:W-:Y:S01]  /*0f30*/  IABS R10, R4 ;  /* 0x00000004000a7213 */ /* 0x000fe20000000000 */
[----:B---3--:R-:W-:-:S03]  /*0f40*/  IMAD R3, R3, R2, RZ ;  /* 0x0000000203037224 */ /* 0x008fc600078e02ff */
[----:B------:R-:W3:Y:S02]  /*0f50*/  I2F.RP R11, R10 ;  /* 0x0000000a000b7306 */ /* 0x000ee40000209400 */
[----:B------:R-:W-:-:S06]  /*0f60*/  IABS R2, R3 ;  /* 0x0000000300027213 */ /* 0x000fcc0000000000 */
[----:B------:R-:W1:Y:S08]  /*0f70*/  I2F.RP R8, R2 ;  /* 0x0000000200087306 */ /* 0x000e700000209400 */
[----:B---3--:R-:W3:Y:S08]  /*0f80*/  MUFU.RCP R0, R11 ;  /* 0x0000000b00007308 */ /* 0x008ef00000001000 */
[----:B-1----:R-:W1:Y:S01]  /*0f90*/  MUFU.RCP R14, R8 ;  /* 0x00000008000e7308 */ /* 0x002e620000001000 */
[----:B---3--:R-:W-:Y:S01]  /*0fa0*/  VIADD R0, R0, 0xffffffe ;  /* 0x0ffffffe00007836 */ /* 0x008fe20000000000 */
[----:B------:R-:W-:-:S06]  /*0fb0*/  IABS R11, R3 ;  /* 0x00000003000b7213 */ /* 0x000fcc0000000000 */
[----:B------:R-:W3:Y:S01]  /*0fc0*/  F2I.FTZ.U32.TRUNC.NTZ R17, R0 ;  /* 0x0000000000117305 */ /* 0x000ee2000021f000 */
[----:B------:R-:W-:Y:S02]  /*0fd0*/  IMAD.MOV R11, RZ, RZ, -R11 ;  /* 0x000000ffff0b7224 */ /* 0x000fe400078e0a0b */
[----:B-1----:R-:W-:Y:S01]  /*0fe0*/  VIADD R14, R14, 0xffffffe ;  /* 0x0ffffffe0e0e7836 */ /* 0x002fe20000000000 */
[----:B0-----:R-:W-:-:S04]  /*0ff0*/  IABS R8, R5 ;  /* 0x0000000500087213 */ /* 0x001fc80000000000 */
[----:B------:R0:W1:Y:S01]  /*1000*/  F2I.FTZ.U32.TRUNC.NTZ R15, R14 ;  /* 0x0000000e000f7305 */ /* 0x000062000021f000 */
[----:B---3--:R-:W-:Y:S02]  /*1010*/  IADD3 R7, PT, PT, RZ, -R17, RZ ;  /* 0x80000011ff077210 */ /* 0x008fe40007ffe0ff */
[----:B------:R-:W-:-:S03]  /*1020*/  IABS R0, UR20 ;  /* 0x0000001400007c13 */ /* 0x000fc60008000000 */
[----:B------:R-:W-:Y:S02]  /*1030*/  IMAD R7, R7, R10, RZ ;  /* 0x0000000a07077224 */ /* 0x000fe400078e02ff */
[----:B0-----:R-:W-:Y:S02]  /*1040*/  HFMA2 R14, -RZ, RZ, 0, 0 ;  /* 0x00000000ff0e7431 */ /* 0x001fe400000001ff */
[----:B-1----:R-:W-:Y:S02]  /*1050*/  IMAD.MOV R9, RZ, RZ, -R15 ;  /* 0x000000ffff097224 */ /* 0x002fe400078e0a0f */
[----:B------:R-:W-:-:S04]  /*1060*/  IMAD.HI.U32 R7, R17, R7, R16 ;  /* 0x0000000711077227 */ /* 0x000fc800078e0010 */
[----:B------:R-:W-:Y:S01]  /*1070*/  IMAD R25, R9, R2, RZ ;  /* 0x0000000209197224 */ /* 0x000fe200078e02ff */
[----:B-----5:R-:W-:Y:S01]  /*1080*/  IABS R9, R6 ;  /* 0x0000000600097213 */ /* 0x020fe20000000000 */
[----:B------:R-:W-:-:S03]  /*1090*/  IMAD.HI.U32 R7, R7, R0, RZ ;  /* 0x0000000007077227 */ /* 0x000fc600078e00ff */
[----:B------:R-:W0:Y:S01]  /*10a0*/  I2F.RP R13, R9 ;  /* 0x00000009000d7306 */ /* 0x000e220000209400 */
[----:B------:R-:W-:Y:S01]  /*10b0*/  IMAD.HI.U32 R25, R15, R25, R14 ;  /* 0x000000190f197227 */ /* 0x000fe200078e000e */
[----:B------:R-:W-:-:S05]  /*10c0*/  IABS R15, R4 ;  /* 0x00000004000f7213 */ /* 0x000fca0000000000 */
[----:B------:R-:W-:Y:S02]  /*10d0*/  IMAD.MOV R15, RZ, RZ, -R15 ;  /* 0x000000ffff0f7224 */ /* 0x000fe400078e0a0f */
[----:B------:R-:W-:-:S04]  /*10e0*/  IMAD.HI.U32 R25, R25, R0, RZ ;  /* 0x0000000019197227 */ /* 0x000fc800078e00ff */
[--C-:B------:R-:W-:Y:S02]  /*10f0*/  IMAD R15, R7, R15, R0.reuse ;  /* 0x0000000f070f7224 */ /* 0x100fe400078e0200 */
[----:B------:R-:W-:Y:S01]  /*1100*/  IMAD R11, R25, R11, R0 ;  /* 0x0000000b190b7224 */ /* 0x000fe200078e0200 */
[----:B0-----:R-:W0:Y:S02]  /*1110*/  MUFU.RCP R13, R13 ;  /* 0x0000000d000d7308 */ /* 0x001e240000001000 */
[----:B------:R-:W-:Y:S02]  /*1120*/  ISETP.GT.U32.AND P0, PT, R10, R15, PT ;  /* 0x0000000f0a00720c */ /* 0x000fe40003f04070 */
[----:B------:R-:W-:-:S04]  /*1130*/  ISETP.GT.U32.AND P3, PT, R2, R11, PT ;  /* 0x0000000b0200720c */ /* 0x000fc80003f64070 */
[----:B------:R-:W1:Y:S07]  /*1140*/  I2F.RP R0, R8 ;  /* 0x0000000800007306 */ /* 0x000e6e0000209400 */
[-C--:B------:R-:W-:Y:S02]  /*1150*/  @!P0 IADD3 R15, PT, PT, R15, -R10.reuse, RZ ;  /* 0x8000000a0f0f8210 */ /* 0x080fe40007ffe0ff */
[----:B------:R-:W-:Y:S01]  /*1160*/  @!P3 IMAD.IADD R11, R11, 0x1, -R2 ;  /* 0x000000010b0bb824 */ /* 0x000fe200078e0a02 */
[----:B------:R-:W-:Y:S01]  /*1170*/  @!P0 IADD3 R7, PT, PT, R7, 0x1, RZ ;  /* 0x0000000107078810 */ /* 0x000fe20007ffe0ff */
[----:B0-----:R-:W-:Y:S01]  /*1180*/  VIADD R16, R13, 0xffffffe ;  /* 0x0ffffffe0d107836 */ /* 0x001fe20000000000 */
[----:B------:R-:W-:-:S02]  /*1190*/  ISETP.GE.U32.AND P6, PT, R15, R10, PT ;  /* 0x0000000a0f00720c */ /* 0x000fc40003fc6070 */
[----:B------:R-:W-:Y:S01]  /*11a0*/  LOP3.LUT R10, R4, UR20, RZ, 0x3c, !PT ;  /* 0x00000014040a7c12 */ /* 0x000fe2000f8e3cff */
[----:B-1----:R-:W0:Y:S01]  /*11b0*/  MUFU.RCP R0, R0 ;  /* 0x0000000000007308 */ /* 0x002e220000001000 */
[----:B------:R-:W-:Y:S02]  /*11c0*/  ISETP.GE.U32.AND P5, PT, R11, R2, PT ;  /* 0x000000020b00720c */ /* 0x000fe40003fa6070 */
[----:B------:R-:W-:Y:S02]  /*11d0*/  LOP3.LUT R2, R3, UR20, RZ, 0x3c, !PT ;  /* 0x0000001403027c12 */ /* 0x000fe4000f8e3cff */
[----:B------:R-:W-:Y:S02]  /*11e0*/  ISETP.GE.AND P4, PT, R10, RZ, PT ;  /* 0x000000ff0a00720c */ /* 0x000fe40003f86270 */
[----:B------:R-:W-:Y:S01]  /*11f0*/  ISETP.GE.AND P0, PT, R2, RZ, PT ;  /* 0x000000ff0200720c */ /* 0x000fe20003f06270 */
[----:B------:R-:W1:Y:S01]  /*1200*/  F2I.FTZ.U32.TRUNC.NTZ R17, R16 ;  /* 0x0000001000117305 */ /* 0x000e62000021f000 */
[----:B------:R-:W-:Y:S01]  /*1210*/  @!P3 IADD3 R25, PT, PT, R25, 0x1, RZ ;  /* 0x000000011919b810 */ /* 0x000fe20007ffe0ff */
[----:B------:R-:W-:Y:S01]  /*1220*/  @P6 VIADD R7, R7, 0x1 ;  /* 0x0000000107076836 */ /* 0x000fe20000000000 */
[----:B------:R-:W-:-:S02]  /*1230*/  ISETP.NE.AND P6, PT, R4, RZ, PT ;  /* 0x000000ff0400720c */ /* 0x000fc40003fc5270 */
[----:B------:R-:W-:Y:S01]  /*1240*/  ISETP.NE.AND P3, PT, R3, RZ, PT ;  /* 0x000000ff0300720c */ /* 0x000fe20003f65270 */
[----:B------:R-:W-:Y:S02]  /*1250*/  @P5 VIADD R25, R25, 0x1 ;  /* 0x0000000119195836 */ /* 0x000fe40000000000 */
[----:B0-----:R-:W-:Y:S02]  /*1260*/  VIADD R14, R0, 0xffffffe ;  /* 0x0ffffffe000e7836 */ /* 0x001fe40000000000 */
[----:B------:R-:W-:Y:S02]  /*1270*/  @!P4 IMAD.MOV R7, RZ, RZ, -R7 ;  /* 0x000000ffff07c224 */ /* 0x000fe400078e0a07 */
[----:B------:R-:W-:Y:S01]  /*1280*/  @!P0 IADD3 R25, PT, PT, -R25, RZ, RZ ;  /* 0x000000ff19198210 */ /* 0x000fe20007ffe1ff */
[----:B------:R0:W3:Y:S01]  /*1290*/  F2I.FTZ.U32.TRUNC.NTZ R15, R14 ;  /* 0x0000000e000f7305 */ /* 0x0000e2000021f000 */
[--C-:B-1----:R-:W-:Y:S02]  /*12a0*/  IMAD.MOV R2, RZ, RZ, -R17.reuse ;  /* 0x000000ffff027224 */ /* 0x102fe400078e0a11 */
[----:B------:R-:W-:Y:S01]  /*12b0*/  @!P6 LOP3.LUT R7, RZ, R4, RZ, 0x33, !PT ;  /* 0x00000004ff07e212 */ /* 0x000fe200078e33ff */
[----:B------:R-:W-:Y:S01]  /*12c0*/  IMAD.MOV.U32 R16, RZ, RZ, RZ ;  /* 0x000000ffff107224 */ /* 0x000fe200078e00ff */
[----:B------:R-:W-:Y:S01]  /*12d0*/  @!P3 LOP3.LUT R25, RZ, R3, RZ, 0x33, !PT ;  /* 0x00000003ff19b212 */ /* 0x000fe200078e33ff */
[----:B------:R-:W-:Y:S01]  /*12e0*/  IMAD R13, R2, R9, RZ ;  /* 0x00000009020d7224 */ /* 0x000fe200078e02ff */
[C---:B------:R-:W-:Y:S01]  /*12f0*/  IADD3 R11, PT, PT, -R7.reuse, RZ, RZ ;  /* 0x000000ff070b7210 */ /* 0x040fe20007ffe1ff */
[----:B------:R-:W-:Y:S01]  /*1300*/  IMAD R7, R7, UR22, RZ ;  /* 0x0000001607077c24 */ /* 0x000fe2000f8e02ff */
[----:B------:R-:W-:Y:S01]  /*1310*/  IADD3 R10, PT, PT, -R25, RZ, RZ ;  /* 0x000000ff190a7210 */ /* 0x000fe20007ffe1ff */
[----:B------:R-:W-:-:S04]  /*1320*/  IMAD.HI.U32 R13, R17, R13, R16 ;  /* 0x0000000d110d7227 */ /* 0x000fc800078e0010 */
[----:B------:R-:W-:Y:S01]  /*1330*/  IMAD R11, R4, R11, UR20 ;  /* 0x00000014040b7e24 */ /* 0x000fe2000f8e020b */
[----:B0-----:R-:W-:Y:S01]  /*1340*/  MOV R14, RZ ;  /* 0x000000ff000e7202 */ /* 0x001fe20000000f00 */
[----:B---3--:R-:W-:Y:S02]  /*1350*/  IMAD.MOV R0, RZ, RZ, -R15 ;  /* 0x000000ffff007224 */ /* 0x008fe400078e0a0f */
[----:B------:R-:W-:Y:S01]  /*1360*/  IMAD R10, R3, R10, UR20 ;  /* 0x00000014030a7e24 */ /* 0x000fe2000f8e020a */
[----:B------:R-:W-:Y:S01]  /*1370*/  IABS R2, R11 ;  /* 0x0000000b00027213 */ /* 0x000fe20000000000 */
[----:B------:R-:W-:-:S03]  /*1380*/  IMAD R3, R0, R8, RZ ;  /* 0x0000000800037224 */ /* 0x000fc600078e02ff */
[----:B------:R-:W-:Y:S01]  /*1390*/  IABS R0, R10 ;  /* 0x0000000a00007213 */ /* 0x000fe20000000000 */
[----:B------:R-:W-:Y:S01]  /*13a0*/  IMAD.HI.U32 R3, R15, R3, R14 ;  /* 0x000000030f037227 */ /* 0x000fe200078e000e */
[----:B------:R-:W-:-:S03]  /*13b0*/  LOP3.LUT R10, R10, R5, RZ, 0x3c, !PT ;  /* 0x000000050a0a7212 */ /* 0x000fc600078e3cff */
[----:B------:R-:W-:-:S04]  /*13c0*/  IMAD.HI.U32 R14, R13, R2, RZ ;  /* 0x000000020d0e7227 */ /* 0x000fc800078e00ff */
        /* <DEDUP_REMOVED lines=9> */
[----:B------:R-:W-:-:S03]  /*1460*/  IADD3 R0, PT, PT, R33, -0x1, RZ ;  /* 0xffffffff21007810 */ /* 0x000fc60007ffe0ff */
[----:B------:R-:W-:Y:S02]  /*1470*/  @!P6 IMAD.IADD R2, R2, 0x1, -R9 ;  /* 0x000000010202e824 */ /* 0x000fe400078e0a09 */
[----:B------:R-:W-:Y:S01]  /*1480*/  @!P6 VIADD R14, R14, 0x1 ;  /* 0x000000010e0ee836 */ /* 0x000fe20000000000 */
[----:B------:R-:W-:Y:S02]  /*1490*/  ISETP.NE.AND P6, PT, R6, RZ, PT ;  /* 0x000000ff0600720c */ /* 0x000fe40003fc5270 */
[----:B------:R-:W-:Y:S01]  /*14a0*/  ISETP.GE.U32.AND P0, PT, R2, R9, PT ;  /* 0x000000090200720c */ /* 0x000fe20003f06070 */
[----:B------:R-:W-:Y:S01]  /*14b0*/  @!P3 VIADD R13, R13, 0x1 ;  /* 0x000000010d0db836 */ /* 0x000fe20000000000 */
[-C--:B------:R-:W-:Y:S01]  /*14c0*/  @!P3 IADD3 R3, PT, PT, R3, -R8.reuse, RZ ;  /* 0x800000080303b210 */ /* 0x080fe20007ffe0ff */
[----:B------:R-:W0:Y:S01]  /*14d0*/  LDC R2, c[0x0][0x3b4] ;  /* 0x0000ed00ff027b82 */ /* 0x000e220000000800 */
[----:B------:R-:W-:Y:S02]  /*14e0*/  ISETP.NE.AND P3, PT, R5, RZ, PT ;  /* 0x000000ff0500720c */ /* 0x000fe40003f65270 */
[----:B------:R-:W-:-:S02]  /*14f0*/  ISETP.GE.U32.AND P5, PT, R3, R8, PT ;  /* 0x000000080300720c */ /* 0x000fc40003fa6070 */
[----:B------:R-:W-:-:S05]  /*1500*/  IADD3 R3, PT, PT, R32, -0x1, RZ ;  /* 0xffffffff20037810 */ /* 0x000fca0007ffe0ff */
[----:B------:R-:W-:Y:S02]  /*1510*/  @P0 IADD3 R14, PT, PT, R14, 0x1, RZ ;  /* 0x000000010e0e0810 */ /* 0x000fe40007ffe0ff */
[----:B------:R-:W-:-:S03]  /*1520*/  ISETP.GE.AND P0, PT, R10, RZ, PT ;  /* 0x000000ff0a00720c */ /* 0x000fc60003f06270 */
[----:B------:R-:W-:Y:S01]  /*1530*/  @!P4 IMAD.MOV R14, RZ, RZ, -R14 ;  /* 0x000000ffff0ec224 */ /* 0x000fe200078e0a0e */
[----:B------:R-:W-:Y:S02]  /*1540*/  @P5 IADD3 R13, PT, PT, R13, 0x1, RZ ;  /* 0x000000010d0d5810 */ /* 0x000fe40007ffe0ff */
[----:B------:R-:W-:Y:S02]  /*1550*/  @!P6 LOP3.LUT R14, RZ, R6, RZ, 0x33, !PT ;  /* 0x00000006ff0ee212 */ /* 0x000fe400078e33ff */
[----:B------:R-:W-:Y:S02]  /*1560*/  ISETP.GE.U32.AND P5, PT, R0, 0x7, PT ;  /* 0x000000070000780c */ /* 0x000fe40003fa6070 */
[----:B------:R-:W-:Y:S01]  /*1570*/  ISETP.GE.U32.AND P4, PT, R3, 0x3, PT ;  /* 0x000000030300780c */ /* 0x000fe20003f86070 */
[----:B------:R-:W-:Y:S02]  /*1580*/  IMAD.MOV R4, RZ, RZ, -R14 ;  /* 0x000000ffff047224 */ /* 0x000fe400078e0a0e */
[----:B------:R-:W-:Y:S01]  /*1590*/  @!P0 IMAD.MOV R13, RZ, RZ, -R13 ;  /* 0x000000ffff0d8224 */ /* 0x000fe200078e0a0d */
[----:B------:R-:W-:Y:S01]  /*15a0*/  @!P3 LOP3.LUT R13, RZ, R5, RZ, 0x33, !PT ;  /* 0x00000005ff0db212 */ /* 0x000fe200078e33ff */
[----:B0-----:R-:W-:-:S02]  /*15b0*/  IMAD R7, R2, UR21, R7 ;  /* 0x0000001502077c24 */ /* 0x001fc4000f8e0207 */
[----:B------:R-:W-:Y:S02]  /*15c0*/  IMAD R4, R6, R4, R11 ;  /* 0x0000000406047224 */ /* 0x000fe400078e020b */
[----:B--2---:R-:W-:Y:S02]  /*15d0*/  IMAD R7, R14, UR9, R7 ;  /* 0x000000090e077c24 */ /* 0x004fe4000f8e0207 */
[----:B----4-:R-:W-:Y:S02]  /*15e0*/  IMAD R0, R13, UR6, RZ ;  /* 0x000000060d007c24 */ /* 0x010fe4000f8e02ff */
[----:B------:R-:W-:Y:S02]  /*15f0*/  IMAD R26, R4, UR8, R7 ;  /* 0x00000008041a7c24 */ /* 0x000fe4000f8e0207 */
[----:B------:R-:W-:-:S07]  /*1600*/  IMAD R25, R25, UR7, R0 ;  /* 0x0000000719197c24 */ /* 0x000fce000f8e0200 */
.L_x_6148:
[----:B0-----:R-:W0:Y:S01]  /*1610*/  LDCU UR6, c[0x0][0x38c] ;  /* 0x00007180ff0677ac */ /* 0x001e220008000800 */
[----:B------:R-:W-:Y:S02]  /*1620*/  MOV R29, RZ ;  /* 0x000000ff001d7202 */ /* 0x000fe40000000f00 */
[----:B------:R-:W-:Y:S01]  /*1630*/  MOV R0, RZ ;  /* 0x000000ff00007202 */ /* 0x000fe20000000f00 */
[----:B------:R-:W1:Y:S01]  /*1640*/  LDCU UR7, c[0x0][0x3e4] ;  /* 0x00007c80ff0777ac */ /* 0x000e620008000800 */
[----:B0-----:R-:W-:Y:S01]  /*1650*/  UISETP.GE.U32.AND UP0, UPT, UR6, 0x10, UPT ;  /* 0x000000100600788c */ /* 0x001fe2000bf06070 */
[----:B-1----:R-:W-:-:S08]  /*1660*/  IMAD R24, R28, UR7, R25 ;  /* 0x000000071c187c24 */ /* 0x002fd0000f8e0219 */
[----:B------:R-:W-:Y:S05]  /*1670*/  BRA.U !UP0, `(.L_x_6143) ;  /* 0x0000000508787547 */ /* 0x000fea000b800000 */
[----:B------:R-:W-:Y:S01]  /*1680*/  HFMA2 R27, -RZ, RZ, 0, 0 ;  /* 0x00000000ff1b7431 */ /* 0x000fe200000001ff */
[----:B------:R-:W-:-:S07]  /*1690*/  MOV R0, RZ ;  /* 0x000000ff00007202 */ /* 0x000fce0000000f00 */
.L_x_6144:
        /* <DEDUP_REMOVED lines=9> */
[-C--:B------:R-:W-:Y:S01]  /*1730*/  ISETP.NE.AND P0, PT, R27, R31.reuse, PT ;  /* 0x0000001f1b00720c */ /* 0x080fe20003f05270 */
[----:B------:R-:W2:Y:S01]  /*1740*/  LDG.E.U16 R2, desc[UR4][R6.64] ;  /* 0x0000000406027981 */ /* 0x000ea2000c1e1500 */
[----:B------:R-:W-:Y:S03]  /*1750*/  MOV R29, R31 ;  /* 0x0000001f001d7202 */ /* 0x000fe60000000f00 */
        /* <DEDUP_REMOVED lines=80> */
.L_x_6143:
[----:B------:R-:W-:-:S13]  /*1c60*/  ISETP.NE.AND P0, PT, R33, RZ, PT ;  /* 0x000000ff2100720c */ /* 0x000fda0003f05270 */
[----:B------:R-:W-:Y:S05]  /*1c70*/  @!P0 BRA `(.L_x_6145) ;  /* 0x0000000400a08947 */ /* 0x000fea0003800000 */
[----:B------:R-:W-:Y:S05]  /*1c80*/  @!P5 BRA `(.L_x_6146) ;  /* 0x0000000000bcd947 */ /* 0x000fea0003800000 */
        /* <DEDUP_REMOVED lines=47> */
.L_x_6146:
        /* <DEDUP_REMOVED lines=30> */
.L_x_6147:
[----:B------:R-:W-:-:S13]  /*2160*/  ISETP.NE.AND P0, PT, R30, RZ, PT ;  /* 0x000000ff1e00720c */ /* 0x000fda0003f05270 */
[----:B------:R-:W-:Y:S05]  /*2170*/  @!P0 BRA `(.L_x_6145) ;  /* 0x0000000000608947 */ /* 0x000fea0003800000 */
        /* <DEDUP_REMOVED lines=8> */
[----:B------:R-:W-:Y:S01]  /*2200*/  ISETP.NE.AND P0, PT, R30, 0x1, PT ;  /* 0x000000011e00780c */ /* 0x000fe20003f05270 */
[----:B--2---:R-:W-:Y:S02]  /*2210*/  HADD2.F32 R9, -RZ, R9.H0_H0 ;  /* 0x20000009ff097230 */ /* 0x004fe40000004100 */
[----:B---3--:R-:W-:-:S05]  /*2220*/  HADD2.F32 R3, -RZ, R3.H0_H0 ;  /* 0x20000003ff037230 */ /* 0x008fca0000004100 */
[----:B------:R-:W-:-:S05]  /*2230*/  FFMA R0, R9, R3, R0 ;  /* 0x0000000309007223 */ /* 0x000fca0000000000 */
[----:B------:R-:W-:Y:S05]  /*2240*/  @!P0 BRA `(.L_x_6145) ;  /* 0x00000000002c8947 */ /* 0x000fea0003800000 */
[----:B------:R-:W-:Y:S01]  /*2250*/  ISETP.NE.AND P0, PT, R30, 0x2, PT ;  /* 0x000000021e00780c */ /* 0x000fe20003f05270 */
[----:B------:R-:W2:Y:S04]  /*2260*/  LDG.E.U16 R3, desc[UR4][R6.64+0x2] ;  /* 0x0000020406037981 */ /* 0x000ea8000c1e1500 */
[----:B------:R-:W3:Y:S08]  /*2270*/  LDG.E.U16 R2, desc[UR4][R4.64+0x2] ;  /* 0x0000020404027981 */ /* 0x000ef0000c1e1500 */
[----:B------:R-:W4:Y:S04]  /*2280*/  @P0 LDG.E.U16 R8, desc[UR4][R6.64+0x4] ;  /* 0x0000040406080981 */ /* 0x000f28000c1e1500 */
[----:B------:R-:W5:Y:S01]  /*2290*/  @P0 LDG.E.U16 R9, desc[UR4][R4.64+0x4] ;  /* 0x0000040404090981 */ /* 0x000f62000c1e1500 */
[----:B--2---:R-:W-:-:S02]  /*22a0*/  HADD2.F32 R3, -RZ, R3.H0_H0 ;  /* 0x20000003ff037230 */ /* 0x004fc40000004100 */
[----:B---3--:R-:W-:-:S05]  /*22b0*/  HADD2.F32 R2, -RZ, R2.H0_H0 ;  /* 0x20000002ff027230 */ /* 0x008fca0000004100 */
[----:B------:R-:W-:Y:S01]  /*22c0*/  FFMA R0, R3, R2, R0 ;  /* 0x0000000203007223 */ /* 0x000fe20000000000 */
[----:B----4-:R-:W-:Y:S02]  /*22d0*/  @P0 HADD2.F32 R11, -RZ, R8.H0_H0 ;  /* 0x20000008ff0b0230 */ /* 0x010fe40000004100 */
[----:B-----5:R-:W-:-:S05]  /*22e0*/  @P0 HADD2.F32 R9, -RZ, R9.H0_H0 ;  /* 0x20000009ff090230 */ /* 0x020fca0000004100 */
[----:B------:R-:W-:-:S07]  /*22f0*/  @P0 FFMA R0, R11, R9, R0 ;  /* 0x000000090b000223 */ /* 0x000fce0000000000 */
.L_x_6145:
[----:B------:R-:W0:Y:S01]  /*2300*/  S2UR UR7, SR_CgaCtaId ;  /* 0x00000000000779c3 */ /* 0x000e220000008800 */
[----:B------:R-:W1:Y:S01]  /*2310*/  LDCU UR6, c[0x0][0x384] ;  /* 0x00007080ff0677ac */ /* 0x000e620008000800 */
[----:B------:R-:W-:Y:S01]  /*2320*/  UMOV UR8, 0x400 ;  /* 0x0000040000087882 */ /* 0x000fe20000000000 */
[----:B-1----:R-:W-:Y:S01]  /*2330*/  IMAD.U32 R14, RZ, RZ, UR6 ;  /* 0x00000006ff0e7e24 */ /* 0x002fe2000f8e00ff */
[----:B0-----:R-:W-:-:S06]  /*2340*/  ULEA UR7, UR7, UR8, 0x18 ;  /* 0x0000000807077291 */ /* 0x001fcc000f8ec0ff */
[C---:B------:R-:W-:Y:S01]  /*2350*/  LEA R3, R28.reuse, UR7, 0x2 ;  /* 0x000000071c037c11 */ /* 0x040fe2000f8e10ff */
[----:B------:R-:W-:-:S04]  /*2360*/  VIADD R28, R28, UR12 ;  /* 0x0000000c1c1c7c36 */ /* 0x000fc80008000000 */
[----:B------:R0:W-:Y:S01]  /*2370*/  STS [R3], R0 ;  /* 0x0000000003007388 */ /* 0x0001e20000000800 */
[----:B------:R-:W-:-:S13]  /*2380*/  ISETP.GE.AND P0, PT, R28, R14, PT ;  /* 0x0000000e1c00720c */ /* 0x000fda0003f06270 */
[----:B------:R-:W-:Y:S05]  /*2390*/  @!P0 BRA `(.L_x_6148) ;  /* 0xfffffff0009c8947 */ /* 0x000fea000383ffff */
.L_x_6140:
[----:B------:R-:W-:Y:S05]  /*23a0*/  BSYNC.RECONVERGENT B0 ;  /* 0x0000000000007941 */ /* 0x000fea0003800200 */
.L_x_6139:
[----:B------:R-:W-:Y:S01]  /*23b0*/  BAR.SYNC.DEFER_BLOCKING 0x0 ;  /* 0x0000000000007b1d */ /* 0x000fe20000010000 */
[----:B------:R-:W-:Y:S02]  /*23c0*/  ISETP.GE.AND P3, PT, R14, 0x1, PT ;  /* 0x000000010e00780c */ /* 0x000fe40003f66270 */
[----:B0-----:R-:W-:-:S03]  /*23d0*/  MOV R3, 0xff800000 ;  /* 0xff80000000037802 */ /* 0x001fc60000000f00 */
[----:B------:R-:W-:Y:S08]  /*23e0*/  BSSY.RECONVERGENT B1, `(.L_x_6149) ;  /* 0x0000074000017945 */ /* 0x000ff00003800200 */
[----:B------:R-:W-:Y:S05]  /*23f0*/  @!P3 BRA `(.L_x_6150) ;  /* 0x0000000400c8b947 */ /* 0x000fea0003800000 */
[----:B------:R-:W-:Y:S01]  /*2400*/  ISETP.GE.U32.AND P0, PT, R14, 0x10, PT ;  /* 0x000000100e00780c */ /* 0x000fe20003f06070 */
[----:B------:R-:W-:Y:S01]  /*2410*/  BSSY.RECONVERGENT B0, `(.L_x_6151) ;  /* 0x0000032000007945 */ /* 0x000fe20003800200 */
[----:B------:R-:W-:Y:S02]  /*2420*/  HFMA2 R0, -RZ, RZ, 0, 0 ;  /* 0x00000000ff007431 */ /* 0x000fe400000001ff */
[----:B------:R-:W-:-:S09]  /*2430*/  IMAD.MOV.U32 R3, RZ, RZ, -0x800000 ;  /* 0xff800000ff037424 */ /* 0x000fd200078e00ff */
[----:B------:R-:W-:Y:S05]  /*2440*/  @!P0 BRA `(.L_x_6152) ;  /* 0x0000000000b88947 */ /* 0x000fea0003800000 */
[----:B------:R-:W0:Y:S01]  /*2450*/  S2UR UR6, SR_CgaCtaId ;  /* 0x00000000000679c3 */ /* 0x000e220000008800 */
[----:B------:R-:W-:Y:S01]  /*2460*/  MOV R3, 0xff800000 ;  /* 0xff80000000037802 */ /* 0x000fe20000000f00 */
[----:B------:R-:W-:Y:S01]  /*2470*/  UMOV UR7, 0x400 ;  /* 0x0000040000077882 */ /* 0x000fe20000000000 */
[----:B------:R-:W-:Y:S01]  /*2480*/  MOV R0, UR15 ;  /* 0x0000000f00007c02 */ /* 0x000fe20008000f00 */
[----:B------:R-:W-:Y:S01]  /*2490*/  UMOV UR8, URZ ;  /* 0x000000ff00087c82 */ /* 0x000fe20008000000 */
[----:B0-----:R-:W-:-:S12]  /*24a0*/  ULEA UR6, UR6, UR7, 0x18 ;  /* 0x0000000706067291 */ /* 0x001fd8000f8ec0ff */
.L_x_6153:
[----:B------:R-:W-:Y:S02]  /*24b0*/  ULEA UR7, UR8, UR6, 0x2 ;  /* 0x0000000608077291 */ /* 0x000fe4000f8e10ff */
[----:B------:R-:W-:-:S04]  /*24c0*/  UIADD3 UR8, UPT, UPT, UR8, 0x10, URZ ;  /* 0x0000001008087890 */ /* 0x000fc8000fffe0ff */
[----:B------:R-:W-:-:S03]  /*24d0*/  UISETP.NE.AND UP0, UPT, UR8, UR15, UPT ;  /* 0x0000000f0800728c */ /* 0x000fc6000bf05270 */
[----:B------:R-:W0:Y:S04]  /*24e0*/  LDS.128 R8, [UR7] ;  /* 0x00000007ff087984 */ /* 0x000e280008000c00 */
[----:B------:R-:W1:Y:S04]  /*24f0*/  LDS.128 R4, [UR7+0x10] ;  /* 0x00001007ff047984 */ /* 0x000e680008000c00 */
[----:B------:R-:W2:Y:S01]  /*2500*/  LDS.128 R16, [UR7+0x20] ;  /* 0x00002007ff107984 */ /* 0x000ea20008000c00 */
[----:B0-----:R-:W-:-:S04]  /*2510*/  FSETP.GEU.AND P0, PT, R3, R8, PT ;  /* 0x000000080300720b */ /* 0x001fc80003f0e000 */
[----:B------:R-:W-:-:S04]  /*2520*/  FSEL R8, R8, R3, !P0 ;  /* 0x0000000308087208 */ /* 0x000fc80004000000 */
[----:B------:R-:W-:-:S04]  /*2530*/  FSETP.GEU.AND P0, PT, R8, R9, PT ;  /* 0x000000090800720b */ /* 0x000fc80003f0e000 */
[----:B------:R-:W-:-:S04]  /*2540*/  FSEL R9, R9, R8, !P0 ;  /* 0x0000000809097208 */ /* 0x000fc80004000000 */
[----:B------:R-:W-:-:S04]  /*2550*/  FSETP.GEU.AND P0, PT, R9, R10, PT ;  /* 0x0000000a0900720b */ /* 0x000fc80003f0e000 */
[----:B------:R-:W-:-:S04]  /*2560*/  FSEL R10, R10, R9, !P0 ;  /* 0x000000090a0a7208 */ /* 0x000fc80004000000 */
[----:B------:R-:W-:-:S04]  /*2570*/  FSETP.GEU.AND P0, PT, R10, R11, PT ;  /* 0x0000000b0a00720b */ /* 0x000fc80003f0e000 */
[----:B------:R-:W-:-:S04]  /*2580*/  FSEL R11, R11, R10, !P0 ;  /* 0x0000000a0b0b7208 */ /* 0x000fc80004000000 */
[----:B-1----:R-:W-:-:S04]  /*2590*/  FSETP.GEU.AND P0, PT, R11, R4, PT ;  /* 0x000000040b00720b */ /* 0x002fc80003f0e000 */
[----:B------:R-:W-:Y:S02]  /*25a0*/  FSEL R4, R4, R11, !P0 ;  /* 0x0000000b04047208 */ /* 0x000fe40004000000 */
[----:B------:R-:W0:Y:S02]  /*25b0*/  LDS.128 R8, [UR7+0x30] ;  /* 0x00003007ff087984 */ /* 0x000e240008000c00 */
[----:B------:R-:W-:-:S04]  /*25c0*/  FSETP.GEU.AND P0, PT, R4, R5, PT ;  /* 0x000000050400720b */ /* 0x000fc80003f0e000 */
[----:B------:R-:W-:-:S04]  /*25d0*/  FSEL R5, R5, R4, !P0 ;  /* 0x0000000405057208 */ /* 0x000fc80004000000 */
[----:B------:R-:W-:-:S04]  /*25e0*/  FSETP.GEU.AND P0, PT, R5, R6, PT ;  /* 0x000000060500720b */ /* 0x000fc80003f0e000 */
[----:B------:R-:W-:-:S04]  /*25f0*/  FSEL R6, R6, R5, !P0 ;  /* 0x0000000506067208 */ /* 0x000fc80004000000 */
[----:B------:R-:W-:-:S04]  /*2600*/  FSETP.GEU.AND P0, PT, R6, R7, PT ;  /* 0x000000070600720b */ /* 0x000fc80003f0e000 */
[----:B------:R-:W-:-:S04]  /*2610*/  FSEL R7, R7, R6, !P0 ;  /* 0x0000000607077208 */ /* 0x000fc80004000000 */
[----:B--2---:R-:W-:-:S04]  /*2620*/  FSETP.GEU.AND P0, PT, R7, R16, PT ;  /* 0x000000100700720b */ /* 0x004fc80003f0e000 */
[----:B------:R-:W-:-:S04]  /*2630*/  FSEL R16, R16, R7, !P0 ;  /* 0x0000000710107208 */ /* 0x000fc80004000000 */
[----:B------:R-:W-:-:S04]  /*2640*/  FSETP.GEU.AND P0, PT, R16, R17, PT ;  /* 0x000000111000720b */ /* 0x000fc80003f0e000 */
[----:B------:R-:W-:-:S04]  /*2650*/  FSEL R17, R17, R16, !P0 ;  /* 0x0000001011117208 */ /* 0x000fc80004000000 */
[----:B------:R-:W-:-:S04]  /*2660*/  FSETP.GEU.AND P0, PT, R17, R18, PT ;  /* 0x000000121100720b */ /* 0x000fc80003f0e000 */
[----:B------:R-:W-:-:S04]  /*2670*/  FSEL R18, R18, R17, !P0 ;  /* 0x0000001112127208 */ /* 0x000fc80004000000 */
[----:B------:R-:W-:-:S04]  /*2680*/  FSETP.GEU.AND P0, PT, R18, R19, PT ;  /* 0x000000131200720b */ /* 0x000fc80003f0e000 */
[----:B------:R-:W-:-:S04]  /*2690*/  FSEL R19, R19, R18, !P0 ;  /* 0x0000001213137208 */ /* 0x000fc80004000000 */
[----:B0-----:R-:W-:-:S04]  /*26a0*/  FSETP.GEU.AND P0, PT, R19, R8, PT ;  /* 0x000000081300720b */ /* 0x001fc80003f0e000 */
[----:B------:R-:W-:-:S04]  /*26b0*/  FSEL R8, R8, R19, !P0 ;  /* 0x0000001308087208 */ /* 0x000fc80004000000 */
[----:B------:R-:W-:-:S04]  /*26c0*/  FSETP.GEU.AND P0, PT, R8, R9, PT ;  /* 0x000000090800720b */ /* 0x000fc80003f0e000 */
[----:B------:R-:W-:-:S04]  /*26d0*/  FSEL R9, R9, R8, !P0 ;  /* 0x0000000809097208 */ /* 0x000fc80004000000 */
[----:B------:R-:W-:-:S04]  /*26e0*/  FSETP.GEU.AND P0, PT, R9, R10, PT ;  /* 0x0000000a0900720b */ /* 0x000fc80003f0e000 */
[----:B------:R-:W-:-:S04]  /*26f0*/  FSEL R10, R10, R9, !P0 ;  /* 0x000000090a0a7208 */ /* 0x000fc80004000000 */
[----:B------:R-:W-:-:S04]  /*2700*/  FSETP.GEU.AND P0, PT, R10, R11, PT ;  /* 0x0000000b0a00720b */ /* 0x000fc80003f0e000 */
[----:B------:R-:W-:Y:S01]  /*2710*/  FSEL R3, R11, R10, !P0 ;  /* 0x0000000a0b037208 */ /* 0x000fe20004000000 */
[----:B------:R-:W-:Y:S05]  /*2720*/  BRA.U UP0, `(.L_x_6153) ;  /* 0xfffffffd00607547 */ /* 0x000fea000b83ffff */
.L_x_6152:
[----:B------:R-:W-:Y:S05]  /*2730*/  BSYNC.RECONVERGENT B0 ;  /* 0x0000000000007941 */ /* 0x000fea0003800200 */
.L_x_6151:
[----:B------:R-:W-:-:S09]  /*2740*/  UISETP.NE.AND UP0, UPT, UR19, URZ, UPT ;  /* 0x000000ff1300728c */ /* 0x000fd2000bf05270 */
[----:B------:R-:W-:Y:S05]  /*2750*/  BRA.U !UP0, `(.L_x_6150) ;  /* 0x0000000108f07547 */ /* 0x000fea000b800000 */
[----:B------:R-:W-:-:S09]  /*2760*/  UISETP.GE.U32.AND UP0, UPT, UR18, 0x7, UPT ;  /* 0x000000071200788c */ /* 0x000fd2000bf06070 */
[----:B------:R-:W-:Y:S05]  /*2770*/  BRA.U !UP0, `(.L_x_6154) ;  /* 0x00000001085c7547 */ /* 0x000fea000b800000 */
[----:B------:R-:W0:Y:S01]  /*2780*/  S2UR UR6, SR_CgaCtaId ;  /* 0x00000000000679c3 */ /* 0x000e220000008800 */
[----:B------:R-:W-:Y:S02]  /*2790*/  UMOV UR7, 0x400 ;  /* 0x0000040000077882 */ /* 0x000fe40000000000 */
[----:B0-----:R-:W-:-:S06]  /*27a0*/  ULEA UR6, UR6, UR7, 0x18 ;  /* 0x0000000706067291 */ /* 0x001fcc000f8ec0ff */
[C---:B------:R-:W-:Y:S01]  /*27b0*/  LEA R2, R0.reuse, UR6, 0x2 ;  /* 0x0000000600027c11 */ /* 0x040fe2000f8e10ff */
[----:B------:R-:W-:-:S04]  /*27c0*/  VIADD R0, R0, 0x8 ;  /* 0x0000000800007836 */ /* 0x000fc80000000000 */
[----:B------:R-:W0:Y:S04]  /*27d0*/  LDS.128 R8, [R2] ;  /* 0x0000000002087984 */ /* 0x000e280000000c00 */
[----:B------:R-:W1:Y:S01]  /*27e0*/  LDS.128 R4, [R2+0x10] ;  /* 0x0000100002047984 */ /* 0x000e620000000c00 */
        /* <DEDUP_REMOVED lines=9> */
[----:B------:R-:W-:-:S04]  /*2880*/  FSEL R4, R4, R11, !P0 ;  /* 0x0000000b04047208 */ /* 0x000fc80004000000 */
[----:B------:R-:W-:-:S04]  /*2890*/  FSETP.GEU.AND P0, PT, R4, R5, PT ;  /* 0x000000050400720b */ /* 0x000fc80003f0e000 */
[----:B------:R-:W-:-:S04]  /*28a0*/  FSEL R5, R5, R4, !P0 ;  /* 0x0000000405057208 */ /* 0x000fc80004000000 */
[----:B------:R-:W-:-:S04]  /*28b0*/  FSETP.GEU.AND P0, PT, R5, R6, PT ;  /* 0x000000060500720b */ /* 0x000fc80003f0e000 */
[----:B------:R-:W-:-:S04]  /*28c0*/  FSEL R6, R6, R5, !P0 ;  /* 0x0000000506067208 */ /* 0x000fc80004000000 */
[----:B------:R-:W-:-:S04]  /*28d0*/  FSETP.GEU.AND P0, PT, R6, R7, PT ;  /* 0x000000070600720b */ /* 0x000fc80003f0e000 */
[----:B------:R-:W-:Y:S02]  /*28e0*/  FSEL R3, R7, R6, !P0 ;  /* 0x0000000607037208 */ /* 0x000fe40004000000 */
.L_x_6154:
        /* <DEDUP_REMOVED lines=8> */
[----:B------:R-:W-:-:S05]  /*2970*/  VIADD R0, R0, 0x4 ;  /* 0x0000000400007836 */ /* 0x000fca0000000000 */
[----:B------:R-:W0:Y:S02]  /*2980*/  LDS.128 R4, [R7] ;  /* 0x0000000007047984 */ /* 0x000e240000000c00 */
[----:B0-----:R-:W-:-:S04]  /*2990*/  FSETP.GEU.AND P0, PT, R3, R4, PT ;  /* 0x000000040300720b */ /* 0x001fc80003f0e000 */
[----:B------:R-:W-:-:S04]  /*29a0*/  FSEL R4, R4, R3, !P0 ;  /* 0x0000000304047208 */ /* 0x000fc80004000000 */
[----:B------:R-:W-:-:S04]  /*29b0*/  FSETP.GEU.AND P0, PT, R4, R5, PT ;  /* 0x000000050400720b */ /* 0x000fc80003f0e000 */
[----:B------:R-:W-:-:S04]  /*29c0*/  FSEL R5, R5, R4, !P0 ;  /* 0x0000000405057208 */ /* 0x000fc80004000000 */
[----:B------:R-:W-:-:S04]  /*29d0*/  FSETP.GEU.AND P0, PT, R5, R6, PT ;  /* 0x000000060500720b */ /* 0x000fc80003f0e000 */
[----:B------:R-:W-:-:S04]  /*29e0*/  FSEL R6, R6, R5, !P0 ;  /* 0x0000000506067208 */ /* 0x000fc80004000000 */
[----:B------:R-:W-:-:S04]  /*29f0*/  FSETP.GEU.AND P0, PT, R6, R7, PT ;  /* 0x000000070600720b */ /* 0x000fc80003f0e000 */
[----:B------:R-:W-:Y:S02]  /*2a00*/  FSEL R3, R7, R6, !P0 ;  /* 0x0000000607037208 */ /* 0x000fe40004000000 */
.L_x_6155:
[----:B------:R-:W-:-:S09]  /*2a10*/  UISETP.NE.AND UP0, UPT, UR14, URZ, UPT ;  /* 0x000000ff0e00728c */ /* 0x000fd2000bf05270 */
[----:B------:R-:W-:Y:S05]  /*2a20*/  BRA.U !UP0, `(.L_x_6150) ;  /* 0x00000001083c7547 */ /* 0x000fea000b800000 */
[----:B------:R-:W0:Y:S01]  /*2a30*/  S2UR UR6, SR_CgaCtaId ;  /* 0x00000000000679c3 */ /* 0x000e220000008800 */
[----:B------:R-:W-:Y:S01]  /*2a40*/  UMOV UR7, 0x400 ;  /* 0x0000040000077882 */ /* 0x000fe20000000000 */
[----:B------:R-:W-:Y:S02]  /*2a50*/  UISETP.NE.AND UP0, UPT, UR14, 0x1, UPT ;  /* 0x000000010e00788c */ /* 0x000fe4000bf05270 */
[----:B0-----:R-:W-:-:S06]  /*2a60*/  ULEA UR6, UR6, UR7, 0x18 ;  /* 0x0000000706067291 */ /* 0x001fcc000f8ec0ff */
[----:B------:R-:W-:-:S06]  /*2a70*/  LEA R4, R0, UR6, 0x2 ;  /* 0x0000000600047c11 */ /* 0x000fcc000f8e10ff */
[----:B------:R-:W0:Y:S02]  /*2a80*/  LDS.128 R4, [R4] ;  /* 0x0000000004047984 */ /* 0x000e240000000c00 */
[----:B0-----:R-:W-:-:S04]  /*2a90*/  FSETP.GEU.AND P0, PT, R3, R4, PT ;  /* 0x000000040300720b */ /* 0x001fc80003f0e000 */
[----:B------:R-:W-:Y:S01]  /*2aa0*/  FSEL R3, R4, R3, !P0 ;  /* 0x0000000304037208 */ /* 0x000fe20004000000 */
[----:B------:R-:W-:Y:S08]  /*2ab0*/  BRA.U !UP0, `(.L_x_6150) ;  /* 0x0000000108187547 */ /* 0x000ff0000b800000 */
[----:B------:R-:W-:Y:S01]  /*2ac0*/  UISETP.NE.AND UP0, UPT, UR14, 0x2, UPT ;  /* 0x000000020e00788c */ /* 0x000fe2000bf05270 */
[----:B------:R-:W-:-:S04]  /*2ad0*/  FSETP.GEU.AND P4, PT, R3, R5, PT ;  /* 0x000000050300720b */ /* 0x000fc80003f8e000 */
[----:B------:R-:W-:Y:S02]  /*2ae0*/  FSEL R3, R5, R3, !P4 ;  /* 0x0000000305037208 */ /* 0x000fe40006000000 */
[----:B------:R-:W-:-:S13]  /*2af0*/  PLOP3.LUT P0, PT, PT, PT, UP0, 0x80, 0x8 ;  /* 0x000000000008781c */ /* 0x000fda0003f0f008 */
[----:B------:R-:W-:-:S04]  /*2b00*/  @P0 FSETP.GEU.AND P4, PT, R3, R6, PT ;  /* 0x000000060300020b */ /* 0x000fc80003f8e000 */
[----:B------:R-:W-:-:S09]  /*2b10*/  @P0 FSEL R3, R6, R3, !P4 ;  /* 0x0000000306030208 */ /* 0x000fd20006000000 */
.L_x_6150:
[----:B------:R-:W-:Y:S05]  /*2b20*/  BSYNC.RECONVERGENT B1 ;  /* 0x0000000000017941 */ /* 0x000fea0003800200 */
.L_x_6149:
[----:B------:R-:W-:Y:S01]  /*2b30*/  BAR.SYNC.DEFER_BLOCKING 0x0 ;  /* 0x0000000000007b1d */ /* 0x000fe20000010000 */
[----:B------:R-:W-:-:S04]  /*2b40*/  FSETP.NEU.AND P0, PT, R3, -INF , PT ;  /* 0xff8000000300780b */ /* 0x000fc80003f0d000 */
[----:B------:R-:W-:Y:S01]  /*2b50*/  FSEL R13, R3, RZ, P0 ;  /* 0x000000ff030d7208 */ /* 0x000fe20000000000 */
[----:B------:R-:W-:Y:S04]  /*2b60*/  BSSY.RECONVERGENT B0, `(.L_x_6156) ;  /* 0x0000018000007945 */ /* 0x000fe80003800200 */
[----:B------:R-:W-:Y:S05]  /*2b70*/  @P1 BRA `(.L_x_6157) ;  /* 0x0000000000581947 */ /* 0x000fea0003800000 */
[----:B------:R-:W0:Y:S01]  /*2b80*/  S2R R6, SR_CgaCtaId ;  /* 0x0000000000067919 */ /* 0x000e220000008800 */
[----:B------:R-:W-:Y:S01]  /*2b90*/  MOV R3, 0x400 ;  /* 0x0000040000037802 */ /* 0x000fe20000000f00 */
[----:B------:R-:W-:Y:S01]  /*2ba0*/  IMAD.MOV.U32 R9, RZ, RZ, R23 ;  /* 0x000000ffff097224 */ /* 0x000fe200078e0017 */
[----:B------:R-:W-:Y:S01]  /*2bb0*/  MOV R4, 0x3bbb989d ;  /* 0x3bbb989d00047802 */ /* 0x000fe20000000f00 */
[----:B------:R-:W-:Y:S01]  /*2bc0*/  IMAD.MOV.U32 R2, RZ, RZ, 0x437c0000 ;  /* 0x437c0000ff027424 */ /* 0x000fe200078e00ff */
[----:B0-----:R-:W-:-:S07]  /*2bd0*/  LEA R6, R6, R3, 0x18 ;  /* 0x0000000306067211 */ /* 0x001fce00078ec0ff */
.L_x_6158:
[C---:B0-----:R-:W-:Y:S02]  /*2be0*/  LEA R7, R9.reuse, R6, 0x2 ;  /* 0x0000000609077211 */ /* 0x041fe400078e10ff */
[----:B------:R-:W-:Y:S03]  /*2bf0*/  IADD3 R9, PT, PT, R9, UR12, RZ ;  /* 0x0000000c09097c10 */ /* 0x000fe6000fffe0ff */
[----:B------:R-:W0:Y:S01]  /*2c00*/  LDS R8, [R7] ;  /* 0x0000000007087984 */ /* 0x000e220000000800 */
[----:B------:R-:W-:Y:S01]  /*2c10*/  ISETP.GE.AND P0, PT, R9, R14, PT ;  /* 0x0000000e0900720c */ /* 0x000fe20003f06270 */
[----:B0-----:R-:W-:Y:S04]  /*2c20*/  FADD R5, -R13, R8 ;  /* 0x000000080d057221 */ /* 0x001fe80000000100 */
[----:B------:R-:W-:Y:S04]  /*2c30*/  FMUL R5, R12, R5 ;  /* 0x000000050c057220 */ /* 0x000fe80000400000 */
        /* <DEDUP_REMOVED lines=8> */
[----:B------:R0:W-:Y:S01]  /*2cc0*/  STS [R7], R16 ;  /* 0x0000001007007388 */ /* 0x0001e20000000800 */
[----:B------:R-:W-:Y:S08]  /*2cd0*/  @!P0 BRA `(.L_x_6158) ;  /* 0xfffffffc00c08947 */ /* 0x000ff0000383ffff */
.L_x_6157:
[----:B------:R-:W-:Y:S05]  /*2ce0*/  BSYNC.RECONVERGENT B0 ;  /* 0x0000000000007941 */ /* 0x000fea0003800200 */
.L_x_6156:
[----:B------:R-:W-:Y:S01]  /*2cf0*/  BAR.SYNC.DEFER_BLOCKING 0x0 ;  /* 0x0000000000007b1d */ /* 0x000fe20000010000 */
[----:B------:R-:W-:-:S05]  /*2d00*/  HFMA2 R35, -RZ, RZ, 0, 0 ;  /* 0x00000000ff237431 */ /* 0x000fca00000001ff */
[----:B------:R-:W-:Y:S04]  /*2d10*/  BSSY.RECONVERGENT B1, `(.L_x_6159) ;  /* 0x0000055000017945 */ /* 0x000fe80003800200 */
[----:B------:R-:W-:Y:S05]  /*2d20*/  @!P3 BRA `(.L_x_6160) ;  /* 0x00000004004cb947 */ /* 0x000fea0003800000 */
[----:B------:R-:W-:Y:S01]  /*2d30*/  ISETP.GE.U32.AND P0, PT, R14, 0x10, PT ;  /* 0x000000100e00780c */ /* 0x000fe20003f06070 */
[----:B------:R-:W-:Y:S01]  /*2d40*/  BSSY.RECONVERGENT B0, `(.L_x_6161) ;  /* 0x0000022000007945 */ /* 0x000fe20003800200 */
[----:B------:R-:W-:Y:S01]  /*2d50*/  IMAD.MOV.U32 R35, RZ, RZ, RZ ;  /* 0x000000ffff237224 */ /* 0x000fe200078e00ff */
[----:B------:R-:W-:-:S10]  /*2d60*/  MOV R0, RZ ;  /* 0x000000ff00007202 */ /* 0x000fd40000000f00 */
[----:B------:R-:W-:Y:S05]  /*2d70*/  @!P0 BRA `(.L_x_6162) ;  /* 0x0000000000788947 */ /* 0x000fea0003800000 */
[----:B------:R-:W1:Y:S01]  /*2d80*/  S2UR UR6, SR_CgaCtaId ;  /* 0x00000000000679c3 */ /* 0x000e620000008800 */
[----:B------:R-:W-:Y:S01]  /*2d90*/  MOV R35, RZ ;  /* 0x000000ff00237202 */ /* 0x000fe20000000f00 */
[----:B------:R-:W-:Y:S01]  /*2da0*/  UMOV UR7, 0x400 ;  /* 0x0000040000077882 */ /* 0x000fe20000000000 */
[----:B------:R-:W-:Y:S01]  /*2db0*/  MOV R0, UR15 ;  /* 0x0000000f00007c02 */ /* 0x000fe20008000f00 */
[----:B------:R-:W-:Y:S01]  /*2dc0*/  UMOV UR8, URZ ;  /* 0x000000ff00087c82 */ /* 0x000fe20008000000 */
[----:B-1----:R-:W-:-:S12]  /*2dd0*/  ULEA UR6, UR6, UR7, 0x18 ;  /* 0x0000000706067291 */ /* 0x002fd8000f8ec0ff */
.L_x_6163:
[----:B------:R-:W-:Y:S02]  /*2de0*/  ULEA UR7, UR8, UR6, 0x2 ;  /* 0x0000000608077291 */ /* 0x000fe4000f8e10ff */
[----:B------:R-:W-:-:S04]  /*2df0*/  UIADD3 UR8, UPT, UPT, UR8, 0x10, URZ ;  /* 0x0000001008087890 */ /* 0x000fc8000fffe0ff */
[----:B------:R-:W-:-:S03]  /*2e00*/  UISETP.NE.AND UP0, UPT, UR8, UR15, UPT ;  /* 0x0000000f0800728c */ /* 0x000fc6000bf05270 */
[----:B------:R-:W1:Y:S04]  /*2e10*/  LDS.128 R24, [UR7] ;  /* 0x00000007ff187984 */ /* 0x000e680008000c00 */
[----:B0-----:R-:W0:Y:S04]  /*2e20*/  LDS.128 R16, [UR7+0x10] ;  /* 0x00001007ff107984 */ /* 0x001e280008000c00 */
[----:B------:R-:W2:Y:S04]  /*2e30*/  LDS.128 R8, [UR7+0x20] ;  /* 0x00002007ff087984 */ /* 0x000ea80008000c00 */
[----:B------:R-:W3:Y:S01]  /*2e40*/  LDS.128 R4, [UR7+0x30] ;  /* 0x00003007ff047984 */ /* 0x000ee20008000c00 */
[----:B-1----:R-:W-:-:S04]  /*2e50*/  FADD R24, R24, R35 ;  /* 0x0000002318187221 */ /* 0x002fc80000000000 */
[----:B------:R-:W-:-:S04]  /*2e60*/  FADD R25, R25, R24 ;  /* 0x0000001819197221 */ /* 0x000fc80000000000 */
[----:B------:R-:W-:-:S04]  /*2e70*/  FADD R26, R26, R25 ;  /* 0x000000191a1a7221 */ /* 0x000fc80000000000 */
[----:B------:R-:W-:-:S04]  /*2e80*/  FADD R27, R27, R26 ;  /* 0x0000001a1b1b7221 */ /* 0x000fc80000000000 */
[----:B0-----:R-:W-:-:S04]  /*2e90*/  FADD R16, R27, R16 ;  /* 0x000000101b107221 */ /* 0x001fc80000000000 */
[----:B------:R-:W-:-:S04]  /*2ea0*/  FADD R17, R17, R16 ;  /* 0x0000001011117221 */ /* 0x000fc80000000000 */
[----:B------:R-:W-:-:S04]  /*2eb0*/  FADD R18, R18, R17 ;  /* 0x0000001112127221 */ /* 0x000fc80000000000 */
[----:B------:R-:W-:-:S04]  /*2ec0*/  FADD R19, R19, R18 ;  /* 0x0000001213137221 */ /* 0x000fc80000000000 */
[----:B--2---:R-:W-:-:S04]  /*2ed0*/  FADD R8, R19, R8 ;  /* 0x0000000813087221 */ /* 0x004fc80000000000 */
[----:B------:R-:W-:-:S04]  /*2ee0*/  FADD R9, R9, R8 ;  /* 0x0000000809097221 */ /* 0x000fc80000000000 */
[----:B------:R-:W-:-:S04]  /*2ef0*/  FADD R10, R10, R9 ;  /* 0x000000090a0a7221 */ /* 0x000fc80000000000 */
[----:B------:R-:W-:-:S04]  /*2f00*/  FADD R11, R11, R10 ;  /* 0x0000000a0b0b7221 */ /* 0x000fc80000000000 */
[----:B---3--:R-:W-:-:S04]  /*2f10*/  FADD R4, R11, R4 ;  /* 0x000000040b047221 */ /* 0x008fc80000000000 */
[----:B------:R-:W-:-:S04]  /*2f20*/  FADD R5, R5, R4 ;  /* 0x0000000405057221 */ /* 0x000fc80000000000 */
[----:B------:R-:W-:-:S04]  /*2f30*/  FADD R6, R6, R5 ;  /* 0x0000000506067221 */ /* 0x000fc80000000000 */
[----:B------:R-:W-:Y:S01]  /*2f40*/  FADD R35, R7, R6 ;  /* 0x0000000607237221 */ /* 0x000fe20000000000 */
[----:B------:R-:W-:Y:S05]  /*2f50*/  BRA.U UP0, `(.L_x_6163) ;  /* 0xfffffffd00a07547 */ /* 0x000fea000b83ffff */
.L_x_6162:
[----:B------:R-:W-:Y:S05]  /*2f60*/  BSYNC.RECONVERGENT B0 ;  /* 0x0000000000007941 */ /* 0x000fea0003800200 */
.L_x_6161:
[----:B------:R-:W-:-:S09]  /*2f70*/  UISETP.NE.AND UP0, UPT, UR19, URZ, UPT ;  /* 0x000000ff1300728c */ /* 0x000fd2000bf05270 */
[----:B------:R-:W-:Y:S05]  /*2f80*/  BRA.U !UP0, `(.L_x_6160) ;  /* 0x0000000108b47547 */ /* 0x000fea000b800000 */
[----:B------:R-:W-:-:S09]  /*2f90*/  UISETP.GE.U32.AND UP0, UPT, UR18, 0x7, UPT ;  /* 0x000000071200788c */ /* 0x000fd2000bf06070 */
[----:B------:R-:W-:Y:S05]  /*2fa0*/  BRA.U !UP0, `(.L_x_6164) ;  /* 0x00000001083c7547 */ /* 0x000fea000b800000 */
[----:B------:R-:W1:Y:S01]  /*2fb0*/  S2UR UR6, SR_CgaCtaId ;  /* 0x00000000000679c3 */ /* 0x000e620000008800 */
[----:B------:R-:W-:Y:S02]  /*2fc0*/  UMOV UR7, 0x400 ;  /* 0x0000040000077882 */ /* 0x000fe40000000000 */
[----:B-1----:R-:W-:-:S06]  /*2fd0*/  ULEA UR6, UR6, UR7, 0x18 ;  /* 0x0000000706067291 */ /* 0x002fcc000f8ec0ff */
[C---:B------:R-:W-:Y:S02]  /*2fe0*/  LEA R2, R0.reuse, UR6, 0x2 ;  /* 0x0000000600027c11 */ /* 0x040fe4000f8e10ff */
[----:B------:R-:W-:-:S03]  /*2ff0*/  IADD3 R0, PT, PT, R0, 0x8, RZ ;  /* 0x0000000800007810 */ /* 0x000fc60007ffe0ff */
[----:B------:R-:W1:Y:S04]  /*3000*/  LDS.128 R8, [R2] ;  /* 0x0000000002087984 */ /* 0x000e680000000c00 */
[----:B0-----:R-:W0:Y:S01]  /*3010*/  LDS.128 R4, [R2+0x10] ;  /* 0x0000100002047984 */ /* 0x001e220000000c00 */
[----:B-1----:R-:W-:-:S04]  /*3020*/  FADD R8, R35, R8 ;  /* 0x0000000823087221 */ /* 0x002fc80000000000 */
[----:B------:R-:W-:-:S04]  /*3030*/  FADD R9, R8, R9 ;  /* 0x0000000908097221 */ /* 0x000fc80000000000 */
[----:B------:R-:W-:-:S04]  /*3040*/  FADD R10, R9, R10 ;  /* 0x0000000a090a7221 */ /* 0x000fc80000000000 */
[----:B------:R-:W-:-:S04]  /*3050*/  FADD R11, R10, R11 ;  /* 0x0000000b0a0b7221 */ /* 0x000fc80000000000 */
[----:B0-----:R-:W-:-:S04]  /*3060*/  FADD R4, R11, R4 ;  /* 0x000000040b047221 */ /* 0x001fc80000000000 */
[----:B------:R-:W-:-:S04]  /*3070*/  FADD R5, R4, R5 ;  /* 0x0000000504057221 */ /* 0x000fc80000000000 */
[----:B------:R-:W-:-:S04]  /*3080*/  FADD R6, R5, R6 ;  /* 0x0000000605067221 */ /* 0x000fc80000000000 */
[----:B------:R-:W-:Y:S01]  /*3090*/  FADD R35, R6, R7 ;  /* 0x0000000706237221 */ /* 0x000fe20000000000 */
.L_x_6164:
[----:B------:R-:W-:-:S09]  /*30a0*/  UISETP.NE.AND UP0, UPT, UR17, URZ, UPT ;  /* 0x000000ff1100728c */ /* 0x000fd2000bf05270 */
[----:B------:R-:W-:Y:S05]  /*30b0*/  BRA.U !UP0, `(.L_x_6160) ;  /* 0x0000000108687547 */ /* 0x000fea000b800000 */
[----:B------:R-:W-:-:S09]  /*30c0*/  UISETP.GE.U32.AND UP0, UPT, UR16, 0x3, UPT ;  /* 0x000000031000788c */ /* 0x000fd2000bf06070 */
[----:B------:R-:W-:Y:S05]  /*30d0*/  BRA.U !UP0, `(.L_x_6165) ;  /* 0x0000000108287547 */ /* 0x000fea000b800000 */
[----:B------:R-:W1:Y:S01]  /*30e0*/  S2UR UR6, SR_CgaCtaId ;  /* 0x00000000000679c3 */ /* 0x000e620000008800 */
[----:B------:R-:W-:Y:S02]  /*30f0*/  UMOV UR7, 0x400 ;  /* 0x0000040000077882 */ /* 0x000fe40000000000 */
[----:B-1----:R-:W-:-:S06]  /*3100*/  ULEA UR6, UR6, UR7, 0x18 ;  /* 0x0000000706067291 */ /* 0x002fcc000f8ec0ff */
[C---:B0-----:R-:W-:Y:S02]  /*3110*/  LEA R7, R0.reuse, UR6, 0x2 ;  /* 0x0000000600077c11 */ /* 0x041fe4000f8e10ff */
[----:B------:R-:W-:-:S04]  /*3120*/  IADD3 R0, PT, PT, R0, 0x4, RZ ;  /* 0x0000000400007810 */ /* 0x000fc80007ffe0ff */
[----:B------:R-:W0:Y:S02]  /*3130*/  LDS.128 R4, [R7] ;  /* 0x0000000007047984 */ /* 0x000e240000000c00 */
[----:B0-----:R-:W-:-:S04]  /*3140*/  FADD R4, R35, R4 ;  /* 0x0000000423047221 */ /* 0x001fc80000000000 */
[----:B------:R-:W-:-:S04]  /*3150*/  FADD R5, R4, R5 ;  /* 0x0000000504057221 */ /* 0x000fc80000000000 */
[----:B------:R-:W-:-:S04]  /*3160*/  FADD R6, R5, R6 ;  /* 0x0000000605067221 */ /* 0x000fc80000000000 */
[----:B------:R-:W-:Y:S01]  /*3170*/  FADD R35, R6, R7 ;  /* 0x0000000706237221 */ /* 0x000fe20000000000 */
.L_x_6165:
[----:B------:R-:W-:-:S09]  /*3180*/  UISETP.NE.AND UP0, UPT, UR14, URZ, UPT ;  /* 0x000000ff0e00728c */ /* 0x000fd2000bf05270 */
[----:B------:R-:W-:Y:S05]  /*3190*/  BRA.U !UP0, `(.L_x_6160) ;  /* 0x0000000108307547 */ /* 0x000fea000b800000 */
[----:B------:R-:W1:Y:S01]  /*31a0*/  S2UR UR6, SR_CgaCtaId ;  /* 0x00000000000679c3 */ /* 0x000e620000008800 */
[----:B------:R-:W-:Y:S01]  /*31b0*/  UMOV UR7, 0x400 ;  /* 0x0000040000077882 */ /* 0x000fe20000000000 */
[----:B------:R-:W-:Y:S02]  /*31c0*/  UISETP.NE.AND UP0, UPT, UR14, 0x1, UPT ;  /* 0x000000010e00788c */ /* 0x000fe4000bf05270 */
[----:B-1----:R-:W-:-:S06]  /*31d0*/  ULEA UR6, UR6, UR7, 0x18 ;  /* 0x0000000706067291 */ /* 0x002fcc000f8ec0ff */
[----:B------:R-:W-:-:S06]  /*31e0*/  LEA R4, R0, UR6, 0x2 ;  /* 0x0000000600047c11 */ /* 0x000fcc000f8e10ff */
[----:B0-----:R-:W0:Y:S02]  /*31f0*/  LDS.128 R4, [R4] ;  /* 0x0000000004047984 */ /* 0x001e240000000c00 */
[----:B0-----:R-:W-:Y:S01]  /*3200*/  FADD R35, R35, R4 ;  /* 0x0000000423237221 */ /* 0x001fe20000000000 */
[----:B------:R-:W-:Y:S06]  /*3210*/  BRA.U !UP0, `(.L_x_6160) ;  /* 0x0000000108107547 */ /* 0x000fec000b800000 */
[----:B------:R-:W-:Y:S01]  /*3220*/  UISETP.NE.AND UP0, UPT, UR14, 0x2, UPT ;  /* 0x000000020e00788c */ /* 0x000fe2000bf05270 */
[----:B------:R-:W-:-:S05]  /*3230*/  FADD R35, R35, R5 ;  /* 0x0000000523237221 */ /* 0x000fca0000000000 */
[----:B------:R-:W-:-:S13]  /*3240*/  PLOP3.LUT P0, PT, PT, PT, UP0, 0x80, 0x8 ;  /* 0x000000000008781c */ /* 0x000fda0003f0f008 */
[----:B------:R-:W-:-:S07]  /*3250*/  @P0 FADD R35, R35, R6 ;  /* 0x0000000623230221 */ /* 0x000fce0000000000 */
.L_x_6160:
[----:B------:R-:W-:Y:S05]  /*3260*/  BSYNC.RECONVERGENT B1 ;  /* 0x0000000000017941 */ /* 0x000fea0003800200 */
.L_x_6159:
[----:B------:R-:W-:Y:S01]  /*3270*/  VIADD R0, R35, 0x1800000 ;  /* 0x0180000023007836 */ /* 0x000fe20000000000 */
[----:B------:R-:W1:Y:S01]  /*3280*/  LDCU UR6, c[0x0][0x38c] ;  /* 0x00007180ff0677ac */ /* 0x000e620008000800 */
[----:B------:R-:W-:Y:S03]  /*3290*/  BSSY.RECONVERGENT B1, `(.L_x_6166) ;  /* 0x000000d000017945 */ /* 0x000fe60003800200 */
[----:B------:R-:W-:-:S04]  /*32a0*/  LOP3.LUT R0, R0, 0x7f800000, RZ, 0xc0, !PT ;  /* 0x7f80000000007812 */ /* 0x000fc800078ec0ff */
[----:B------:R-:W-:Y:S02]  /*32b0*/  ISETP.GT.U32.AND P1, PT, R0, 0x1ffffff, PT ;  /* 0x01ffffff0000780c */ /* 0x000fe40003f24070 */
[----:B-1----:R-:W-:-:S11]  /*32c0*/  ISETP.GE.AND P0, PT, R23, UR6, PT ;  /* 0x0000000617007c0c */ /* 0x002fd6000bf06270 */
[----:B------:R-:W-:Y:S05]  /*32d0*/  @P1 BRA `(.L_x_6167) ;  /* 0x0000000000101947 */ /* 0x000fea0003800000 */
[----:B------:R-:W-:Y:S02]  /*32e0*/  MOV R4, 0x3300 ;  /* 0x0000330000047802 */ /* 0x000fe40000000f00 */
[----:B0-----:R-:W-:Y:S05]  /*32f0*/  CALL.REL.NOINC `($__internal_81_$__cuda_sm20_rcp_rn_f32_slowpath) ;  /* 0x0000002400287944 */ /* 0x001fea0003c00000 */
[----:B------:R-:W-:Y:S01]  /*3300*/  MOV R36, R2 ;  /* 0x0000000200247202 */ /* 0x000fe20000000f00 */
[----:B------:R-:W-:Y:S05]  /*3310*/  BRA `(.L_x_6168) ;  /* 0x0000000000107947 */ /* 0x000fea0003800000 */
.L_x_6167:
[----:B------:R-:W1:Y:S02]  /*3320*/  MUFU.RCP R3, R35 ;  /* 0x0000002300037308 */ /* 0x000e640000001000 */
[----:B-1----:R-:W-:-:S04]  /*3330*/  FFMA R36, R3, R35, -1 ;  /* 0xbf80000003247423 */ /* 0x002fc80000000023 */
[----:B------:R-:W-:-:S04]  /*3340*/  FADD.FTZ R36, -R36, -RZ ;  /* 0x800000ff24247221 */ /* 0x000fc80000010100 */
[----:B------:R-:W-:-:S07]  /*3350*/  FFMA R36, R3, R36, R3 ;  /* 0x0000002403247223 */ /* 0x000fce0000000003 */
.L_x_6168:
[----:B------:R-:W-:Y:S05]  /*3360*/  BSYNC.RECONVERGENT B1 ;  /* 0x0000000000017941 */ /* 0x000fea0003800200 */
.L_x_6166:
[----:B------:R-:W-:Y:S04]  /*3370*/  BSSY.RECONVERGENT B0, `(.L_x_6169) ;  /* 0x000018b000007945 */ /* 0x000fe80003800200 */
[----:B------:R-:W-:Y:S05]  /*3380*/  @P0 BRA `(.L_x_6170) ;  /* 0x0000001800240947 */ /* 0x000fea0003800000 */
[----:B------:R-:W1:Y:S01]  /*3390*/  LDC.64 R2, c[0x0][0x428] ;  /* 0x00010a00ff027b82 */ /* 0x000e620000000a00 */
[----:B------:R-:W2:Y:S01]  /*33a0*/  LDCU UR8, c[0x0][0x440] ;  /* 0x00008800ff0877ac */ /* 0x000ea20008000800 */
[----:B------:R-:W3:Y:S06]  /*33b0*/  LDCU.64 UR6, c[0x0][0x438] ;  /* 0x00008700ff0677ac */ /* 0x000eec0008000a00 */
[----:B------:R-:W4:Y:S01]  /*33c0*/  LDC R5, c[0x0][0x428] ;  /* 0x00010a00ff057b82 */ /* 0x000f220000000800 */
[----:B-1----:R-:W-:-:S05]  /*33d0*/  IMAD R3, R2, R3, RZ ;  /* 0x0000000302037224 */ /* 0x002fca00078e02ff */
[-C--:B------:R-:W-:Y:S02]  /*33e0*/  IABS R8, R3.reuse ;  /* 0x0000000300087213 */ /* 0x080fe40000000000 */
[----:B0-----:R-:W-:Y:S02]  /*33f0*/  IABS R7, R3 ;  /* 0x0000000300077213 */ /* 0x001fe40000000000 */
[----:B------:R-:W0:Y:S01]  /*3400*/  I2F.RP R2, R8 ;  /* 0x0000000800027306 */ /* 0x000e220000209400 */
[----:B----4-:R-:W-:Y:S02]  /*3410*/  IABS R4, R5 ;  /* 0x0000000500047213 */ /* 0x010fe40000000000 */
[----:B------:R-:W-:-:S05]  /*3420*/  IMAD.MOV R7, RZ, RZ, -R7 ;  /* 0x000000ffff077224 */ /* 0x000fca00078e0a07 */
[----:B0-----:R-:W0:Y:S08]  /*3430*/  MUFU.RCP R10, R2 ;  /* 0x00000002000a7308 */ /* 0x001e300000001000 */
[----:B------:R-:W1:Y:S01]  /*3440*/  I2F.RP R2, R4 ;  /* 0x0000000400027306 */ /* 0x000e620000209400 */
[----:B0-----:R-:W-:-:S07]  /*3450*/  VIADD R10, R10, 0xffffffe ;  /* 0x0ffffffe0a0a7836 */ /* 0x001fce0000000000 */
[----:B------:R0:W4:Y:S08]  /*3460*/  F2I.FTZ.U32.TRUNC.NTZ R11, R10 ;  /* 0x0000000a000b7305 */ /* 0x000130000021f000 */
[----:B-1----:R-:W1:Y:S01]  /*3470*/  MUFU.RCP R2, R2 ;  /* 0x0000000200027308 */ /* 0x002e620000001000 */
[----:B0-----:R-:W-:Y:S02]  /*3480*/  HFMA2 R10, -RZ, RZ, 0, 0 ;  /* 0x00000000ff0a7431 */ /* 0x001fe400000001ff */
[----:B----4-:R-:W-:-:S04]  /*3490*/  IMAD.MOV R0, RZ, RZ, -R11 ;  /* 0x000000ffff007224 */ /* 0x010fc800078e0a0b */
[----:B------:R-:W-:Y:S01]  /*34a0*/  IMAD R9, R0, R8, RZ ;  /* 0x0000000800097224 */ /* 0x000fe200078e02ff */
[----:B------:R-:W-:-:S03]  /*34b0*/  IABS R0, UR20 ;  /* 0x0000001400007c13 */ /* 0x000fc60008000000 */
[----:B------:R-:W-:-:S06]  /*34c0*/  IMAD.HI.U32 R9, R11, R9, R10 ;  /* 0x000000090b097227 */ /* 0x000fcc00078e000a */
[----:B------:R-:W-:-:S04]  /*34d0*/  IMAD.HI.U32 R6, R9, R0, RZ ;  /* 0x0000000009067227 */ /* 0x000fc800078e00ff */
[----:B------:R-:W-:Y:S02]  /*34e0*/  IMAD R7, R6, R7, R0 ;  /* 0x0000000706077224 */ /* 0x000fe400078e0200 */
[----:B-1----:R-:W-:-:S03]  /*34f0*/  VIADD R9, R2, 0xffffffe ;  /* 0x0ffffffe02097836 */ /* 0x002fc60000000000 */
[----:B------:R-:W-:-:S03]  /*3500*/  ISETP.GT.U32.AND P0, PT, R8, R7, PT ;  /* 0x000000070800720c */ /* 0x000fc60003f04070 */
[----:B------:R-:W0:Y:S10]  /*3510*/  F2I.FTZ.U32.TRUNC.NTZ R9, R9 ;  /* 0x0000000900097305 */ /* 0x000e34000021f000 */
[----:B------:R-:W-:-:S02]  /*3520*/  @!P0 IADD3 R7, PT, PT, R7, -R8, RZ ;  /* 0x8000000807078210 */ /* 0x000fc40007ffe0ff */
[----:B------:R-:W-:Y:S02]  /*3530*/  @!P0 IADD3 R6, PT, PT, R6, 0x1, RZ ;  /* 0x0000000106068810 */ /* 0x000fe40007ffe0ff */
[----:B------:R-:W-:Y:S01]  /*3540*/  ISETP.GE.U32.AND P4, PT, R7, R8, PT ;  /* 0x000000080700720c */ /* 0x000fe20003f86070 */
[----:B0-----:R-:W-:Y:S01]  /*3550*/  IMAD.MOV R2, RZ, RZ, -R9 ;  /* 0x000000ffff027224 */ /* 0x001fe200078e0a09 */
[C---:B------:R-:W-:Y:S02]  /*3560*/  LOP3.LUT R7, R3.reuse, UR20, RZ, 0x3c, !PT ;  /* 0x0000001403077c12 */ /* 0x040fe4000f8e3cff */
[----:B------:R-:W-:Y:S02]  /*3570*/  ISETP.NE.AND P0, PT, R3, RZ, PT ;  /* 0x000000ff0300720c */ /* 0x000fe40003f05270 */
[----:B------:R-:W-:-:S07]  /*3580*/  ISETP.GE.AND P1, PT, R7, RZ, PT ;  /* 0x000000ff0700720c */ /* 0x000fce0003f26270 */
[----:B------:R-:W-:-:S06]  /*3590*/  @P4 VIADD R6, R6, 0x1 ;  /* 0x0000000106064836 */ /* 0x000fcc0000000000 */
[----:B------:R-:W-:Y:S02]  /*35a0*/  @!P1 IADD3 R6, PT, PT, -R6, RZ, RZ ;  /* 0x000000ff06069210 */ /* 0x000fe40007ffe1ff */
[----:B------:R-:W-:-:S04]  /*35b0*/  @!P0 LOP3.LUT R6, RZ, R3, RZ, 0x33, !PT ;  /* 0x00000003ff068212 */ /* 0x000fc800078e33ff */
[----:B------:R-:W-:-:S05]  /*35c0*/  IADD3 R8, PT, PT, -R6, RZ, RZ ;  /* 0x000000ff06087210 */ /* 0x000fca0007ffe1ff */
        /* <DEDUP_REMOVED lines=14> */
[----:B------:R-:W-:-:S04]  /*36b0*/  LOP3.LUT R3, R10, R5, RZ, 0x3c, !PT ;  /* 0x000000050a037212 */ /* 0x000fc800078e3cff */
[----:B------:R-:W-:Y:S01]  /*36c0*/  ISETP.GE.AND P1, PT, R3, RZ, PT ;  /* 0x000000ff0300720c */ /* 0x000fe20003f26270 */
[----:B--2---:R-:W-:-:S04]  /*36d0*/  IMAD R3, R6, UR8, RZ ;  /* 0x0000000806037c24 */ /* 0x004fc8000f8e02ff */
[----:B0-----:R-:W-:Y:S02]  /*36e0*/  IMAD R4, R2, UR21, R3 ;  /* 0x0000001502047c24 */ /* 0x001fe4000f8e0203 */
[----:B------:R-:W-:-:S06]  /*36f0*/  @P4 VIADD R7, R7, 0x1 ;  /* 0x0000000107074836 */ /* 0x000fcc0000000000 */
[----:B------:R-:W-:Y:S02]  /*3700*/  @!P1 IADD3 R7, PT, PT, -R7, RZ, RZ ;  /* 0x000000ff07079210 */ /* 0x000fe40007ffe1ff */
[----:B------:R-:W-:-:S05]  /*3710*/  @!P0 LOP3.LUT R7, RZ, R5, RZ, 0x33, !PT ;  /* 0x00000005ff078212 */ /* 0x000fca00078e33ff */
[----:B------:R-:W-:Y:S02]  /*3720*/  IMAD.MOV R2, RZ, RZ, -R7 ;  /* 0x000000ffff027224 */ /* 0x000fe400078e0a07 */
[----:B---3--:R-:W-:Y:S02]  /*3730*/  IMAD R4, R7, UR7, R4 ;  /* 0x0000000707047c24 */ /* 0x008fe4000f8e0204 */
[----:B------:R-:W-:-:S04]  /*3740*/  IMAD R5, R5, R2, R10 ;  /* 0x0000000205057224 */ /* 0x000fc800078e020a */
[----:B------:R-:W-:Y:S01]  /*3750*/  IMAD R34, R5, UR6, R4 ;  /* 0x0000000605227c24 */ /* 0x000fe2000f8e0204 */
[----:B------:R-:W-:Y:S06]  /*3760*/  @!P3 BRA `(.L_x_6171) ;  /* 0x000000140000b947 */ /* 0x000fec0003800000 */
[----:B------:R-:W0:Y:S01]  /*3770*/  LDC.64 R2, c[0x0][0x400] ;  /* 0x00010000ff027b82 */ /* 0x000e220000000a00 */
[----:B------:R-:W1:Y:S07]  /*3780*/  LDCU.64 UR6, c[0x0][0x410] ;  /* 0x00008200ff0677ac */ /* 0x000e6e0008000a00 */
[----:B------:R-:W2:Y:S01]  /*3790*/  LDC R4, c[0x0][0x400] ;  /* 0x00010000ff047b82 */ /* 0x000ea20000000800 */
[----:B0-----:R-:W-:-:S05]  /*37a0*/  IMAD R3, R3, R2, RZ ;  /* 0x0000000203037224 */ /* 0x001fca00078e02ff */
[----:B------:R-:W-:Y:S02]  /*37b0*/  IABS R6, R3 ;  /* 0x0000000300067213 */ /* 0x000fe40000000000 */
[----:B--2---:R-:W-:Y:S02]  /*37c0*/  IABS R5, R4 ;  /* 0x0000000400057213 */ /* 0x004fe40000000000 */
[----:B------:R-:W0:Y:S08]  /*37d0*/  I2F.RP R10, R6 ;  /* 0x00000006000a7306 */ /* 0x000e300000209400 */
[----:B0-----:R-:W0:Y:S02]  /*37e0*/  MUFU.RCP R8, R10 ;  /* 0x0000000a00087308 */ /* 0x001e240000001000 */
[----:B0-----:R-:W-:-:S06]  /*37f0*/  VIADD R8, R8, 0xffffffe ;  /* 0x0ffffffe08087836 */ /* 0x001fcc0000000000 */
[----:B------:R-:W0:Y:S02]  /*3800*/  F2I.FTZ.U32.TRUNC.NTZ R9, R8 ;  /* 0x0000000800097305 */ /* 0x000e24000021f000 */
[----:B0-----:R-:W-:Y:S01]  /*3810*/  IMAD.MOV R2, RZ, RZ, -R9 ;  /* 0x000000ffff027224 */ /* 0x001fe200078e0a09 */
[----:B------:R-:W-:-:S03]  /*3820*/  MOV R8, RZ ;  /* 0x000000ff00087202 */ /* 0x000fc60000000f00 */
[----:B------:R-:W-:Y:S01]  /*3830*/  IMAD R7, R2, R6, RZ ;  /* 0x0000000602077224 */ /* 0x000fe200078e02ff */
[----:B------:R-:W-:-:S03]  /*3840*/  IABS R2, R3 ;  /* 0x0000000300027213 */ /* 0x000fc60000000000 */
[----:B------:R-:W-:Y:S02]  /*3850*/  IMAD.HI.U32 R7, R9, R7, R8 ;  /* 0x0000000709077227 */ /* 0x000fe400078e0008 */
[----:B------:R-:W0:Y:S02]  /*3860*/  I2F.RP R8, R5 ;  /* 0x0000000500087306 */ /* 0x000e240000209400 */
[----:B------:R-:W-:-:S04]  /*3870*/  IMAD.MOV R2, RZ, RZ, -R2 ;  /* 0x000000ffff027224 */ /* 0x000fc800078e0a02 */
[----:B------:R-:W-:Y:S02]  /*3880*/  IMAD.MOV.U32 R9, RZ, RZ, R2 ;  /* 0x000000ffff097224 */ /* 0x000fe400078e0002 */
[----:B------:R-:W-:-:S04]  /*3890*/  IMAD.HI.U32 R2, R7, R0, RZ ;  /* 0x0000000007027227 */ /* 0x000fc800078e00ff */
[----:B------:R-:W-:Y:S01]  /*38a0*/  IMAD R9, R2, R9, R0 ;  /* 0x0000000902097224 */ /* 0x000fe200078e0200 */
[----:B------:R-:W-:Y:S01]  /*38b0*/  LOP3.LUT R0, R3, UR20, RZ, 0x3c, !PT ;  /* 0x0000001403007c12 */ /* 0x000fe2000f8e3cff */
[----:B0-----:R-:W0:Y:S03]  /*38c0*/  MUFU.RCP R8, R8 ;  /* 0x0000000800087308 */ /* 0x001e260000001000 */
[----:B------:R-:W-:Y:S02]  /*38d0*/  ISETP.GT.U32.AND P1, PT, R6, R9, PT ;  /* 0x000000090600720c */ /* 0x000fe40003f24070 */
[----:B------:R-:W-:-:S11]  /*38e0*/  ISETP.GE.AND P0, PT, R0, RZ, PT ;  /* 0x000000ff0000720c */ /* 0x000fd60003f06270 */
[-C--:B------:R-:W-:Y:S02]  /*38f0*/  @!P1 IADD3 R9, PT, PT, R9, -R6.reuse, RZ ;  /* 0x8000000609099210 */ /* 0x080fe40007ffe0ff */
[----:B------:R-:W-:Y:S01]  /*3900*/  @!P1 IADD3 R2, PT, PT, R2, 0x1, RZ ;  /* 0x0000000102029810 */ /* 0x000fe20007ffe0ff */
[----:B0-----:R-:W-:Y:S01]  /*3910*/  VIADD R7, R8, 0xffffffe ;  /* 0x0ffffffe08077836 */ /* 0x001fe20000000000 */
[----:B------:R-:W-:Y:S02]  /*3920*/  ISETP.GE.U32.AND P3, PT, R9, R6, PT ;  /* 0x000000060900720c */ /* 0x000fe40003f66070 */
[----:B------:R-:W-:-:S03]  /*3930*/  ISETP.NE.AND P1, PT, R3, RZ, PT ;  /* 0x000000ff0300720c */ /* 0x000fc60003f25270 */
[----:B------:R-:W0:Y:S08]  /*3940*/  F2I.FTZ.U32.TRUNC.NTZ R7, R7 ;  /* 0x0000000700077305 */ /* 0x000e30000021f000 */
[----:B------:R-:W-:-:S05]  /*3950*/  @P3 VIADD R2, R2, 0x1 ;  /* 0x0000000102023836 */ /* 0x000fca0000000000 */
[----:B------:R-:W-:Y:S02]  /*3960*/  @!P0 IADD3 R2, PT, PT, -R2, RZ, RZ ;  /* 0x000000ff02028210 */ /* 0x000fe40007ffe1ff */
[----:B------:R-:W-:Y:S01]  /*3970*/  @!P1 LOP3.LUT R2, RZ, R3, RZ, 0x33, !PT ;  /* 0x00000003ff029212 */ /* 0x000fe200078e33ff */
[----:B0-----:R-:W-:-:S03]  /*3980*/  IMAD.MOV R0, RZ, RZ, -R7 ;  /* 0x000000ffff007224 */ /* 0x001fc600078e0a07 */
[----:B------:R-:W-:Y:S01]  /*3990*/  IADD3 R6, PT, PT, -R2, RZ, RZ ;  /* 0x000000ff02067210 */ /* 0x000fe20007ffe1ff */
[----:B------:R-:W-:-:S04]  /*39a0*/  IMAD R9, R0, R5, RZ ;  /* 0x0000000500097224 */ /* 0x000fc800078e02ff */
[----:B------:R-:W-:Y:S02]  /*39b0*/  IMAD R3, R3, R6, UR20 ;  /* 0x0000001403037e24 */ /* 0x000fe4000f8e0206 */
[----:B------:R-:W-:-:S03]  /*39c0*/  IMAD.MOV.U32 R6, RZ, RZ, RZ ;  /* 0x000000ffff067224 */ /* 0x000fc600078e00ff */
[----:B------:R-:W-:Y:S01]  /*39d0*/  IABS R0, R3 ;  /* 0x0000000300007213 */ /* 0x000fe20000000000 */
[----:B------:R-:W-:Y:S01]  /*39e0*/  IMAD.HI.U32 R7, R7, R9, R6 ;  /* 0x0000000907077227 */ /* 0x000fe200078e0006 */
[----:B------:R-:W-:Y:S02]  /*39f0*/  LOP3.LUT R3, R3, R4, RZ, 0x3c, !PT ;  /* 0x0000000403037212 */ /* 0x000fe400078e3cff */
[----:B------:R-:W-:Y:S02]  /*3a00*/  MOV R6, R0 ;  /* 0x0000000000067202 */ /* 0x000fe40000000f00 */
[----:B------:R-:W-:-:S03]  /*3a10*/  ISETP.GE.AND P0, PT, R3, RZ, PT ;  /* 0x000000ff0300720c */ /* 0x000fc60003f06270 */
        /* <DEDUP_REMOVED lines=8> */
[----:B------:R-:W-:-:S11]  /*3aa0*/  MOV R5, R23 ;  /* 0x0000001700057202 */ /* 0x000fd60000000f00 */
[----:B------:R-:W-:-:S05]  /*3ab0*/  @P3 IADD3 R7, PT, PT, R7, 0x1, RZ ;  /* 0x0000000107073810 */ /* 0x000fca0007ffe0ff */
[----:B------:R-:W-:Y:S01]  /*3ac0*/  @!P0 IMAD.MOV R7, RZ, RZ, -R7 ;  /* 0x000000ffff078224 */ /* 0x000fe200078e0a07 */
[----:B------:R-:W-:-:S05]  /*3ad0*/  @!P1 LOP3.LUT R7, RZ, R4, RZ, 0x33, !PT ;  /* 0x00000004ff079212 */ /* 0x000fca00078e33ff */
[----:B-1----:R-:W-:-:S04]  /*3ae0*/  IMAD R3, R7, UR6, RZ ;  /* 0x0000000607037c24 */ /* 0x002fc8000f8e02ff */
[----:B------:R-:W-:-:S07]  /*3af0*/  IMAD R2, R2, UR7, R3 ;  /* 0x0000000702027c24 */ /* 0x000fce000f8e0203 */
.L_x_6177:
[----:B0-----:R-:W0:Y:S01]  /*3b00*/  LDCU UR6, c[0x0][0x384] ;  /* 0x00007080ff0677ac */ /* 0x001e220008000800 */
[----:B------:R-:W-:Y:S01]  /*3b10*/  HFMA2 R37, -RZ, RZ, 0, 0 ;  /* 0x00000000ff257431 */ /* 0x000fe200000001ff */
[----:B------:R-:W-:Y:S02]  /*3b20*/  IADD3 R0, PT, PT, R2, R5, RZ ;  /* 0x0000000502007210 */ /* 0x000fe40007ffe0ff */
[----:B------:R-:W-:Y:S01]  /*3b30*/  MOV R3, RZ ;  /* 0x000000ff00037202 */ /* 0x000fe20000000f00 */
[----:B0-----:R-:W-:-:S09]  /*3b40*/  UISETP.GE.U32.AND UP0, UPT, UR6, 0x10, UPT ;  /* 0x000000100600788c */ /* 0x001fd2000bf06070 */
[----:B------:R-:W-:Y:S05]  /*3b50*/  BRA.U !UP0, `(.L_x_6172) ;  /* 0x0000000508e47547 */ /* 0x000fea000b800000 */
[----:B------:R-:W0:Y:S01]  /*3b60*/  S2R R14, SR_CgaCtaId ;  /* 0x00000000000e7919 */ /* 0x000e220000008800 */
[----:B------:R-:W-:Y:S01]  /*3b70*/  MOV R9, 0x400 ;  /* 0x0000040000097802 */ /* 0x000fe20000000f00 */
[----:B------:R-:W-:Y:S02]  /*3b80*/  IMAD.MOV.U32 R3, RZ, RZ, RZ ;  /* 0x000000ffff037224 */ /* 0x000fe400078e00ff */
[----:B------:R-:W-:Y:S01]  /*3b90*/  IMAD.MOV.U32 R7, RZ, RZ, RZ ;  /* 0x000000ffff077224 */ /* 0x000fe200078e00ff */
[----:B0-----:R-:W-:-:S07]  /*3ba0*/  LEA R14, R14, R9, 0x18 ;  /* 0x000000090e0e7211 */ /* 0x001fce00078ec0ff */
.L_x_6173:
[----:B------:R-:W-:Y:S01]  /*3bb0*/  LEA R15, R7, R14, 0x2 ;  /* 0x0000000e070f7211 */ /* 0x000fe200078e10ff */
[----:B------:R-:W0:Y:S01]  /*3bc0*/  LDC R6, c[0x0][0x40c] ;  /* 0x00010300ff067b82 */ /* 0x000e220000000800 */
[----:B------:R-:W-:Y:S03]  /*3bd0*/  MOV R37, UR15 ;  /* 0x0000000f00257c02 */ /* 0x000fe60008000f00 */
[----:B------:R-:W1:Y:S04]  /*3be0*/  LDS.128 R8, [R15] ;  /* 0x000000000f087984 */ /* 0x000e680000000c00 */
[----:B------:R-:W2:Y:S01]  /*3bf0*/  LDC.64 R22, c[0x0][0x418] ;  /* 0x00010600ff167b82 */ /* 0x000ea20000000a00 */
[----:B-1----:R-:W-:Y:S01]  /*3c00*/  F2FP.F16.F32.PACK_AB R16, R9, R8 ;  /* 0x000000080910723e */ /* 0x002fe200000000ff */
[----:B0-----:R-:W-:Y:S01]  /*3c10*/  IMAD R4, R7, R6, R0 ;  /* 0x0000000607047224 */ /* 0x001fe200078e0200 */
[----:B------:R-:W-:Y:S02]  /*3c20*/  F2FP.F16.F32.PACK_AB R10, R11, R10 ;  /* 0x0000000a0b0a723e */ /* 0x000fe400000000ff */
[----:B------:R-:W-:Y:S01]  /*3c30*/  IADD3 R7, PT, PT, R7, 0x10, RZ ;  /* 0x0000001007077810 */ /* 0x000fe20007ffe0ff */
[----:B------:R-:W-:Y:S01]  /*3c40*/  HADD2.F32 R9, -RZ, R16.H0_H0 ;  /* 0x20000010ff097230 */ /* 0x000fe20000004100 */
[C---:B--2---:R-:W-:Y:S01]  /*3c50*/  LEA R18, P0, R4.reuse, R22, 0x1 ;  /* 0x0000001604127211 */ /* 0x044fe200078008ff */
[----:B------:R-:W-:Y:S03]  /*3c60*/  HADD2.F32 R11, -RZ, R10.H1_H1 ;  /* 0x3000000aff0b7230 */ /* 0x000fe60000004100 */
[----:B------:R-:W-:Y:S02]  /*3c70*/  LEA.HI.X.SX32 R19, R4, R23, 0x1, P0 ;  /* 0x0000001704137211 */ /* 0x000fe400000f0eff */
[C---:B------:R-:W-:Y:S03]  /*3c80*/  LEA R20, P0, R6.reuse, R18, 0x1 ;  /* 0x0000001206147211 */ /* 0x040fe600078008ff */
[----:B------:R-:W2:Y:S01]  /*3c90*/  LDG.E.U16 R17, desc[UR4][R18.64] ;  /* 0x0000000412117981 */ /* 0x000ea2000c1e1500 */
[C---:B------:R-:W-:Y:S02]  /*3ca0*/  LEA.HI.X.SX32 R21, R6.reuse, R19, 0x1, P0 ;  /* 0x0000001306157211 */ /* 0x040fe400000f0eff */
[C---:B------:R-:W-:Y:S03]  /*3cb0*/  LEA R24, P0, R6.reuse, R20, 0x1 ;  /* 0x0000001406187211 */ /* 0x040fe600078008ff */
[----:B------:R0:W3:Y:S01]  /*3cc0*/  LDG.E.U16 R22, desc[UR4][R20.64] ;  /* 0x0000000414167981 */ /* 0x0000e2000c1e1500 */
[C---:B------:R-:W-:Y:S02]  /*3cd0*/  LEA.HI.X.SX32 R25, R6.reuse, R21, 0x1, P0 ;  /* 0x0000001506197211 */ /* 0x040fe400000f0eff */
[C---:B------:R-:W-:Y:S03]  /*3ce0*/  LEA R26, P0, R6.reuse, R24, 0x1 ;  /* 0x00000018061a7211 */ /* 0x040fe600078008ff */
[----:B------:R-:W4:Y:S01]  /*3cf0*/  LDG.E.U16 R23, desc[UR4][R24.64] ;  /* 0x0000000418177981 */ /* 0x000f22000c1e1500 */
[C---:B------:R-:W-:Y:S02]  /*3d00*/  LEA.HI.X.SX32 R27, R6.reuse, R25, 0x1, P0 ;  /* 0x00000019061b7211 */ /* 0x040fe400000f0eff */
[C---:B------:R-:W-:Y:S04]  /*3d10*/  LEA R28, P0, R6.reuse, R26, 0x1 ;  /* 0x0000001a061c7211 */ /* 0x040fe800078008ff */
[C---:B------:R-:W-:Y:S01]  /*3d20*/  LEA.HI.X.SX32 R29, R6.reuse, R27, 0x1, P0 ;  /* 0x0000001b061d7211 */ /* 0x040fe200000f0eff */
[----:B------:R-:W5:Y:S04]  /*3d30*/  LDG.E.U16 R19, desc[UR4][R26.64] ;  /* 0x000000041a137981 */ /* 0x000f68000c1e1500 */
[----:B------:R-:W5:Y:S01]  /*3d40*/  LDG.E.U16 R18, desc[UR4][R28.64] ;  /* 0x000000041c127981 */ /* 0x000f62000c1e1500 */
[C---:B0-----:R-:W-:Y:S04]  /*3d50*/  LEA R20, P0, R6.reuse, R28, 0x1 ;  /* 0x0000001c06147211 */ /* 0x041fe800078008ff */
[----:B------:R-:W-:Y:S01]  /*3d60*/  LEA.HI.X.SX32 R21, R6, R29, 0x1, P0 ;  /* 0x0000001d06157211 */ /* 0x000fe200000f0eff */
[----:B--2---:R-:W-:Y:S04]  /*3d70*/  HADD2.F32 R8, -RZ, R17.H0_H0 ;  /* 0x20000011ff087230 */ /* 0x004fe80000004100 */
[----:B------:R0:W2:Y:S01]  /*3d80*/  LDG.E.U16 R17, desc[UR4][R20.64] ;  /* 0x0000000414117981 */ /* 0x0000a2000c1e1500 */
[----:B------:R-:W-:Y:S01]  /*3d90*/  FFMA R3, R8, R9, R3 ;  /* 0x0000000908037223 */ /* 0x000fe20000000003 */
[----:B------:R-:W-:Y:S02]  /*3da0*/  HADD2.F32 R9, -RZ, R16.H1_H1 ;  /* 0x30000010ff097230 */ /* 0x000fe40000004100 */
[----:B---3--:R-:W-:Y:S05]  /*3db0*/  HADD2.F32 R8, -RZ, R22.H0_H0 ;  /* 0x20000016ff087230 */ /* 0x008fea0000004100 */
[----:B------:R-:W-:Y:S01]  /*3dc0*/  FFMA R3, R8, R9, R3 ;  /* 0x0000000908037223 */ /* 0x000fe20000000003 */
[----:B------:R-:W-:Y:S02]  /*3dd0*/  HADD2.F32 R9, -RZ, R10.H0_H0 ;  /* 0x2000000aff097230 */ /* 0x000fe40000004100 */
[----:B----4-:R-:W-:Y:S05]  /*3de0*/  HADD2.F32 R8, -RZ, R23.H0_H0 ;  /* 0x20000017ff087230 */ /* 0x010fea0000004100 */
[----:B------:R-:W-:Y:S01]  /*3df0*/  FFMA R3, R8, R9, R3 ;  /* 0x0000000908037223 */ /* 0x000fe20000000003 */
[----:B-----5:R-:W-:Y:S01]  /*3e00*/  HADD2.F32 R10, -RZ, R19.H0_H0 ;  /* 0x20000013ff0a7230 */ /* 0x020fe20000004100 */
[----:B0-----:R-:W-:Y:S04]  /*3e10*/  LEA R20, P0, R6, R20, 0x1 ;  /* 0x0000001406147211 */ /* 0x001fe800078008ff */
[----:B------:R-:W-:Y:S01]  /*3e20*/  FFMA R3, R10, R11, R3 ;  /* 0x0000000b0a037223 */ /* 0x000fe20000000003 */
[C---:B------:R-:W-:Y:S01]  /*3e30*/  LEA.HI.X.SX32 R21, R6.reuse, R21, 0x1, P0 ;  /* 0x0000001506157211 */ /* 0x040fe200000f0eff */
[----:B------:R-:W0:Y:S01]  /*3e40*/  LDS.128 R8, [R15+0x10] ;  /* 0x000010000f087984 */ /* 0x000e220000000c00 */
[C---:B------:R-:W-:Y:S03]  /*3e50*/  LEA R26, P0, R6.reuse, R20, 0x1 ;  /* 0x00000014061a7211 */ /* 0x040fe600078008ff */
[----:B------:R1:W3:Y:S01]  /*3e60*/  LDG.E.U16 R23, desc[UR4][R20.64] ;  /* 0x0000000414177981 */ /* 0x0002e2000c1e1500 */
[C---:B------:R-:W-:Y:S02]  /*3e70*/  LEA.HI.X.SX32 R27, R6.reuse, R21, 0x1, P0 ;  /* 0x00000015061b7211 */ /* 0x040fe400000f0eff */
[C---:B------:R-:W-:Y:S03]  /*3e80*/  LEA R24, P0, R6.reuse, R26, 0x1 ;  /* 0x0000001a06187211 */ /* 0x040fe600078008ff */
[----:B------:R-:W4:Y:S01]  /*3e90*/  LDG.E.U16 R22, desc[UR4][R26.64] ;  /* 0x000000041a167981 */ /* 0x000f22000c1e1500 */
[C---:B------:R-:W-:Y:S02]  /*3ea0*/  LEA.HI.X.SX32 R25, R6.reuse, R27, 0x1, P0 ;  /* 0x0000001b06197211 */ /* 0x040fe400000f0eff */
[C---:B------:R-:W-:Y:S04]  /*3eb0*/  LEA R28, P0, R6.reuse, R24, 0x1 ;  /* 0x00000018061c7211 */ /* 0x040fe800078008ff */
[C---:B------:R-:W-:Y:S05]  /*3ec0*/  LEA.HI.X.SX32 R29, R6.reuse, R25, 0x1, P0 ;  /* 0x00000019061d7211 */ /* 0x040fea00000f0eff */
[----:B------:R5:W4:Y:S01]  /*3ed0*/  LDG.E.U16 R19, desc[UR4][R28.64] ;  /* 0x000000041c137981 */ /* 0x000b22000c1e1500 */
[C---:B-1----:R-:W-:Y:S04]  /*3ee0*/  LEA R20, P0, R6.reuse, R28, 0x1 ;  /* 0x0000001c06147211 */ /* 0x042fe800078008ff */
[C---:B------:R-:W-:Y:S02]  /*3ef0*/  LEA.HI.X.SX32 R21, R6.reuse, R29, 0x1, P0 ;  /* 0x0000001d06157211 */ /* 0x040fe400000f0eff */
[----:B0-----:R-:W-:Y:S01]  /*3f00*/  F2FP.F16.F32.PACK_AB R16, R9, R8 ;  /* 0x000000080910723e */ /* 0x001fe200000000ff */
[----:B------:R-:W-:Y:S01]  /*3f10*/  HADD2.F32 R8, -RZ, R18.H0_H0 ;  /* 0x20000012ff087230 */ /* 0x000fe20000004100 */
[----:B------:R-:W-:Y:S01]  /*3f20*/  F2FP.F16.F32.PACK_AB R10, R11, R10 ;  /* 0x0000000a0b0a723e */ /* 0x000fe200000000ff */
[----:B------:R0:W4:Y:S02]  /*3f30*/  LDG.E.U16 R18, desc[UR4][R24.64] ;  /* 0x0000000418127981 */ /* 0x000124000c1e1500 */
[----:B------:R-:W-:Y:S02]  /*3f40*/  HADD2.F32 R9, -RZ, R16.H0_H0 ;  /* 0x20000010ff097230 */ /* 0x000fe40000004100 */
[----:B------:R-:W-:Y:S01]  /*3f50*/  HADD2.F32 R11, -RZ, R10.H1_H1 ;  /* 0x3000000aff0b7230 */ /* 0x000fe20000004100 */
[----:B-----5:R-:W-:Y:S02]  /*3f60*/  LEA R28, P0, R6, R20, 0x1 ;  /* 0x00000014061c7211 */ /* 0x020fe400078008ff */
[----:B------:R-:W-:Y:S01]  /*3f70*/  FFMA R3, R8, R9, R3 ;  /* 0x0000000908037223 */ /* 0x000fe20000000003 */
[----:B------:R-:W-:Y:S01]  /*3f80*/  HADD2.F32 R9, -RZ, R16.H1_H1 ;  /* 0x30000010ff097230 */ /* 0x000fe20000004100 */
[C---:B------:R-:W-:Y:S02]  /*3f90*/  LEA.HI.X.SX32 R29, R6.reuse, R21, 0x1, P0 ;  /* 0x00000015061d7211 */ /* 0x040fe400000f0eff */
[C---:B0-----:R-:W-:Y:S04]  /*3fa0*/  LEA R24, P0, R6.reuse, R28, 0x1 ;  /* 0x0000001c06187211 */ /* 0x041fe800078008ff */
[C---:B------:R-:W-:Y:S02]  /*3fb0*/  LEA.HI.X.SX32 R25, R6.reuse, R29, 0x1, P0 ;  /* 0x0000001d06197211 */ /* 0x040fe400000f0eff */
[C---:B------:R-:W-:Y:S04]  /*3fc0*/  LEA R26, P0, R6.reuse, R24, 0x1 ;  /* 0x00000018061a7211 */ /* 0x040fe800078008ff */
[----:B------:R-:W-:Y:S01]  /*3fd0*/  LEA.HI.X.SX32 R27, R6, R25, 0x1, P0 ;  /* 0x00000019061b7211 */ /* 0x000fe200000f0eff */
[----:B--2---:R-:W-:Y:S02]  /*3fe0*/  HADD2.F32 R8, -RZ, R17.H0_H0 ;  /* 0x20000011ff087230 */ /* 0x004fe40000004100 */
[----:B------:R-:W2:Y:S03]  /*3ff0*/  LDG.E.U16 R17, desc[UR4][R20.64] ;  /* 0x0000000414117981 */ /* 0x000ea6000c1e1500 */
[----:B------:R-:W-:Y:S01]  /*4000*/  FFMA R3, R8, R9, R3 ;  /* 0x0000000908037223 */ /* 0x000fe20000000003 */
[----:B------:R-:W-:Y:S01]  /*4010*/  HADD2.F32 R9, -RZ, R10.H0_H0 ;  /* 0x2000000aff097230 */ /* 0x000fe20000004100 */
[----:B------:R0:W5:Y:S01]  /*4020*/  LDG.E.U16 R20, desc[UR4][R28.64] ;  /* 0x000000041c147981 */ /* 0x000162000c1e1500 */
[----:B---3--:R-:W-:Y:S05]  /*4030*/  HADD2.F32 R8, -RZ, R23.H0_H0 ;  /* 0x20000017ff087230 */ /* 0x008fea0000004100 */
[----:B------:R-:W-:Y:S01]  /*4040*/  FFMA R3, R8, R9, R3 ;  /* 0x0000000908037223 */ /* 0x000fe20000000003 */
[----:B----4-:R-:W-:Y:S01]  /*4050*/  HADD2.F32 R10, -RZ, R22.H0_H0 ;  /* 0x20000016ff0a7230 */ /* 0x010fe20000004100 */
[----:B------:R-:W-:Y:S04]  /*4060*/  LEA R22, P0, R6, R26, 0x1 ;  /* 0x0000001a06167211 */ /* 0x000fe800078008ff */
[----:B------:R-:W-:Y:S01]  /*4070*/  FFMA R3, R10, R11, R3 ;  /* 0x0000000b0a037223 */ /* 0x000fe20000000003 */
[C---:B------:R-:W-:Y:S01]  /*4080*/  LEA.HI.X.SX32 R23, R6.reuse, R27, 0x1, P0 ;  /* 0x0000001b06177211 */ /* 0x040fe200000f0eff */
[----:B------:R-:W1:Y:S01]  /*4090*/  LDS.128 R8, [R15+0x20] ;  /* 0x000020000f087984 */ /* 0x000e620000000c00 */
[C---:B0-----:R-:W-:Y:S04]  /*40a0*/  LEA R28, P0, R6.reuse, R22, 0x1 ;  /* 0x00000016061c7211 */ /* 0x041fe800078008ff */
[----:B------:R-:W-:Y:S02]  /*40b0*/  LEA.HI.X.SX32 R29, R6, R23, 0x1, P0 ;  /* 0x00000017061d7211 */ /* 0x000fe400000f0eff */
[----:B------:R-:W-:Y:S02]  /*40c0*/  ISETP.NE.AND P0, PT, R7, UR15, PT ;  /* 0x0000000f07007c0c */ /* 0x000fe4000bf05270 */
[----:B-1----:R-:W-:Y:S01]  /*40d0*/  F2FP.F16.F32.PACK_AB R16, R9, R8 ;  /* 0x000000080910723e */ /* 0x002fe200000000ff */
[----:B------:R-:W-:Y:S01]  /*40e0*/  HADD2.F32 R8, -RZ, R18.H0_H0 ;  /* 0x20000012ff087230 */ /* 0x000fe20000004100 */
[----:B------:R-:W-:Y:S01]  /*40f0*/  F2FP.F16.F32.PACK_AB R10, R11, R10 ;  /* 0x0000000a0b0a723e */ /* 0x000fe200000000ff */
[----:B------:R-:W3:Y:S02]  /*4100*/  LDG.E.U16 R18, desc[UR4][R26.64] ;  /* 0x000000041a127981 */ /* 0x000ee4000c1e1500 */
[--C-:B------:R-:W-:Y:S05]  /*4110*/  HADD2.F32 R9, -RZ, R16.reuse.H0_H0 ;  /* 0x20000010ff097230 */ /* 0x100fea0000004100 */
[----:B------:R-:W-:Y:S01]  /*4120*/  FFMA R3, R8, R9, R3 ;  /* 0x0000000908037223 */ /* 0x000fe20000000003 */
[----:B------:R-:W-:Y:S02]  /*4130*/  HADD2.F32 R8, -RZ, R19.H0_H0 ;  /* 0x20000013ff087230 */ /* 0x000fe40000004100 */
[----:B------:R-:W-:Y:S01]  /*4140*/  HADD2.F32 R9, -RZ, R16.H1_H1 ;  /* 0x30000010ff097230 */ /* 0x000fe20000004100 */
[----:B------:R-:W4:Y:S04]  /*4150*/  LDG.E.U16 R19, desc[UR4][R24.64] ;  /* 0x0000000418137981 */ /* 0x000f28000c1e1500 */
[----:B------:R-:W-:Y:S01]  /*4160*/  FFMA R3, R8, R9, R3 ;  /* 0x0000000908037223 */ /* 0x000fe20000000003 */
[--C-:B------:R-:W-:Y:S01]  /*4170*/  HADD2.F32 R9, -RZ, R10.reuse.H0_H0 ;  /* 0x2000000aff097230 */ /* 0x100fe20000004100 */
[----:B------:R-:W4:Y:S01]  /*4180*/  LDG.E.U16 R16, desc[UR4][R28.64] ;  /* 0x000000041c107981 */ /* 0x000f22000c1e1500 */
[----:B--2---:R-:W-:Y:S03]  /*4190*/  HADD2.F32 R8, -RZ, R17.H0_H0 ;  /* 0x20000011ff087230 */ /* 0x004fe60000004100 */
[----:B------:R-:W2:Y:S02]  /*41a0*/  LDG.E.U16 R17, desc[UR4][R22.64] ;  /* 0x0000000416117981 */ /* 0x000ea4000c1e1500 */
[----:B------:R-:W-:Y:S01]  /*41b0*/  FFMA R3, R8, R9, R3 ;  /* 0x0000000908037223 */ /* 0x000fe20000000003 */
[----:B------:R-:W-:Y:S02]  /*41c0*/  HADD2.F32 R8, -RZ, R10.H1_H1 ;  /* 0x3000000aff087230 */ /* 0x000fe40000004100 */
[----:B-----5:R-:W-:Y:S05]  /*41d0*/  HADD2.F32 R6, -RZ, R20.H0_H0 ;  /* 0x20000014ff067230 */ /* 0x020fea0000004100 */
[----:B------:R-:W-:Y:S02]  /*41e0*/  FFMA R3, R6, R8, R3 ;  /* 0x0000000806037223 */ /* 0x000fe40000000003 */
[----:B------:R-:W0:Y:S02]  /*41f0*/  LDS.128 R8, [R15+0x30] ;  /* 0x000030000f087984 */ /* 0x000e240000000c00 */
[----:B0-----:R-:W-:Y:S02]  /*4200*/  F2FP.F16.F32.PACK_AB R9, R9, R8 ;  /* 0x000000080909723e */ /* 0x001fe400000000ff */
[----:B------:R-:W-:Y:S03]  /*4210*/  F2FP.F16.F32.PACK_AB R11, R11, R10 ;  /* 0x0000000a0b0b723e */ /* 0x000fe600000000ff */
[--C-:B------:R-:W-:Y:S02]  /*4220*/  HADD2.F32 R8, -RZ, R9.reuse.H0_H0 ;  /* 0x20000009ff087230 */ /* 0x100fe40000004100 */
[----:B------:R-:W-:Y:S02]  /*4230*/  HADD2.F32 R9, -RZ, R9.H1_H1 ;  /* 0x30000009ff097230 */ /* 0x000fe40000004100 */
[----:B---3--:R-:W-:Y:S02]  /*4240*/  HADD2.F32 R10, -RZ, R18.H0_H0 ;  /* 0x20000012ff0a7230 */ /* 0x008fe40000004100 */
[----:B----4-:R-:W-:Y:S05]  /*4250*/  HADD2.F32 R6, -RZ, R19.H0_H0 ;  /* 0x20000013ff067230 */ /* 0x010fea0000004100 */
[----:B------:R-:W-:Y:S01]  /*4260*/  FFMA R3, R6, R8, R3 ;  /* 0x0000000806037223 */ /* 0x000fe20000000003 */
[--C-:B------:R-:W-:Y:S03]  /*4270*/  HADD2.F32 R8, -RZ, R11.reuse.H0_H0 ;  /* 0x2000000bff087230 */ /* 0x100fe60000004100 */
[----:B------:R-:W-:Y:S01]  /*4280*/  FFMA R3, R10, R9, R3 ;  /* 0x000000090a037223 */ /* 0x000fe20000000003 */
[----:B------:R-:W-:Y:S02]  /*4290*/  HADD2.F32 R9, -RZ, R11.H1_H1 ;  /* 0x3000000bff097230 */ /* 0x000fe40000004100 */
[----:B------:R-:W-:Y:S02]  /*42a0*/  HADD2.F32 R10, -RZ, R16.H0_H0 ;  /* 0x20000010ff0a7230 */ /* 0x000fe40000004100 */
[----:B--2---:R-:W-:Y:S05]  /*42b0*/  HADD2.F32 R6, -RZ, R17.H0_H0 ;  /* 0x20000011ff067230 */ /* 0x004fea0000004100 */
[----:B------:R-:W-:Y:S04]  /*42c0*/  FFMA R3, R6, R8, R3 ;  /* 0x0000000806037223 */ /* 0x000fe80000000003 */
[----:B------:R-:W-:Y:S01]  /*42d0*/  FFMA R3, R10, R9, R3 ;  /* 0x000000090a037223 */ /* 0x000fe20000000003 */
[----:B------:R-:W-:Y:S09]  /*42e0*/  @P0 BRA `(.L_x_6173) ;  /* 0xfffffff800300947 */ /* 0x000ff2000383ffff */
.L_x_6172:
[----:B------:R-:W-:-:S09]  /*42f0*/  UISETP.NE.AND UP0, UPT, UR19, URZ, UPT ;  /* 0x000000ff1300728c */ /* 0x000fd2000bf05270 */
[----:B------:R-:W-:Y:S05]  /*4300*/  BRA.U !UP0, `(.L_x_6174) ;  /* 0x0000000508ec7547 */ /* 0x000fea000b800000 */
[----:B------:R-:W-:-:S09]  /*4310*/  UISETP.GE.U32.AND UP0, UPT, UR18, 0x7, UPT ;  /* 0x000000071200788c */ /* 0x000fd2000bf06070 */
[----:B------:R-:W-:Y:S05]  /*4320*/  BRA.U !UP0, `(.L_x_6175) ;  /* 0x0000000108d87547 */ /* 0x000fea000b800000 */
[----:B------:R-:W0:Y:S08]  /*4330*/  LDC R6, c[0x0][0x40c] ;  /* 0x00010300ff067b82 */ /* 0x000e300000000800 */
[----:B------:R-:W1:Y:S01]  /*4340*/  LDC.64 R8, c[0x0][0x418] ;  /* 0x00010600ff087b82 */ /* 0x000e620000000a00 */
[----:B0-----:R-:W-:-:S04]  /*4350*/  IMAD R14, R37, R6, R0 ;  /* 0x00000006250e7224 */ /* 0x001fc800078e0200 */
[----:B-1----:R-:W-:-:S05]  /*4360*/  IMAD.WIDE R14, R14, 0x2, R8 ;  /* 0x000000020e0e7825 */ /* 0x002fca00078e0208 */
[----:B------:R-:W2:Y:S01]  /*4370*/  LDG.E.U16 R4, desc[UR4][R14.64] ;  /* 0x000000040e047981 */ /* 0x000ea2000c1e1500 */
[----:B------:R-:W0:Y:S01]  /*4380*/  S2UR UR6, SR_CgaCtaId ;  /* 0x00000000000679c3 */ /* 0x000e220000008800 */
[----:B------:R-:W-:Y:S01]  /*4390*/  IMAD.WIDE R22, R6, 0x2, R14 ;  /* 0x0000000206167825 */ /* 0x000fe200078e020e */
[----:B------:R-:W-:-:S04]  /*43a0*/  UMOV UR7, 0x400 ;  /* 0x0000040000077882 */ /* 0x000fc80000000000 */
[----:B------:R-:W3:Y:S01]  /*43b0*/  LDG.E.U16 R17, desc[UR4][R22.64] ;  /* 0x0000000416117981 */ /* 0x000ee2000c1e1500 */
[----:B------:R-:W-:-:S05]  /*43c0*/  IMAD.WIDE R20, R6, 0x2, R22 ;  /* 0x0000000206147825 */ /* 0x000fca00078e0216 */
[----:B------:R1:W4:Y:S01]  /*43d0*/  LDG.E.U16 R16, desc[UR4][R20.64] ;  /* 0x0000000414107981 */ /* 0x000322000c1e1500 */
[----:B0-----:R-:W-:-:S06]  /*43e0*/  ULEA UR6, UR6, UR7, 0x18 ;  /* 0x0000000706067291 */ /* 0x001fcc000f8ec0ff */
[----:B------:R-:W-:-:S05]  /*43f0*/  LEA R18, R37, UR6, 0x2 ;  /* 0x0000000625127c11 */ /* 0x000fca000f8e10ff */
[----:B------:R-:W0:Y:S01]  /*4400*/  LDS.128 R8, [R18] ;  /* 0x0000000012087984 */ /* 0x000e220000000c00 */
[----:B------:R-:W-:-:S05]  /*4410*/  IMAD.WIDE R26, R6, 0x2, R20 ;  /* 0x00000002061a7825 */ /* 0x000fca00078e0214 */
[----:B------:R-:W5:Y:S01]  /*4420*/  LDG.E.U16 R15, desc[UR4][R26.64] ;  /* 0x000000041a0f7981 */ /* 0x000f62000c1e1500 */
[----:B------:R-:W-:-:S05]  /*4430*/  IMAD.WIDE R28, R6, 0x2, R26 ;  /* 0x00000002061c7825 */ /* 0x000fca00078e021a */
[----:B------:R-:W5:Y:S01]  /*4440*/  LDG.E.U16 R14, desc[UR4][R28.64] ;  /* 0x000000041c0e7981 */ /* 0x000f62000c1e1500 */
[----:B------:R-:W-:-:S04]  /*4450*/  IMAD.WIDE R24, R6, 0x2, R28 ;  /* 0x0000000206187825 */ /* 0x000fc800078e021c */
[----:B-1----:R-:W-:-:S05]  /*4460*/  IMAD.WIDE R20, R6, 0x2, R24 ;  /* 0x0000000206147825 */ /* 0x002fca00078e0218 */
[----:B------:R-:W5:Y:S01]  /*4470*/  LDG.E.U16 R7, desc[UR4][R20.64] ;  /* 0x0000000414077981 */ /* 0x000f62000c1e1500 */
[----:B------:R-:W-:-:S05]  /*4480*/  IMAD.WIDE R22, R6, 0x2, R20 ;  /* 0x0000000206167825 */ /* 0x000fca00078e0214 */
[----:B------:R-:W5:Y:S01]  /*4490*/  LDG.E.U16 R6, desc[UR4][R22.64] ;  /* 0x0000000416067981 */ /* 0x000f62000c1e1500 */
[----:B0-----:R-:W-:-:S05]  /*44a0*/  F2FP.F16.F32.PACK_AB R8, R9, R8 ;  /* 0x000000080908723e */ /* 0x001fca00000000ff */
[----:B------:R-:W-:Y:S02]  /*44b0*/  HADD2.F32 R9, -RZ, R8.H0_H0 ;  /* 0x20000008ff097230 */ /* 0x000fe40000004100 */
[----:B--2---:R-:W-:-:S05]  /*44c0*/  HADD2.F32 R4, -RZ, R4.H0_H0 ;  /* 0x20000004ff047230 */ /* 0x004fca0000004100 */
[----:B------:R-:W-:Y:S02]  /*44d0*/  FFMA R9, R4, R9, R3 ;  /* 0x0000000904097223 */ /* 0x000fe40000000003 */
[----:B------:R-:W2:Y:S01]  /*44e0*/  LDG.E.U16 R4, desc[UR4][R24.64] ;  /* 0x0000000418047981 */ /* 0x000ea2000c1e1500 */
[----:B------:R-:W-:Y:S01]  /*44f0*/  F2FP.F16.F32.PACK_AB R3, R11, R10 ;  /* 0x0000000a0b03723e */ /* 0x000fe200000000ff */
[----:B------:R-:W-:Y:S02]  /*4500*/  HADD2.F32 R8, -RZ, R8.H1_H1 ;  /* 0x30000008ff087230 */ /* 0x000fe40000004100 */
[----:B---3--:R-:W-:Y:S02]  /*4510*/  HADD2.F32 R10, -RZ, R17.H0_H0 ;  /* 0x20000011ff0a7230 */ /* 0x008fe40000004100 */
[----:B----4-:R-:W-:-:S03]  /*4520*/  HADD2.F32 R11, -RZ, R16.H0_H0 ;  /* 0x20000010ff0b7230 */ /* 0x010fc60000004100 */
[----:B------:R-:W-:Y:S01]  /*4530*/  FFMA R8, R10, R8, R9 ;  /* 0x000000080a087223 */ /* 0x000fe20000000009 */
[----:B------:R-:W-:-:S05]  /*4540*/  HADD2.F32 R9, -RZ, R3.H0_H0 ;  /* 0x20000003ff097230 */ /* 0x000fca0000004100 */
[----:B------:R-:W-:Y:S02]  /*4550*/  FFMA R16, R11, R9, R8 ;  /* 0x000000090b107223 */ /* 0x000fe40000000008 */
[----:B------:R-:W0:Y:S01]  /*4560*/  LDS.128 R8, [R18+0x10] ;  /* 0x0000100012087984 */ /* 0x000e220000000c00 */
[----:B-----5:R-:W-:Y:S02]  /*4570*/  HADD2.F32 R15, -RZ, R15.H0_H0 ;  /* 0x2000000fff0f7230 */ /* 0x020fe40000004100 */
[----:B------:R-:W-:Y:S01]  /*4580*/  HADD2.F32 R14, -RZ, R14.H0_H0 ;  /* 0x2000000eff0e7230 */ /* 0x000fe20000004100 */
[----:B0-----:R-:W-:Y:S01]  /*4590*/  F2FP.F16.F32.PACK_AB R8, R9, R8 ;  /* 0x000000080908723e */ /* 0x001fe200000000ff */
[----:B------:R-:W-:Y:S01]  /*45a0*/  HADD2.F32 R9, -RZ, R3.H1_H1 ;  /* 0x30000003ff097230 */ /* 0x000fe20000004100 */
[----:B------:R-:W-:-:S03]  /*45b0*/  F2FP.F16.F32.PACK_AB R10, R11, R10 ;  /* 0x0000000a0b0a723e */ /* 0x000fc600000000ff */
[--C-:B------:R-:W-:Y:S02]  /*45c0*/  HADD2.F32 R3, -RZ, R8.reuse.H0_H0 ;  /* 0x20000008ff037230 */ /* 0x100fe40000004100 */
[----:B------:R-:W-:Y:S01]  /*45d0*/  FFMA R9, R15, R9, R16 ;  /* 0x000000090f097223 */ /* 0x000fe20000000010 */
[----:B------:R-:W-:-:S03]  /*45e0*/  HADD2.F32 R8, -RZ, R8.H1_H1 ;  /* 0x30000008ff087230 */ /* 0x000fc60000004100 */
[----:B------:R-:W-:Y:S01]  /*45f0*/  FFMA R14, R14, R3, R9 ;  /* 0x000000030e0e7223 */ /* 0x000fe20000000009 */
[--C-:B------:R-:W-:Y:S02]  /*4600*/  HADD2.F32 R3, -RZ, R10.reuse.H0_H0 ;  /* 0x2000000aff037230 */ /* 0x100fe40000004100 */
[----:B------:R-:W-:Y:S01]  /*4610*/  HADD2.F32 R10, -RZ, R10.H1_H1 ;  /* 0x3000000aff0a7230 */ /* 0x000fe20000004100 */
[----:B------:R-:W-:Y:S01]  /*4620*/  IADD3 R37, PT, PT, R37, 0x8, RZ ;  /* 0x0000000825257810 */ /* 0x000fe20007ffe0ff */
[----:B--2---:R-:W-:Y:S02]  /*4630*/  HADD2.F32 R11, -RZ, R4.H0_H0 ;  /* 0x20000004ff0b7230 */ /* 0x004fe40000004100 */
[----:B------:R-:W-:-:S03]  /*4640*/  HADD2.F32 R4, -RZ, R7.H0_H0 ;  /* 0x20000007ff047230 */ /* 0x000fc60000004100 */
[----:B------:R-:W-:Y:S01]  /*4650*/  FFMA R11, R11, R8, R14 ;  /* 0x000000080b0b7223 */ /* 0x000fe2000000000e */
[----:B------:R-:W-:-:S03]  /*4660*/  HADD2.F32 R7, -RZ, R6.H0_H0 ;  /* 0x20000006ff077230 */ /* 0x000fc60000004100 */
[----:B------:R-:W-:-:S04]  /*4670*/  FFMA R4, R4, R3, R11 ;  /* 0x0000000304047223 */ /* 0x000fc8000000000b */
[----:B------:R-:W-:Y:S01]  /*4680*/  FFMA R3, R7, R10, R4 ;  /* 0x0000000a07037223 */ /* 0x000fe20000000004 */
.L_x_6175:
[----:B------:R-:W-:-:S09]  /*4690*/  UISETP.NE.AND UP0, UPT, UR17, URZ, UPT ;  /* 0x000000ff1100728c */ /* 0x000fd2000bf05270 */
[----:B------:R-:W-:Y:S05]  /*46a0*/  BRA.U !UP0, `(.L_x_6174) ;  /* 0x0000000508047547 */ /* 0x000fea000b800000 */
[----:B------:R-:W-:-:S09]  /*46b0*/  UISETP.GE.U32.AND UP0, UPT, UR16, 0x3, UPT ;  /* 0x000000031000788c */ /* 0x000fd2000bf06070 */
        /* <DEDUP_REMOVED lines=16> */
[----:B------:R-:W0:Y:S01]  /*47c0*/  LDS.128 R8, [R11] ;  /* 0x000000000b087984 */ /* 0x000e220000000c00 */
[----:B------:R-:W-:Y:S02]  /*47d0*/  IADD3 R37, PT, PT, R37, 0x4, RZ ;  /* 0x0000000425257810 */ /* 0x000fe40007ffe0ff */
[----:B0-----:R-:W-:Y:S02]  /*47e0*/  F2FP.F16.F32.PACK_AB R8, R9, R8 ;  /* 0x000000080908723e */ /* 0x001fe400000000ff */
[----:B------:R-:W-:-:S03]  /*47f0*/  F2FP.F16.F32.PACK_AB R10, R11, R10 ;  /* 0x0000000a0b0a723e */ /* 0x000fc600000000ff */
[--C-:B------:R-:W-:Y:S02]  /*4800*/  HADD2.F32 R9, -RZ, R8.reuse.H0_H0 ;  /* 0x20000008ff097230 */ /* 0x100fe40000004100 */
[----:B------:R-:W-:Y:S02]  /*4810*/  HADD2.F32 R8, -RZ, R8.H1_H1 ;  /* 0x30000008ff087230 */ /* 0x000fe40000004100 */
[----:B--2---:R-:W-:Y:S02]  /*4820*/  HADD2.F32 R14, -RZ, R14.H0_H0 ;  /* 0x2000000eff0e7230 */ /* 0x004fe40000004100 */
[----:B---3--:R-:W-:-:S03]  /*4830*/  HADD2.F32 R7, -RZ, R7.H0_H0 ;  /* 0x20000007ff077230 */ /* 0x008fc60000004100 */
[----:B------:R-:W-:Y:S01]  /*4840*/  FFMA R14, R14, R9, R3 ;  /* 0x000000090e0e7223 */ /* 0x000fe20000000003 */
[----:B------:R-:W-:Y:S02]  /*4850*/  HADD2.F32 R3, -RZ, R10.H0_H0 ;  /* 0x2000000aff037230 */ /* 0x000fe40000004100 */
[----:B----4-:R-:W-:Y:S02]  /*4860*/  HADD2.F32 R6, -RZ, R6.H0_H0 ;  /* 0x20000006ff067230 */ /* 0x010fe40000004100 */
[----:B------:R-:W-:Y:S01]  /*4870*/  FFMA R7, R7, R8, R14 ;  /* 0x0000000807077223 */ /* 0x000fe2000000000e */
[----:B------:R-:W-:-:S03]  /*4880*/  HADD2.F32 R10, -RZ, R10.H1_H1 ;  /* 0x3000000aff0a7230 */ /* 0x000fc60000004100 */
[----:B------:R-:W-:Y:S01]  /*4890*/  FFMA R6, R6, R3, R7 ;  /* 0x0000000306067223 */ /* 0x000fe20000000007 */
[----:B-----5:R-:W-:-:S05]  /*48a0*/  HADD2.F32 R9, -RZ, R4.H0_H0 ;  /* 0x20000004ff097230 */ /* 0x020fca0000004100 */
[----:B------:R-:W-:Y:S01]  /*48b0*/  FFMA R3, R9, R10, R6 ;  /* 0x0000000a09037223 */ /* 0x000fe20000000006 */
.L_x_6176:
        /* <DEDUP_REMOVED lines=11> */
[----:B------:R-:W-:-:S06]  /*4970*/  LEA R9, R37, UR6, 0x2 ;  /* 0x0000000625097c11 */ /* 0x000fcc000f8e10ff */
[----:B------:R-:W0:Y:S02]  /*4980*/  LDS.128 R8, [R9] ;  /* 0x0000000009087984 */ /* 0x000e240000000c00 */
[----:B0-----:R-:W-:-:S05]  /*4990*/  F2FP.F16.F32.PACK_AB R8, RZ, R8 ;  /* 0x00000008ff08723e */ /* 0x001fca00000000ff */
[----:B------:R-:W-:Y:S02]  /*49a0*/  HADD2.F32 R8, -RZ, R8.H0_H0 ;  /* 0x20000008ff087230 */ /* 0x000fe40000004100 */
[----:B--2---:R-:W-:-:S05]  /*49b0*/  HADD2.F32 R0, -RZ, R0.H0_H0 ;  /* 0x20000000ff007230 */ /* 0x004fca0000004100 */
[----:B------:R-:W-:Y:S01]  /*49c0*/  FFMA R3, R0, R8, R3 ;  /* 0x0000000800037223 */ /* 0x000fe20000000003 */
[----:B------:R-:W-:Y:S06]  /*49d0*/  BRA.U !UP0, `(.L_x_6174) ;  /* 0x0000000108387547 */ /* 0x000fec000b800000 */
[----:B------:R-:W-:Y:S01]  /*49e0*/  UISETP.NE.AND UP0, UPT, UR14, 0x2, UPT ;  /* 0x000000020e00788c */ /* 0x000fe2000bf05270 */
[----:B------:R-:W-:-:S05]  /*49f0*/  IMAD.WIDE R6, R4, 0x2, R6 ;  /* 0x0000000204067825 */ /* 0x000fca00078e0206 */
[----:B------:R-:W-:-:S13]  /*4a00*/  PLOP3.LUT P0, PT, PT, PT, UP0, 0x80, 0x8 ;  /* 0x000000000008781c */ /* 0x000fda0003f0f008 */
[----:B------:R-:W-:Y:S02]  /*4a10*/  @P0 IMAD.WIDE R14, R4, 0x2, R6 ;  /* 0x00000002040e0825 */ /* 0x000fe400078e0206 */
[----:B------:R-:W2:Y:S04]  /*4a20*/  LDG.E.U16 R4, desc[UR4][R6.64] ;  /* 0x0000000406047981 */ /* 0x000ea8000c1e1500 */
[----:B------:R-:W3:Y:S01]  /*4a30*/  @P0 LDG.E.U16 R0, desc[UR4][R14.64] ;  /* 0x000000040e000981 */ /* 0x000ee2000c1e1500 */
[----:B------:R-:W-:Y:S02]  /*4a40*/  F2FP.F16.F32.PACK_AB R9, RZ, R9 ;  /* 0x00000009ff09723e */ /* 0x000fe400000000ff */
[----:B------:R-:W-:-:S03]  /*4a50*/  @P0 F2FP.F16.F32.PACK_AB R10, RZ, R10 ;  /* 0x0000000aff0a023e */ /* 0x000fc600000000ff */
[----:B------:R-:W-:Y:S02]  /*4a60*/  HADD2.F32 R8, -RZ, R9.H0_H0 ;  /* 0x20000009ff087230 */ /* 0x000fe40000004100 */
[----:B------:R-:W-:Y:S02]  /*4a70*/  @P0 HADD2.F32 R10, -RZ, R10.H0_H0 ;  /* 0x2000000aff0a0230 */ /* 0x000fe40000004100 */
[----:B--2---:R-:W-:Y:S02]  /*4a80*/  HADD2.F32 R4, -RZ, R4.H0_H0 ;  /* 0x20000004ff047230 */ /* 0x004fe40000004100 */
[----:B---3--:R-:W-:-:S03]  /*4a90*/  @P0 HADD2.F32 R0, -RZ, R0.H0_H0 ;  /* 0x20000000ff000230 */ /* 0x008fc60000004100 */
[----:B------:R-:W-:-:S04]  /*4aa0*/  FFMA R3, R4, R8, R3 ;  /* 0x0000000804037223 */ /* 0x000fc80000000003 */
[----:B------:R-:W-:-:S07]  /*4ab0*/  @P0 FFMA R3, R0, R10, R3 ;  /* 0x0000000a00030223 */ /* 0x000fce0000000003 */
.L_x_6174:
[----:B------:R-:W0:Y:S01]  /*4ac0*/  LDC.64 R6, c[0x0][0x448] ;  /* 0x00011200ff067b82 */ /* 0x000e220000000a00 */
[----:B------:R-:W1:Y:S01]  /*4ad0*/  LDCU UR6, c[0x0][0x38c] ;  /* 0x00007180ff0677ac */ /* 0x000e620008000800 */
[----:B------:R-:W-:Y:S01]  /*4ae0*/  FMUL R0, R3, R36 ;  /* 0x0000002403007220 */ /* 0x000fe20000400000 */
[----:B------:R-:W-:Y:S02]  /*4af0*/  IADD3 R3, PT, PT, R34, R5, RZ ;  /* 0x0000000522037210 */ /* 0x000fe40007ffe0ff */
[----:B------:R-:W-:Y:S02]  /*4b00*/  IADD3 R5, PT, PT, R5, UR12, RZ ;  /* 0x0000000c05057c10 */ /* 0x000fe4000fffe0ff */
[----:B------:R-:W-:Y:S02]  /*4b10*/  F2FP.F16.F32.PACK_AB R0, RZ, R0 ;  /* 0x00000000ff00723e */ /* 0x000fe400000000ff */
[----:B-1----:R-:W-:Y:S01]  /*4b20*/  ISETP.GE.AND P0, PT, R5, UR6, PT ;  /* 0x0000000605007c0c */ /* 0x002fe2000bf06270 */
[----:B0-----:R-:W-:-:S05]  /*4b30*/  IMAD.WIDE R6, R3, 0x2, R6 ;  /* 0x0000000203067825 */ /* 0x001fca00078e0206 */
[----:B------:R0:W-:Y:S07]  /*4b40*/  STG.E.U16 desc[UR4][R6.64], R0 ;  /* 0x0000000006007986 */ /* 0x0001ee000c101504 */
[----:B------:R-:W-:Y:S05]  /*4b50*/  @!P0 BRA `(.L_x_6177) ;  /* 0xffffffec00e88947 */ /* 0x000fea000383ffff */
[----:B------:R-:W-:Y:S05]  /*4b60*/  BRA `(.L_x_6170) ;  /* 0x00000000002c7947 */ /* 0x000fea0003800000 */
.L_x_6171:
[----:B------:R-:W0:Y:S01]  /*4b70*/  S2R R3, SR_TID.X ;  /* 0x0000000000037919 */ /* 0x000e220000002100 */
[----:B------:R-:W1:Y:S01]  /*4b80*/  LDC R2, c[0x0][0x38c] ;  /* 0x0000e300ff027b82 */ /* 0x000e620000000800 */
[----:B------:R-:W-:-:S05]  /*4b90*/  FMUL R0, RZ, R36 ;  /* 0x00000024ff007220 */ /* 0x000fca0000400000 */
[----:B------:R-:W-:Y:S02]  /*4ba0*/  F2FP.F16.F32.PACK_AB R0, RZ, R0 ;  /* 0x00000000ff00723e */ /* 0x000fe400000000ff */
[----:B------:R-:W2:Y:S05]  /*4bb0*/  LDC.64 R4, c[0x0][0x448] ;  /* 0x00011200ff047b82 */ /* 0x000eaa0000000a00 */
.L_x_6178:
[----:B0--3--:R-:W-:Y:S02]  /*4bc0*/  IADD3 R7, PT, PT, R34, R3, RZ ;  /* 0x0000000322077210 */ /* 0x009fe40007ffe0ff */
[----:B------:R-:W-:-:S03]  /*4bd0*/  IADD3 R3, PT, PT, R3, UR12, RZ ;  /* 0x0000000c03037c10 */ /* 0x000fc6000fffe0ff */
[----:B--2---:R-:W-:Y:S01]  /*4be0*/  IMAD.WIDE R6, R7, 0x2, R4 ;  /* 0x0000000207067825 */ /* 0x004fe200078e0204 */
[----:B-1----:R-:W-:-:S04]  /*4bf0*/  ISETP.GE.AND P0, PT, R3, R2, PT ;  /* 0x000000020300720c */ /* 0x002fc80003f06270 */
[----:B------:R3:W-:Y:S09]  /*4c00*/  STG.E.U16 desc[UR4][R6.64], R0 ;  /* 0x0000000006007986 */ /* 0x0007f2000c101504 */
[----:B------:R-:W-:Y:S05]  /*4c10*/  @!P0 BRA `(.L_x_6178) ;  /* 0xfffffffc00e88947 */ /* 0x000fea000383ffff */
.L_x_6170:
[----:B------:R-:W-:Y:S05]  /*4c20*/  BSYNC.RECONVERGENT B0 ;  /* 0x0000000000007941 */ /* 0x000fea0003800200 */
.L_x_6169:
[----:B------:R-:W-:Y:S05]  /*4c30*/  @P2 BRA `(.L_x_6138) ;  /* 0x0000000400682947 */ /* 0x000fea0003800000 */
[----:B------:R-:W1:Y:S01]  /*4c40*/  LDC R3, c[0x0][0x458] ;  /* 0x00011600ff037b82 */ /* 0x000e620000000800 */
[----:B------:R-:W1:Y:S01]  /*4c50*/  LDCU UR6, c[0x0][0x454] ;  /* 0x00008a80ff0677ac */ /* 0x000e620008000800 */
[----:B0--3--:R-:W-:-:S06]  /*4c60*/  IABS R7, UR20 ;  /* 0x0000001400077c13 */ /* 0x009fcc0008000000 */
[----:B------:R-:W0:Y:S01]  /*4c70*/  LDC R2, c[0x0][0x454] ;  /* 0x00011500ff027b82 */ /* 0x000e220000000800 */
[----:B-1----:R-:W-:Y:S01]  /*4c80*/  IMAD R3, R3, UR6, RZ ;  /* 0x0000000603037c24 */ /* 0x002fe2000f8e02ff */
[----:B------:R-:W1:Y:S04]  /*4c90*/  LDCU.64 UR6, c[0x0][0x460] ;  /* 0x00008c00ff0677ac */ /* 0x000e680008000a00 */
[-C--:B------:R-:W-:Y:S02]  /*4ca0*/  IABS R8, R3.reuse ;  /* 0x0000000300087213 */ /* 0x080fe40000000000 */
[----:B------:R-:W-:Y:S02]  /*4cb0*/  IABS R6, R3 ;  /* 0x0000000300067213 */ /* 0x000fe40000000000 */
[----:B------:R-:W2:Y:S02]  /*4cc0*/  I2F.RP R5, R8 ;  /* 0x0000000800057306 */ /* 0x000ea40000209400 */
[----:B------:R-:W-:-:S06]  /*4cd0*/  IADD3 R6, PT, PT, RZ, -R6, RZ ;  /* 0x80000006ff067210 */ /* 0x000fcc0007ffe0ff */
[----:B--2---:R-:W2:Y:S02]  /*4ce0*/  MUFU.RCP R10, R5 ;  /* 0x00000005000a7308 */ /* 0x004ea40000001000 */
[----:B--2---:R-:W-:-:S06]  /*4cf0*/  IADD3 R10, PT, PT, R10, 0xffffffe, RZ ;  /* 0x0ffffffe0a0a7810 */ /* 0x004fcc0007ffe0ff */
[----:B------:R-:W2:Y:S02]  /*4d00*/  F2I.FTZ.U32.TRUNC.NTZ R11, R10 ;  /* 0x0000000a000b7305 */ /* 0x000ea4000021f000 */
[----:B--2---:R-:W-:Y:S01]  /*4d10*/  IADD3 R0, PT, PT, RZ, -R11, RZ ;  /* 0x8000000bff007210 */ /* 0x004fe20007ffe0ff */
[----:B------:R-:W-:-:S04]  /*4d20*/  IMAD.MOV.U32 R10, RZ, RZ, RZ ;  /* 0x000000ffff0a7224 */ /* 0x000fc800078e00ff */
[----:B------:R-:W-:Y:S01]  /*4d30*/  IMAD R4, R0, R8, RZ ;  /* 0x0000000800047224 */ /* 0x000fe200078e02ff */
[----:B0-----:R-:W-:-:S03]  /*4d40*/  IABS R0, R2 ;  /* 0x0000000200007213 */ /* 0x001fc60000000000 */
[----:B------:R-:W-:Y:S02]  /*4d50*/  IMAD.HI.U32 R4, R11, R4, R10 ;  /* 0x000000040b047227 */ /* 0x000fe400078e000a */
[----:B------:R-:W0:Y:S04]  /*4d60*/  LDC.64 R10, c[0x0][0x470] ;  /* 0x00011c00ff0a7b82 */ /* 0x000e280000000a00 */
[----:B------:R-:W-:Y:S02]  /*4d70*/  IMAD.HI.U32 R5, R4, R7, RZ ;  /* 0x0000000704057227 */ /* 0x000fe400078e00ff */
[----:B------:R-:W2:Y:S02]  /*4d80*/  I2F.RP R4, R0 ;  /* 0x0000000000047306 */ /* 0x000ea40000209400 */
[----:B------:R-:W-:Y:S01]  /*4d90*/  IMAD R7, R5, R6, R7 ;  /* 0x0000000605077224 */ /* 0x000fe200078e0207 */
[----:B------:R-:W-:-:S04]  /*4da0*/  LOP3.LUT R6, R3, UR20, RZ, 0x3c, !PT ;  /* 0x0000001403067c12 */ /* 0x000fc8000f8e3cff */
[----:B------:R-:W-:Y:S02]  /*4db0*/  ISETP.GT.U32.AND P0, PT, R8, R7, PT ;  /* 0x000000070800720c */ /* 0x000fe40003f04070 */
[----:B------:R-:W-:Y:S01]  /*4dc0*/  ISETP.GE.AND P1, PT, R6, RZ, PT ;  /* 0x000000ff0600720c */ /* 0x000fe20003f26270 */
[----:B--2---:R-:W2:Y:S10]  /*4dd0*/  MUFU.RCP R4, R4 ;  /* 0x0000000400047308 */ /* 0x004eb40000001000 */
[----:B------:R-:W-:Y:S01]  /*4de0*/  @!P0 IMAD.IADD R7, R7, 0x1, -R8 ;  /* 0x0000000107078824 */ /* 0x000fe200078e0a08 */
[----:B------:R-:W-:-:S02]  /*4df0*/  @!P0 IADD3 R5, PT, PT, R5, 0x1, RZ ;  /* 0x0000000105058810 */ /* 0x000fc40007ffe0ff */
[----:B------:R-:W-:Y:S02]  /*4e00*/  ISETP.NE.AND P0, PT, R3, RZ, PT ;  /* 0x000000ff0300720c */ /* 0x000fe40003f05270 */
[----:B------:R-:W-:Y:S02]  /*4e10*/  ISETP.GE.U32.AND P3, PT, R7, R8, PT ;  /* 0x000000080700720c */ /* 0x000fe40003f66070 */
[----:B--2---:R-:W-:-:S04]  /*4e20*/  IADD3 R8, PT, PT, R4, 0xffffffe, RZ ;  /* 0x0ffffffe04087810 */ /* 0x004fc80007ffe0ff */
[----:B------:R-:W2:Y:S07]  /*4e30*/  F2I.FTZ.U32.TRUNC.NTZ R9, R8 ;  /* 0x0000000800097305 */ /* 0x000eae000021f000 */
[----:B------:R-:W-:Y:S01]  /*4e40*/  @P3 VIADD R5, R5, 0x1 ;  /* 0x0000000105053836 */ /* 0x000fe20000000000 */
[----:B------:R-:W-:-:S04]  /*4e50*/  FSETP.GEU.AND P3, PT, R35, 1.175494350822287508e-38, PT ;  /* 0x008000002300780b */ /* 0x000fc80003f6e000 */
[----:B------:R-:W-:Y:S02]  /*4e60*/  @!P1 IADD3 R5, PT, PT, -R5, RZ, RZ ;  /* 0x000000ff05059210 */ /* 0x000fe40007ffe1ff */
[----:B------:R-:W-:-:S05]  /*4e70*/  @!P0 LOP3.LUT R5, RZ, R3, RZ, 0x33, !PT ;  /* 0x00000003ff058212 */ /* 0x000fca00078e33ff */
[----:B------:R-:W-:Y:S01]  /*4e80*/  IMAD.MOV R4, RZ, RZ, -R5 ;  /* 0x000000ffff047224 */ /* 0x000fe200078e0a05 */
[----:B--2---:R-:W-:Y:S01]  /*4e90*/  IADD3 R7, PT, PT, RZ, -R9, RZ ;  /* 0x80000009ff077210 */ /* 0x004fe20007ffe0ff */
[----:B------:R-:W-:Y:S01]  /*4ea0*/  @!P3 FMUL R35, R35, 8388608 ;  /* 0x4b0000002323b820 */ /* 0x000fe20000400000 */
[----:B------:R-:W-:Y:S01]  /*4eb0*/  MOV R8, RZ ;  /* 0x000000ff00087202 */ /* 0x000fe20000000f00 */
[----:B------:R-:W-:Y:S02]  /*4ec0*/  IMAD R3, R3, R4, UR20 ;  /* 0x0000001403037e24 */ /* 0x000fe4000f8e0204 */
[----:B------:R-:W-:-:S03]  /*4ed0*/  IMAD R7, R7, R0, RZ ;  /* 0x0000000007077224 */ /* 0x000fc600078e02ff */
[----:B------:R-:W-:Y:S01]  /*4ee0*/  IABS R6, R3 ;  /* 0x0000000300067213 */ /* 0x000fe20000000000 */
[----:B------:R-:W-:Y:S01]  /*4ef0*/  IMAD.HI.U32 R7, R9, R7, R8 ;  /* 0x0000000709077227 */ /* 0x000fe200078e0008 */
[----:B------:R-:W-:-:S04]  /*4f00*/  IADD3 R8, PT, PT, R35, -0x3f2aaaab, RZ ;  /* 0xc0d5555523087810 */ /* 0x000fc80007ffe0ff */
[----:B------:R-:W-:Y:S01]  /*4f10*/  LOP3.LUT R8, R8, 0xff800000, RZ, 0xc0, !PT ;  /* 0xff80000008087812 */ /* 0x000fe200078ec0ff */
[----:B------:R-:W-:-:S03]  /*4f20*/  IMAD.HI.U32 R4, R7, R6, RZ ;  /* 0x0000000607047227 */ /* 0x000fc600078e00ff */
[-C--:B------:R-:W-:Y:S01]  /*4f30*/  IADD3 R7, PT, PT, R35, -R8.reuse, RZ ;  /* 0x8000000823077210 */ /* 0x080fe20007ffe0ff */
[----:B------:R-:W-:Y:S01]  /*4f40*/  IMAD.MOV R9, RZ, RZ, -R4 ;  /* 0x000000ffff097224 */ /* 0x000fe200078e0a04 */
[----:B------:R-:W-:-:S03]  /*4f50*/  I2FP.F32.S32 R8, R8 ;  /* 0x0000000800087245 */ /* 0x000fc60000201400 */
[C---:B------:R-:W-:Y:S02]  /*4f60*/  IMAD R9, R0.reuse, R9, R6 ;  /* 0x0000000900097224 */ /* 0x040fe400078e0206 */
[----:B------:R-:W-:Y:S02]  /*4f70*/  HFMA2 R6, -RZ, RZ, 1.5048828125, 33.21875 ;  /* 0x3e055027ff067431 */ /* 0x000fe400000001ff */
[----:B------:R-:W-:Y:S01]  /*4f80*/  FADD R7, R7, -1 ;  /* 0xbf80000007077421 */ /* 0x000fe20000000000 */
[----:B------:R-:W-:-:S03]  /*4f90*/  ISETP.GT.U32.AND P0, PT, R0, R9, PT ;  /* 0x000000090000720c */ /* 0x000fc60003f04070 */
[----:B------:R-:W-:-:S04]  /*4fa0*/  FFMA R6, R7, -R6, 0.14084610342979431152 ;  /* 0x3e1039f607067423 */ /* 0x000fc80000000806 */
[----:B------:R-:W-:-:S06]  /*4fb0*/  FFMA R6, R7, R6, -0.12148627638816833496 ;  /* 0xbdf8cdcc07067423 */ /* 0x000fcc0000000006 */
[----:B------:R-:W-:Y:S02]  /*4fc0*/  @!P0 IMAD.IADD R9, R9, 0x1, -R0 ;  /* 0x0000000109098824 */ /* 0x000fe400078e0a00 */
[C---:B------:R-:W-:Y:S01]  /*4fd0*/  FFMA R6, R7.reuse, R6, 0.13980610668659210205 ;  /* 0x3e0f295507067423 */ /* 0x040fe20000000006 */
[----:B------:R-:W-:Y:S02]  /*4fe0*/  @!P0 IADD3 R4, PT, PT, R4, 0x1, RZ ;  /* 0x0000000104048810 */ /* 0x000fe40007ffe0ff */
[----:B------:R-:W-:Y:S01]  /*4ff0*/  ISETP.NE.AND P0, PT, R2, RZ, PT ;  /* 0x000000ff0200720c */ /* 0x000fe20003f05270 */
[----:B------:R-:W-:Y:S01]  /*5000*/  FFMA R6, R7, R6, -0.16684235632419586182 ;  /* 0xbe2ad8b907067423 */ /* 0x000fe20000000006 */
[----:B------:R-:W-:Y:S02]  /*5010*/  ISETP.GE.U32.AND P4, PT, R9, R0, PT ;  /* 0x000000000900720c */ /* 0x000fe40003f86070 */
[----:B------:R-:W-:Y:S01]  /*5020*/  LOP3.LUT R0, R3, R2, RZ, 0x3c, !PT ;  /* 0x0000000203007212 */ /* 0x000fe200078e3cff */
[----:B------:R-:W-:Y:S01]  /*5030*/  FFMA R6, R7, R6, 0.20012299716472625732 ;  /* 0x3e4ced0b07067423 */ /* 0x000fe20000000006 */
[----:B------:R-:W-:-:S02]  /*5040*/  FSEL R9, RZ, -23, P3 ;  /* 0xc1b80000ff097808 */ /* 0x000fc40001800000 */
[----:B------:R-:W-:Y:S01]  /*5050*/  ISETP.GE.AND P1, PT, R0, RZ, PT ;  /* 0x000000ff0000720c */ /* 0x000fe20003f26270 */
[----:B------:R-:W-:Y:S01]  /*5060*/  FFMA R6, R7, R6, -0.24999669194221496582 ;  /* 0xbe7fff2207067423 */ /* 0x000fe20000000006 */
[----:B------:R-:W2:Y:S01]  /*5070*/  LDC R0, c[0x0][0x468] ;  /* 0x00011a00ff007b82 */ /* 0x000ea20000000800 */
[----:B------:R-:W-:Y:S01]  /*5080*/  ISETP.GT.U32.AND P3, PT, R35, 0x7f7fffff, PT ;  /* 0x7f7fffff2300780c */ /* 0x000fe20003f64070 */
[----:B------:R-:W-:Y:S01]  /*5090*/  FFMA R8, R8, 1.1920928955078125e-07, R9 ;  /* 0x3400000008087823 */ /* 0x000fe20000000009 */
[C---:B------:R-:W-:Y:S02]  /*50a0*/  FFMA R6, R7.reuse, R6, 0.33333182334899902344 ;  /* 0x3eaaaa7807067423 */ /* 0x040fe40000000006 */
[----:B------:R-:W-:Y:S02]  /*50b0*/  @P4 IADD3 R4, PT, PT, R4, 0x1, RZ ;  /* 0x0000000104044810 */ /* 0x000fe40007ffe0ff */
[----:B------:R-:W-:-:S04]  /*50c0*/  FFMA R6, R7, R6, -0.5 ;  /* 0xbf00000007067423 */ /* 0x000fc80000000006 */
[C---:B------:R-:W-:Y:S01]  /*50d0*/  FMUL R6, R7.reuse, R6 ;  /* 0x0000000607067220 */ /* 0x040fe20000400000 */
[----:B------:R-:W-:Y:S01]  /*50e0*/  @!P1 IMAD.MOV R4, RZ, RZ, -R4 ;  /* 0x000000ffff049224 */ /* 0x000fe200078e0a04 */
[----:B------:R-:W-:Y:S02]  /*50f0*/  @!P0 LOP3.LUT R4, RZ, R2, RZ, 0x33, !PT ;  /* 0x00000002ff048212 */ /* 0x000fe400078e33ff */
[----:B------:R-:W-:Y:S01]  /*5100*/  FFMA R7, R7, R6, R7 ;  /* 0x0000000607077223 */ /* 0x000fe20000000007 */
[----:B------:R-:W-:Y:S02]  /*5110*/  MOV R6, 0x7f800000 ;  /* 0x7f80000000067802 */ /* 0x000fe40000000f00 */
[C---:B------:R-:W-:Y:S01]  /*5120*/  FSETP.NEU.AND P0, PT, R35.reuse, RZ, PT ;  /* 0x000000ff2300720b */ /* 0x040fe20003f0d000 */
[----:B------:R-:W-:Y:S01]  /*5130*/  FFMA R8, R8, 0.69314718246459960938, R7 ;  /* 0x3f31721808087823 */ /* 0x000fe20000000007 */
[----:B------:R-:W-:Y:S01]  /*5140*/  IADD3 R7, PT, PT, -R4, RZ, RZ ;  /* 0x000000ff04077210 */ /* 0x000fe20007ffe1ff */
[----:B------:R-:W-:Y:S01]  /*5150*/  @P3 FFMA R8, R35, R6, +INF ;  /* 0x7f80000023083423 */ /* 0x000fe20000000006 */
[----:B--2---:R-:W-:-:S03]  /*5160*/  IMAD R5, R5, R0, UR21 ;  /* 0x0000001505057e24 */ /* 0x004fc6000f8e0200 */
[----:B------:R-:W-:Y:S01]  /*5170*/  IMAD R7, R2, R7, R3 ;  /* 0x0000000702077224 */ /* 0x000fe200078e0203 */
[----:B------:R-:W-:Y:S01]  /*5180*/  FSEL R3, R8, -INF , P0 ;  /* 0xff80000008037808 */ /* 0x000fe20000000000 */
[----:B-1----:R-:W-:-:S04]  /*5190*/  IMAD R4, R4, UR7, R5 ;  /* 0x0000000704047c24 */ /* 0x002fc8000f8e0205 */
[----:B------:R-:W-:Y:S02]  /*51a0*/  IMAD R7, R7, UR6, R4 ;  /* 0x0000000607077c24 */ /* 0x000fe4000f8e0204 */
[----:B------:R-:W-:Y:S02]  /*51b0*/  FFMA R3, R12, R13, R3 ;  /* 0x0000000d0c037223 */ /* 0x000fe40000000003 */
[----:B0-----:R-:W-:-:S05]  /*51c0*/  IMAD.WIDE R10, R7, 0x4, R10 ;  /* 0x00000004070a7825 */ /* 0x001fca00078e020a */
[----:B------:R2:W-:Y:S02]  /*51d0*/  STG.E desc[UR4][R10.64], R3 ;  /* 0x000000030a007986 */ /* 0x0005e4000c101904 */
.L_x_6138:
[----:B------:R-:W-:Y:S05]  /*51e0*/  BSYNC.RECONVERGENT B2 ;  /* 0x0000000000027941 */ /* 0x000fea0003800200 */
.L_x_6133:
[----:B------:R-:W4:Y:S01]  /*51f0*/  LDCU UR6, c[0x0][0x380] ;  /* 0x00007000ff0677ac */ /* 0x000f220008000800 */
[----:B------:R-:W-:-:S04]  /*5200*/  UIADD3 UR21, UPT, UPT, UR11, UR21, URZ ;  /* 0x000000150b157290 */ /* 0x000fc8000fffe0ff */
[----:B----4-:R-:W-:-:S09]  /*5210*/  UISETP.GE.AND UP0, UPT, UR21, UR6, UPT ;  /* 0x000000061500728c */ /* 0x010fd2000bf06270 */
[----:B------:R-:W-:Y:S05]  /*5220*/  BRA.U !UP0, `(.L_x_6179) ;  /* 0xffffffb108847547 */ /* 0x000fea000b83ffff */
.L_x_6132:
[----:B------:R-:W4:Y:S01]  /*5230*/  LDCU UR8, c[0x0][0x398] ;  /* 0x00007300ff0877ac */ /* 0x000f220008000800 */
[----:B------:R-:W4:Y:S01]  /*5240*/  LDCU.64 UR6, c[0x0][0x390] ;  /* 0x00007200ff0677ac */ /* 0x000f220008000a00 */
[----:B------:R-:W-:Y:S02]  /*5250*/  UIADD3 UR20, UPT, UPT, UR10, UR20, URZ ;  /* 0x000000140a147290 */ /* 0x000fe4000fffe0ff */
[----:B----4-:R-:W-:-:S04]  /*5260*/  UIMAD UR6, UR6, UR8, URZ ;  /* 0x00000008060672a4 */ /* 0x010fc8000f8e02ff */
[----:B------:R-:W-:-:S04]  /*5270*/  UIMAD UR6, UR6, UR7, URZ ;  /* 0x00000007060672a4 */ /* 0x000fc8000f8e02ff */
[----:B------:R-:W-:-:S09]  /*5280*/  UISETP.GE.AND UP0, UPT, UR20, UR6, UPT ;  /* 0x000000061400728c */ /* 0x000fd2000bf06270 */
[----:B------:R-:W-:Y:S05]  /*5290*/  BRA.U !UP0, `(.L_x_6180) ;  /* 0xffffffb108587547 */ /* 0x000fea000b83ffff */
[----:B------:R-:W-:Y:S05]  /*52a0*/  EXIT ;  /* 0x000000000000794d */ /* 0x000fea0003800000 */
        .weak           $__internal_79_$__cuda_sm20_dblrcp_rn_slowpath_v3
        .type           $__internal_79_$__cuda_sm20_dblrcp_rn_slowpath_v3,@function
        .size           $__internal_79_$__cuda_sm20_dblrcp_rn_slowpath_v3,($__internal_80_$__cuda_sm20_dsqrt_rn_f64_mediumpath_v1 - $__internal_79_$__cuda_sm20_dblrcp_rn_slowpath_v3)
$__internal_79_$__cuda_sm20_dblrcp_rn_slowpath_v3:
[----:B------:R-:W-:-:S14]  /*52b0*/  DSETP.GTU.AND P0, PT, |R4|, +INF , PT ;  /* 0x7ff000000400742a */ /* 0x000fdc0003f0c200 */
[----:B------:R-:W-:Y:S05]  /*52c0*/  @P0 BRA `(.L_x_6181) ;  /* 0x0000000000800947 */ /* 0x000fea0003800000 */
[----:B------:R-:W-:-:S05]  /*52d0*/  LOP3.LUT R3, R5, 0x7fffffff, RZ, 0xc0, !PT ;  /* 0x7fffffff05037812 */ /* 0x000fca00078ec0ff */
[----:B------:R-:W-:-:S05]  /*52e0*/  VIADD R6, R3, 0xffffffff ;  /* 0xffffffff03067836 */ /* 0x000fca0000000000 */
[----:B------:R-:W-:-:S13]  /*52f0*/  ISETP.GE.U32.AND P0, PT, R6, 0x7fefffff, PT ;  /* 0x7fefffff0600780c */ /* 0x000fda0003f06070 */
[----:B------:R-:W-:Y:S01]  /*5300*/  @P0 LOP3.LUT R7, R5, 0x7ff00000, RZ, 0x3c, !PT ;  /* 0x7ff0000005070812 */ /* 0x000fe200078e3cff */
[----:B------:R-:W-:Y:S01]  /*5310*/  @P0 IMAD.MOV.U32 R6, RZ, RZ, RZ ;  /* 0x000000ffff060224 */ /* 0x000fe200078e00ff */
[----:B------:R-:W-:Y:S06]  /*5320*/  @P0 BRA `(.L_x_6182) ;  /* 0x0000000000700947 */ /* 0x000fec0003800000 */
[----:B------:R-:W-:-:S13]  /*5330*/  ISETP.GE.U32.AND P0, PT, R3, 0x1000001, PT ;  /* 0x010000010300780c */ /* 0x000fda0003f06070 */
[----:B------:R-:W-:Y:S05]  /*5340*/  @!P0 BRA `(.L_x_6183) ;  /* 0x0000000000388947 */ /* 0x000fea0003800000 */
[----:B------:R-:W-:Y:S02]  /*5350*/  IADD3 R9, PT, PT, R5, -0x3fe00000, RZ ;  /* 0xc020000005097810 */ /* 0x000fe40007ffe0ff */
[----:B------:R-:W-:Y:S02]  /*5360*/  MOV R8, R4 ;  /* 0x0000000400087202 */ /* 0x000fe40000000f00 */
[----:B------:R-:W0:Y:S01]  /*5370*/  MUFU.RCP64H R7, R9 ;  /* 0x0000000900077308 */ /* 0x000e220000001800 */
[----:B------:R-:W-:-:S06]  /*5380*/  MOV R6, R0 ;  /* 0x0000000000067202 */ /* 0x000fcc0000000f00 */
[----:B0-----:R-:W-:-:S08]  /*5390*/  DFMA R10, -R8, R6, 1 ;  /* 0x3ff00000080a742b */ /* 0x001fd00000000106 */
[----:B------:R-:W-:-:S08]  /*53a0*/  DFMA R10, R10, R10, R10 ;  /* 0x0000000a0a0a722b */ /* 0x000fd0000000000a */
[----:B------:R-:W-:-:S08]  /*53b0*/  DFMA R10, R6, R10, R6 ;  /* 0x0000000a060a722b */ /* 0x000fd00000000006 */
[----:B------:R-:W-:-:S08]  /*53c0*/  DFMA R6, -R8, R10, 1 ;  /* 0x3ff000000806742b */ /* 0x000fd0000000010a */
[----:B------:R-:W-:-:S08]  /*53d0*/  DFMA R6, R10, R6, R10 ;  /* 0x000000060a06722b */ /* 0x000fd0000000000a */
[----:B------:R-:W-:-:S08]  /*53e0*/  DMUL R6, R6, 2.2250738585072013831e-308 ;  /* 0x0010000006067828 */ /* 0x000fd00000000000 */
[----:B------:R-:W-:-:S08]  /*53f0*/  DFMA R4, -R4, R6, 1 ;  /* 0x3ff000000404742b */ /* 0x000fd00000000106 */
[----:B------:R-:W-:-:S08]  /*5400*/  DFMA R4, R4, R4, R4 ;  /* 0x000000040404722b */ /* 0x000fd00000000004 */
[----:B------:R-:W-:Y:S01]  /*5410*/  DFMA R6, R6, R4, R6 ;  /* 0x000000040606722b */ /* 0x000fe20000000006 */
[----:B------:R-:W-:Y:S10]  /*5420*/  BRA `(.L_x_6182) ;  /* 0x0000000000307947 */ /* 0x000ff40003800000 */
.L_x_6183:
[----:B------:R-:W-:Y:S01]  /*5430*/  DMUL R8, R4, 8.11296384146066816958e+31 ;  /* 0x4690000004087828 */ /* 0x000fe20000000000 */
[----:B------:R-:W-:-:S05]  /*5440*/  MOV R4, R0 ;  /* 0x0000000000047202 */ /* 0x000fca0000000f00 */
[----:B------:R-:W0:Y:S02]  /*5450*/  MUFU.RCP64H R5, R9 ;  /* 0x0000000900057308 */ /* 0x000e240000001800 */
[----:B0-----:R-:W-:-:S08]  /*5460*/  DFMA R6, -R8, R4, 1 ;  /* 0x3ff000000806742b */ /* 0x001fd00000000104 */
[----:B------:R-:W-:-:S08]  /*5470*/  DFMA R6, R6, R6, R6 ;  /* 0x000000060606722b */ /* 0x000fd00000000006 */
[----:B------:R-:W-:-:S08]  /*5480*/  DFMA R6, R4, R6, R4 ;  /* 0x000000060406722b */ /* 0x000fd00000000004 */
[----:B------:R-:W-:-:S08]  /*5490*/  DFMA R4, -R8, R6, 1 ;  /* 0x3ff000000804742b */ /* 0x000fd00000000106 */
[----:B------:R-:W-:-:S08]  /*54a0*/  DFMA R4, R6, R4, R6 ;  /* 0x000000040604722b */ /* 0x000fd00000000006 */
[----:B------:R-:W-:Y:S01]  /*54b0*/  DMUL R6, R4, 8.11296384146066816958e+31 ;  /* 0x4690000004067828 */ /* 0x000fe20000000000 */
[----:B------:R-:W-:Y:S10]  /*54c0*/  BRA `(.L_x_6182) ;  /* 0x0000000000087947 */ /* 0x000ff40003800000 */
.L_x_6181:
[----:B------:R-:W-:Y:S02]  /*54d0*/  LOP3.LUT R7, R5, 0x80000, RZ, 0xfc, !PT ;  /* 0x0008000005077812 */ /* 0x000fe400078efcff */
[----:B------:R-:W-:-:S07]  /*54e0*/  MOV R6, R4 ;  /* 0x0000000400067202 */ /* 0x000fce0000000f00 */
.L_x_6182:
[----:B------:R-:W-:Y:S02]  /*54f0*/  MOV R3, 0x0 ;  /* 0x0000000000037802 */ /* 0x000fe40000000f00 */
[----:B------:R-:W-:Y:S02]  /*5500*/  MOV R12, R6 ;  /* 0x00000006000c7202 */ /* 0x000fe40000000f00 */
[----:B------:R-:W-:Y:S01]  /*5510*/  MOV R13, R7 ;  /* 0x00000007000d7202 */ /* 0x000fe20000000f00 */
[----:B------:R-:W-:Y:S06]  /*5520*/  RET.REL.NODEC R2 `(_Z21fmha_reference_kernelIN4cute5tupleIJiiiiNS1_IJNS1_IJiiEEEiEEEEEENS0_6TensorINS0_10ViewEngineINS0_8gmem_ptrIPN7cutlass6half_tEEEEENS0_6LayoutINS1_IJiiS3_EEENS1_IJiNS0_1CILi1EEES3_EEEEEEENS5_ISC_NSD_ISE_NS1_IJiSG_NS1_IJNS1_IJNSF_ILi0EEEiEEEiEEEEEEEEEESP_SJ_NS5_INS6_INS7_IPfEEEENSD_INS1_IJiS3_EEENS1_IJSG_S3_EEEEEEENS8_4fmha10collective6NoMaskEEvT_T0_T1_T2_T3_T4_T5_) ;  /* 0xffffffa802b47950 */ /* 0x000fec0003c3ffff */
        .weak           $__internal_80_$__cuda_sm20_dsqrt_rn_f64_mediumpath_v1
        .type           $__internal_80_$__cuda_sm20_dsqrt_rn_f64_mediumpath_v1,@function
        .size           $__internal_80_$__cuda_sm20_dsqrt_rn_f64_mediumpath_v1,($__internal_81_$__cuda_sm20_rcp_rn_f32_slowpath - $__internal_80_$__cuda_sm20_dsqrt_rn_f64_mediumpath_v1)
$__internal_80_$__cuda_sm20_dsqrt_rn_f64_mediumpath_v1:
[----:B------:R-:W-:Y:S02]  /*5530*/  ISETP.GE.U32.AND P0, PT, R12, -0x3400000, PT ;  /* 0xfcc000000c00780c */ /* 0x000fe40003f06070 */
[----:B------:R-:W-:-:S11]  /*5540*/  MOV R2, R10 ;  /* 0x0000000a00027202 */ /* 0x000fd60000000f00 */
[----:B------:R-:W-:Y:S05]  /*5550*/  @!P0 BRA `(.L_x_6184) ;  /* 0x0000000000208947 */ /* 0x000fea0003800000 */
[----:B------:R-:W-:-:S10]  /*5560*/  DFMA.RM R6, R6, R2, R8 ;  /* 0x000000020606722b */ /* 0x000fd40000004008 */
[----:B------:R-:W-:-:S05]  /*5570*/  IADD3 R2, P0, PT, R6, 0x1, RZ ;  /* 0x0000000106027810 */ /* 0x000fca0007f1e0ff */
[----:B------:R-:W-:-:S06]  /*5580*/  IMAD.X R3, RZ, RZ, R7, P0 ;  /* 0x000000ffff037224 */ /* 0x000fcc00000e0607 */
[----:B------:R-:W-:-:S08]  /*5590*/  DFMA.RP R14, -R6, R2, R14 ;  /* 0x00000002060e722b */ /* 0x000fd0000000810e */
[----:B------:R-:W-:-:S06]  /*55a0*/  DSETP.GT.AND P0, PT, R14, RZ, PT ;  /* 0x000000ff0e00722a */ /* 0x000fcc0003f04000 */
[----:B------:R-:W-:Y:S02]  /*55b0*/  FSEL R4, R2, R6, P0 ;  /* 0x0000000602047208 */ /* 0x000fe40000000000 */
[----:B------:R-:W-:Y:S01]  /*55c0*/  FSEL R5, R3, R7, P0 ;  /* 0x0000000703057208 */ /* 0x000fe20000000000 */
[----:B------:R-:W-:Y:S06]  /*55d0*/  BRA `(.L_x_6185) ;  /* 0x0000000000647947 */ /* 0x000fec0003800000 */
.L_x_6184:
[----:B------:R-:W-:-:S14]  /*55e0*/  DSETP.NE.AND P0, PT, R14, RZ, PT ;  /* 0x000000ff0e00722a */ /* 0x000fdc0003f05000 */
[----:B------:R-:W-:Y:S05]  /*55f0*/  @!P0 BRA `(.L_x_6186) ;  /* 0x0000000000588947 */ /* 0x000fea0003800000 */
[----:B------:R-:W-:-:S13]  /*5600*/  ISETP.GE.AND P0, PT, R15, RZ, PT ;  /* 0x000000ff0f00720c */ /* 0x000fda0003f06270 */
[----:B------:R-:W-:Y:S01]  /*5610*/  @!P0 IMAD.MOV.U32 R4, RZ, RZ, 0x0 ;  /* 0x00000000ff048424 */ /* 0x000fe200078e00ff */
[----:B------:R-:W-:Y:S01]  /*5620*/  @!P0 MOV R5, 0xfff80000 ;  /* 0xfff8000000058802 */ /* 0x000fe20000000f00 */
[----:B------:R-:W-:Y:S06]  /*5630*/  @!P0 BRA `(.L_x_6185) ;  /* 0x00000000004c8947 */ /* 0x000fec0003800000 */
[----:B------:R-:W-:-:S13]  /*5640*/  ISETP.GT.AND P0, PT, R15, 0x7fefffff, PT ;  /* 0x7fefffff0f00780c */ /* 0x000fda0003f04270 */
[----:B------:R-:W-:Y:S05]  /*5650*/  @P0 BRA `(.L_x_6186) ;  /* 0x0000000000400947 */ /* 0x000fea0003800000 */
[----:B------:R-:W-:Y:S01]  /*5660*/  DMUL R8, R14, 8.11296384146066816958e+31 ;  /* 0x469000000e087828 */ /* 0x000fe20000000000 */
[----:B------:R-:W-:Y:S01]  /*5670*/  MOV R6, RZ ;  /* 0x000000ff00067202 */ /* 0x000fe20000000f00 */
[----:B------:R-:W-:Y:S01]  /*5680*/  IMAD.MOV.U32 R3, RZ, RZ, 0x3fd80000 ;  /* 0x3fd80000ff037424 */ /* 0x000fe200078e00ff */
[----:B------:R-:W-:-:S03]  /*5690*/  MOV R2, 0x0 ;  /* 0x0000000000027802 */ /* 0x000fc60000000f00 */
[----:B------:R-:W0:Y:S02]  /*56a0*/  MUFU.RSQ64H R7, R9 ;  /* 0x0000000900077308 */ /* 0x000e240000001c00 */
[----:B0-----:R-:W-:-:S08]  /*56b0*/  DMUL R4, R6, R6 ;  /* 0x0000000606047228 */ /* 0x001fd00000000000 */
[----:B------:R-:W-:-:S08]  /*56c0*/  DFMA R4, R8, -R4, 1 ;  /* 0x3ff000000804742b */ /* 0x000fd00000000804 */
[----:B------:R-:W-:Y:S02]  /*56d0*/  DFMA R2, R4, R2, 0.5 ;  /* 0x3fe000000402742b */ /* 0x000fe40000000002 */
[----:B------:R-:W-:-:S08]  /*56e0*/  DMUL R4, R6, R4 ;  /* 0x0000000406047228 */ /* 0x000fd00000000000 */
[----:B------:R-:W-:-:S08]  /*56f0*/  DFMA R4, R2, R4, R6 ;  /* 0x000000040204722b */ /* 0x000fd00000000006 */
[----:B------:R-:W-:Y:S02]  /*5700*/  DMUL R2, R8, R4 ;  /* 0x0000000408027228 */ /* 0x000fe40000000000 */
[----:B------:R-:W-:-:S06]  /*5710*/  IADD3 R5, PT, PT, R5, -0x100000, RZ ;  /* 0xfff0000005057810 */ /* 0x000fcc0007ffe0ff */
[----:B------:R-:W-:-:S08]  /*5720*/  DFMA R6, R2, -R2, R8 ;  /* 0x800000020206722b */ /* 0x000fd00000000008 */
[----:B------:R-:W-:-:S10]  /*5730*/  DFMA R4, R4, R6, R2 ;  /* 0x000000060404722b */ /* 0x000fd40000000002 */
[----:B------:R-:W-:Y:S01]  /*5740*/  VIADD R5, R5, 0xfcb00000 ;  /* 0xfcb0000005057836 */ /* 0x000fe20000000000 */
[----:B------:R-:W-:Y:S06]  /*5750*/  BRA `(.L_x_6185) ;  /* 0x0000000000047947 */ /* 0x000fec0003800000 */
.L_x_6186:
[----:B------:R-:W-:Y:S02]  /*5760*/  DADD R4, R14, R14 ;  /* 0x000000000e047229 */ /* 0x000fe4000000000e */
.L_x_6185:
[----:B------:R-:W-:Y:S02]  /*5770*/  MOV R2, R0 ;  /* 0x0000000000027202 */ /* 0x000fe40000000f00 */
[----:B------:R-:W-:-:S04]  /*5780*/  MOV R3, 0x0 ;  /* 0x0000000000037802 */ /* 0x000fc80000000f00 */
[----:B------:R-:W-:Y:S05]  /*5790*/  RET.REL.NODEC R2 `(_Z21fmha_reference_kernelIN4cute5tupleIJiiiiNS1_IJNS1_IJiiEEEiEEEEEENS0_6TensorINS0_10ViewEngineINS0_8gmem_ptrIPN7cutlass6half_tEEEEENS0_6LayoutINS1_IJiiS3_EEENS1_IJiNS0_1CILi1EEES3_EEEEEEENS5_ISC_NSD_ISE_NS1_IJiSG_NS1_IJNS1_IJNSF_ILi0EEEiEEEiEEEEEEEEEESP_SJ_NS5_INS6_INS7_IPfEEEENSD_INS1_IJiS3_EEENS1_IJSG_S3_EEEEEEENS8_4fmha10collective6NoMaskEEvT_T0_T1_T2_T3_T4_T5_) ;  /* 0xffffffa802187950 */ /* 0x000fea0003c3ffff */
        .weak           $__internal_81_$__cuda_sm20_rcp_rn_f32_slowpath
        .type           $__internal_81_$__cuda_sm20_rcp_rn_f32_slowpath,@function
        .size           $__internal_81_$__cuda_sm20_rcp_rn_f32_slowpath,(.L_x_7345 - $__internal_81_$__cuda_sm20_rcp_rn_f32_slowpath)
$__internal_81_$__cuda_sm20_rcp_rn_f32_slowpath:
[----:B------:R-:W-:Y:S01]  /*57a0*/  IMAD.SHL.U32 R2, R35, 0x2, RZ ;  /* 0x0000000223027824 */ /* 0x000fe200078e00ff */
[----:B------:R-:W-:Y:S04]  /*57b0*/  BSSY.RECONVERGENT B0, `(.L_x_6187) ;  /* 0x0000030000007945 */ /* 0x000fe80003800200 */
[----:B------:R-:W-:-:S04]  /*57c0*/  SHF.R.U32.HI R2, RZ, 0x18, R2 ;  /* 0x00000018ff027819 */ /* 0x000fc80000011602 */
[----:B------:R-:W-:-:S13]  /*57d0*/  ISETP.NE.U32.AND P1, PT, R2, RZ, PT ;  /* 0x000000ff0200720c */ /* 0x000fda0003f25070 */
[----:B------:R-:W-:Y:S05]  /*57e0*/  @P1 BRA `(.L_x_6188) ;  /* 0x0000000000281947 */ /* 0x000fea0003800000 */
[----:B------:R-:W-:-:S04]  /*57f0*/  SHF.L.U32 R0, R35, 0x1, RZ ;  /* 0x0000000123007819 */ /* 0x000fc800000006ff */
[----:B------:R-:W-:-:S13]  /*5800*/  ISETP.NE.AND P1, PT, R0, RZ, PT ;  /* 0x000000ff0000720c */ /* 0x000fda0003f25270 */
[----:B------:R-:W-:Y:S01]  /*5810*/  @P1 FFMA R3, R35, 1.84467440737095516160e+19, RZ ;  /* 0x5f80000023031823 */ /* 0x000fe200000000ff */
[----:B------:R-:W-:Y:S08]  /*5820*/  @!P1 MUFU.RCP R2, R35 ;  /* 0x0000002300029308 */ /* 0x000ff00000001000 */
[----:B------:R-:W0:Y:S02]  /*5830*/  @P1 MUFU.RCP R0, R3 ;  /* 0x0000000300001308 */ /* 0x000e240000001000 */
[----:B0-----:R-:W-:-:S04]  /*5840*/  @P1 FFMA R5, R3, R0, -1 ;  /* 0xbf80000003051423 */ /* 0x001fc80000000000 */
[----:B------:R-:W-:-:S04]  /*5850*/  @P1 FADD.FTZ R5, -R5, -RZ ;  /* 0x800000ff05051221 */ /* 0x000fc80000010100 */
[----:B------:R-:W-:-:S04]  /*5860*/  @P1 FFMA R5, R0, R5, R0 ;  /* 0x0000000500051223 */ /* 0x000fc80000000000 */
[----:B------:R-:W-:Y:S01]  /*5870*/  @P1 FFMA R2, R5, 1.84467440737095516160e+19, RZ ;  /* 0x5f80000005021823 */ /* 0x000fe200000000ff */
[----:B------:R-:W-:Y:S05]  /*5880*/  BRA `(.L_x_6189) ;  /* 0x0000000000887947 */ /* 0x000fea0003800000 */
.L_x_6188:
[----:B------:R-:W-:-:S04]  /*5890*/  IADD3 R0, PT, PT, R2, -0xfd, RZ ;  /* 0xffffff0302007810 */ /* 0x000fc80007ffe0ff */
[----:B------:R-:W-:-:S13]  /*58a0*/  ISETP.GT.U32.AND P1, PT, R0, 0x1, PT ;  /* 0x000000010000780c */ /* 0x000fda0003f24070 */
[----:B------:R-:W-:Y:S05]  /*58b0*/  @P1 BRA `(.L_x_6190) ;  /* 0x0000000000781947 */ /* 0x000fea0003800000 */
[----:B------:R-:W-:Y:S01]  /*58c0*/  LOP3.LUT R7, R35, 0x7fffff, RZ, 0xc0, !PT ;  /* 0x007fffff23077812 */ /* 0x000fe200078ec0ff */
[----:B------:R-:W-:-:S03]  /*58d0*/  IMAD.MOV.U32 R3, RZ, RZ, 0x3 ;  /* 0x00000003ff037424 */ /* 0x000fc600078e00ff */
        /* <DEDUP_REMOVED lines=11> */
[----:B------:R-:W-:-:S03]  /*5990*/  LOP3.LUT R3, R3, R6, RZ, 0xc0, !PT ;  /* 0x0000000603037212 */ /* 0x000fc600078ec0ff */
[----:B------:R-:W-:Y:S01]  /*59a0*/  IMAD.MOV R5, RZ, RZ, -R5 ;  /* 0x000000ffff057224 */ /* 0x000fe200078e0a05 */
[----:B------:R-:W-:-:S04]  /*59b0*/  SHF.R.U32.HI R3, RZ, R0, R3 ;  /* 0x00000000ff037219 */ /* 0x000fc80000011603 */
[----:B------:R-:W-:Y:S02]  /*59c0*/  LOP3.LUT P4, RZ, R5, R0, R6, 0xf8, !PT ;  /* 0x0000000005ff7212 */ /* 0x000fe4000788f806 */
[C---:B------:R-:W-:Y:S02]  /*59d0*/  LOP3.LUT P5, RZ, R3.reuse, 0x1, RZ, 0xc0, !PT ;  /* 0x0000000103ff7812 */ /* 0x040fe400078ac0ff */
[----:B------:R-:W-:Y:S01]  /*59e0*/  LOP3.LUT P1, RZ, R3, 0x2, RZ, 0xc0, !PT ;  /* 0x0000000203ff7812 */ /* 0x000fe2000782c0ff */
[----:B------:R-:W-:-:S03]  /*59f0*/  VIADD R3, R2, 0xffffff04 ;  /* 0xffffff0402037836 */ /* 0x000fc60000000000 */
[----:B------:R-:W-:Y:S02]  /*5a00*/  PLOP3.LUT P1, PT, P5, P4, P1, 0xe0, 0x0 ;  /* 0x000000000000781c */ /* 0x000fe40002f29c10 */
[----:B------:R-:W-:Y:S02]  /*5a10*/  SHF.R.U32.HI R2, RZ, R3, R6 ;  /* 0x00000003ff027219 */ /* 0x000fe40000011606 */
[----:B------:R-:W-:Y:S02]  /*5a20*/  SEL R0, RZ, 0x1, !P1 ;  /* 0x00000001ff007807 */ /* 0x000fe40004800000 */
[----:B------:R-:W-:-:S03]  /*5a30*/  LOP3.LUT P1, RZ, R35, 0x7fffff, RZ, 0xc0, !PT ;  /* 0x007fffff23ff7812 */ /* 0x000fc6000782c0ff */
[----:B------:R-:W-:-:S05]  /*5a40*/  IMAD.MOV R0, RZ, RZ, -R0 ;  /* 0x000000ffff007224 */ /* 0x000fca00078e0a00 */
[----:B------:R-:W-:-:S13]  /*5a50*/  ISETP.GE.AND P4, PT, R0, RZ, PT ;  /* 0x000000ff0000720c */ /* 0x000fda0003f86270 */
[----:B------:R-:W-:-:S04]  /*5a60*/  @!P4 VIADD R2, R2, 0x1 ;  /* 0x000000010202c836 */ /* 0x000fc80000000000 */
[----:B------:R-:W-:-:S05]  /*5a70*/  @!P1 IMAD.SHL.U32 R2, R2, 0x2, RZ ;  /* 0x0000000202029824 */ /* 0x000fca00078e00ff */
[----:B------:R-:W-:Y:S01]  /*5a80*/  LOP3.LUT R2, R2, 0x80000000, R35, 0xf8, !PT ;  /* 0x8000000002027812 */ /* 0x000fe200078ef823 */
[----:B------:R-:W-:Y:S05]  /*5a90*/  BRA `(.L_x_6189) ;  /* 0x0000000000047947 */ /* 0x000fea0003800000 */
.L_x_6190:
[----:B------:R0:W1:Y:S02]  /*5aa0*/  MUFU.RCP R2, R35 ;  /* 0x0000002300027308 */ /* 0x0000640000001000 */
.L_x_6189:
[----:B------:R-:W-:Y:S05]  /*5ab0*/  BSYNC.RECONVERGENT B0 ;  /* 0x0000000000007941 */ /* 0x000fea0003800200 */
.L_x_6187:
[----:B------:R-:W-:-:S04]  /*5ac0*/  MOV R5, 0x0 ;  /* 0x0000000000057802 */ /* 0x000fc80000000f00 */
[----:B01----:R-:W-:Y:S05]  /*5ad0*/  RET.REL.NODEC R4 `(_Z21fmha_reference_kernelIN4cute5tupleIJiiiiNS1_IJNS1_IJiiEEEiEEEEEENS0_6TensorINS0_10ViewEngineINS0_8gmem_ptrIPN7cutlass6half_tEEEEENS0_6LayoutINS1_IJiiS3_EEENS1_IJiNS0_1CILi1EEES3_EEEEEEENS5_ISC_NSD_ISE_NS1_IJiSG_NS1_IJNS1_IJNSF_ILi0EEEiEEEiEEEEEEEEEESP_SJ_NS5_INS6_INS7_IPfEEEENSD_INS1_IJiS3_EEENS1_IJSG_S3_EEEEEEENS8_4fmha10collective6NoMaskEEvT_T0_T1_T2_T3_T4_T5_) ;  /* 0xffffffa404487950 */ /* 0x003fea0003c3ffff */
.L_x_6191:
        /* <DEDUP_REMOVED lines=10> */
.L_x_7345:


//--------------------- .text._Z28fmha_bwd_reference_dV_kernelIN4cute5tupleIJN7cutlass4fmha10collective14VariableLengthES5_iiNS1_IJNS1_IJiiEEEiEEEEEENS0_6TensorINS0_10ViewEngineINS0_8gmem_ptrIPNS2_6half_tEEEEENS0_6LayoutINS1_IJS5_iS7_EEENS1_IJiNS0_1CILi1EEES7_EEEEEEENS9_ISF_NSG_ISH_NS1_IJiSJ_NS1_IJNS1_IJNSI_ILi0EEEiEEEiEEEEEEEEEESS_SM_NS9_INSA_INSB_IPfEEEENSG_INS1_IJS5_S7_EEENS1_IJSJ_S7_EEEEEEESM_SS_NS4_6NoMaskEEvT_T0_T1_T2_T3_T4_T5_T6_T7_ --------------------------
	.section	.text._Z28fmha_bwd_reference_dV_kernelIN4cute5tupleIJN7cutlass4fmha10collective14VariableLengthES5_iiNS1_IJNS1_IJiiEEEiEEEEEENS0_6TensorINS0_10ViewEngineINS0_8gmem_ptrIPNS2_6half_tEEEEENS0_6LayoutINS1_IJS5_iS7_EEENS1_IJiNS0_1CILi1EEES7_EEEEEEENS9_ISF_NSG_ISH_NS1_IJiSJ_NS1_IJNS1_IJNSI_ILi0EEEiEEEiEEEEEEEEEESS_SM_NS9_INSA_INSB_IPfEEEENSG_INS1_IJS5_S7_EEENS1_IJSJ_S7_EEEEEEESM_SS_NS4_6NoMaskEEvT_T0_T1_T2_T3_T4_T5_T6_T7_,"ax",@progbits
	.align	128
        .global         _Z28fmha_bwd_reference_dV_kernelIN4cute5tupleIJN7cutlass4fmha10collective14VariableLengthES5_iiNS1_IJNS1_IJiiEEEiEEEEEENS0_6TensorINS0_10ViewEngineINS0_8gmem_ptrIPNS2_6half_tEEEEENS0_6LayoutINS1_IJS5_iS7_EEENS1_IJiNS0_1CILi1EEES7_EEEEEEENS9_ISF_NSG_ISH_NS1_IJiSJ_NS1_IJNS1_IJNSI_ILi0EEEiEEEiEEEEEEEEEESS_SM_NS9_INSA_INSB_IPfEEEENSG_INS1_IJS5_S7_EEENS1_IJSJ_S7_EEEEEEESM_SS_NS4_6NoMaskEEvT_T0_T1_T2_T3_T4_T5_T6_T7_
        .type           _Z28fmha_bwd_reference_dV_kernelIN4cute5tupleIJN7cutlass4fmha10collective14VariableLengthES5_iiNS1_IJNS1_IJiiEEEiEEEEEENS0_6TensorINS0_10ViewEngineINS0_8gmem_ptrIPNS2_6half_tEEEEENS0_6LayoutINS1_IJS5_iS7_EEENS1_IJiNS0_1CILi1EEES7_EEEEEEENS9_ISF_NSG_ISH_NS1_IJiSJ_NS1_IJNS1_IJNSI_ILi0EEEiEEEiEEEEEEEEEESS_SM_NS9_INSA_INSB_IPfEEEENSG_INS1_IJS5_S7_EEENS1_IJSJ_S7_EEEEEEESM_SS_NS4_6NoMaskEEvT_T0_T1_T2_T3_T4_T5_T6_T7_,@function
        .size           _Z28fmha_bwd_reference_dV_kernelIN4cute5tupleIJN7cutlass4fmha10collective14VariableLengthES5_iiNS1_IJNS1_IJiiEEEiEEEEEENS0_6TensorINS0_10ViewEngineINS0_8gmem_ptrIPNS2_6half_tEEEEENS0_6LayoutINS1_IJS5_iS7_EEENS1_IJiNS0_1CILi1EEES7_EEEEEEENS9_ISF_NSG_ISH_NS1_IJiSJ_NS1_IJNS1_IJNSI_ILi0EEEiEEEiEEEEEEEEEESS_SM_NS9_INSA_INSB_IPfEEEENSG_INS1_IJS5_S7_EEENS1_IJSJ_S7_EEEEEEESM_SS_NS4_6NoMaskEEvT_T0_T1_T2_T3_T4_T5_T6_T7_,(.L_x_7347 - _Z28fmha_bwd_reference_dV_kernelIN4cute5tupleIJN7cutlass4fmha10collective14VariableLengthES5_iiNS1_IJNS1_IJiiEEEiEEEEEENS0_6TensorINS0_10ViewEngineINS0_8gmem_ptrIPNS2_6half_tEEEEENS0_6LayoutINS1_IJS5_iS7_EEENS1_IJiNS0_1CILi1EEES7_EEEEEEENS9_ISF_NSG_ISH_NS1_IJiSJ_NS1_IJNS1_IJNSI_ILi0EEEiEEEiEEEEEEEEEESS_SM_NS9_INSA_INSB_IPfEEEENSG_INS1_IJS5_S7_EEENS1_IJSJ_S7_EEEEEEESM_SS_NS4_6NoMaskEEvT_T0_T1_T2_T3_T4_T5_T6_T7_)
        .other          _Z28fmha_bwd_reference_dV_kernelIN4cute5tupleIJN7cutlass4fmha10collective14VariableLengthES5_iiNS1_IJNS1_IJiiEEEiEEEEEENS0_6TensorINS0_10ViewEngineINS0_8gmem_ptrIPNS2_6half_tEEEEENS0_6LayoutINS1_IJS5_iS7_EEENS1_IJiNS0_1CILi1EEES7_EEEEEEENS9_ISF_NSG_ISH_NS1_IJiSJ_NS1_IJNS1_IJNSI_ILi0EEEiEEEiEEEEEEEEEESS_SM_NS9_INSA_INSB_IPfEEEENSG_INS1_IJS5_S7_EEENS1_IJSJ_S7_EEEEEEESM_SS_NS4_6NoMaskEEvT_T0_T1_T2_T3_T4_T5_T6_T7_,@"STO_CUDA_ENTRY STV_DEFAULT"
_Z28fmha_bwd_reference_dV_kernelIN4cute5tupleIJN7cutlass4fmha10collective14VariableLengthES5_iiNS1_IJNS1_IJiiEEEiEEEEEENS0_6TensorINS0_10ViewEngineINS0_8gmem_ptrIPNS2_6half_tEEEEENS0_6LayoutINS1_IJS5_iS7_EEENS1_IJiNS0_1CILi1EEES7_EEEEEEENS9_ISF_NSG_ISH_NS1_IJiSJ_NS1_IJNS1_IJNSI_ILi0EEEiEEEiEEEEEEEEEESS_SM_NS9_INSA_INSB_IPfEEEENSG_INS1_IJS5_S7_EEENS1_IJSJ_S7_EEEEEEESM_SS_NS4_6NoMaskEEvT_T0_T1_T2_T3_T4_T5_T6_T7_:
.text._Z28fmha_bwd_reference_dV_kernelIN4cute5tupleIJN7cutlass4fmha10collective14VariableLengthES5_iiNS1_IJNS1_IJiiEEEiEEEEEENS0_6TensorINS0_10ViewEngineINS0_8gmem_ptrIPNS2_6half_tEEEEENS0_6LayoutINS1_IJS5_iS7_EEENS1_IJiNS0_1CILi1EEES7_EEEEEEENS9_ISF_NSG_ISH_NS1_IJiSJ_NS1_IJNS1_IJNSI_ILi0EEEiEEEiEEEEEEEEEESS_SM_NS9_INSA_INSB_IPfEEEENSG_INS1_IJS5_S7_EEENS1_IJSJ_S7_EEEEEEESM_SS_NS4_6NoMaskEEvT_T0_T1_T2_T3_T4_T5_T6_T7_:
        /* <DEDUP_REMOVED lines=8> */
[----:B------:R-:W-:Y:S05]  /*0080*/  CALL.REL.NOINC `($__internal_83_$__cuda_sm20_sqrt_rn_f32_slowpath) ;  /* 0x0000002c00907944 */ /* 0x000fea0003c00000 */
[----:B------:R-:W-:Y:S05]  /*0090*/  BRA `(.L_x_6193) ;  /* 0x0000000000107947 */ /* 0x000fea0003800000 */
.L_x_6192:
[----:B------:R-:W-:Y:S01]  /*00a0*/  FMUL.FTZ R2, R5, R0 ;  /* 0x0000000005027220 */ /* 0x000fe20000410000 */
[----:B------:R-:W-:-:S03]  /*00b0*/  FMUL.FTZ R0, R0, 0.5 ;  /* 0x3f00000000007820 */ /* 0x000fc60000410000 */
[----:B------:R-:W-:-:S04]  /*00c0*/  FFMA R5, -R2, R2, R5 ;  /* 0x0000000202057223 */ /* 0x000fc80000000105 */
[----:B------:R-:W-:-:S07]  /*00d0*/  FFMA R2, R5, R0, R2 ;  /* 0x0000000005027223 */ /* 0x000fce0000000002 */
.L_x_6193:
[----:B------:R-:W-:-:S05]  /*00e0*/  VIADD R0, R2, 0x1800000 ;  /* 0x0180000002007836 */ /* 0x000fca0000000000 */
[----:B------:R-:W-:-:S04]  /*00f0*/  LOP3.LUT R0, R0, 0x7f800000, RZ, 0xc0, !PT ;  /* 0x7f80000000007812 */ /* 0x000fc800078ec0ff */
[----:B------:R-:W-:-:S13]  /*0100*/  ISETP.GT.U32.AND P0, PT, R0, 0x1ffffff, PT ;  /* 0x01ffffff0000780c */ /* 0x000fda0003f04070 */
[----:B------:R-:W-:Y:S05]  /*0110*/  @P0 BRA `(.L_x_6194) ;  /* 0x0000000000140947 */ /* 0x000fea0003800000 */
[----:B------:R-:W-:Y:S02]  /*0120*/  MOV R5, R2 ;  /* 0x0000000200057202 */ /* 0x000fe40000000f00 */
[----:B------:R-:W-:Y:S02]  /*0130*/  MOV R4, 0x150 ;  /* 0x0000015000047802 */ /* 0x000fe40000000f00 */
[----:B------:R-:W-:Y:S05]  /*0140*/  CALL.REL.NOINC `($__internal_82_$__cuda_sm20_rcp_rn_f32_slowpath) ;  /* 0x0000002800947944 */ /* 0x000fea0003c00000 */
[----:B------:R-:W-:Y:S01]  /*0150*/  MOV R12, R2 ;  /* 0x00000002000c7202 */ /* 0x000fe20000000f00 */
[----:B------:R-:W-:Y:S05]  /*0160*/  BRA `(.L_x_6195) ;  /* 0x0000000000107947 */ /* 0x000fea0003800000 */
.L_x_6194:
[----:B------:R-:W0:Y:S02]  /*0170*/  MUFU.RCP R0, R2 ;  /* 0x0000000200007308 */ /* 0x000e240000001000 */
[----:B0-----:R-:W-:-:S04]  /*0180*/  FFMA R12, R0, R2, -1 ;  /* 0xbf800000000c7423 */ /* 0x001fc80000000002 */
[----:B------:R-:W-:-:S04]  /*0190*/  FADD.FTZ R12, -R12, -RZ ;  /* 0x800000ff0c0c7221 */ /* 0x000fc80000010100 */
[----:B------:R-:W-:-:S07]  /*01a0*/  FFMA R12, R0, R12, R0 ;  /* 0x0000000c000c7223 */ /* 0x000fce0000000000 */
.L_x_6195:
[----:B------:R-:W0:Y:S01]  /*01b0*/  LDC R0, c[0x0][0x3c0] ;  /* 0x0000f000ff007b82 */ /* 0x000e220000000800 */
[----:B------:R-:W0:Y:S07]  /*01c0*/  LDCU UR4, c[0x0][0x3bc] ;  /* 0x00007780ff0477ac */ /* 0x000e2e0008000800 */
[----:B------:R-:W1:Y:S01]  /*01d0*/  S2UR UR44, SR_CTAID.Y ;  /* 0x00000000002c79c3 */ /* 0x000e620000002600 */
[----:B0-----:R-:W-:-:S05]  /*01e0*/  IMAD R0, R0, UR4, RZ ;  /* 0x0000000400007c24 */ /* 0x001fca000f8e02ff */
[----:B-1----:R-:W-:-:S13]  /*01f0*/  ISETP.LE.AND P0, PT, R0, UR44, PT ;  /* 0x0000002c00007c0c */ /* 0x002fda000bf03270 */
[----:B------:R-:W-:Y:S05]  /*0200*/  @P0 EXIT ;  /* 0x000000000000094d */ /* 0x000fea0003800000 */
[----:B------:R-:W0:Y:S01]  /*0210*/  S2UR UR16, SR_CgaCtaId ;  /* 0x00000000001079c3 */ /* 0x000e220000008800 */
[----:B------:R-:W1:Y:S01]  /*0220*/  LDCU UR23, c[0x0][0x3b0] ;  /* 0x00007600ff1777ac */ /* 0x000e620008000800 */
[----:B------:R-:W2:Y:S06]  /*0230*/  LDCU UR21, c[0x0][0x360] ;  /* 0x00006c00ff1577ac */ /* 0x000eac0008000800 */
[----:B------:R-:W3:Y:S01]  /*0240*/  S2UR UR6, SR_CgaCtaId ;  /* 0x00000000000679c3 */ /* 0x000ee20000008800 */
[----:B------:R-:W-:Y:S01]  /*0250*/  UMOV UR11, 0x400 ;  /* 0x00000400000b7882 */ /* 0x000fe20000000000 */
[----:B------:R-:W-:Y:S01]  /*0260*/  UMOV UR4, 0x400 ;  /* 0x0000040000047882 */ /* 0x000fe20000000000 */
[----:B------:R-:W-:Y:S01]  /*0270*/  UMOV UR10, 0x400 ;  /* 0x00000400000a7882 */ /* 0x000fe20000000000 */
[----:B------:R-:W-:Y:S01]  /*0280*/  UMOV UR7, 0x400 ;  /* 0x0000040000077882 */ /* 0x000fe20000000000 */
[----:B------:R-:W-:Y:S01]  /*0290*/  UMOV UR5, 0x400 ;  /* 0x0000040000057882 */ /* 0x000fe20000000000 */
[----:B------:R-:W4:Y:S02]  /*02a0*/  LDCU UR20, c[0x0][0x370] ;  /* 0x00006e00ff1477ac */ /* 0x000f240008000800 */
[----:B------:R-:W5:Y:S01]  /*02b0*/  S2UR UR29, SR_CgaCtaId ;  /* 0x00000000001d79c3 */ /* 0x000f620000008800 */
[----:B------:R-:W0:Y:S01]  /*02c0*/  LDCU.64 UR8, c[0x0][0x358] ;  /* 0x00006b00ff0877ac */ /* 0x000e220008000a00 */
[----:B-1----:R-:W-:-:S06]  /*02d0*/  ULOP3.LUT UR25, UR23, 0x7, URZ, 0xc0, !UPT ;  /* 0x0000000717197892 */ /* 0x002fcc000f8ec0ff */
[----:B------:R-:W1:Y:S01]  /*02e0*/  S2UR UR28, SR_CgaCtaId ;  /* 0x00000000001c79c3 */ /* 0x000e620000008800 */
[----:B------:R-:W-:Y:S01]  /*02f0*/  ULOP3.LUT UR24, UR23, 0x3, URZ, 0xc0, !UPT ;  /* 0x0000000317187892 */ /* 0x000fe2000f8ec0ff */
[----:B------:R-:W1:Y:S01]  /*0300*/  LDCU UR18, c[0x0][0x430] ;  /* 0x00008600ff1277ac */ /* 0x000e620008000800 */
[----:B------:R-:W1:Y:S05]  /*0310*/  LDCU UR17, c[0x0][0x570] ;  /* 0x0000ae00ff1177ac */ /* 0x000e6a0008000800 */
[----:B------:R-:W2:Y:S01]  /*0320*/  S2UR UR27, SR_CgaCtaId ;  /* 0x00000000001b79c3 */ /* 0x000ea20000008800 */
[----:B------:R-:W-:Y:S02]  /*0330*/  ULOP3.LUT UR23, UR23, 0x7ffffff8, URZ, 0xc0, !UPT ;  /* 0x7ffffff817177892 */ /* 0x000fe4000f8ec0ff */
[----:B0-----:R-:W-:Y:S01]  /*0340*/  ULEA UR16, UR16, UR11, 0x18 ;  /* 0x0000000b10107291 */ /* 0x001fe2000f8ec0ff */
[----:B------:R-:W0:Y:S04]  /*0350*/  LDCU UR19, c[0x0][0x374] ;  /* 0x00006e80ff1377ac */ /* 0x000e280008000800 */
[----:B------:R-:W0:Y:S01]  /*0360*/  S2UR UR22, SR_CTAID.X ;  /* 0x00000000001679c3 */ /* 0x000e220000002500 */
[----:B---3--:R-:W-:-:S02]  /*0370*/  ULEA UR6, UR6, UR4, 0x18 ;  /* 0x0000000406067291 */ /* 0x008fc4000f8ec0ff */
[----:B-----5:R-:W-:Y:S02]  /*0380*/  ULEA UR29, UR29, UR10, 0x18 ;  /* 0x0000000a1d1d7291 */ /* 0x020fe4000f8ec0ff */
[----:B------:R-:W-:Y:S02]  /*0390*/  UIADD3 UR43, UPT, UPT, UR25, -0x1, URZ ;  /* 0xffffffff192b7890 */ /* 0x000fe4000fffe0ff */
[----:B-1----:R-:W-:Y:S02]  /*03a0*/  ULEA UR28, UR28, UR7, 0x18 ;  /* 0x000000071c1c7291 */ /* 0x002fe4000f8ec0ff */
[----:B--2-4-:R-:W-:Y:S02]  /*03b0*/  ULEA UR27, UR27, UR5, 0x18 ;  /* 0x000000051b1b7291 */ /* 0x014fe4000f8ec0ff */
.L_x_6218:
[----:B------:R-:W1:Y:S02]  /*03c0*/  LDC R2, c[0x0][0x3bc] ;  /* 0x0000ef00ff027b82 */ /* 0x000e640000000800 */
[----:B-1----:R-:W-:-:S04]  /*03d0*/  IABS R0, R2 ;  /* 0x0000000200007213 */ /* 0x002fc80000000000 */
[----:B0-----:R-:W1:Y:S08]  /*03e0*/  I2F.RP R6, R0 ;  /* 0x0000000000067306 */ /* 0x001e700000209400 */
[----:B-1----:R-:W1:Y:S02]  /*03f0*/  MUFU.RCP R6, R6 ;  /* 0x0000000600067308 */ /* 0x002e640000001000 */
[----:B-1----:R-:W-:-:S06]  /*0400*/  VIADD R6, R6, 0xffffffe ;  /* 0x0ffffffe06067836 */ /* 0x002fcc0000000000 */
[----:B------:R-:W1:Y:S02]  /*0410*/  F2I.FTZ.U32.TRUNC.NTZ R7, R6 ;  /* 0x0000000600077305 */ /* 0x000e64000021f000 */
[----:B-1----:R-:W-:Y:S02]  /*0420*/  IMAD.MOV R3, RZ, RZ, -R7 ;  /* 0x000000ffff037224 */ /* 0x002fe400078e0a07 */
[----:B------:R-:W-:Y:S02]  /*0430*/  IMAD.MOV.U32 R6, RZ, RZ, RZ ;  /* 0x000000ffff067224 */ /* 0x000fe400078e00ff */
[----:B------:R-:W-:Y:S01]  /*0440*/  IMAD R4, R3, R0, RZ ;  /* 0x0000000003047224 */ /* 0x000fe200078e02ff */
[----:B------:R-:W-:-:S03]  /*0450*/  IABS R3, UR44 ;  /* 0x0000002c00037c13 */ /* 0x000fc60008000000 */
[----:B------:R-:W-:Y:S01]  /*0460*/  IMAD.HI.U32 R6, R7, R4, R6 ;  /* 0x0000000407067227 */ /* 0x000fe200078e0006 */
[----:B------:R-:W-:-:S05]  /*0470*/  MOV R4, R3 ;  /* 0x0000000300047202 */ /* 0x000fca0000000f00 */
[----:B------:R-:W-:Y:S01]  /*0480*/  IMAD.HI.U32 R22, R6, R4, RZ ;  /* 0x0000000406167227 */ /* 0x000fe200078e00ff */
[----:B------:R-:W-:-:S03]  /*0490*/  LOP3.LUT R6, R2, UR44, RZ, 0x3c, !PT ;  /* 0x0000002c02067c12 */ /* 0x000fc6000f8e3cff */
[----:B------:R-:W-:Y:S01]  /*04a0*/  IMAD.MOV R3, RZ, RZ, -R22 ;  /* 0x000000ffff037224 */ /* 0x000fe200078e0a16 */
[----:B------:R-:W-:-:S03]  /*04b0*/  ISETP.GE.AND P0, PT, R6, RZ, PT ;  /* 0x000000ff0600720c */ /* 0x000fc60003f06270 */
[C---:B------:R-:W-:Y:S02]  /*04c0*/  IMAD R3, R0.reuse, R3, R4 ;  /* 0x0000000300037224 */ /* 0x040fe400078e0204 */
[----:B------:R-:W1:Y:S03]  /*04d0*/  LDC.64 R4, c[0x0][0x3a0] ;  /* 0x0000e800ff047b82 */ /* 0x000e660000000a00 */
[----:B------:R-:W-:-:S13]  /*04e0*/  ISETP.GT.U32.AND P1, PT, R0, R3, PT ;  /* 0x000000030000720c */ /* 0x000fda0003f24070 */
[----:B------:R-:W-:Y:S01]  /*04f0*/  @!P1 IMAD.IADD R3, R3, 0x1, -R0 ;  /* 0x0000000103039824 */ /* 0x000fe200078e0a00 */
[----:B------:R-:W-:-:S04]  /*0500*/  @!P1 IADD3 R22, PT, PT, R22, 0x1, RZ ;  /* 0x0000000116169810 */ /* 0x000fc80007ffe0ff */
[----:B------:R-:W-:-:S13]  /*0510*/  ISETP.GE.U32.AND P2, PT, R3, R0, PT ;  /* 0x000000000300720c */ /* 0x000fda0003f46070 */
[----:B------:R-:W-:Y:S01]  /*0520*/  @P2 VIADD R22, R22, 0x1 ;  /* 0x0000000116162836 */ /* 0x000fe20000000000 */
[----:B------:R-:W-:Y:S02]  /*0530*/  ISETP.NE.AND P2, PT, R2, RZ, PT ;  /* 0x000000ff0200720c */ /* 0x000fe40003f45270 */
[----:B------:R-:W-:Y:S02]  /*0540*/  LOP3.LUT R2, RZ, R2, RZ, 0x33, !PT ;  /* 0x00000002ff027212 */ /* 0x000fe400078e33ff */
[----:B------:R-:W-:-:S04]  /*0550*/  @!P0 IADD3 R22, PT, PT, -R22, RZ, RZ ;  /* 0x000000ff16168210 */ /* 0x000fc80007ffe1ff */
[----:B------:R-:W-:-:S05]  /*0560*/  SEL R22, R2, R22, !P2 ;  /* 0x0000001602167207 */ /* 0x000fca0005000000 */
[----:B-1----:R-:W-:-:S05]  /*0570*/  IMAD.WIDE R6, R22, 0x4, R4 ;  /* 0x0000000416067825 */ /* 0x002fca00078e0204 */
[----:B------:R-:W2:Y:S04]  /*0580*/  LDG.E R5, desc[UR8][R6.64+0x4] ;  /* 0x0000040806057981 */ /* 0x000ea8000c1e1900 */
[----:B------:R-:W3:Y:S01]  /*0590*/  LDG.E R4, desc[UR8][R6.64] ;  /* 0x0000000806047981 */ /* 0x000ee2000c1e1900 */
[----:B--2---:R-:W-:Y:S02]  /*05a0*/  R2UR UR39, R5 ;  /* 0x00000000052772ca */ /* 0x004fe400000e0000 */
[----:B---3--:R-:W-:-:S13]  /*05b0*/  R2UR UR31, R4 ;  /* 0x00000000041f72ca */ /* 0x008fda00000e0000 */
[----:B------:R-:W-:Y:S02]  /*05c0*/  UIADD3 UR39, UPT, UPT, UR39, -UR31, URZ ;  /* 0x8000001f27277290 */ /* 0x000fe4000fffe0ff */
[----:B------:R-:W-:Y:S02]  /*05d0*/  UIMAD UR36, UR31, UR18, URZ ;  /* 0x000000121f2472a4 */ /* 0x000fe4000f8e02ff */
[----:B0-----:R-:W-:Y:S02]  /*05e0*/  UISETP.GE.AND UP0, UPT, UR22, UR39, UPT ;  /* 0x000000271600728c */ /* 0x001fe4000bf06270 */
[----:B------:R-:W-:-:S07]  /*05f0*/  UIMAD UR31, UR31, UR17, URZ ;  /* 0x000000111f1f72a4 */ /* 0x000fce000f8e02ff */
[----:B------:R-:W-:Y:S05]  /*0600*/  BRA.U UP0, `(.L_x_6196) ;  /* 0x0000002500487547 */ /* 0x000fea000b800000 */
[----:B------:R-:W0:Y:S01]  /*0610*/  LDC.64 R6, c[0x0][0x388] ;  /* 0x0000e200ff067b82 */ /* 0x000e220000000a00 */
[----:B------:R-:W1:Y:S01]  /*0620*/  S2R R20, SR_TID.X ;  /* 0x0000000000147919 */ /* 0x000e620000002100 */
[----:B------:R-:W2:Y:S01]  /*0630*/  LDCU UR46, c[0x0][0x438] ;  /* 0x00008700ff2e77ac */ /* 0x000ea20008000800 */
[----:B------:R-:W-:Y:S01]  /*0640*/  ISETP.LE.AND P0, PT, RZ, UR44, PT ;  /* 0x0000002cff007c0c */ /* 0x000fe2000bf03270 */
[----:B------:R-:W3:Y:S01]  /*0650*/  LDCU UR14, c[0x0][0x4f8] ;  /* 0x00009f00ff0e77ac */ /* 0x000ee20008000800 */
[----:B------:R-:W4:Y:S01]  /*0660*/  LDCU.64 UR10, c[0x0][0x3f8] ;  /* 0x00007f00ff0a77ac */ /* 0x000f220008000a00 */
[----:B------:R-:W1:Y:S01]  /*0670*/  LDCU.64 UR4, c[0x0][0x538] ;  /* 0x0000a700ff0477ac */ /* 0x000e620008000a00 */
[----:B------:R-:W5:Y:S01]  /*0680*/  LDCU UR12, c[0x0][0x578] ;  /* 0x0000af00ff0c77ac */ /* 0x000f620008000800 */
[----:B------:R-:W5:Y:S01]  /*0690*/  LDCU UR30, c[0x0][0x3b8] ;  /* 0x00007700ff1e77ac */ /* 0x000f620008000800 */
[----:B0-----:R-:W-:Y:S01]  /*06a0*/  IMAD.WIDE R6, R22, 0x4, R6 ;  /* 0x0000000416067825 */ /* 0x001fe200078e0206 */
[----:B------:R-:W0:Y:S04]  /*06b0*/  LDCU UR38, c[0x0][0x3f0] ;  /* 0x00007e00ff2677ac */ /* 0x000e280008000800 */
[----:B------:R-:W5:Y:S01]  /*06c0*/  LDG.E R5, desc[UR8][R6.64+0x4] ;  /* 0x0000040806057981 */ /* 0x000f62000c1e1900 */
[----:B------:R-:W0:Y:S03]  /*06d0*/  LDCU UR33, c[0x0][0x530] ;  /* 0x0000a600ff2177ac */ /* 0x000e260008000800 */
[----:B------:R-:W5:Y:S01]  /*06e0*/  LDG.E R4, desc[UR8][R6.64] ;  /* 0x0000000806047981 */ /* 0x000f62000c1e1900 */
[-C--:B------:R-:W-:Y:S01]  /*06f0*/  ISETP.GT.U32.AND P1, PT, R0, R3.reuse, PT ;  /* 0x000000030000720c */ /* 0x080fe20003f24070 */
[----:B------:R-:W0:Y:S01]  /*0700*/  LDCU UR15, c[0x0][0x434] ;  /* 0x00008680ff0f77ac */ /* 0x000e220008000800 */
[----:B------:R-:W-:Y:S01]  /*0710*/  IADD3 R0, PT, PT, R3, -R0, RZ ;  /* 0x8000000003007210 */ /* 0x000fe20007ffe0ff */
[----:B----4-:R-:W-:Y:S01]  /*0720*/  IMAD R25, R22, UR11, RZ ;  /* 0x0000000b16197c24 */ /* 0x010fe2000f8e02ff */
[----:B------:R-:W4:Y:S02]  /*0730*/  LDCU UR13, c[0x0][0x4f4] ;  /* 0x00009e80ff0d77ac */ /* 0x000f240008000800 */
[----:B------:R-:W-:Y:S01]  /*0740*/  SEL R0, R0, R3, !P1 ;  /* 0x0000000300007207 */ /* 0x000fe20004800000 */
[----:B--2---:R-:W-:Y:S01]  /*0750*/  IMAD R24, R22, UR46, RZ ;  /* 0x0000002e16187c24 */ /* 0x004fe2000f8e02ff */
[----:B------:R-:W2:Y:S02]  /*0760*/  LDCU UR7, c[0x0][0x574] ;  /* 0x0000ae80ff0777ac */ /* 0x000ea40008000800 */
[----:B------:R-:W-:Y:S01]  /*0770*/  @!P0 IADD3 R0, PT, PT, -R0, RZ, RZ ;  /* 0x000000ff00008210 */ /* 0x000fe20007ffe1ff */
[----:B---3--:R-:W-:Y:S01]  /*0780*/  IMAD R23, R22, UR14, RZ ;  /* 0x0000000e16177c24 */ /* 0x008fe2000f8e02ff */
[----:B-----5:R-:W-:-:S02]  /*0790*/  UISETP.GE.AND UP0, UPT, UR30, 0x1, UPT ;  /* 0x000000011e00788c */ /* 0x020fc4000bf06270 */
[----:B------:R-:W-:Y:S01]  /*07a0*/  SEL R0, R2, R0, !P2 ;  /* 0x0000000002007207 */ /* 0x000fe20005000000 */
[C-C-:B-1----:R-:W-:Y:S01]  /*07b0*/  IMAD R2, R22.reuse, UR5, R20.reuse ;  /* 0x0000000516027c24 */ /* 0x142fe2000f8e0214 */
[----:B------:R-:W-:Y:S01]  /*07c0*/  USHF.R.S32.HI UR35, URZ, 0x1f, UR36 ;  /* 0x0000001fff237899 */ /* 0x000fe20008011424 */
[----:B------:R-:W-:Y:S01]  /*07d0*/  IMAD R22, R22, UR12, R20 ;  /* 0x0000000c16167c24 */ /* 0x000fe2000f8e0214 */
[----:B------:R-:W-:Y:S01]  /*07e0*/  UP2UR UR45, UPR, URZ, 0x1 ;  /* 0x00000001ff2d7883 */ /* 0x000fe20008000000 */
[C---:B------:R-:W-:Y:S01]  /*07f0*/  IMAD R25, R0.reuse, UR10, R25 ;  /* 0x0000000a00197c24 */ /* 0x040fe2000f8e0219 */
[----:B------:R-:W1:Y:S01]  /*0800*/  LDCU UR42, c[0x0][0x3b4] ;  /* 0x00007680ff2a77ac */ /* 0x000e620008000800 */
[C---:B------:R-:W-:Y:S02]  /*0810*/  IMAD R2, R0.reuse, UR4, R2 ;  /* 0x0000000400027c24 */ /* 0x040fe4000f8e0202 */
[C---:B0-----:R-:W-:Y:S01]  /*0820*/  IMAD R24, R0.reuse, UR15, R24 ;  /* 0x0000000f00187c24 */ /* 0x041fe2000f8e0218 */
[----:B------:R-:W-:Y:S01]  /*0830*/  USHF.R.S32.HI UR26, URZ, 0x1f, UR31 ;  /* 0x0000001fff1a7899 */ /* 0x000fe2000801141f */
[C---:B----4-:R-:W-:Y:S01]  /*0840*/  IMAD R23, R0.reuse, UR13, R23 ;  /* 0x0000000d00177c24 */ /* 0x050fe2000f8e0217 */
[----:B------:R-:W-:Y:S01]  /*0850*/  UMOV UR46, UR22 ;  /* 0x00000016002e7c82 */ /* 0x000fe20008000000 */
[----:B--2---:R-:W-:Y:S01]  /*0860*/  IMAD R22, R0, UR7, R22 ;  /* 0x0000000700167c24 */ /* 0x004fe2000f8e0216 */
[----:B------:R-:W-:-:S02]  /*0870*/  R2UR UR47, R5 ;  /* 0x00000000052f72ca */ /* 0x000fc400000e0000 */
[----:B------:R-:W-:-:S13]  /*0880*/  R2UR UR41, R4 ;  /* 0x00000000042972ca */ /* 0x000fda00000e0000 */
[----:B------:R-:W-:Y:S02]  /*0890*/  UIADD3 UR40, UPT, UPT, UR47, -UR41, URZ ;  /* 0x800000292f287290 */ /* 0x000fe4000fffe0ff */
[----:B------:R-:W-:Y:S02]  /*08a0*/  UIADD3 UR47, UPT, UPT, -UR47, UR41, URZ ;  /* 0x000000292f2f7290 */ /* 0x000fe4000fffe1ff */
[----:B------:R-:W-:Y:S02]  /*08b0*/  UIMAD UR38, UR41, UR38, URZ ;  /* 0x00000026292672a4 */ /* 0x000fe4000f8e02ff */
[----:B------:R-:W-:Y:S02]  /*08c0*/  UISETP.GT.U32.AND UP1, UPT, UR47, -0x8, UPT ;  /* 0xfffffff82f00788c */ /* 0x000fe4000bf24070 */
[----:B------:R-:W-:Y:S02]  /*08d0*/  ULOP3.LUT UR47, UR40, 0x7, URZ, 0xc0, !UPT ;  /* 0x00000007282f7892 */ /* 0x000fe4000f8ec0ff */
[----:B------:R-:W-:-:S02]  /*08e0*/  UIMAD UR33, UR41, UR33, URZ ;  /* 0x00000021292172a4 */ /* 0x000fc4000f8e02ff */
[----:B------:R-:W-:Y:S02]  /*08f0*/  UISETP.NE.AND UP6, UPT, UR47, URZ, UPT ;  /* 0x000000ff2f00728c */ /* 0x000fe4000bfc5270 */
[----:B------:R-:W-:Y:S02]  /*0900*/  ULOP3.LUT UR11, UR40, 0x3, URZ, 0xc0, !UPT ;  /* 0x00000003280b7892 */ /* 0x000fe4000f8ec0ff */
[----:B------:R-:W-:Y:S02]  /*0910*/  UIADD3 UR47, UPT, UPT, UR47, -0x1, URZ ;  /* 0xffffffff2f2f7890 */ /* 0x000fe4000fffe0ff */
[----:B------:R-:W-:Y:S02]  /*0920*/  USHF.R.S32.HI UR34, URZ, 0x1f, UR41 ;  /* 0x0000001fff227899 */ /* 0x000fe40008011429 */
[----:B------:R-:W-:Y:S02]  /*0930*/  USHF.R.S32.HI UR37, URZ, 0x1f, UR38 ;  /* 0x0000001fff257899 */ /* 0x000fe40008011426 */
[----:B------:R-:W-:-:S02]  /*0940*/  USHF.R.S32.HI UR32, URZ, 0x1f, UR33 ;  /* 0x0000001fff207899 */ /* 0x000fc40008011421 */
[----:B------:R-:W-:Y:S02]  /*0950*/  ULOP3.LUT UR30, UR40, 0x7ffffff8, URZ, 0xc0, !UPT ;  /* 0x7ffffff8281e7892 */ /* 0x000fe4000f8ec0ff */
[----:B------:R-:W-:Y:S02]  /*0960*/  ULOP3.LUT UP3, URZ, UR40, 0x1, URZ, 0xc0, !UPT ;  /* 0x0000000128ff7892 */ /* 0x000fe4000f86c0ff */
[----:B------:R-:W-:Y:S02]  /*0970*/  UISETP.NE.AND UP5, UPT, UR11, URZ, UPT ;  /* 0x000000ff0b00728c */ /* 0x000fe4000bfa5270 */
[----:B------:R-:W-:Y:S02]  /*0980*/  UISETP.NE.AND UP4, UPT, UR11, 0x1, UPT ;  /* 0x000000010b00788c */ /* 0x000fe4000bf85270 */
[----:B-1----:R-:W-:-:S11]  /*0990*/  UISETP.GE.U32.AND UP0, UPT, UR47, 0x3, UPT ;  /* 0x000000032f00788c */ /* 0x002fd6000bf06070 */
.L_x_6217:
[----:B------:R-:W-:Y:S01]  /*09a0*/  UISETP.NE.AND UP2, UPT, UR45, URZ, UPT ;  /* 0x000000ff2d00728c */ /* 0x000fe2000bf45270 */
[----:B0-----:R-:W-:-:S08]  /*09b0*/  HFMA2 R3, -RZ, RZ, 0, 0 ;  /* 0x00000000ff037431 */ /* 0x001fd000000001ff */
[----:B------:R-:W-:Y:S05]  /*09c0*/  BRA.U !UP2, `(.L_x_6197) ;  /* 0x000000210a107547 */ /* 0x000fea000b800000 */
[----:B------:R-:W0:Y:S01]  /*09d0*/  LDC R21, c[0x0][0x430] ;  /* 0x00010c00ff157b82 */ /* 0x000e220000000800 */
[----:B------:R-:W-:Y:S01]  /*09e0*/  MOV R3, RZ ;  /* 0x000000ff00037202 */ /* 0x000fe20000000f00 */
[----:B------:R-:W1:Y:S01]  /*09f0*/  LDCU.64 UR12, c[0x0][0x400] ;  /* 0x00008000ff0c77ac */ /* 0x000e620008000a00 */
[----:B------:R-:W2:Y:S01]  /*0a00*/  LDCU.64 UR14, c[0x0][0x500] ;  /* 0x0000a000ff0e77ac */ /* 0x000ea20008000a00 */
[----:B------:R-:W-:Y:S01]  /*0a10*/  UMOV UR4, URZ ;  /* 0x000000ff00047c82 */ /* 0x000fe20008000000 */
[----:B012---:R-:W-:-:S03]  /*0a20*/  IMAD R21, R21, UR46, R24 ;  /* 0x0000002e15157c24 */ /* 0x007fc6000f8e0218 */
.L_x_6214:
[----:B------:R-:W-:Y:S01]  /*0a30*/  ISETP.GE.AND P0, PT, R20, UR40, PT ;  /* 0x0000002814007c0c */ /* 0x000fe2000bf06270 */
[----:B------:R-:W-:-:S12]  /*0a40*/  BSSY.RECONVERGENT B0, `(.L_x_6198) ;  /* 0x0000145000007945 */ /* 0x000fd80003800200 */
[----:B------:R-:W-:Y:S05]  /*0a50*/  @P0 BRA `(.L_x_6199) ;  /* 0x00000014000c0947 */ /* 0x000fea0003800000 */
[----:B------:R-:W0:Y:S02]  /*0a60*/  LDCU UR5, c[0x0][0x3b0] ;  /* 0x00007600ff0577ac */ /* 0x000e240008000800 */
[----:B0-----:R-:W-:-:S09]  /*0a70*/  UISETP.GT.AND UP2, UPT, UR5, URZ, UPT ;  /* 0x000000ff0500728c */ /* 0x001fd2000bf44270 */
[----:B------:R-:W-:Y:S05]  /*0a80*/  BRA.U UP2, `(.L_x_6200) ;  /* 0x00000001027c7547 */ /* 0x000fea000b800000 */
[----:B------:R-:W0:Y:S01]  /*0a90*/  LDC R0, c[0x0][0x4f0] ;  /* 0x00013c00ff007b82 */ /* 0x000e220000000800 */
[-C--:B------:R-:W-:Y:S02]  /*0aa0*/  IADD3 R8, PT, PT, R23, R20.reuse, RZ ;  /* 0x0000001417087210 */ /* 0x080fe40007ffe0ff */
[----:B------:R-:W-:Y:S02]  /*0ab0*/  LEA R7, R20, UR16, 0x1 ;  /* 0x0000001014077c11 */ /* 0x000fe4000f8e08ff */
[----:B------:R-:W-:Y:S01]  /*0ac0*/  MOV R6, R20 ;  /* 0x0000001400067202 */ /* 0x000fe20000000f00 */
[----:B0-----:R-:W-:-:S07]  /*0ad0*/  IMAD R8, R0, UR4, R8 ;  /* 0x0000000400087c24 */ /* 0x001fce000f8e0208 */
.L_x_6201:
[----:B------:R-:W-:Y:S01]  /*0ae0*/  IADD3 R5, P0, PT, R8, UR41, RZ ;  /* 0x0000002908057c10 */ /* 0x000fe2000ff1e0ff */
[----:B------:R-:W-:Y:S01]  /*0af0*/  VIADD R6, R6, UR21 ;  /* 0x0000001506067c36 */ /* 0x000fe20008000000 */
[----:B------:R-:W-:Y:S02]  /*0b00*/  USHF.L.U32 UR5, UR21, 0x1, URZ ;  /* 0x0000000115057899 */ /* 0x000fe400080006ff */
[C---:B------:R-:W-:Y:S02]  /*0b10*/  LEA.HI.X.SX32 R0, R8.reuse, UR34, 0x1, P0 ;  /* 0x0000002208007c11 */ /* 0x040fe400080f0eff */
[C---:B------:R-:W-:Y:S02]  /*0b20*/  LEA R4, P0, R5.reuse, UR14, 0x2 ;  /* 0x0000000e05047c11 */ /* 0x040fe4000f8010ff */
[----:B------:R-:W-:Y:S02]  /*0b30*/  IADD3 R8, PT, PT, R8, UR21, RZ ;  /* 0x0000001508087c10 */ /* 0x000fe4000fffe0ff */
[----:B------:R-:W-:Y:S01]  /*0b40*/  LEA.HI.X R5, R5, UR15, R0, 0x2, P0 ;  /* 0x0000000f05057c11 */ /* 0x000fe200080f1400 */
[----:B------:R-:W-:Y:S01]  /*0b50*/  HFMA2 R0, -RZ, RZ, 0.96630859375, -0.0022525787353515625 ;  /* 0x3bbb989dff007431 */ /* 0x000fe200000001ff */
[----:B------:R-:W-:Y:S03]  /*0b60*/  ISETP.GE.AND P0, PT, R6, UR40, PT ;  /* 0x0000002806007c0c */ /* 0x000fe6000bf06270 */
[----:B------:R0:W2:Y:S02]  /*0b70*/  LDG.E R4, desc[UR8][R4.64] ;  /* 0x0000000804047981 */ /* 0x0000a4000c1e1900 */
[----:B0-----:R-:W-:Y:S04]  /*0b80*/  FMUL R5, RZ, R12 ;  /* 0x0000000cff057220 */ /* 0x001fe80000400000 */
[----:B--2---:R-:W-:Y:S01]  /*0b90*/  FADD R5, R5, -R4 ;  /* 0x8000000405057221 */ /* 0x004fe20000000000 */
[----:B------:R-:W-:Y:S03]  /*0ba0*/  MOV R4, 0x437c0000 ;  /* 0x437c000000047802 */ /* 0x000fe60000000f00 */
[C---:B------:R-:W-:Y:S04]  /*0bb0*/  FFMA.SAT R0, R5.reuse, R0, 0.5 ;  /* 0x3f00000005007423 */ /* 0x040fe80000002000 */
[----:B------:R-:W-:Y:S04]  /*0bc0*/  FFMA.RM R4, R0, R4, 12582913 ;  /* 0x4b40000100047423 */ /* 0x000fe80000004004 */
[C---:B------:R-:W-:Y:S01]  /*0bd0*/  FADD R0, R4.reuse, -12583039 ;  /* 0xcb40007f04007421 */ /* 0x040fe20000000000 */
[----:B------:R-:W-:Y:S03]  /*0be0*/  SHF.L.U32 R4, R4, 0x17, RZ ;  /* 0x0000001704047819 */ /* 0x000fe600000006ff */
[C---:B------:R-:W-:Y:S04]  /*0bf0*/  FFMA R0, R5.reuse, 1.4426950216293334961, -R0 ;  /* 0x3fb8aa3b05007823 */ /* 0x040fe80000000800 */
[----:B------:R-:W-:Y:S06]  /*0c00*/  FFMA R0, R5, 1.925963033500011079e-08, R0 ;  /* 0x32a5706005007823 */ /* 0x000fec0000000000 */
[----:B------:R-:W0:Y:S02]  /*0c10*/  MUFU.EX2 R0, R0 ;  /* 0x0000000000007308 */ /* 0x000e240000000800 */
[----:B0-----:R-:W-:Y:S05]  /*0c20*/  FMUL R0, R4, R0 ;  /* 0x0000000004007220 */ /* 0x001fea0000400000 */
[----:B------:R-:W-:Y:S05]  /*0c30*/  F2FP.F16.F32.PACK_AB R0, RZ, R0 ;  /* 0x00000000ff00723e */ /* 0x000fea00000000ff */
[----:B------:R0:W-:Y:S02]  /*0c40*/  STS.U16 [R7], R0 ;  /* 0x0000000007007388 */ /* 0x0001e40000000400 */
[----:B0-----:R-:W-:Y:S01]  /*0c50*/  VIADD R7, R7, UR5 ;  /* 0x0000000507077c36 */ /* 0x001fe20008000000 */
[----:B------:R-:W-:Y:S09]  /*0c60*/  @!P0 BRA `(.L_x_6201) ;  /* 0xfffffffc009c8947 */ /* 0x000ff2000383ffff */
[----:B------:R-:W-:Y:S05]  /*0c70*/  BRA `(.L_x_6199) ;  /* 0x0000001000847947 */ /* 0x000fea0003800000 */
.L_x_6200:
[----:B------:R-:W0:Y:S01]  /*0c80*/  LDC R18, c[0x0][0x4f0] ;  /* 0x00013c00ff127b82 */ /* 0x000e220000000800 */
[----:B------:R-:W-:-:S07]  /*0c90*/  MOV R26, R20 ;  /* 0x00000014001a7202 */ /* 0x000fce0000000f00 */
[----:B------:R-:W1:Y:S01]  /*0ca0*/  LDC R17, c[0x0][0x3f4] ;  /* 0x0000fd00ff117b82 */ /* 0x000e620000000800 */
[----:B0-----:R-:W-:Y:S02]  /*0cb0*/  IMAD R18, R18, UR4, R23 ;  /* 0x0000000412127c24 */ /* 0x001fe4000f8e0217 */
[----:B-1----:R-:W-:-:S07]  /*0cc0*/  IMAD R17, R17, UR4, R25 ;  /* 0x0000000411117c24 */ /* 0x002fce000f8e0219 */
.L_x_6207:
[----:B0-----:R-:W0:Y:S01]  /*0cd0*/  LDC R13, c[0x0][0x3b0] ;  /* 0x0000ec00ff0d7b82 */ /* 0x001e220000000800 */
[----:B------:R-:W1:Y:S01]  /*0ce0*/  LDCU UR5, c[0x0][0x3f0] ;  /* 0x00007e00ff0577ac */ /* 0x000e620008000800 */
[----:B------:R-:W-:Y:S01]  /*0cf0*/  HFMA2 R6, -RZ, RZ, 0, 0 ;  /* 0x00000000ff067431 */ /* 0x000fe200000001ff */
[----:B------:R-:W-:Y:S01]  /*0d00*/  MOV R0, RZ ;  /* 0x000000ff00007202 */ /* 0x000fe20000000f00 */
[----:B-1----:R-:W-:Y:S01]  /*0d10*/  IMAD R16, R26, UR5, R17 ;  /* 0x000000051a107c24 */ /* 0x002fe2000f8e0211 */
[----:B0-----:R-:W-:-:S13]  /*0d20*/  ISETP.GE.U32.AND P0, PT, R13, 0x8, PT ;  /* 0x000000080d00780c */ /* 0x001fda0003f06070 */
[----:B------:R-:W-:Y:S05]  /*0d30*/  @!P0 BRA `(.L_x_6202) ;  /* 0x0000000400fc8947 */ /* 0x000fea0003800000 */
[----:B------:R-:W-:Y:S02]  /*0d40*/  MOV R19, RZ ;  /* 0x000000ff00137202 */ /* 0x000fe40000000f00 */
[----:B------:R-:W-:-:S07]  /*0d50*/  MOV R0, RZ ;  /* 0x000000ff00007202 */ /* 0x000fce0000000f00 */
.L_x_6203:
[--C-:B------:R-:W-:Y:S01]  /*0d60*/  IMAD.IADD R28, R16, 0x1, R19.reuse ;  /* 0x00000001101c7824 */ /* 0x100fe200078e0213 */
[----:B------:R-:W0:Y:S01]  /*0d70*/  LDC.64 R14, c[0x0][0x440] ;  /* 0x00011000ff0e7b82 */ /* 0x000e220000000a00 */
[----:B------:R-:W-:Y:S02]  /*0d80*/  IMAD.IADD R27, R21, 0x1, R19 ;  /* 0x00000001151b7824 */ /* 0x000fe400078e0213 */
[----:B------:R-:W-:Y:S01]  /*0d90*/  VIADD R19, R19, 0x8 ;  /* 0x0000000813137836 */ /* 0x000fe20000000000 */
[C---:B------:R-:W-:Y:S02]  /*0da0*/  IADD3 R7, P1, PT, R28.reuse, UR38, RZ ;  /* 0x000000261c077c10 */ /* 0x040fe4000ff3e0ff */
[----:B------:R-:W-:Y:S02]  /*0db0*/  IADD3 R9, P0, PT, R27, UR36, RZ ;  /* 0x000000241b097c10 */ /* 0x000fe4000ff1e0ff */
[C---:B------:R-:W-:Y:S02]  /*0dc0*/  LEA.HI.X.SX32 R5, R28.reuse, UR37, 0x1, P1 ;  /* 0x000000251c057c11 */ /* 0x040fe400088f0eff */
[----:B------:R-:W-:Y:S02]  /*0dd0*/  LEA R4, P1, R7, UR12, 0x1 ;  /* 0x0000000c07047c11 */ /* 0x000fe4000f8208ff */
[----:B------:R-:W-:Y:S02]  /*0de0*/  LEA.HI.X.SX32 R8, R27, UR35, 0x1, P0 ;  /* 0x000000231b087c11 */ /* 0x000fe400080f0eff */
[----:B------:R-:W-:Y:S05]  /*0df0*/  LEA.HI.X R5, R7, UR13, R5, 0x1, P1 ;  /* 0x0000000d07057c11 */ /* 0x000fea00088f0c05 */
[----:B------:R-:W2:Y:S01]  /*0e00*/  LDG.E.U16 R4, desc[UR8][R4.64] ;  /* 0x0000000804047981 */ /* 0x000ea2000c1e1500 */
[CC--:B0-----:R-:W-:Y:S04]  /*0e10*/  LEA R6, P0, R9.reuse, R14.reuse, 0x1 ;  /* 0x0000000e09067211 */ /* 0x0c1fe800078008ff */
[----:B------:R-:W-:Y:S05]  /*0e20*/  LEA.HI.X R7, R9, R15, R8, 0x1, P0 ;  /* 0x0000000f09077211 */ /* 0x000fea00000f0c08 */
[----:B------:R0:W3:Y:S02]  /*0e30*/  LDG.E.U16 R5, desc[UR8][R6.64] ;  /* 0x0000000806057981 */ /* 0x0000e4000c1e1500 */
[----:B0-----:R-:W-:Y:S05]  /*0e40*/  VIADD R6, R28, 0x1 ;  /* 0x000000011c067836 */ /* 0x001fea0000000000 */
[C---:B------:R-:W-:Y:S04]  /*0e50*/  IADD3 R7, P0, PT, R6.reuse, UR38, RZ ;  /* 0x0000002606077c10 */ /* 0x040fe8000ff1e0ff */
[----:B------:R-:W-:Y:S02]  /*0e60*/  LEA.HI.X.SX32 R6, R6, UR37, 0x1, P0 ;  /* 0x0000002506067c11 */ /* 0x000fe400080f0eff */
[C---:B------:R-:W-:Y:S04]  /*0e70*/  LEA R8, P0, R7.reuse, UR12, 0x1 ;  /* 0x0000000c07087c11 */ /* 0x040fe8000f8008ff */
[----:B------:R-:W-:Y:S01]  /*0e80*/  LEA.HI.X R9, R7, UR13, R6, 0x1, P0 ;  /* 0x0000000d07097c11 */ /* 0x000fe200080f0c06 */
[----:B------:R-:W-:Y:S04]  /*0e90*/  VIADD R7, R27, 0x1 ;  /* 0x000000011b077836 */ /* 0x000fe80000000000 */
[----:B------:R0:W4:Y:S01]  /*0ea0*/  LDG.E.U16 R8, desc[UR8][R8.64] ;  /* 0x0000000808087981 */ /* 0x000122000c1e1500 */
[C---:B------:R-:W-:Y:S01]  /*0eb0*/  IADD3 R6, P0, PT, R7.reuse, UR36, RZ ;  /* 0x0000002407067c10 */ /* 0x040fe2000ff1e0ff */
[----:B0-----:R-:W-:Y:S02]  /*0ec0*/  VIADD R9, R28, 0x2 ;  /* 0x000000021c097836 */ /* 0x001fe40000000000 */
[----:B--2---:R-:W-:Y:S02]  /*0ed0*/  HADD2.F32 R4, -RZ, R4.H0_H0 ;  /* 0x20000004ff047230 */ /* 0x004fe40000004100 */
[----:B---3--:R-:W-:Y:S05]  /*0ee0*/  HADD2.F32 R5, -RZ, R5.H0_H0 ;  /* 0x20000005ff057230 */ /* 0x008fea0000004100 */
[----:B------:R-:W-:Y:S01]  /*0ef0*/  FFMA R0, R4, R5, R0 ;  /* 0x0000000504007223 */ /* 0x000fe20000000000 */
[----:B------:R-:W-:Y:S02]  /*0f00*/  LEA.HI.X.SX32 R5, R7, UR35, 0x1, P0 ;  /* 0x0000002307057c11 */ /* 0x000fe400080f0eff */
[CC--:B------:R-:W-:Y:S02]  /*0f10*/  LEA R4, P1, R6.reuse, R14.reuse, 0x1 ;  /* 0x0000000e06047211 */ /* 0x0c0fe400078208ff */
[C---:B------:R-:W-:Y:S02]  /*0f20*/  IADD3 R7, P0, PT, R9.reuse, UR38, RZ ;  /* 0x0000002609077c10 */ /* 0x040fe4000ff1e0ff */
[-C--:B------:R-:W-:Y:S02]  /*0f30*/  LEA.HI.X R5, R6, R15.reuse, R5, 0x1, P1 ;  /* 0x0000000f06057211 */ /* 0x080fe400008f0c05 */
[----:B------:R-:W-:Y:S02]  /*0f40*/  LEA.HI.X.SX32 R9, R9, UR37, 0x1, P0 ;  /* 0x0000002509097c11 */ /* 0x000fe400080f0eff */
[C---:B------:R-:W-:Y:S02]  /*0f50*/  LEA R6, P0, R7.reuse, UR12, 0x1 ;  /* 0x0000000c07067c11 */ /* 0x040fe4000f8008ff */
[----:B------:R0:W2:Y:S02]  /*0f60*/  LDG.E.U16 R5, desc[UR8][R4.64] ;  /* 0x0000000804057981 */ /* 0x0000a4000c1e1500 */
[----:B------:R-:W-:Y:S01]  /*0f70*/  LEA.HI.X R7, R7, UR13, R9, 0x1, P0 ;  /* 0x0000000d07077c11 */ /* 0x000fe200080f0c09 */
[----:B------:R-:W-:Y:S05]  /*0f80*/  VIADD R9, R27, 0x2 ;  /* 0x000000021b097836 */ /* 0x000fea0000000000 */
[----:B------:R-:W3:Y:S01]  /*0f90*/  LDG.E.U16 R7, desc[UR8][R6.64] ;  /* 0x0000000806077981 */ /* 0x000ee2000c1e1500 */
[C---:B0-----:R-:W-:Y:S04]  /*0fa0*/  IADD3 R4, P0, PT, R9.reuse, UR36, RZ ;  /* 0x0000002409047c10 */ /* 0x041fe8000ff1e0ff */
[----:B------:R-:W-:Y:S02]  /*0fb0*/  LEA.HI.X.SX32 R9, R9, UR35, 0x1, P0 ;  /* 0x0000002309097c11 */ /* 0x000fe400080f0eff */
[CC--:B------:R-:W-:Y:S04]  /*0fc0*/  LEA R10, P0, R4.reuse, R14.reuse, 0x1 ;  /* 0x0000000e040a7211 */ /* 0x0c0fe800078008ff */
[----:B------:R-:W-:Y:S01]  /*0fd0*/  LEA.HI.X R11, R4, R15, R9, 0x1, P0 ;  /* 0x0000000f040b7211 */ /* 0x000fe200000f0c09 */
[----:B----4-:R-:W-:Y:S04]  /*0fe0*/  HADD2.F32 R4, -RZ, R8.H0_H0 ;  /* 0x20000008ff047230 */ /* 0x010fe80000004100 */
[----:B------:R0:W4:Y:S02]  /*0ff0*/  LDG.E.U16 R6, desc[UR8][R10.64] ;  /* 0x000000080a067981 */ /* 0x000124000c1e1500 */
[----:B0-----:R-:W-:Y:S05]  /*1000*/  VIADD R10, R28, 0x3 ;  /* 0x000000031c0a7836 */ /* 0x001fea0000000000 */
[C---:B------:R-:W-:Y:S04]  /*1010*/  IADD3 R9, P0, PT, R10.reuse, UR38, RZ ;  /* 0x000000260a097c10 */ /* 0x040fe8000ff1e0ff */
[----:B------:R-:W-:Y:S02]  /*1020*/  LEA.HI.X.SX32 R10, R10, UR37, 0x1, P0 ;  /* 0x000000250a0a7c11 */ /* 0x000fe400080f0eff */
[C---:B------:R-:W-:Y:S04]  /*1030*/  LEA R8, P0, R9.reuse, UR12, 0x1 ;  /* 0x0000000c09087c11 */ /* 0x040fe8000f8008ff */
[----:B------:R-:W-:Y:S01]  /*1040*/  LEA.HI.X R9, R9, UR13, R10, 0x1, P0 ;  /* 0x0000000d09097c11 */ /* 0x000fe200080f0c0a */
[----:B------:R-:W-:Y:S04]  /*1050*/  VIADD R10, R27, 0x3 ;  /* 0x000000031b0a7836 */ /* 0x000fe80000000000 */
[----:B------:R0:W5:Y:S01]  /*1060*/  LDG.E.U16 R8, desc[UR8][R8.64] ;  /* 0x0000000808087981 */ /* 0x000162000c1e1500 */
[----:B--2---:R-:W-:Y:S05]  /*1070*/  HADD2.F32 R5, -RZ, R5.H0_H0 ;  /* 0x20000005ff057230 */ /* 0x004fea0000004100 */
[----:B------:R-:W-:Y:S01]  /*1080*/  FFMA R0, R4, R5, R0 ;  /* 0x0000000504007223 */ /* 0x000fe20000000000 */
[----:B---3--:R-:W-:Y:S02]  /*1090*/  HADD2.F32 R4, -RZ, R7.H0_H0 ;  /* 0x20000007ff047230 */ /* 0x008fe40000004100 */
[----:B------:R-:W-:Y:S02]  /*10a0*/  VIADD R7, R28, 0x4 ;  /* 0x000000041c077836 */ /* 0x000fe40000000000 */
[----:B----4-:R-:W-:Y:S01]  /*10b0*/  HADD2.F32 R5, -RZ, R6.H0_H0 ;  /* 0x20000006ff057230 */ /* 0x010fe20000004100 */
[C---:B------:R-:W-:Y:S04]  /*10c0*/  IADD3 R6, P0, PT, R10.reuse, UR36, RZ ;  /* 0x000000240a067c10 */ /* 0x040fe8000ff1e0ff */
[----:B------:R-:W-:Y:S01]  /*10d0*/  LEA.HI.X.SX32 R10, R10, UR35, 0x1, P0 ;  /* 0x000000230a0a7c11 */ /* 0x000fe200080f0eff */
[----:B------:R-:W-:Y:S01]  /*10e0*/  FFMA R0, R4, R5, R0 ;  /* 0x0000000504007223 */ /* 0x000fe20000000000 */
[CC--:B------:R-:W-:Y:S02]  /*10f0*/  LEA R4, P1, R6.reuse, R14.reuse, 0x1 ;  /* 0x0000000e06047211 */ /* 0x0c0fe400078208ff */
[C---:B0-----:R-:W-:Y:S02]  /*1100*/  IADD3 R9, P0, PT, R7.reuse, UR38, RZ ;  /* 0x0000002607097c10 */ /* 0x041fe4000ff1e0ff */
        /* <DEDUP_REMOVED lines=11> */
[----:B-----5:R-:W-:Y:S04]  /*11c0*/  HADD2.F32 R4, -RZ, R8.H0_H0 ;  /* 0x20000008ff047230 */ /* 0x020fe80000004100 */
[----:B------:R0:W4:Y:S02]  /*11d0*/  LDG.E.U16 R6, desc[UR8][R10.64] ;  /* 0x000000080a067981 */ /* 0x000124000c1e1500 */
[----:B0-----:R-:W-:Y:S05]  /*11e0*/  VIADD R10, R28, 0x5 ;  /* 0x000000051c0a7836 */ /* 0x001fea0000000000 */
[C---:B------:R-:W-:Y:S04]  /*11f0*/  IADD3 R9, P0, PT, R10.reuse, UR38, RZ ;  /* 0x000000260a097c10 */ /* 0x040fe8000ff1e0ff */
[----:B------:R-:W-:Y:S02]  /*1200*/  LEA.HI.X.SX32 R10, R10, UR37, 0x1, P0 ;  /* 0x000000250a0a7c11 */ /* 0x000fe400080f0eff */
[C---:B------:R-:W-:Y:S04]  /*1210*/  LEA R8, P0, R9.reuse, UR12, 0x1 ;  /* 0x0000000c09087c11 */ /* 0x040fe8000f8008ff */
[----:B------:R-:W-:Y:S01]  /*1220*/  LEA.HI.X R9, R9, UR13, R10, 0x1, P0 ;  /* 0x0000000d09097c11 */ /* 0x000fe200080f0c0a */
[----:B------:R-:W-:Y:S02]  /*1230*/  VIADD R10, R27, 0x5 ;  /* 0x000000051b0a7836 */ /* 0x000fe40000000000 */
[----:B--2---:R-:W-:Y:S05]  /*1240*/  HADD2.F32 R5, -RZ, R5.H0_H0 ;  /* 0x20000005ff057230 */ /* 0x004fea0000004100 */
[----:B------:R-:W-:Y:S01]  /*1250*/  FFMA R0, R4, R5, R0 ;  /* 0x0000000504007223 */ /* 0x000fe20000000000 */
[----:B---3--:R-:W-:Y:S01]  /*1260*/  HADD2.F32 R4, -RZ, R7.H0_H0 ;  /* 0x20000007ff047230 */ /* 0x008fe20000004100 */
[C---:B------:R-:W-:Y:S04]  /*1270*/  IADD3 R7, P0, PT, R10.reuse, UR36, RZ ;  /* 0x000000240a077c10 */ /* 0x040fe8000ff1e0ff */
[----:B------:R-:W-:Y:S01]  /*1280*/  LEA.HI.X.SX32 R10, R10, UR35, 0x1, P0 ;  /* 0x000000230a0a7c11 */ /* 0x000fe200080f0eff */
[----:B----4-:R-:W-:Y:S02]  /*1290*/  HADD2.F32 R5, -RZ, R6.H0_H0 ;  /* 0x20000006ff057230 */ /* 0x010fe40000004100 */
[----:B------:R0:W2:Y:S03]  /*12a0*/  LDG.E.U16 R6, desc[UR8][R8.64] ;  /* 0x0000000808067981 */ /* 0x0000a6000c1e1500 */
[----:B------:R-:W-:Y:S01]  /*12b0*/  FFMA R0, R4, R5, R0 ;  /* 0x0000000504007223 */ /* 0x000fe20000000000 */
[CC--:B------:R-:W-:Y:S04]  /*12c0*/  LEA R4, P1, R7.reuse, R14.reuse, 0x1 ;  /* 0x0000000e07047211 */ /* 0x0c0fe800078208ff */
[-C--:B------:R-:W-:Y:S06]  /*12d0*/  LEA.HI.X R5, R7, R15.reuse, R10, 0x1, P1 ;  /* 0x0000000f07057211 */ /* 0x080fec00008f0c0a */
[----:B------:R1:W3:Y:S01]  /*12e0*/  LDG.E.U16 R5, desc[UR8][R4.64] ;  /* 0x0000000804057981 */ /* 0x0002e2000c1e1500 */
[C---:B0-----:R-:W-:Y:S02]  /*12f0*/  VIADD R8, R28.reuse, 0x6 ;  /* 0x000000061c087836 */ /* 0x041fe40000000000 */
[----:B------:R-:W-:Y:S03]  /*1300*/  VIADD R28, R28, 0x7 ;  /* 0x000000071c1c7836 */ /* 0x000fe60000000000 */
[C---:B------:R-:W-:Y:S04]  /*1310*/  IADD3 R9, P0, PT, R8.reuse, UR38, RZ ;  /* 0x0000002608097c10 */ /* 0x040fe8000ff1e0ff */
[----:B------:R-:W-:Y:S02]  /*1320*/  LEA.HI.X.SX32 R8, R8, UR37, 0x1, P0 ;  /* 0x0000002508087c11 */ /* 0x000fe400080f0eff */
[C---:B------:R-:W-:Y:S04]  /*1330*/  LEA R10, P0, R9.reuse, UR12, 0x1 ;  /* 0x0000000c090a7c11 */ /* 0x040fe8000f8008ff */
[----:B------:R-:W-:Y:S01]  /*1340*/  LEA.HI.X R11, R9, UR13, R8, 0x1, P0 ;  /* 0x0000000d090b7c11 */ /* 0x000fe200080f0c08 */
[C---:B------:R-:W-:Y:S02]  /*1350*/  VIADD R8, R27.reuse, 0x6 ;  /* 0x000000061b087836 */ /* 0x040fe40000000000 */
[----:B------:R-:W-:Y:S02]  /*1360*/  VIADD R27, R27, 0x7 ;  /* 0x000000071b1b7836 */ /* 0x000fe40000000000 */
[----:B------:R-:W4:Y:S01]  /*1370*/  LDG.E.U16 R10, desc[UR8][R10.64] ;  /* 0x000000080a0a7981 */ /* 0x000f22000c1e1500 */
[C---:B------:R-:W-:Y:S04]  /*1380*/  IADD3 R7, P0, PT, R8.reuse, UR36, RZ ;  /* 0x0000002408077c10 */ /* 0x040fe8000ff1e0ff */
[----:B-1----:R-:W-:Y:S02]  /*1390*/  LEA.HI.X.SX32 R4, R8, UR35, 0x1, P0 ;  /* 0x0000002308047c11 */ /* 0x002fe400080f0eff */
[CC--:B------:R-:W-:Y:S04]  /*13a0*/  LEA R8, P0, R7.reuse, R14.reuse, 0x1 ;  /* 0x0000000e07087211 */ /* 0x0c0fe800078008ff */
[-C--:B------:R-:W-:Y:S02]  /*13b0*/  LEA.HI.X R9, R7, R15.reuse, R4, 0x1, P0 ;  /* 0x0000000f07097211 */ /* 0x080fe400000f0c04 */
[C---:B------:R-:W-:Y:S03]  /*13c0*/  IADD3 R4, P0, PT, R28.reuse, UR38, RZ ;  /* 0x000000261c047c10 */ /* 0x040fe6000ff1e0ff */
[----:B------:R0:W5:Y:S01]  /*13d0*/  LDG.E.U16 R7, desc[UR8][R8.64] ;  /* 0x0000000808077981 */ /* 0x000162000c1e1500 */
[----:B------:R-:W-:Y:S02]  /*13e0*/  LEA.HI.X.SX32 R28, R28, UR37, 0x1, P0 ;  /* 0x000000251c1c7c11 */ /* 0x000fe400080f0eff */
[C---:B0-----:R-:W-:Y:S04]  /*13f0*/  LEA R8, P0, R4.reuse, UR12, 0x1 ;  /* 0x0000000c04087c11 */ /* 0x041fe8000f8008ff */
[----:B------:R-:W-:Y:S02]  /*1400*/  LEA.HI.X R9, R4, UR13, R28, 0x1, P0 ;  /* 0x0000000d04097c11 */ /* 0x000fe400080f0c1c */
[C---:B------:R-:W-:Y:S04]  /*1410*/  IADD3 R11, P0, PT, R27.reuse, UR36, RZ ;  /* 0x000000241b0b7c10 */ /* 0x040fe8000ff1e0ff */
[----:B------:R-:W5:Y:S01]  /*1420*/  LDG.E.U16 R9, desc[UR8][R8.64] ;  /* 0x0000000808097981 */ /* 0x000f62000c1e1500 */
[----:B------:R-:W-:Y:S02]  /*1430*/  LEA.HI.X.SX32 R4, R27, UR35, 0x1, P0 ;  /* 0x000000231b047c11 */ /* 0x000fe400080f0eff */
[C---:B------:R-:W-:Y:S04]  /*1440*/  LEA R14, P0, R11.reuse, R14, 0x1 ;  /* 0x0000000e0b0e7211 */ /* 0x040fe800078008ff */
[----:B------:R-:W-:Y:S02]  /*1450*/  LEA.HI.X R15, R11, R15, R4, 0x1, P0 ;  /* 0x0000000f0b0f7211 */ /* 0x000fe400000f0c04 */
[----:B------:R-:W-:Y:S03]  /*1460*/  ISETP.NE.AND P0, PT, R19, UR23, PT ;  /* 0x0000001713007c0c */ /* 0x000fe6000bf05270 */
[----:B------:R-:W5:Y:S01]  /*1470*/  LDG.E.U16 R8, desc[UR8][R14.64] ;  /* 0x000000080e087981 */ /* 0x000f62000c1e1500 */
[----:B--2---:R-:W-:Y:S02]  /*1480*/  HADD2.F32 R4, -RZ, R6.H0_H0 ;  /* 0x20000006ff047230 */ /* 0x004fe40000004100 */
[----:B---3--:R-:W-:Y:S05]  /*1490*/  HADD2.F32 R5, -RZ, R5.H0_H0 ;  /* 0x20000005ff057230 */ /* 0x008fea0000004100 */
[----:B------:R-:W-:Y:S01]  /*14a0*/  FFMA R0, R4, R5, R0 ;  /* 0x0000000504007223 */ /* 0x000fe20000000000 */
[----:B----4-:R-:W-:Y:S02]  /*14b0*/  HADD2.F32 R6, -RZ, R10.H0_H0 ;  /* 0x2000000aff067230 */ /* 0x010fe40000004100 */
[----:B-----5:R-:W-:Y:S05]  /*14c0*/  HADD2.F32 R7, -RZ, R7.H0_H0 ;  /* 0x20000007ff077230 */ /* 0x020fea0000004100 */
[----:B------:R-:W-:Y:S01]  /*14d0*/  FFMA R0, R6, R7, R0 ;  /* 0x0000000706007223 */ /* 0x000fe20000000000 */
[----:B------:R-:W-:Y:S02]  /*14e0*/  IMAD.U32 R6, RZ, RZ, UR23 ;  /* 0x00000017ff067e24 */ /* 0x000fe4000f8e00ff */
[----:B------:R-:W-:Y:S02]  /*14f0*/  HADD2.F32 R4, -RZ, R9.H0_H0 ;  /* 0x20000009ff047230 */ /* 0x000fe40000004100 */
[----:B------:R-:W-:Y:S05]  /*1500*/  HADD2.F32 R5, -RZ, R8.H0_H0 ;  /* 0x20000008ff057230 */ /* 0x000fea0000004100 */
[----:B------:R-:W-:Y:S01]  /*1510*/  FFMA R0, R4, R5, R0 ;  /* 0x0000000504007223 */ /* 0x000fe20000000000 */
[----:B------:R-:W-:Y:S09]  /*1520*/  @P0 BRA `(.L_x_6203) ;  /* 0xfffffff8000c0947 */ /* 0x000ff2000383ffff */
.L_x_6202:
[----:B------:R-:W-:-:S09]  /*1530*/  UISETP.NE.AND UP2, UPT, UR25, URZ, UPT ;  /* 0x000000ff1900728c */ /* 0x000fd2000bf45270 */
[----:B------:R-:W-:Y:S05]  /*1540*/  BRA.U !UP2, `(.L_x_6204) ;  /* 0x000000050ae47547 */ /* 0x000fea000b800000 */
[----:B------:R-:W-:-:S09]  /*1550*/  UISETP.GE.U32.AND UP2, UPT, UR43, 0x3, UPT ;  /* 0x000000032b00788c */ /* 0x000fd2000bf46070 */
[----:B------:R-:W-:Y:S05]  /*1560*/  BRA.U !UP2, `(.L_x_6205) ;  /* 0x000000010afc7547 */ /* 0x000fea000b800000 */
[----:B------:R-:W0:Y:S01]  /*1570*/  LDC.64 R4, c[0x0][0x440] ;  /* 0x00011000ff047b82 */ /* 0x000e220000000a00 */
[----:B------:R-:W1:Y:S01]  /*1580*/  LDCU.64 UR10, c[0x0][0x400] ;  /* 0x00008000ff0a77ac */ /* 0x000e620008000a00 */
[--C-:B------:R-:W-:Y:S02]  /*1590*/  IMAD.IADD R8, R16, 0x1, R6.reuse ;  /* 0x0000000110087824 */ /* 0x100fe400078e0206 */
[----:B------:R-:W-:-:S03]  /*15a0*/  IMAD.IADD R7, R21, 0x1, R6 ;  /* 0x0000000115077824 */ /* 0x000fc600078e0206 */
[C---:B------:R-:W-:Y:S02]  /*15b0*/  IADD3 R11, P1, PT, R8.reuse, UR38, RZ ;  /* 0x00000026080b7c10 */ /* 0x040fe4000ff3e0ff */
[C---:B------:R-:W-:Y:S02]  /*15c0*/  IADD3 R15, P0, PT, R7.reuse, UR36, RZ ;  /* 0x00000024070f7c10 */ /* 0x040fe4000ff1e0ff */
[----:B------:R-:W-:Y:S02]  /*15d0*/  LEA.HI.X.SX32 R9, R8, UR37, 0x1, P1 ;  /* 0x0000002508097c11 */ /* 0x000fe400088f0eff */
[----:B------:R-:W-:Y:S02]  /*15e0*/  LEA.HI.X.SX32 R14, R7, UR35, 0x1, P0 ;  /* 0x00000023070e7c11 */ /* 0x000fe400080f0eff */
[----:B-1----:R-:W-:-:S04]  /*15f0*/  LEA R28, P1, R11, UR10, 0x1 ;  /* 0x0000000a0b1c7c11 */ /* 0x002fc8000f8208ff */
[----:B------:R-:W-:Y:S02]  /*1600*/  LEA.HI.X R29, R11, UR11, R9, 0x1, P1 ;  /* 0x0000000b0b1d7c11 */ /* 0x000fe400088f0c09 */
[----:B0-----:R-:W-:-:S03]  /*1610*/  LEA R10, P0, R15, R4, 0x1 ;  /* 0x000000040f0a7211 */ /* 0x001fc600078008ff */
[----:B------:R-:W2:Y:S01]  /*1620*/  LDG.E.U16 R9, desc[UR8][R28.64] ;  /* 0x000000081c097981 */ /* 0x000ea2000c1e1500 */
[----:B------:R-:W-:-:S05]  /*1630*/  LEA.HI.X R11, R15, R5, R14, 0x1, P0 ;  /* 0x000000050f0b7211 */ /* 0x000fca00000f0c0e */
[----:B------:R0:W3:Y:S02]  /*1640*/  LDG.E.U16 R15, desc[UR8][R10.64] ;  /* 0x000000080a0f7981 */ /* 0x0000e4000c1e1500 */
[----:B0-----:R-:W-:-:S05]  /*1650*/  VIADD R10, R8, 0x1 ;  /* 0x00000001080a7836 */ /* 0x001fca0000000000 */
[----:B------:R-:W-:-:S04]  /*1660*/  IADD3 R11, P0, PT, R10, UR38, RZ ;  /* 0x000000260a0b7c10 */ /* 0x000fc8000ff1e0ff */
[----:B------:R-:W-:Y:S02]  /*1670*/  LEA.HI.X.SX32 R10, R10, UR37, 0x1, P0 ;  /* 0x000000250a0a7c11 */ /* 0x000fe400080f0eff */
[----:B------:R-:W-:-:S04]  /*1680*/  LEA R28, P0, R11, UR10, 0x1 ;  /* 0x0000000a0b1c7c11 */ /* 0x000fc8000f8008ff */
[----:B------:R-:W-:Y:S01]  /*1690*/  LEA.HI.X R29, R11, UR11, R10, 0x1, P0 ;  /* 0x0000000b0b1d7c11 */ /* 0x000fe200080f0c0a */
[----:B------:R-:W-:Y:S02]  /*16a0*/  VIADD R10, R7, 0x1 ;  /* 0x00000001070a7836 */ /* 0x000fe40000000000 */
[C---:B------:R-:W-:Y:S02]  /*16b0*/  VIADD R11, R8.reuse, 0x2 ;  /* 0x00000002080b7836 */ /* 0x040fe40000000000 */
[----:B------:R0:W4:Y:S01]  /*16c0*/  LDG.E.U16 R14, desc[UR8][R28.64] ;  /* 0x000000081c0e7981 */ /* 0x000122000c1e1500 */
[----:B------:R-:W-:Y:S02]  /*16d0*/  VIADD R8, R8, 0x3 ;  /* 0x0000000308087836 */ /* 0x000fe40000000000 */
[----:B--2---:R-:W-:Y:S02]  /*16e0*/  HADD2.F32 R9, -RZ, R9.H0_H0 ;  /* 0x20000009ff097230 */ /* 0x004fe40000004100 */
[----:B---3--:R-:W-:-:S05]  /*16f0*/  HADD2.F32 R15, -RZ, R15.H0_H0 ;  /* 0x2000000fff0f7230 */ /* 0x008fca0000004100 */
[----:B------:R-:W-:Y:S01]  /*1700*/  FFMA R15, R9, R15, R0 ;  /* 0x0000000f090f7223 */ /* 0x000fe20000000000 */
[----:B------:R-:W-:-:S04]  /*1710*/  IADD3 R9, P0, PT, R10, UR36, RZ ;  /* 0x000000240a097c10 */ /* 0x000fc8000ff1e0ff */
[----:B------:R-:W-:Y:S02]  /*1720*/  LEA.HI.X.SX32 R0, R10, UR35, 0x1, P0 ;  /* 0x000000230a007c11 */ /* 0x000fe400080f0eff */
[----:B0-----:R-:W-:Y:S02]  /*1730*/  LEA R28, P1, R9, R4, 0x1 ;  /* 0x00000004091c7211 */ /* 0x001fe400078208ff */
[----:B------:R-:W-:Y:S02]  /*1740*/  IADD3 R10, P0, PT, R11, UR38, RZ ;  /* 0x000000260b0a7c10 */ /* 0x000fe4000ff1e0ff */
[----:B------:R-:W-:Y:S01]  /*1750*/  LEA.HI.X R29, R9, R5, R0, 0x1, P1 ;  /* 0x00000005091d7211 */ /* 0x000fe200008f0c00 */
[----:B------:R-:W-:Y:S01]  /*1760*/  VIADD R0, R7, 0x2 ;  /* 0x0000000207007836 */ /* 0x000fe20000000000 */
[----:B------:R-:W-:Y:S02]  /*1770*/  LEA.HI.X.SX32 R11, R11, UR37, 0x1, P0 ;  /* 0x000000250b0b7c11 */ /* 0x000fe400080f0eff */
[C---:B------:R-:W-:Y:S01]  /*1780*/  LEA R30, P0, R10.reuse, UR10, 0x1 ;  /* 0x0000000a0a1e7c11 */ /* 0x040fe2000f8008ff */
[----:B------:R-:W2:Y:S03]  /*1790*/  LDG.E.U16 R28, desc[UR8][R28.64] ;  /* 0x000000081c1c7981 */ /* 0x000ea6000c1e1500 */
[----:B------:R-:W-:-:S02]  /*17a0*/  LEA.HI.X R31, R10, UR11, R11, 0x1, P0 ;  /* 0x0000000b0a1f7c11 */ /* 0x000fc400080f0c0b */
[----:B------:R-:W-:-:S03]  /*17b0*/  IADD3 R10, P0, PT, R0, UR36, RZ ;  /* 0x00000024000a7c10 */ /* 0x000fc6000ff1e0ff */
[----:B------:R0:W3:Y:S01]  /*17c0*/  LDG.E.U16 R9, desc[UR8][R30.64] ;  /* 0x000000081e097981 */ /* 0x0000e2000c1e1500 */
[----:B------:R-:W-:Y:S01]  /*17d0*/  LEA.HI.X.SX32 R0, R0, UR35, 0x1, P0 ;  /* 0x0000002300007c11 */ /* 0x000fe200080f0eff */
[----:B------:R-:W-:Y:S01]  /*17e0*/  VIADD R7, R7, 0x3 ;  /* 0x0000000307077836 */ /* 0x000fe20000000000 */
[----:B0-----:R-:W-:-:S04]  /*17f0*/  LEA R30, P0, R10, R4, 0x1 ;  /* 0x000000040a1e7211 */ /* 0x001fc800078008ff */
[----:B------:R-:W-:Y:S02]  /*1800*/  LEA.HI.X R31, R10, R5, R0, 0x1, P0 ;  /* 0x000000050a1f7211 */ /* 0x000fe400000f0c00 */
[----:B------:R-:W-:-:S03]  /*1810*/  IADD3 R0, P0, PT, R8, UR38, RZ ;  /* 0x0000002608007c10 */ /* 0x000fc6000ff1e0ff */
[----:B------:R-:W5:Y:S01]  /*1820*/  LDG.E.U16 R30, desc[UR8][R30.64] ;  /* 0x000000081e1e7981 */ /* 0x000f62000c1e1500 */
[----:B------:R-:W-:Y:S02]  /*1830*/  LEA.HI.X.SX32 R8, R8, UR37, 0x1, P0 ;  /* 0x0000002508087c11 */ /* 0x000fe400080f0eff */
[----:B------:R-:W-:-:S04]  /*1840*/  LEA R10, P0, R0, UR10, 0x1 ;  /* 0x0000000a000a7c11 */ /* 0x000fc8000f8008ff */
[----:B------:R-:W-:Y:S02]  /*1850*/  LEA.HI.X R11, R0, UR11, R8, 0x1, P0 ;  /* 0x0000000b000b7c11 */ /* 0x000fe400080f0c08 */
[----:B------:R-:W-:-:S03]  /*1860*/  IADD3 R0, P0, PT, R7, UR36, RZ ;  /* 0x0000002407007c10 */ /* 0x000fc6000ff1e0ff */
[----:B------:R-:W5:Y:S01]  /*1870*/  LDG.E.U16 R10, desc[UR8][R10.64] ;  /* 0x000000080a0a7981 */ /* 0x000f62000c1e1500 */
[----:B------:R-:W-:Y:S02]  /*1880*/  LEA.HI.X.SX32 R7, R7, UR35, 0x1, P0 ;  /* 0x0000002307077c11 */ /* 0x000fe400080f0eff */
[----:B------:R-:W-:-:S04]  /*1890*/  LEA R4, P0, R0, R4, 0x1 ;  /* 0x0000000400047211 */ /* 0x000fc800078008ff */
[----:B------:R-:W-:-:S05]  /*18a0*/  LEA.HI.X R5, R0, R5, R7, 0x1, P0 ;  /* 0x0000000500057211 */ /* 0x000fca00000f0c07 */
[----:B------:R-:W5:Y:S01]  /*18b0*/  LDG.E.U16 R4, desc[UR8][R4.64] ;  /* 0x0000000804047981 */ /* 0x000f62000c1e1500 */
[----:B----4-:R-:W-:Y:S02]  /*18c0*/  HADD2.F32 R14, -RZ, R14.H0_H0 ;  /* 0x2000000eff0e7230 */ /* 0x010fe40000004100 */
[----:B------:R-:W-:Y:S02]  /*18d0*/  VIADD R6, R6, 0x4 ;  /* 0x0000000406067836 */ /* 0x000fe40000000000 */
[----:B--2---:R-:W-:-:S05]  /*18e0*/  HADD2.F32 R28, -RZ, R28.H0_H0 ;  /* 0x2000001cff1c7230 */ /* 0x004fca0000004100 */
[----:B------:R-:W-:Y:S01]  /*18f0*/  FFMA R14, R14, R28, R15 ;  /* 0x0000001c0e0e7223 */ /* 0x000fe2000000000f */
[----:B---3--:R-:W-:Y:S02]  /*1900*/  HADD2.F32 R9, -RZ, R9.H0_H0 ;  /* 0x20000009ff097230 */ /* 0x008fe40000004100 */
[----:B-----5:R-:W-:-:S05]  /*1910*/  HADD2.F32 R30, -RZ, R30.H0_H0 ;  /* 0x2000001eff1e7230 */ /* 0x020fca0000004100 */
[----:B------:R-:W-:Y:S01]  /*1920*/  FFMA R9, R9, R30, R14 ;  /* 0x0000001e09097223 */ /* 0x000fe2000000000e */
[----:B------:R-:W-:Y:S02]  /*1930*/  HADD2.F32 R10, -RZ, R10.H0_H0 ;  /* 0x2000000aff0a7230 */ /* 0x000fe40000004100 */
[----:B------:R-:W-:-:S05]  /*1940*/  HADD2.F32 R4, -RZ, R4.H0_H0 ;  /* 0x20000004ff047230 */ /* 0x000fca0000004100 */
[----:B------:R-:W-:Y:S01]  /*1950*/  FFMA R0, R10, R4, R9 ;  /* 0x000000040a007223 */ /* 0x000fe20000000009 */
.L_x_6205:
[----:B------:R-:W-:-:S09]  /*1960*/  UISETP.NE.AND UP2, UPT, UR24, URZ, UPT ;  /* 0x000000ff1800728c */ /* 0x000fd2000bf45270 */
[----:B------:R-:W-:Y:S05]  /*1970*/  BRA.U !UP2, `(.L_x_6204) ;  /* 0x000000010ad87547 */ /* 0x000fea000b800000 */
[----:B------:R-:W-:-:S09]  /*1980*/  UISETP.NE.AND UP2, UPT, UR24, 0x1, UPT ;  /* 0x000000011800788c */ /* 0x000fd2000bf45270 */
[----:B------:R-:W-:Y:S05]  /*1990*/  BRA.U !UP2, `(.L_x_6206) ;  /* 0x000000010a847547 */ /* 0x000fea000b800000 */
[----:B------:R-:W0:Y:S01]  /*19a0*/  LDC.64 R4, c[0x0][0x440] ;  /* 0x00011000ff047b82 */ /* 0x000e220000000a00 */
[----:B------:R-:W1:Y:S01]  /*19b0*/  LDCU.64 UR10, c[0x0][0x400] ;  /* 0x00008000ff0a77ac */ /* 0x000e620008000a00 */
[--C-:B------:R-:W-:Y:S02]  /*19c0*/  IMAD.IADD R10, R21, 0x1, R6.reuse ;  /* 0x00000001150a7824 */ /* 0x100fe400078e0206 */
[----:B------:R-:W-:-:S03]  /*19d0*/  IMAD.IADD R11, R16, 0x1, R6 ;  /* 0x00000001100b7824 */ /* 0x000fc600078e0206 */
[C---:B------:R-:W-:Y:S01]  /*19e0*/  IADD3 R9, P0, PT, R10.reuse, UR36, RZ ;  /* 0x000000240a097c10 */ /* 0x040fe2000ff1e0ff */
[C---:B------:R-:W-:Y:S01]  /*19f0*/  VIADD R7, R11.reuse, 0x1 ;  /* 0x000000010b077836 */ /* 0x040fe20000000000 */
[C---:B------:R-:W-:Y:S02]  /*1a00*/  IADD3 R14, P1, PT, R11.reuse, UR38, RZ ;  /* 0x000000260b0e7c10 */ /* 0x040fe4000ff3e0ff */
[C---:B------:R-:W-:Y:S01]  /*1a10*/  LEA.HI.X.SX32 R8, R10.reuse, UR35, 0x1, P0 ;  /* 0x000000230a087c11 */ /* 0x040fe200080f0eff */
[----:B------:R-:W-:Y:S01]  /*1a20*/  VIADD R10, R10, 0x1 ;  /* 0x000000010a0a7836 */ /* 0x000fe20000000000 */
[----:B------:R-:W-:Y:S02]  /*1a30*/  LEA.HI.X.SX32 R11, R11, UR37, 0x1, P1 ;  /* 0x000000250b0b7c11 */ /* 0x000fe400088f0eff */
[----:B-1----:R-:W-:-:S04]  /*1a40*/  LEA R30, P1, R14, UR10, 0x1 ;  /* 0x0000000a0e1e7c11 */ /* 0x002fc8000f8208ff */
[----:B------:R-:W-:Y:S02]  /*1a50*/  LEA.HI.X R31, R14, UR11, R11, 0x1, P1 ;  /* 0x0000000b0e1f7c11 */ /* 0x000fe400088f0c0b */
[----:B0-----:R-:W-:-:S03]  /*1a60*/  LEA R28, P0, R9, R4, 0x1 ;  /* 0x00000004091c7211 */ /* 0x001fc600078008ff */
[----:B------:R-:W2:Y:S01]  /*1a70*/  LDG.E.U16 R30, desc[UR8][R30.64] ;  /* 0x000000081e1e7981 */ /* 0x000ea2000c1e1500 */
[----:B------:R-:W-:Y:S02]  /*1a80*/  LEA.HI.X R29, R9, R5, R8, 0x1, P0 ;  /* 0x00000005091d7211 */ /* 0x000fe400000f0c08 */
[----:B------:R-:W-:-:S03]  /*1a90*/  IADD3 R8, P0, PT, R7, UR38, RZ ;  /* 0x0000002607087c10 */ /* 0x000fc6000ff1e0ff */
[----:B------:R-:W3:Y:S01]  /*1aa0*/  LDG.E.U16 R28, desc[UR8][R28.64] ;  /* 0x000000081c1c7981 */ /* 0x000ee2000c1e1500 */
[----:B------:R-:W-:Y:S02]  /*1ab0*/  LEA.HI.X.SX32 R7, R7, UR37, 0x1, P0 ;  /* 0x0000002507077c11 */ /* 0x000fe400080f0eff */
[----:B------:R-:W-:-:S04]  /*1ac0*/  LEA R14, P0, R8, UR10, 0x1 ;  /* 0x0000000a080e7c11 */ /* 0x000fc8000f8008ff */
[----:B------:R-:W-:Y:S02]  /*1ad0*/  LEA.HI.X R15, R8, UR11, R7, 0x1, P0 ;  /* 0x0000000b080f7c11 */ /* 0x000fe400080f0c07 */
[----:B------:R-:W-:-:S03]  /*1ae0*/  IADD3 R7, P0, PT, R10, UR36, RZ ;  /* 0x000000240a077c10 */ /* 0x000fc6000ff1e0ff */
[----:B------:R-:W4:Y:S01]  /*1af0*/  LDG.E.U16 R14, desc[UR8][R14.64] ;  /* 0x000000080e0e7981 */ /* 0x000f22000c1e1500 */
[----:B------:R-:W-:Y:S02]  /*1b00*/  LEA.HI.X.SX32 R10, R10, UR35, 0x1, P0 ;  /* 0x000000230a0a7c11 */ /* 0x000fe400080f0eff */
[----:B------:R-:W-:-:S04]  /*1b10*/  LEA R4, P0, R7, R4, 0x1 ;  /* 0x0000000407047211 */ /* 0x000fc800078008ff */
[----:B------:R-:W-:-:S05]  /*1b20*/  LEA.HI.X R5, R7, R5, R10, 0x1, P0 ;  /* 0x0000000507057211 */ /* 0x000fca00000f0c0a */
[----:B------:R-:W5:Y:S01]  /*1b30*/  LDG.E.U16 R4, desc[UR8][R4.64] ;  /* 0x0000000804047981 */ /* 0x000f62000c1e1500 */
[----:B------:R-:W-:Y:S02]  /*1b40*/  VIADD R6, R6, 0x2 ;  /* 0x0000000206067836 */ /* 0x000fe40000000000 */
[----:B--2---:R-:W-:Y:S02]  /*1b50*/  HADD2.F32 R30, -RZ, R30.H0_H0 ;  /* 0x2000001eff1e7230 */ /* 0x004fe40000004100 */
[----:B---3--:R-:W-:-:S05]  /*1b60*/  HADD2.F32 R28, -RZ, R28.H0_H0 ;  /* 0x2000001cff1c7230 */ /* 0x008fca0000004100 */
[----:B------:R-:W-:Y:S01]  /*1b70*/  FFMA R0, R30, R28, R0 ;  /* 0x0000001c1e007223 */ /* 0x000fe20000000000 */
[----:B----4-:R-:W-:Y:S02]  /*1b80*/  HADD2.F32 R14, -RZ, R14.H0_H0 ;  /* 0x2000000eff0e7230 */ /* 0x010fe40000004100 */
[----:B-----5:R-:W-:-:S05]  /*1b90*/  HADD2.F32 R4, -RZ, R4.H0_H0 ;  /* 0x20000004ff047230 */ /* 0x020fca0000004100 */
[----:B------:R-:W-:-:S07]  /*1ba0*/  FFMA R0, R14, R4, R0 ;  /* 0x000000040e007223 */ /* 0x000fce0000000000 */
.L_x_6206:
[----:B------:R-:W-:-:S13]  /*1bb0*/  LOP3.LUT P0, RZ, R13, 0x1, RZ, 0xc0, !PT ;  /* 0x000000010dff7812 */ /* 0x000fda000780c0ff */
[----:B------:R-:W-:Y:S05]  /*1bc0*/  @!P0 BRA `(.L_x_6204) ;  /* 0x0000000000448947 */ /* 0x000fea0003800000 */
[----:B------:R-:W0:Y:S01]  /*1bd0*/  LDC.64 R4, c[0x0][0x440] ;  /* 0x00011000ff047b82 */ /* 0x000e220000000a00 */
[----:B------:R-:W1:Y:S01]  /*1be0*/  LDCU.64 UR10, c[0x0][0x400] ;  /* 0x00008000ff0a77ac */ /* 0x000e620008000a00 */
[--C-:B------:R-:W-:Y:S02]  /*1bf0*/  IMAD.IADD R8, R21, 0x1, R6.reuse ;  /* 0x0000000115087824 */ /* 0x100fe400078e0206 */
[----:B------:R-:W-:-:S03]  /*1c00*/  IMAD.IADD R6, R16, 0x1, R6 ;  /* 0x0000000110067824 */ /* 0x000fc600078e0206 */
[----:B------:R-:W-:Y:S02]  /*1c10*/  IADD3 R9, P0, PT, R8, UR36, RZ ;  /* 0x0000002408097c10 */ /* 0x000fe4000ff1e0ff */
[----:B------:R-:W-:Y:S02]  /*1c20*/  IADD3 R7, P1, PT, R6, UR38, RZ ;  /* 0x0000002606077c10 */ /* 0x000fe4000ff3e0ff */
[----:B------:R-:W-:Y:S02]  /*1c30*/  LEA.HI.X.SX32 R8, R8, UR35, 0x1, P0 ;  /* 0x0000002308087c11 */ /* 0x000fe400080f0eff */
[----:B------:R-:W-:Y:S02]  /*1c40*/  LEA.HI.X.SX32 R6, R6, UR37, 0x1, P1 ;  /* 0x0000002506067c11 */ /* 0x000fe400088f0eff */
[----:B-1----:R-:W-:-:S04]  /*1c50*/  LEA R10, P1, R7, UR10, 0x1 ;  /* 0x0000000a070a7c11 */ /* 0x002fc8000f8208ff */
[----:B------:R-:W-:Y:S02]  /*1c60*/  LEA.HI.X R11, R7, UR11, R6, 0x1, P1 ;  /* 0x0000000b070b7c11 */ /* 0x000fe400088f0c06 */
[----:B0-----:R-:W-:-:S03]  /*1c70*/  LEA R4, P0, R9, R4, 0x1 ;  /* 0x0000000409047211 */ /* 0x001fc600078008ff */
[----:B------:R-:W2:Y:S01]  /*1c80*/  LDG.E.U16 R10, desc[UR8][R10.64] ;  /* 0x000000080a0a7981 */ /* 0x000ea2000c1e1500 */
[----:B------:R-:W-:-:S05]  /*1c90*/  LEA.HI.X R5, R9, R5, R8, 0x1, P0 ;  /* 0x0000000509057211 */ /* 0x000fca00000f0c08 */
[----:B------:R-:W3:Y:S01]  /*1ca0*/  LDG.E.U16 R4, desc[UR8][R4.64] ;  /* 0x0000000804047981 */ /* 0x000ee2000c1e1500 */
[----:B--2---:R-:W-:Y:S02]  /*1cb0*/  HADD2.F32 R10, -RZ, R10.H0_H0 ;  /* 0x2000000aff0a7230 */ /* 0x004fe40000004100 */
[----:B---3--:R-:W-:-:S05]  /*1cc0*/  HADD2.F32 R4, -RZ, R4.H0_H0 ;  /* 0x20000004ff047230 */ /* 0x008fca0000004100 */
[----:B------:R-:W-:-:S07]  /*1cd0*/  FFMA R0, R10, R4, R0 ;  /* 0x000000040a007223 */ /* 0x000fce0000000000 */
.L_x_6204:
[----:B------:R-:W0:Y:S01]  /*1ce0*/  LDCU.64 UR10, c[0x0][0x500] ;  /* 0x0000a000ff0a77ac */ /* 0x000e220008000a00 */
[----:B------:R-:W-:-:S04]  /*1cf0*/  IADD3 R4, PT, PT, R18, R26, RZ ;  /* 0x0000001a12047210 */ /* 0x000fc80007ffe0ff */
[----:B------:R-:W-:-:S04]  /*1d00*/  IADD3 R5, P0, PT, R4, UR41, RZ ;  /* 0x0000002904057c10 */ /* 0x000fc8000ff1e0ff */
[----:B------:R-:W-:Y:S02]  /*1d10*/  LEA.HI.X.SX32 R4, R4, UR34, 0x1, P0 ;  /* 0x0000002204047c11 */ /* 0x000fe400080f0eff */
[----:B0-----:R-:W-:-:S04]  /*1d20*/  LEA R6, P0, R5, UR10, 0x2 ;  /* 0x0000000a05067c11 */ /* 0x001fc8000f8010ff */
[----:B------:R-:W-:-:S05]  /*1d30*/  LEA.HI.X R7, R5, UR11, R4, 0x2, P0 ;  /* 0x0000000b05077c11 */ /* 0x000fca00080f1404 */
[----:B------:R-:W2:Y:S01]  /*1d40*/  LDG.E R5, desc[UR8][R6.64] ;  /* 0x0000000806057981 */ /* 0x000ea2000c1e1900 */
[----:B------:R-:W-:Y:S01]  /*1d50*/  HFMA2 R4, -RZ, RZ, 0.96630859375, -0.0022525787353515625 ;  /* 0x3bbb989dff047431 */ /* 0x000fe200000001ff */
[----:B------:R-:W0:Y:S01]  /*1d60*/  S2UR UR5, SR_CgaCtaId ;  /* 0x00000000000579c3 */ /* 0x000e220000008800 */
[----:B------:R-:W-:Y:S02]  /*1d70*/  UMOV UR7, 0x400 ;  /* 0x0000040000077882 */ /* 0x000fe40000000000 */
[----:B0-----:R-:W-:Y:S01]  /*1d80*/  ULEA UR5, UR5, UR7, 0x18 ;  /* 0x0000000705057291 */ /* 0x001fe2000f8ec0ff */
[----:B--2---:R-:W-:Y:S01]  /*1d90*/  FFMA R5, R0, R12, -R5 ;  /* 0x0000000c00057223 */ /* 0x004fe20000000805 */
[----:B------:R-:W-:-:S03]  /*1da0*/  IMAD.MOV.U32 R0, RZ, RZ, 0x437c0000 ;  /* 0x437c0000ff007424 */ /* 0x000fc600078e00ff */
[----:B------:R-:W-:-:S04]  /*1db0*/  FFMA.SAT R4, R5, R4, 0.5 ;  /* 0x3f00000005047423 */ /* 0x000fc80000002004 */
[----:B------:R-:W-:-:S04]  /*1dc0*/  FFMA.RM R4, R4, R0, 12582913 ;  /* 0x4b40000104047423 */ /* 0x000fc80000004000 */
[C---:B------:R-:W-:Y:S01]  /*1dd0*/  FADD R0, R4.reuse, -12583039 ;  /* 0xcb40007f04007421 */ /* 0x040fe20000000000 */
[----:B------:R-:W-:-:S03]  /*1de0*/  SHF.L.U32 R4, R4, 0x17, RZ ;  /* 0x0000001704047819 */ /* 0x000fc600000006ff */
[----:B------:R-:W-:-:S04]  /*1df0*/  FFMA R0, R5, 1.4426950216293334961, -R0 ;  /* 0x3fb8aa3b05007823 */ /* 0x000fc80000000800 */
[----:B------:R-:W-:-:S06]  /*1e00*/  FFMA R0, R5, 1.925963033500011079e-08, R0 ;  /* 0x32a5706005007823 */ /* 0x000fcc0000000000 */
[----:B------:R-:W0:Y:S02]  /*1e10*/  MUFU.EX2 R0, R0 ;  /* 0x0000000000007308 */ /* 0x000e240000000800 */
[----:B0-----:R-:W-:Y:S01]  /*1e20*/  FMUL R0, R4, R0 ;  /* 0x0000000004007220 */ /* 0x001fe20000400000 */
[C---:B------:R-:W-:Y:S01]  /*1e30*/  LEA R4, R26.reuse, UR5, 0x1 ;  /* 0x000000051a047c11 */ /* 0x040fe2000f8e08ff */
[----:B------:R-:W-:-:S03]  /*1e40*/  VIADD R26, R26, UR21 ;  /* 0x000000151a1a7c36 */ /* 0x000fc60008000000 */
[----:B------:R-:W-:Y:S02]  /*1e50*/  F2FP.F16.F32.PACK_AB R0, RZ, R0 ;  /* 0x00000000ff00723e */ /* 0x000fe400000000ff */
[----:B------:R-:W-:-:S03]  /*1e60*/  ISETP.GE.AND P0, PT, R26, UR40, PT ;  /* 0x000000281a007c0c */ /* 0x000fc6000bf06270 */
[----:B------:R0:W-:Y:S10]  /*1e70*/  STS.U16 [R4], R0 ;  /* 0x0000000004007388 */ /* 0x0001f40000000400 */
[----:B------:R-:W-:Y:S05]  /*1e80*/  @!P0 BRA `(.L_x_6207) ;  /* 0xffffffec00908947 */ /* 0x000fea000383ffff */
.L_x_6199:
[----:B------:R-:W-:Y:S05]  /*1e90*/  BSYNC.RECONVERGENT B0 ;  /* 0x0000000000007941 */ /* 0x000fea0003800200 */
.L_x_6198:
[----:B0-----:R-:W0:Y:S01]  /*1ea0*/  S2R R0, SR_TID.X ;  /* 0x0000000000007919 */ /* 0x001e220000002100 */
[----:B------:R-:W-:Y:S01]  /*1eb0*/  BAR.SYNC.DEFER_BLOCKING 0x0 ;  /* 0x0000000000007b1d */ /* 0x000fe20000010000 */
[----:B------:R-:W-:-:S05]  /*1ec0*/  ISETP.LT.AND P0, PT, RZ, UR40, PT ;  /* 0x00000028ff007c0c */ /* 0x000fca000bf01270 */
[----:B------:R-:W-:Y:S01]  /*1ed0*/  BSSY.RECONVERGENT B0, `(.L_x_6208) ;  /* 0x00000ae000007945 */ /* 0x000fe20003800200 */
[----:B0-----:R-:W-:-:S13]  /*1ee0*/  ISETP.LT.AND P0, PT, R0, UR42, P0 ;  /* 0x0000002a00007c0c */ /* 0x001fda0008701270 */
[----:B------:R-:W-:Y:S05]  /*1ef0*/  @!P0 BRA `(.L_x_6209) ;  /* 0x0000000800ac8947 */ /* 0x000fea0003800000 */
[----:B------:R-:W0:Y:S01]  /*1f00*/  LDC R0, c[0x0][0x534] ;  /* 0x00014d00ff007b82 */ /* 0x000e220000000800 */
[----:B------:R-:W-:Y:S01]  /*1f10*/  UMOV UR47, URZ ;  /* 0x000000ff002f7c82 */ /* 0x000fe20008000000 */
[----:B0-----:R-:W-:Y:S01]  /*1f20*/  IMAD R0, R0, UR4, R2 ;  /* 0x0000000400007c24 */ /* 0x001fe2000f8e0202 */
[----:B------:R-:W-:Y:S05]  /*1f30*/  BRA.U UP1, `(.L_x_6210) ;  /* 0x0000000501447547 */ /* 0x000fea000b800000 */
[----:B------:R-:W0:Y:S01]  /*1f40*/  LDC R5, c[0x0][0x530] ;  /* 0x00014c00ff057b82 */ /* 0x000e220000000800 */
[----:B------:R-:W1:Y:S01]  /*1f50*/  LDCU.64 UR10, c[0x0][0x540] ;  /* 0x0000a800ff0a77ac */ /* 0x000e620008000a00 */
[----:B------:R-:W-:-:S05]  /*1f60*/  UMOV UR5, URZ ;  /* 0x000000ff00057c82 */ /* 0x000fca0008000000 */
.L_x_6211:
[----:B0-----:R-:W-:Y:S01]  /*1f70*/  IMAD R4, R5, UR5, R0 ;  /* 0x0000000505047c24 */ /* 0x001fe2000f8e0200 */
[----:B------:R-:W-:Y:S02]  /*1f80*/  ULEA UR7, UR5, UR6, 0x1 ;  /* 0x0000000605077291 */ /* 0x000fe4000f8e08ff */
[----:B------:R-:W-:Y:S01]  /*1f90*/  UIADD3 UR5, UPT, UPT, UR5, 0x8, URZ ;  /* 0x0000000805057890 */ /* 0x000fe2000fffe0ff */
[C-C-:B------:R-:W-:Y:S01]  /*1fa0*/  IMAD.IADD R10, R4.reuse, 0x1, R5.reuse ;  /* 0x00000001040a7824 */ /* 0x140fe200078e0205 */
[----:B------:R-:W-:Y:S01]  /*1fb0*/  IADD3 R9, P0, PT, R4, UR33, RZ ;  /* 0x0000002104097c10 */ /* 0x000fe2000ff1e0ff */
[----:B------:R-:W-:Y:S01]  /*1fc0*/  UMOV UR47, UR30 ;  /* 0x0000001e002f7c82 */ /* 0x000fe20008000000 */
[----:B------:R-:W-:Y:S01]  /*1fd0*/  UISETP.NE.AND UP2, UPT, UR5, UR30, UPT ;  /* 0x0000001e0500728c */ /* 0x000fe2000bf45270 */
[C-C-:B------:R-:W-:Y:S01]  /*1fe0*/  IMAD.IADD R11, R10.reuse, 0x1, R5.reuse ;  /* 0x000000010a0b7824 */ /* 0x140fe200078e0205 */
[----:B------:R-:W-:Y:S02]  /*1ff0*/  IADD3 R7, P2, PT, R10, UR33, RZ ;  /* 0x000000210a077c10 */ /* 0x000fe4000ff5e0ff */
[----:B------:R-:W-:Y:S01]  /*2000*/  LEA.HI.X.SX32 R13, R4, UR32, 0x1, P0 ;  /* 0x00000020040d7c11 */ /* 0x000fe200080f0eff */
[C---:B------:R-:W-:Y:S01]  /*2010*/  IMAD.IADD R4, R11.reuse, 0x1, R5 ;  /* 0x000000010b047824 */ /* 0x040fe200078e0205 */
[----:B------:R-:W-:Y:S02]  /*2020*/  IADD3 R14, P1, PT, R11, UR33, RZ ;  /* 0x000000210b0e7c10 */ /* 0x000fe4000ff3e0ff */
[----:B-1----:R-:W-:Y:S02]  /*2030*/  LEA R8, P0, R9, UR10, 0x1 ;  /* 0x0000000a09087c11 */ /* 0x002fe4000f8008ff */
[----:B------:R-:W-:Y:S02]  /*2040*/  LEA.HI.X.SX32 R10, R10, UR32, 0x1, P2 ;  /* 0x000000200a0a7c11 */ /* 0x000fe400090f0eff */
[----:B------:R-:W-:Y:S02]  /*2050*/  LEA.HI.X.SX32 R11, R11, UR32, 0x1, P1 ;  /* 0x000000200b0b7c11 */ /* 0x000fe400088f0eff */
[----:B------:R-:W-:Y:S02]  /*2060*/  LEA R6, P2, R7, UR10, 0x1 ;  /* 0x0000000a07067c11 */ /* 0x000fe4000f8408ff */
[----:B------:R-:W-:Y:S02]  /*2070*/  LEA R18, P1, R14, UR10, 0x1 ;  /* 0x0000000a0e127c11 */ /* 0x000fe4000f8208ff */
[----:B------:R-:W-:Y:S02]  /*2080*/  LEA.HI.X R9, R9, UR11, R13, 0x1, P0 ;  /* 0x0000000b09097c11 */ /* 0x000fe400080f0c0d */
[C---:B------:R-:W-:Y:S02]  /*2090*/  IADD3 R13, P0, PT, R4.reuse, UR33, RZ ;  /* 0x00000021040d7c10 */ /* 0x040fe4000ff1e0ff */
[----:B------:R-:W-:Y:S01]  /*20a0*/  LEA.HI.X R7, R7, UR11, R10, 0x1, P2 ;  /* 0x0000000b07077c11 */ /* 0x000fe200090f0c0a */
[----:B------:R-:W-:Y:S01]  /*20b0*/  IMAD.IADD R10, R4, 0x1, R5 ;  /* 0x00000001040a7824 */ /* 0x000fe200078e0205 */
[----:B------:R-:W-:Y:S02]  /*20c0*/  LEA.HI.X R19, R14, UR11, R11, 0x1, P1 ;  /* 0x0000000b0e137c11 */ /* 0x000fe400088f0c0b */
[----:B------:R-:W-:Y:S02]  /*20d0*/  LEA.HI.X.SX32 R14, R4, UR32, 0x1, P0 ;  /* 0x00000020040e7c11 */ /* 0x000fe400080f0eff */
[----:B------:R0:W2:Y:S01]  /*20e0*/  LDG.E.U16 R4, desc[UR8][R8.64] ;  /* 0x0000000808047981 */ /* 0x0000a2000c1e1500 */
[C---:B------:R-:W-:Y:S02]  /*20f0*/  LEA R16, P1, R13.reuse, UR10, 0x1 ;  /* 0x0000000a0d107c11 */ /* 0x040fe4000f8208ff */
[C---:B------:R-:W-:Y:S01]  /*2100*/  IADD3 R11, P0, PT, R10.reuse, UR33, RZ ;  /* 0x000000210a0b7c10 */ /* 0x040fe2000ff1e0ff */
[----:B------:R-:W3:Y:S01]  /*2110*/  LDG.E.U16 R7, desc[UR8][R6.64] ;  /* 0x0000000806077981 */ /* 0x000ee2000c1e1500 */
[----:B------:R-:W-:Y:S01]  /*2120*/  LEA.HI.X R17, R13, UR11, R14, 0x1, P1 ;  /* 0x0000000b0d117c11 */ /* 0x000fe200088f0c0e */
[C---:B------:R-:W-:Y:S02]  /*2130*/  IMAD.IADD R13, R10.reuse, 0x1, R5 ;  /* 0x000000010a0d7824 */ /* 0x040fe400078e0205 */
[----:B------:R1:W4:Y:S04]  /*2140*/  LDG.E.U16 R18, desc[UR8][R18.64] ;  /* 0x0000000812127981 */ /* 0x000328000c1e1500 */
[----:B------:R-:W5:Y:S01]  /*2150*/  LDG.E.U16 R17, desc[UR8][R16.64] ;  /* 0x0000000810117981 */ /* 0x000f62000c1e1500 */
[----:B0-----:R-:W-:Y:S02]  /*2160*/  LEA R8, P1, R11, UR10, 0x1 ;  /* 0x0000000a0b087c11 */ /* 0x001fe4000f8208ff */
[----:B------:R-:W-:Y:S02]  /*2170*/  LEA.HI.X.SX32 R9, R10, UR32, 0x1, P0 ;  /* 0x000000200a097c11 */ /* 0x000fe400080f0eff */
[----:B------:R-:W-:Y:S02]  /*2180*/  IADD3 R10, P0, PT, R13, UR33, RZ ;  /* 0x000000210d0a7c10 */ /* 0x000fe4000ff1e0ff */
[----:B------:R-:W-:Y:S01]  /*2190*/  LEA.HI.X R9, R11, UR11, R9, 0x1, P1 ;  /* 0x0000000b0b097c11 */ /* 0x000fe200088f0c09 */
[C-C-:B------:R-:W-:Y:S01]  /*21a0*/  IMAD.IADD R11, R13.reuse, 0x1, R5.reuse ;  /* 0x000000010d0b7824 */ /* 0x140fe200078e0205 */
[C---:B------:R-:W-:Y:S02]  /*21b0*/  LEA R14, P1, R10.reuse, UR10, 0x1 ;  /* 0x0000000a0a0e7c11 */ /* 0x040fe4000f8208ff */
[----:B------:R-:W-:Y:S01]  /*21c0*/  LEA.HI.X.SX32 R13, R13, UR32, 0x1, P0 ;  /* 0x000000200d0d7c11 */ /* 0x000fe200080f0eff */
[C---:B-1----:R-:W-:Y:S01]  /*21d0*/  IMAD.IADD R19, R11.reuse, 0x1, R5 ;  /* 0x000000010b137824 */ /* 0x042fe200078e0205 */
[----:B------:R0:W5:Y:S01]  /*21e0*/  LDG.E.U16 R16, desc[UR8][R8.64] ;  /* 0x0000000808107981 */ /* 0x000162000c1e1500 */
[C---:B------:R-:W-:Y:S02]  /*21f0*/  IADD3 R6, P0, PT, R11.reuse, UR33, RZ ;  /* 0x000000210b067c10 */ /* 0x040fe4000ff1e0ff */
[----:B------:R-:W-:Y:S02]  /*2200*/  LEA.HI.X R15, R10, UR11, R13, 0x1, P1 ;  /* 0x0000000b0a0f7c11 */ /* 0x000fe400088f0c0d */
[----:B------:R-:W-:Y:S02]  /*2210*/  LEA.HI.X.SX32 R11, R11, UR32, 0x1, P0 ;  /* 0x000000200b0b7c11 */ /* 0x000fe400080f0eff */
[C---:B------:R-:W-:Y:S02]  /*2220*/  IADD3 R13, P0, PT, R19.reuse, UR33, RZ ;  /* 0x00000021130d7c10 */ /* 0x040fe4000ff1e0ff */
[----:B------:R-:W5:Y:S01]  /*2230*/  LDG.E.U16 R15, desc[UR8][R14.64] ;  /* 0x000000080e0f7981 */ /* 0x000f62000c1e1500 */
[C---:B------:R-:W-:Y:S02]  /*2240*/  LEA R10, P1, R6.reuse, UR10, 0x1 ;  /* 0x0000000a060a7c11 */ /* 0x040fe4000f8208ff */
[----:B------:R-:W-:Y:S02]  /*2250*/  LEA.HI.X.SX32 R19, R19, UR32, 0x1, P0 ;  /* 0x0000002013137c11 */ /* 0x000fe400080f0eff */
[----:B------:R-:W-:Y:S02]  /*2260*/  LEA.HI.X R11, R6, UR11, R11, 0x1, P1 ;  /* 0x0000000b060b7c11 */ /* 0x000fe400088f0c0b */
[C---:B0-----:R-:W-:Y:S04]  /*2270*/  LEA R8, P0, R13.reuse, UR10, 0x1 ;  /* 0x0000000a0d087c11 */ /* 0x041fe8000f8008ff */
[----:B------:R-:W-:Y:S01]  /*2280*/  LEA.HI.X R9, R13, UR11, R19, 0x1, P0 ;  /* 0x0000000b0d097c11 */ /* 0x000fe200080f0c13 */
[----:B------:R-:W5:Y:S04]  /*2290*/  LDG.E.U16 R14, desc[UR8][R10.64] ;  /* 0x000000080a0e7981 */ /* 0x000f68000c1e1500 */
[----:B------:R0:W5:Y:S04]  /*22a0*/  LDG.E.U16 R13, desc[UR8][R8.64] ;  /* 0x00000008080d7981 */ /* 0x000168000c1e1500 */
[----:B0-----:R-:W0:Y:S02]  /*22b0*/  LDS.128 R8, [UR7] ;  /* 0x00000007ff087984 */ /* 0x001e240008000c00 */
[--C-:B0-----:R-:W-:Y:S02]  /*22c0*/  HADD2.F32 R6, -RZ, R8.reuse.H0_H0 ;  /* 0x20000008ff067230 */ /* 0x101fe40000004100 */
[----:B------:R-:W-:Y:S02]  /*22d0*/  HADD2.F32 R8, -RZ, R8.H1_H1 ;  /* 0x30000008ff087230 */ /* 0x000fe40000004100 */
[----:B--2---:R-:W-:Y:S02]  /*22e0*/  HADD2.F32 R4, -RZ, R4.H0_H0 ;  /* 0x20000004ff047230 */ /* 0x004fe40000004100 */
[----:B---3--:R-:W-:Y:S03]  /*22f0*/  HADD2.F32 R7, -RZ, R7.H0_H0 ;  /* 0x20000007ff077230 */ /* 0x008fe60000004100 */
[----:B------:R-:W-:Y:S01]  /*2300*/  FFMA R3, R4, R6, R3 ;  /* 0x0000000604037223 */ /* 0x000fe20000000003 */
[--C-:B------:R-:W-:Y:S02]  /*2310*/  HADD2.F32 R6, -RZ, R9.reuse.H0_H0 ;  /* 0x20000009ff067230 */ /* 0x100fe40000004100 */
[----:B----4-:R-:W-:Y:S02]  /*2320*/  HADD2.F32 R4, -RZ, R18.H0_H0 ;  /* 0x20000012ff047230 */ /* 0x010fe40000004100 */
[----:B------:R-:W-:Y:S01]  /*2330*/  FFMA R3, R7, R8, R3 ;  /* 0x0000000807037223 */ /* 0x000fe20000000003 */
[----:B------:R-:W-:Y:S02]  /*2340*/  HADD2.F32 R8, -RZ, R9.H1_H1 ;  /* 0x30000009ff087230 */ /* 0x000fe40000004100 */
[----:B-----5:R-:W-:Y:S02]  /*2350*/  HADD2.F32 R7, -RZ, R17.H0_H0 ;  /* 0x20000011ff077230 */ /* 0x020fe40000004100 */
[----:B------:R-:W-:Y:S01]  /*2360*/  FFMA R3, R4, R6, R3 ;  /* 0x0000000604037223 */ /* 0x000fe20000000003 */
[--C-:B------:R-:W-:Y:S03]  /*2370*/  HADD2.F32 R6, -RZ, R10.reuse.H0_H0 ;  /* 0x2000000aff067230 */ /* 0x100fe60000004100 */
[----:B------:R-:W-:Y:S01]  /*2380*/  FFMA R3, R7, R8, R3 ;  /* 0x0000000807037223 */ /* 0x000fe20000000003 */
[----:B------:R-:W-:Y:S02]  /*2390*/  HADD2.F32 R8, -RZ, R10.H1_H1 ;  /* 0x3000000aff087230 */ /* 0x000fe40000004100 */
[----:B------:R-:W-:Y:S05]  /*23a0*/  HADD2.F32 R4, -RZ, R16.H0_H0 ;  /* 0x20000010ff047230 */ /* 0x000fea0000004100 */
[----:B------:R-:W-:Y:S01]  /*23b0*/  FFMA R3, R4, R6, R3 ;  /* 0x0000000604037223 */ /* 0x000fe20000000003 */
[----:B------:R-:W-:Y:S02]  /*23c0*/  HADD2.F32 R6, -RZ, R11.H0_H0 ;  /* 0x2000000bff067230 */ /* 0x000fe40000004100 */
[----:B------:R-:W-:Y:S05]  /*23d0*/  HADD2.F32 R7, -RZ, R15.H0_H0 ;  /* 0x2000000fff077230 */ /* 0x000fea0000004100 */
[----:B------:R-:W-:Y:S01]  /*23e0*/  FFMA R3, R7, R8, R3 ;  /* 0x0000000807037223 */ /* 0x000fe20000000003 */
[----:B------:R-:W-:Y:S02]  /*23f0*/  HADD2.F32 R8, -RZ, R11.H1_H1 ;  /* 0x3000000bff087230 */ /* 0x000fe40000004100 */
[----:B------:R-:W-:Y:S02]  /*2400*/  HADD2.F32 R4, -RZ, R14.H0_H0 ;  /* 0x2000000eff047230 */ /* 0x000fe40000004100 */
[----:B------:R-:W-:Y:S03]  /*2410*/  HADD2.F32 R7, -RZ, R13.H0_H0 ;  /* 0x2000000dff077230 */ /* 0x000fe60000004100 */
[----:B------:R-:W-:Y:S04]  /*2420*/  FFMA R3, R4, R6, R3 ;  /* 0x0000000604037223 */ /* 0x000fe80000000003 */
[----:B------:R-:W-:Y:S01]  /*2430*/  FFMA R3, R7, R8, R3 ;  /* 0x0000000807037223 */ /* 0x000fe20000000003 */
[----:B------:R-:W-:Y:S09]  /*2440*/  BRA.U UP2, `(.L_x_6211) ;  /* 0xfffffff902c87547 */ /* 0x000ff2000b83ffff */
.L_x_6210:
[----:B------:R-:W-:Y:S05]  /*2450*/  BRA.U !UP6, `(.L_x_6209) ;  /* 0x000000050e547547 */ /* 0x000fea000b800000 */
[----:B------:R-:W-:Y:S05]  /*2460*/  BRA.U !UP0, `(.L_x_6212) ;  /* 0x0000000108ac7547 */ /* 0x000fea000b800000 */
[----:B------:R-:W0:Y:S01]  /*2470*/  LDCU UR5, c[0x0][0x530] ;  /* 0x0000a600ff0577ac */ /* 0x000e220008000800 */
[----:B------:R-:W1:Y:S01]  /*2480*/  LDCU.64 UR10, c[0x0][0x540] ;  /* 0x0000a800ff0a77ac */ /* 0x000e620008000a00 */
[----:B0-----:R-:W-:-:S04]  /*2490*/  IMAD.U32 R4, RZ, RZ, UR5 ;  /* 0x00000005ff047e24 */ /* 0x001fc8000f8e00ff */
[----:B------:R-:W-:-:S04]  /*24a0*/  IMAD R4, R4, UR47, R0 ;  /* 0x0000002f04047c24 */ /* 0x000fc8000f8e0200 */
[C---:B------:R-:W-:Y:S01]  /*24b0*/  VIADD R6, R4.reuse, UR5 ;  /* 0x0000000504067c36 */ /* 0x040fe20008000000 */
[----:B------:R-:W-:-:S04]  /*24c0*/  IADD3 R5, P1, PT, R4, UR33, RZ ;  /* 0x0000002104057c10 */ /* 0x000fc8000ff3e0ff */
[----:B------:R-:W-:Y:S02]  /*24d0*/  IADD3 R7, P0, PT, R6, UR33, RZ ;  /* 0x0000002106077c10 */ /* 0x000fe4000ff1e0ff */
[----:B------:R-:W-:Y:S02]  /*24e0*/  LEA.HI.X.SX32 R4, R4, UR32, 0x1, P1 ;  /* 0x0000002004047c11 */ /* 0x000fe400088f0eff */
[C---:B------:R-:W-:Y:S02]  /*24f0*/  IADD3 R9, PT, PT, R6.reuse, UR5, RZ ;  /* 0x0000000506097c10 */ /* 0x040fe4000fffe0ff */
[C---:B-1----:R-:W-:Y:S02]  /*2500*/  LEA R14, P2, R5.reuse, UR10, 0x1 ;  /* 0x0000000a050e7c11 */ /* 0x042fe4000f8408ff */
[----:B------:R-:W-:Y:S02]  /*2510*/  LEA.HI.X.SX32 R6, R6, UR32, 0x1, P0 ;  /* 0x0000002006067c11 */ /* 0x000fe400080f0eff */
[----:B------:R-:W-:Y:S01]  /*2520*/  LEA.HI.X R15, R5, UR11, R4, 0x1, P2 ;  /* 0x0000000b050f7c11 */ /* 0x000fe200090f0c04 */
[----:B------:R-:W-:Y:S01]  /*2530*/  VIADD R4, R9, UR5 ;  /* 0x0000000509047c36 */ /* 0x000fe20008000000 */
[----:B------:R-:W-:-:S02]  /*2540*/  LEA R10, P1, R7, UR10, 0x1 ;  /* 0x0000000a070a7c11 */ /* 0x000fc4000f8208ff */
[----:B------:R-:W-:Y:S01]  /*2550*/  IADD3 R8, P0, PT, R9, UR33, RZ ;  /* 0x0000002109087c10 */ /* 0x000fe2000ff1e0ff */
[----:B------:R-:W2:Y:S01]  /*2560*/  LDG.E.U16 R14, desc[UR8][R14.64] ;  /* 0x000000080e0e7981 */ /* 0x000ea2000c1e1500 */
[----:B------:R-:W-:Y:S02]  /*2570*/  LEA.HI.X R11, R7, UR11, R6, 0x1, P1 ;  /* 0x0000000b070b7c11 */ /* 0x000fe400088f0c06 */
[----:B------:R-:W-:Y:S02]  /*2580*/  LEA.HI.X.SX32 R9, R9, UR32, 0x1, P0 ;  /* 0x0000002009097c11 */ /* 0x000fe400080f0eff */
[----:B------:R-:W-:Y:S01]  /*2590*/  LEA R6, P1, R8, UR10, 0x1 ;  /* 0x0000000a08067c11 */ /* 0x000fe2000f8208ff */
[----:B------:R-:W3:Y:S01]  /*25a0*/  LDG.E.U16 R10, desc[UR8][R10.64] ;  /* 0x000000080a0a7981 */ /* 0x000ee2000c1e1500 */
[----:B------:R-:W-:Y:S02]  /*25b0*/  IADD3 R5, P0, PT, R4, UR33, RZ ;  /* 0x0000002104057c10 */ /* 0x000fe4000ff1e0ff */
[----:B------:R-:W-:-:S02]  /*25c0*/  LEA.HI.X R7, R8, UR11, R9, 0x1, P1 ;  /* 0x0000000b08077c11 */ /* 0x000fc400088f0c09 */
[----:B------:R-:W-:Y:S02]  /*25d0*/  LEA.HI.X.SX32 R4, R4, UR32, 0x1, P0 ;  /* 0x0000002004047c11 */ /* 0x000fe400080f0eff */
[C---:B------:R-:W-:Y:S01]  /*25e0*/  LEA R8, P0, R5.reuse, UR10, 0x1 ;  /* 0x0000000a05087c11 */ /* 0x040fe2000f8008ff */
[----:B------:R0:W4:Y:S03]  /*25f0*/  LDG.E.U16 R6, desc[UR8][R6.64] ;  /* 0x0000000806067981 */ /* 0x000126000c1e1500 */
[----:B------:R-:W-:-:S05]  /*2600*/  LEA.HI.X R9, R5, UR11, R4, 0x1, P0 ;  /* 0x0000000b05097c11 */ /* 0x000fca00080f0c04 */
[----:B------:R-:W5:Y:S01]  /*2610*/  LDG.E.U16 R8, desc[UR8][R8.64] ;  /* 0x0000000808087981 */ /* 0x000f62000c1e1500 */
[----:B------:R-:W-:-:S09]  /*2620*/  ULEA UR5, UR47, UR29, 0x1 ;  /* 0x0000001d2f057291 */ /* 0x000fd2000f8e08ff */
[----:B------:R-:W0:Y:S04]  /*2630*/  LDS R5, [UR5] ;  /* 0x00000005ff057984 */ /* 0x000e280008000800 */
[----:B------:R-:W1:Y:S01]  /*2640*/  LDS R4, [UR5+0x4] ;  /* 0x00000405ff047984 */ /* 0x000e620008000800 */
[----:B------:R-:W-:Y:S01]  /*2650*/  UIADD3 UR47, UPT, UPT, UR47, 0x4, URZ ;  /* 0x000000042f2f7890 */ /* 0x000fe2000fffe0ff */
[--C-:B0-----:R-:W-:Y:S02]  /*2660*/  HADD2.F32 R7, -RZ, R5.reuse.H0_H0 ;  /* 0x20000005ff077230 */ /* 0x101fe40000004100 */
[----:B------:R-:W-:Y:S02]  /*2670*/  HADD2.F32 R5, -RZ, R5.H1_H1 ;  /* 0x30000005ff057230 */ /* 0x000fe40000004100 */
[----:B--2---:R-:W-:-:S05]  /*2680*/  HADD2.F32 R14, -RZ, R14.H0_H0 ;  /* 0x2000000eff0e7230 */ /* 0x004fca0000004100 */
[----:B------:R-:W-:Y:S01]  /*2690*/  FFMA R7, R14, R7, R3 ;  /* 0x000000070e077223 */ /* 0x000fe20000000003 */
[----:B---3--:R-:W-:Y:S02]  /*26a0*/  HADD2.F32 R10, -RZ, R10.H0_H0 ;  /* 0x2000000aff0a7230 */ /* 0x008fe40000004100 */
[----:B-1----:R-:W-:-:S03]  /*26b0*/  HADD2.F32 R3, -RZ, R4.H0_H0 ;  /* 0x20000004ff037230 */ /* 0x002fc60000004100 */
[----:B------:R-:W-:Y:S01]  /*26c0*/  FFMA R5, R10, R5, R7 ;  /* 0x000000050a057223 */ /* 0x000fe20000000007 */
[----:B----4-:R-:W-:Y:S02]  /*26d0*/  HADD2.F32 R6, -RZ, R6.H0_H0 ;  /* 0x20000006ff067230 */ /* 0x010fe40000004100 */
[----:B------:R-:W-:-:S03]  /*26e0*/  HADD2.F32 R4, -RZ, R4.H1_H1 ;  /* 0x30000004ff047230 */ /* 0x000fc60000004100 */
[----:B------:R-:W-:Y:S01]  /*26f0*/  FFMA R3, R6, R3, R5 ;  /* 0x0000000306037223 */ /* 0x000fe20000000005 */
[----:B-----5:R-:W-:-:S05]  /*2700*/  HADD2.F32 R8, -RZ, R8.H0_H0 ;  /* 0x20000008ff087230 */ /* 0x020fca0000004100 */
[----:B------:R-:W-:-:S07]  /*2710*/  FFMA R3, R8, R4, R3 ;  /* 0x0000000408037223 */ /* 0x000fce0000000003 */
.L_x_6212:
[----:B------:R-:W-:Y:S05]  /*2720*/  BRA.U !UP5, `(.L_x_6209) ;  /* 0x000000010da07547 */ /* 0x000fea000b800000 */
[----:B------:R-:W-:Y:S05]  /*2730*/  BRA.U !UP4, `(.L_x_6213) ;  /* 0x000000010c607547 */ /* 0x000fea000b800000 */
[----:B------:R-:W0:Y:S01]  /*2740*/  LDCU UR5, c[0x0][0x530] ;  /* 0x0000a600ff0577ac */ /* 0x000e220008000800 */
[----:B------:R-:W1:Y:S01]  /*2750*/  LDCU.64 UR10, c[0x0][0x540] ;  /* 0x0000a800ff0a77ac */ /* 0x000e620008000a00 */
[----:B0-----:R-:W-:-:S04]  /*2760*/  IMAD.U32 R6, RZ, RZ, UR5 ;  /* 0x00000005ff067e24 */ /* 0x001fc8000f8e00ff */
[----:B------:R-:W-:-:S05]  /*2770*/  IMAD R6, R6, UR47, R0 ;  /* 0x0000002f06067c24 */ /* 0x000fca000f8e0200 */
[C---:B------:R-:W-:Y:S02]  /*2780*/  IADD3 R7, P0, PT, R6.reuse, UR33, RZ ;  /* 0x0000002106077c10 */ /* 0x040fe4000ff1e0ff */
[C---:B------:R-:W-:Y:S02]  /*2790*/  IADD3 R5, PT, PT, R6.reuse, UR5, RZ ;  /* 0x0000000506057c10 */ /* 0x040fe4000fffe0ff */
[----:B------:R-:W-:Y:S02]  /*27a0*/  LEA.HI.X.SX32 R6, R6, UR32, 0x1, P0 ;  /* 0x0000002006067c11 */ /* 0x000fe400080f0eff */
[----:B-1----:R-:W-:Y:S02]  /*27b0*/  LEA R8, P1, R7, UR10, 0x1 ;  /* 0x0000000a07087c11 */ /* 0x002fe4000f8208ff */
[----:B------:R-:W-:Y:S02]  /*27c0*/  IADD3 R4, P0, PT, R5, UR33, RZ ;  /* 0x0000002105047c10 */ /* 0x000fe4000ff1e0ff */
[----:B------:R-:W-:-:S02]  /*27d0*/  LEA.HI.X R9, R7, UR11, R6, 0x1, P1 ;  /* 0x0000000b07097c11 */ /* 0x000fc400088f0c06 */
[----:B------:R-:W-:Y:S02]  /*27e0*/  LEA.HI.X.SX32 R5, R5, UR32, 0x1, P0 ;  /* 0x0000002005057c11 */ /* 0x000fe400080f0eff */
[C---:B------:R-:W-:Y:S01]  /*27f0*/  LEA R6, P0, R4.reuse, UR10, 0x1 ;  /* 0x0000000a04067c11 */ /* 0x040fe2000f8008ff */
[----:B------:R-:W2:Y:S03]  /*2800*/  LDG.E.U16 R8, desc[UR8][R8.64] ;  /* 0x0000000808087981 */ /* 0x000ea6000c1e1500 */
[----:B------:R-:W-:-:S05]  /*2810*/  LEA.HI.X R7, R4, UR11, R5, 0x1, P0 ;  /* 0x0000000b04077c11 */ /* 0x000fca00080f0c05 */
[----:B------:R-:W3:Y:S01]  /*2820*/  LDG.E.U16 R6, desc[UR8][R6.64] ;  /* 0x0000000806067981 */ /* 0x000ee2000c1e1500 */
[----:B------:R-:W-:-:S09]  /*2830*/  ULEA UR5, UR47, UR28, 0x1 ;  /* 0x0000001c2f057291 */ /* 0x000fd2000f8e08ff */
[----:B------:R-:W0:Y:S01]  /*2840*/  LDS R4, [UR5] ;  /* 0x00000005ff047984 */ /* 0x000e220008000800 */
[----:B------:R-:W-:Y:S01]  /*2850*/  UIADD3 UR47, UPT, UPT, UR47, 0x2, URZ ;  /* 0x000000022f2f7890 */ /* 0x000fe2000fffe0ff */
[--C-:B0-----:R-:W-:Y:S02]  /*2860*/  HADD2.F32 R5, -RZ, R4.reuse.H0_H0 ;  /* 0x20000004ff057230 */ /* 0x101fe40000004100 */
[----:B------:R-:W-:Y:S02]  /*2870*/  HADD2.F32 R4, -RZ, R4.H1_H1 ;  /* 0x30000004ff047230 */ /* 0x000fe40000004100 */
[----:B--2---:R-:W-:-:S05]  /*2880*/  HADD2.F32 R8, -RZ, R8.H0_H0 ;  /* 0x20000008ff087230 */ /* 0x004fca0000004100 */
[----:B------:R-:W-:Y:S01]  /*2890*/  FFMA R3, R8, R5, R3 ;  /* 0x0000000508037223 */ /* 0x000fe20000000003 */
[----:B---3--:R-:W-:-:S05]  /*28a0*/  HADD2.F32 R6, -RZ, R6.H0_H0 ;  /* 0x20000006ff067230 */ /* 0x008fca0000004100 */
[----:B------:R-:W-:-:S07]  /*28b0*/  FFMA R3, R6, R4, R3 ;  /* 0x0000000406037223 */ /* 0x000fce0000000003 */
.L_x_6213:
[----:B------:R-:W-:Y:S05]  /*28c0*/  BRA.U !UP3, `(.L_x_6209) ;  /* 0x000000010b387547 */ /* 0x000fea000b800000 */
[----:B------:R-:W0:Y:S01]  /*28d0*/  LDCU UR5, c[0x0][0x530] ;  /* 0x0000a600ff0577ac */ /* 0x000e220008000800 */
[----:B------:R-:W1:Y:S01]  /*28e0*/  LDCU.64 UR10, c[0x0][0x540] ;  /* 0x0000a800ff0a77ac */ /* 0x000e620008000a00 */
[----:B0-----:R-:W-:-:S05]  /*28f0*/  MOV R4, UR5 ;  /* 0x0000000500047c02 */ /* 0x001fca0008000f00 */
[----:B------:R-:W-:-:S05]  /*2900*/  IMAD R0, R4, UR47, R0 ;  /* 0x0000002f04007c24 */ /* 0x000fca000f8e0200 */
[----:B------:R-:W-:-:S04]  /*2910*/  IADD3 R4, P0, PT, R0, UR33, RZ ;  /* 0x0000002100047c10 */ /* 0x000fc8000ff1e0ff */
[----:B------:R-:W-:Y:S02]  /*2920*/  LEA.HI.X.SX32 R0, R0, UR32, 0x1, P0 ;  /* 0x0000002000007c11 */ /* 0x000fe400080f0eff */
[----:B-1----:R-:W-:-:S04]  /*2930*/  LEA R6, P0, R4, UR10, 0x1 ;  /* 0x0000000a04067c11 */ /* 0x002fc8000f8008ff */
[----:B------:R-:W-:-:S05]  /*2940*/  LEA.HI.X R7, R4, UR11, R0, 0x1, P0 ;  /* 0x0000000b04077c11 */ /* 0x000fca00080f0c00 */
[----:B------:R-:W2:Y:S01]  /*2950*/  LDG.E.U16 R6, desc[UR8][R6.64] ;  /* 0x0000000806067981 */ /* 0x000ea2000c1e1500 */
[----:B------:R-:W-:-:S09]  /*2960*/  ULEA UR5, UR47, UR27, 0x1 ;  /* 0x0000001b2f057291 */ /* 0x000fd2000f8e08ff */
[----:B------:R-:W0:Y:S02]  /*2970*/  LDS.U16 R0, [UR5] ;  /* 0x00000005ff007984 */ /* 0x000e240008000400 */
[----:B0-----:R-:W-:Y:S02]  /*2980*/  HADD2.F32 R0, -RZ, R0.H0_H0 ;  /* 0x20000000ff007230 */ /* 0x001fe40000004100 */
[----:B--2---:R-:W-:-:S05]  /*2990*/  HADD2.F32 R6, -RZ, R6.H0_H0 ;  /* 0x20000006ff067230 */ /* 0x004fca0000004100 */
[----:B------:R-:W-:-:S07]  /*29a0*/  FFMA R3, R6, R0, R3 ;  /* 0x0000000006037223 */ /* 0x000fce0000000003 */
.L_x_6209:
[----:B------:R-:W-:Y:S05]  /*29b0*/  BSYNC.RECONVERGENT B0 ;  /* 0x0000000000007941 */ /* 0x000fea0003800200 */
.L_x_6208:
[----:B------:R-:W0:Y:S01]  /*29c0*/  LDCU UR5, c[0x0][0x3b8] ;  /* 0x00007700ff0577ac */ /* 0x000e220008000800 */
[----:B------:R-:W-:-:S04]  /*29d0*/  UIADD3 UR4, UPT, UPT, UR4, 0x1, URZ ;  /* 0x0000000104047890 */ /* 0x000fc8000fffe0ff */
[----:B0-----:R-:W-:Y:S01]  /*29e0*/  UISETP.NE.AND UP2, UPT, UR4, UR5, UPT ;  /* 0x000000050400728c */ /* 0x001fe2000bf45270 */
[----:B------:R-:W-:Y:S08]  /*29f0*/  BAR.SYNC.DEFER_BLOCKING 0x0 ;  /* 0x0000000000007b1d */ /* 0x000ff00000010000 */
[----:B------:R-:W-:Y:S05]  /*2a00*/  BRA.U UP2, `(.L_x_6214) ;  /* 0xffffffe102087547 */ /* 0x000fea000b83ffff */
.L_x_6197:
[----:B------:R-:W0:Y:S01]  /*2a10*/  S2R R0, SR_TID.X ;  /* 0x0000000000007919 */ /* 0x000e220000002100 */
[----:B------:R-:W0:Y:S01]  /*2a20*/  LDCU UR4, c[0x0][0x3b4] ;  /* 0x00007680ff0477ac */ /* 0x000e220008000800 */
[----:B------:R-:W-:Y:S01]  /*2a30*/  BSSY.RECONVERGENT B0, `(.L_x_6215) ;  /* 0x000000c000007945 */ /* 0x000fe20003800200 */
[----:B0-----:R-:W-:-:S13]  /*2a40*/  ISETP.GE.AND P0, PT, R0, UR4, PT ;  /* 0x0000000400007c0c */ /* 0x001fda000bf06270 */
[----:B------:R-:W-:Y:S05]  /*2a50*/  @P0 BRA `(.L_x_6216) ;  /* 0x0000000000240947 */ /* 0x000fea0003800000 */
[----:B------:R-:W0:Y:S01]  /*2a60*/  LDC R0, c[0x0][0x570] ;  /* 0x00015c00ff007b82 */ /* 0x000e220000000800 */
[----:B------:R-:W1:Y:S01]  /*2a70*/  LDCU.64 UR4, c[0x0][0x580] ;  /* 0x0000b000ff0477ac */ /* 0x000e620008000a00 */
[----:B------:R-:W-:Y:S01]  /*2a80*/  F2FP.F16.F32.PACK_AB R3, RZ, R3 ;  /* 0x00000003ff03723e */ /* 0x000fe200000000ff */
[----:B0-----:R-:W-:-:S05]  /*2a90*/  IMAD R0, R0, UR46, R22 ;  /* 0x0000002e00007c24 */ /* 0x001fca000f8e0216 */
[----:B------:R-:W-:-:S04]  /*2aa0*/  IADD3 R4, P0, PT, R0, UR31, RZ ;  /* 0x0000001f00047c10 */ /* 0x000fc8000ff1e0ff */
[----:B------:R-:W-:Y:S02]  /*2ab0*/  LEA.HI.X.SX32 R0, R0, UR26, 0x1, P0 ;  /* 0x0000001a00007c11 */ /* 0x000fe400080f0eff */
[----:B-1----:R-:W-:-:S04]  /*2ac0*/  LEA R6, P0, R4, UR4, 0x1 ;  /* 0x0000000404067c11 */ /* 0x002fc8000f8008ff */
[----:B------:R-:W-:-:S05]  /*2ad0*/  LEA.HI.X R7, R4, UR5, R0, 0x1, P0 ;  /* 0x0000000504077c11 */ /* 0x000fca00080f0c00 */
[----:B------:R0:W-:Y:S04]  /*2ae0*/  STG.E.U16 desc[UR8][R6.64], R3 ;  /* 0x0000000306007986 */ /* 0x0001e8000c101508 */
.L_x_6216:
[----:B------:R-:W-:Y:S05]  /*2af0*/  BSYNC.RECONVERGENT B0 ;  /* 0x0000000000007941 */ /* 0x000fea0003800200 */
.L_x_6215:
[----:B------:R-:W-:-:S04]  /*2b00*/  UIADD3 UR46, UPT, UPT, UR20, UR46, URZ ;  /* 0x0000002e142e7290 */ /* 0x000fc8000fffe0ff */
[----:B------:R-:W-:-:S09]  /*2b10*/  UISETP.GE.AND UP2, UPT, UR46, UR39, UPT ;  /* 0x000000272e00728c */ /* 0x000fd2000bf46270 */
[----:B------:R-:W-:Y:S05]  /*2b20*/  BRA.U !UP2, `(.L_x_6217) ;  /* 0xffffffdd0a9c7547 */ /* 0x000fea000b83ffff */
.L_x_6196:
[----:B------:R-:W1:Y:S01]  /*2b30*/  LDCU UR5, c[0x0][0x3bc] ;  /* 0x00007780ff0577ac */ /* 0x000e620008000800 */
[----:B------:R-:W1:Y:S01]  /*2b40*/  LDCU UR4, c[0x0][0x3c0] ;  /* 0x00007800ff0477ac */ /* 0x000e620008000800 */
[----:B------:R-:W-:Y:S02]  /*2b50*/  UIADD3 UR44, UPT, UPT, UR19, UR44, URZ ;  /* 0x0000002c132c7290 */ /* 0x000fe4000fffe0ff */
[----:B-1----:R-:W-:-:S04]  /*2b60*/  UIMAD UR4, UR5, UR4, URZ ;  /* 0x00000004050472a4 */ /* 0x002fc8000f8e02ff */
[----:B------:R-:W-:-:S09]  /*2b70*/  UISETP.GE.AND UP0, UPT, UR44, UR4, UPT ;  /* 0x000000042c00728c */ /* 0x000fd2000bf06270 */
[----:B------:R-:W-:Y:S05]  /*2b80*/  BRA.U !UP0, `(.L_x_6218) ;  /* 0xffffffd9080c7547 */ /* 0x000fea000b83ffff */
[----:B------:R-:W-:Y:S05]  /*2b90*/  EXIT ;  /* 0x000000000000794d */ /* 0x000fea0003800000 */
        .weak           $__internal_82_$__cuda_sm20_rcp_rn_f32_slowpath
        .type           $__internal_82_$__cuda_sm20_rcp_rn_f32_slowpath,@function
        .size           $__internal_82_$__cuda_sm20_rcp_rn_f32_slowpath,($__internal_83_$__cuda_sm20_sqrt_rn_f32_slowpath - $__internal_82_$__cuda_sm20_rcp_rn_f32_slowpath)
$__internal_82_$__cuda_sm20_rcp_rn_f32_slowpath:
        /* <DEDUP_REMOVED lines=9> */
[----:B---3--:R-:W0:Y:S02]  /*2c30*/  MUFU.RCP R2, R0 ;  /* 0x0000000000027308 */ /* 0x008e240000001000 */
[----:B0-----:R-:W-:-:S04]  /*2c40*/  FFMA R0, R0, R2, -1 ;  /* 0xbf80000000007423 */ /* 0x001fc80000000002 */
[----:B------:R-:W-:-:S04]  /*2c50*/  FADD.FTZ R0, -R0, -RZ ;  /* 0x800000ff00007221 */ /* 0x000fc80000010100 */
[----:B------:R-:W-:-:S04]  /*2c60*/  FFMA R0, R2, R0, R2 ;  /* 0x0000000002007223 */ /* 0x000fc80000000002 */
[----:B------:R-:W-:Y:S01]  /*2c70*/  FFMA R2, R0, 1.84467440737095516160e+19, RZ ;  /* 0x5f80000000027823 */ /* 0x000fe200000000ff */
[----:B------:R-:W-:Y:S06]  /*2c80*/  BRA `(.L_x_6220) ;  /* 0x0000000000887947 */ /* 0x000fec0003800000 */
.L_x_6219:
        /* <DEDUP_REMOVED lines=33> */
.L_x_6221:
[----:B------:R0:W1:Y:S02]  /*2ea0*/  MUFU.RCP R2, R5 ;  /* 0x0000000500027308 */ /* 0x0000640000001000 */
.L_x_6220:
[----:B0-2---:R-:W-:-:S04]  /*2eb0*/  HFMA2 R5, -RZ, RZ, 0, 0 ;  /* 0x00000000ff057431 */ /* 0x005fc800000001ff */
[----:B-1-3--:R-:W-:Y:S05]  /*2ec0*/  RET.REL.NODEC R4 `(_Z28fmha_bwd_reference_dV_kernelIN4cute5tupleIJN7cutlass4fmha10collective14VariableLengthES5_iiNS1_IJNS1_IJiiEEEiEEEEEENS0_6TensorINS0_10ViewEngineINS0_8gmem_ptrIPNS2_6half_tEEEEENS0_6LayoutINS1_IJS5_iS7_EEENS1_IJiNS0_1CILi1EEES7_EEEEEEENS9_ISF_NSG_ISH_NS1_IJiSJ_NS1_IJNS1_IJNSI_ILi0EEEiEEEiEEEEEEEEEESS_SM_NS9_INSA_INSB_IPfEEEENSG_INS1_IJS5_S7_EEENS1_IJSJ_S7_EEEEEEESM_SS_NS4_6NoMaskEEvT_T0_T1_T2_T3_T4_T5_T6_T7_) ;  /* 0xffffffd0044c7950 */ /* 0x00afea0003c3ffff */
        .weak           $__internal_83_$__cuda_sm20_sqrt_rn_f32_slowpath
        .type           $__internal_83_$__cuda_sm20_sqrt_rn_f32_slowpath,@function
        .size           $__internal_83_$__cuda_sm20_sqrt_rn_f32_slowpath,(.L_x_7347 - $__internal_83_$__cuda_sm20_sqrt_rn_f32_slowpath)
$__internal_83_$__cuda_sm20_sqrt_rn_f32_slowpath:
        /* <DEDUP_REMOVED lines=20> */
.L_x_6222:
[----:B------:R-:W-:Y:S01]  /*3010*/  HFMA2 R5, -RZ, RZ, 0, 0 ;  /* 0x00000000ff057431 */ /* 0x000fe200000001ff */
[----:B------:R-:W-:-:S04]  /*3020*/  MOV R4, R0 ;  /* 0x0000000000047202 */ /* 0x000fc80000000f00 */
[----:B------:R-:W-:Y:S05]  /*3030*/  RET.REL.NODEC R4 `(_Z28fmha_bwd_reference_dV_kernelIN4cute5tupleIJN7cutlass4fmha10collective14VariableLengthES5_iiNS1_IJNS1_IJiiEEEiEEEEEENS0_6TensorINS0_10ViewEngineINS0_8gmem_ptrIPNS2_6half_tEEEEENS0_6LayoutINS1_IJS5_iS7_EEENS1_IJiNS0_1CILi1EEES7_EEEEEEENS9_ISF_NSG_ISH_NS1_IJiSJ_NS1_IJNS1_IJNSI_ILi0EEEiEEEiEEEEEEEEEESS_SM_NS9_INSA_INSB_IPfEEEENSG_INS1_IJS5_S7_EEENS1_IJSJ_S7_EEEEEEESM_SS_NS4_6NoMaskEEvT_T0_T1_T2_T3_T4_T5_T6_T7_) ;  /* 0xffffffcc04f07950 */ /* 0x000fea0003c3ffff */
.L_x_6223:
        /* <DEDUP_REMOVED lines=12> */
.L_x_7347:


//--------------------- .text._Z28fmha_bwd_reference_dK_kernelIN4cute5tupleIJN7cutlass4fmha10collective14VariableLengthES5_iiNS1_IJNS1_IJiiEEEiEEEEEENS0_6TensorINS0_10ViewEngineINS0_8gmem_ptrIPNS2_6half_tEEEEENS0_6LayoutINS1_IJS5_iS7_EEENS1_IJiNS0_1CILi1EEES7_EEEEEEENS9_ISF_NSG_ISH_NS1_IJiSJ_NS1_IJNS1_IJNSI_ILi0EEEiEEEiEEEEEEEEEESS_SM_NS9_INSA_INSB_IPfEEEENSG_INS1_IJS5_S7_EEENS1_IJSJ_S7_EEEEEEESM_SS_NS4_6NoMaskEEvT_T0_T1_T2_T3_T4_T5_T6_T7_ --------------------------
	.section	.text._Z28fmha_bwd_reference_dK_kernelIN4cute5tupleIJN7cutlass4fmha10collective14VariableLengthES5_iiNS1_IJNS1_IJiiEEEiEEEEEENS0_6TensorINS0_10ViewEngineINS0_8gmem_ptrIPNS2_6half_tEEEEENS0_6LayoutINS1_IJS5_iS7_EEENS1_IJiNS0_1CILi1EEES7_EEEEEEENS9_ISF_NSG_ISH_NS1_IJiSJ_NS1_IJNS1_IJNSI_ILi0EEEiEEEiEEEEEEEEEESS_SM_NS9_INSA_INSB_IPfEEEENSG_INS1_IJS5_S7_EEENS1_IJSJ_S7_EEEEEEESM_SS_NS4_6NoMaskEEvT_T0_T1_T2_T3_T4_T5_T6_T7_,"ax",@progbits
	.align	128
        .global         _Z28fmha_bwd_reference_dK_kernelIN4cute5tupleIJN7cutlass4fmha10collective14VariableLengthES5_iiNS1_IJNS1_IJiiEEEiEEEEEENS0_6TensorINS0_10ViewEngineINS0_8gmem_ptrIPNS2_6half_tEEEEENS0_6LayoutINS1_IJS5_iS7_EEENS1_IJiNS0_1CILi1EEES7_EEEEEEENS9_ISF_NSG_ISH_NS1_IJiSJ_NS1_IJNS1_IJNSI_ILi0EEEiEEEiEEEEEEEEEESS_SM_NS9_INSA_INSB_IPfEEEENSG_INS1_IJS5_S7_EEENS1_IJSJ_S7_EEEEEEESM_SS_NS4_6NoMaskEEvT_T0_T1_T2_T3_T4_T5_T6_T7_
        .type           _Z28fmha_bwd_reference_dK_kernelIN4cute5tupleIJN7cutlass4fmha10collective14VariableLengthES5_iiNS1_IJNS1_IJiiEEEiEEEEEENS0_6TensorINS0_10ViewEngineINS0_8gmem_ptrIPNS2_6half_tEEEEENS0_6LayoutINS1_IJS5_iS7_EEENS1_IJiNS0_1CILi1EEES7_EEEEEEENS9_ISF_NSG_ISH_NS1_IJiSJ_NS1_IJNS1_IJNSI_ILi0EEEiEEEiEEEEEEEEEESS_SM_NS9_INSA_INSB_IPfEEEENSG_INS1_IJS5_S7_EEENS1_IJSJ_S7_EEEEEEESM_SS_NS4_6NoMaskEEvT_T0_T1_T2_T3_T4_T5_T6_T7_,@function
        .size           _Z28fmha_bwd_reference_dK_kernelIN4cute5tupleIJN7cutlass4fmha10collective14VariableLengthES5_iiNS1_IJNS1_IJiiEEEiEEEEEENS0_6TensorINS0_10ViewEngineINS0_8gmem_ptrIPNS2_6half_tEEEEENS0_6LayoutINS1_IJS5_iS7_EEENS1_IJiNS0_1CILi1EEES7_EEEEEEENS9_ISF_NSG_ISH_NS1_IJiSJ_NS1_IJNS1_IJNSI_ILi0EEEiEEEiEEEEEEEEEESS_SM_NS9_INSA_INSB_IPfEEEENSG_INS1_IJS5_S7_EEENS1_IJSJ_S7_EEEEEEESM_SS_NS4_6NoMaskEEvT_T0_T1_T2_T3_T4_T5_T6_T7_,(.L_x_7349 - _Z28fmha_bwd_reference_dK_kernelIN4cute5tupleIJN7cutlass4fmha10collective14VariableLengthES5_iiNS1_IJNS1_IJiiEEEiEEEEEENS0_6TensorINS0_10ViewEngineINS0_8gmem_ptrIPNS2_6half_tEEEEENS0_6LayoutINS1_IJS5_iS7_EEENS1_IJiNS0_1CILi1EEES7_EEEEEEENS9_ISF_NSG_ISH_NS1_IJiSJ_NS1_IJNS1_IJNSI_ILi0EEEiEEEiEEEEEEEEEESS_SM_NS9_INSA_INSB_IPfEEEENSG_INS1_IJS5_S7_EEENS1_IJSJ_S7_EEEEEEESM_SS_NS4_6NoMaskEEvT_T0_T1_T2_T3_T4_T5_T6_T7_)
        .other          _Z28fmha_bwd_reference_dK_kernelIN4cute5tupleIJN7cutlass4fmha10collective14VariableLengthES5_iiNS1_IJNS1_IJiiEEEiEEEEEENS0_6TensorINS0_10ViewEngineINS0_8gmem_ptrIPNS2_6half_tEEEEENS0_6LayoutINS1_IJS5_iS7_EEENS1_IJiNS0_1CILi1EEES7_EEEEEEENS9_ISF_NSG_ISH_NS1_IJiSJ_NS1_IJNS1_IJNSI_ILi0EEEiEEEiEEEEEEEEEESS_SM_NS9_INSA_INSB_IPfEEEENSG_INS1_IJS5_S7_EEENS1_IJSJ_S7_EEEEEEESM_SS_NS4_6NoMaskEEvT_T0_T1_T2_T3_T4_T5_T6_T7_,@"STO_CUDA_ENTRY STV_DEFAULT"
_Z28fmha_bwd_reference_dK_kernelIN4cute5tupleIJN7cutlass4fmha10collective14VariableLengthES5_iiNS1_IJNS1_IJiiEEEiEEEEEENS0_6TensorINS0_10ViewEngineINS0_8gmem_ptrIPNS2_6half_tEEEEENS0_6LayoutINS1_IJS5_iS7_EEENS1_IJiNS0_1CILi1EEES7_EEEEEEENS9_ISF_NSG_ISH_NS1_IJiSJ_NS1_IJNS1_IJNSI_ILi0EEEiEEEiEEEEEEEEEESS_SM_NS9_INSA_INSB_IPfEEEENSG_INS1_IJS5_S7_EEENS1_IJSJ_S7_EEEEEEESM_SS_NS4_6NoMaskEEvT_T0_T1_T2_T3_T4_T5_T6_T7_:
.text._Z28fmha_bwd_reference_dK_kernelIN4cute5tupleIJN7cutlass4fmha10collective14VariableLengthES5_iiNS1_IJNS1_IJiiEEEiEEEEEENS0_6TensorINS0_10ViewEngineINS0_8gmem_ptrIPNS2_6half_tEEEEENS0_6LayoutINS1_IJS5_iS7_EEENS1_IJiNS0_1CILi1EEES7_EEEEEEENS9_ISF_NSG_ISH_NS1_IJiSJ_NS1_IJNS1_IJNSI_ILi0EEEiEEEiEEEEEEEEEESS_SM_NS9_INSA_INSB_IPfEEEENSG_INS1_IJS5_S7_EEENS1_IJSJ_S7_EEEEEEESM_SS_NS4_6NoMaskEEvT_T0_T1_T2_T3_T4_T5_T6_T7_:
        /* <DEDUP_REMOVED lines=8> */
[----:B------:R-:W-:Y:S05]  /*0080*/  CALL.REL.NOINC `($__internal_85_$__cuda_sm20_sqrt_rn_f32_slowpath) ;  /* 0x0000005400b87944 */ /* 0x000fea0003c00000 */
[----:B------:R-:W-:Y:S05]  /*0090*/  BRA `(.L_x_6225) ;  /* 0x0000000000107947 */ /* 0x000fea0003800000 */
.L_x_6224:
[----:B------:R-:W-:Y:S01]  /*00a0*/  FMUL.FTZ R2, R5, R0 ;  /* 0x0000000005027220 */ /* 0x000fe20000410000 */
[----:B------:R-:W-:-:S03]  /*00b0*/  FMUL.FTZ R0, R0, 0.5 ;  /* 0x3f00000000007820 */ /* 0x000fc60000410000 */
[----:B------:R-:W-:-:S04]  /*00c0*/  FFMA R5, -R2, R2, R5 ;  /* 0x0000000202057223 */ /* 0x000fc80000000105 */
[----:B------:R-:W-:-:S07]  /*00d0*/  FFMA R2, R5, R0, R2 ;  /* 0x0000000005027223 */ /* 0x000fce0000000002 */
.L_x_6225:
[----:B------:R-:W-:-:S05]  /*00e0*/  VIADD R0, R2, 0x1800000 ;  /* 0x0180000002007836 */ /* 0x000fca0000000000 */
[----:B------:R-:W-:-:S04]  /*00f0*/  LOP3.LUT R0, R0, 0x7f800000, RZ, 0xc0, !PT ;  /* 0x7f80000000007812 */ /* 0x000fc800078ec0ff */
[----:B------:R-:W-:-:S13]  /*0100*/  ISETP.GT.U32.AND P0, PT, R0, 0x1ffffff, PT ;  /* 0x01ffffff0000780c */ /* 0x000fda0003f04070 */
[----:B------:R-:W-:Y:S05]  /*0110*/  @P0 BRA `(.L_x_6226) ;  /* 0x0000000000140947 */ /* 0x000fea0003800000 */
[----:B------:R-:W-:Y:S02]  /*0120*/  MOV R5, R2 ;  /* 0x0000000200057202 */ /* 0x000fe40000000f00 */
[----:B------:R-:W-:Y:S02]  /*0130*/  MOV R4, 0x150 ;  /* 0x0000015000047802 */ /* 0x000fe40000000f00 */
[----:B------:R-:W-:Y:S05]  /*0140*/  CALL.REL.NOINC `($__internal_84_$__cuda_sm20_rcp_rn_f32_slowpath) ;  /* 0x0000005000bc7944 */ /* 0x000fea0003c00000 */
[----:B------:R-:W-:Y:S01]  /*0150*/  MOV R10, R2 ;  /* 0x00000002000a7202 */ /* 0x000fe20000000f00 */
[----:B------:R-:W-:Y:S05]  /*0160*/  BRA `(.L_x_6227) ;  /* 0x0000000000107947 */ /* 0x000fea0003800000 */
.L_x_6226:
[----:B------:R-:W0:Y:S02]  /*0170*/  MUFU.RCP R0, R2 ;  /* 0x0000000200007308 */ /* 0x000e240000001000 */
[----:B0-----:R-:W-:-:S04]  /*0180*/  FFMA R10, R0, R2, -1 ;  /* 0xbf800000000a7423 */ /* 0x001fc80000000002 */
[----:B------:R-:W-:-:S04]  /*0190*/  FADD.FTZ R10, -R10, -RZ ;  /* 0x800000ff0a0a7221 */ /* 0x000fc80000010100 */
[----:B------:R-:W-:-:S07]  /*01a0*/  FFMA R10, R0, R10, R0 ;  /* 0x0000000a000a7223 */ /* 0x000fce0000000000 */
.L_x_6227:
        /* <DEDUP_REMOVED lines=8> */
[----:B------:R-:W-:Y:S01]  /*0230*/  UMOV UR11, 0x400 ;  /* 0x00000400000b7882 */ /* 0x000fe20000000000 */
[----:B------:R-:W-:Y:S01]  /*0240*/  UMOV UR10, 0x400 ;  /* 0x00000400000a7882 */ /* 0x000fe20000000000 */
[----:B------:R-:W-:-:S04]  /*0250*/  UMOV UR7, 0x400 ;  /* 0x0000040000077882 */ /* 0x000fc80000000000 */
[----:B------:R-:W2:Y:S01]  /*0260*/  S2UR UR6, SR_CgaCtaId ;  /* 0x00000000000679c3 */ /* 0x000ea20000008800 */
[----:B------:R-:W3:Y:S01]  /*0270*/  LDCU UR17, c[0x0][0x360] ;  /* 0x00006c00ff1177ac */ /* 0x000ee20008000800 */
[----:B------:R-:W4:Y:S06]  /*0280*/  LDCU.64 UR8, c[0x0][0x358] ;  /* 0x00006b00ff0877ac */ /* 0x000f2c0008000a00 */
[----:B------:R-:W5:Y:S01]  /*0290*/  S2UR UR26, SR_CgaCtaId ;  /* 0x00000000001a79c3 */ /* 0x000f620000008800 */
[----:B-1----:R-:W-:Y:S02]  /*02a0*/  ULOP3.LUT UR22, UR5, 0x7, URZ, 0xc0, !UPT ;  /* 0x0000000705167892 */ /* 0x002fe4000f8ec0ff */
[----:B------:R-:W-:-:S02]  /*02b0*/  ULOP3.LUT UR21, UR5, 0x3, URZ, 0xc0, !UPT ;  /* 0x0000000305157892 */ /* 0x000fc4000f8ec0ff */
[----:B------:R-:W-:-:S03]  /*02c0*/  ULOP3.LUT UR20, UR4, 0x7ffffff8, URZ, 0xc0, !UPT ;  /* 0x7ffffff804147892 */ /* 0x000fc6000f8ec0ff */
[----:B------:R-:W1:Y:S01]  /*02d0*/  S2UR UR25, SR_CgaCtaId ;  /* 0x00000000001979c3 */ /* 0x000e620000008800 */
[----:B------:R-:W-:Y:S02]  /*02e0*/  ULOP3.LUT UR19, UR4, 0x1, URZ, 0xc0, !UPT ;  /* 0x0000000104137892 */ /* 0x000fe4000f8ec0ff */
[----:B------:R-:W-:Y:S01]  /*02f0*/  ULOP3.LUT UR18, UR5, 0x7ffffff8, URZ, 0xc0, !UPT ;  /* 0x7ffffff805127892 */ /* 0x000fe2000f8ec0ff */
[----:B------:R-:W-:Y:S02]  /*0300*/  UMOV UR4, 0x400 ;  /* 0x0000040000047882 */ /* 0x000fe40000000000 */
[----:B------:R-:W-:Y:S01]  /*0310*/  UMOV UR5, 0x400 ;  /* 0x0000040000057882 */ /* 0x000fe20000000000 */
[----:B0-----:R-:W-:Y:S01]  /*0320*/  ULEA UR16, UR16, UR11, 0x18 ;  /* 0x0000000b10107291 */ /* 0x001fe2000f8ec0ff */
[----:B------:R-:W0:Y:S01]  /*0330*/  S2UR UR24, SR_CgaCtaId ;  /* 0x00000000001879c3 */ /* 0x000e220000008800 */
[----:B--2---:R-:W-:Y:S02]  /*0340*/  ULEA UR6, UR6, UR4, 0x18 ;  /* 0x0000000406067291 */ /* 0x004fe4000f8ec0ff */
[----:B------:R-:W-:-:S02]  /*0350*/  UIADD3 UR45, UPT, UPT, UR22, -0x1, URZ ;  /* 0xffffffff162d7890 */ /* 0x000fc4000fffe0ff */
[----:B-----5:R-:W-:Y:S02]  /*0360*/  ULEA UR26, UR26, UR10, 0x18 ;  /* 0x0000000a1a1a7291 */ /* 0x020fe4000f8ec0ff */
[----:B-1----:R-:W-:Y:S02]  /*0370*/  ULEA UR25, UR25, UR7, 0x18 ;  /* 0x0000000719197291 */ /* 0x002fe4000f8ec0ff */
[----:B0--34-:R-:W-:-:S12]  /*0380*/  ULEA UR24, UR24, UR5, 0x18 ;  /* 0x0000000518187291 */ /* 0x019fd8000f8ec0ff */
.L_x_6262:
[----:B0-----:R-:W0:Y:S01]  /*0390*/  LDCU UR7, c[0x0][0x3bc] ;  /* 0x00007780ff0777ac */ /* 0x001e220008000800 */
[----:B------:R-:W-:Y:S01]  /*03a0*/  UMOV UR12, URZ ;  /* 0x000000ff000c7c82 */ /* 0x000fe20008000000 */
[----:B------:R-:W1:Y:S01]  /*03b0*/  LDCU.64 UR14, c[0x0][0x3a0] ;  /* 0x00007400ff0e77ac */ /* 0x000e620008000a00 */
[----:B0-----:R-:W-:Y:S01]  /*03c0*/  IMAD.U32 R0, RZ, RZ, UR7 ;  /* 0x00000007ff007e24 */ /* 0x001fe2000f8e00ff */
[----:B------:R-:W-:-:S04]  /*03d0*/  UISETP.NE.AND UP2, UPT, UR7, URZ, UPT ;  /* 0x000000ff0700728c */ /* 0x000fc8000bf45270 */
[----:B------:R-:W-:-:S04]  /*03e0*/  IABS R0, R0 ;  /* 0x0000000000007213 */ /* 0x000fc80000000000 */
[----:B------:R-:W-:-:S13]  /*03f0*/  R2UR UR5, R0 ;  /* 0x00000000000572ca */ /* 0x000fda00000e0000 */
[----:B------:R-:W0:Y:S08]  /*0400*/  I2F.RP R0, UR5 ;  /* 0x0000000500007d06 */ /* 0x000e300008209400 */
[----:B0-----:R-:W0:Y:S02]  /*0410*/  MUFU.RCP R0, R0 ;  /* 0x0000000000007308 */ /* 0x001e240000001000 */
[----:B0-----:R-:W-:-:S06]  /*0420*/  VIADD R0, R0, 0xffffffe ;  /* 0x0ffffffe00007836 */ /* 0x001fcc0000000000 */
[----:B------:R-:W0:Y:S02]  /*0430*/  F2I.FTZ.U32.TRUNC.NTZ R0, R0 ;  /* 0x0000000000007305 */ /* 0x000e24000021f000 */
[----:B0-----:R-:W-:Y:S02]  /*0440*/  R2UR UR13, R0 ;  /* 0x00000000000d72ca */ /* 0x001fe400000e0000 */
[----:B------:R-:W-:-:S04]  /*0450*/  IABS R0, UR46 ;  /* 0x0000002e00007c13 */ /* 0x000fc80008000000 */
[----:B------:R-:W-:-:S07]  /*0460*/  R2UR UR11, R0 ;  /* 0x00000000000b72ca */ /* 0x000fce00000e0000 */
[----:B------:R-:W-:-:S04]  /*0470*/  UIADD3 UR4, UPT, UPT, URZ, -UR13, URZ ;  /* 0x8000000dff047290 */ /* 0x000fc8000fffe0ff */
[----:B------:R-:W-:-:S04]  /*0480*/  UIMAD UR4, UR4, UR5, URZ ;  /* 0x00000005040472a4 */ /* 0x000fc8000f8e02ff */
[----:B------:R-:W-:-:S04]  /*0490*/  UIMAD.WIDE.U32 UR12, UR13, UR4, UR12 ;  /* 0x000000040d0c72a5 */ /* 0x000fc8000f8e000c */
[----:B------:R-:W-:-:S04]  /*04a0*/  UIMAD.WIDE.U32 UR12, UR13, UR11, URZ ;  /* 0x0000000b0d0c72a5 */ /* 0x000fc8000f8e00ff */
[----:B------:R-:W-:-:S04]  /*04b0*/  UIADD3 UR4, UPT, UPT, -UR13, URZ, URZ ;  /* 0x000000ff0d047290 */ /* 0x000fc8000fffe1ff */
[----:B------:R-:W-:Y:S02]  /*04c0*/  UIMAD UR11, UR5, UR4, UR11 ;  /* 0x00000004050b72a4 */ /* 0x000fe4000f8e020b */
[----:B------:R-:W-:Y:S02]  /*04d0*/  ULOP3.LUT UR4, UR46, UR7, URZ, 0x3c, !UPT ;  /* 0x000000072e047292 */ /* 0x000fe4000f8e3cff */
[----:B------:R-:W-:Y:S02]  /*04e0*/  UISETP.GT.U32.AND UP0, UPT, UR5, UR11, UPT ;  /* 0x0000000b0500728c */ /* 0x000fe4000bf04070 */
[----:B------:R-:W-:-:S09]  /*04f0*/  ULOP3.LUT UR7, URZ, UR7, URZ, 0x33, !UPT ;  /* 0x00000007ff077292 */ /* 0x000fd2000f8e33ff */
[----:B------:R-:W-:Y:S02]  /*0500*/  @!UP0 UIADD3 UR11, UPT, UPT, UR11, -UR5, URZ ;  /* 0x800000050b0b8290 */ /* 0x000fe4000fffe0ff */
[----:B------:R-:W-:Y:S02]  /*0510*/  @!UP0 UIADD3 UR13, UPT, UPT, UR13, 0x1, URZ ;  /* 0x000000010d0d8890 */ /* 0x000fe4000fffe0ff */
[----:B------:R-:W-:Y:S02]  /*0520*/  UISETP.GE.U32.AND UP1, UPT, UR11, UR5, UPT ;  /* 0x000000050b00728c */ /* 0x000fe4000bf26070 */
[----:B------:R-:W-:-:S09]  /*0530*/  UISETP.GE.AND UP0, UPT, UR4, URZ, UPT ;  /* 0x000000ff0400728c */ /* 0x000fd2000bf06270 */
[----:B------:R-:W-:-:S04]  /*0540*/  @UP1 UIADD3 UR13, UPT, UPT, UR13, 0x1, URZ ;  /* 0x000000010d0d1890 */ /* 0x000fc8000fffe0ff */
[----:B------:R-:W-:-:S04]  /*0550*/  @!UP0 UIADD3 UR13, UPT, UPT, -UR13, URZ, URZ ;  /* 0x000000ff0d0d8290 */ /* 0x000fc8000fffe1ff */
[----:B------:R-:W-:-:S04]  /*0560*/  USEL UR4, UR7, UR13, !UP2 ;  /* 0x0000000d07047287 */ /* 0x000fc8000d000000 */
[----:B-1----:R-:W-:-:S06]  /*0570*/  UIMAD.WIDE UR14, UR4, 0x4, UR14 ;  /* 0x00000004040e78a5 */ /* 0x002fcc000f8e020e */
[----:B------:R-:W-:Y:S02]  /*0580*/  IMAD.U32 R4, RZ, RZ, UR14 ;  /* 0x0000000eff047e24 */ /* 0x000fe4000f8e00ff */
[----:B------:R-:W-:-:S05]  /*0590*/  IMAD.U32 R5, RZ, RZ, UR15 ;  /* 0x0000000fff057e24 */ /* 0x000fca000f8e00ff */
[----:B------:R-:W2:Y:S04]  /*05a0*/  LDG.E R2, desc[UR8][R4.64+0x4] ;  /* 0x0000040804027981 */ /* 0x000ea8000c1e1900 */
[----:B------:R-:W3:Y:S01]  /*05b0*/  LDG.E R0, desc[UR8][R4.64] ;  /* 0x0000000804007981 */ /* 0x000ee2000c1e1900 */
[----:B------:R-:W0:Y:S01]  /*05c0*/  S2UR UR44, SR_CTAID.X ;  /* 0x00000000002c79c3 */ /* 0x000e220000002500 */
[----:B--2---:R-:W-:Y:S02]  /*05d0*/  R2UR UR40, R2 ;  /* 0x00000000022872ca */ /* 0x004fe400000e0000 */
[----:B---3--:R-:W-:-:S13]  /*05e0*/  R2UR UR41, R0 ;  /* 0x00000000002972ca */ /* 0x008fda00000e0000 */
[----:B------:R-:W-:-:S04]  /*05f0*/  UIADD3 UR40, UPT, UPT, UR40, -UR41, URZ ;  /* 0x8000002928287290 */ /* 0x000fc8000fffe0ff */
[----:B0-----:R-:W-:-:S09]  /*0600*/  UISETP.GE.AND UP0, UPT, UR44, UR40, UPT ;  /* 0x000000282c00728c */ /* 0x001fd2000bf06270 */
[----:B------:R-:W-:Y:S05]  /*0610*/  BRA.U UP0, `(.L_x_6228) ;  /* 0x0000004d00687547 */ /* 0x000fea000b800000 */
[----:B------:R-:W0:Y:S01]  /*0620*/  LDCU.64 UR12, c[0x0][0x388] ;  /* 0x00007100ff0c77ac */ /* 0x000e220008000a00 */
[----:B------:R-:W1:Y:S01]  /*0630*/  LDCU.64 UR32, c[0x0][0x3f8] ;  /* 0x00007f00ff2077ac */ /* 0x000e620008000a00 */
[----:B------:R-:W2:Y:S01]  /*0640*/  LDCU.64 UR30, c[0x0][0x538] ;  /* 0x0000a700ff1e77ac */ /* 0x000ea20008000a00 */
[----:B------:R-:W-:Y:S01]  /*0650*/  UISETP.GE.AND UP0, UPT, UR46, URZ, UPT ;  /* 0x000000ff2e00728c */ /* 0x000fe2000bf06270 */
[----:B------:R-:W3:Y:S01]  /*0660*/  LDCU.64 UR28, c[0x0][0x4b8] ;  /* 0x00009700ff1c77ac */ /* 0x000ee20008000a00 */
[----:B0-----:R-:W-:Y:S02]  /*0670*/  UIMAD.WIDE UR12, UR4, 0x4, UR12 ;  /* 0x00000004040c78a5 */ /* 0x001fe4000f8e020c */
[----:B------:R-:W-:Y:S02]  /*0680*/  UIADD3 UR10, UPT, UPT, UR11, -UR5, URZ ;  /* 0x800000050b0a7290 */ /* 0x000fe4000fffe0ff */
[----:B------:R-:W-:Y:S02]  /*0690*/  UISETP.GT.U32.AND UP1, UPT, UR5, UR11, UPT ;  /* 0x0000000b0500728c */ /* 0x000fe4000bf24070 */
[----:B------:R-:W-:Y:S01]  /*06a0*/  IMAD.U32 R4, RZ, RZ, UR12 ;  /* 0x0000000cff047e24 */ /* 0x000fe2000f8e00ff */
[----:B------:R-:W0:Y:S01]  /*06b0*/  S2R R34, SR_TID.X ;  /* 0x0000000000227919 */ /* 0x000e220000002100 */
[----:B------:R-:W-:Y:S01]  /*06c0*/  IMAD.U32 R5, RZ, RZ, UR13 ;  /* 0x0000000dff057e24 */ /* 0x000fe2000f8e00ff */
[----:B------:R-:W-:-:S02]  /*06d0*/  USEL UR5, UR10, UR11, !UP1 ;  /* 0x0000000b0a057287 */ /* 0x000fc4000c800000 */
[----:B-1----:R-:W-:Y:S02]  /*06e0*/  UIMAD UR33, UR4, UR33, URZ ;  /* 0x00000021042172a4 */ /* 0x002fe4000f8e02ff */
[----:B------:R-:W4:Y:S01]  /*06f0*/  LDG.E R0, desc[UR8][R4.64] ;  /* 0x0000000804007981 */ /* 0x000f22000c1e1900 */
[----:B------:R-:W1:Y:S03]  /*0700*/  LDCU UR52, c[0x0][0x3f0] ;  /* 0x00007e00ff3477ac */ /* 0x000e660008000800 */
[----:B------:R-:W5:Y:S01]  /*0710*/  LDG.E R2, desc[UR8][R4.64+0x4] ;  /* 0x0000040804027981 */ /* 0x000f62000c1e1900 */
[----:B------:R-:W-:Y:S01]  /*0720*/  @!UP0 UIADD3 UR5, UPT, UPT, -UR5, URZ, URZ ;  /* 0x000000ff05058290 */ /* 0x000fe2000fffe1ff */
[----:B------:R-:W0:Y:S03]  /*0730*/  LDCU.64 UR12, c[0x0][0x400] ;  /* 0x00008000ff0c77ac */ /* 0x000e260008000a00 */
[----:B------:R-:W-:Y:S01]  /*0740*/  USEL UR5, UR7, UR5, !UP2 ;  /* 0x0000000507057287 */ /* 0x000fe2000d000000 */
[----:B------:R-:W1:Y:S01]  /*0750*/  LDCU UR11, c[0x0][0x4f8] ;  /* 0x00009f00ff0b77ac */ /* 0x000e620008000800 */
[----:B--2---:R-:W-:Y:S01]  /*0760*/  UIMAD UR31, UR4, UR31, URZ ;  /* 0x0000001f041f72a4 */ /* 0x004fe2000f8e02ff */
[----:B------:R-:W2:Y:S01]  /*0770*/  LDCU UR10, c[0x0][0x578] ;  /* 0x0000af00ff0a77ac */ /* 0x000ea20008000800 */
[----:B---3--:R-:W-:-:S02]  /*0780*/  UIMAD UR29, UR4, UR29, URZ ;  /* 0x0000001d041d72a4 */ /* 0x008fc4000f8e02ff */
[----:B------:R-:W-:Y:S01]  /*0790*/  UIMAD UR32, UR5, UR32, UR33 ;  /* 0x00000020052072a4 */ /* 0x000fe2000f8e0221 */
[----:B------:R-:W3:Y:S01]  /*07a0*/  LDCU UR33, c[0x0][0x3b8] ;  /* 0x00007700ff2177ac */ /* 0x000ee20008000800 */
[----:B------:R-:W0:Y:S01]  /*07b0*/  LDCU UR27, c[0x0][0x4f4] ;  /* 0x00009e80ff1b77ac */ /* 0x000e220008000800 */
[----:B------:R-:W2:Y:S01]  /*07c0*/  LDCU UR14, c[0x0][0x574] ;  /* 0x0000ae80ff0e77ac */ /* 0x000ea20008000800 */
[----:B------:R-:W0:Y:S01]  /*07d0*/  LDCU UR23, c[0x0][0x438] ;  /* 0x00008700ff1777ac */ /* 0x000e220008000800 */
[----:B------:R-:W0:Y:S01]  /*07e0*/  LDCU UR38, c[0x0][0x470] ;  /* 0x00008e00ff2677ac */ /* 0x000e220008000800 */
[----:B------:R-:W5:Y:S01]  /*07f0*/  LDCU UR36, c[0x0][0x4b0] ;  /* 0x00009600ff2477ac */ /* 0x000f620008000800 */
[----:B------:R-:W5:Y:S01]  /*0800*/  LDCU UR34, c[0x0][0x530] ;  /* 0x0000a600ff2277ac */ /* 0x000f620008000800 */
[----:B------:R-:W0:Y:S01]  /*0810*/  LDCU UR15, c[0x0][0x478] ;  /* 0x00008f00ff0f77ac */ /* 0x000e220008000800 */
[----:B------:R-:W-:Y:S02]  /*0820*/  UIMAD UR30, UR5, UR30, UR31 ;  /* 0x0000001e051e72a4 */ /* 0x000fe4000f8e021f */
[----:B------:R-:W-:Y:S01]  /*0830*/  UIMAD UR28, UR5, UR28, UR29 ;  /* 0x0000001c051c72a4 */ /* 0x000fe2000f8e021d */
[----:B------:R-:W0:Y:S01]  /*0840*/  LDCU UR31, c[0x0][0x434] ;  /* 0x00008680ff1f77ac */ /* 0x000e220008000800 */
[----:B------:R-:W0:Y:S01]  /*0850*/  LDCU UR39, c[0x0][0x430] ;  /* 0x00008600ff2777ac */ /* 0x000e220008000800 */
[----:B------:R-:W0:Y:S01]  /*0860*/  LDCU UR29, c[0x0][0x474] ;  /* 0x00008e80ff1d77ac */ /* 0x000e220008000800 */
[----:B-1----:R-:W-:-:S02]  /*0870*/  UIMAD UR11, UR4, UR11, URZ ;  /* 0x0000000b040b72a4 */ /* 0x002fc4000f8e02ff */
[----:B---3--:R-:W-:Y:S01]  /*0880*/  UISETP.GE.AND UP0, UPT, UR33, 0x1, UPT ;  /* 0x000000012100788c */ /* 0x008fe2000bf06270 */
[----:B--2---:R-:W-:Y:S01]  /*0890*/  MOV R35, UR14 ;  /* 0x0000000e00237c02 */ /* 0x004fe20008000f00 */
[----:B0-----:R-:W-:Y:S02]  /*08a0*/  UIMAD UR27, UR5, UR27, UR11 ;  /* 0x0000001b051b72a4 */ /* 0x001fe4000f8e020b */
[----:B------:R-:W-:Y:S02]  /*08b0*/  UP2UR UR49, UPR, URZ, 0x1 ;  /* 0x00000001ff317883 */ /* 0x000fe40008000000 */
[----:B------:R-:W-:Y:S02]  /*08c0*/  UIMAD UR23, UR4, UR23, URZ ;  /* 0x00000017041772a4 */ /* 0x000fe4000f8e02ff */
[----:B------:R-:W-:Y:S02]  /*08d0*/  UIMAD UR38, UR41, UR38, URZ ;  /* 0x00000026292672a4 */ /* 0x000fe4000f8e02ff */
[----:B------:R-:W-:-:S02]  /*08e0*/  UIMAD UR15, UR4, UR15, URZ ;  /* 0x0000000f040f72a4 */ /* 0x000fc4000f8e02ff */
[----:B------:R-:W-:Y:S02]  /*08f0*/  UIMAD UR31, UR5, UR31, UR23 ;  /* 0x0000001f051f72a4 */ /* 0x000fe4000f8e0217 */
[----:B------:R-:W-:Y:S02]  /*0900*/  UIMAD UR39, UR41, UR39, URZ ;  /* 0x00000027292772a4 */ /* 0x000fe4000f8e02ff */
[----:B------:R-:W-:Y:S02]  /*0910*/  USHF.R.S32.HI UR37, URZ, 0x1f, UR38 ;  /* 0x0000001fff257899 */ /* 0x000fe40008011426 */
[----:B------:R-:W-:Y:S01]  /*0920*/  UIMAD UR29, UR5, UR29, UR15 ;  /* 0x0000001d051d72a4 */ /* 0x000fe2000f8e020f */
[----:B----4-:R-:W-:Y:S02]  /*0930*/  R2UR UR43, R0 ;  /* 0x00000000002b72ca */ /* 0x010fe400000e0000 */
[----:B-----5:R-:W-:Y:S02]  /*0940*/  R2UR UR7, R2 ;  /* 0x00000000020772ca */ /* 0x020fe400000e0000 */
[----:B------:R-:W-:-:S09]  /*0950*/  MOV R0, UR10 ;  /* 0x0000000a00007c02 */ /* 0x000fd20008000f00 */
[----:B------:R-:W-:Y:S02]  /*0960*/  UIMAD UR52, UR43, UR52, URZ ;  /* 0x000000342b3472a4 */ /* 0x000fe4000f8e02ff */
[----:B------:R-:W-:Y:S02]  /*0970*/  UIADD3 UR42, UPT, UPT, UR7, -UR43, URZ ;  /* 0x8000002b072a7290 */ /* 0x000fe4000fffe0ff */
[----:B------:R-:W-:Y:S02]  /*0980*/  UIMAD.WIDE UR52, UR52, 0x2, UR12 ;  /* 0x00000002343478a5 */ /* 0x000fe4000f8e020c */
[----:B------:R-:W-:Y:S02]  /*0990*/  ULOP3.LUT UR13, UR42, 0xf, URZ, 0xc0, !UPT ;  /* 0x0000000f2a0d7892 */ /* 0x000fe4000f8ec0ff */
[----:B------:R-:W-:Y:S02]  /*09a0*/  UIADD3 UR7, UPT, UPT, -UR7, UR43, URZ ;  /* 0x0000002b07077290 */ /* 0x000fe4000fffe1ff */
[----:B------:R-:W-:Y:S01]  /*09b0*/  UISETP.NE.AND UP1, UPT, UR13, URZ, UPT ;  /* 0x000000ff0d00728c */ /* 0x000fe2000bf25270 */
[----:B------:R-:W-:Y:S01]  /*09c0*/  IMAD R0, R0, UR4, R34 ;  /* 0x0000000400007c24 */ /* 0x000fe2000f8e0222 */
[----:B------:R-:W-:-:S02]  /*09d0*/  ULOP3.LUT UR12, UR42, 0x7, URZ, 0xc0, !UPT ;  /* 0x000000072a0c7892 */ /* 0x000fc4000f8ec0ff */
[----:B------:R-:W-:Y:S02]  /*09e0*/  UIADD3 UR11, UPT, UPT, UR13, -0x1, URZ ;  /* 0xffffffff0d0b7890 */ /* 0x000fe4000fffe0ff */
[----:B------:R-:W-:Y:S02]  /*09f0*/  UISETP.GT.U32.AND UP0, UPT, UR7, -0x10, UPT ;  /* 0xfffffff00700788c */ /* 0x000fe4000bf04070 */
[----:B------:R-:W-:Y:S01]  /*0a00*/  UP2UR UR48, UPR, URZ, 0x2 ;  /* 0x00000002ff307883 */ /* 0x000fe20008000000 */
[----:B------:R-:W-:Y:S01]  /*0a10*/  IMAD R35, R35, UR5, R0 ;  /* 0x0000000523237c24 */ /* 0x000fe2000f8e0200 */
[----:B------:R-:W-:Y:S02]  /*0a20*/  UIMAD UR36, UR43, UR36, URZ ;  /* 0x000000242b2472a4 */ /* 0x000fe4000f8e02ff */
[----:B------:R-:W-:Y:S02]  /*0a30*/  UIMAD UR34, UR43, UR34, URZ ;  /* 0x000000222b2272a4 */ /* 0x000fe4000f8e02ff */
[----:B------:R-:W-:-:S02]  /*0a40*/  ULOP3.LUT UP4, UR7, UR42, 0x3, URZ, 0xc0, !UPT ;  /* 0x000000032a077892 */ /* 0x000fc4000f88c0ff */
[----:B------:R-:W-:Y:S02]  /*0a50*/  UIADD3 UR10, UPT, UPT, UR12, -0x1, URZ ;  /* 0xffffffff0c0a7890 */ /* 0x000fe4000fffe0ff */
[----:B------:R-:W-:Y:S02]  /*0a60*/  UISETP.GE.U32.AND UP1, UPT, UR11, 0x7, UPT ;  /* 0x000000070b00788c */ /* 0x000fe4000bf26070 */
[----:B------:R-:W-:Y:S02]  /*0a70*/  USHF.R.S32.HI UR35, URZ, 0x1f, UR36 ;  /* 0x0000001fff237899 */ /* 0x000fe40008011424 */
[----:B------:R-:W-:Y:S02]  /*0a80*/  USHF.R.S32.HI UR33, URZ, 0x1f, UR34 ;  /* 0x0000001fff217899 */ /* 0x000fe40008011422 */
[----:B------:R-:W-:Y:S02]  /*0a90*/  ULOP3.LUT UR23, UR42, 0x7ffffff0, URZ, 0xc0, !UPT ;  /* 0x7ffffff02a177892 */ /* 0x000fe4000f8ec0ff */
[----:B------:R-:W-:-:S02]  /*0aa0*/  UISETP.NE.AND UP6, UPT, UR12, URZ, UPT ;  /* 0x000000ff0c00728c */ /* 0x000fc4000bfc5270 */
[----:B------:R-:W-:Y:S02]  /*0ab0*/  UISETP.NE.AND UP3, UPT, UR7, 0x1, UPT ;  /* 0x000000010700788c */ /* 0x000fe4000bf65270 */
[----:B------:R-:W-:Y:S02]  /*0ac0*/  UISETP.NE.AND UP2, UPT, UR7, 0x2, UPT ;  /* 0x000000020700788c */ /* 0x000fe4000bf45270 */
[----:B------:R-:W-:Y:S02]  /*0ad0*/  UISETP.GE.U32.AND UP5, UPT, UR10, 0x3, UPT ;  /* 0x000000030a00788c */ /* 0x000fe4000bfa6070 */
[----:B------:R-:W-:-:S12]  /*0ae0*/  UP2UR UR47, UPR, URZ, 0x2 ;  /* 0x00000002ff2f7883 */ /* 0x000fd80008000000 */
.L_x_6261:
[----:B------:R-:W-:Y:S01]  /*0af0*/  UISETP.NE.AND UP1, UPT, UR49, URZ, UPT ;  /* 0x000000ff3100728c */ /* 0x000fe2000bf25270 */
[----:B0-----:R-:W-:-:S08]  /*0b00*/  HFMA2 R2, -RZ, RZ, 0, 0 ;  /* 0x00000000ff027431 */ /* 0x001fd000000001ff */
[----:B------:R-:W-:Y:S05]  /*0b10*/  BRA.U !UP1, `(.L_x_6229) ;  /* 0x0000004509d47547 */ /* 0x000fea000b800000 */
[----:B------:R-:W0:Y:S01]  /*0b20*/  LDCU UR51, c[0x0][0x430] ;  /* 0x00008600ff3377ac */ /* 0x000e220008000800 */
[----:B------:R-:W-:Y:S01]  /*0b30*/  MOV R2, RZ ;  /* 0x000000ff00027202 */ /* 0x000fe20000000f00 */
[----:B------:R-:W1:Y:S01]  /*0b40*/  LDCU UR50, c[0x0][0x470] ;  /* 0x00008e00ff3277ac */ /* 0x000e620008000800 */
[----:B------:R-:W2:Y:S01]  /*0b50*/  LDCU.64 UR10, c[0x0][0x500] ;  /* 0x0000a000ff0a77ac */ /* 0x000ea20008000a00 */
[----:B------:R-:W-:Y:S01]  /*0b60*/  UMOV UR4, URZ ;  /* 0x000000ff00047c82 */ /* 0x000fe20008000000 */
[----:B0-----:R-:W-:Y:S02]  /*0b70*/  UIMAD UR51, UR44, UR51, UR31 ;  /* 0x000000332c3372a4 */ /* 0x001fe4000f8e021f */
[----:B-1----:R-:W-:Y:S02]  /*0b80*/  UIMAD UR50, UR44, UR50, UR29 ;  /* 0x000000322c3272a4 */ /* 0x002fe4000f8e021d */
.L_x_6258:
[----:B------:R-:W-:Y:S01]  /*0b90*/  ISETP.GE.AND P0, PT, R34, UR42, PT ;  /* 0x0000002a22007c0c */ /* 0x000fe2000bf06270 */
[----:B------:R-:W-:-:S12]  /*0ba0*/  BSSY.RECONVERGENT B0, `(.L_x_6230) ;  /* 0x0000388000007945 */ /* 0x000fd80003800200 */
[----:B------:R-:W-:Y:S05]  /*0bb0*/  @P0 BRA `(.L_x_6231) ;  /* 0x0000003800180947 */ /* 0x000fea0003800000 */
[----:B------:R-:W0:Y:S01]  /*0bc0*/  LDCU UR5, c[0x0][0x3b4] ;  /* 0x00007680ff0577ac */ /* 0x000e220008000800 */
[----:B------:R-:W1:Y:S01]  /*0bd0*/  LDC R25, c[0x0][0x3f4] ;  /* 0x0000fd00ff197b82 */ /* 0x000e620000000800 */
[----:B------:R-:W-:-:S07]  /*0be0*/  MOV R24, UR4 ;  /* 0x0000000400187c02 */ /* 0x000fce0008000f00 */
[----:B------:R-:W3:Y:S01]  /*0bf0*/  LDC R7, c[0x0][0x4f0] ;  /* 0x00013c00ff077b82 */ /* 0x000ee20000000800 */
[----:B0-----:R-:W-:Y:S01]  /*0c00*/  UISETP.GE.AND UP1, UPT, UR5, 0x1, UPT ;  /* 0x000000010500788c */ /* 0x001fe2000bf26270 */
[C---:B-1----:R-:W-:Y:S02]  /*0c10*/  IMAD R25, R24.reuse, R25, UR32 ;  /* 0x0000002018197e24 */ /* 0x042fe4000f8e0219 */
[----:B---3--:R-:W-:-:S06]  /*0c20*/  IMAD R24, R24, R7, UR27 ;  /* 0x0000001b18187e24 */ /* 0x008fcc000f8e0207 */
[----:B------:R-:W-:Y:S05]  /*0c30*/  BRA.U !UP1, `(.L_x_6232) ;  /* 0x0000002509cc7547 */ /* 0x000fea000b800000 */
[----:B------:R-:W-:Y:S02]  /*0c40*/  MOV R26, R34 ;  /* 0x00000022001a7202 */ /* 0x000fe40000000f00 */
.L_x_6243:
        /* <DEDUP_REMOVED lines=10> */
[----:B------:R-:W0:Y:S01]  /*0cf0*/  LDC.64 R28, c[0x0][0x440] ;  /* 0x00011000ff1c7b82 */ /* 0x000e220000000a00 */
[----:B------:R-:W-:Y:S01]  /*0d00*/  HFMA2 R4, -RZ, RZ, 0, 0 ;  /* 0x00000000ff047431 */ /* 0x000fe200000001ff */
[----:B------:R-:W-:-:S07]  /*0d10*/  MOV R30, RZ ;  /* 0x000000ff001e7202 */ /* 0x000fce0000000f00 */
.L_x_6235:
[C---:B------:R-:W-:Y:S01]  /*0d20*/  VIADD R9, R30.reuse, UR51 ;  /* 0x000000331e097c36 */ /* 0x040fe20008000000 */
[----:B------:R-:W-:Y:S01]  /*0d30*/  USHF.R.S32.HI UR5, URZ, 0x1f, UR39 ;  /* 0x0000001fff057899 */ /* 0x000fe20008011427 */
[----:B------:R-:W-:Y:S02]  /*0d40*/  IMAD.IADD R5, R27, 0x1, R30 ;  /* 0x000000011b057824 */ /* 0x000fe400078e021e */
[C---:B------:R-:W-:Y:S01]  /*0d50*/  VIADD R12, R9.reuse, 0x3 ;  /* 0x00000003090c7836 */ /* 0x040fe20000000000 */
[----:B------:R-:W-:Y:S01]  /*0d60*/  IADD3 R3, P1, PT, R9, UR39, RZ ;  /* 0x0000002709037c10 */ /* 0x000fe2000ff3e0ff */
[----:B------:R-:W-:Y:S01]  /*0d70*/  VIADD R30, R30, 0x8 ;  /* 0x000000081e1e7836 */ /* 0x000fe20000000000 */
[----:B------:R-:W-:Y:S02]  /*0d80*/  LEA R18, P0, R5, UR52, 0x1 ;  /* 0x0000003405127c11 */ /* 0x000fe4000f8008ff */
[----:B------:R-:W-:Y:S02]  /*0d90*/  LEA.HI.X.SX32 R0, R9, UR5, 0x1, P1 ;  /* 0x0000000509007c11 */ /* 0x000fe400088f0eff */
[-C--:B0-----:R-:W-:Y:S02]  /*0da0*/  LEA R6, P1, R3, R28.reuse, 0x1 ;  /* 0x0000001c03067211 */ /* 0x081fe400078208ff */
[----:B------:R-:W-:Y:S01]  /*0db0*/  LEA.HI.X.SX32 R19, R5, UR53, 0x1, P0 ;  /* 0x0000003505137c11 */ /* 0x000fe200080f0eff */
[----:B------:R-:W-:Y:S01]  /*0dc0*/  VIADD R5, R9, 0x1 ;  /* 0x0000000109057836 */ /* 0x000fe20000000000 */
[-C--:B------:R-:W-:Y:S03]  /*0dd0*/  LEA.HI.X R7, R3, R29.reuse, R0, 0x1, P1 ;  /* 0x0000001d03077211 */ /* 0x080fe600008f0c00 */
[----:B------:R-:W3:Y:S04]  /*0de0*/  LDG.E.U16 R0, desc[UR8][R18.64] ;  /* 0x0000000812007981 */ /* 0x000ee8000c1e1500 */
[----:B------:R0:W4:Y:S04]  /*0df0*/  LDG.E.U16 R3, desc[UR8][R6.64] ;  /* 0x0000000806037981 */ /* 0x000128000c1e1500 */
[----:B------:R-:W5:Y:S01]  /*0e00*/  LDG.E.U16 R8, desc[UR8][R18.64+0x2] ;  /* 0x0000020812087981 */ /* 0x000f62000c1e1500 */
[C---:B0-----:R-:W-:Y:S04]  /*0e10*/  IADD3 R7, P0, PT, R5.reuse, UR39, RZ ;  /* 0x0000002705077c10 */ /* 0x041fe8000ff1e0ff */
[----:B------:R-:W-:Y:S02]  /*0e20*/  LEA.HI.X.SX32 R5, R5, UR5, 0x1, P0 ;  /* 0x0000000505057c11 */ /* 0x000fe400080f0eff */
[CC--:B------:R-:W-:Y:S04]  /*0e30*/  LEA R6, P0, R7.reuse, R28.reuse, 0x1 ;  /* 0x0000001c07067211 */ /* 0x0c0fe800078008ff */
[-C--:B------:R-:W-:Y:S01]  /*0e40*/  LEA.HI.X R7, R7, R29.reuse, R5, 0x1, P0 ;  /* 0x0000001d07077211 */ /* 0x080fe200000f0c05 */
[C---:B------:R-:W-:Y:S01]  /*0e50*/  VIADD R5, R9.reuse, 0x4 ;  /* 0x0000000409057836 */ /* 0x040fe20000000000 */
[C---:B------:R-:W-:Y:S04]  /*0e60*/  IADD3 R13, P0, PT, R12.reuse, UR39, RZ ;  /* 0x000000270c0d7c10 */ /* 0x040fe8000ff1e0ff */
[----:B------:R0:W2:Y:S01]  /*0e70*/  LDG.E.U16 R7, desc[UR8][R6.64] ;  /* 0x0000000806077981 */ /* 0x0000a2000c1e1500 */
[----:B------:R-:W-:Y:S01]  /*0e80*/  LEA.HI.X.SX32 R12, R12, UR5, 0x1, P0 ;  /* 0x000000050c0c7c11 */ /* 0x000fe200080f0eff */
[----:B0-----:R-:W-:Y:S05]  /*0e90*/  VIADD R6, R9, 0x2 ;  /* 0x0000000209067836 */ /* 0x001fea0000000000 */
[C---:B------:R-:W-:Y:S04]  /*0ea0*/  IADD3 R11, P1, PT, R6.reuse, UR39, RZ ;  /* 0x00000027060b7c10 */ /* 0x040fe8000ff3e0ff */
[-C--:B------:R-:W-:Y:S02]  /*0eb0*/  LEA R20, P0, R11, R28.reuse, 0x1 ;  /* 0x0000001c0b147211 */ /* 0x080fe400078008ff */
[----:B------:R-:W-:Y:S02]  /*0ec0*/  LEA.HI.X.SX32 R6, R6, UR5, 0x1, P1 ;  /* 0x0000000506067c11 */ /* 0x000fe400088f0eff */
[-C--:B------:R-:W-:Y:S02]  /*0ed0*/  LEA R16, P1, R13, R28.reuse, 0x1 ;  /* 0x0000001c0d107211 */ /* 0x080fe400078208ff */
[-C--:B------:R-:W-:Y:S01]  /*0ee0*/  LEA.HI.X R21, R11, R29.reuse, R6, 0x1, P0 ;  /* 0x0000001d0b157211 */ /* 0x080fe200000f0c06 */
[----:B------:R-:W-:Y:S01]  /*0ef0*/  VIADD R11, R9, 0x5 ;  /* 0x00000005090b7836 */ /* 0x000fe20000000000 */
[----:B------:R-:W-:Y:S02]  /*0f00*/  IADD3 R6, P0, PT, R5, UR39, RZ ;  /* 0x0000002705067c10 */ /* 0x000fe4000ff1e0ff */
[-C--:B------:R-:W-:Y:S02]  /*0f10*/  LEA.HI.X R17, R13, R29.reuse, R12, 0x1, P1 ;  /* 0x0000001d0d117211 */ /* 0x080fe400008f0c0c */
[----:B------:R-:W-:Y:S02]  /*0f20*/  LEA.HI.X.SX32 R5, R5, UR5, 0x1, P0 ;  /* 0x0000000505057c11 */ /* 0x000fe400080f0eff */
[CC--:B------:R-:W-:Y:S04]  /*0f30*/  LEA R12, P1, R6.reuse, R28.reuse, 0x1 ;  /* 0x0000001c060c7211 */ /* 0x0c0fe800078208ff */
[----:B------:R-:W-:Y:S02]  /*0f40*/  LEA.HI.X R13, R6, R29, R5, 0x1, P1 ;  /* 0x0000001d060d7211 */ /* 0x000fe400008f0c05 */
[----:B------:R0:W2:Y:S04]  /*0f50*/  LDG.E.U16 R5, desc[UR8][R20.64] ;  /* 0x0000000814057981 */ /* 0x0000a8000c1e1500 */
[----:B------:R-:W2:Y:S04]  /*0f60*/  LDG.E.U16 R6, desc[UR8][R16.64] ;  /* 0x0000000810067981 */ /* 0x000ea8000c1e1500 */
[----:B------:R-:W2:Y:S04]  /*0f70*/  LDG.E.U16 R13, desc[UR8][R12.64] ;  /* 0x000000080c0d7981 */ /* 0x000ea8000c1e1500 */
[----:B------:R-:W2:Y:S04]  /*0f80*/  LDG.E.U16 R16, desc[UR8][R18.64+0x6] ;  /* 0x0000060812107981 */ /* 0x000ea8000c1e1500 */
[----:B------:R-:W2:Y:S01]  /*0f90*/  LDG.E.U16 R12, desc[UR8][R18.64+0xc] ;  /* 0x00000c08120c7981 */ /* 0x000ea2000c1e1500 */
[----:B---3--:R-:W-:Y:S02]  /*0fa0*/  HADD2.F32 R0, -RZ, R0.H0_H0 ;  /* 0x20000000ff007230 */ /* 0x008fe40000004100 */
[----:B----4-:R-:W-:Y:S05]  /*0fb0*/  HADD2.F32 R3, -RZ, R3.H0_H0 ;  /* 0x20000003ff037230 */ /* 0x010fea0000004100 */
[----:B------:R-:W-:Y:S01]  /*0fc0*/  FFMA R4, R0, R3, R4 ;  /* 0x0000000300047223 */ /* 0x000fe20000000004 */
[----:B------:R-:W-:Y:S01]  /*0fd0*/  VIADD R3, R9, 0x6 ;  /* 0x0000000609037836 */ /* 0x000fe20000000000 */
[C---:B------:R-:W-:Y:S04]  /*0fe0*/  IADD3 R0, P0, PT, R11.reuse, UR39, RZ ;  /* 0x000000270b007c10 */ /* 0x040fe8000ff1e0ff */
[----:B------:R-:W-:Y:S02]  /*0ff0*/  LEA.HI.X.SX32 R11, R11, UR5, 0x1, P0 ;  /* 0x000000050b0b7c11 */ /* 0x000fe400080f0eff */
[CC--:B------:R-:W-:Y:S04]  /*1000*/  LEA R14, P0, R0.reuse, R28.reuse, 0x1 ;  /* 0x0000001c000e7211 */ /* 0x0c0fe800078008ff */
[-C--:B------:R-:W-:Y:S02]  /*1010*/  LEA.HI.X R15, R0, R29.reuse, R11, 0x1, P0 ;  /* 0x0000001d000f7211 */ /* 0x080fe400000f0c0b */
[C---:B------:R-:W-:Y:S03]  /*1020*/  IADD3 R0, P0, PT, R3.reuse, UR39, RZ ;  /* 0x0000002703007c10 */ /* 0x040fe6000ff1e0ff */
[----:B------:R-:W3:Y:S01]  /*1030*/  LDG.E.U16 R11, desc[UR8][R14.64] ;  /* 0x000000080e0b7981 */ /* 0x000ee2000c1e1500 */
[----:B------:R-:W-:Y:S02]  /*1040*/  LEA.HI.X.SX32 R3, R3, UR5, 0x1, P0 ;  /* 0x0000000503037c11 */ /* 0x000fe400080f0eff */
[CC--:B0-----:R-:W-:Y:S04]  /*1050*/  LEA R20, P0, R0.reuse, R28.reuse, 0x1 ;  /* 0x0000001c00147211 */ /* 0x0c1fe800078008ff */
[----:B------:R-:W-:Y:S01]  /*1060*/  LEA.HI.X R21, R0, R29, R3, 0x1, P0 ;  /* 0x0000001d00157211 */ /* 0x000fe200000f0c03 */
[----:B-----5:R-:W-:Y:S02]  /*1070*/  HADD2.F32 R0, -RZ, R8.H0_H0 ;  /* 0x20000008ff007230 */ /* 0x020fe40000004100 */
[----:B------:R-:W4:Y:S01]  /*1080*/  LDG.E.U16 R8, desc[UR8][R18.64+0xe] ;  /* 0x00000e0812087981 */ /* 0x000f22000c1e1500 */
[----:B--2---:R-:W-:Y:S02]  /*1090*/  HADD2.F32 R3, -RZ, R7.H0_H0 ;  /* 0x20000007ff037230 */ /* 0x004fe40000004100 */
[----:B------:R-:W-:Y:S02]  /*10a0*/  VIADD R7, R9, 0x7 ;  /* 0x0000000709077836 */ /* 0x000fe40000000000 */
[----:B------:R-:W2:Y:S01]  /*10b0*/  LDG.E.U16 R9, desc[UR8][R20.64] ;  /* 0x0000000814097981 */ /* 0x000ea2000c1e1500 */
[----:B------:R-:W-:Y:S02]  /*10c0*/  FFMA R4, R0, R3, R4 ;  /* 0x0000000300047223 */ /* 0x000fe40000000004 */
[C---:B------:R-:W-:Y:S01]  /*10d0*/  IADD3 R3, P0, PT, R7.reuse, UR39, RZ ;  /* 0x0000002707037c10 */ /* 0x040fe2000ff1e0ff */
[----:B------:R-:W5:Y:S03]  /*10e0*/  LDG.E.U16 R0, desc[UR8][R18.64+0x4] ;  /* 0x0000040812007981 */ /* 0x000f66000c1e1500 */
[----:B------:R-:W-:Y:S01]  /*10f0*/  LEA.HI.X.SX32 R7, R7, UR5, 0x1, P0 ;  /* 0x0000000507077c11 */ /* 0x000fe200080f0eff */
[----:B------:R-:W3:Y:S01]  /*1100*/  LDG.E.U16 R15, desc[UR8][R18.64+0x8] ;  /* 0x00000808120f7981 */ /* 0x000ee2000c1e1500 */
[C---:B------:R-:W-:Y:S03]  /*1110*/  LEA R22, P0, R3.reuse, R28, 0x1 ;  /* 0x0000001c03167211 */ /* 0x040fe600078008ff */
[----:B------:R-:W4:Y:S01]  /*1120*/  LDG.E.U16 R14, desc[UR8][R18.64+0xa] ;  /* 0x00000a08120e7981 */ /* 0x000f22000c1e1500 */
[----:B------:R-:W-:Y:S02]  /*1130*/  LEA.HI.X R23, R3, R29, R7, 0x1, P0 ;  /* 0x0000001d03177211 */ /* 0x000fe400000f0c07 */
[----:B------:R-:W-:Y:S03]  /*1140*/  ISETP.NE.AND P0, PT, R30, UR20, PT ;  /* 0x000000141e007c0c */ /* 0x000fe6000bf05270 */
[----:B------:R-:W2:Y:S01]  /*1150*/  LDG.E.U16 R7, desc[UR8][R22.64] ;  /* 0x0000000816077981 */ /* 0x000ea2000c1e1500 */
[----:B------:R-:W-:Y:S02]  /*1160*/  HADD2.F32 R3, -RZ, R5.H0_H0 ;  /* 0x20000005ff037230 */ /* 0x000fe40000004100 */
[----:B------:R-:W-:Y:S02]  /*1170*/  HADD2.F32 R6, -RZ, R6.H0_H0 ;  /* 0x20000006ff067230 */ /* 0x000fe40000004100 */
[----:B------:R-:W-:Y:S02]  /*1180*/  HADD2.F32 R5, -RZ, R16.H0_H0 ;  /* 0x20000010ff057230 */ /* 0x000fe40000004100 */
[----:B-----5:R-:W-:Y:S05]  /*1190*/  HADD2.F32 R0, -RZ, R0.H0_H0 ;  /* 0x20000000ff007230 */ /* 0x020fea0000004100 */
[----:B------:R-:W-:Y:S01]  /*11a0*/  FFMA R4, R0, R3, R4 ;  /* 0x0000000300047223 */ /* 0x000fe20000000004 */
[----:B---3--:R-:W-:Y:S02]  /*11b0*/  HADD2.F32 R0, -RZ, R15.H0_H0 ;  /* 0x2000000fff007230 */ /* 0x008fe40000004100 */
[----:B------:R-:W-:Y:S02]  /*11c0*/  HADD2.F32 R3, -RZ, R13.H0_H0 ;  /* 0x2000000dff037230 */ /* 0x000fe40000004100 */
[----:B------:R-:W-:Y:S01]  /*11d0*/  FFMA R4, R5, R6, R4 ;  /* 0x0000000605047223 */ /* 0x000fe20000000004 */
[----:B----4-:R-:W-:Y:S02]  /*11e0*/  HADD2.F32 R5, -RZ, R14.H0_H0 ;  /* 0x2000000eff057230 */ /* 0x010fe40000004100 */
[----:B------:R-:W-:Y:S02]  /*11f0*/  HADD2.F32 R6, -RZ, R11.H0_H0 ;  /* 0x2000000bff067230 */ /* 0x000fe40000004100 */
[----:B------:R-:W-:Y:S01]  /*1200*/  FFMA R4, R0, R3, R4 ;  /* 0x0000000300047223 */ /* 0x000fe20000000004 */
[----:B------:R-:W-:Y:S02]  /*1210*/  HADD2.F32 R0, -RZ, R12.H0_H0 ;  /* 0x2000000cff007230 */ /* 0x000fe40000004100 */
[----:B--2---:R-:W-:Y:S02]  /*1220*/  HADD2.F32 R3, -RZ, R9.H0_H0 ;  /* 0x20000009ff037230 */ /* 0x004fe40000004100 */
[----:B------:R-:W-:Y:S01]  /*1230*/  FFMA R4, R5, R6, R4 ;  /* 0x0000000605047223 */ /* 0x000fe20000000004 */
[----:B------:R-:W-:Y:S02]  /*1240*/  HADD2.F32 R5, -RZ, R8.H0_H0 ;  /* 0x20000008ff057230 */ /* 0x000fe40000004100 */
[----:B------:R-:W-:Y:S02]  /*1250*/  HADD2.F32 R6, -RZ, R7.H0_H0 ;  /* 0x20000007ff067230 */ /* 0x000fe40000004100 */
[----:B------:R-:W-:Y:S01]  /*1260*/  FFMA R4, R0, R3, R4 ;  /* 0x0000000300047223 */ /* 0x000fe20000000004 */
[----:B------:R-:W-:Y:S03]  /*1270*/  IMAD.U32 R0, RZ, RZ, UR20 ;  /* 0x00000014ff007e24 */ /* 0x000fe6000f8e00ff */
[----:B------:R-:W-:Y:S01]  /*1280*/  FFMA R4, R5, R6, R4 ;  /* 0x0000000605047223 */ /* 0x000fe20000000004 */
[----:B------:R-:W-:Y:S09]  /*1290*/  @P0 BRA `(.L_x_6235) ;  /* 0xfffffff800a00947 */ /* 0x000ff2000383ffff */
.L_x_6234:
[----:B------:R-:W0:Y:S02]  /*12a0*/  LDCU UR7, c[0x0][0x3b0] ;  /* 0x00007600ff0777ac */ /* 0x000e240008000800 */
[----:B0-----:R-:W-:-:S04]  /*12b0*/  ULOP3.LUT UR5, UR7, 0x7, URZ, 0xc0, !UPT ;  /* 0x0000000707057892 */ /* 0x001fc8000f8ec0ff */
[----:B------:R-:W-:-:S09]  /*12c0*/  UISETP.NE.AND UP1, UPT, UR5, URZ, UPT ;  /* 0x000000ff0500728c */ /* 0x000fd2000bf25270 */
[----:B------:R-:W-:Y:S05]  /*12d0*/  BRA.U !UP1, `(.L_x_6233) ;  /* 0x0000000509887547 */ /* 0x000fea000b800000 */
[----:B------:R-:W-:-:S04]  /*12e0*/  UIADD3 UR5, UPT, UPT, UR5, -0x1, URZ ;  /* 0xffffffff05057890 */ /* 0x000fc8000fffe0ff */
[----:B------:R-:W-:-:S09]  /*12f0*/  UISETP.GE.U32.AND UP1, UPT, UR5, 0x3, UPT ;  /* 0x000000030500788c */ /* 0x000fd2000bf26070 */
[----:B------:R-:W-:Y:S05]  /*1300*/  BRA.U !UP1, `(.L_x_6236) ;  /* 0x0000000109b87547 */ /* 0x000fea000b800000 */
[----:B------:R-:W0:Y:S01]  /*1310*/  LDC.64 R6, c[0x0][0x440] ;  /* 0x00011000ff067b82 */ /* 0x000e220000000a00 */
[----:B------:R-:W-:Y:S01]  /*1320*/  VIADD R12, R0, UR51 ;  /* 0x00000033000c7c36 */ /* 0x000fe20008000000 */
[----:B------:R-:W-:Y:S01]  /*1330*/  USHF.R.S32.HI UR5, URZ, 0x1f, UR39 ;  /* 0x0000001fff057899 */ /* 0x000fe20008011427 */
[----:B------:R-:W-:Y:S02]  /*1340*/  IMAD.IADD R13, R27, 0x1, R0 ;  /* 0x000000011b0d7824 */ /* 0x000fe400078e0200 */
[C---:B------:R-:W-:Y:S01]  /*1350*/  VIADD R5, R12.reuse, 0x1 ;  /* 0x000000010c057836 */ /* 0x040fe20000000000 */
[C---:B------:R-:W-:Y:S02]  /*1360*/  IADD3 R11, P0, PT, R12.reuse, UR39, RZ ;  /* 0x000000270c0b7c10 */ /* 0x040fe4000ff1e0ff */
[C---:B------:R-:W-:Y:S02]  /*1370*/  IADD3 R9, PT, PT, R12.reuse, 0x2, RZ ;  /* 0x000000020c097810 */ /* 0x040fe40007ffe0ff */
[C---:B------:R-:W-:Y:S01]  /*1380*/  LEA.HI.X.SX32 R3, R12.reuse, UR5, 0x1, P0 ;  /* 0x000000050c037c11 */ /* 0x040fe200080f0eff */
[----:B------:R-:W-:Y:S01]  /*1390*/  VIADD R12, R12, 0x3 ;  /* 0x000000030c0c7836 */ /* 0x000fe20000000000 */
[----:B------:R-:W-:-:S04]  /*13a0*/  IADD3 R8, P1, PT, R5, UR39, RZ ;  /* 0x0000002705087c10 */ /* 0x000fc8000ff3e0ff */
[----:B------:R-:W-:Y:S02]  /*13b0*/  LEA.HI.X.SX32 R5, R5, UR5, 0x1, P1 ;  /* 0x0000000505057c11 */ /* 0x000fe400088f0eff */
[CC--:B0-----:R-:W-:Y:S02]  /*13c0*/  LEA R18, P0, R11.reuse, R6.reuse, 0x1 ;  /* 0x000000060b127211 */ /* 0x0c1fe400078008ff */
[----:B------:R-:W-:Y:S02]  /*13d0*/  LEA R16, P1, R8, R6, 0x1 ;  /* 0x0000000608107211 */ /* 0x000fe400078208ff */
[----:B------:R-:W-:Y:S02]  /*13e0*/  LEA.HI.X R19, R11, R7, R3, 0x1, P0 ;  /* 0x000000070b137211 */ /* 0x000fe400000f0c03 */
[C---:B------:R-:W-:Y:S02]  /*13f0*/  IADD3 R11, P0, PT, R9.reuse, UR39, RZ ;  /* 0x00000027090b7c10 */ /* 0x040fe4000ff1e0ff */
[----:B------:R-:W-:Y:S01]  /*1400*/  MOV R3, 0x2 ;  /* 0x0000000200037802 */ /* 0x000fe20000000f00 */
[----:B------:R-:W3:Y:S01]  /*1410*/  LDG.E.U16 R18, desc[UR8][R18.64] ;  /* 0x0000000812127981 */ /* 0x000ee2000c1e1500 */
[----:B------:R-:W-:-:S02]  /*1420*/  LEA.HI.X.SX32 R9, R9, UR5, 0x1, P0 ;  /* 0x0000000509097c11 */ /* 0x000fc400080f0eff */
[-C--:B------:R-:W-:Y:S01]  /*1430*/  LEA R14, P0, R11, R6.reuse, 0x1 ;  /* 0x000000060b0e7211 */ /* 0x080fe200078008ff */
[----:B------:R-:W-:Y:S01]  /*1440*/  IMAD.WIDE R20, R13, R3, UR52 ;  /* 0x000000340d147e25 */ /* 0x000fe2000f8e0203 */
[-C--:B------:R-:W-:Y:S02]  /*1450*/  LEA.HI.X R17, R8, R7.reuse, R5, 0x1, P1 ;  /* 0x0000000708117211 */ /* 0x080fe400008f0c05 */
[----:B------:R-:W-:Y:S02]  /*1460*/  LEA.HI.X R15, R11, R7, R9, 0x1, P0 ;  /* 0x000000070b0f7211 */ /* 0x000fe400000f0c09 */
[C---:B------:R-:W-:Y:S01]  /*1470*/  IADD3 R3, P0, PT, R12.reuse, UR39, RZ ;  /* 0x000000270c037c10 */ /* 0x040fe2000ff1e0ff */
[----:B------:R-:W4:Y:S03]  /*1480*/  LDG.E.U16 R5, desc[UR8][R20.64] ;  /* 0x0000000814057981 */ /* 0x000f26000c1e1500 */
[----:B------:R-:W-:Y:S01]  /*1490*/  LEA.HI.X.SX32 R12, R12, UR5, 0x1, P0 ;  /* 0x000000050c0c7c11 */ /* 0x000fe200080f0eff */
[----:B------:R-:W5:Y:S01]  /*14a0*/  LDG.E.U16 R16, desc[UR8][R16.64] ;  /* 0x0000000810107981 */ /* 0x000f62000c1e1500 */
[----:B------:R-:W-:-:S03]  /*14b0*/  LEA R8, P0, R3, R6, 0x1 ;  /* 0x0000000603087211 */ /* 0x000fc600078008ff */
[----:B------:R-:W2:Y:S01]  /*14c0*/  LDG.E.U16 R6, desc[UR8][R20.64+0x2] ;  /* 0x0000020814067981 */ /* 0x000ea2000c1e1500 */
[----:B------:R-:W-:-:S03]  /*14d0*/  LEA.HI.X R9, R3, R7, R12, 0x1, P0 ;  /* 0x0000000703097211 */ /* 0x000fc600000f0c0c */
[----:B------:R-:W2:Y:S04]  /*14e0*/  LDG.E.U16 R3, desc[UR8][R20.64+0x4] ;  /* 0x0000040814037981 */ /* 0x000ea8000c1e1500 */
[----:B------:R-:W2:Y:S04]  /*14f0*/  LDG.E.U16 R14, desc[UR8][R14.64] ;  /* 0x000000080e0e7981 */ /* 0x000ea8000c1e1500 */
[----:B------:R-:W2:Y:S04]  /*1500*/  LDG.E.U16 R8, desc[UR8][R8.64] ;  /* 0x0000000808087981 */ /* 0x000ea8000c1e1500 */
[----:B------:R-:W2:Y:S01]  /*1510*/  LDG.E.U16 R20, desc[UR8][R20.64+0x6] ;  /* 0x0000060814147981 */ /* 0x000ea2000c1e1500 */
[----:B------:R-:W-:Y:S01]  /*1520*/  IADD3 R0, PT, PT, R0, 0x4, RZ ;  /* 0x0000000400007810 */ /* 0x000fe20007ffe0ff */
[----:B---3--:R-:W-:-:S02]  /*1530*/  HADD2.F32 R18, -RZ, R18.H0_H0 ;  /* 0x20000012ff127230 */ /* 0x008fc40000004100 */
[----:B----4-:R-:W-:Y:S02]  /*1540*/  HADD2.F32 R5, -RZ, R5.H0_H0 ;  /* 0x20000005ff057230 */ /* 0x010fe40000004100 */
[----:B-----5:R-:W-:-:S03]  /*1550*/  HADD2.F32 R16, -RZ, R16.H0_H0 ;  /* 0x20000010ff107230 */ /* 0x020fc60000004100 */
[----:B------:R-:W-:Y:S01]  /*1560*/  FFMA R5, R5, R18, R4 ;  /* 0x0000001205057223 */ /* 0x000fe20000000004 */
[----:B--2---:R-:W-:Y:S02]  /*1570*/  HADD2.F32 R6, -RZ, R6.H0_H0 ;  /* 0x20000006ff067230 */ /* 0x004fe40000004100 */
[----:B------:R-:W-:-:S03]  /*1580*/  HADD2.F32 R3, -RZ, R3.H0_H0 ;  /* 0x20000003ff037230 */ /* 0x000fc60000004100 */
[----:B------:R-:W-:Y:S01]  /*1590*/  FFMA R5, R6, R16, R5 ;  /* 0x0000001006057223 */ /* 0x000fe20000000005 */
[----:B------:R-:W-:Y:S02]  /*15a0*/  HADD2.F32 R14, -RZ, R14.H0_H0 ;  /* 0x2000000eff0e7230 */ /* 0x000fe40000004100 */
[----:B------:R-:W-:-:S03]  /*15b0*/  HADD2.F32 R8, -RZ, R8.H0_H0 ;  /* 0x20000008ff087230 */ /* 0x000fc60000004100 */
[----:B------:R-:W-:Y:S01]  /*15c0*/  FFMA R3, R3, R14, R5 ;  /* 0x0000000e03037223 */ /* 0x000fe20000000005 */
[----:B------:R-:W-:-:S05]  /*15d0*/  HADD2.F32 R20, -RZ, R20.H0_H0 ;  /* 0x20000014ff147230 */ /* 0x000fca0000004100 */
[----:B------:R-:W-:-:S07]  /*15e0*/  FFMA R4, R20, R8, R3 ;  /* 0x0000000814047223 */ /* 0x000fce0000000003 */
.L_x_6236:
[----:B------:R-:W-:-:S04]  /*15f0*/  ULOP3.LUT UR5, UR7, 0x3, URZ, 0xc0, !UPT ;  /* 0x0000000307057892 */ /* 0x000fc8000f8ec0ff */
[----:B------:R-:W-:-:S09]  /*1600*/  UISETP.NE.AND UP1, UPT, UR5, URZ, UPT ;  /* 0x000000ff0500728c */ /* 0x000fd2000bf25270 */
[----:B------:R-:W-:Y:S05]  /*1610*/  BRA.U !UP1, `(.L_x_6233) ;  /* 0x0000000109b87547 */ /* 0x000fea000b800000 */
[----:B------:R-:W-:-:S04]  /*1620*/  UIADD3 UR5, UPT, UPT, UR5, -0x1, URZ ;  /* 0xffffffff05057890 */ /* 0x000fc8000fffe0ff */
[----:B------:R-:W-:-:S09]  /*1630*/  UISETP.NE.AND UP1, UPT, UR5, URZ, UPT ;  /* 0x000000ff0500728c */ /* 0x000fd2000bf25270 */
[----:B------:R-:W-:Y:S05]  /*1640*/  BRA.U !UP1, `(.L_x_6237) ;  /* 0x0000000109687547 */ /* 0x000fea000b800000 */
[----:B------:R-:W0:Y:S01]  /*1650*/  LDC.64 R6, c[0x0][0x440] ;  /* 0x00011000ff067b82 */ /* 0x000e220000000a00 */
[----:B------:R-:W-:Y:S01]  /*1660*/  VIADD R9, R0, UR51 ;  /* 0x0000003300097c36 */ /* 0x000fe20008000000 */
[----:B------:R-:W-:Y:S01]  /*1670*/  USHF.R.S32.HI UR5, URZ, 0x1f, UR39 ;  /* 0x0000001fff057899 */ /* 0x000fe20008011427 */
[----:B------:R-:W-:Y:S01]  /*1680*/  HFMA2 R3, -RZ, RZ, 0, 1.1920928955078125e-07 ;  /* 0x00000002ff037431 */ /* 0x000fe200000001ff */
[----:B------:R-:W-:Y:S01]  /*1690*/  IADD3 R12, PT, PT, R27, R0, RZ ;  /* 0x000000001b0c7210 */ /* 0x000fe20007ffe0ff */
[C---:B------:R-:W-:Y:S01]  /*16a0*/  VIADD R8, R9.reuse, 0x1 ;  /* 0x0000000109087836 */ /* 0x040fe20000000000 */
[----:B------:R-:W-:-:S04]  /*16b0*/  IADD3 R11, P0, PT, R9, UR39, RZ ;  /* 0x00000027090b7c10 */ /* 0x000fc8000ff1e0ff */
[----:B------:R-:W-:Y:S02]  /*16c0*/  LEA.HI.X.SX32 R9, R9, UR5, 0x1, P0 ;  /* 0x0000000509097c11 */ /* 0x000fe400080f0eff */
[----:B------:R-:W-:Y:S01]  /*16d0*/  IADD3 R5, P0, PT, R8, UR39, RZ ;  /* 0x0000002708057c10 */ /* 0x000fe2000ff1e0ff */
[----:B------:R-:W-:-:S03]  /*16e0*/  IMAD.WIDE R12, R12, R3, UR52 ;  /* 0x000000340c0c7e25 */ /* 0x000fc6000f8e0203 */
[----:B------:R-:W-:Y:S02]  /*16f0*/  LEA.HI.X.SX32 R8, R8, UR5, 0x1, P0 ;  /* 0x0000000508087c11 */ /* 0x000fe400080f0eff */
[----:B------:R-:W3:Y:S01]  /*1700*/  LDG.E.U16 R3, desc[UR8][R12.64] ;  /* 0x000000080c037981 */ /* 0x000ee2000c1e1500 */
[-C--:B0-----:R-:W-:Y:S02]  /*1710*/  LEA R14, P1, R11, R6.reuse, 0x1 ;  /* 0x000000060b0e7211 */ /* 0x081fe400078208ff */
[----:B------:R-:W-:Y:S02]  /*1720*/  LEA R6, P0, R5, R6, 0x1 ;  /* 0x0000000605067211 */ /* 0x000fe400078008ff */
[-C--:B------:R-:W-:Y:S02]  /*1730*/  LEA.HI.X R15, R11, R7.reuse, R9, 0x1, P1 ;  /* 0x000000070b0f7211 */ /* 0x080fe400008f0c09 */
[----:B------:R-:W-:-:S03]  /*1740*/  LEA.HI.X R7, R5, R7, R8, 0x1, P0 ;  /* 0x0000000705077211 */ /* 0x000fc600000f0c08 */
[----:B------:R-:W4:Y:S04]  /*1750*/  LDG.E.U16 R14, desc[UR8][R14.64] ;  /* 0x000000080e0e7981 */ /* 0x000f28000c1e1500 */
[----:B------:R-:W5:Y:S04]  /*1760*/  LDG.E.U16 R6, desc[UR8][R6.64] ;  /* 0x0000000806067981 */ /* 0x000f68000c1e1500 */
[----:B------:R-:W2:Y:S01]  /*1770*/  LDG.E.U16 R12, desc[UR8][R12.64+0x2] ;  /* 0x000002080c0c7981 */ /* 0x000ea2000c1e1500 */
[----:B------:R-:W-:Y:S02]  /*1780*/  VIADD R0, R0, 0x2 ;  /* 0x0000000200007836 */ /* 0x000fe40000000000 */
[----:B---3--:R-:W-:-:S02]  /*1790*/  HADD2.F32 R3, -RZ, R3.H0_H0 ;  /* 0x20000003ff037230 */ /* 0x008fc40000004100 */
[----:B----4-:R-:W-:Y:S02]  /*17a0*/  HADD2.F32 R14, -RZ, R14.H0_H0 ;  /* 0x2000000eff0e7230 */ /* 0x010fe40000004100 */
[----:B-----5:R-:W-:-:S03]  /*17b0*/  HADD2.F32 R6, -RZ, R6.H0_H0 ;  /* 0x20000006ff067230 */ /* 0x020fc60000004100 */
[----:B------:R-:W-:Y:S01]  /*17c0*/  FFMA R3, R3, R14, R4 ;  /* 0x0000000e03037223 */ /* 0x000fe20000000004 */
[----:B--2---:R-:W-:-:S05]  /*17d0*/  HADD2.F32 R12, -RZ, R12.H0_H0 ;  /* 0x2000000cff0c7230 */ /* 0x004fca0000004100 */
[----:B------:R-:W-:Y:S01]  /*17e0*/  FFMA R4, R12, R6, R3 ;  /* 0x000000060c047223 */ /* 0x000fe20000000003 */
.L_x_6237:
[----:B------:R-:W-:-:S09]  /*17f0*/  UISETP.NE.AND UP1, UPT, UR19, URZ, UPT ;  /* 0x000000ff1300728c */ /* 0x000fd2000bf25270 */
[----:B------:R-:W-:Y:S05]  /*1800*/  BRA.U !UP1, `(.L_x_6233) ;  /* 0x00000001093c7547 */ /* 0x000fea000b800000 */
[----:B------:R-:W0:Y:S01]  /*1810*/  LDC.64 R6, c[0x0][0x440] ;  /* 0x00011000ff067b82 */ /* 0x000e220000000a00 */
[----:B------:R-:W-:Y:S01]  /*1820*/  IADD3 R5, PT, PT, R0, UR51, RZ ;  /* 0x0000003300057c10 */ /* 0x000fe2000fffe0ff */
[----:B------:R-:W-:Y:S01]  /*1830*/  USHF.R.S32.HI UR5, URZ, 0x1f, UR39 ;  /* 0x0000001fff057899 */ /* 0x000fe20008011427 */
[----:B------:R-:W-:Y:S02]  /*1840*/  IADD3 R27, PT, PT, R27, R0, RZ ;  /* 0x000000001b1b7210 */ /* 0x000fe40007ffe0ff */
[C---:B------:R-:W-:Y:S02]  /*1850*/  IADD3 R3, P0, PT, R5.reuse, UR39, RZ ;  /* 0x0000002705037c10 */ /* 0x040fe4000ff1e0ff */
[----:B------:R-:W-:Y:S02]  /*1860*/  MOV R0, 0x2 ;  /* 0x0000000200007802 */ /* 0x000fe40000000f00 */
[----:B------:R-:W-:-:S03]  /*1870*/  LEA.HI.X.SX32 R5, R5, UR5, 0x1, P0 ;  /* 0x0000000505057c11 */ /* 0x000fc600080f0eff */
[----:B------:R-:W-:-:S06]  /*1880*/  IMAD.WIDE R8, R27, R0, UR52 ;  /* 0x000000341b087e25 */ /* 0x000fcc000f8e0200 */
[----:B------:R-:W3:Y:S01]  /*1890*/  LDG.E.U16 R8, desc[UR8][R8.64] ;  /* 0x0000000808087981 */ /* 0x000ee2000c1e1500 */
[----:B0-----:R-:W-:-:S04]  /*18a0*/  LEA R6, P0, R3, R6, 0x1 ;  /* 0x0000000603067211 */ /* 0x001fc800078008ff */
[----:B------:R-:W-:-:S05]  /*18b0*/  LEA.HI.X R7, R3, R7, R5, 0x1, P0 ;  /* 0x0000000703077211 */ /* 0x000fca00000f0c05 */
[----:B------:R-:W4:Y:S01]  /*18c0*/  LDG.E.U16 R6, desc[UR8][R6.64] ;  /* 0x0000000806067981 */ /* 0x000f22000c1e1500 */
[----:B---3--:R-:W-:Y:S02]  /*18d0*/  HADD2.F32 R8, -RZ, R8.H0_H0 ;  /* 0x20000008ff087230 */ /* 0x008fe40000004100 */
[----:B----4-:R-:W-:-:S05]  /*18e0*/  HADD2.F32 R6, -RZ, R6.H0_H0 ;  /* 0x20000006ff067230 */ /* 0x010fca0000004100 */
[----:B------:R-:W-:-:S07]  /*18f0*/  FFMA R4, R8, R6, R4 ;  /* 0x0000000608047223 */ /* 0x000fce0000000004 */
.L_x_6233:
[----:B------:R-:W0:Y:S01]  /*1900*/  LDC R20, c[0x0][0x3b4] ;  /* 0x0000ed00ff147b82 */ /* 0x000e220000000800 */
[----:B------:R-:W1:Y:S01]  /*1910*/  LDCU UR7, c[0x0][0x534] ;  /* 0x0000a680ff0777ac */ /* 0x000e620008000800 */
[----:B------:R-:W-:Y:S01]  /*1920*/  IMAD.MOV.U32 R5, RZ, RZ, RZ ;  /* 0x000000ffff057224 */ /* 0x000fe200078e00ff */
[----:B------:R-:W-:Y:S01]  /*1930*/  MOV R0, RZ ;  /* 0x000000ff00007202 */ /* 0x000fe20000000f00 */
[----:B------:R-:W-:Y:S01]  /*1940*/  IMAD.MOV.U32 R3, RZ, RZ, RZ ;  /* 0x000000ffff037224 */ /* 0x000fe200078e00ff */
[----:B------:R-:W3:Y:S01]  /*1950*/  LDCU UR5, c[0x0][0x4b4] ;  /* 0x00009680ff0577ac */ /* 0x000ee20008000800 */
[----:B------:R-:W4:Y:S01]  /*1960*/  LDCU UR13, c[0x0][0x530] ;  /* 0x0000a600ff0d77ac */ /* 0x000f220008000800 */
[----:B------:R-:W5:Y:S01]  /*1970*/  LDCU UR12, c[0x0][0x4b0] ;  /* 0x00009600ff0c77ac */ /* 0x000f620008000800 */
[----:B-1----:R-:W-:Y:S02]  /*1980*/  UIMAD UR7, UR4, UR7, UR30 ;  /* 0x00000007040772a4 */ /* 0x002fe4000f8e021e */
[----:B---3--:R-:W-:Y:S01]  /*1990*/  UIMAD UR5, UR4, UR5, UR28 ;  /* 0x00000005040572a4 */ /* 0x008fe2000f8e021c */
[----:B0-----:R-:W-:-:S02]  /*19a0*/  ISETP.GE.U32.AND P0, PT, R20, 0x8, PT ;  /* 0x000000081400780c */ /* 0x001fc40003f06070 */
[----:B----4-:R-:W-:Y:S02]  /*19b0*/  MOV R22, UR13 ;  /* 0x0000000d00167c02 */ /* 0x010fe40008000f00 */
[----:B-----5:R-:W-:-:S03]  /*19c0*/  MOV R21, UR12 ;  /* 0x0000000c00157c02 */ /* 0x020fc60008000f00 */
[C---:B------:R-:W-:Y:S02]  /*19d0*/  IMAD R22, R26.reuse, R22, UR7 ;  /* 0x000000071a167e24 */ /* 0x040fe4000f8e0216 */
[----:B------:R-:W-:-:S04]  /*19e0*/  IMAD R21, R26, R21, UR5 ;  /* 0x000000051a157e24 */ /* 0x000fc8000f8e0215 */
[----:B------:R-:W-:Y:S05]  /*19f0*/  @!P0 BRA `(.L_x_6238) ;  /* 0x0000000c00048947 */ /* 0x000fea0003800000 */
[----:B------:R-:W-:Y:S01]  /*1a00*/  HFMA2 R23, -RZ, RZ, 0, 0 ;  /* 0x00000000ff177431 */ /* 0x000fe200000001ff */
[----:B------:R-:W-:-:S07]  /*1a10*/  MOV R0, RZ ;  /* 0x000000ff00007202 */ /* 0x000fce0000000f00 */
.L_x_6239:
[----:B------:R-:W0:Y:S01]  /*1a20*/  LDC.64 R18, c[0x0][0x480] ;  /* 0x00012000ff127b82 */ /* 0x000e220000000a00 */
[----:B------:R-:W1:Y:S01]  /*1a30*/  LDCU.64 UR14, c[0x0][0x540] ;  /* 0x0000a800ff0e77ac */ /* 0x000e620008000a00 */
[--C-:B------:R-:W-:Y:S02]  /*1a40*/  IMAD.IADD R16, R22, 0x1, R23.reuse ;  /* 0x0000000116107824 */ /* 0x100fe400078e0217 */
[----:B------:R-:W-:Y:S02]  /*1a50*/  VIADD R27, R23, UR50 ;  /* 0x00000032171b7c36 */ /* 0x000fe40008000000 */
[----:B------:R-:W-:Y:S01]  /*1a60*/  IMAD.IADD R17, R21, 0x1, R23 ;  /* 0x0000000115117824 */ /* 0x000fe200078e0217 */
[C---:B------:R-:W-:Y:S01]  /*1a70*/  IADD3 R7, P1, PT, R16.reuse, UR34, RZ ;  /* 0x0000002210077c10 */ /* 0x040fe2000ff3e0ff */
[----:B------:R-:W3:Y:S01]  /*1a80*/  LDCU.64 UR12, c[0x0][0x4c0] ;  /* 0x00009800ff0c77ac */ /* 0x000ee20008000a00 */
[----:B------:R-:W-:Y:S01]  /*1a90*/  IADD3 R12, P0, PT, R27, UR38, RZ ;  /* 0x000000261b0c7c10 */ /* 0x000fe2000ff1e0ff */
[----:B------:R-:W-:Y:S01]  /*1aa0*/  VIADD R23, R23, 0x8 ;  /* 0x0000000817177836 */ /* 0x000fe20000000000 */
[----:B------:R-:W-:Y:S02]  /*1ab0*/  LEA.HI.X.SX32 R5, R16, UR33, 0x1, P1 ;  /* 0x0000002110057c11 */ /* 0x000fe400088f0eff */
[----:B------:R-:W-:Y:S02]  /*1ac0*/  LEA.HI.X.SX32 R11, R27, UR37, 0x1, P0 ;  /* 0x000000251b0b7c11 */ /* 0x000fe400080f0eff */
[C---:B-1----:R-:W-:Y:S04]  /*1ad0*/  LEA R8, P1, R7.reuse, UR14, 0x1 ;  /* 0x0000000e07087c11 */ /* 0x042fe8000f8208ff */
[----:B------:R-:W-:Y:S02]  /*1ae0*/  LEA.HI.X R9, R7, UR15, R5, 0x1, P1 ;  /* 0x0000000f07097c11 */ /* 0x000fe400088f0c05 */
[CC--:B0-----:R-:W-:Y:S03]  /*1af0*/  LEA R6, P0, R12.reuse, R18.reuse, 0x1 ;  /* 0x000000120c067211 */ /* 0x0c1fe600078008ff */
[----:B------:R0:W4:Y:S01]  /*1b00*/  LDG.E.U16 R5, desc[UR8][R8.64] ;  /* 0x0000000808057981 */ /* 0x000122000c1e1500 */
[-C--:B------:R-:W-:Y:S05]  /*1b10*/  LEA.HI.X R7, R12, R19.reuse, R11, 0x1, P0 ;  /* 0x000000130c077211 */ /* 0x080fea00000f0c0b */
[----:B------:R1:W5:Y:S01]  /*1b20*/  LDG.E.U16 R6, desc[UR8][R6.64] ;  /* 0x0000000806067981 */ /* 0x000362000c1e1500 */
[C---:B0-----:R-:W-:Y:S04]  /*1b30*/  IADD3 R9, P0, PT, R17.reuse, UR36, RZ ;  /* 0x0000002411097c10 */ /* 0x041fe8000ff1e0ff */
[----:B-1----:R-:W-:Y:S02]  /*1b40*/  LEA.HI.X.SX32 R7, R17, UR35, 0x1, P0 ;  /* 0x0000002311077c11 */ /* 0x002fe400080f0eff */
[C---:B---3--:R-:W-:Y:S04]  /*1b50*/  LEA R8, P0, R9.reuse, UR12, 0x1 ;  /* 0x0000000c09087c11 */ /* 0x048fe8000f8008ff */
[----:B------:R-:W-:Y:S01]  /*1b60*/  LEA.HI.X R9, R9, UR13, R7, 0x1, P0 ;  /* 0x0000000d09097c11 */ /* 0x000fe200080f0c07 */
[----:B------:R-:W-:Y:S04]  /*1b70*/  VIADD R7, R16, 0x1 ;  /* 0x0000000110077836 */ /* 0x000fe80000000000 */
[----:B------:R0:W3:Y:S01]  /*1b80*/  LDG.E.U16 R8, desc[UR8][R8.64] ;  /* 0x0000000808087981 */ /* 0x0000e2000c1e1500 */
[C---:B------:R-:W-:Y:S04]  /*1b90*/  IADD3 R11, P0, PT, R7.reuse, UR34, RZ ;  /* 0x00000022070b7c10 */ /* 0x040fe8000ff1e0ff */
[----:B------:R-:W-:Y:S02]  /*1ba0*/  LEA.HI.X.SX32 R7, R7, UR33, 0x1, P0 ;  /* 0x0000002107077c11 */ /* 0x000fe400080f0eff */
[C---:B------:R-:W-:Y:S04]  /*1bb0*/  LEA R12, P0, R11.reuse, UR14, 0x1 ;  /* 0x0000000e0b0c7c11 */ /* 0x040fe8000f8008ff */
[----:B------:R-:W-:Y:S05]  /*1bc0*/  LEA.HI.X R13, R11, UR15, R7, 0x1, P0 ;  /* 0x0000000f0b0d7c11 */ /* 0x000fea00080f0c07 */
[----:B------:R1:W2:Y:S01]  /*1bd0*/  LDG.E.U16 R11, desc[UR8][R12.64] ;  /* 0x000000080c0b7981 */ /* 0x0002a2000c1e1500 */
[----:B0-----:R-:W-:Y:S05]  /*1be0*/  VIADD R9, R27, 0x1 ;  /* 0x000000011b097836 */ /* 0x001fea0000000000 */
[C---:B------:R-:W-:Y:S04]  /*1bf0*/  IADD3 R7, P0, PT, R9.reuse, UR38, RZ ;  /* 0x0000002609077c10 */ /* 0x040fe8000ff1e0ff */
[----:B------:R-:W-:Y:S02]  /*1c00*/  LEA.HI.X.SX32 R9, R9, UR37, 0x1, P0 ;  /* 0x0000002509097c11 */ /* 0x000fe400080f0eff */
[C---:B-1----:R-:W-:Y:S04]  /*1c10*/  LEA R12, P0, R7.reuse, R18, 0x1 ;  /* 0x00000012070c7211 */ /* 0x042fe800078008ff */
[-C--:B------:R-:W-:Y:S05]  /*1c20*/  LEA.HI.X R13, R7, R19.reuse, R9, 0x1, P0 ;  /* 0x00000013070d7211 */ /* 0x080fea00000f0c09 */
[----:B------:R0:W2:Y:S02]  /*1c30*/  LDG.E.U16 R9, desc[UR8][R12.64] ;  /* 0x000000080c097981 */ /* 0x0000a4000c1e1500 */
[----:B0-----:R-:W-:Y:S05]  /*1c40*/  VIADD R12, R17, 0x1 ;  /* 0x00000001110c7836 */ /* 0x001fea0000000000 */
[C---:B------:R-:W-:Y:S04]  /*1c50*/  IADD3 R7, P0, PT, R12.reuse, UR36, RZ ;  /* 0x000000240c077c10 */ /* 0x040fe8000ff1e0ff */
[----:B------:R-:W-:Y:S01]  /*1c60*/  LEA.HI.X.SX32 R12, R12, UR35, 0x1, P0 ;  /* 0x000000230c0c7c11 */ /* 0x000fe200080f0eff */
[----:B----4-:R-:W-:Y:S02]  /*1c70*/  HADD2.F32 R5, -RZ, R5.H0_H0 ;  /* 0x20000005ff057230 */ /* 0x010fe40000004100 */
[----:B-----5:R-:W-:Y:S05]  /*1c80*/  HADD2.F32 R6, -RZ, R6.H0_H0 ;  /* 0x20000006ff067230 */ /* 0x020fea0000004100 */
[----:B------:R-:W-:Y:S01]  /*1c90*/  FFMA R3, R5, R6, R3 ;  /* 0x0000000605037223 */ /* 0x000fe20000000003 */
[C---:B------:R-:W-:Y:S04]  /*1ca0*/  LEA R6, P0, R7.reuse, UR12, 0x1 ;  /* 0x0000000c07067c11 */ /* 0x040fe8000f8008ff */
[----:B------:R-:W-:Y:S01]  /*1cb0*/  LEA.HI.X R7, R7, UR13, R12, 0x1, P0 ;  /* 0x0000000d07077c11 */ /* 0x000fe200080f0c0c */
[----:B------:R-:W-:Y:S05]  /*1cc0*/  VIADD R12, R16, 0x2 ;  /* 0x00000002100c7836 */ /* 0x000fea0000000000 */
[----:B------:R3:W4:Y:S02]  /*1cd0*/  LDG.E.U16 R7, desc[UR8][R6.64] ;  /* 0x0000000806077981 */ /* 0x000724000c1e1500 */
[----:B---3--:R-:W-:Y:S01]  /*1ce0*/  HADD2.F32 R6, -RZ, R8.H0_H0 ;  /* 0x20000008ff067230 */ /* 0x008fe20000004100 */
[C---:B------:R-:W-:Y:S04]  /*1cf0*/  IADD3 R8, P0, PT, R12.reuse, UR34, RZ ;  /* 0x000000220c087c10 */ /* 0x040fe8000ff1e0ff */
[----:B------:R-:W-:Y:S01]  /*1d00*/  FFMA R0, R5, R6, R0 ;  /* 0x0000000605007223 */ /* 0x000fe20000000000 */
[----:B------:R-:W-:Y:S01]  /*1d10*/  LEA.HI.X.SX32 R5, R12, UR33, 0x1, P0 ;  /* 0x000000210c057c11 */ /* 0x000fe200080f0eff */
[----:B------:R-:W-:Y:S01]  /*1d20*/  VIADD R6, R27, 0x2 ;  /* 0x000000021b067836 */ /* 0x000fe20000000000 */
[C---:B------:R-:W-:Y:S04]  /*1d30*/  LEA R12, P0, R8.reuse, UR14, 0x1 ;  /* 0x0000000e080c7c11 */ /* 0x040fe8000f8008ff */
[----:B------:R-:W-:Y:S02]  /*1d40*/  LEA.HI.X R13, R8, UR15, R5, 0x1, P0 ;  /* 0x0000000f080d7c11 */ /* 0x000fe400080f0c05 */
[C---:B------:R-:W-:Y:S03]  /*1d50*/  IADD3 R5, P0, PT, R6.reuse, UR38, RZ ;  /* 0x0000002606057c10 */ /* 0x040fe6000ff1e0ff */
[----:B------:R0:W3:Y:S01]  /*1d60*/  LDG.E.U16 R12, desc[UR8][R12.64] ;  /* 0x000000080c0c7981 */ /* 0x0000e2000c1e1500 */
[----:B------:R-:W-:Y:S02]  /*1d70*/  LEA.HI.X.SX32 R6, R6, UR37, 0x1, P0 ;  /* 0x0000002506067c11 */ /* 0x000fe400080f0eff */
[C---:B------:R-:W-:Y:S04]  /*1d80*/  LEA R14, P0, R5.reuse, R18, 0x1 ;  /* 0x00000012050e7211 */ /* 0x040fe800078008ff */
[-C--:B------:R-:W-:Y:S01]  /*1d90*/  LEA.HI.X R15, R5, R19.reuse, R6, 0x1, P0 ;  /* 0x00000013050f7211 */ /* 0x080fe200000f0c06 */
[----:B--2---:R-:W-:Y:S04]  /*1da0*/  HADD2.F32 R5, -RZ, R11.H0_H0 ;  /* 0x2000000bff057230 */ /* 0x004fe80000004100 */
[----:B------:R1:W2:Y:S01]  /*1db0*/  LDG.E.U16 R8, desc[UR8][R14.64] ;  /* 0x000000080e087981 */ /* 0x0002a2000c1e1500 */
[----:B0-----:R-:W-:Y:S02]  /*1dc0*/  VIADD R13, R17, 0x2 ;  /* 0x00000002110d7836 */ /* 0x001fe40000000000 */
[----:B------:R-:W-:Y:S03]  /*1dd0*/  HADD2.F32 R6, -RZ, R9.H0_H0 ;  /* 0x20000009ff067230 */ /* 0x000fe60000004100 */
[----:B------:R-:W-:Y:S02]  /*1de0*/  IADD3 R9, P0, PT, R13, UR36, RZ ;  /* 0x000000240d097c10 */ /* 0x000fe4000ff1e0ff */
[----:B------:R-:W-:Y:S02]  /*1df0*/  FFMA R3, R5, R6, R3 ;  /* 0x0000000605037223 */ /* 0x000fe40000000003 */
[----:B------:R-:W-:Y:S02]  /*1e00*/  LEA.HI.X.SX32 R13, R13, UR35, 0x1, P0 ;  /* 0x000000230d0d7c11 */ /* 0x000fe400080f0eff */
[C---:B-1----:R-:W-:Y:S04]  /*1e10*/  LEA R14, P0, R9.reuse, UR12, 0x1 ;  /* 0x0000000c090e7c11 */ /* 0x042fe8000f8008ff */
[----:B------:R-:W-:Y:S01]  /*1e20*/  LEA.HI.X R15, R9, UR13, R13, 0x1, P0 ;  /* 0x0000000d090f7c11 */ /* 0x000fe200080f0c0d */
[----:B------:R-:W-:Y:S02]  /*1e30*/  VIADD R9, R16, 0x3 ;  /* 0x0000000310097836 */ /* 0x000fe40000000000 */
[----:B------:R-:W-:Y:S02]  /*1e40*/  VIADD R13, R27, 0x3 ;  /* 0x000000031b0d7836 */ /* 0x000fe40000000000 */
[----:B------:R-:W5:Y:S01]  /*1e50*/  LDG.E.U16 R11, desc[UR8][R14.64] ;  /* 0x000000080e0b7981 */ /* 0x000f62000c1e1500 */
[----:B----4-:R-:W-:Y:S01]  /*1e60*/  HADD2.F32 R6, -RZ, R7.H0_H0 ;  /* 0x20000007ff067230 */ /* 0x010fe20000004100 */
[C---:B------:R-:W-:Y:S04]  /*1e70*/  IADD3 R7, P0, PT, R9.reuse, UR34, RZ ;  /* 0x0000002209077c10 */ /* 0x040fe8000ff1e0ff */
[----:B------:R-:W-:Y:S01]  /*1e80*/  LEA.HI.X.SX32 R9, R9, UR33, 0x1, P0 ;  /* 0x0000002109097c11 */ /* 0x000fe200080f0eff */
[----:B------:R-:W-:Y:S01]  /*1e90*/  FFMA R0, R5, R6, R0 ;  /* 0x0000000605007223 */ /* 0x000fe20000000000 */
[C---:B------:R-:W-:Y:S04]  /*1ea0*/  LEA R6, P0, R7.reuse, UR14, 0x1 ;  /* 0x0000000e07067c11 */ /* 0x040fe8000f8008ff */
[----:B------:R-:W-:Y:S02]  /*1eb0*/  LEA.HI.X R7, R7, UR15, R9, 0x1, P0 ;  /* 0x0000000f07077c11 */ /* 0x000fe400080f0c09 */
[C---:B------:R-:W-:Y:S03]  /*1ec0*/  IADD3 R5, P0, PT, R13.reuse, UR38, RZ ;  /* 0x000000260d057c10 */ /* 0x040fe6000ff1e0ff */
[----:B------:R0:W4:Y:S01]  /*1ed0*/  LDG.E.U16 R9, desc[UR8][R6.64] ;  /* 0x0000000806097981 */ /* 0x000122000c1e1500 */
[----:B------:R-:W-:Y:S02]  /*1ee0*/  LEA.HI.X.SX32 R13, R13, UR37, 0x1, P0 ;  /* 0x000000250d0d7c11 */ /* 0x000fe400080f0eff */
[C---:B0-----:R-:W-:Y:S04]  /*1ef0*/  LEA R6, P0, R5.reuse, R18, 0x1 ;  /* 0x0000001205067211 */ /* 0x041fe800078008ff */
[-C--:B------:R-:W-:Y:S01]  /*1f00*/  LEA.HI.X R7, R5, R19.reuse, R13, 0x1, P0 ;  /* 0x0000001305077211 */ /* 0x080fe200000f0c0d */
[----:B------:R-:W-:Y:S02]  /*1f10*/  VIADD R13, R17, 0x3 ;  /* 0x00000003110d7836 */ /* 0x000fe40000000000 */
[----:B---3--:R-:W-:Y:S03]  /*1f20*/  HADD2.F32 R5, -RZ, R12.H0_H0 ;  /* 0x2000000cff057230 */ /* 0x008fe60000004100 */
[----:B------:R2:W3:Y:S02]  /*1f30*/  LDG.E.U16 R7, desc[UR8][R6.64] ;  /* 0x0000000806077981 */ /* 0x0004e4000c1e1500 */
[----:B--2---:R-:W-:Y:S01]  /*1f40*/  HADD2.F32 R6, -RZ, R8.H0_H0 ;  /* 0x20000008ff067230 */ /* 0x004fe20000004100 */
[C---:B------:R-:W-:Y:S04]  /*1f50*/  IADD3 R8, P0, PT, R13.reuse, UR36, RZ ;  /* 0x000000240d087c10 */ /* 0x040fe8000ff1e0ff */
[----:B------:R-:W-:Y:S01]  /*1f60*/  LEA.HI.X.SX32 R13, R13, UR35, 0x1, P0 ;  /* 0x000000230d0d7c11 */ /* 0x000fe200080f0eff */
[C---:B------:R-:W-:Y:S01]  /*1f70*/  FFMA R3, R5.reuse, R6, R3 ;  /* 0x0000000605037223 */ /* 0x040fe20000000003 */
[C---:B------:R-:W-:Y:S04]  /*1f80*/  LEA R12, P0, R8.reuse, UR12, 0x1 ;  /* 0x0000000c080c7c11 */ /* 0x040fe8000f8008ff */
[----:B------:R-:W-:Y:S01]  /*1f90*/  LEA.HI.X R13, R8, UR13, R13, 0x1, P0 ;  /* 0x0000000d080d7c11 */ /* 0x000fe200080f0c0d */
[----:B-----5:R-:W-:Y:S04]  /*1fa0*/  HADD2.F32 R6, -RZ, R11.H0_H0 ;  /* 0x2000000bff067230 */ /* 0x020fe80000004100 */
[----:B------:R0:W2:Y:S01]  /*1fb0*/  LDG.E.U16 R8, desc[UR8][R12.64] ;  /* 0x000000080c087981 */ /* 0x0000a2000c1e1500 */
[----:B------:R-:W-:Y:S01]  /*1fc0*/  FFMA R0, R5, R6, R0 ;  /* 0x0000000605007223 */ /* 0x000fe20000000000 */
[----:B------:R-:W-:Y:S02]  /*1fd0*/  VIADD R6, R27, 0x4 ;  /* 0x000000041b067836 */ /* 0x000fe40000000000 */
[----:B0-----:R-:W-:Y:S05]  /*1fe0*/  VIADD R12, R16, 0x4 ;  /* 0x00000004100c7836 */ /* 0x001fea0000000000 */
[C---:B------:R-:W-:Y:S04]  /*1ff0*/  IADD3 R11, P0, PT, R12.reuse, UR34, RZ ;  /* 0x000000220c0b7c10 */ /* 0x040fe8000ff1e0ff */
[----:B------:R-:W-:Y:S02]  /*2000*/  LEA.HI.X.SX32 R5, R12, UR33, 0x1, P0 ;  /* 0x000000210c057c11 */ /* 0x000fe400080f0eff */
[C---:B------:R-:W-:Y:S04]  /*2010*/  LEA R12, P0, R11.reuse, UR14, 0x1 ;  /* 0x0000000e0b0c7c11 */ /* 0x040fe8000f8008ff */
[----:B------:R-:W-:Y:S01]  /*2020*/  LEA.HI.X R13, R11, UR15, R5, 0x1, P0 ;  /* 0x0000000f0b0d7c11 */ /* 0x000fe200080f0c05 */
[----:B------:R-:W-:Y:S01]  /*2030*/  VIADD R11, R17, 0x4 ;  /* 0x00000004110b7836 */ /* 0x000fe20000000000 */
[C---:B------:R-:W-:Y:S03]  /*2040*/  IADD3 R5, P0, PT, R6.reuse, UR38, RZ ;  /* 0x0000002606057c10 */ /* 0x040fe6000ff1e0ff */
[----:B------:R0:W5:Y:S01]  /*2050*/  LDG.E.U16 R12, desc[UR8][R12.64] ;  /* 0x000000080c0c7981 */ /* 0x000162000c1e1500 */
[----:B------:R-:W-:Y:S02]  /*2060*/  LEA.HI.X.SX32 R6, R6, UR37, 0x1, P0 ;  /* 0x0000002506067c11 */ /* 0x000fe400080f0eff */
[C---:B------:R-:W-:Y:S04]  /*2070*/  LEA R14, P0, R5.reuse, R18, 0x1 ;  /* 0x00000012050e7211 */ /* 0x040fe800078008ff */
[-C--:B------:R-:W-:Y:S01]  /*2080*/  LEA.HI.X R15, R5, R19.reuse, R6, 0x1, P0 ;  /* 0x00000013050f7211 */ /* 0x080fe200000f0c06 */
[----:B0-----:R-:W-:Y:S02]  /*2090*/  VIADD R13, R16, 0x5 ;  /* 0x00000005100d7836 */ /* 0x001fe40000000000 */
[----:B----4-:R-:W-:Y:S01]  /*20a0*/  HADD2.F32 R5, -RZ, R9.H0_H0 ;  /* 0x20000009ff057230 */ /* 0x010fe20000004100 */
[C---:B------:R-:W-:Y:S04]  /*20b0*/  IADD3 R9, P0, PT, R11.reuse, UR36, RZ ;  /* 0x000000240b097c10 */ /* 0x040fe8000ff1e0ff */
[----:B------:R-:W-:Y:S01]  /*20c0*/  LEA.HI.X.SX32 R11, R11, UR35, 0x1, P0 ;  /* 0x000000230b0b7c11 */ /* 0x000fe200080f0eff */
[----:B---3--:R-:W-:Y:S02]  /*20d0*/  HADD2.F32 R6, -RZ, R7.H0_H0 ;  /* 0x20000007ff067230 */ /* 0x008fe40000004100 */
[----:B------:R0:W3:Y:S03]  /*20e0*/  LDG.E.U16 R7, desc[UR8][R14.64] ;  /* 0x000000080e077981 */ /* 0x0000e6000c1e1500 */
[----:B------:R-:W-:Y:S01]  /*20f0*/  FFMA R3, R5, R6, R3 ;  /* 0x0000000605037223 */ /* 0x000fe20000000003 */
[C---:B0-----:R-:W-:Y:S04]  /*2100*/  LEA R14, P0, R9.reuse, UR12, 0x1 ;  /* 0x0000000c090e7c11 */ /* 0x041fe8000f8008ff */
[----:B------:R-:W-:Y:S02]  /*2110*/  LEA.HI.X R15, R9, UR13, R11, 0x1, P0 ;  /* 0x0000000d090f7c11 */ /* 0x000fe400080f0c0b */
[C---:B------:R-:W-:Y:S03]  /*2120*/  IADD3 R9, P0, PT, R13.reuse, UR34, RZ ;  /* 0x000000220d097c10 */ /* 0x040fe6000ff1e0ff */
[----:B------:R0:W4:Y:S01]  /*2130*/  LDG.E.U16 R11, desc[UR8][R14.64] ;  /* 0x000000080e0b7981 */ /* 0x000122000c1e1500 */
[----:B------:R-:W-:Y:S01]  /*2140*/  LEA.HI.X.SX32 R13, R13, UR33, 0x1, P0 ;  /* 0x000000210d0d7c11 */ /* 0x000fe200080f0eff */
[----:B--2---:R-:W-:Y:S01]  /*2150*/  HADD2.F32 R6, -RZ, R8.H0_H0 ;  /* 0x20000008ff067230 */ /* 0x004fe20000004100 */
[C---:B------:R-:W-:Y:S04]  /*2160*/  LEA R8, P0, R9.reuse, UR14, 0x1 ;  /* 0x0000000e09087c11 */ /* 0x040fe8000f8008ff */
[----:B------:R-:W-:Y:S01]  /*2170*/  LEA.HI.X R9, R9, UR15, R13, 0x1, P0 ;  /* 0x0000000f09097c11 */ /* 0x000fe200080f0c0d */
[----:B------:R-:W-:Y:S01]  /*2180*/  FFMA R0, R5, R6, R0 ;  /* 0x0000000605007223 */ /* 0x000fe20000000000 */
[----:B------:R-:W-:Y:S02]  /*2190*/  VIADD R6, R27, 0x5 ;  /* 0x000000051b067836 */ /* 0x000fe40000000000 */
[----:B------:R-:W-:Y:S02]  /*21a0*/  VIADD R13, R17, 0x5 ;  /* 0x00000005110d7836 */ /* 0x000fe40000000000 */
[----:B------:R-:W2:Y:S01]  /*21b0*/  LDG.E.U16 R9, desc[UR8][R8.64] ;  /* 0x0000000808097981 */ /* 0x000ea2000c1e1500 */
[C---:B------:R-:W-:Y:S04]  /*21c0*/  IADD3 R5, P0, PT, R6.reuse, UR38, RZ ;  /* 0x0000002606057c10 */ /* 0x040fe8000ff1e0ff */
[----:B------:R-:W-:Y:S02]  /*21d0*/  LEA.HI.X.SX32 R6, R6, UR37, 0x1, P0 ;  /* 0x0000002506067c11 */ /* 0x000fe400080f0eff */
[C---:B0-----:R-:W-:Y:S04]  /*21e0*/  LEA R14, P0, R5.reuse, R18, 0x1 ;  /* 0x00000012050e7211 */ /* 0x041fe800078008ff */
[----:B------:R-:W-:Y:S05]  /*21f0*/  LEA.HI.X R15, R5, R19, R6, 0x1, P0 ;  /* 0x00000013050f7211 */ /* 0x000fea00000f0c06 */
[----:B------:R0:W2:Y:S01]  /*2200*/  LDG.E.U16 R8, desc[UR8][R14.64] ;  /* 0x000000080e087981 */ /* 0x0000a2000c1e1500 */
[----:B-----5:R-:W-:Y:S02]  /*2210*/  HADD2.F32 R5, -RZ, R12.H0_H0 ;  /* 0x2000000cff057230 */ /* 0x020fe40000004100 */
[----:B---3--:R-:W-:Y:S05]  /*2220*/  HADD2.F32 R6, -RZ, R7.H0_H0 ;  /* 0x20000007ff067230 */ /* 0x008fea0000004100 */
[----:B------:R-:W-:Y:S01]  /*2230*/  FFMA R3, R5, R6, R3 ;  /* 0x0000000605037223 */ /* 0x000fe20000000003 */
[C---:B------:R-:W-:Y:S02]  /*2240*/  VIADD R6, R16.reuse, 0x6 ;  /* 0x0000000610067836 */ /* 0x040fe40000000000 */
[----:B------:R-:W-:Y:S02]  /*2250*/  VIADD R16, R16, 0x7 ;  /* 0x0000000710107836 */ /* 0x000fe40000000000 */
[----:B----4-:R-:W-:Y:S01]  /*2260*/  HADD2.F32 R7, -RZ, R11.H0_H0 ;  /* 0x2000000bff077230 */ /* 0x010fe20000004100 */
[C---:B------:R-:W-:Y:S04]  /*2270*/  IADD3 R11, P0, PT, R13.reuse, UR36, RZ ;  /* 0x000000240d0b7c10 */ /* 0x040fe8000ff1e0ff */
[----:B------:R-:W-:Y:S01]  /*2280*/  LEA.HI.X.SX32 R13, R13, UR35, 0x1, P0 ;  /* 0x000000230d0d7c11 */ /* 0x000fe200080f0eff */
[----:B------:R-:W-:Y:S01]  /*2290*/  FFMA R0, R5, R7, R0 ;  /* 0x0000000705007223 */ /* 0x000fe20000000000 */
[C---:B------:R-:W-:Y:S02]  /*22a0*/  IADD3 R5, P0, PT, R6.reuse, UR34, RZ ;  /* 0x0000002206057c10 */ /* 0x040fe4000ff1e0ff */
[----:B0-----:R-:W-:Y:S02]  /*22b0*/  LEA R14, P1, R11, UR12, 0x1 ;  /* 0x0000000c0b0e7c11 */ /* 0x001fe4000f8208ff */
[----:B------:R-:W-:Y:S02]  /*22c0*/  LEA.HI.X.SX32 R7, R6, UR33, 0x1, P0 ;  /* 0x0000002106077c11 */ /* 0x000fe400080f0eff */
[----:B------:R-:W-:Y:S02]  /*22d0*/  LEA R6, P0, R5, UR14, 0x1 ;  /* 0x0000000e05067c11 */ /* 0x000fe4000f8008ff */
[----:B------:R-:W-:Y:S01]  /*22e0*/  LEA.HI.X R15, R11, UR13, R13, 0x1, P1 ;  /* 0x0000000d0b0f7c11 */ /* 0x000fe200088f0c0d */
[----:B------:R-:W-:Y:S01]  /*22f0*/  VIADD R11, R27, 0x6 ;  /* 0x000000061b0b7836 */ /* 0x000fe20000000000 */
[----:B------:R-:W-:Y:S01]  /*2300*/  LEA.HI.X R7, R5, UR15, R7, 0x1, P0 ;  /* 0x0000000f05077c11 */ /* 0x000fe200080f0c07 */
[----:B------:R-:W-:Y:S02]  /*2310*/  VIADD R27, R27, 0x7 ;  /* 0x000000071b1b7836 */ /* 0x000fe40000000000 */
[----:B------:R-:W3:Y:S01]  /*2320*/  LDG.E.U16 R14, desc[UR8][R14.64] ;  /* 0x000000080e0e7981 */ /* 0x000ee2000c1e1500 */
[C---:B------:R-:W-:Y:S03]  /*2330*/  IADD3 R5, P0, PT, R11.reuse, UR38, RZ ;  /* 0x000000260b057c10 */ /* 0x040fe6000ff1e0ff */
[----:B------:R0:W4:Y:S01]  /*2340*/  LDG.E.U16 R7, desc[UR8][R6.64] ;  /* 0x0000000806077981 */ /* 0x000122000c1e1500 */
[----:B------:R-:W-:Y:S02]  /*2350*/  LEA.HI.X.SX32 R11, R11, UR37, 0x1, P0 ;  /* 0x000000250b0b7c11 */ /* 0x000fe400080f0eff */
[C---:B------:R-:W-:Y:S04]  /*2360*/  LEA R12, P0, R5.reuse, R18, 0x1 ;  /* 0x00000012050c7211 */ /* 0x040fe800078008ff */
[-C--:B------:R-:W-:Y:S01]  /*2370*/  LEA.HI.X R13, R5, R19.reuse, R11, 0x1, P0 ;  /* 0x00000013050d7211 */ /* 0x080fe200000f0c0b */
[----:B------:R-:W-:Y:S02]  /*2380*/  VIADD R11, R17, 0x6 ;  /* 0x00000006110b7836 */ /* 0x000fe40000000000 */
[----:B--2---:R-:W-:Y:S03]  /*2390*/  HADD2.F32 R5, -RZ, R9.H0_H0 ;  /* 0x20000009ff057230 */ /* 0x004fe60000004100 */
[C---:B------:R-:W-:Y:S04]  /*23a0*/  IADD3 R9, P0, PT, R11.reuse, UR36, RZ ;  /* 0x000000240b097c10 */ /* 0x040fe8000ff1e0ff */
[----:B------:R-:W-:Y:S01]  /*23b0*/  LEA.HI.X.SX32 R11, R11, UR35, 0x1, P0 ;  /* 0x000000230b0b7c11 */ /* 0x000fe200080f0eff */
[----:B0-----:R-:W-:Y:S02]  /*23c0*/  HADD2.F32 R6, -RZ, R8.H0_H0 ;  /* 0x20000008ff067230 */ /* 0x001fe40000004100 */
[----:B------:R0:W2:Y:S03]  /*23d0*/  LDG.E.U16 R8, desc[UR8][R12.64] ;  /* 0x000000080c087981 */ /* 0x0000a6000c1e1500 */
[----:B------:R-:W-:Y:S01]  /*23e0*/  FFMA R3, R5, R6, R3 ;  /* 0x0000000605037223 */ /* 0x000fe20000000003 */
[C---:B0-----:R-:W-:Y:S04]  /*23f0*/  LEA R12, P0, R9.reuse, UR12, 0x1 ;  /* 0x0000000c090c7c11 */ /* 0x041fe8000f8008ff */
[----:B------:R-:W-:Y:S01]  /*2400*/  LEA.HI.X R13, R9, UR13, R11, 0x1, P0 ;  /* 0x0000000d090d7c11 */ /* 0x000fe200080f0c0b */
[----:B------:R-:W-:Y:S01]  /*2410*/  VIADD R9, R17, 0x7 ;  /* 0x0000000711097836 */ /* 0x000fe20000000000 */
[C---:B------:R-:W-:Y:S04]  /*2420*/  IADD3 R6, P0, PT, R16.reuse, UR34, RZ ;  /* 0x0000002210067c10 */ /* 0x040fe8000ff1e0ff */
[----:B------:R-:W-:Y:S01]  /*2430*/  LEA.HI.X.SX32 R11, R16, UR33, 0x1, P0 ;  /* 0x00000021100b7c11 */ /* 0x000fe200080f0eff */
[----:B------:R-:W5:Y:S01]  /*2440*/  LDG.E.U16 R13, desc[UR8][R12.64] ;  /* 0x000000080c0d7981 */ /* 0x000f62000c1e1500 */
[C---:B------:R-:W-:Y:S04]  /*2450*/  LEA R16, P0, R6.reuse, UR14, 0x1 ;  /* 0x0000000e06107c11 */ /* 0x040fe8000f8008ff */
[----:B------:R-:W-:Y:S02]  /*2460*/  LEA.HI.X R17, R6, UR15, R11, 0x1, P0 ;  /* 0x0000000f06117c11 */ /* 0x000fe400080f0c0b */
[C---:B------:R-:W-:Y:S04]  /*2470*/  IADD3 R6, P0, PT, R9.reuse, UR36, RZ ;  /* 0x0000002409067c10 */ /* 0x040fe8000ff1e0ff */
[----:B------:R-:W-:Y:S01]  /*2480*/  LEA.HI.X.SX32 R9, R9, UR35, 0x1, P0 ;  /* 0x0000002309097c11 */ /* 0x000fe200080f0eff */
[----:B------:R0:W5:Y:S02]  /*2490*/  LDG.E.U16 R12, desc[UR8][R16.64] ;  /* 0x00000008100c7981 */ /* 0x000164000c1e1500 */
[C---:B0-----:R-:W-:Y:S04]  /*24a0*/  LEA R16, P0, R6.reuse, UR12, 0x1 ;  /* 0x0000000c06107c11 */ /* 0x041fe8000f8008ff */
[----:B------:R-:W-:Y:S02]  /*24b0*/  LEA.HI.X R17, R6, UR13, R9, 0x1, P0 ;  /* 0x0000000d06117c11 */ /* 0x000fe400080f0c09 */
[C---:B------:R-:W-:Y:S04]  /*24c0*/  IADD3 R9, P0, PT, R27.reuse, UR38, RZ ;  /* 0x000000261b097c10 */ /* 0x040fe8000ff1e0ff */
[----:B------:R-:W-:Y:S02]  /*24d0*/  LEA.HI.X.SX32 R6, R27, UR37, 0x1, P0 ;  /* 0x000000251b067c11 */ /* 0x000fe400080f0eff */
[C---:B------:R-:W-:Y:S04]  /*24e0*/  LEA R18, P0, R9.reuse, R18, 0x1 ;  /* 0x0000001209127211 */ /* 0x040fe800078008ff */
[----:B------:R-:W-:Y:S02]  /*24f0*/  LEA.HI.X R19, R9, R19, R6, 0x1, P0 ;  /* 0x0000001309137211 */ /* 0x000fe400000f0c06 */
[----:B------:R-:W5:Y:S01]  /*2500*/  LDG.E.U16 R9, desc[UR8][R16.64] ;  /* 0x0000000810097981 */ /* 0x000f62000c1e1500 */
[----:B------:R-:W-:Y:S03]  /*2510*/  ISETP.NE.AND P0, PT, R23, UR18, PT ;  /* 0x0000001217007c0c */ /* 0x000fe6000bf05270 */
[----:B------:R-:W5:Y:S01]  /*2520*/  LDG.E.U16 R11, desc[UR8][R18.64] ;  /* 0x00000008120b7981 */ /* 0x000f62000c1e1500 */
[----:B---3--:R-:W-:Y:S02]  /*2530*/  HADD2.F32 R6, -RZ, R14.H0_H0 ;  /* 0x2000000eff067230 */ /* 0x008fe40000004100 */
[----:B----4-:R-:W-:Y:S03]  /*2540*/  HADD2.F32 R7, -RZ, R7.H0_H0 ;  /* 0x20000007ff077230 */ /* 0x010fe60000004100 */
[----:B------:R-:W-:Y:S01]  /*2550*/  FFMA R0, R5, R6, R0 ;  /* 0x0000000605007223 */ /* 0x000fe20000000000 */
[----:B--2---:R-:W-:Y:S05]  /*2560*/  HADD2.F32 R8, -RZ, R8.H0_H0 ;  /* 0x20000008ff087230 */ /* 0x004fea0000004100 */
[C---:B------:R-:W-:Y:S01]  /*2570*/  FFMA R3, R7.reuse, R8, R3 ;  /* 0x0000000807037223 */ /* 0x040fe20000000003 */
[----:B-----5:R-:W-:Y:S05]  /*2580*/  HADD2.F32 R5, -RZ, R13.H0_H0 ;  /* 0x2000000dff057230 */ /* 0x020fea0000004100 */
[----:B------:R-:W-:Y:S01]  /*2590*/  FFMA R0, R7, R5, R0 ;  /* 0x0000000507007223 */ /* 0x000fe20000000000 */
[----:B------:R-:W-:Y:S02]  /*25a0*/  IMAD.U32 R5, RZ, RZ, UR18 ;  /* 0x00000012ff057e24 */ /* 0x000fe4000f8e00ff */
[----:B------:R-:W-:Y:S02]  /*25b0*/  HADD2.F32 R6, -RZ, R12.H0_H0 ;  /* 0x2000000cff067230 */ /* 0x000fe40000004100 */
[----:B------:R-:W-:Y:S02]  /*25c0*/  HADD2.F32 R9, -RZ, R9.H0_H0 ;  /* 0x20000009ff097230 */ /* 0x000fe40000004100 */
[----:B------:R-:W-:Y:S05]  /*25d0*/  HADD2.F32 R8, -RZ, R11.H0_H0 ;  /* 0x2000000bff087230 */ /* 0x000fea0000004100 */
[C---:B------:R-:W-:Y:S01]  /*25e0*/  FFMA R3, R6.reuse, R8, R3 ;  /* 0x0000000806037223 */ /* 0x040fe20000000003 */
[----:B------:R-:W-:Y:S01]  /*25f0*/  FFMA R0, R6, R9, R0 ;  /* 0x0000000906007223 */ /* 0x000fe20000000000 */
[----:B------:R-:W-:Y:S09]  /*2600*/  @P0 BRA `(.L_x_6239) ;  /* 0xfffffff400040947 */ /* 0x000ff2000383ffff */
.L_x_6238:
[----:B------:R-:W-:-:S09]  /*2610*/  UISETP.NE.AND UP1, UPT, UR22, URZ, UPT ;  /* 0x000000ff1600728c */ /* 0x000fd2000bf25270 */
[----:B------:R-:W-:Y:S05]  /*2620*/  BRA.U !UP1, `(.L_x_6240) ;  /* 0x0000000909d07547 */ /* 0x000fea000b800000 */
[----:B------:R-:W-:-:S09]  /*2630*/  UISETP.GE.U32.AND UP1, UPT, UR45, 0x3, UPT ;  /* 0x000000032d00788c */ /* 0x000fd2000bf26070 */
[----:B------:R-:W-:Y:S05]  /*2640*/  BRA.U !UP1, `(.L_x_6241) ;  /* 0x0000000509807547 */ /* 0x000fea000b800000 */
[----:B------:R-:W0:Y:S01]  /*2650*/  LDC.64 R6, c[0x0][0x480] ;  /* 0x00012000ff067b82 */ /* 0x000e220000000a00 */
[----:B------:R-:W1:Y:S01]  /*2660*/  LDCU.64 UR14, c[0x0][0x540] ;  /* 0x0000a800ff0e77ac */ /* 0x000e620008000a00 */
[--C-:B------:R-:W-:Y:S02]  /*2670*/  IMAD.IADD R11, R22, 0x1, R5.reuse ;  /* 0x00000001160b7824 */ /* 0x100fe400078e0205 */
[----:B------:R-:W-:Y:S01]  /*2680*/  VIADD R9, R5, UR50 ;  /* 0x0000003205097c36 */ /* 0x000fe20008000000 */
[----:B------:R-:W3:Y:S01]  /*2690*/  LDCU.64 UR12, c[0x0][0x4c0] ;  /* 0x00009800ff0c77ac */ /* 0x000ee20008000a00 */
[----:B------:R-:W-:Y:S01]  /*26a0*/  IMAD.IADD R8, R21, 0x1, R5 ;  /* 0x0000000115087824 */ /* 0x000fe200078e0205 */
[----:B------:R-:W-:-:S04]  /*26b0*/  IADD3 R13, P0, PT, R11, UR34, RZ ;  /* 0x000000220b0d7c10 */ /* 0x000fc8000ff1e0ff */
[----:B------:R-:W-:Y:S02]  /*26c0*/  LEA.HI.X.SX32 R12, R11, UR33, 0x1, P0 ;  /* 0x000000210b0c7c11 */ /* 0x000fe400080f0eff */
[----:B------:R-:W-:Y:S02]  /*26d0*/  IADD3 R16, P0, PT, R9, UR38, RZ ;  /* 0x0000002609107c10 */ /* 0x000fe4000ff1e0ff */
[----:B-1----:R-:W-:-:S04]  /*26e0*/  LEA R14, P1, R13, UR14, 0x1 ;  /* 0x0000000e0d0e7c11 */ /* 0x002fc8000f8208ff */
[----:B------:R-:W-:Y:S02]  /*26f0*/  LEA.HI.X R15, R13, UR15, R12, 0x1, P1 ;  /* 0x0000000f0d0f7c11 */ /* 0x000fe400088f0c0c */
[----:B------:R-:W-:Y:S02]  /*2700*/  LEA.HI.X.SX32 R12, R9, UR37, 0x1, P0 ;  /* 0x00000025090c7c11 */ /* 0x000fe400080f0eff */
[----:B0-----:R-:W-:Y:S02]  /*2710*/  LEA R18, P1, R16, R6, 0x1 ;  /* 0x0000000610127211 */ /* 0x001fe400078208ff */
[----:B------:R-:W-:Y:S01]  /*2720*/  IADD3 R13, P0, PT, R8, UR36, RZ ;  /* 0x00000024080d7c10 */ /* 0x000fe2000ff1e0ff */
[----:B------:R0:W4:Y:S01]  /*2730*/  LDG.E.U16 R15, desc[UR8][R14.64] ;  /* 0x000000080e0f7981 */ /* 0x000122000c1e1500 */
[----:B------:R-:W-:Y:S02]  /*2740*/  LEA.HI.X R19, R16, R7, R12, 0x1, P1 ;  /* 0x0000000710137211 */ /* 0x000fe400008f0c0c */
[----:B------:R-:W-:-:S02]  /*2750*/  LEA.HI.X.SX32 R12, R8, UR35, 0x1, P0 ;  /* 0x00000023080c7c11 */ /* 0x000fc400080f0eff */
[----:B---3--:R-:W-:-:S04]  /*2760*/  LEA R16, P0, R13, UR12, 0x1 ;  /* 0x0000000c0d107c11 */ /* 0x008fc8000f8008ff */
[----:B------:R-:W-:Y:S02]  /*2770*/  LEA.HI.X R17, R13, UR13, R12, 0x1, P0 ;  /* 0x0000000d0d117c11 */ /* 0x000fe400080f0c0c */
[----:B------:R-:W3:Y:S04]  /*2780*/  LDG.E.U16 R13, desc[UR8][R18.64] ;  /* 0x00000008120d7981 */ /* 0x000ee8000c1e1500 */
[----:B------:R1:W5:Y:S01]  /*2790*/  LDG.E.U16 R12, desc[UR8][R16.64] ;  /* 0x00000008100c7981 */ /* 0x000362000c1e1500 */
[----:B0-----:R-:W-:-:S05]  /*27a0*/  VIADD R14, R11, 0x1 ;  /* 0x000000010b0e7836 */ /* 0x001fca0000000000 */
[----:B-1----:R-:W-:-:S04]  /*27b0*/  IADD3 R17, P0, PT, R14, UR34, RZ ;  /* 0x000000220e117c10 */ /* 0x002fc8000ff1e0ff */
[----:B------:R-:W-:Y:S02]  /*27c0*/  LEA.HI.X.SX32 R14, R14, UR33, 0x1, P0 ;  /* 0x000000210e0e7c11 */ /* 0x000fe400080f0eff */
[----:B------:R-:W-:-:S04]  /*27d0*/  LEA R16, P0, R17, UR14, 0x1 ;  /* 0x0000000e11107c11 */ /* 0x000fc8000f8008ff */
[----:B------:R-:W-:Y:S01]  /*27e0*/  LEA.HI.X R17, R17, UR15, R14, 0x1, P0 ;  /* 0x0000000f11117c11 */ /* 0x000fe200080f0c0e */
[----:B------:R-:W-:-:S04]  /*27f0*/  VIADD R14, R9, 0x1 ;  /* 0x00000001090e7836 */ /* 0x000fc80000000000 */
[----:B------:R0:W2:Y:S02]  /*2800*/  LDG.E.U16 R16, desc[UR8][R16.64] ;  /* 0x0000000810107981 */ /* 0x0000a4000c1e1500 */
[----:B0-----:R-:W-:-:S04]  /*2810*/  IADD3 R17, P0, PT, R14, UR38, RZ ;  /* 0x000000260e117c10 */ /* 0x001fc8000ff1e0ff */
[----:B------:R-:W-:Y:S02]  /*2820*/  LEA.HI.X.SX32 R14, R14, UR37, 0x1, P0 ;  /* 0x000000250e0e7c11 */ /* 0x000fe400080f0eff */
[----:B------:R-:W-:-:S04]  /*2830*/  LEA R18, P0, R17, R6, 0x1 ;  /* 0x0000000611127211 */ /* 0x000fc800078008ff */
[----:B------:R-:W-:-:S05]  /*2840*/  LEA.HI.X R19, R17, R7, R14, 0x1, P0 ;  /* 0x0000000711137211 */ /* 0x000fca00000f0c0e */
[----:B------:R0:W2:Y:S01]  /*2850*/  LDG.E.U16 R14, desc[UR8][R18.64] ;  /* 0x00000008120e7981 */ /* 0x0000a2000c1e1500 */
[----:B----4-:R-:W-:Y:S02]  /*2860*/  HADD2.F32 R15, -RZ, R15.H0_H0 ;  /* 0x2000000fff0f7230 */ /* 0x010fe40000004100 */
[----:B---3--:R-:W-:Y:S02]  /*2870*/  HADD2.F32 R17, -RZ, R13.H0_H0 ;  /* 0x2000000dff117230 */ /* 0x008fe40000004100 */
[----:B------:R-:W-:Y:S02]  /*2880*/  VIADD R13, R8, 0x1 ;  /* 0x00000001080d7836 */ /* 0x000fe40000000000 */
[----:B-----5:R-:W-:Y:S02]  /*2890*/  HADD2.F32 R12, -RZ, R12.H0_H0 ;  /* 0x2000000cff0c7230 */ /* 0x020fe40000004100 */
[----:B------:R-:W-:-:S03]  /*28a0*/  FFMA R3, R15, R17, R3 ;  /* 0x000000110f037223 */ /* 0x000fc60000000003 */
[----:B------:R-:W-:Y:S01]  /*28b0*/  FFMA R17, R15, R12, R0 ;  /* 0x0000000c0f117223 */ /* 0x000fe20000000000 */
[----:B------:R-:W-:Y:S01]  /*28c0*/  IADD3 R12, P0, PT, R13, UR36, RZ ;  /* 0x000000240d0c7c10 */ /* 0x000fe2000ff1e0ff */
[----:B------:R-:W-:-:S03]  /*28d0*/  VIADD R15, R11, 0x2 ;  /* 0x000000020b0f7836 */ /* 0x000fc60000000000 */
[----:B------:R-:W-:Y:S02]  /*28e0*/  LEA.HI.X.SX32 R0, R13, UR35, 0x1, P0 ;  /* 0x000000230d007c11 */ /* 0x000fe400080f0eff */
[C---:B0-----:R-:W-:Y:S02]  /*28f0*/  LEA R18, P1, R12.reuse, UR12, 0x1 ;  /* 0x0000000c0c127c11 */ /* 0x041fe4000f8208ff */
[C---:B------:R-:W-:Y:S02]  /*2900*/  IADD3 R13, P0, PT, R15.reuse, UR34, RZ ;  /* 0x000000220f0d7c10 */ /* 0x040fe4000ff1e0ff */
[----:B------:R-:W-:Y:S02]  /*2910*/  LEA.HI.X R19, R12, UR13, R0, 0x1, P1 ;  /* 0x0000000d0c137c11 */ /* 0x000fe400088f0c00 */
[----:B------:R-:W-:Y:S02]  /*2920*/  LEA.HI.X.SX32 R15, R15, UR33, 0x1, P0 ;  /* 0x000000210f0f7c11 */ /* 0x000fe400080f0eff */
[----:B------:R-:W-:Y:S01]  /*2930*/  LEA R12, P0, R13, UR14, 0x1 ;  /* 0x0000000e0d0c7c11 */ /* 0x000fe2000f8008ff */
[----:B------:R-:W-:-:S03]  /*2940*/  VIADD R0, R9, 0x2 ;  /* 0x0000000209007836 */ /* 0x000fc60000000000 */
[----:B------:R-:W-:Y:S02]  /*2950*/  LEA.HI.X R13, R13, UR15, R15, 0x1, P0 ;  /* 0x0000000f0d0d7c11 */ /* 0x000fe400080f0c0f */
[----:B------:R-:W3:Y:S04]  /*2960*/  LDG.E.U16 R15, desc[UR8][R18.64] ;  /* 0x00000008120f7981 */ /* 0x000ee8000c1e1500 */
[----:B------:R0:W4:Y:S01]  /*2970*/  LDG.E.U16 R13, desc[UR8][R12.64] ;  /* 0x000000080c0d7981 */ /* 0x000122000c1e1500 */
[----:B--2---:R-:W-:Y:S01]  /*2980*/  HADD2.F32 R16, -RZ, R16.H0_H0 ;  /* 0x20000010ff107230 */ /* 0x004fe20000004100 */
[----:B0-----:R-:W-:-:S04]  /*2990*/  IADD3 R12, P0, PT, R0, UR38, RZ ;  /* 0x00000026000c7c10 */ /* 0x001fc8000ff1e0ff */
[----:B------:R-:W-:Y:S02]  /*29a0*/  LEA.HI.X.SX32 R0, R0, UR37, 0x1, P0 ;  /* 0x0000002500007c11 */ /* 0x000fe400080f0eff */
[----:B------:R-:W-:-:S04]  /*29b0*/  LEA R18, P0, R12, R6, 0x1 ;  /* 0x000000060c127211 */ /* 0x000fc800078008ff */
[----:B------:R-:W-:Y:S01]  /*29c0*/  LEA.HI.X R19, R12, R7, R0, 0x1, P0 ;  /* 0x000000070c137211 */ /* 0x000fe200000f0c00 */
[----:B------:R-:W-:Y:S02]  /*29d0*/  VIADD R0, R8, 0x2 ;  /* 0x0000000208007836 */ /* 0x000fe40000000000 */
[----:B------:R-:W-:Y:S02]  /*29e0*/  VIADD R11, R11, 0x3 ;  /* 0x000000030b0b7836 */ /* 0x000fe40000000000 */
[----:B------:R0:W2:Y:S01]  /*29f0*/  LDG.E.U16 R12, desc[UR8][R18.64] ;  /* 0x00000008120c7981 */ /* 0x0000a2000c1e1500 */
[----:B------:R-:W-:-:S05]  /*2a00*/  HADD2.F32 R14, -RZ, R14.H0_H0 ;  /* 0x2000000eff0e7230 */ /* 0x000fca0000004100 */
[----:B------:R-:W-:Y:S01]  /*2a10*/  FFMA R14, R16, R14, R3 ;  /* 0x0000000e100e7223 */ /* 0x000fe20000000003 */
[----:B------:R-:W-:-:S04]  /*2a20*/  IADD3 R3, P0, PT, R0, UR36, RZ ;  /* 0x0000002400037c10 */ /* 0x000fc8000ff1e0ff */
[----:B------:R-:W-:Y:S02]  /*2a30*/  LEA.HI.X.SX32 R0, R0, UR35, 0x1, P0 ;  /* 0x0000002300007c11 */ /* 0x000fe400080f0eff */
[----:B0-----:R-:W-:-:S04]  /*2a40*/  LEA R18, P0, R3, UR12, 0x1 ;  /* 0x0000000c03127c11 */ /* 0x001fc8000f8008ff */
[----:B------:R-:W-:Y:S02]  /*2a50*/  LEA.HI.X R19, R3, UR13, R0, 0x1, P0 ;  /* 0x0000000d03137c11 */ /* 0x000fe400080f0c00 */
[----:B------:R-:W-:Y:S01]  /*2a60*/  IADD3 R0, P0, PT, R11, UR34, RZ ;  /* 0x000000220b007c10 */ /* 0x000fe2000ff1e0ff */
[----:B------:R-:W-:Y:S02]  /*2a70*/  VIADD R8, R8, 0x3 ;  /* 0x0000000308087836 */ /* 0x000fe40000000000 */
[----:B------:R-:W-:Y:S01]  /*2a80*/  VIADD R9, R9, 0x3 ;  /* 0x0000000309097836 */ /* 0x000fe20000000000 */
[----:B------:R-:W-:Y:S01]  /*2a90*/  LEA.HI.X.SX32 R11, R11, UR33, 0x1, P0 ;  /* 0x000000210b0b7c11 */ /* 0x000fe200080f0eff */
[----:B------:R-:W5:Y:S01]  /*2aa0*/  LDG.E.U16 R18, desc[UR8][R18.64] ;  /* 0x0000000812127981 */ /* 0x000f62000c1e1500 */
[----:B------:R-:W-:-:S04]  /*2ab0*/  LEA R28, P0, R0, UR14, 0x1 ;  /* 0x0000000e001c7c11 */ /* 0x000fc8000f8008ff */
[----:B------:R-:W-:Y:S02]  /*2ac0*/  LEA.HI.X R29, R0, UR15, R11, 0x1, P0 ;  /* 0x0000000f001d7c11 */ /* 0x000fe400080f0c0b */
        /* <DEDUP_REMOVED lines=11> */
[----:B------:R-:W-:Y:S02]  /*2b80*/  VIADD R5, R5, 0x4 ;  /* 0x0000000405057836 */ /* 0x000fe40000000000 */
[----:B---3--:R-:W-:Y:S02]  /*2b90*/  HADD2.F32 R15, -RZ, R15.H0_H0 ;  /* 0x2000000fff0f7230 */ /* 0x008fe40000004100 */
[----:B----4-:R-:W-:-:S03]  /*2ba0*/  HADD2.F32 R13, -RZ, R13.H0_H0 ;  /* 0x2000000dff0d7230 */ /* 0x010fc60000004100 */
[----:B------:R-:W-:Y:S01]  /*2bb0*/  FFMA R15, R16, R15, R17 ;  /* 0x0000000f100f7223 */ /* 0x000fe20000000011 */
[----:B--2---:R-:W-:-:S05]  /*2bc0*/  HADD2.F32 R12, -RZ, R12.H0_H0 ;  /* 0x2000000cff0c7230 */ /* 0x004fca0000004100 */
[----:B------:R-:W-:Y:S01]  /*2bd0*/  FFMA R12, R13, R12, R14 ;  /* 0x0000000c0d0c7223 */ /* 0x000fe2000000000e */
[----:B-----5:R-:W-:-:S05]  /*2be0*/  HADD2.F32 R18, -RZ, R18.H0_H0 ;  /* 0x20000012ff127230 */ /* 0x020fca0000004100 */
[----:B------:R-:W-:Y:S01]  /*2bf0*/  FFMA R15, R13, R18, R15 ;  /* 0x000000120d0f7223 */ /* 0x000fe2000000000f */
[----:B------:R-:W-:Y:S02]  /*2c00*/  HADD2.F32 R28, -RZ, R28.H0_H0 ;  /* 0x2000001cff1c7230 */ /* 0x000fe40000004100 */
[----:B------:R-:W-:-:S05]  /*2c10*/  HADD2.F32 R30, -RZ, R30.H0_H0 ;  /* 0x2000001eff1e7230 */ /* 0x000fca0000004100 */
[----:B------:R-:W-:Y:S01]  /*2c20*/  FFMA R0, R28, R30, R15 ;  /* 0x0000001e1c007223 */ /* 0x000fe2000000000f */
[----:B------:R-:W-:-:S05]  /*2c30*/  HADD2.F32 R6, -RZ, R6.H0_H0 ;  /* 0x20000006ff067230 */ /* 0x000fca0000004100 */
[----:B------:R-:W-:Y:S01]  /*2c40*/  FFMA R3, R28, R6, R12 ;  /* 0x000000061c037223 */ /* 0x000fe2000000000c */
.L_x_6241:
[----:B------:R-:W-:-:S09]  /*2c50*/  UISETP.NE.AND UP1, UPT, UR21, URZ, UPT ;  /* 0x000000ff1500728c */ /* 0x000fd2000bf25270 */
[----:B------:R-:W-:Y:S05]  /*2c60*/  BRA.U !UP1, `(.L_x_6240) ;  /* 0x0000000509407547 */ /* 0x000fea000b800000 */
[----:B------:R-:W-:-:S09]  /*2c70*/  UISETP.NE.AND UP1, UPT, UR21, 0x1, UPT ;  /* 0x000000011500788c */ /* 0x000fd2000bf25270 */
[----:B------:R-:W-:Y:S05]  /*2c80*/  BRA.U !UP1, `(.L_x_6242) ;  /* 0x0000000109c87547 */ /* 0x000fea000b800000 */
[----:B------:R-:W0:Y:S01]  /*2c90*/  LDCU.64 UR12, c[0x0][0x4c0] ;  /* 0x00009800ff0c77ac */ /* 0x000e220008000a00 */
[--C-:B------:R-:W-:Y:S01]  /*2ca0*/  IMAD.IADD R9, R22, 0x1, R5.reuse ;  /* 0x0000000116097824 */ /* 0x100fe200078e0205 */
[----:B------:R-:W1:Y:S01]  /*2cb0*/  LDC.64 R6, c[0x0][0x480] ;  /* 0x00012000ff067b82 */ /* 0x000e620000000a00 */
[----:B------:R-:W-:Y:S01]  /*2cc0*/  IMAD.IADD R8, R21, 0x1, R5 ;  /* 0x0000000115087824 */ /* 0x000fe200078e0205 */
[----:B------:R-:W3:Y:S02]  /*2cd0*/  LDCU.64 UR14, c[0x0][0x540] ;  /* 0x0000a800ff0e77ac */ /* 0x000ee40008000a00 */
[C---:B------:R-:W-:Y:S02]  /*2ce0*/  IADD3 R15, P1, PT, R9.reuse, UR34, RZ ;  /* 0x00000022090f7c10 */ /* 0x040fe4000ff3e0ff */
[C---:B------:R-:W-:Y:S02]  /*2cf0*/  IADD3 R13, P0, PT, R8.reuse, UR36, RZ ;  /* 0x00000024080d7c10 */ /* 0x040fe4000ff1e0ff */
[C---:B------:R-:W-:Y:S01]  /*2d00*/  LEA.HI.X.SX32 R14, R9.reuse, UR33, 0x1, P1 ;  /* 0x00000021090e7c11 */ /* 0x040fe200088f0eff */
[----:B------:R-:W-:Y:S01]  /*2d10*/  VIADD R9, R9, 0x1 ;  /* 0x0000000109097836 */ /* 0x000fe20000000000 */
[----:B------:R-:W-:-:S02]  /*2d20*/  LEA.HI.X.SX32 R11, R8, UR35, 0x1, P0 ;  /* 0x00000023080b7c11 */ /* 0x000fc400080f0eff */
[----:B0-----:R-:W-:-:S04]  /*2d30*/  LEA R12, P0, R13, UR12, 0x1 ;  /* 0x0000000c0d0c7c11 */ /* 0x001fc8000f8008ff */
[----:B------:R-:W-:Y:S02]  /*2d40*/  LEA.HI.X R13, R13, UR13, R11, 0x1, P0 ;  /* 0x0000000d0d0d7c11 */ /* 0x000fe400080f0c0b */
[----:B---3--:R-:W-:Y:S02]  /*2d50*/  LEA R16, P1, R15, UR14, 0x1 ;  /* 0x0000000e0f107c11 */ /* 0x008fe4000f8208ff */
[----:B------:R-:W-:Y:S01]  /*2d60*/  IADD3 R11, P0, PT, R9, UR34, RZ ;  /* 0x00000022090b7c10 */ /* 0x000fe2000ff1e0ff */
[----:B------:R-:W-:Y:S01]  /*2d70*/  VIADD R8, R8, 0x1 ;  /* 0x0000000108087836 */ /* 0x000fe20000000000 */
[----:B------:R-:W-:Y:S01]  /*2d80*/  LEA.HI.X R17, R15, UR15, R14, 0x1, P1 ;  /* 0x0000000f0f117c11 */ /* 0x000fe200088f0c0e */
[----:B------:R-:W-:Y:S01]  /*2d90*/  VIADD R15, R5, UR50 ;  /* 0x00000032050f7c36 */ /* 0x000fe20008000000 */
[----:B------:R-:W-:Y:S01]  /*2da0*/  LEA.HI.X.SX32 R9, R9, UR33, 0x1, P0 ;  /* 0x0000002109097c11 */ /* 0x000fe200080f0eff */
[----:B------:R0:W3:Y:S01]  /*2db0*/  LDG.E.U16 R12, desc[UR8][R12.64] ;  /* 0x000000080c0c7981 */ /* 0x0000e2000c1e1500 */
[----:B------:R-:W-:-:S02]  /*2dc0*/  LEA R18, P0, R11, UR14, 0x1 ;  /* 0x0000000e0b127c11 */ /* 0x000fc4000f8008ff */
[----:B------:R-:W-:Y:S01]  /*2dd0*/  IADD3 R14, P1, PT, R15, UR38, RZ ;  /* 0x000000260f0e7c10 */ /* 0x000fe2000ff3e0ff */
[----:B------:R-:W4:Y:S01]  /*2de0*/  LDG.E.U16 R16, desc[UR8][R16.64] ;  /* 0x0000000810107981 */ /* 0x000f22000c1e1500 */
[----:B------:R-:W-:Y:S02]  /*2df0*/  LEA.HI.X R19, R11, UR15, R9, 0x1, P0 ;  /* 0x0000000f0b137c11 */ /* 0x000fe400080f0c09 */
[----:B------:R-:W-:-:S03]  /*2e00*/  IADD3 R9, P0, PT, R8, UR36, RZ ;  /* 0x0000002408097c10 */ /* 0x000fc6000ff1e0ff */
[----:B------:R-:W5:Y:S01]  /*2e10*/  LDG.E.U16 R18, desc[UR8][R18.64] ;  /* 0x0000000812127981 */ /* 0x000f62000c1e1500 */
[----:B------:R-:W-:Y:S02]  /*2e20*/  LEA.HI.X.SX32 R8, R8, UR35, 0x1, P0 ;  /* 0x0000002308087c11 */ /* 0x000fe400080f0eff */
[----:B------:R-:W-:-:S04]  /*2e30*/  LEA R30, P0, R9, UR12, 0x1 ;  /* 0x0000000c091e7c11 */ /* 0x000fc8000f8008ff */
[----:B------:R-:W-:-:S05]  /*2e40*/  LEA.HI.X R31, R9, UR13, R8, 0x1, P0 ;  /* 0x0000000d091f7c11 */ /* 0x000fca00080f0c08 */
[----:B------:R-:W2:Y:S01]  /*2e50*/  LDG.E.U16 R30, desc[UR8][R30.64] ;  /* 0x000000081e1e7981 */ /* 0x000ea2000c1e1500 */
[C---:B0-----:R-:W-:Y:S01]  /*2e60*/  LEA.HI.X.SX32 R13, R15.reuse, UR37, 0x1, P1 ;  /* 0x000000250f0d7c11 */ /* 0x041fe200088f0eff */
[----:B------:R-:W-:Y:S01]  /*2e70*/  VIADD R15, R15, 0x1 ;  /* 0x000000010f0f7836 */ /* 0x000fe20000000000 */
[----:B-1----:R-:W-:-:S04]  /*2e80*/  LEA R28, P1, R14, R6, 0x1 ;  /* 0x000000060e1c7211 */ /* 0x002fc800078208ff */
[C---:B------:R-:W-:Y:S02]  /*2e90*/  IADD3 R8, P0, PT, R15.reuse, UR38, RZ ;  /* 0x000000260f087c10 */ /* 0x040fe4000ff1e0ff */
[-C--:B------:R-:W-:Y:S02]  /*2ea0*/  LEA.HI.X R29, R14, R7.reuse, R13, 0x1, P1 ;  /* 0x000000070e1d7211 */ /* 0x080fe400008f0c0d */
[----:B------:R-:W-:Y:S02]  /*2eb0*/  LEA.HI.X.SX32 R15, R15, UR37, 0x1, P0 ;  /* 0x000000250f0f7c11 */ /* 0x000fe400080f0eff */
[C---:B------:R-:W-:Y:S01]  /*2ec0*/  LEA R6, P0, R8.reuse, R6, 0x1 ;  /* 0x0000000608067211 */ /* 0x040fe200078008ff */
[----:B------:R-:W2:Y:S03]  /*2ed0*/  LDG.E.U16 R28, desc[UR8][R28.64] ;  /* 0x000000081c1c7981 */ /* 0x000ea6000c1e1500 */
[----:B------:R-:W-:-:S05]  /*2ee0*/  LEA.HI.X R7, R8, R7, R15, 0x1, P0 ;  /* 0x0000000708077211 */ /* 0x000fca00000f0c0f */
[----:B------:R-:W2:Y:S01]  /*2ef0*/  LDG.E.U16 R6, desc[UR8][R6.64] ;  /* 0x0000000806067981 */ /* 0x000ea2000c1e1500 */
[----:B------:R-:W-:Y:S02]  /*2f00*/  VIADD R5, R5, 0x2 ;  /* 0x0000000205057836 */ /* 0x000fe40000000000 */
[----:B---3--:R-:W-:Y:S02]  /*2f10*/  HADD2.F32 R12, -RZ, R12.H0_H0 ;  /* 0x2000000cff0c7230 */ /* 0x008fe40000004100 */
[----:B----4-:R-:W-:-:S05]  /*2f20*/  HADD2.F32 R16, -RZ, R16.H0_H0 ;  /* 0x20000010ff107230 */ /* 0x010fca0000004100 */
[----:B------:R-:W-:Y:S01]  /*2f30*/  FFMA R0, R16, R12, R0 ;  /* 0x0000000c10007223 */ /* 0x000fe20000000000 */
[----:B-----5:R-:W-:Y:S02]  /*2f40*/  HADD2.F32 R18, -RZ, R18.H0_H0 ;  /* 0x20000012ff127230 */ /* 0x020fe40000004100 */
[----:B--2---:R-:W-:-:S05]  /*2f50*/  HADD2.F32 R30, -RZ, R30.H0_H0 ;  /* 0x2000001eff1e7230 */ /* 0x004fca0000004100 */
[----:B------:R-:W-:Y:S01]  /*2f60*/  FFMA R0, R18, R30, R0 ;  /* 0x0000001e12007223 */ /* 0x000fe20000000000 */
[----:B------:R-:W-:-:S05]  /*2f70*/  HADD2.F32 R28, -RZ, R28.H0_H0 ;  /* 0x2000001cff1c7230 */ /* 0x000fca0000004100 */
[----:B------:R-:W-:Y:S01]  /*2f80*/  FFMA R3, R16, R28, R3 ;  /* 0x0000001c10037223 */ /* 0x000fe20000000003 */
[----:B------:R-:W-:-:S05]  /*2f90*/  HADD2.F32 R6, -RZ, R6.H0_H0 ;  /* 0x20000006ff067230 */ /* 0x000fca0000004100 */
[----:B------:R-:W-:-:S07]  /*2fa0*/  FFMA R3, R18, R6, R3 ;  /* 0x0000000612037223 */ /* 0x000fce0000000003 */
.L_x_6242:
[----:B------:R-:W-:-:S13]  /*2fb0*/  LOP3.LUT P0, RZ, R20, 0x1, RZ, 0xc0, !PT ;  /* 0x0000000114ff7812 */ /* 0x000fda000780c0ff */
[----:B------:R-:W-:Y:S05]  /*2fc0*/  @!P0 BRA `(.L_x_6240) ;  /* 0x0000000000688947 */ /* 0x000fea0003800000 */
[----:B------:R-:W0:Y:S01]  /*2fd0*/  LDC.64 R6, c[0x0][0x480] ;  /* 0x00012000ff067b82 */ /* 0x000e220000000a00 */
[----:B------:R-:W1:Y:S01]  /*2fe0*/  LDCU.64 UR14, c[0x0][0x540] ;  /* 0x0000a800ff0e77ac */ /* 0x000e620008000a00 */
[----:B------:R-:W-:Y:S02]  /*2ff0*/  VIADD R9, R5, UR50 ;  /* 0x0000003205097c36 */ /* 0x000fe40008000000 */
[--C-:B------:R-:W-:Y:S01]  /*3000*/  IMAD.IADD R22, R22, 0x1, R5.reuse ;  /* 0x0000000116167824 */ /* 0x100fe200078e0205 */
[----:B------:R-:W3:Y:S01]  /*3010*/  LDCU.64 UR12, c[0x0][0x4c0] ;  /* 0x00009800ff0c77ac */ /* 0x000ee20008000a00 */
[----:B------:R-:W-:Y:S01]  /*3020*/  IMAD.IADD R12, R21, 0x1, R5 ;  /* 0x00000001150c7824 */ /* 0x000fe200078e0205 */
[----:B------:R-:W-:Y:S02]  /*3030*/  IADD3 R11, P1, PT, R9, UR38, RZ ;  /* 0x00000026090b7c10 */ /* 0x000fe4000ff3e0ff */
[----:B------:R-:W-:Y:S02]  /*3040*/  IADD3 R8, P2, PT, R22, UR34, RZ ;  /* 0x0000002216087c10 */ /* 0x000fe4000ff5e0ff */
[----:B------:R-:W-:-:S02]  /*3050*/  IADD3 R13, P0, PT, R12, UR36, RZ ;  /* 0x000000240c0d7c10 */ /* 0x000fc4000ff1e0ff */
[----:B------:R-:W-:Y:S02]  /*3060*/  LEA.HI.X.SX32 R9, R9, UR37, 0x1, P1 ;  /* 0x0000002509097c11 */ /* 0x000fe400088f0eff */
[----:B------:R-:W-:Y:S02]  /*3070*/  LEA.HI.X.SX32 R5, R22, UR33, 0x1, P2 ;  /* 0x0000002116057c11 */ /* 0x000fe400090f0eff */
[----:B------:R-:W-:Y:S02]  /*3080*/  LEA.HI.X.SX32 R12, R12, UR35, 0x1, P0 ;  /* 0x000000230c0c7c11 */ /* 0x000fe400080f0eff */
[----:B-1----:R-:W-:Y:S02]  /*3090*/  LEA R16, P2, R8, UR14, 0x1 ;  /* 0x0000000e08107c11 */ /* 0x002fe4000f8408ff */
[----:B---3--:R-:W-:Y:S02]  /*30a0*/  LEA R14, P0, R13, UR12, 0x1 ;  /* 0x0000000c0d0e7c11 */ /* 0x008fe4000f8008ff */
[----:B0-----:R-:W-:-:S02]  /*30b0*/  LEA R6, P1, R11, R6, 0x1 ;  /* 0x000000060b067211 */ /* 0x001fc400078208ff */
[----:B------:R-:W-:Y:S02]  /*30c0*/  LEA.HI.X R17, R8, UR15, R5, 0x1, P2 ;  /* 0x0000000f08117c11 */ /* 0x000fe400090f0c05 */
[----:B------:R-:W-:Y:S02]  /*30d0*/  LEA.HI.X R15, R13, UR13, R12, 0x1, P0 ;  /* 0x0000000d0d0f7c11 */ /* 0x000fe400080f0c0c */
[----:B------:R-:W-:Y:S01]  /*30e0*/  LEA.HI.X R7, R11, R7, R9, 0x1, P1 ;  /* 0x000000070b077211 */ /* 0x000fe200008f0c09 */
[----:B------:R-:W3:Y:S04]  /*30f0*/  LDG.E.U16 R16, desc[UR8][R16.64] ;  /* 0x0000000810107981 */ /* 0x000ee8000c1e1500 */
[----:B------:R-:W4:Y:S04]  /*3100*/  LDG.E.U16 R6, desc[UR8][R6.64] ;  /* 0x0000000806067981 */ /* 0x000f28000c1e1500 */
[----:B------:R-:W5:Y:S01]  /*3110*/  LDG.E.U16 R14, desc[UR8][R14.64] ;  /* 0x000000080e0e7981 */ /* 0x000f62000c1e1500 */
[----:B---3--:R-:W-:-:S02]  /*3120*/  HADD2.F32 R16, -RZ, R16.H0_H0 ;  /* 0x20000010ff107230 */ /* 0x008fc40000004100 */
[----:B----4-:R-:W-:Y:S02]  /*3130*/  HADD2.F32 R6, -RZ, R6.H0_H0 ;  /* 0x20000006ff067230 */ /* 0x010fe40000004100 */
[----:B-----5:R-:W-:-:S03]  /*3140*/  HADD2.F32 R14, -RZ, R14.H0_H0 ;  /* 0x2000000eff0e7230 */ /* 0x020fc60000004100 */
[C---:B------:R-:W-:Y:S02]  /*3150*/  FFMA R3, R16.reuse, R6, R3 ;  /* 0x0000000610037223 */ /* 0x040fe40000000003 */
[----:B------:R-:W-:-:S07]  /*3160*/  FFMA R0, R16, R14, R0 ;  /* 0x0000000e10007223 */ /* 0x000fce0000000000 */
.L_x_6240:
[----:B------:R-:W0:Y:S01]  /*3170*/  LDCU.64 UR12, c[0x0][0x500] ;  /* 0x0000a000ff0c77ac */ /* 0x000e220008000a00 */
[----:B------:R-:W-:Y:S01]  /*3180*/  IADD3 R5, PT, PT, R24, R26, RZ ;  /* 0x0000001a18057210 */ /* 0x000fe20007ffe0ff */
[----:B------:R-:W-:-:S03]  /*3190*/  USHF.R.S32.HI UR5, URZ, 0x1f, UR43 ;  /* 0x0000001fff057899 */ /* 0x000fc6000801142b */
[----:B------:R-:W-:-:S04]  /*31a0*/  IADD3 R6, P0, PT, R5, UR43, RZ ;  /* 0x0000002b05067c10 */ /* 0x000fc8000ff1e0ff */
[----:B------:R-:W-:Y:S02]  /*31b0*/  LEA.HI.X.SX32 R5, R5, UR5, 0x1, P0 ;  /* 0x0000000505057c11 */ /* 0x000fe400080f0eff */
[----:B0-----:R-:W-:-:S04]  /*31c0*/  LEA R8, P0, R6, UR12, 0x2 ;  /* 0x0000000c06087c11 */ /* 0x001fc8000f8010ff */
[----:B------:R-:W-:-:S05]  /*31d0*/  LEA.HI.X R9, R6, UR13, R5, 0x2, P0 ;  /* 0x0000000d06097c11 */ /* 0x000fca00080f1405 */
[----:B------:R-:W3:Y:S01]  /*31e0*/  LDG.E R6, desc[UR8][R8.64] ;  /* 0x0000000808067981 */ /* 0x000ee2000c1e1900 */
[----:B------:R-:W-:Y:S01]  /*31f0*/  HFMA2 R5, -RZ, RZ, 0.96630859375, -0.0022525787353515625 ;  /* 0x3bbb989dff057431 */ /* 0x000fe200000001ff */
[----:B------:R-:W0:Y:S01]  /*3200*/  S2UR UR5, SR_CgaCtaId ;  /* 0x00000000000579c3 */ /* 0x000e220000008800 */
[----:B------:R-:W-:Y:S01]  /*3210*/  FADD R0, R3, -R0 ;  /* 0x8000000003007221 */ /* 0x000fe20000000000 */
[----:B------:R-:W-:Y:S02]  /*3220*/  UMOV UR7, 0x400 ;  /* 0x0000040000077882 */ /* 0x000fe40000000000 */
[----:B0-----:R-:W-:-:S06]  /*3230*/  ULEA UR5, UR5, UR7, 0x18 ;  /* 0x0000000705057291 */ /* 0x001fcc000f8ec0ff */
[C---:B------:R-:W-:Y:S02]  /*3240*/  LEA R3, R26.reuse, UR5, 0x1 ;  /* 0x000000051a037c11 */ /* 0x040fe4000f8e08ff */
[----:B------:R-:W-:-:S04]  /*3250*/  IADD3 R26, PT, PT, R26, UR17, RZ ;  /* 0x000000111a1a7c10 */ /* 0x000fc8000fffe0ff */
[----:B------:R-:W-:Y:S01]  /*3260*/  ISETP.GE.AND P0, PT, R26, UR42, PT ;  /* 0x0000002a1a007c0c */ /* 0x000fe2000bf06270 */
[----:B---3--:R-:W-:Y:S01]  /*3270*/  FFMA R6, R4, R10, -R6 ;  /* 0x0000000a04067223 */ /* 0x008fe20000000806 */
[----:B------:R-:W-:-:S03]  /*3280*/  MOV R4, 0x437c0000 ;  /* 0x437c000000047802 */ /* 0x000fc60000000f00 */
        /* <DEDUP_REMOVED lines=8> */
[----:B------:R-:W-:-:S04]  /*3310*/  FMUL R4, R4, R10 ;  /* 0x0000000a04047220 */ /* 0x000fc80000400000 */
[----:B------:R-:W-:-:S05]  /*3320*/  FMUL R0, R0, R4 ;  /* 0x0000000400007220 */ /* 0x000fca0000400000 */
[----:B------:R-:W-:-:S05]  /*3330*/  F2FP.F16.F32.PACK_AB R0, RZ, R0 ;  /* 0x00000000ff00723e */ /* 0x000fca00000000ff */
[----:B------:R0:W-:Y:S01]  /*3340*/  STS.U16 [R3], R0 ;  /* 0x0000000003007388 */ /* 0x0001e20000000400 */
[----:B------:R-:W-:Y:S05]  /*3350*/  @!P0 BRA `(.L_x_6243) ;  /* 0xffffffd8003c8947 */ /* 0x000fea000383ffff */
[----:B------:R-:W-:Y:S05]  /*3360*/  BRA `(.L_x_6231) ;  /* 0x00000010002c7947 */ /* 0x000fea0003800000 */
.L_x_6232:
[----:B------:R-:W0:Y:S01]  /*3370*/  LDCU UR5, c[0x0][0x3b0] ;  /* 0x00007600ff0577ac */ /* 0x000e220008000800 */
[----:B------:R-:W1:Y:S01]  /*3380*/  S2R R6, SR_TID.X ;  /* 0x0000000000067919 */ /* 0x000e620000002100 */
[----:B0-----:R-:W-:-:S09]  /*3390*/  UISETP.GT.AND UP1, UPT, UR5, URZ, UPT ;  /* 0x000000ff0500728c */ /* 0x001fd2000bf24270 */
[----:B------:R-:W-:Y:S05]  /*33a0*/  BRA.U UP1, `(.L_x_6244) ;  /* 0x0000000101807547 */ /* 0x000fea000b800000 */
[C---:B-1----:R-:W-:Y:S02]  /*33b0*/  IADD3 R0, PT, PT, R6.reuse, UR27, RZ ;  /* 0x0000001b06007c10 */ /* 0x042fe4000fffe0ff */
[----:B------:R-:W-:-:S03]  /*33c0*/  LEA R8, R6, UR16, 0x1 ;  /* 0x0000001006087c11 */ /* 0x000fc6000f8e08ff */
[----:B------:R-:W-:-:S07]  /*33d0*/  IMAD R7, R7, UR4, R0 ;  /* 0x0000000407077c24 */ /* 0x000fce000f8e0200 */
.L_x_6245:
[C---:B------:R-:W-:Y:S01]  /*33e0*/  IADD3 R3, P0, PT, R7.reuse, UR43, RZ ;  /* 0x0000002b07037c10 */ /* 0x040fe2000ff1e0ff */
[----:B------:R-:W-:Y:S01]  /*33f0*/  USHF.R.S32.HI UR5, URZ, 0x1f, UR43 ;  /* 0x0000001fff057899 */ /* 0x000fe2000801142b */
[----:B------:R-:W-:Y:S05]  /*3400*/  IADD3 R6, PT, PT, R6, UR17, RZ ;  /* 0x0000001106067c10 */ /* 0x000fea000fffe0ff */
[----:B------:R-:W-:Y:S01]  /*3410*/  LEA.HI.X.SX32 R0, R7, UR5, 0x1, P0 ;  /* 0x0000000507007c11 */ /* 0x000fe200080f0eff */
[----:B------:R-:W-:Y:S01]  /*3420*/  USHF.L.U32 UR5, UR17, 0x1, URZ ;  /* 0x0000000111057899 */ /* 0x000fe200080006ff */
[----:B--2---:R-:W-:Y:S02]  /*3430*/  LEA R4, P0, R3, UR10, 0x2 ;  /* 0x0000000a03047c11 */ /* 0x004fe4000f8010ff */
        /* <DEDUP_REMOVED lines=8> */
[----:B------:R-:W-:Y:S04]  /*34c0*/  FFMA.SAT R0, R4, R0, 0.5 ;  /* 0x3f00000004007423 */ /* 0x000fe80000002000 */
[----:B------:R-:W-:Y:S04]  /*34d0*/  FFMA.RM R3, R0, R3, 12582913 ;  /* 0x4b40000100037423 */ /* 0x000fe80000004003 */
[C---:B------:R-:W-:Y:S01]  /*34e0*/  FADD R0, R3.reuse, -12583039 ;  /* 0xcb40007f03007421 */ /* 0x040fe20000000000 */
[----:B------:R-:W-:Y:S03]  /*34f0*/  SHF.L.U32 R3, R3, 0x17, RZ ;  /* 0x0000001703037819 */ /* 0x000fe600000006ff */
[C---:B------:R-:W-:Y:S04]  /*3500*/  FFMA R0, R4.reuse, 1.4426950216293334961, -R0 ;  /* 0x3fb8aa3b04007823 */ /* 0x040fe80000000800 */
[----:B------:R-:W-:Y:S06]  /*3510*/  FFMA R0, R4, 1.925963033500011079e-08, R0 ;  /* 0x32a5706004007823 */ /* 0x000fec0000000000 */
[----:B------:R-:W0:Y:S02]  /*3520*/  MUFU.EX2 R0, R0 ;  /* 0x0000000000007308 */ /* 0x000e240000000800 */
[----:B0-----:R-:W-:Y:S04]  /*3530*/  FMUL R0, R3, R0 ;  /* 0x0000000003007220 */ /* 0x001fe80000400000 */
[----:B------:R-:W-:Y:S04]  /*3540*/  FMUL R0, R0, R10 ;  /* 0x0000000a00007220 */ /* 0x000fe80000400000 */
[----:B------:R-:W-:Y:S05]  /*3550*/  FMUL R0, RZ, R0 ;  /* 0x00000000ff007220 */ /* 0x000fea0000400000 */
[----:B------:R-:W-:Y:S05]  /*3560*/  F2FP.F16.F32.PACK_AB R0, RZ, R0 ;  /* 0x00000000ff00723e */ /* 0x000fea00000000ff */
[----:B------:R0:W-:Y:S02]  /*3570*/  STS.U16 [R8], R0 ;  /* 0x0000000008007388 */ /* 0x0001e40000000400 */
[----:B0-----:R-:W-:Y:S01]  /*3580*/  IADD3 R8, PT, PT, R8, UR5, RZ ;  /* 0x0000000508087c10 */ /* 0x001fe2000fffe0ff */
[----:B------:R-:W-:Y:S09]  /*3590*/  @!P0 BRA `(.L_x_6245) ;  /* 0xfffffffc00908947 */ /* 0x000ff2000383ffff */
[----:B------:R-:W-:Y:S05]  /*35a0*/  BRA `(.L_x_6231) ;  /* 0x0000000c009c7947 */ /* 0x000fea0003800000 */
.L_x_6244:
[----:B-1----:R-:W-:-:S07]  /*35b0*/  MOV R30, R6 ;  /* 0x00000006001e7202 */ /* 0x002fce0000000f00 */
.L_x_6251:
[----:B------:R-:W0:Y:S01]  /*35c0*/  LDCU UR7, c[0x0][0x3b0] ;  /* 0x00007600ff0777ac */ /* 0x000e220008000800 */
[----:B-1----:R-:W-:Y:S01]  /*35d0*/  HFMA2 R3, -RZ, RZ, 0, 0 ;  /* 0x00000000ff037431 */ /* 0x002fe200000001ff */
[----:B------:R-:W-:Y:S01]  /*35e0*/  MOV R0, RZ ;  /* 0x000000ff00007202 */ /* 0x000fe20000000f00 */
[----:B------:R-:W1:Y:S01]  /*35f0*/  LDCU UR5, c[0x0][0x3f0] ;  /* 0x00007e00ff0577ac */ /* 0x000e620008000800 */
[----:B0-----:R-:W-:Y:S01]  /*3600*/  UISETP.GE.U32.AND UP1, UPT, UR7, 0x8, UPT ;  /* 0x000000080700788c */ /* 0x001fe2000bf26070 */
[----:B-1----:R-:W-:-:S08]  /*3610*/  IMAD R28, R30, UR5, R25 ;  /* 0x000000051e1c7c24 */ /* 0x002fd0000f8e0219 */
[----:B------:R-:W-:Y:S05]  /*3620*/  BRA.U !UP1, `(.L_x_6246) ;  /* 0x00000005096c7547 */ /* 0x000fea000b800000 */
[----:B------:R-:W0:Y:S01]  /*3630*/  LDC.64 R26, c[0x0][0x440] ;  /* 0x00011000ff1a7b82 */ /* 0x000e220000000a00 */
[----:B------:R-:W-:Y:S02]  /*3640*/  MOV R29, RZ ;  /* 0x000000ff001d7202 */ /* 0x000fe40000000f00 */
[----:B------:R-:W-:-:S07]  /*3650*/  MOV R0, RZ ;  /* 0x000000ff00007202 */ /* 0x000fce0000000f00 */
.L_x_6247:
[----:B------:R-:W-:Y:S01]  /*3660*/  VIADD R9, R29, UR51 ;  /* 0x000000331d097c36 */ /* 0x000fe20008000000 */
[----:B------:R-:W-:Y:S01]  /*3670*/  USHF.R.S32.HI UR5, URZ, 0x1f, UR39 ;  /* 0x0000001fff057899 */ /* 0x000fe20008011427 */
[----:B------:R-:W-:Y:S02]  /*3680*/  IMAD.IADD R6, R28, 0x1, R29 ;  /* 0x000000011c067824 */ /* 0x000fe400078e021d */
[C---:B------:R-:W-:Y:S01]  /*3690*/  VIADD R12, R9.reuse, 0x3 ;  /* 0x00000003090c7836 */ /* 0x040fe20000000000 */
[----:B------:R-:W-:Y:S01]  /*36a0*/  IADD3 R5, P1, PT, R9, UR39, RZ ;  /* 0x0000002709057c10 */ /* 0x000fe2000ff3e0ff */
[----:B------:R-:W-:Y:S01]  /*36b0*/  VIADD R29, R29, 0x8 ;  /* 0x000000081d1d7836 */ /* 0x000fe20000000000 */
[C---:B------:R-:W-:Y:S02]  /*36c0*/  LEA R18, P0, R6.reuse, UR52, 0x1 ;  /* 0x0000003406127c11 */ /* 0x040fe4000f8008ff */
[----:B------:R-:W-:Y:S02]  /*36d0*/  LEA.HI.X.SX32 R3, R9, UR5, 0x1, P1 ;  /* 0x0000000509037c11 */ /* 0x000fe400088f0eff */
[CC--:B0-----:R-:W-:Y:S02]  /*36e0*/  LEA R4, P1, R5.reuse, R26.reuse, 0x1 ;  /* 0x0000001a05047211 */ /* 0x0c1fe400078208ff */
[----:B------:R-:W-:Y:S02]  /*36f0*/  LEA.HI.X.SX32 R19, R6, UR53, 0x1, P0 ;  /* 0x0000003506137c11 */ /* 0x000fe400080f0eff */
[-C--:B------:R-:W-:Y:S03]  /*3700*/  LEA.HI.X R5, R5, R27.reuse, R3, 0x1, P1 ;  /* 0x0000001b05057211 */ /* 0x080fe600008f0c03 */
[----:B------:R-:W3:Y:S04]  /*3710*/  LDG.E.U16 R3, desc[UR8][R18.64] ;  /* 0x0000000812037981 */ /* 0x000ee8000c1e1500 */
[----:B------:R0:W4:Y:S04]  /*3720*/  LDG.E.U16 R4, desc[UR8][R4.64] ;  /* 0x0000000804047981 */ /* 0x000128000c1e1500 */
[----:B------:R-:W5:Y:S01]  /*3730*/  LDG.E.U16 R8, desc[UR8][R18.64+0x2] ;  /* 0x0000020812087981 */ /* 0x000f62000c1e1500 */
[----:B0-----:R-:W-:Y:S05]  /*3740*/  VIADD R5, R9, 0x1 ;  /* 0x0000000109057836 */ /* 0x001fea0000000000 */
[C---:B------:R-:W-:Y:S04]  /*3750*/  IADD3 R7, P0, PT, R5.reuse, UR39, RZ ;  /* 0x0000002705077c10 */ /* 0x040fe8000ff1e0ff */
        /* <DEDUP_REMOVED lines=17> */
[C---:B------:R-:W-:Y:S04]  /*3870*/  LEA R12, P1, R6.reuse, R26, 0x1 ;  /* 0x0000001a060c7211 */ /* 0x040fe800078208ff */
[-C--:B------:R-:W-:Y:S02]  /*3880*/  LEA.HI.X R13, R6, R27.reuse, R5, 0x1, P1 ;  /* 0x0000001b060d7211 */ /* 0x080fe400008f0c05 */
        /* <DEDUP_REMOVED lines=16> */
[C---:B0-----:R-:W-:Y:S04]  /*3990*/  LEA R20, P0, R3.reuse, R26, 0x1 ;  /* 0x0000001a03147211 */ /* 0x041fe800078008ff */
[-C--:B------:R-:W-:Y:S01]  /*39a0*/  LEA.HI.X R21, R3, R27.reuse, R4, 0x1, P0 ;  /* 0x0000001b03157211 */ /* 0x080fe200000f0c04 */
[----:B-----5:R-:W-:Y:S02]  /*39b0*/  HADD2.F32 R3, -RZ, R8.H0_H0 ;  /* 0x20000008ff037230 */ /* 0x020fe40000004100 */
[----:B------:R-:W4:Y:S01]  /*39c0*/  LDG.E.U16 R8, desc[UR8][R18.64+0xe] ;  /* 0x00000e0812087981 */ /* 0x000f22000c1e1500 */
[----:B--2---:R-:W-:Y:S03]  /*39d0*/  HADD2.F32 R4, -RZ, R7.H0_H0 ;  /* 0x20000007ff047230 */ /* 0x004fe60000004100 */
[----:B------:R-:W2:Y:S01]  /*39e0*/  LDG.E.U16 R15, desc[UR8][R18.64+0x8] ;  /* 0x00000808120f7981 */ /* 0x000ea2000c1e1500 */
[----:B------:R-:W-:Y:S02]  /*39f0*/  VIADD R7, R9, 0x7 ;  /* 0x0000000709077836 */ /* 0x000fe40000000000 */
[----:B------:R-:W-:Y:S01]  /*3a00*/  FFMA R0, R3, R4, R0 ;  /* 0x0000000403007223 */ /* 0x000fe20000000000 */
[----:B------:R-:W5:Y:S02]  /*3a10*/  LDG.E.U16 R14, desc[UR8][R18.64+0xa] ;  /* 0x00000a08120e7981 */ /* 0x000f64000c1e1500 */
[C---:B------:R-:W-:Y:S02]  /*3a20*/  IADD3 R4, P0, PT, R7.reuse, UR39, RZ ;  /* 0x0000002707047c10 */ /* 0x040fe4000ff1e0ff */
[----:B------:R-:W3:Y:S02]  /*3a30*/  LDG.E.U16 R3, desc[UR8][R18.64+0x4] ;  /* 0x0000040812037981 */ /* 0x000ee4000c1e1500 */
[----:B------:R-:W-:Y:S02]  /*3a40*/  LEA.HI.X.SX32 R7, R7, UR5, 0x1, P0 ;  /* 0x0000000507077c11 */ /* 0x000fe400080f0eff */
[C---:B------:R-:W-:Y:S01]  /*3a50*/  LEA R22, P0, R4.reuse, R26, 0x1 ;  /* 0x0000001a04167211 */ /* 0x040fe200078008ff */
[----:B------:R-:W4:Y:S03]  /*3a60*/  LDG.E.U16 R9, desc[UR8][R20.64] ;  /* 0x0000000814097981 */ /* 0x000f26000c1e1500 */
[----:B------:R-:W-:Y:S02]  /*3a70*/  LEA.HI.X R23, R4, R27, R7, 0x1, P0 ;  /* 0x0000001b04177211 */ /* 0x000fe400000f0c07 */
[----:B------:R-:W-:Y:S03]  /*3a80*/  ISETP.NE.AND P0, PT, R29, UR20, PT ;  /* 0x000000141d007c0c */ /* 0x000fe6000bf05270 */
[----:B------:R-:W4:Y:S01]  /*3a90*/  LDG.E.U16 R7, desc[UR8][R22.64] ;  /* 0x0000000816077981 */ /* 0x000f22000c1e1500 */
[----:B------:R-:W-:Y:S02]  /*3aa0*/  HADD2.F32 R4, -RZ, R5.H0_H0 ;  /* 0x20000005ff047230 */ /* 0x000fe40000004100 */
[----:B------:R-:W-:Y:S02]  /*3ab0*/  HADD2.F32 R6, -RZ, R6.H0_H0 ;  /* 0x20000006ff067230 */ /* 0x000fe40000004100 */
[----:B------:R-:W-:Y:S02]  /*3ac0*/  HADD2.F32 R5, -RZ, R16.H0_H0 ;  /* 0x20000010ff057230 */ /* 0x000fe40000004100 */
[----:B---3--:R-:W-:Y:S05]  /*3ad0*/  HADD2.F32 R3, -RZ, R3.H0_H0 ;  /* 0x20000003ff037230 */ /* 0x008fea0000004100 */
[----:B------:R-:W-:Y:S01]  /*3ae0*/  FFMA R0, R3, R4, R0 ;  /* 0x0000000403007223 */ /* 0x000fe20000000000 */
[----:B--2---:R-:W-:Y:S02]  /*3af0*/  HADD2.F32 R3, -RZ, R15.H0_H0 ;  /* 0x2000000fff037230 */ /* 0x004fe40000004100 */
[----:B------:R-:W-:Y:S02]  /*3b00*/  HADD2.F32 R4, -RZ, R13.H0_H0 ;  /* 0x2000000dff047230 */ /* 0x000fe40000004100 */
[----:B------:R-:W-:Y:S01]  /*3b10*/  FFMA R0, R5, R6, R0 ;  /* 0x0000000605007223 */ /* 0x000fe20000000000 */
[----:B-----5:R-:W-:Y:S02]  /*3b20*/  HADD2.F32 R5, -RZ, R14.H0_H0 ;  /* 0x2000000eff057230 */ /* 0x020fe40000004100 */
[----:B------:R-:W-:Y:S02]  /*3b30*/  HADD2.F32 R6, -RZ, R11.H0_H0 ;  /* 0x2000000bff067230 */ /* 0x000fe40000004100 */
[----:B------:R-:W-:Y:S01]  /*3b40*/  FFMA R0, R3, R4, R0 ;  /* 0x0000000403007223 */ /* 0x000fe20000000000 */
[----:B------:R-:W-:Y:S02]  /*3b50*/  HADD2.F32 R3, -RZ, R12.H0_H0 ;  /* 0x2000000cff037230 */ /* 0x000fe40000004100 */
[----:B----4-:R-:W-:Y:S02]  /*3b60*/  HADD2.F32 R4, -RZ, R9.H0_H0 ;  /* 0x20000009ff047230 */ /* 0x010fe40000004100 */
[----:B------:R-:W-:Y:S01]  /*3b70*/  FFMA R0, R5, R6, R0 ;  /* 0x0000000605007223 */ /* 0x000fe20000000000 */
[----:B------:R-:W-:Y:S02]  /*3b80*/  HADD2.F32 R5, -RZ, R8.H0_H0 ;  /* 0x20000008ff057230 */ /* 0x000fe40000004100 */
[----:B------:R-:W-:Y:S02]  /*3b90*/  HADD2.F32 R6, -RZ, R7.H0_H0 ;  /* 0x20000007ff067230 */ /* 0x000fe40000004100 */
[----:B------:R-:W-:Y:S01]  /*3ba0*/  FFMA R0, R3, R4, R0 ;  /* 0x0000000403007223 */ /* 0x000fe20000000000 */
[----:B------:R-:W-:Y:S03]  /*3bb0*/  IMAD.U32 R3, RZ, RZ, UR20 ;  /* 0x00000014ff037e24 */ /* 0x000fe6000f8e00ff */
[----:B------:R-:W-:Y:S01]  /*3bc0*/  FFMA R0, R5, R6, R0 ;  /* 0x0000000605007223 */ /* 0x000fe20000000000 */
[----:B------:R-:W-:Y:S09]  /*3bd0*/  @P0 BRA `(.L_x_6247) ;  /* 0xfffffff800a00947 */ /* 0x000ff2000383ffff */
.L_x_6246:
        /* <DEDUP_REMOVED lines=19> */
[C---:B------:R-:W-:Y:S02]  /*3d10*/  LEA R16, P1, R8.reuse, R4, 0x1 ;  /* 0x0000000408107211 */ /* 0x040fe400078208ff */
[-C--:B------:R-:W-:Y:S01]  /*3d20*/  LEA.HI.X R19, R11, R5.reuse, R6, 0x1, P0 ;  /* 0x000000050b137211 */ /* 0x080fe200000f0c06 */
[----:B------:R-:W-:Y:S01]  /*3d30*/  HFMA2 R6, -RZ, RZ, 0, 1.1920928955078125e-07 ;  /* 0x00000002ff067431 */ /* 0x000fe200000001ff */
[C---:B------:R-:W-:Y:S02]  /*3d40*/  IADD3 R11, P0, PT, R9.reuse, UR39, RZ ;  /* 0x00000027090b7c10 */ /* 0x040fe4000ff1e0ff */
[----:B------:R-:W-:Y:S01]  /*3d50*/  LEA.HI.X R17, R8, R5, R7, 0x1, P1 ;  /* 0x0000000508117211 */ /* 0x000fe200008f0c07 */
[----:B------:R-:W3:Y:S01]  /*3d60*/  LDG.E.U16 R18, desc[UR8][R18.64] ;  /* 0x0000000812127981 */ /* 0x000ee2000c1e1500 */
[----:B------:R-:W-:-:S02]  /*3d70*/  LEA.HI.X.SX32 R9, R9, UR5, 0x1, P0 ;  /* 0x0000000509097c11 */ /* 0x000fc400080f0eff */
[----:B------:R-:W-:Y:S01]  /*3d80*/  LEA R14, P0, R11, R4, 0x1 ;  /* 0x000000040b0e7211 */ /* 0x000fe200078008ff */
[----:B------:R-:W4:Y:S01]  /*3d90*/  LDG.E.U16 R16, desc[UR8][R16.64] ;  /* 0x0000000810107981 */ /* 0x000f22000c1e1500 */
[----:B------:R-:W-:Y:S02]  /*3da0*/  IMAD.WIDE R20, R13, R6, UR52 ;  /* 0x000000340d147e25 */ /* 0x000fe4000f8e0206 */
[----:B------:R-:W-:Y:S02]  /*3db0*/  LEA.HI.X R15, R11, R5, R9, 0x1, P0 ;  /* 0x000000050b0f7211 */ /* 0x000fe400000f0c09 */
[C---:B------:R-:W-:Y:S01]  /*3dc0*/  IADD3 R6, P0, PT, R12.reuse, UR39, RZ ;  /* 0x000000270c067c10 */ /* 0x040fe2000ff1e0ff */
[----:B------:R-:W5:Y:S03]  /*3dd0*/  LDG.E.U16 R7, desc[UR8][R20.64] ;  /* 0x0000000814077981 */ /* 0x000f66000c1e1500 */
[----:B------:R-:W-:-:S02]  /*3de0*/  LEA.HI.X.SX32 R12, R12, UR5, 0x1, P0 ;  /* 0x000000050c0c7c11 */ /* 0x000fc400080f0eff */
[C---:B------:R-:W-:Y:S01]  /*3df0*/  LEA R8, P0, R6.reuse, R4, 0x1 ;  /* 0x0000000406087211 */ /* 0x040fe200078008ff */
[----:B------:R-:W2:Y:S04]  /*3e00*/  LDG.E.U16 R14, desc[UR8][R14.64] ;  /* 0x000000080e0e7981 */ /* 0x000ea8000c1e1500 */
[----:B------:R-:W2:Y:S01]  /*3e10*/  LDG.E.U16 R4, desc[UR8][R20.64+0x2] ;  /* 0x0000020814047981 */ /* 0x000ea2000c1e1500 */
[----:B------:R-:W-:-:S03]  /*3e20*/  LEA.HI.X R9, R6, R5, R12, 0x1, P0 ;  /* 0x0000000506097211 */ /* 0x000fc600000f0c0c */
[----:B------:R-:W2:Y:S04]  /*3e30*/  LDG.E.U16 R5, desc[UR8][R20.64+0x4] ;  /* 0x0000040814057981 */ /* 0x000ea8000c1e1500 */
[----:B------:R-:W2:Y:S04]  /*3e40*/  LDG.E.U16 R8, desc[UR8][R8.64] ;  /* 0x0000000808087981 */ /* 0x000ea8000c1e1500 */
[----:B------:R-:W2:Y:S01]  /*3e50*/  LDG.E.U16 R20, desc[UR8][R20.64+0x6] ;  /* 0x0000060814147981 */ /* 0x000ea2000c1e1500 */
[----:B------:R-:W-:Y:S01]  /*3e60*/  IADD3 R3, PT, PT, R3, 0x4, RZ ;  /* 0x0000000403037810 */ /* 0x000fe20007ffe0ff */
[----:B---3--:R-:W-:-:S02]  /*3e70*/  HADD2.F32 R18, -RZ, R18.H0_H0 ;  /* 0x20000012ff127230 */ /* 0x008fc40000004100 */
[----:B----4-:R-:W-:Y:S02]  /*3e80*/  HADD2.F32 R16, -RZ, R16.H0_H0 ;  /* 0x20000010ff107230 */ /* 0x010fe40000004100 */
[----:B-----5:R-:W-:-:S05]  /*3e90*/  HADD2.F32 R7, -RZ, R7.H0_H0 ;  /* 0x20000007ff077230 */ /* 0x020fca0000004100 */
[----:B------:R-:W-:Y:S01]  /*3ea0*/  FFMA R7, R7, R18, R0 ;  /* 0x0000001207077223 */ /* 0x000fe20000000000 */
[----:B--2---:R-:W-:Y:S02]  /*3eb0*/  HADD2.F32 R4, -RZ, R4.H0_H0 ;  /* 0x20000004ff047230 */ /* 0x004fe40000004100 */
[----:B------:R-:W-:Y:S02]  /*3ec0*/  HADD2.F32 R14, -RZ, R14.H0_H0 ;  /* 0x2000000eff0e7230 */ /* 0x000fe40000004100 */
[----:B------:R-:W-:Y:S02]  /*3ed0*/  HADD2.F32 R5, -RZ, R5.H0_H0 ;  /* 0x20000005ff057230 */ /* 0x000fe40000004100 */
[----:B------:R-:W-:Y:S01]  /*3ee0*/  FFMA R4, R4, R16, R7 ;  /* 0x0000001004047223 */ /* 0x000fe20000000007 */
[----:B------:R-:W-:-:S03]  /*3ef0*/  HADD2.F32 R8, -RZ, R8.H0_H0 ;  /* 0x20000008ff087230 */ /* 0x000fc60000004100 */
[----:B------:R-:W-:Y:S01]  /*3f00*/  FFMA R4, R5, R14, R4 ;  /* 0x0000000e05047223 */ /* 0x000fe20000000004 */
[----:B------:R-:W-:-:S05]  /*3f10*/  HADD2.F32 R20, -RZ, R20.H0_H0 ;  /* 0x20000014ff147230 */ /* 0x000fca0000004100 */
[----:B------:R-:W-:-:S07]  /*3f20*/  FFMA R0, R20, R8, R4 ;  /* 0x0000000814007223 */ /* 0x000fce0000000004 */
.L_x_6249:
        /* <DEDUP_REMOVED lines=9> */
[----:B------:R-:W-:Y:S02]  /*3fc0*/  IADD3 R12, PT, PT, R28, R3, RZ ;  /* 0x000000031c0c7210 */ /* 0x000fe40007ffe0ff */
[C---:B------:R-:W-:Y:S01]  /*3fd0*/  VIADD R8, R9.reuse, 0x1 ;  /* 0x0000000109087836 */ /* 0x040fe20000000000 */
[C---:B------:R-:W-:Y:S02]  /*3fe0*/  IADD3 R11, P0, PT, R9.reuse, UR39, RZ ;  /* 0x00000027090b7c10 */ /* 0x040fe4000ff1e0ff */
[----:B------:R-:W-:Y:S02]  /*3ff0*/  MOV R6, 0x2 ;  /* 0x0000000200067802 */ /* 0x000fe40000000f00 */
[----:B------:R-:W-:-:S02]  /*4000*/  LEA.HI.X.SX32 R9, R9, UR5, 0x1, P0 ;  /* 0x0000000509097c11 */ /* 0x000fc400080f0eff */
[----:B------:R-:W-:Y:S01]  /*4010*/  IADD3 R7, P0, PT, R8, UR39, RZ ;  /* 0x0000002708077c10 */ /* 0x000fe2000ff1e0ff */
[----:B------:R-:W-:-:S03]  /*4020*/  IMAD.WIDE R12, R12, R6, UR52 ;  /* 0x000000340c0c7e25 */ /* 0x000fc6000f8e0206 */
[----:B------:R-:W-:Y:S02]  /*4030*/  LEA.HI.X.SX32 R8, R8, UR5, 0x1, P0 ;  /* 0x0000000508087c11 */ /* 0x000fe400080f0eff */
[-C--:B0-----:R-:W-:Y:S02]  /*4040*/  LEA R14, P1, R11, R4.reuse, 0x1 ;  /* 0x000000040b0e7211 */ /* 0x081fe400078208ff */
[----:B------:R-:W-:Y:S02]  /*4050*/  LEA R6, P0, R7, R4, 0x1 ;  /* 0x0000000407067211 */ /* 0x000fe400078008ff */
[-C--:B------:R-:W-:Y:S01]  /*4060*/  LEA.HI.X R15, R11, R5.reuse, R9, 0x1, P1 ;  /* 0x000000050b0f7211 */ /* 0x080fe200008f0c09 */
[----:B------:R-:W3:Y:S01]  /*4070*/  LDG.E.U16 R4, desc[UR8][R12.64] ;  /* 0x000000080c047981 */ /* 0x000ee2000c1e1500 */
        /* <DEDUP_REMOVED lines=11> */
.L_x_6250:
[----:B------:R-:W-:-:S09]  /*4130*/  UISETP.NE.AND UP1, UPT, UR19, URZ, UPT ;  /* 0x000000ff1300728c */ /* 0x000fd2000bf25270 */
[----:B------:R-:W-:Y:S05]  /*4140*/  BRA.U !UP1, `(.L_x_6248) ;  /* 0x00000001093c7547 */ /* 0x000fea000b800000 */
[----:B------:R-:W0:Y:S01]  /*4150*/  LDC.64 R4, c[0x0][0x440] ;  /* 0x00011000ff047b82 */ /* 0x000e220000000a00 */
[----:B------:R-:W-:Y:S01]  /*4160*/  IADD3 R7, PT, PT, R3, UR51, RZ ;  /* 0x0000003303077c10 */ /* 0x000fe2000fffe0ff */
[----:B------:R-:W-:Y:S01]  /*4170*/  USHF.R.S32.HI UR5, URZ, 0x1f, UR39 ;  /* 0x0000001fff057899 */ /* 0x000fe20008011427 */
[----:B------:R-:W-:Y:S01]  /*4180*/  IADD3 R28, PT, PT, R28, R3, RZ ;  /* 0x000000031c1c7210 */ /* 0x000fe20007ffe0ff */
[----:B------:R-:W-:Y:S01]  /*4190*/  HFMA2 R3, -RZ, RZ, 0, 1.1920928955078125e-07 ;  /* 0x00000002ff037431 */ /* 0x000fe200000001ff */
[----:B------:R-:W-:-:S04]  /*41a0*/  IADD3 R6, P0, PT, R7, UR39, RZ ;  /* 0x0000002707067c10 */ /* 0x000fc8000ff1e0ff */
[----:B------:R-:W-:Y:S01]  /*41b0*/  LEA.HI.X.SX32 R7, R7, UR5, 0x1, P0 ;  /* 0x0000000507077c11 */ /* 0x000fe200080f0eff */
        /* <DEDUP_REMOVED lines=8> */
.L_x_6248:
        /* <DEDUP_REMOVED lines=8> */
[----:B------:R-:W-:Y:S01]  /*42c0*/  MOV R3, 0x3bbb989d ;  /* 0x3bbb989d00037802 */ /* 0x000fe20000000f00 */
[----:B------:R-:W0:Y:S01]  /*42d0*/  S2UR UR5, SR_CgaCtaId ;  /* 0x00000000000579c3 */ /* 0x000e220000008800 */
[----:B------:R-:W-:Y:S02]  /*42e0*/  UMOV UR7, 0x400 ;  /* 0x0000040000077882 */ /* 0x000fe40000000000 */
[----:B0-----:R-:W-:Y:S01]  /*42f0*/  ULEA UR5, UR5, UR7, 0x18 ;  /* 0x0000000705057291 */ /* 0x001fe2000f8ec0ff */
        /* <DEDUP_REMOVED lines=10> */
[C---:B------:R-:W-:Y:S02]  /*43a0*/  LEA R3, R30.reuse, UR5, 0x1 ;  /* 0x000000051e037c11 */ /* 0x040fe4000f8e08ff */
[----:B------:R-:W-:Y:S01]  /*43b0*/  IADD3 R30, PT, PT, R30, UR17, RZ ;  /* 0x000000111e1e7c10 */ /* 0x000fe2000fffe0ff */
[----:B------:R-:W-:-:S03]  /*43c0*/  FMUL R0, R0, R10 ;  /* 0x0000000a00007220 */ /* 0x000fc60000400000 */
[----:B------:R-:W-:Y:S01]  /*43d0*/  ISETP.GE.AND P0, PT, R30, UR42, PT ;  /* 0x0000002a1e007c0c */ /* 0x000fe2000bf06270 */
[----:B------:R-:W-:-:S05]  /*43e0*/  FMUL R0, RZ, R0 ;  /* 0x00000000ff007220 */ /* 0x000fca0000400000 */
[----:B------:R-:W-:-:S05]  /*43f0*/  F2FP.F16.F32.PACK_AB R0, RZ, R0 ;  /* 0x00000000ff00723e */ /* 0x000fca00000000ff */
[----:B------:R1:W-:Y:S02]  /*4400*/  STS.U16 [R3], R0 ;  /* 0x0000000003007388 */ /* 0x0003e40000000400 */
[----:B------:R-:W-:Y:S05]  /*4410*/  @!P0 BRA `(.L_x_6251) ;  /* 0xfffffff000688947 */ /* 0x000fea000383ffff */
.L_x_6231:
[----:B--2---:R-:W-:Y:S05]  /*4420*/  BSYNC.RECONVERGENT B0 ;  /* 0x0000000000007941 */ /* 0x004fea0003800200 */
.L_x_6230:
[----:B01----:R-:W0:Y:S01]  /*4430*/  S2R R3, SR_TID.X ;  /* 0x0000000000037919 */ /* 0x003e220000002100 */
[----:B------:R-:W0:Y:S01]  /*4440*/  LDCU UR5, c[0x0][0x3b0] ;  /* 0x00007600ff0577ac */ /* 0x000e220008000800 */
[----:B------:R-:W-:Y:S01]  /*4450*/  BAR.SYNC.DEFER_BLOCKING 0x0 ;  /* 0x0000000000007b1d */ /* 0x000fe20000010000 */
[----:B------:R-:W-:-:S05]  /*4460*/  ISETP.LT.AND P0, PT, RZ, UR42, PT ;  /* 0x0000002aff007c0c */ /* 0x000fca000bf01270 */
[----:B------:R-:W-:Y:S01]  /*4470*/  BSSY.RECONVERGENT B0, `(.L_x_6252) ;  /* 0x00000da000007945 */ /* 0x000fe20003800200 */
[----:B0-----:R-:W-:-:S13]  /*4480*/  ISETP.LT.AND P0, PT, R3, UR5, P0 ;  /* 0x0000000503007c0c */ /* 0x001fda0008701270 */
[----:B------:R-:W-:Y:S05]  /*4490*/  @!P0 BRA `(.L_x_6253) ;  /* 0x0000000c005c8947 */ /* 0x000fea0003800000 */
[----:B------:R-:W0:Y:S01]  /*44a0*/  LDC R0, c[0x0][0x3f4] ;  /* 0x0000fd00ff007b82 */ /* 0x000e220000000800 */
[----:B------:R-:W-:Y:S01]  /*44b0*/  IADD3 R3, PT, PT, R3, UR32, RZ ;  /* 0x0000002003037c10 */ /* 0x000fe2000fffe0ff */
[----:B------:R-:W-:-:S04]  /*44c0*/  UMOV UR12, URZ ;  /* 0x000000ff000c7c82 */ /* 0x000fc80008000000 */
[----:B0-----:R-:W-:Y:S01]  /*44d0*/  IMAD R0, R0, UR4, R3 ;  /* 0x0000000400007c24 */ /* 0x001fe2000f8e0203 */
[----:B------:R-:W-:Y:S05]  /*44e0*/  BRA.U UP0, `(.L_x_6254) ;  /* 0x0000000500a87547 */ /* 0x000fea000b800000 */
[----:B------:R-:W0:Y:S01]  /*44f0*/  LDC R4, c[0x0][0x3f0] ;  /* 0x0000fc00ff047b82 */ /* 0x000e220000000800 */
[----:B------:R-:W-:-:S05]  /*4500*/  UMOV UR5, URZ ;  /* 0x000000ff00057c82 */ /* 0x000fca0008000000 */
.L_x_6255:
[C---:B0-----:R-:W-:Y:S01]  /*4510*/  IMAD R3, R4.reuse, UR5, R0 ;  /* 0x0000000504037c24 */ /* 0x041fe2000f8e0200 */
[----:B------:R-:W-:Y:S02]  /*4520*/  ULEA UR7, UR5, UR6, 0x1 ;  /* 0x0000000605077291 */ /* 0x000fe4000f8e08ff */
[----:B------:R-:W-:Y:S02]  /*4530*/  UIADD3 UR5, UPT, UPT, UR5, 0x10, URZ ;  /* 0x0000001005057890 */ /* 0x000fe4000fffe0ff */
[C---:B------:R-:W-:Y:S01]  /*4540*/  LEA R6, P0, R3.reuse, UR52, 0x1 ;  /* 0x0000003403067c11 */ /* 0x040fe2000f8008ff */
[----:B------:R-:W-:Y:S01]  /*4550*/  UMOV UR12, UR23 ;  /* 0x00000017000c7c82 */ /* 0x000fe20008000000 */
[----:B------:R-:W-:Y:S02]  /*4560*/  UISETP.NE.AND UP1, UPT, UR5, UR23, UPT ;  /* 0x000000170500728c */ /* 0x000fe4000bf25270 */
[----:B------:R-:W-:Y:S01]  /*4570*/  LEA.HI.X.SX32 R7, R3, UR53, 0x1, P0 ;  /* 0x0000003503077c11 */ /* 0x000fe200080f0eff */
[----:B------:R-:W0:Y:S04]  /*4580*/  LDS.128 R16, [UR7] ;  /* 0x00000007ff107984 */ /* 0x000e280008000c00 */
[----:B------:R1:W2:Y:S02]  /*4590*/  LDG.E.U16 R3, desc[UR8][R6.64] ;  /* 0x0000000806037981 */ /* 0x0002a4000c1e1500 */
[C---:B-1----:R-:W-:Y:S04]  /*45a0*/  LEA R6, P0, R4.reuse, R6, 0x1 ;  /* 0x0000000604067211 */ /* 0x042fe800078008ff */
[C---:B------:R-:W-:Y:S05]  /*45b0*/  LEA.HI.X.SX32 R7, R4.reuse, R7, 0x1, P0 ;  /* 0x0000000704077211 */ /* 0x040fea00000f0eff */
[----:B------:R1:W3:Y:S01]  /*45c0*/  LDG.E.U16 R8, desc[UR8][R6.64] ;  /* 0x0000000806087981 */ /* 0x0002e2000c1e1500 */
[--C-:B0-----:R-:W-:Y:S01]  /*45d0*/  HADD2.F32 R5, -RZ, R16.reuse.H0_H0 ;  /* 0x20000010ff057230 */ /* 0x101fe20000004100 */
[C---:B-1----:R-:W-:Y:S04]  /*45e0*/  LEA R6, P0, R4.reuse, R6, 0x1 ;  /* 0x0000000604067211 */ /* 0x042fe800078008ff */
[C---:B------:R-:W-:Y:S02]  /*45f0*/  LEA.HI.X.SX32 R7, R4.reuse, R7, 0x1, P0 ;  /* 0x0000000704077211 */ /* 0x040fe400000f0eff */
[C---:B------:R-:W-:Y:S04]  /*4600*/  LEA R20, P0, R4.reuse, R6, 0x1 ;  /* 0x0000000604147211 */ /* 0x040fe800078008ff */
[C---:B------:R-:W-:Y:S02]  /*4610*/  LEA.HI.X.SX32 R21, R4.reuse, R7, 0x1, P0 ;  /* 0x0000000704157211 */ /* 0x040fe400000f0eff */
[C---:B------:R-:W-:Y:S01]  /*4620*/  LEA R12, P0, R4.reuse, R20, 0x1 ;  /* 0x00000014040c7211 */ /* 0x040fe200078008ff */
[----:B------:R-:W4:Y:S03]  /*4630*/  LDG.E.U16 R7, desc[UR8][R6.64] ;  /* 0x0000000806077981 */ /* 0x000f26000c1e1500 */
[C---:B------:R-:W-:Y:S02]  /*4640*/  LEA.HI.X.SX32 R13, R4.reuse, R21, 0x1, P0 ;  /* 0x00000015040d7211 */ /* 0x040fe400000f0eff */
[C---:B------:R-:W-:Y:S03]  /*4650*/  LEA R14, P0, R4.reuse, R12, 0x1 ;  /* 0x0000000c040e7211 */ /* 0x040fe600078008ff */
[----:B------:R-:W5:Y:S01]  /*4660*/  LDG.E.U16 R12, desc[UR8][R12.64] ;  /* 0x000000080c0c7981 */ /* 0x000f62000c1e1500 */
[C---:B------:R-:W-:Y:S02]  /*4670*/  LEA.HI.X.SX32 R15, R4.reuse, R13, 0x1, P0 ;  /* 0x0000000d040f7211 */ /* 0x040fe400000f0eff */
[C---:B------:R-:W-:Y:S03]  /*4680*/  LEA R28, P0, R4.reuse, R14, 0x1 ;  /* 0x0000000e041c7211 */ /* 0x040fe600078008ff */
[----:B------:R-:W5:Y:S01]  /*4690*/  LDG.E.U16 R27, desc[UR8][R14.64] ;  /* 0x000000080e1b7981 */ /* 0x000f62000c1e1500 */
[C---:B------:R-:W-:Y:S02]  /*46a0*/  LEA.HI.X.SX32 R29, R4.reuse, R15, 0x1, P0 ;  /* 0x0000000f041d7211 */ /* 0x040fe400000f0eff */
[C---:B------:R-:W-:Y:S03]  /*46b0*/  LEA R24, P0, R4.reuse, R28, 0x1 ;  /* 0x0000001c04187211 */ /* 0x040fe600078008ff */
[----:B------:R-:W5:Y:S01]  /*46c0*/  LDG.E.U16 R26, desc[UR8][R28.64] ;  /* 0x000000081c1a7981 */ /* 0x000f62000c1e1500 */
[C---:B------:R-:W-:Y:S02]  /*46d0*/  LEA.HI.X.SX32 R25, R4.reuse, R29, 0x1, P0 ;  /* 0x0000001d04197211 */ /* 0x040fe400000f0eff */
[C---:B------:R-:W-:Y:S01]  /*46e0*/  LEA R22, P0, R4.reuse, R24, 0x1 ;  /* 0x0000001804167211 */ /* 0x040fe200078008ff */
[----:B------:R0:W5:Y:S03]  /*46f0*/  LDG.E.U16 R6, desc[UR8][R20.64] ;  /* 0x0000000814067981 */ /* 0x000166000c1e1500 */
[C---:B------:R-:W-:Y:S02]  /*4700*/  LEA.HI.X.SX32 R23, R4.reuse, R25, 0x1, P0 ;  /* 0x0000001904177211 */ /* 0x040fe400000f0eff */
[----:B------:R-:W5:Y:S01]  /*4710*/  LDG.E.U16 R25, desc[UR8][R24.64] ;  /* 0x0000000818197981 */ /* 0x000f62000c1e1500 */
[C---:B0-----:R-:W-:Y:S03]  /*4720*/  LEA R20, P0, R4.reuse, R22, 0x1 ;  /* 0x0000001604147211 */ /* 0x041fe600078008ff */
[----:B------:R-:W5:Y:S01]  /*4730*/  LDG.E.U16 R24, desc[UR8][R22.64] ;  /* 0x0000000816187981 */ /* 0x000f62000c1e1500 */
[C---:B------:R-:W-:Y:S02]  /*4740*/  LEA.HI.X.SX32 R21, R4.reuse, R23, 0x1, P0 ;  /* 0x0000001704157211 */ /* 0x040fe400000f0eff */
[C---:B------:R-:W-:Y:S04]  /*4750*/  LEA R32, P0, R4.reuse, R20, 0x1 ;  /* 0x0000001404207211 */ /* 0x040fe800078008ff */
[C---:B------:R-:W-:Y:S02]  /*4760*/  LEA.HI.X.SX32 R33, R4.reuse, R21, 0x1, P0 ;  /* 0x0000001504217211 */ /* 0x040fe400000f0eff */
[C---:B------:R-:W-:Y:S04]  /*4770*/  LEA R14, P0, R4.reuse, R32, 0x1 ;  /* 0x00000020040e7211 */ /* 0x040fe800078008ff */
[C---:B------:R-:W-:Y:S02]  /*4780*/  LEA.HI.X.SX32 R15, R4.reuse, R33, 0x1, P0 ;  /* 0x00000021040f7211 */ /* 0x040fe400000f0eff */
[C---:B------:R-:W-:Y:S04]  /*4790*/  LEA R30, P0, R4.reuse, R14, 0x1 ;  /* 0x0000000e041e7211 */ /* 0x040fe800078008ff */
[C---:B------:R-:W-:Y:S02]  /*47a0*/  LEA.HI.X.SX32 R31, R4.reuse, R15, 0x1, P0 ;  /* 0x0000000f041f7211 */ /* 0x040fe400000f0eff */
[C---:B------:R-:W-:Y:S01]  /*47b0*/  LEA R28, P0, R4.reuse, R30, 0x1 ;  /* 0x0000001e041c7211 */ /* 0x040fe200078008ff */
[----:B------:R-:W5:Y:S03]  /*47c0*/  LDG.E.U16 R23, desc[UR8][R20.64] ;  /* 0x0000000814177981 */ /* 0x000f66000c1e1500 */
[C---:B------:R-:W-:Y:S01]  /*47d0*/  LEA.HI.X.SX32 R29, R4.reuse, R31, 0x1, P0 ;  /* 0x0000001f041d7211 */ /* 0x040fe200000f0eff */
[----:B------:R-:W5:Y:S04]  /*47e0*/  LDG.E.U16 R22, desc[UR8][R32.64] ;  /* 0x0000000820167981 */ /* 0x000f68000c1e1500 */
[----:B------:R-:W5:Y:S04]  /*47f0*/  LDG.E.U16 R9, desc[UR8][R28.64] ;  /* 0x000000081c097981 */ /* 0x000f68000c1e1500 */
[----:B------:R0:W5:Y:S04]  /*4800*/  LDG.E.U16 R21, desc[UR8][R14.64] ;  /* 0x000000080e157981 */ /* 0x000168000c1e1500 */
[----:B------:R-:W5:Y:S01]  /*4810*/  LDG.E.U16 R20, desc[UR8][R30.64] ;  /* 0x000000081e147981 */ /* 0x000f62000c1e1500 */
[C---:B0-----:R-:W-:Y:S04]  /*4820*/  LEA R14, P0, R4.reuse, R28, 0x1 ;  /* 0x0000001c040e7211 */ /* 0x041fe800078008ff */
[C---:B------:R-:W-:Y:S02]  /*4830*/  LEA.HI.X.SX32 R15, R4.reuse, R29, 0x1, P0 ;  /* 0x0000001d040f7211 */ /* 0x040fe400000f0eff */
[C---:B------:R-:W-:Y:S03]  /*4840*/  LEA R28, P0, R4.reuse, R14, 0x1 ;  /* 0x0000000e041c7211 */ /* 0x040fe600078008ff */
[----:B------:R0:W5:Y:S01]  /*4850*/  LDG.E.U16 R11, desc[UR8][R14.64] ;  /* 0x000000080e0b7981 */ /* 0x000162000c1e1500 */
[----:B------:R-:W-:Y:S01]  /*4860*/  LEA.HI.X.SX32 R29, R4, R15, 0x1, P0 ;  /* 0x0000000f041d7211 */ /* 0x000fe200000f0eff */
[----:B--2---:R-:W-:Y:S05]  /*4870*/  HADD2.F32 R3, -RZ, R3.H0_H0 ;  /* 0x20000003ff037230 */ /* 0x004fea0000004100 */
[----:B------:R-:W-:Y:S01]  /*4880*/  FFMA R2, R3, R5, R2 ;  /* 0x0000000503027223 */ /* 0x000fe20000000002 */
[----:B------:R-:W-:Y:S02]  /*4890*/  HADD2.F32 R5, -RZ, R16.H1_H1 ;  /* 0x30000010ff057230 */ /* 0x000fe40000004100 */
[----:B---3--:R-:W-:Y:S02]  /*48a0*/  HADD2.F32 R3, -RZ, R8.H0_H0 ;  /* 0x20000008ff037230 */ /* 0x008fe40000004100 */
[----:B------:R-:W2:Y:S03]  /*48b0*/  LDG.E.U16 R8, desc[UR8][R28.64] ;  /* 0x000000081c087981 */ /* 0x000ea6000c1e1500 */
[----:B------:R-:W-:Y:S01]  /*48c0*/  FFMA R2, R3, R5, R2 ;  /* 0x0000000503027223 */ /* 0x000fe20000000002 */
[----:B------:R-:W-:Y:S02]  /*48d0*/  HADD2.F32 R5, -RZ, R17.H0_H0 ;  /* 0x20000011ff057230 */ /* 0x000fe40000004100 */
[----:B----4-:R-:W-:Y:S02]  /*48e0*/  HADD2.F32 R3, -RZ, R7.H0_H0 ;  /* 0x20000007ff037230 */ /* 0x010fe40000004100 */
[----:B------:R-:W-:Y:S03]  /*48f0*/  HADD2.F32 R7, -RZ, R17.H1_H1 ;  /* 0x30000011ff077230 */ /* 0x000fe60000004100 */
[----:B------:R-:W-:Y:S01]  /*4900*/  FFMA R2, R3, R5, R2 ;  /* 0x0000000503027223 */ /* 0x000fe20000000002 */
[----:B------:R-:W-:Y:S02]  /*4910*/  HADD2.F32 R5, -RZ, R18.H0_H0 ;  /* 0x20000012ff057230 */ /* 0x000fe40000004100 */
[----:B-----5:R-:W-:Y:S02]  /*4920*/  HADD2.F32 R3, -RZ, R12.H0_H0 ;  /* 0x2000000cff037230 */ /* 0x020fe40000004100 */
[----:B0-----:R-:W0:Y:S01]  /*4930*/  LDS.128 R12, [UR7+0x10] ;  /* 0x00001007ff0c7984 */ /* 0x001e220008000c00 */
[----:B------:R-:W-:Y:S05]  /*4940*/  HADD2.F32 R6, -RZ, R6.H0_H0 ;  /* 0x20000006ff067230 */ /* 0x000fea0000004100 */
[----:B------:R-:W-:Y:S01]  /*4950*/  FFMA R2, R6, R7, R2 ;  /* 0x0000000706027223 */ /* 0x000fe20000000002 */
[----:B------:R-:W-:Y:S02]  /*4960*/  HADD2.F32 R7, -RZ, R19.H0_H0 ;  /* 0x20000013ff077230 */ /* 0x000fe40000004100 */
[----:B------:R-:W-:Y:S02]  /*4970*/  HADD2.F32 R6, -RZ, R26.H0_H0 ;  /* 0x2000001aff067230 */ /* 0x000fe40000004100 */
[----:B------:R-:W-:Y:S01]  /*4980*/  FFMA R2, R3, R5, R2 ;  /* 0x0000000503027223 */ /* 0x000fe20000000002 */
[----:B------:R-:W-:Y:S02]  /*4990*/  HADD2.F32 R5, -RZ, R18.H1_H1 ;  /* 0x30000012ff057230 */ /* 0x000fe40000004100 */
[----:B------:R-:W-:Y:S05]  /*49a0*/  HADD2.F32 R3, -RZ, R27.H0_H0 ;  /* 0x2000001bff037230 */ /* 0x000fea0000004100 */
[----:B------:R-:W-:Y:S01]  /*49b0*/  FFMA R2, R3, R5, R2 ;  /* 0x0000000503027223 */ /* 0x000fe20000000002 */
[----:B------:R-:W-:Y:S02]  /*49c0*/  HADD2.F32 R5, -RZ, R19.H1_H1 ;  /* 0x30000013ff057230 */ /* 0x000fe40000004100 */
[----:B------:R-:W-:Y:S02]  /*49d0*/  HADD2.F32 R3, -RZ, R25.H0_H0 ;  /* 0x20000019ff037230 */ /* 0x000fe40000004100 */
[----:B------:R-:W-:Y:S01]  /*49e0*/  FFMA R2, R6, R7, R2 ;  /* 0x0000000706027223 */ /* 0x000fe20000000002 */
[--C-:B0-----:R-:W-:Y:S03]  /*49f0*/  HADD2.F32 R7, -RZ, R12.reuse.H0_H0 ;  /* 0x2000000cff077230 */ /* 0x101fe60000004100 */
[----:B------:R-:W-:Y:S01]  /*4a00*/  FFMA R2, R3, R5, R2 ;  /* 0x0000000503027223 */ /* 0x000fe20000000002 */
[----:B------:R-:W-:Y:S02]  /*4a10*/  HADD2.F32 R5, -RZ, R12.H1_H1 ;  /* 0x3000000cff057230 */ /* 0x000fe40000004100 */
[----:B------:R-:W-:Y:S05]  /*4a20*/  HADD2.F32 R6, -RZ, R24.H0_H0 ;  /* 0x20000018ff067230 */ /* 0x000fea0000004100 */
[----:B------:R-:W-:Y:S01]  /*4a30*/  FFMA R2, R6, R7, R2 ;  /* 0x0000000706027223 */ /* 0x000fe20000000002 */
[----:B------:R-:W-:Y:S02]  /*4a40*/  HADD2.F32 R7, -RZ, R13.H0_H0 ;  /* 0x2000000dff077230 */ /* 0x000fe40000004100 */
[----:B------:R-:W-:Y:S02]  /*4a50*/  HADD2.F32 R3, -RZ, R23.H0_H0 ;  /* 0x20000017ff037230 */ /* 0x000fe40000004100 */
[----:B------:R-:W-:Y:S03]  /*4a60*/  HADD2.F32 R6, -RZ, R22.H0_H0 ;  /* 0x20000016ff067230 */ /* 0x000fe60000004100 */
[----:B------:R-:W-:Y:S01]  /*4a70*/  FFMA R2, R3, R5, R2 ;  /* 0x0000000503027223 */ /* 0x000fe20000000002 */
[----:B------:R-:W-:Y:S03]  /*4a80*/  HADD2.F32 R5, -RZ, R13.H1_H1 ;  /* 0x3000000dff057230 */ /* 0x000fe60000004100 */
[----:B------:R-:W-:Y:S01]  /*4a90*/  FFMA R2, R6, R7, R2 ;  /* 0x0000000706027223 */ /* 0x000fe20000000002 */
[----:B------:R-:W-:Y:S02]  /*4aa0*/  HADD2.F32 R7, -RZ, R14.H0_H0 ;  /* 0x2000000eff077230 */ /* 0x000fe40000004100 */
[----:B------:R-:W-:Y:S02]  /*4ab0*/  HADD2.F32 R3, -RZ, R21.H0_H0 ;  /* 0x20000015ff037230 */ /* 0x000fe40000004100 */
[----:B------:R-:W-:Y:S03]  /*4ac0*/  HADD2.F32 R6, -RZ, R20.H0_H0 ;  /* 0x20000014ff067230 */ /* 0x000fe60000004100 */
        /* <DEDUP_REMOVED lines=9> */
[----:B--2---:R-:W-:Y:S05]  /*4b60*/  HADD2.F32 R3, -RZ, R8.H0_H0 ;  /* 0x20000008ff037230 */ /* 0x004fea0000004100 */
[----:B------:R-:W-:Y:S01]  /*4b70*/  FFMA R2, R3, R5, R2 ;  /* 0x0000000503027223 */ /* 0x000fe20000000002 */
[----:B------:R-:W-:Y:S09]  /*4b80*/  BRA.U UP1, `(.L_x_6255) ;  /* 0xfffffff901607547 */ /* 0x000ff2000b83ffff */
.L_x_6254:
[----:B------:R-:W-:-:S09]  /*4b90*/  UISETP.NE.AND UP1, UPT, UR48, URZ, UPT ;  /* 0x000000ff3000728c */ /* 0x000fd2000bf25270 */
[----:B------:R-:W-:Y:S05]  /*4ba0*/  BRA.U !UP1, `(.L_x_6253) ;  /* 0x0000000509987547 */ /* 0x000fea000b800000 */
[----:B------:R-:W-:-:S09]  /*4bb0*/  UISETP.NE.AND UP1, UPT, UR47, URZ, UPT ;  /* 0x000000ff2f00728c */ /* 0x000fd2000bf25270 */
[----:B------:R-:W-:Y:S05]  /*4bc0*/  BRA.U !UP1, `(.L_x_6256) ;  /* 0x0000000109bc7547 */ /* 0x000fea000b800000 */
[----:B------:R-:W0:Y:S01]  /*4bd0*/  LDC R4, c[0x0][0x3f0] ;  /* 0x0000fc00ff047b82 */ /* 0x000e220000000800 */
[----:B------:R-:W-:Y:S02]  /*4be0*/  HFMA2 R12, -RZ, RZ, 0, 1.1920928955078125e-07 ;  /* 0x00000002ff0c7431 */ /* 0x000fe400000001ff */
[----:B0-----:R-:W-:-:S04]  /*4bf0*/  IMAD R13, R4, UR12, R0 ;  /* 0x0000000c040d7c24 */ /* 0x001fc8000f8e0200 */
[----:B------:R-:W-:-:S05]  /*4c00*/  IMAD.WIDE R12, R13, R12, UR52 ;  /* 0x000000340d0c7e25 */ /* 0x000fca000f8e020c */
[----:B------:R-:W2:Y:S01]  /*4c10*/  LDG.E.U16 R15, desc[UR8][R12.64] ;  /* 0x000000080c0f7981 */ /* 0x000ea2000c1e1500 */
[----:B------:R-:W-:-:S05]  /*4c20*/  IMAD.WIDE R6, R4, 0x2, R12 ;  /* 0x0000000204067825 */ /* 0x000fca00078e020c */
[----:B------:R0:W3:Y:S01]  /*4c30*/  LDG.E.U16 R14, desc[UR8][R6.64] ;  /* 0x00000008060e7981 */ /* 0x0000e2000c1e1500 */
[----:B------:R-:W-:-:S04]  /*4c40*/  IMAD.WIDE R8, R4, 0x2, R6 ;  /* 0x0000000204087825 */ /* 0x000fc800078e0206 */
[C---:B------:R-:W-:Y:S01]  /*4c50*/  IMAD.WIDE R16, R4.reuse, 0x2, R8 ;  /* 0x0000000204107825 */ /* 0x040fe200078e0208 */
[----:B------:R1:W4:Y:S04]  /*4c60*/  LDG.E.U16 R13, desc[UR8][R8.64] ;  /* 0x00000008080d7981 */ /* 0x000328000c1e1500 */
[----:B------:R-:W5:Y:S01]  /*4c70*/  LDG.E.U16 R12, desc[UR8][R16.64] ;  /* 0x00000008100c7981 */ /* 0x000f62000c1e1500 */
[----:B0-----:R-:W-:-:S05]  /*4c80*/  IMAD.WIDE R6, R4, 0x2, R16 ;  /* 0x0000000204067825 */ /* 0x001fca00078e0210 */
[----:B------:R0:W5:Y:S01]  /*4c90*/  LDG.E.U16 R11, desc[UR8][R6.64] ;  /* 0x00000008060b7981 */ /* 0x000162000c1e1500 */
[----:B-1----:R-:W-:-:S04]  /*4ca0*/  IMAD.WIDE R8, R4, 0x2, R6 ;  /* 0x0000000204087825 */ /* 0x002fc800078e0206 */
[C---:B0-----:R-:W-:Y:S02]  /*4cb0*/  IMAD.WIDE R6, R4.reuse, 0x2, R8 ;  /* 0x0000000204067825 */ /* 0x041fe400078e0208 */
[----:B------:R-:W5:Y:S02]  /*4cc0*/  LDG.E.U16 R9, desc[UR8][R8.64] ;  /* 0x0000000808097981 */ /* 0x000f64000c1e1500 */
[----:B------:R-:W-:-:S05]  /*4cd0*/  IMAD.WIDE R4, R4, 0x2, R6 ;  /* 0x0000000204047825 */ /* 0x000fca00078e0206 */
[----:B------:R0:W5:Y:S04]  /*4ce0*/  LDG.E.U16 R3, desc[UR8][R4.64] ;  /* 0x0000000804037981 */ /* 0x000168000c1e1500 */
[----:B------:R1:W5:Y:S01]  /*4cf0*/  LDG.E.U16 R8, desc[UR8][R6.64] ;  /* 0x0000000806087981 */ /* 0x000362000c1e1500 */
[----:B------:R-:W-:-:S09]  /*4d00*/  ULEA UR5, UR12, UR26, 0x1 ;  /* 0x0000001a0c057291 */ /* 0x000fd2000f8e08ff */
[----:B0-----:R-:W-:Y:S04]  /*4d10*/  LDS.64 R4, [UR5+0x8] ;  /* 0x00000805ff047984 */ /* 0x001fe80008000a00 */
[----:B-1----:R-:W0:Y:S01]  /*4d20*/  LDS.64 R6, [UR5] ;  /* 0x00000005ff067984 */ /* 0x002e220008000a00 */
[----:B------:R-:W-:Y:S01]  /*4d30*/  UIADD3 UR12, UPT, UPT, UR12, 0x8, URZ ;  /* 0x000000080c0c7890 */ /* 0x000fe2000fffe0ff */
[--C-:B0-----:R-:W-:Y:S02]  /*4d40*/  HADD2.F32 R16, -RZ, R6.reuse.H0_H0 ;  /* 0x20000006ff107230 */ /* 0x101fe40000004100 */
[----:B------:R-:W-:Y:S02]  /*4d50*/  HADD2.F32 R6, -RZ, R6.H1_H1 ;  /* 0x30000006ff067230 */ /* 0x000fe40000004100 */
[----:B--2---:R-:W-:-:S05]  /*4d60*/  HADD2.F32 R15, -RZ, R15.H0_H0 ;  /* 0x2000000fff0f7230 */ /* 0x004fca0000004100 */
[----:B------:R-:W-:Y:S01]  /*4d70*/  FFMA R15, R15, R16, R2 ;  /* 0x000000100f0f7223 */ /* 0x000fe20000000002 */
[----:B---3--:R-:W-:Y:S02]  /*4d80*/  HADD2.F32 R14, -RZ, R14.H0_H0 ;  /* 0x2000000eff0e7230 */ /* 0x008fe40000004100 */
[----:B------:R-:W-:-:S03]  /*4d90*/  HADD2.F32 R2, -RZ, R7.H0_H0 ;  /* 0x20000007ff027230 */ /* 0x000fc60000004100 */
[----:B------:R-:W-:Y:S01]  /*4da0*/  FFMA R6, R14, R6, R15 ;  /* 0x000000060e067223 */ /* 0x000fe2000000000f */
[----:B------:R-:W-:Y:S02]  /*4db0*/  HADD2.F32 R7, -RZ, R7.H1_H1 ;  /* 0x30000007ff077230 */ /* 0x000fe40000004100 */
[----:B----4-:R-:W-:Y:S02]  /*4dc0*/  HADD2.F32 R13, -RZ, R13.H0_H0 ;  /* 0x2000000dff0d7230 */ /* 0x010fe40000004100 */
[----:B-----5:R-:W-:-:S03]  /*4dd0*/  HADD2.F32 R12, -RZ, R12.H0_H0 ;  /* 0x2000000cff0c7230 */ /* 0x020fc60000004100 */
[----:B------:R-:W-:Y:S01]  /*4de0*/  FFMA R2, R13, R2, R6 ;  /* 0x000000020d027223 */ /* 0x000fe20000000006 */
[----:B------:R-:W-:-:S03]  /*4df0*/  HADD2.F32 R6, -RZ, R4.H0_H0 ;  /* 0x20000004ff067230 */ /* 0x000fc60000004100 */
[----:B------:R-:W-:Y:S01]  /*4e00*/  FFMA R2, R12, R7, R2 ;  /* 0x000000070c027223 */ /* 0x000fe20000000002 */
[----:B------:R-:W-:Y:S02]  /*4e10*/  HADD2.F32 R11, -RZ, R11.H0_H0 ;  /* 0x2000000bff0b7230 */ /* 0x000fe40000004100 */
[----:B------:R-:W-:-:S03]  /*4e20*/  HADD2.F32 R4, -RZ, R4.H1_H1 ;  /* 0x30000004ff047230 */ /* 0x000fc60000004100 */
[----:B------:R-:W-:Y:S01]  /*4e30*/  FFMA R2, R11, R6, R2 ;  /* 0x000000060b027223 */ /* 0x000fe20000000002 */
[--C-:B------:R-:W-:Y:S02]  /*4e40*/  HADD2.F32 R6, -RZ, R5.reuse.H0_H0 ;  /* 0x20000005ff067230 */ /* 0x100fe40000004100 */
[----:B------:R-:W-:Y:S02]  /*4e50*/  HADD2.F32 R5, -RZ, R5.H1_H1 ;  /* 0x30000005ff057230 */ /* 0x000fe40000004100 */
[----:B------:R-:W-:-:S05]  /*4e60*/  HADD2.F32 R9, -RZ, R9.H0_H0 ;  /* 0x20000009ff097230 */ /* 0x000fca0000004100 */
[----:B------:R-:W-:Y:S01]  /*4e70*/  FFMA R2, R9, R4, R2 ;  /* 0x0000000409027223 */ /* 0x000fe20000000002 */
[----:B------:R-:W-:Y:S02]  /*4e80*/  HADD2.F32 R3, -RZ, R3.H0_H0 ;  /* 0x20000003ff037230 */ /* 0x000fe40000004100 */
[----:B------:R-:W-:-:S05]  /*4e90*/  HADD2.F32 R8, -RZ, R8.H0_H0 ;  /* 0x20000008ff087230 */ /* 0x000fca0000004100 */
[----:B------:R-:W-:-:S04]  /*4ea0*/  FFMA R2, R8, R6, R2 ;  /* 0x0000000608027223 */ /* 0x000fc80000000002 */
[----:B------:R-:W-:-:S07]  /*4eb0*/  FFMA R2, R3, R5, R2 ;  /* 0x0000000503027223 */ /* 0x000fce0000000002 */
.L_x_6256:
[----:B------:R-:W-:Y:S05]  /*4ec0*/  BRA.U !UP6, `(.L_x_6253) ;  /* 0x000000010ed07547 */ /* 0x000fea000b800000 */
[----:B------:R-:W-:Y:S05]  /*4ed0*/  BRA.U !UP5, `(.L_x_6257) ;  /* 0x000000010d687547 */ /* 0x000fea000b800000 */
[----:B------:R-:W0:Y:S01]  /*4ee0*/  LDC R4, c[0x0][0x3f0] ;  /* 0x0000fc00ff047b82 */ /* 0x000e220000000800 */
[----:B------:R-:W-:Y:S01]  /*4ef0*/  MOV R8, 0x2 ;  /* 0x0000000200087802 */ /* 0x000fe20000000f00 */
[----:B0-----:R-:W-:-:S04]  /*4f00*/  IMAD R9, R4, UR12, R0 ;  /* 0x0000000c04097c24 */ /* 0x001fc8000f8e0200 */
[----:B------:R-:W-:-:S04]  /*4f10*/  IMAD.WIDE R8, R9, R8, UR52 ;  /* 0x0000003409087e25 */ /* 0x000fc8000f8e0208 */
[C---:B------:R-:W-:Y:S02]  /*4f20*/  IMAD.WIDE R6, R4.reuse, 0x2, R8 ;  /* 0x0000000204067825 */ /* 0x040fe400078e0208 */
[----:B------:R-:W2:Y:S02]  /*4f30*/  LDG.E.U16 R8, desc[UR8][R8.64] ;  /* 0x0000000808087981 */ /* 0x000ea4000c1e1500 */
[C---:B------:R-:W-:Y:S02]  /*4f40*/  IMAD.WIDE R12, R4.reuse, 0x2, R6 ;  /* 0x00000002040c7825 */ /* 0x040fe400078e0206 */
[----:B------:R-:W3:Y:S02]  /*4f50*/  LDG.E.U16 R7, desc[UR8][R6.64] ;  /* 0x0000000806077981 */ /* 0x000ee4000c1e1500 */
[----:B------:R-:W-:-:S05]  /*4f60*/  IMAD.WIDE R4, R4, 0x2, R12 ;  /* 0x0000000204047825 */ /* 0x000fca00078e020c */
[----:B------:R0:W4:Y:S04]  /*4f70*/  LDG.E.U16 R3, desc[UR8][R4.64] ;  /* 0x0000000804037981 */ /* 0x000128000c1e1500 */
[----:B------:R-:W5:Y:S01]  /*4f80*/  LDG.E.U16 R6, desc[UR8][R12.64] ;  /* 0x000000080c067981 */ /* 0x000f62000c1e1500 */
[----:B------:R-:W-:-:S09]  /*4f90*/  ULEA UR5, UR12, UR25, 0x1 ;  /* 0x000000190c057291 */ /* 0x000fd2000f8e08ff */
[----:B0-----:R-:W0:Y:S01]  /*4fa0*/  LDS.64 R4, [UR5] ;  /* 0x00000005ff047984 */ /* 0x001e220008000a00 */
        /* <DEDUP_REMOVED lines=10> */
[----:B-----5:R-:W-:-:S05]  /*5050*/  HADD2.F32 R6, -RZ, R6.H0_H0 ;  /* 0x20000006ff067230 */ /* 0x020fca0000004100 */
[----:B------:R-:W-:-:S04]  /*5060*/  FFMA R2, R6, R2, R4 ;  /* 0x0000000206027223 */ /* 0x000fc80000000004 */
[----:B------:R-:W-:-:S07]  /*5070*/  FFMA R2, R3, R5, R2 ;  /* 0x0000000503027223 */ /* 0x000fce0000000002 */
.L_x_6257:
[----:B------:R-:W-:Y:S05]  /*5080*/  BRA.U !UP4, `(.L_x_6253) ;  /* 0x000000010c607547 */ /* 0x000fea000b800000 */
[----:B------:R-:W0:Y:S01]  /*5090*/  LDC R3, c[0x0][0x3f0] ;  /* 0x0000fc00ff037b82 */ /* 0x000e220000000800 */
[----:B------:R-:W-:Y:S02]  /*50a0*/  HFMA2 R6, -RZ, RZ, 0, 1.1920928955078125e-07 ;  /* 0x00000002ff067431 */ /* 0x000fe400000001ff */
[----:B0-----:R-:W-:-:S04]  /*50b0*/  IMAD R7, R3, UR12, R0 ;  /* 0x0000000c03077c24 */ /* 0x001fc8000f8e0200 */
[----:B------:R-:W-:-:S05]  /*50c0*/  IMAD.WIDE R6, R7, R6, UR52 ;  /* 0x0000003407067e25 */ /* 0x000fca000f8e0206 */
[----:B------:R-:W2:Y:S01]  /*50d0*/  LDG.E.U16 R4, desc[UR8][R6.64] ;  /* 0x0000000806047981 */ /* 0x000ea2000c1e1500 */
[----:B------:R-:W-:-:S09]  /*50e0*/  ULEA UR5, UR12, UR24, 0x1 ;  /* 0x000000180c057291 */ /* 0x000fd2000f8e08ff */
[----:B------:R-:W0:Y:S02]  /*50f0*/  LDS.U16 R0, [UR5] ;  /* 0x00000005ff007984 */ /* 0x000e240008000400 */
[----:B0-----:R-:W-:Y:S02]  /*5100*/  HADD2.F32 R0, -RZ, R0.H0_H0 ;  /* 0x20000000ff007230 */ /* 0x001fe40000004100 */
[----:B--2---:R-:W-:-:S05]  /*5110*/  HADD2.F32 R4, -RZ, R4.H0_H0 ;  /* 0x20000004ff047230 */ /* 0x004fca0000004100 */
[----:B------:R-:W-:Y:S01]  /*5120*/  FFMA R2, R4, R0, R2 ;  /* 0x0000000004027223 */ /* 0x000fe20000000002 */
[----:B------:R-:W-:Y:S06]  /*5130*/  BRA.U !UP3, `(.L_x_6253) ;  /* 0x000000010b347547 */ /* 0x000fec000b800000 */
[----:B------:R-:W-:Y:S01]  /*5140*/  PLOP3.LUT P0, PT, PT, PT, UP2, 0x80, 0x8 ;  /* 0x000000000008781c */ /* 0x000fe20003f0f028 */
[C---:B------:R-:W-:Y:S01]  /*5150*/  IMAD.WIDE R6, R3.reuse, 0x2, R6 ;  /* 0x0000000203067825 */ /* 0x040fe200078e0206 */
[----:B------:R-:W0:Y:S04]  /*5160*/  LDS.U16 R4, [UR5+0x2] ;  /* 0x00000205ff047984 */ /* 0x000e280008000400 */
[----:B------:R-:W2:Y:S07]  /*5170*/  LDG.E.U16 R5, desc[UR8][R6.64] ;  /* 0x0000000806057981 */ /* 0x000eae000c1e1500 */
[----:B------:R-:W-:Y:S01]  /*5180*/  @P0 IMAD.WIDE R8, R3, 0x2, R6 ;  /* 0x0000000203080825 */ /* 0x000fe200078e0206 */
[----:B------:R-:W1:Y:S04]  /*5190*/  @P0 LDS.U16 R0, [UR5+0x4] ;  /* 0x00000405ff000984 */ /* 0x000e680008000400 */
[----:B------:R-:W3:Y:S01]  /*51a0*/  @P0 LDG.E.U16 R3, desc[UR8][R8.64] ;  /* 0x0000000808030981 */ /* 0x000ee2000c1e1500 */
[----:B0-----:R-:W-:-:S02]  /*51b0*/  HADD2.F32 R4, -RZ, R4.H0_H0 ;  /* 0x20000004ff047230 */ /* 0x001fc40000004100 */
[----:B-1----:R-:W-:Y:S02]  /*51c0*/  @P0 HADD2.F32 R0, -RZ, R0.H0_H0 ;  /* 0x20000000ff000230 */ /* 0x002fe40000004100 */
[----:B--2---:R-:W-:-:S05]  /*51d0*/  HADD2.F32 R5, -RZ, R5.H0_H0 ;  /* 0x20000005ff057230 */ /* 0x004fca0000004100 */
[----:B------:R-:W-:Y:S01]  /*51e0*/  FFMA R2, R5, R4, R2 ;  /* 0x0000000405027223 */ /* 0x000fe20000000002 */
[----:B---3--:R-:W-:-:S05]  /*51f0*/  @P0 HADD2.F32 R3, -RZ, R3.H0_H0 ;  /* 0x20000003ff030230 */ /* 0x008fca0000004100 */
[----:B------:R-:W-:-:S07]  /*5200*/  @P0 FFMA R2, R3, R0, R2 ;  /* 0x0000000003020223 */ /* 0x000fce0000000002 */
.L_x_6253:
[----:B------:R-:W-:Y:S05]  /*5210*/  BSYNC.RECONVERGENT B0 ;  /* 0x0000000000007941 */ /* 0x000fea0003800200 */
.L_x_6252:
[----:B------:R-:W0:Y:S01]  /*5220*/  LDCU UR5, c[0x0][0x3b8] ;  /* 0x00007700ff0577ac */ /* 0x000e220008000800 */
[----:B------:R-:W-:-:S04]  /*5230*/  UIADD3 UR4, UPT, UPT, UR4, 0x1, URZ ;  /* 0x0000000104047890 */ /* 0x000fc8000fffe0ff */
[----:B0-----:R-:W-:Y:S01]  /*5240*/  UISETP.NE.AND UP1, UPT, UR4, UR5, UPT ;  /* 0x000000050400728c */ /* 0x001fe2000bf25270 */
[----:B------:R-:W-:Y:S08]  /*5250*/  BAR.SYNC.DEFER_BLOCKING 0x0 ;  /* 0x0000000000007b1d */ /* 0x000ff00000010000 */
[----:B------:R-:W-:Y:S05]  /*5260*/  BRA.U UP1, `(.L_x_6258) ;  /* 0xffffffb901487547 */ /* 0x000fea000b83ffff */
.L_x_6229:
        /* <DEDUP_REMOVED lines=8> */
[C---:B0-----:R-:W-:Y:S02]  /*52f0*/  IMAD R3, R4.reuse, UR41, RZ ;  /* 0x0000002904037c24 */ /* 0x041fe4000f8e02ff */
[----:B------:R-:W-:-:S03]  /*5300*/  IMAD R4, R4, UR44, R35 ;  /* 0x0000002c04047c24 */ /* 0x000fc6000f8e0223 */
[----:B------:R-:W-:Y:S02]  /*5310*/  SHF.R.S32.HI R0, RZ, 0x1f, R3 ;  /* 0x0000001fff007819 */ /* 0x000fe40000011403 */
[----:B------:R-:W-:-:S04]  /*5320*/  IADD3 R3, P0, PT, R4, R3, RZ ;  /* 0x0000000304037210 */ /* 0x000fc80007f1e0ff */
[----:B------:R-:W-:Y:S02]  /*5330*/  LEA.HI.X.SX32 R0, R4, R0, 0x1, P0 ;  /* 0x0000000004007211 */ /* 0x000fe400000f0eff */
[----:B-1----:R-:W-:-:S04]  /*5340*/  LEA R4, P0, R3, UR4, 0x1 ;  /* 0x0000000403047c11 */ /* 0x002fc8000f8008ff */
[----:B------:R-:W-:-:S05]  /*5350*/  LEA.HI.X R5, R3, UR5, R0, 0x1, P0 ;  /* 0x0000000503057c11 */ /* 0x000fca00080f0c00 */
[----:B------:R0:W-:Y:S04]  /*5360*/  STG.E.U16 desc[UR8][R4.64], R2 ;  /* 0x0000000204007986 */ /* 0x0001e8000c101508 */
.L_x_6260:
[----:B------:R-:W-:Y:S05]  /*5370*/  BSYNC.RECONVERGENT B0 ;  /* 0x0000000000007941 */ /* 0x000fea0003800200 */
.L_x_6259:
[----:B------:R-:W1:Y:S02]  /*5380*/  LDCU UR4, c[0x0][0x370] ;  /* 0x00006e00ff0477ac */ /* 0x000e640008000800 */
[----:B-1----:R-:W-:-:S04]  /*5390*/  UIADD3 UR44, UPT, UPT, UR4, UR44, URZ ;  /* 0x0000002c042c7290 */ /* 0x002fc8000fffe0ff */
[----:B------:R-:W-:-:S09]  /*53a0*/  UISETP.GE.AND UP1, UPT, UR44, UR40, UPT ;  /* 0x000000282c00728c */ /* 0x000fd2000bf26270 */
[----:B------:R-:W-:Y:S05]  /*53b0*/  BRA.U !UP1, `(.L_x_6261) ;  /* 0xffffffb509cc7547 */ /* 0x000fea000b83ffff */
.L_x_6228:
[----:B------:R-:W1:Y:S01]  /*53c0*/  LDCU UR5, c[0x0][0x3bc] ;  /* 0x00007780ff0577ac */ /* 0x000e620008000800 */
[----:B------:R-:W1:Y:S01]  /*53d0*/  LDCU UR4, c[0x0][0x3c0] ;  /* 0x00007800ff0477ac */ /* 0x000e620008000800 */
[----:B------:R-:W2:Y:S01]  /*53e0*/  LDCU UR7, c[0x0][0x374] ;  /* 0x00006e80ff0777ac */ /* 0x000ea20008000800 */
[----:B-1----:R-:W-:Y:S02]  /*53f0*/  UIMAD UR4, UR5, UR4, URZ ;  /* 0x00000004050472a4 */ /* 0x002fe4000f8e02ff */
[----:B--2---:R-:W-:-:S04]  /*5400*/  UIADD3 UR46, UPT, UPT, UR7, UR46, URZ ;  /* 0x0000002e072e7290 */ /* 0x004fc8000fffe0ff */
[----:B------:R-:W-:-:S09]  /*5410*/  UISETP.GE.AND UP0, UPT, UR46, UR4, UPT ;  /* 0x000000042e00728c */ /* 0x000fd2000bf06270 */
[----:B------:R-:W-:Y:S05]  /*5420*/  BRA.U !UP0, `(.L_x_6262) ;  /* 0xffffffad08d87547 */ /* 0x000fea000b83ffff */
[----:B------:R-:W-:Y:S05]  /*5430*/  EXIT ;  /* 0x000000000000794d */ /* 0x000fea0003800000 */
        .weak           $__internal_84_$__cuda_sm20_rcp_rn_f32_slowpath
        .type           $__internal_84_$__cuda_sm20_rcp_rn_f32_slowpath,@function
        .size           $__internal_84_$__cuda_sm20_rcp_rn_f32_slowpath,($__internal_85_$__cuda_sm20_sqrt_rn_f32_slowpath - $__internal_84_$__cuda_sm20_rcp_rn_f32_slowpath)
$__internal_84_$__cuda_sm20_rcp_rn_f32_slowpath:
        /* <DEDUP_REMOVED lines=15> */
.L_x_6263:
        /* <DEDUP_REMOVED lines=33> */
.L_x_6265:
[----:B------:R0:W1:Y:S02]  /*5740*/  MUFU.RCP R2, R5 ;  /* 0x0000000500027308 */ /* 0x0000640000001000 */
.L_x_6264:
[----:B0-2---:R-:W-:-:S04]  /*5750*/  MOV R5, 0x0 ;  /* 0x0000000000057802 */ /* 0x005fc80000000f00 */
[----:B-1-3--:R-:W-:Y:S05]  /*5760*/  RET.REL.NODEC R4 `(_Z28fmha_bwd_reference_dK_kernelIN4cute5tupleIJN7cutlass4fmha10collective14VariableLengthES5_iiNS1_IJNS1_IJiiEEEiEEEEEENS0_6TensorINS0_10ViewEngineINS0_8gmem_ptrIPNS2_6half_tEEEEENS0_6LayoutINS1_IJS5_iS7_EEENS1_IJiNS0_1CILi1EEES7_EEEEEEENS9_ISF_NSG_ISH_NS1_IJiSJ_NS1_IJNS1_IJNSI_ILi0EEEiEEEiEEEEEEEEEESS_SM_NS9_INSA_INSB_IPfEEEENSG_INS1_IJS5_S7_EEENS1_IJSJ_S7_EEEEEEESM_SS_NS4_6NoMaskEEvT_T0_T1_T2_T3_T4_T5_T6_T7_) ;  /* 0xffffffa804247950 */ /* 0x00afea0003c3ffff */
        .weak           $__internal_85_$__cuda_sm20_sqrt_rn_f32_slowpath
        .type           $__internal_85_$__cuda_sm20_sqrt_rn_f32_slowpath,@function
        .size           $__internal_85_$__cuda_sm20_sqrt_rn_f32_slowpath,(.L_x_7349 - $__internal_85_$__cuda_sm20_sqrt_rn_f32_slowpath)
$__internal_85_$__cuda_sm20_sqrt_rn_f32_slowpath:
        /* <DEDUP_REMOVED lines=20> */
.L_x_6266:
[----:B------:R-:W-:Y:S01]  /*58b0*/  HFMA2 R5, -RZ, RZ, 0, 0 ;  /* 0x00000000ff057431 */ /* 0x000fe200000001ff */
[----:B------:R-:W-:-:S04]  /*58c0*/  MOV R4, R0 ;  /* 0x0000000000047202 */ /* 0x000fc80000000f00 */
[----:B------:R-:W-:Y:S05]  /*58d0*/  RET.REL.NODEC R4 `(_Z28fmha_bwd_reference_dK_kernelIN4cute5tupleIJN7cutlass4fmha10collective14VariableLengthES5_iiNS1_IJNS1_IJiiEEEiEEEEEENS0_6TensorINS0_10ViewEngineINS0_8gmem_ptrIPNS2_6half_tEEEEENS0_6LayoutINS1_IJS5_iS7_EEENS1_IJiNS0_1CILi1EEES7_EEEEEEENS9_ISF_NSG_ISH_NS1_IJiSJ_NS1_IJNS1_IJNSI_ILi0EEEiEEEiEEEEEEEEEESS_SM_NS9_INSA_INSB_IPfEEEENSG_INS1_IJS5_S7_EEENS1_IJSJ_S7_EEEEEEESM_SS_NS4_6NoMaskEEvT_T0_T1_T2_T3_T4_T5_T6_T7_) ;  /* 0xffffffa404c87950 */ /* 0x000fea0003c3ffff */
.L_x_6267:
        /* <DEDUP_REMOVED lines=10> */
.L_x_7349:


//--------------------- .text._Z28fmha_bwd_reference_dQ_kernelIN4cute5tupleIJN7cutlass4fmha10collective14VariableLengthES5_iiNS1_IJNS1_IJiiEEEiEEEEEENS0_6TensorINS0_10ViewEngineINS0_8gmem_ptrIPNS2_6half_tEEEEENS0_6LayoutINS1_IJS5_iS7_EEENS1_IJiNS0_1CILi1EEES7_EEEEEEENS9_ISF_NSG_ISH_NS1_IJiSJ_NS1_IJNS1_IJNSI_ILi0EEEiEEEiEEEEEEEEEESS_SM_NS9_INSA_INSB_IPfEEEENSG_INS1_IJS5_S7_EEENS1_IJSJ_S7_EEEEEEESM_SM_NS4_6NoMaskEEvT_T0_T1_T2_T3_T4_T5_T6_T7_ --------------------------
	.section	.text._Z28fmha_bwd_reference_dQ_kernelIN4cute5tupleIJN7cutlass4fmha10collective14VariableLengthES5_iiNS1_IJNS1_IJiiEEEiEEEEEENS0_6TensorINS0_10ViewEngineINS0_8gmem_ptrIPNS2_6half_tEEEEENS0_6LayoutINS1_IJS5_iS7_EEENS1_IJiNS0_1CILi1EEES7_EEEEEEENS9_ISF_NSG_ISH_NS1_IJiSJ_NS1_IJNS1_IJNSI_ILi0EEEiEEEiEEEEEEEEEESS_SM_NS9_INSA_INSB_IPfEEEENSG_INS1_IJS5_S7_EEENS1_IJSJ_S7_EEEEEEESM_SM_NS4_6NoMaskEEvT_T0_T1_T2_T3_T4_T5_T6_T7_,"ax",@progbits
	.align	128
        .global         _Z28fmha_bwd_reference_dQ_kernelIN4cute5tupleIJN7cutlass4fmha10collective14VariableLengthES5_iiNS1_IJNS1_IJiiEEEiEEEEEENS0_6TensorINS0_10ViewEngineINS0_8gmem_ptrIPNS2_6half_tEEEEENS0_6LayoutINS1_IJS5_iS7_EEENS1_IJiNS0_1CILi1EEES7_EEEEEEENS9_ISF_NSG_ISH_NS1_IJiSJ_NS1_IJNS1_IJNSI_ILi0EEEiEEEiEEEEEEEEEESS_SM_NS9_INSA_INSB_IPfEEEENSG_INS1_IJS5_S7_EEENS1_IJSJ_S7_EEEEEEESM_SM_NS4_6NoMaskEEvT_T0_T1_T2_T3_T4_T5_T6_T7_
        .type           _Z28fmha_bwd_reference_dQ_kernelIN4cute5tupleIJN7cutlass4fmha10collective14VariableLengthES5_iiNS1_IJNS1_IJiiEEEiEEEEEENS0_6TensorINS0_10ViewEngineINS0_8gmem_ptrIPNS2_6half_tEEEEENS0_6LayoutINS1_IJS5_iS7_EEENS1_IJiNS0_1CILi1EEES7_EEEEEEENS9_ISF_NSG_ISH_NS1_IJiSJ_NS1_IJNS1_IJNSI_ILi0EEEiEEEiEEEEEEEEEESS_SM_NS9_INSA_INSB_IPfEEEENSG_INS1_IJS5_S7_EEENS1_IJSJ_S7_EEEEEEESM_SM_NS4_6NoMaskEEvT_T0_T1_T2_T3_T4_T5_T6_T7_,@function
        .size           _Z28fmha_bwd_reference_dQ_kernelIN4cute5tupleIJN7cutlass4fmha10collective14VariableLengthES5_iiNS1_IJNS1_IJiiEEEiEEEEEENS0_6TensorINS0_10ViewEngineINS0_8gmem_ptrIPNS2_6half_tEEEEENS0_6LayoutINS1_IJS5_iS7_EEENS1_IJiNS0_1CILi1EEES7_EEEEEEENS9_ISF_NSG_ISH_NS1_IJiSJ_NS1_IJNS1_IJNSI_ILi0EEEiEEEiEEEEEEEEEESS_SM_NS9_INSA_INSB_IPfEEEENSG_INS1_IJS5_S7_EEENS1_IJSJ_S7_EEEEEEESM_SM_NS4_6NoMaskEEvT_T0_T1_T2_T3_T4_T5_T6_T7_,(.L_x_7351 - _Z28fmha_bwd_reference_dQ_kernelIN4cute5tupleIJN7cutlass4fmha10collective14VariableLengthES5_iiNS1_IJNS1_IJiiEEEiEEEEEENS0_6TensorINS0_10ViewEngineINS0_8gmem_ptrIPNS2_6half_tEEEEENS0_6LayoutINS1_IJS5_iS7_EEENS1_IJiNS0_1CILi1EEES7_EEEEEEENS9_ISF_NSG_ISH_NS1_IJiSJ_NS1_IJNS1_IJNSI_ILi0EEEiEEEiEEEEEEEEEESS_SM_NS9_INSA_INSB_IPfEEEENSG_INS1_IJS5_S7_EEENS1_IJSJ_S7_EEEEEEESM_SM_NS4_6NoMaskEEvT_T0_T1_T2_T3_T4_T5_T6_T7_)
        .other          _Z28fmha_bwd_reference_dQ_kernelIN4cute5tupleIJN7cutlass4fmha10collective14VariableLengthES5_iiNS1_IJNS1_IJiiEEEiEEEEEENS0_6TensorINS0_10ViewEngineINS0_8gmem_ptrIPNS2_6half_tEEEEENS0_6LayoutINS1_IJS5_iS7_EEENS1_IJiNS0_1CILi1EEES7_EEEEEEENS9_ISF_NSG_ISH_NS1_IJiSJ_NS1_IJNS1_IJNSI_ILi0EEEiEEEiEEEEEEEEEESS_SM_NS9_INSA_INSB_IPfEEEENSG_INS1_IJS5_S7_EEENS1_IJSJ_S7_EEEEEEESM_SM_NS4_6NoMaskEEvT_T0_T1_T2_T3_T4_T5_T6_T7_,@"STO_CUDA_ENTRY STV_DEFAULT"
_Z28fmha_bwd_reference_dQ_kernelIN4cute5tupleIJN7cutlass4fmha10collective14VariableLengthES5_iiNS1_IJNS1_IJiiEEEiEEEEEENS0_6TensorINS0_10ViewEngineINS0_8gmem_ptrIPNS2_6half_tEEEEENS0_6LayoutINS1_IJS5_iS7_EEENS1_IJiNS0_1CILi1EEES7_EEEEEEENS9_ISF_NSG_ISH_NS1_IJiSJ_NS1_IJNS1_IJNSI_ILi0EEEiEEEiEEEEEEEEEESS_SM_NS9_INSA_INSB_IPfEEEENSG_INS1_IJS5_S7_EEENS1_IJSJ_S7_EEEEEEESM_SM_NS4_6NoMaskEEvT_T0_T1_T2_T3_T4_T5_T6_T7_:
.text._Z28fmha_bwd_reference_dQ_kernelIN4cute5tupleIJN7cutlass4fmha10collective14VariableLengthES5_iiNS1_IJNS1_IJiiEEEiEEEEEENS0_6TensorINS0_10ViewEngineINS0_8gmem_ptrIPNS2_6half_tEEEEENS0_6LayoutINS1_IJS5_iS7_EEENS1_IJiNS0_1CILi1EEES7_EEEEEEENS9_ISF_NSG_ISH_NS1_IJiSJ_NS1_IJNS1_IJNSI_ILi0EEEiEEEiEEEEEEEEEESS_SM_NS9_INSA_INSB_IPfEEEENSG_INS1_IJS5_S7_EEENS1_IJSJ_S7_EEEEEEESM_SM_NS4_6NoMaskEEvT_T0_T1_T2_T3_T4_T5_T6_T7_:
        /* <DEDUP_REMOVED lines=8> */
[----:B------:R-:W-:Y:S05]  /*0080*/  CALL.REL.NOINC `($__internal_87_$__cuda_sm20_sqrt_rn_f32_slowpath) ;  /* 0x0000007400a87944 */ /* 0x000fea0003c00000 */
[----:B------:R-:W-:Y:S05]  /*0090*/  BRA `(.L_x_6269) ;  /* 0x0000000000107947 */ /* 0x000fea0003800000 */
.L_x_6268:
[----:B------:R-:W-:Y:S01]  /*00a0*/  FMUL.FTZ R2, R5, R0 ;  /* 0x0000000005027220 */ /* 0x000fe20000410000 */
[----:B------:R-:W-:-:S03]  /*00b0*/  FMUL.FTZ R0, R0, 0.5 ;  /* 0x3f00000000007820 */ /* 0x000fc60000410000 */
[----:B------:R-:W-:-:S04]  /*00c0*/  FFMA R5, -R2, R2, R5 ;  /* 0x0000000202057223 */ /* 0x000fc80000000105 */
[----:B------:R-:W-:-:S07]  /*00d0*/  FFMA R2, R5, R0, R2 ;  /* 0x0000000005027223 */ /* 0x000fce0000000002 */
.L_x_6269:
[----:B------:R-:W-:-:S05]  /*00e0*/  VIADD R0, R2, 0x1800000 ;  /* 0x0180000002007836 */ /* 0x000fca0000000000 */
[----:B------:R-:W-:-:S04]  /*00f0*/  LOP3.LUT R0, R0, 0x7f800000, RZ, 0xc0, !PT ;  /* 0x7f80000000007812 */ /* 0x000fc800078ec0ff */
[----:B------:R-:W-:-:S13]  /*0100*/  ISETP.GT.U32.AND P0, PT, R0, 0x1ffffff, PT ;  /* 0x01ffffff0000780c */ /* 0x000fda0003f04070 */
[----:B------:R-:W-:Y:S05]  /*0110*/  @P0 BRA `(.L_x_6270) ;  /* 0x0000000000100947 */ /* 0x000fea0003800000 */
[----:B------:R-:W-:Y:S02]  /*0120*/  MOV R5, R2 ;  /* 0x0000000200057202 */ /* 0x000fe40000000f00 */
[----:B------:R-:W-:Y:S02]  /*0130*/  MOV R4, 0x150 ;  /* 0x0000015000047802 */ /* 0x000fe40000000f00 */
[----:B------:R-:W-:Y:S05]  /*0140*/  CALL.REL.NOINC `($__internal_86_$__cuda_sm20_rcp_rn_f32_slowpath) ;  /* 0x00000070009c7944 */ /* 0x000fea0003c00000 */
[----:B------:R-:W-:Y:S05]  /*0150*/  BRA `(.L_x_6271) ;  /* 0x0000000000147947 */ /* 0x000fea0003800000 */
.L_x_6270:
[----:B------:R-:W0:Y:S02]  /*0160*/  MUFU.RCP R3, R2 ;  /* 0x0000000200037308 */ /* 0x000e240000001000 */
[----:B0-----:R-:W-:-:S04]  /*0170*/  FFMA R0, R3, R2, -1 ;  /* 0xbf80000003007423 */ /* 0x001fc80000000002 */
[----:B------:R-:W-:-:S04]  /*0180*/  FADD.FTZ R0, -R0, -RZ ;  /* 0x800000ff00007221 */ /* 0x000fc80000010100 */
[----:B------:R-:W-:-:S05]  /*0190*/  FFMA R0, R3, R0, R3 ;  /* 0x0000000003007223 */ /* 0x000fca0000000003 */
[----:B------:R-:W-:-:S15]  /*01a0*/  R2UR UR40, R0 ;  /* 0x00000000002872ca */ /* 0x000fde00000e0000 */
.L_x_6271:
[----:B------:R-:W0:Y:S01]  /*01b0*/  LDC R0, c[0x0][0x3c0] ;  /* 0x0000f000ff007b82 */ /* 0x000e220000000800 */
[----:B------:R-:W1:Y:S07]  /*01c0*/  LDCU.64 UR4, c[0x0][0x3b8] ;  /* 0x00007700ff0477ac */ /* 0x000e6e0008000a00 */
[----:B------:R-:W2:Y:S01]  /*01d0*/  S2UR UR39, SR_CTAID.Y ;  /* 0x00000000002779c3 */ /* 0x000ea20000002600 */
[----:B-1----:R-:W-:-:S06]  /*01e0*/  UIMAD UR4, UR5, UR4, URZ ;  /* 0x00000004050472a4 */ /* 0x002fcc000f8e02ff */
[----:B0-----:R-:W-:-:S05]  /*01f0*/  IMAD R0, R0, UR4, RZ ;  /* 0x0000000400007c24 */ /* 0x001fca000f8e02ff */
[----:B--2---:R-:W-:-:S13]  /*0200*/  ISETP.LE.AND P0, PT, R0, UR39, PT ;  /* 0x0000002700007c0c */ /* 0x004fda000bf03270 */
[----:B------:R-:W-:Y:S05]  /*0210*/  @P0 EXIT ;  /* 0x000000000000094d */ /* 0x000fea0003800000 */
[----:B------:R-:W0:Y:S01]  /*0220*/  LDC R33, c[0x0][0x3e4] ;  /* 0x0000f900ff217b82 */ /* 0x000e220000000800 */
[----:B------:R-:W1:Y:S01]  /*0230*/  LDCU.64 UR30, c[0x0][0x3b0] ;  /* 0x00007600ff1e77ac */ /* 0x000e620008000a00 */
[----:B------:R-:W0:Y:S06]  /*0240*/  LDCU UR5, c[0x0][0x3e8] ;  /* 0x00007d00ff0577ac */ /* 0x000e2c0008000800 */
[----:B------:R-:W2:Y:S01]  /*0250*/  LDC R32, c[0x0][0x424] ;  /* 0x00010900ff207b82 */ /* 0x000ea20000000800 */
[----:B------:R-:W2:Y:S01]  /*0260*/  LDCU UR4, c[0x0][0x428] ;  /* 0x00008500ff0477ac */ /* 0x000ea20008000800 */
[----:B------:R-:W3:Y:S06]  /*0270*/  LDCU UR9, c[0x0][0x568] ;  /* 0x0000ad00ff0977ac */ /* 0x000eec0008000800 */
[----:B------:R-:W4:Y:S01]  /*0280*/  S2UR UR10, SR_CgaCtaId ;  /* 0x00000000000a79c3 */ /* 0x000f220000008800 */
[----:B------:R-:W3:Y:S01]  /*0290*/  LDCU UR8, c[0x0][0x564] ;  /* 0x0000ac80ff0877ac */ /* 0x000ee20008000800 */
[----:B-1----:R-:W-:Y:S01]  /*02a0*/  ULOP3.LUT UR36, UR31, 0x7, URZ, 0xc0, !UPT ;  /* 0x000000071f247892 */ /* 0x002fe2000f8ec0ff */
[----:B------:R-:W-:-:S05]  /*02b0*/  UMOV UR11, 0x400 ;  /* 0x00000400000b7882 */ /* 0x000fca0000000000 */
[----:B------:R-:W1:Y:S01]  /*02c0*/  S2UR UR27, SR_CTAID.X ;  /* 0x00000000001b79c3 */ /* 0x000e620000002500 */
[----:B0-----:R-:W-:Y:S01]  /*02d0*/  IMAD R33, R33, UR5, RZ ;  /* 0x0000000521217c24 */ /* 0x001fe2000f8e02ff */
[----:B------:R-:W0:Y:S01]  /*02e0*/  LDCU UR26, c[0x0][0x360] ;  /* 0x00006c00ff1a77ac */ /* 0x000e220008000800 */
[----:B------:R-:W-:Y:S01]  /*02f0*/  ULOP3.LUT UR38, UR30, 0x7, URZ, 0xc0, !UPT ;  /* 0x000000071e267892 */ /* 0x000fe2000f8ec0ff */
[----:B--2---:R-:W-:Y:S01]  /*0300*/  IMAD R32, R32, UR4, RZ ;  /* 0x0000000420207c24 */ /* 0x004fe2000f8e02ff */
[----:B------:R-:W-:Y:S02]  /*0310*/  ULOP3.LUT UR37, UR30, 0x3, URZ, 0xc0, !UPT ;  /* 0x000000031e257892 */ /* 0x000fe4000f8ec0ff */
[----:B------:R-:W-:Y:S02]  /*0320*/  ULOP3.LUT UR34, UR31, 0x3, URZ, 0xc0, !UPT ;  /* 0x000000031f227892 */ /* 0x000fe4000f8ec0ff */
[----:B------:R-:W-:Y:S02]  /*0330*/  ULOP3.LUT UR33, UR30, 0x7ffffff8, URZ, 0xc0, !UPT ;  /* 0x7ffffff81e217892 */ /* 0x000fe4000f8ec0ff */
[----:B------:R-:W-:Y:S01]  /*0340*/  ULOP3.LUT UR32, UR30, 0x1, URZ, 0xc0, !UPT ;  /* 0x000000011e207892 */ /* 0x000fe2000f8ec0ff */
[----:B------:R-:W2:Y:S01]  /*0350*/  LDCU.64 UR6, c[0x0][0x358] ;  /* 0x00006b00ff0677ac */ /* 0x000ea20008000a00 */
[----:B------:R-:W0:Y:S01]  /*0360*/  LDCU UR25, c[0x0][0x370] ;  /* 0x00006e00ff1977ac */ /* 0x000e220008000800 */
[----:B------:R-:W-:-:S02]  /*0370*/  ULOP3.LUT UR31, UR31, 0x7ffffff8, URZ, 0xc0, !UPT ;  /* 0x7ffffff81f1f7892 */ /* 0x000fc4000f8ec0ff */
[----:B---3--:R-:W-:Y:S02]  /*0380*/  UIMAD UR30, UR9, UR8, URZ ;  /* 0x00000008091e72a4 */ /* 0x008fe4000f8e02ff */
[----:B----4-:R-:W-:Y:S02]  /*0390*/  ULEA UR10, UR10, UR11, 0x18 ;  /* 0x0000000b0a0a7291 */ /* 0x010fe4000f8ec0ff */
[----:B-1----:R-:W-:-:S03]  /*03a0*/  UIADD3 UR35, UPT, UPT, UR36, -0x1, URZ ;  /* 0xffffffff24237890 */ /* 0x002fc6000fffe0ff */
.L_x_6304:
[----:B01----:R-:W1:Y:S02]  /*03b0*/  LDC.64 R2, c[0x0][0x3b8] ;  /* 0x0000ee00ff027b82 */ /* 0x003e640000000a00 */
[----:B-1----:R-:W-:Y:S01]  /*03c0*/  IMAD R3, R3, R2, RZ ;  /* 0x0000000203037224 */ /* 0x002fe200078e02ff */
[----:B------:R-:W-:-:S04]  /*03d0*/  IABS R2, UR39 ;  /* 0x0000002700027c13 */ /* 0x000fc80008000000 */
[-C--:B------:R-:W-:Y:S02]  /*03e0*/  IABS R5, R3.reuse ;  /* 0x0000000300057213 */ /* 0x080fe40000000000 */
[----:B------:R-:W-:Y:S02]  /*03f0*/  IABS R0, R3 ;  /* 0x0000000300007213 */ /* 0x000fe40000000000 */
[----:B------:R-:W1:Y:S03]  /*0400*/  I2F.RP R8, R5 ;  /* 0x0000000500087306 */ /* 0x000e660000209400 */
[----:B------:R-:W-:-:S05]  /*0410*/  IMAD.MOV R0, RZ, RZ, -R0 ;  /* 0x000000ffff007224 */ /* 0x000fca00078e0a00 */
[----:B-1----:R-:W1:Y:S02]  /*0420*/  MUFU.RCP R6, R8 ;  /* 0x0000000800067308 */ /* 0x002e640000001000 */
[----:B-1----:R-:W-:-:S06]  /*0430*/  VIADD R6, R6, 0xffffffe ;  /* 0x0ffffffe06067836 */ /* 0x002fcc0000000000 */
[----:B------:R1:W3:Y:S02]  /*0440*/  F2I.FTZ.U32.TRUNC.NTZ R7, R6 ;  /* 0x0000000600077305 */ /* 0x0002e4000021f000 */
[----:B-1----:R-:W-:Y:S02]  /*0450*/  HFMA2 R6, -RZ, RZ, 0, 0 ;  /* 0x00000000ff067431 */ /* 0x002fe400000001ff */
[----:B---3--:R-:W-:-:S04]  /*0460*/  IMAD.MOV R4, RZ, RZ, -R7 ;  /* 0x000000ffff047224 */ /* 0x008fc800078e0a07 */
[----:B------:R-:W-:-:S04]  /*0470*/  IMAD R4, R4, R5, RZ ;  /* 0x0000000504047224 */ /* 0x000fc800078e02ff */
[----:B------:R-:W-:-:S06]  /*0480*/  IMAD.HI.U32 R7, R7, R4, R6 ;  /* 0x0000000407077227 */ /* 0x000fcc00078e0006 */
[----:B------:R-:W-:-:S04]  /*0490*/  IMAD.HI.U32 R7, R7, R2, RZ ;  /* 0x0000000207077227 */ /* 0x000fc800078e00ff */
[----:B------:R-:W-:-:S05]  /*04a0*/  IMAD R0, R7, R0, R2 ;  /* 0x0000000007007224 */ /* 0x000fca00078e0202 */
[----:B------:R-:W-:-:S13]  /*04b0*/  ISETP.GT.U32.AND P1, PT, R5, R0, PT ;  /* 0x000000000500720c */ /* 0x000fda0003f24070 */
[----:B------:R-:W-:Y:S01]  /*04c0*/  @!P1 IMAD.IADD R0, R0, 0x1, -R5 ;  /* 0x0000000100009824 */ /* 0x000fe200078e0a05 */
[----:B------:R-:W-:Y:S02]  /*04d0*/  @!P1 IADD3 R7, PT, PT, R7, 0x1, RZ ;  /* 0x0000000107079810 */ /* 0x000fe40007ffe0ff */
[C---:B------:R-:W-:Y:S02]  /*04e0*/  ISETP.NE.AND P1, PT, R3.reuse, RZ, PT ;  /* 0x000000ff0300720c */ /* 0x040fe40003f25270 */
[----:B------:R-:W-:Y:S02]  /*04f0*/  ISETP.GE.U32.AND P2, PT, R0, R5, PT ;  /* 0x000000050000720c */ /* 0x000fe40003f46070 */
[----:B------:R-:W1:Y:S01]  /*0500*/  LDC.64 R4, c[0x0][0x388] ;  /* 0x0000e200ff047b82 */ /* 0x000e620000000a00 */
[----:B------:R-:W-:-:S04]  /*0510*/  LOP3.LUT R0, R3, UR39, RZ, 0x3c, !PT ;  /* 0x0000002703007c12 */ /* 0x000fc8000f8e3cff */
[----:B------:R-:W-:-:S06]  /*0520*/  ISETP.GE.AND P0, PT, R0, RZ, PT ;  /* 0x000000ff0000720c */ /* 0x000fcc0003f06270 */
[----:B------:R-:W-:-:S07]  /*0530*/  @P2 VIADD R7, R7, 0x1 ;  /* 0x0000000107072836 */ /* 0x000fce0000000000 */
[----:B------:R-:W-:Y:S02]  /*0540*/  @!P0 IADD3 R7, PT, PT, -R7, RZ, RZ ;  /* 0x000000ff07078210 */ /* 0x000fe40007ffe1ff */
[----:B------:R-:W-:-:S05]  /*0550*/  @!P1 LOP3.LUT R7, RZ, R3, RZ, 0x33, !PT ;  /* 0x00000003ff079212 */ /* 0x000fca00078e33ff */
[C---:B-1----:R-:W-:Y:S02]  /*0560*/  IMAD.WIDE R8, R7.reuse, 0x4, R4 ;  /* 0x0000000407087825 */ /* 0x042fe400078e0204 */
[----:B------:R-:W1:Y:S03]  /*0570*/  LDC.64 R4, c[0x0][0x3a0] ;  /* 0x0000e800ff047b82 */ /* 0x000e660000000a00 */
[----:B--2---:R-:W2:Y:S04]  /*0580*/  LDG.E R2, desc[UR6][R8.64+0x4] ;  /* 0x0000040608027981 */ /* 0x004ea8000c1e1900 */
[----:B------:R-:W3:Y:S01]  /*0590*/  LDG.E R0, desc[UR6][R8.64] ;  /* 0x0000000608007981 */ /* 0x000ee2000c1e1900 */
[----:B-1----:R-:W-:Y:S01]  /*05a0*/  IMAD.WIDE R4, R7, 0x4, R4 ;  /* 0x0000000407047825 */ /* 0x002fe200078e0204 */
[----:B--2---:R-:W-:-:S02]  /*05b0*/  R2UR UR22, R2 ;  /* 0x00000000021672ca */ /* 0x004fc400000e0000 */
[----:B---3--:R-:W-:-:S13]  /*05c0*/  R2UR UR23, R0 ;  /* 0x00000000001772ca */ /* 0x008fda00000e0000 */
[----:B------:R-:W-:-:S04]  /*05d0*/  UIADD3 UR22, UPT, UPT, UR22, -UR23, URZ ;  /* 0x8000001716167290 */ /* 0x000fc8000fffe0ff */
[----:B------:R-:W-:-:S09]  /*05e0*/  UISETP.GE.AND UP0, UPT, UR27, UR22, UPT ;  /* 0x000000161b00728c */ /* 0x000fd2000bf06270 */
[----:B------:R-:W-:Y:S05]  /*05f0*/  BRA.U UP0, `(.L_x_6272) ;  /* 0x0000006d004c7547 */ /* 0x000fea000b800000 */
[----:B------:R-:W2:Y:S01]  /*0600*/  LDG.E R2, desc[UR6][R4.64+0x4] ;  /* 0x0000040604027981 */ /* 0x000ea2000c1e1900 */
[----:B------:R-:W1:Y:S03]  /*0610*/  LDCU UR20, c[0x0][0x3f0] ;  /* 0x00007e00ff1477ac */ /* 0x000e660008000800 */
[----:B------:R-:W3:Y:S01]  /*0620*/  LDG.E R0, desc[UR6][R4.64] ;  /* 0x0000000604007981 */ /* 0x000ee2000c1e1900 */
[----:B------:R-:W4:Y:S01]  /*0630*/  LDCU UR16, c[0x0][0x4b0] ;  /* 0x00009600ff1077ac */ /* 0x000f220008000800 */
[----:B------:R-:W5:Y:S01]  /*0640*/  LDCU UR14, c[0x0][0x530] ;  /* 0x0000a600ff0e77ac */ /* 0x000f620008000800 */
[----:B------:R-:W0:Y:S01]  /*0650*/  LDCU UR18, c[0x0][0x470] ;  /* 0x00008e00ff1277ac */ /* 0x000e220008000800 */
[----:B------:R-:W0:Y:S01]  /*0660*/  LDCU UR42, c[0x0][0x430] ;  /* 0x00008600ff2a77ac */ /* 0x000e220008000800 */
[----:B------:R-:W0:Y:S01]  /*0670*/  LDCU UR11, c[0x0][0x570] ;  /* 0x0000ae00ff0b77ac */ /* 0x000e220008000800 */
[----:B------:R-:W3:Y:S01]  /*0680*/  LDCU.64 UR8, c[0x0][0x440] ;  /* 0x00008800ff0877ac */ /* 0x000ee20008000a00 */
[----:B-1----:R-:W-:-:S02]  /*0690*/  UIMAD UR20, UR23, UR20, URZ ;  /* 0x00000014171472a4 */ /* 0x002fc4000f8e02ff */
[----:B----4-:R-:W-:Y:S02]  /*06a0*/  UIMAD UR16, UR23, UR16, URZ ;  /* 0x00000010171072a4 */ /* 0x010fe4000f8e02ff */
[----:B-----5:R-:W-:Y:S02]  /*06b0*/  UIMAD UR14, UR23, UR14, URZ ;  /* 0x0000000e170e72a4 */ /* 0x020fe4000f8e02ff */
[----:B------:R-:W-:Y:S02]  /*06c0*/  USHF.R.S32.HI UR24, URZ, 0x1f, UR23 ;  /* 0x0000001fff187899 */ /* 0x000fe40008011417 */
[----:B------:R-:W-:Y:S02]  /*06d0*/  USHF.R.S32.HI UR19, URZ, 0x1f, UR20 ;  /* 0x0000001fff137899 */ /* 0x000fe40008011414 */
[----:B0-----:R-:W-:Y:S02]  /*06e0*/  UIMAD UR11, UR23, UR11, URZ ;  /* 0x0000000b170b72a4 */ /* 0x001fe4000f8e02ff */
[----:B------:R-:W-:-:S02]  /*06f0*/  USHF.R.S32.HI UR15, URZ, 0x1f, UR16 ;  /* 0x0000001fff0f7899 */ /* 0x000fc40008011410 */
[----:B------:R-:W-:Y:S01]  /*0700*/  USHF.R.S32.HI UR13, URZ, 0x1f, UR14 ;  /* 0x0000001fff0d7899 */ /* 0x000fe2000801140e */
[----:B------:R-:W-:Y:S01]  /*0710*/  UMOV UR28, UR27 ;  /* 0x0000001b001c7c82 */ /* 0x000fe20008000000 */
[----:B--2---:R-:W-:Y:S02]  /*0720*/  R2UR UR4, R2 ;  /* 0x00000000020472ca */ /* 0x004fe400000e0000 */
[----:B---3--:R-:W-:-:S13]  /*0730*/  R2UR UR29, R0 ;  /* 0x00000000001d72ca */ /* 0x008fda00000e0000 */
[----:B------:R-:W-:Y:S02]  /*0740*/  UIADD3 UR21, UPT, UPT, UR4, -UR29, URZ ;  /* 0x8000001d04157290 */ /* 0x000fe4000fffe0ff */
[----:B------:R-:W-:Y:S02]  /*0750*/  UIMAD UR18, UR29, UR18, URZ ;  /* 0x000000121d1272a4 */ /* 0x000fe4000f8e02ff */
[----:B------:R-:W-:Y:S02]  /*0760*/  UIMAD UR42, UR29, UR42, URZ ;  /* 0x0000002a1d2a72a4 */ /* 0x000fe4000f8e02ff */
[----:B------:R-:W-:Y:S02]  /*0770*/  UIADD3 UR29, UPT, UPT, -UR4, UR29, URZ ;  /* 0x0000001d041d7290 */ /* 0x000fe4000fffe1ff */
[----:B------:R-:W-:Y:S02]  /*0780*/  USHF.R.S32.HI UR17, URZ, 0x1f, UR18 ;  /* 0x0000001fff117899 */ /* 0x000fe40008011412 */
[----:B------:R-:W-:-:S02]  /*0790*/  UIMAD.WIDE UR42, UR42, 0x2, UR8 ;  /* 0x000000022a2a78a5 */ /* 0x000fc4000f8e0208 */
[----:B------:R-:W-:-:S12]  /*07a0*/  ULOP3.LUT UR12, UR21, 0x7ffffff0, URZ, 0xc0, !UPT ;  /* 0x7ffffff0150c7892 */ /* 0x000fd8000f8ec0ff */
.L_x_6303:
[----:B0-----:R-:W0:Y:S01]  /*07b0*/  S2R R19, SR_TID.X ;  /* 0x0000000000137919 */ /* 0x001e220000002100 */
[----:B------:R-:W-:Y:S01]  /*07c0*/  BSSY.RECONVERGENT B0, `(.L_x_6273) ;  /* 0x0000533000007945 */ /* 0x000fe20003800200 */
[----:B0-----:R-:W-:-:S13]  /*07d0*/  ISETP.GE.AND P0, PT, R19, UR21, PT ;  /* 0x0000001513007c0c */ /* 0x001fda000bf06270 */
[----:B-1----:R-:W-:Y:S05]  /*07e0*/  @P0 BRA `(.L_x_6274) ;  /* 0x0000005000c00947 */ /* 0x002fea0003800000 */
[----:B------:R-:W0:Y:S01]  /*07f0*/  LDC.64 R2, c[0x0][0x4e0] ;  /* 0x00013800ff027b82 */ /* 0x000e220000000a00 */
[----:B------:R-:W-:Y:S01]  /*0800*/  IABS R7, UR39 ;  /* 0x0000002700077c13 */ /* 0x000fe20008000000 */
[----:B------:R-:W1:Y:S01]  /*0810*/  LDCU.64 UR4, c[0x0][0x4f0] ;  /* 0x00009e00ff0477ac */ /* 0x000e620008000a00 */
[----:B------:R-:W2:Y:S05]  /*0820*/  LDCU UR8, c[0x0][0x3b4] ;  /* 0x00007680ff0877ac */ /* 0x000eaa0008000800 */
[----:B------:R-:W3:Y:S08]  /*0830*/  LDC R0, c[0x0][0x4e0] ;  /* 0x00013800ff007b82 */ /* 0x000ef00000000800 */
[----:B------:R-:W4:Y:S01]  /*0840*/  LDC R12, c[0x0][0x3f0] ;  /* 0x0000fc00ff0c7b82 */ /* 0x000f220000000800 */
[----:B0-----:R-:W-:Y:S01]  /*0850*/  IMAD R3, R3, R2, RZ ;  /* 0x0000000203037224 */ /* 0x001fe200078e02ff */
[----:B--2---:R-:W-:-:S04]  /*0860*/  UISETP.GE.AND UP0, UPT, UR8, 0x1, UPT ;  /* 0x000000010800788c */ /* 0x004fc8000bf06270 */
[-C--:B------:R-:W-:Y:S02]  /*0870*/  IABS R6, R3.reuse ;  /* 0x0000000300067213 */ /* 0x080fe40000000000 */
[----:B------:R-:W-:Y:S02]  /*0880*/  IABS R4, R3 ;  /* 0x0000000300047213 */ /* 0x000fe40000000000 */
[----:B------:R-:W0:Y:S03]  /*0890*/  I2F.RP R5, R6 ;  /* 0x0000000600057306 */ /* 0x000e260000209400 */
[----:B------:R-:W-:Y:S02]  /*08a0*/  IMAD.MOV R4, RZ, RZ, -R4 ;  /* 0x000000ffff047224 */ /* 0x000fe400078e0a04 */
[----:B----4-:R-:W-:-:S03]  /*08b0*/  IMAD R12, R12, UR28, RZ ;  /* 0x0000001c0c0c7c24 */ /* 0x010fc6000f8e02ff */
[----:B0-----:R-:W0:Y:S02]  /*08c0*/  MUFU.RCP R8, R5 ;  /* 0x0000000500087308 */ /* 0x001e240000001000 */
[----:B0-----:R-:W-:Y:S01]  /*08d0*/  VIADD R8, R8, 0xffffffe ;  /* 0x0ffffffe08087836 */ /* 0x001fe20000000000 */
[----:B---3--:R-:W-:-:S05]  /*08e0*/  IABS R5, R0 ;  /* 0x0000000000057213 */ /* 0x008fca0000000000 */
[----:B------:R-:W0:Y:S08]  /*08f0*/  F2I.FTZ.U32.TRUNC.NTZ R9, R8 ;  /* 0x0000000800097305 */ /* 0x000e30000021f000 */
[----:B------:R-:W2:Y:S01]  /*0900*/  I2F.RP R10, R5 ;  /* 0x00000005000a7306 */ /* 0x000ea20000209400 */
[----:B0-----:R-:W-:Y:S01]  /*0910*/  IMAD.MOV R2, RZ, RZ, -R9 ;  /* 0x000000ffff027224 */ /* 0x001fe200078e0a09 */
[----:B------:R-:W-:-:S03]  /*0920*/  MOV R8, RZ ;  /* 0x000000ff00087202 */ /* 0x000fc60000000f00 */
[----:B------:R-:W-:-:S04]  /*0930*/  IMAD R2, R2, R6, RZ ;  /* 0x0000000602027224 */ /* 0x000fc800078e02ff */
[----:B------:R-:W-:Y:S01]  /*0940*/  IMAD.HI.U32 R2, R9, R2, R8 ;  /* 0x0000000209027227 */ /* 0x000fe200078e0008 */
[----:B--2---:R-:W0:Y:S05]  /*0950*/  MUFU.RCP R10, R10 ;  /* 0x0000000a000a7308 */ /* 0x004e2a0000001000 */
[----:B------:R-:W-:-:S04]  /*0960*/  IMAD.HI.U32 R2, R2, R7, RZ ;  /* 0x0000000702027227 */ /* 0x000fc800078e00ff */
[----:B------:R-:W-:Y:S01]  /*0970*/  IMAD R9, R2, R4, R7 ;  /* 0x0000000402097224 */ /* 0x000fe200078e0207 */
[----:B------:R-:W-:-:S04]  /*0980*/  LOP3.LUT R4, R3, UR39, RZ, 0x3c, !PT ;  /* 0x0000002703047c12 */ /* 0x000fc8000f8e3cff */
[----:B------:R-:W-:Y:S02]  /*0990*/  ISETP.GT.U32.AND P1, PT, R6, R9, PT ;  /* 0x000000090600720c */ /* 0x000fe40003f24070 */
[----:B------:R-:W-:Y:S02]  /*09a0*/  ISETP.GE.AND P0, PT, R4, RZ, PT ;  /* 0x000000ff0400720c */ /* 0x000fe40003f06270 */
[----:B0-----:R-:W-:-:S09]  /*09b0*/  IADD3 R8, PT, PT, R10, 0xffffffe, RZ ;  /* 0x0ffffffe0a087810 */ /* 0x001fd20007ffe0ff */
[----:B------:R-:W-:Y:S02]  /*09c0*/  @!P1 IMAD.IADD R9, R9, 0x1, -R6 ;  /* 0x0000000109099824 */ /* 0x000fe400078e0a06 */
[----:B------:R-:W-:Y:S01]  /*09d0*/  @!P1 VIADD R2, R2, 0x1 ;  /* 0x0000000102029836 */ /* 0x000fe20000000000 */
[----:B------:R-:W-:Y:S02]  /*09e0*/  ISETP.NE.AND P1, PT, R3, RZ, PT ;  /* 0x000000ff0300720c */ /* 0x000fe40003f25270 */
[----:B------:R-:W-:Y:S02]  /*09f0*/  ISETP.GE.U32.AND P2, PT, R9, R6, PT ;  /* 0x000000060900720c */ /* 0x000fe40003f46070 */
[----:B------:R0:W2:Y:S11]  /*0a00*/  F2I.FTZ.U32.TRUNC.NTZ R9, R8 ;  /* 0x0000000800097305 */ /* 0x0000b6000021f000 */
[----:B------:R-:W-:-:S02]  /*0a10*/  @P2 VIADD R2, R2, 0x1 ;  /* 0x0000000102022836 */ /* 0x000fc40000000000 */
[----:B0-----:R-:W-:-:S03]  /*0a20*/  HFMA2 R8, -RZ, RZ, 0, 0 ;  /* 0x00000000ff087431 */ /* 0x001fc600000001ff */
[----:B------:R-:W-:Y:S01]  /*0a30*/  @!P0 IADD3 R2, PT, PT, -R2, RZ, RZ ;  /* 0x000000ff02028210 */ /* 0x000fe20007ffe1ff */
[----:B--2---:R-:W-:Y:S01]  /*0a40*/  IMAD.MOV R4, RZ, RZ, -R9 ;  /* 0x000000ffff047224 */ /* 0x004fe200078e0a09 */
[----:B------:R-:W-:-:S03]  /*0a50*/  @!P1 LOP3.LUT R2, RZ, R3, RZ, 0x33, !PT ;  /* 0x00000003ff029212 */ /* 0x000fc600078e33ff */
[----:B------:R-:W-:Y:S02]  /*0a60*/  IMAD R11, R4, R5, RZ ;  /* 0x00000005040b7224 */ /* 0x000fe400078e02ff */
[----:B------:R-:W-:Y:S02]  /*0a70*/  IMAD.MOV R6, RZ, RZ, -R2 ;  /* 0x000000ffff067224 */ /* 0x000fe400078e0a02 */
[----:B------:R-:W-:-:S04]  /*0a80*/  IMAD.HI.U32 R11, R9, R11, R8 ;  /* 0x0000000b090b7227 */ /* 0x000fc800078e0008 */
[----:B------:R-:W-:-:S05]  /*0a90*/  IMAD R3, R3, R6, UR39 ;  /* 0x0000002703037e24 */ /* 0x000fca000f8e0206 */
[----:B------:R-:W-:-:S05]  /*0aa0*/  IABS R4, R3 ;  /* 0x0000000300047213 */ /* 0x000fca0000000000 */
[----:B------:R-:W-:-:S04]  /*0ab0*/  IMAD.MOV.U32 R8, RZ, RZ, R4 ;  /* 0x000000ffff087224 */ /* 0x000fc800078e0004 */
[----:B------:R-:W-:Y:S02]  /*0ac0*/  IMAD.HI.U32 R4, R11, R8, RZ ;  /* 0x000000080b047227 */ /* 0x000fe400078e00ff */
[----:B------:R-:W0:Y:S03]  /*0ad0*/  LDC R11, c[0x0][0x4f8] ;  /* 0x00013e00ff0b7b82 */ /* 0x000e260000000800 */
[----:B------:R-:W-:-:S05]  /*0ae0*/  IADD3 R6, PT, PT, -R4, RZ, RZ ;  /* 0x000000ff04067210 */ /* 0x000fca0007ffe1ff */
[C---:B------:R-:W-:Y:S02]  /*0af0*/  IMAD R6, R5.reuse, R6, R8 ;  /* 0x0000000605067224 */ /* 0x040fe400078e0208 */
[----:B------:R-:W2:Y:S03]  /*0b00*/  LDC.64 R8, c[0x0][0x500] ;  /* 0x00014000ff087b82 */ /* 0x000ea60000000a00 */
[----:B------:R-:W-:Y:S01]  /*0b10*/  ISETP.GT.U32.AND P1, PT, R5, R6, PT ;  /* 0x000000060500720c */ /* 0x000fe20003f24070 */
[----:B0-----:R-:W-:-:S12]  /*0b20*/  IMAD R2, R2, R11, UR28 ;  /* 0x0000001c02027e24 */ /* 0x001fd8000f8e020b */
[----:B------:R-:W-:Y:S01]  /*0b30*/  @!P1 IMAD.IADD R6, R6, 0x1, -R5 ;  /* 0x0000000106069824 */ /* 0x000fe200078e0a05 */
[----:B------:R-:W-:Y:S02]  /*0b40*/  @!P1 IADD3 R4, PT, PT, R4, 0x1, RZ ;  /* 0x0000000104049810 */ /* 0x000fe40007ffe0ff */
[----:B------:R-:W-:Y:S02]  /*0b50*/  ISETP.NE.AND P1, PT, R0, RZ, PT ;  /* 0x000000ff0000720c */ /* 0x000fe40003f25270 */
[----:B------:R-:W-:Y:S02]  /*0b60*/  ISETP.GE.U32.AND P2, PT, R6, R5, PT ;  /* 0x000000050600720c */ /* 0x000fe40003f46070 */
[----:B------:R-:W-:-:S04]  /*0b70*/  LOP3.LUT R5, R3, R0, RZ, 0x3c, !PT ;  /* 0x0000000003057212 */ /* 0x000fc800078e3cff */
[----:B------:R-:W-:-:S07]  /*0b80*/  ISETP.GE.AND P0, PT, R5, RZ, PT ;  /* 0x000000ff0500720c */ /* 0x000fce0003f06270 */
[----:B------:R-:W-:-:S05]  /*0b90*/  @P2 VIADD R4, R4, 0x1 ;  /* 0x0000000104042836 */ /* 0x000fca0000000000 */
[----:B------:R-:W-:-:S05]  /*0ba0*/  MOV R5, R4 ;  /* 0x0000000400057202 */ /* 0x000fca0000000f00 */
[----:B------:R-:W-:Y:S01]  /*0bb0*/  @!P0 IMAD.MOV R5, RZ, RZ, -R5 ;  /* 0x000000ffff058224 */ /* 0x000fe200078e0a05 */
[----:B------:R-:W-:-:S04]  /*0bc0*/  @!P1 LOP3.LUT R5, RZ, R0, RZ, 0x33, !PT ;  /* 0x00000000ff059212 */ /* 0x000fc800078e33ff */
[C---:B------:R-:W-:Y:S01]  /*0bd0*/  IADD3 R4, PT, PT, -R5.reuse, RZ, RZ ;  /* 0x000000ff05047210 */ /* 0x040fe20007ffe1ff */
[----:B-1----:R-:W-:-:S04]  /*0be0*/  IMAD R5, R5, UR5, R2 ;  /* 0x0000000505057c24 */ /* 0x002fc8000f8e0202 */
[----:B------:R-:W-:-:S04]  /*0bf0*/  IMAD R4, R0, R4, R3 ;  /* 0x0000000400047224 */ /* 0x000fc800078e0203 */
[----:B------:R-:W-:-:S05]  /*0c00*/  IMAD R4, R4, UR4, R5 ;  /* 0x0000000404047c24 */ /* 0x000fca000f8e0205 */
[----:B------:R-:W-:-:S04]  /*0c10*/  IADD3 R3, P0, PT, R4, UR23, RZ ;  /* 0x0000001704037c10 */ /* 0x000fc8000ff1e0ff */
[----:B------:R-:W-:Y:S02]  /*0c20*/  LEA.HI.X.SX32 R0, R4, UR24, 0x1, P0 ;  /* 0x0000001804007c11 */ /* 0x000fe400080f0eff */
[----:B--2---:R-:W-:-:S04]  /*0c30*/  LEA R8, P0, R3, R8, 0x2 ;  /* 0x0000000803087211 */ /* 0x004fc800078010ff */
[----:B------:R-:W-:Y:S01]  /*0c40*/  LEA.HI.X R9, R3, R9, R0, 0x2, P0 ;  /* 0x0000000903097211 */ /* 0x000fe200000f1400 */
[----:B------:R-:W-:Y:S08]  /*0c50*/  BRA.U !UP0, `(.L_x_6275) ;  /* 0x0000003908207547 */ /* 0x000ff0000b800000 */
[----:B------:R-:W0:Y:S01]  /*0c60*/  LDC R15, c[0x0][0x524] ;  /* 0x00014900ff0f7b82 */ /* 0x000e220000000800 */
[----:B------:R-:W0:Y:S01]  /*0c70*/  LDCU UR4, c[0x0][0x528] ;  /* 0x0000a500ff0477ac */ /* 0x000e220008000800 */
[----:B------:R1:W5:Y:S01]  /*0c80*/  LDG.E R8, desc[UR6][R8.64] ;  /* 0x0000000608087981 */ /* 0x000362000c1e1900 */
[----:B------:R-:W2:Y:S05]  /*0c90*/  LDCU UR5, c[0x0][0x468] ;  /* 0x00008d00ff0577ac */ /* 0x000eaa0008000800 */
[----:B------:R-:W2:Y:S08]  /*0ca0*/  LDC R6, c[0x0][0x464] ;  /* 0x00011900ff067b82 */ /* 0x000eb00000000800 */
[----:B------:R-:W3:Y:S01]  /*0cb0*/  LDC R14, c[0x0][0x524] ;  /* 0x00014900ff0e7b82 */ /* 0x000ee20000000800 */
[----:B0-----:R-:W-:-:S07]  /*0cc0*/  IMAD R15, R15, UR4, RZ ;  /* 0x000000040f0f7c24 */ /* 0x001fce000f8e02ff */
[----:B------:R-:W0:Y:S01]  /*0cd0*/  LDC R13, c[0x0][0x464] ;  /* 0x00011900ff0d7b82 */ /* 0x000e220000000800 */
[----:B------:R-:W4:Y:S01]  /*0ce0*/  LDCU UR4, c[0x0][0x4a8] ;  /* 0x00009500ff0477ac */ /* 0x000f220008000800 */
[----:B------:R-:W-:Y:S01]  /*0cf0*/  IABS R17, R15 ;  /* 0x0000000f00117213 */ /* 0x000fe20000000000 */
[----:B--2---:R-:W-:-:S03]  /*0d00*/  IMAD R6, R6, UR5, RZ ;  /* 0x0000000506067c24 */ /* 0x004fc6000f8e02ff */
[----:B------:R-:W2:Y:S02]  /*0d10*/  I2F.RP R11, R17 ;  /* 0x00000011000b7306 */ /* 0x000ea40000209400 */
[----:B------:R-:W4:Y:S01]  /*0d20*/  LDC R16, c[0x0][0x4a4] ;  /* 0x00012900ff107b82 */ /* 0x000f220000000800 */
[----:B---3--:R-:W-:Y:S01]  /*0d30*/  IABS R4, R14 ;  /* 0x0000000e00047213 */ /* 0x008fe20000000000 */
[----:B------:R-:W3:Y:S01]  /*0d40*/  LDCU UR5, c[0x0][0x474] ;  /* 0x00008e80ff0577ac */ /* 0x000ee20008000800 */
[----:B------:R-:W-:-:S03]  /*0d50*/  IABS R10, R6 ;  /* 0x00000006000a7213 */ /* 0x000fc60000000000 */
[----:B------:R-:W-:Y:S01]  /*0d60*/  I2F.RP R2, R4 ;  /* 0x0000000400027306 */ /* 0x000fe20000209400 */
[----:B0-----:R-:W-:-:S07]  /*0d70*/  IABS R3, R13 ;  /* 0x0000000d00037213 */ /* 0x001fce0000000000 */
[----:B------:R-:W0:Y:S08]  /*0d80*/  I2F.RP R0, R10 ;  /* 0x0000000a00007306 */ /* 0x000e300000209400 */
[----:B--2---:R-:W2:Y:S01]  /*0d90*/  MUFU.RCP R22, R11 ;  /* 0x0000000b00167308 */ /* 0x004ea20000001000 */
[----:B----4-:R-:W-:Y:S01]  /*0da0*/  IMAD R16, R16, UR4, RZ ;  /* 0x0000000410107c24 */ /* 0x010fe2000f8e02ff */
[----:B------:R-:W-:Y:S01]  /*0db0*/  IABS R18, R15 ;  /* 0x0000000f00127213 */ /* 0x000fe20000000000 */
[----:B------:R-:W4:Y:S05]  /*0dc0*/  LDCU UR4, c[0x0][0x478] ;  /* 0x00008f00ff0477ac */ /* 0x000f2a0008000800 */
[----:B0-----:R-:W0:Y:S01]  /*0dd0*/  MUFU.RCP R28, R0 ;  /* 0x00000000001c7308 */ /* 0x001e220000001000 */
[----:B------:R-:W-:-:S07]  /*0de0*/  IABS R5, R16 ;  /* 0x0000001000057213 */ /* 0x000fce0000000000 */
[----:B------:R-:W-:Y:S01]  /*0df0*/  I2F.RP R26, R3 ;  /* 0x00000003001a7306 */ /* 0x000fe20000209400 */
[----:B--2---:R-:W-:-:S07]  /*0e00*/  VIADD R22, R22, 0xffffffe ;  /* 0x0ffffffe16167836 */ /* 0x004fce0000000000 */
[----:B------:R-:W2:Y:S01]  /*0e10*/  MUFU.RCP R30, R2 ;  /* 0x00000002001e7308 */ /* 0x000ea20000001000 */
[----:B0-----:R-:W-:-:S07]  /*0e20*/  IADD3 R28, PT, PT, R28, 0xffffffe, RZ ;  /* 0x0ffffffe1c1c7810 */ /* 0x001fce0007ffe0ff */
[----:B------:R-:W0:Y:S08]  /*0e30*/  F2I.FTZ.U32.TRUNC.NTZ R23, R22 ;  /* 0x0000001600177305 */ /* 0x000e30000021f000 */
[----:B------:R-:W1:Y:S01]  /*0e40*/  I2F.RP R24, R5 ;  /* 0x0000000500187306 */ /* 0x000e620000209400 */
[----:B--2---:R-:W-:-:S07]  /*0e50*/  VIADD R30, R30, 0xffffffe ;  /* 0x0ffffffe1e1e7836 */ /* 0x004fce0000000000 */
[----:B------:R-:W2:Y:S01]  /*0e60*/  F2I.FTZ.U32.TRUNC.NTZ R29, R28 ;  /* 0x0000001c001d7305 */ /* 0x000ea2000021f000 */
[----:B0-----:R-:W-:-:S07]  /*0e70*/  IMAD.MOV R20, RZ, RZ, -R23 ;  /* 0x000000ffff147224 */ /* 0x001fce00078e0a17 */
[----:B------:R-:W0:Y:S01]  /*0e80*/  MUFU.RCP R26, R26 ;  /* 0x0000001a001a7308 */ /* 0x000e220000001000 */
[----:B------:R-:W-:Y:S02]  /*0e90*/  IMAD R20, R20, R17, RZ ;  /* 0x0000001114147224 */ /* 0x000fe400078e02ff */
[----:B------:R-:W-:-:S05]  /*0ea0*/  IMAD.MOV.U32 R22, RZ, RZ, RZ ;  /* 0x000000ffff167224 */ /* 0x000fca00078e00ff */
[----:B-1----:R-:W1:Y:S01]  /*0eb0*/  MUFU.RCP R24, R24 ;  /* 0x0000001800187308 */ /* 0x002e620000001000 */
[----:B------:R-:W-:-:S07]  /*0ec0*/  IMAD.HI.U32 R20, R23, R20, R22 ;  /* 0x0000001417147227 */ /* 0x000fce00078e0016 */
[----:B------:R-:W3:Y:S01]  /*0ed0*/  F2I.FTZ.U32.TRUNC.NTZ R31, R30 ;  /* 0x0000001e001f7305 */ /* 0x000ee2000021f000 */
[----:B--2---:R-:W-:Y:S01]  /*0ee0*/  IMAD.MOV R9, RZ, RZ, -R29 ;  /* 0x000000ffff097224 */ /* 0x004fe200078e0a1d */
[----:B0-----:R-:W-:Y:S01]  /*0ef0*/  IADD3 R26, PT, PT, R26, 0xffffffe, RZ ;  /* 0x0ffffffe1a1a7810 */ /* 0x001fe20007ffe0ff */
[----:B------:R-:W-:Y:S02]  /*0f00*/  IMAD.MOV.U32 R28, RZ, RZ, RZ ;  /* 0x000000ffff1c7224 */ /* 0x000fe400078e00ff */
[----:B------:R-:W-:Y:S02]  /*0f10*/  IMAD R9, R9, R10, RZ ;  /* 0x0000000a09097224 */ /* 0x000fe400078e02ff */
[----:B------:R-:W-:Y:S02]  /*0f20*/  IMAD.MOV R18, RZ, RZ, -R18 ;  /* 0x000000ffff127224 */ /* 0x000fe400078e0a12 */
[----:B------:R-:W-:Y:S01]  /*0f30*/  IMAD.HI.U32 R20, R20, R7, RZ ;  /* 0x0000000714147227 */ /* 0x000fe200078e00ff */
[----:B------:R-:W0:Y:S01]  /*0f40*/  F2I.FTZ.U32.TRUNC.NTZ R27, R26 ;  /* 0x0000001a001b7305 */ /* 0x000e22000021f000 */
[----:B-1----:R-:W-:-:S02]  /*0f50*/  IADD3 R24, PT, PT, R24, 0xffffffe, RZ ;  /* 0x0ffffffe18187810 */ /* 0x002fc40007ffe0ff */
[----:B------:R-:W-:Y:S02]  /*0f60*/  IMAD.HI.U32 R0, R29, R9, R28 ;  /* 0x000000091d007227 */ /* 0x000fe400078e001c */
[----:B------:R-:W1:Y:S02]  /*0f70*/  LDC R9, c[0x0][0x4a4] ;  /* 0x00012900ff097b82 */ /* 0x000e640000000800 */
[----:B------:R-:W-:Y:S02]  /*0f80*/  IMAD R18, R20, R18, R7 ;  /* 0x0000001214127224 */ /* 0x000fe400078e0207 */
[----:B---3--:R-:W-:Y:S01]  /*0f90*/  IMAD.MOV R11, RZ, RZ, -R31 ;  /* 0x000000ffff0b7224 */ /* 0x008fe200078e0a1f */
[----:B------:R-:W2:Y:S02]  /*0fa0*/  F2I.FTZ.U32.TRUNC.NTZ R25, R24 ;  /* 0x0000001800197305 */ /* 0x000ea4000021f000 */
[----:B------:R-:W-:Y:S01]  /*0fb0*/  ISETP.GT.U32.AND P4, PT, R17, R18, PT ;  /* 0x000000121100720c */ /* 0x000fe20003f84070 */
[----:B------:R-:W-:Y:S01]  /*0fc0*/  IMAD R22, R11, R4, RZ ;  /* 0x000000040b167224 */ /* 0x000fe200078e02ff */
[----:B------:R-:W-:Y:S01]  /*0fd0*/  IABS R11, R6 ;  /* 0x00000006000b7213 */ /* 0x000fe20000000000 */
[----:B------:R-:W-:-:S03]  /*0fe0*/  IMAD.HI.U32 R0, R0, R7, RZ ;  /* 0x0000000700007227 */ /* 0x000fc600078e00ff */
[----:B------:R-:W-:Y:S02]  /*0ff0*/  IADD3 R11, PT, PT, RZ, -R11, RZ ;  /* 0x8000000bff0b7210 */ /* 0x000fe40007ffe0ff */
[----:B0-----:R-:W-:-:S03]  /*1000*/  IADD3 R2, PT, PT, RZ, -R27, RZ ;  /* 0x8000001bff027210 */ /* 0x001fc60007ffe0ff */
[----:B------:R-:W-:Y:S02]  /*1010*/  IMAD R11, R0, R11, R7 ;  /* 0x0000000b000b7224 */ /* 0x000fe400078e0207 */
[----:B------:R-:W-:Y:S01]  /*1020*/  IMAD R21, R2, R3, RZ ;  /* 0x0000000302157224 */ /* 0x000fe200078e02ff */
[----:B------:R-:W-:Y:S01]  /*1030*/  @!P4 IADD3 R18, PT, PT, R18, -R17, RZ ;  /* 0x800000111212c210 */ /* 0x000fe20007ffe0ff */
[----:B--2---:R-:W-:Y:S01]  /*1040*/  IMAD.MOV R2, RZ, RZ, -R25 ;  /* 0x000000ffff027224 */ /* 0x004fe200078e0a19 */
[----:B------:R-:W-:Y:S02]  /*1050*/  ISETP.GT.U32.AND P1, PT, R10, R11, PT ;  /* 0x0000000b0a00720c */ /* 0x000fe40003f24070 */
[----:B------:R-:W-:Y:S01]  /*1060*/  ISETP.GE.U32.AND P0, PT, R18, R17, PT ;  /* 0x000000111200720c */ /* 0x000fe20003f06070 */
[----:B------:R-:W-:Y:S01]  /*1070*/  IMAD R17, R2, R5, RZ ;  /* 0x0000000502117224 */ /* 0x000fe200078e02ff */
[----:B-1----:R-:W-:Y:S01]  /*1080*/  IABS R2, R9 ;  /* 0x0000000900027213 */ /* 0x002fe20000000000 */
[----:B------:R-:W-:-:S04]  /*1090*/  IMAD.MOV.U32 R24, RZ, RZ, RZ ;  /* 0x000000ffff187224 */ /* 0x000fc800078e00ff */
[----:B------:R-:W-:Y:S02]  /*10a0*/  IMAD.HI.U32 R18, R25, R17, R24 ;  /* 0x0000001119127227 */ /* 0x000fe400078e0018 */
[----:B------:R-:W0:Y:S02]  /*10b0*/  I2F.RP R17, R2 ;  /* 0x0000000200117306 */ /* 0x000e240000209400 */
[----:B------:R-:W-:Y:S01]  /*10c0*/  @!P1 IADD3 R11, PT, PT, R11, -R10, RZ ;  /* 0x8000000a0b0b9210 */ /* 0x000fe20007ffe0ff */
[----:B------:R-:W-:-:S03]  /*10d0*/  @!P4 VIADD R20, R20, 0x1 ;  /* 0x000000011414c836 */ /* 0x000fc60000000000 */
[----:B------:R-:W-:Y:S02]  /*10e0*/  ISETP.GE.U32.AND P3, PT, R11, R10, PT ;  /* 0x0000000a0b00720c */ /* 0x000fe40003f66070 */
[----:B------:R-:W-:Y:S01]  /*10f0*/  LOP3.LUT R10, R6, UR39, RZ, 0x3c, !PT ;  /* 0x00000027060a7c12 */ /* 0x000fe2000f8e3cff */
[----:B------:R-:W-:Y:S01]  /*1100*/  @!P1 VIADD R0, R0, 0x1 ;  /* 0x0000000100009836 */ /* 0x000fe20000000000 */
[----:B------:R-:W-:Y:S02]  /*1110*/  @P0 IADD3 R20, PT, PT, R20, 0x1, RZ ;  /* 0x0000000114140810 */ /* 0x000fe40007ffe0ff */
[----:B------:R-:W-:Y:S02]  /*1120*/  ISETP.GE.AND P0, PT, R10, RZ, PT ;  /* 0x000000ff0a00720c */ /* 0x000fe40003f06270 */
[----:B------:R-:W-:Y:S01]  /*1130*/  ISETP.NE.AND P1, PT, R6, RZ, PT ;  /* 0x000000ff0600720c */ /* 0x000fe20003f25270 */
[----:B0-----:R-:W0:Y:S01]  /*1140*/  MUFU.RCP R10, R17 ;  /* 0x00000011000a7308 */ /* 0x001e220000001000 */
[----:B------:R-:W-:Y:S01]  /*1150*/  IABS R11, R16 ;  /* 0x00000010000b7213 */ /* 0x000fe20000000000 */
[----:B------:R-:W-:-:S02]  /*1160*/  IMAD.HI.U32 R18, R18, R7, RZ ;  /* 0x0000000712127227 */ /* 0x000fc400078e00ff */
[----:B------:R-:W-:Y:S02]  /*1170*/  @P3 IADD3 R0, PT, PT, R0, 0x1, RZ ;  /* 0x0000000100003810 */ /* 0x000fe40007ffe0ff */
[----:B------:R-:W-:-:S04]  /*1180*/  IADD3 R24, PT, PT, RZ, -R11, RZ ;  /* 0x8000000bff187210 */ /* 0x000fc80007ffe0ff */
[----:B------:R-:W-:Y:S02]  /*1190*/  @!P0 IMAD.MOV R0, RZ, RZ, -R0 ;  /* 0x000000ffff008224 */ /* 0x000fe400078e0a00 */
[----:B------:R-:W-:Y:S01]  /*11a0*/  IMAD R24, R18, R24, R7 ;  /* 0x0000001812187224 */ /* 0x000fe200078e0207 */
[----:B------:R-:W-:Y:S02]  /*11b0*/  @!P1 LOP3.LUT R0, RZ, R6, RZ, 0x33, !PT ;  /* 0x00000006ff009212 */ /* 0x000fe400078e33ff */
[----:B------:R-:W-:Y:S01]  /*11c0*/  LOP3.LUT R23, R15, UR39, RZ, 0x3c, !PT ;  /* 0x000000270f177c12 */ /* 0x000fe2000f8e3cff */
[----:B0-----:R-:W-:Y:S01]  /*11d0*/  VIADD R11, R10, 0xffffffe ;  /* 0x0ffffffe0a0b7836 */ /* 0x001fe20000000000 */
[----:B------:R-:W-:Y:S02]  /*11e0*/  IADD3 R7, PT, PT, -R0, RZ, RZ ;  /* 0x000000ff00077210 */ /* 0x000fe40007ffe1ff */
[----:B------:R-:W-:Y:S01]  /*11f0*/  ISETP.GT.U32.AND P1, PT, R5, R24, PT ;  /* 0x000000180500720c */ /* 0x000fe20003f24070 */
[----:B------:R-:W-:Y:S01]  /*1200*/  IMAD.MOV.U32 R26, RZ, RZ, RZ ;  /* 0x000000ffff1a7224 */ /* 0x000fe200078e00ff */
[----:B------:R-:W-:Y:S01]  /*1210*/  ISETP.GE.AND P2, PT, R23, RZ, PT ;  /* 0x000000ff1700720c */ /* 0x000fe20003f46270 */
[----:B------:R-:W-:Y:S01]  /*1220*/  IMAD R6, R6, R7, UR39 ;  /* 0x0000002706067e24 */ /* 0x000fe2000f8e0207 */
[----:B------:R-:W0:Y:S01]  /*1230*/  F2I.FTZ.U32.TRUNC.NTZ R11, R11 ;  /* 0x0000000b000b7305 */ /* 0x000e22000021f000 */
[----:B------:R-:W-:-:S03]  /*1240*/  IMAD.HI.U32 R21, R27, R21, R26 ;  /* 0x000000151b157227 */ /* 0x000fc600078e001a */
[----:B------:R-:W-:-:S05]  /*1250*/  IABS R10, R6 ;  /* 0x00000006000a7213 */ /* 0x000fca0000000000 */
[----:B------:R-:W-:Y:S02]  /*1260*/  @!P1 IMAD.IADD R24, R24, 0x1, -R5 ;  /* 0x0000000118189824 */ /* 0x000fe400078e0a05 */
[----:B------:R-:W-:-:S04]  /*1270*/  IMAD.HI.U32 R21, R21, R10, RZ ;  /* 0x0000000a15157227 */ /* 0x000fc800078e00ff */
[----:B------:R-:W-:Y:S01]  /*1280*/  @!P2 IMAD.MOV R20, RZ, RZ, -R20 ;  /* 0x000000ffff14a224 */ /* 0x000fe200078e0a14 */
[----:B------:R-:W-:Y:S02]  /*1290*/  ISETP.GE.U32.AND P2, PT, R24, R5, PT ;  /* 0x000000051800720c */ /* 0x000fe40003f46070 */
[----:B------:R-:W-:Y:S02]  /*12a0*/  IADD3 R24, PT, PT, -R21, RZ, RZ ;  /* 0x000000ff15187210 */ /* 0x000fe40007ffe1ff */
[----:B0-----:R-:W-:-:S03]  /*12b0*/  IADD3 R7, PT, PT, RZ, -R11, RZ ;  /* 0x8000000bff077210 */ /* 0x001fc60007ffe0ff */
[----:B------:R-:W-:Y:S01]  /*12c0*/  IMAD R24, R3, R24, R10 ;  /* 0x0000001803187224 */ /* 0x000fe200078e020a */
[----:B------:R-:W-:Y:S01]  /*12d0*/  ISETP.NE.AND P4, PT, R15, RZ, PT ;  /* 0x000000ff0f00720c */ /* 0x000fe20003f85270 */
[----:B------:R-:W-:Y:S02]  /*12e0*/  IMAD R7, R7, R2, RZ ;  /* 0x0000000207077224 */ /* 0x000fe400078e02ff */
[----:B------:R-:W-:-:S04]  /*12f0*/  IMAD.MOV.U32 R10, RZ, RZ, RZ ;  /* 0x000000ffff0a7224 */ /* 0x000fc800078e00ff */
[----:B------:R-:W-:Y:S01]  /*1300*/  IMAD.HI.U32 R7, R11, R7, R10 ;  /* 0x000000070b077227 */ /* 0x000fe200078e000a */
[----:B------:R-:W-:Y:S02]  /*1310*/  LOP3.LUT R10, R16, UR39, RZ, 0x3c, !PT ;  /* 0x00000027100a7c12 */ /* 0x000fe4000f8e3cff */
[----:B------:R-:W-:Y:S02]  /*1320*/  @!P1 IADD3 R18, PT, PT, R18, 0x1, RZ ;  /* 0x0000000112129810 */ /* 0x000fe40007ffe0ff */
[----:B------:R-:W-:Y:S02]  /*1330*/  ISETP.GE.AND P0, PT, R10, RZ, PT ;  /* 0x000000ff0a00720c */ /* 0x000fe40003f06270 */
[----:B------:R-:W-:Y:S02]  /*1340*/  ISETP.NE.AND P1, PT, R16, RZ, PT ;  /* 0x000000ff1000720c */ /* 0x000fe40003f25270 */
[----:B------:R-:W-:Y:S01]  /*1350*/  @!P4 LOP3.LUT R20, RZ, R15, RZ, 0x33, !PT ;  /* 0x0000000fff14c212 */ /* 0x000fe200078e33ff */
[----:B------:R-:W-:-:S03]  /*1360*/  @P2 VIADD R18, R18, 0x1 ;  /* 0x0000000112122836 */ /* 0x000fc60000000000 */
[----:B------:R-:W-:Y:S02]  /*1370*/  IADD3 R26, PT, PT, -R20, RZ, RZ ;  /* 0x000000ff141a7210 */ /* 0x000fe40007ffe1ff */
[----:B------:R-:W-:-:S03]  /*1380*/  MOV R30, RZ ;  /* 0x000000ff001e7202 */ /* 0x000fc60000000f00 */
[----:B------:R-:W-:Y:S01]  /*1390*/  @!P0 IADD3 R18, PT, PT, -R18, RZ, RZ ;  /* 0x000000ff12128210 */ /* 0x000fe20007ffe1ff */
[----:B------:R-:W-:Y:S01]  /*13a0*/  IMAD R15, R15, R26, UR39 ;  /* 0x000000270f0f7e24 */ /* 0x000fe2000f8e021a */
[----:B------:R-:W-:Y:S01]  /*13b0*/  @!P1 LOP3.LUT R18, RZ, R16, RZ, 0x33, !PT ;  /* 0x00000010ff129212 */ /* 0x000fe200078e33ff */
[----:B------:R-:W-:-:S03]  /*13c0*/  IMAD.HI.U32 R22, R31, R22, R30 ;  /* 0x000000161f167227 */ /* 0x000fc600078e001e */
[----:B------:R-:W-:Y:S01]  /*13d0*/  IABS R17, R15 ;  /* 0x0000000f00117213 */ /* 0x000fe20000000000 */
[----:B------:R-:W-:-:S04]  /*13e0*/  IMAD.MOV R11, RZ, RZ, -R18 ;  /* 0x000000ffff0b7224 */ /* 0x000fc800078e0a12 */
[----:B------:R-:W-:Y:S02]  /*13f0*/  IMAD R16, R16, R11, UR39 ;  /* 0x0000002710107e24 */ /* 0x000fe4000f8e020b */
[----:B------:R-:W-:-:S03]  /*1400*/  IMAD.HI.U32 R22, R22, R17, RZ ;  /* 0x0000001116167227 */ /* 0x000fc600078e00ff */
[----:B------:R-:W-:Y:S01]  /*1410*/  IABS R11, R16 ;  /* 0x00000010000b7213 */ /* 0x000fe20000000000 */
[----:B------:R-:W-:-:S04]  /*1420*/  IMAD.MOV R5, RZ, RZ, -R22 ;  /* 0x000000ffff057224 */ /* 0x000fc800078e0a16 */
[----:B------:R-:W-:Y:S02]  /*1430*/  IMAD R5, R4, R5, R17 ;  /* 0x0000000504057224 */ /* 0x000fe400078e0211 */
[----:B------:R-:W-:-:S03]  /*1440*/  IMAD.HI.U32 R17, R7, R11, RZ ;  /* 0x0000000b07117227 */ /* 0x000fc600078e00ff */
[----:B------:R-:W-:Y:S02]  /*1450*/  ISETP.GT.U32.AND P5, PT, R4, R5, PT ;  /* 0x000000050400720c */ /* 0x000fe40003fa4070 */
[----:B------:R-:W-:-:S05]  /*1460*/  IADD3 R7, PT, PT, -R17, RZ, RZ ;  /* 0x000000ff11077210 */ /* 0x000fca0007ffe1ff */
[----:B------:R-:W-:-:S05]  /*1470*/  IMAD R11, R2, R7, R11 ;  /* 0x00000007020b7224 */ /* 0x000fca00078e020b */
[----:B------:R-:W-:Y:S01]  /*1480*/  ISETP.GT.U32.AND P1, PT, R2, R11, PT ;  /* 0x0000000b0200720c */ /* 0x000fe20003f24070 */
[----:B------:R-:W-:Y:S01]  /*1490*/  @!P5 IMAD.IADD R5, R5, 0x1, -R4 ;  /* 0x000000010505d824 */ /* 0x000fe200078e0a04 */
[----:B------:R-:W-:-:S04]  /*14a0*/  ISETP.GT.U32.AND P3, PT, R3, R24, PT ;  /* 0x000000180300720c */ /* 0x000fc80003f64070 */
[----:B------:R-:W-:Y:S02]  /*14b0*/  ISETP.GE.U32.AND P0, PT, R5, R4, PT ;  /* 0x000000040500720c */ /* 0x000fe40003f06070 */
[----:B------:R-:W-:Y:S02]  /*14c0*/  LOP3.LUT R4, R15, R14, RZ, 0x3c, !PT ;  /* 0x0000000e0f047212 */ /* 0x000fe400078e3cff */
[----:B------:R-:W-:-:S03]  /*14d0*/  LOP3.LUT R6, R6, R13, RZ, 0x3c, !PT ;  /* 0x0000000d06067212 */ /* 0x000fc600078e3cff */
[----:B------:R-:W-:Y:S01]  /*14e0*/  @!P1 IMAD.IADD R11, R11, 0x1, -R2 ;  /* 0x000000010b0b9824 */ /* 0x000fe200078e0a02 */
[----:B------:R-:W-:Y:S02]  /*14f0*/  @!P5 IADD3 R22, PT, PT, R22, 0x1, RZ ;  /* 0x000000011616d810 */ /* 0x000fe40007ffe0ff */
[----:B------:R-:W-:Y:S02]  /*1500*/  @!P3 IADD3 R24, PT, PT, R24, -R3, RZ ;  /* 0x800000031818b210 */ /* 0x000fe40007ffe0ff */
[----:B------:R-:W-:Y:S02]  /*1510*/  ISETP.GE.U32.AND P5, PT, R11, R2, PT ;  /* 0x000000020b00720c */ /* 0x000fe40003fa6070 */
[----:B------:R-:W-:Y:S02]  /*1520*/  LOP3.LUT R2, R16, R9, RZ, 0x3c, !PT ;  /* 0x0000000910027212 */ /* 0x000fe400078e3cff */
[----:B------:R-:W-:Y:S02]  /*1530*/  ISETP.GE.AND P4, PT, R4, RZ, PT ;  /* 0x000000ff0400720c */ /* 0x000fe40003f86270 */
[----:B------:R-:W-:Y:S01]  /*1540*/  ISETP.GE.AND P2, PT, R6, RZ, PT ;  /* 0x000000ff0600720c */ /* 0x000fe20003f46270 */
[----:B------:R-:W0:Y:S01]  /*1550*/  LDC.64 R4, c[0x0][0x4b8] ;  /* 0x00012e00ff047b82 */ /* 0x000e220000000a00 */
[----:B------:R-:W-:Y:S01]  /*1560*/  @P0 VIADD R22, R22, 0x1 ;  /* 0x0000000116160836 */ /* 0x000fe20000000000 */
[----:B------:R-:W-:-:S02]  /*1570*/  ISETP.GE.U32.AND P6, PT, R24, R3, PT ;  /* 0x000000031800720c */ /* 0x000fc40003fc6070 */
[----:B------:R-:W-:-:S04]  /*1580*/  ISETP.GE.AND P0, PT, R2, RZ, PT ;  /* 0x000000ff0200720c */ /* 0x000fc80003f06270 */
[----:B------:R-:W1:Y:S01]  /*1590*/  LDC.64 R6, c[0x0][0x538] ;  /* 0x00014e00ff067b82 */ /* 0x000e620000000a00 */
[----:B------:R-:W-:Y:S01]  /*15a0*/  @!P1 VIADD R17, R17, 0x1 ;  /* 0x0000000111119836 */ /* 0x000fe20000000000 */
[----:B------:R-:W-:-:S06]  /*15b0*/  @!P3 IADD3 R21, PT, PT, R21, 0x1, RZ ;  /* 0x000000011515b810 */ /* 0x000fcc0007ffe0ff */
[----:B------:R-:W2:Y:S01]  /*15c0*/  LDC.64 R10, c[0x0][0x530] ;  /* 0x00014c00ff0a7b82 */ /* 0x000ea20000000a00 */
[----:B------:R-:W-:-:S07]  /*15d0*/  ISETP.NE.AND P3, PT, R14, RZ, PT ;  /* 0x000000ff0e00720c */ /* 0x000fce0003f65270 */
[----:B------:R-:W3:Y:S01]  /*15e0*/  LDC.64 R2, c[0x0][0x4b0] ;  /* 0x00012c00ff027b82 */ /* 0x000ee20000000a00 */
[----:B------:R-:W-:Y:S02]  /*15f0*/  ISETP.NE.AND P1, PT, R9, RZ, PT ;  /* 0x000000ff0900720c */ /* 0x000fe40003f25270 */
[----:B------:R-:W-:Y:S02]  /*1600*/  @P5 IADD3 R17, PT, PT, R17, 0x1, RZ ;  /* 0x0000000111115810 */ /* 0x000fe40007ffe0ff */
[----:B------:R-:W-:Y:S01]  /*1610*/  ISETP.NE.AND P5, PT, R13, RZ, PT ;  /* 0x000000ff0d00720c */ /* 0x000fe20003fa5270 */
[----:B------:R-:W-:Y:S01]  /*1620*/  @P6 VIADD R21, R21, 0x1 ;  /* 0x0000000115156836 */ /* 0x000fe20000000000 */
[----:B------:R-:W-:Y:S01]  /*1630*/  @!P4 IADD3 R22, PT, PT, -R22, RZ, RZ ;  /* 0x000000ff1616c210 */ /* 0x000fe20007ffe1ff */
[----:B------:R-:W-:Y:S01]  /*1640*/  @!P0 IMAD.MOV R17, RZ, RZ, -R17 ;  /* 0x000000ffff118224 */ /* 0x000fe200078e0a11 */
[----:B------:R-:W-:Y:S01]  /*1650*/  @!P3 LOP3.LUT R22, RZ, R14, RZ, 0x33, !PT ;  /* 0x0000000eff16b212 */ /* 0x000fe200078e33ff */
[----:B-1----:R-:W-:-:S02]  /*1660*/  IMAD R23, R20, R7, RZ ;  /* 0x0000000714177224 */ /* 0x002fc400078e02ff */
[----:B0-----:R-:W-:Y:S02]  /*1670*/  IMAD R25, R18, R5, RZ ;  /* 0x0000000512197224 */ /* 0x001fe400078e02ff */
[----:B------:R-:W-:Y:S02]  /*1680*/  @!P1 LOP3.LUT R17, RZ, R9, RZ, 0x33, !PT ;  /* 0x00000009ff119212 */ /* 0x000fe400078e33ff */
[----:B------:R-:W-:Y:S01]  /*1690*/  @!P2 IADD3 R21, PT, PT, -R21, RZ, RZ ;  /* 0x000000ff1515a210 */ /* 0x000fe20007ffe1ff */
[----:B------:R-:W-:Y:S01]  /*16a0*/  IMAD.MOV R7, RZ, RZ, -R22 ;  /* 0x000000ffff077224 */ /* 0x000fe200078e0a16 */
[----:B------:R-:W-:Y:S01]  /*16b0*/  IADD3 R5, PT, PT, -R17, RZ, RZ ;  /* 0x000000ff11057210 */ /* 0x000fe20007ffe1ff */
[----:B--2---:R-:W-:Y:S01]  /*16c0*/  IMAD R23, R10, UR28, R23 ;  /* 0x0000001c0a177c24 */ /* 0x004fe2000f8e0217 */
[----:B------:R-:W-:Y:S01]  /*16d0*/  @!P5 LOP3.LUT R21, RZ, R13, RZ, 0x33, !PT ;  /* 0x0000000dff15d212 */ /* 0x000fe200078e33ff */
[----:B---3--:R-:W-:Y:S02]  /*16e0*/  IMAD R2, R2, UR28, R25 ;  /* 0x0000001c02027c24 */ /* 0x008fe4000f8e0219 */
[----:B------:R-:W-:-:S02]  /*16f0*/  IMAD R14, R14, R7, R15 ;  /* 0x000000070e0e7224 */ /* 0x000fc400078e020f */
[----:B------:R-:W-:Y:S02]  /*1700*/  IMAD R6, R22, R6, R23 ;  /* 0x0000000616067224 */ /* 0x000fe400078e0217 */
[----:B------:R-:W-:Y:S02]  /*1710*/  IMAD R16, R9, R5, R16 ;  /* 0x0000000509107224 */ /* 0x000fe400078e0210 */
[----:B------:R-:W-:Y:S02]  /*1720*/  IMAD R21, R21, UR5, RZ ;  /* 0x0000000515157c24 */ /* 0x000fe4000f8e02ff */
[----:B------:R-:W-:Y:S02]  /*1730*/  IMAD R2, R17, R4, R2 ;  /* 0x0000000411027224 */ /* 0x000fe400078e0202 */
[----:B------:R-:W-:Y:S02]  /*1740*/  IMAD R11, R14, R11, R6 ;  /* 0x0000000b0e0b7224 */ /* 0x000fe400078e0206 */
[----:B----4-:R-:W-:-:S02]  /*1750*/  IMAD R10, R0, UR4, R21 ;  /* 0x00000004000a7c24 */ /* 0x010fc4000f8e0215 */
[----:B------:R-:W-:-:S07]  /*1760*/  IMAD R9, R16, R3, R2 ;  /* 0x0000000310097224 */ /* 0x000fce00078e0202 */
.L_x_6286:
[----:B0-----:R-:W0:Y:S01]  /*1770*/  LDCU UR41, c[0x0][0x3b0] ;  /* 0x00007600ff2977ac */ /* 0x001e220008000800 */
[----:B------:R-:W-:Y:S01]  /*1780*/  HFMA2 R17, -RZ, RZ, 0, 0 ;  /* 0x00000000ff117431 */ /* 0x000fe200000001ff */
[----:B0-----:R-:W-:-:S09]  /*1790*/  UISETP.GE.AND UP0, UPT, UR41, 0x1, UPT ;  /* 0x000000012900788c */ /* 0x001fd2000bf06270 */
[----:B------:R-:W-:Y:S05]  /*17a0*/  BRA.U !UP0, `(.L_x_6276) ;  /* 0x0000001108b47547 */ /* 0x000fea000b800000 */
[-C--:B------:R-:W-:Y:S01]  /*17b0*/  IABS R14, R33.reuse ;  /* 0x00000021000e7213 */ /* 0x080fe20000000000 */
[----:B------:R-:W0:Y:S01]  /*17c0*/  LDC R4, c[0x0][0x3e4] ;  /* 0x0000f900ff047b82 */ /* 0x000e220000000800 */
[----:B------:R-:W-:Y:S01]  /*17d0*/  IABS R7, R32 ;  /* 0x0000002000077213 */ /* 0x000fe20000000000 */
[----:B------:R-:W-:Y:S01]  /*17e0*/  IMAD.MOV.U32 R16, RZ, RZ, RZ ;  /* 0x000000ffff107224 */ /* 0x000fe200078e00ff */
[----:B------:R-:W1:Y:S01]  /*17f0*/  I2F.RP R6, R14 ;  /* 0x0000000e00067306 */ /* 0x000e620000209400 */
[----:B------:R-:W-:Y:S01]  /*1800*/  IABS R21, R33 ;  /* 0x0000002100157213 */ /* 0x000fe20000000000 */
[----:B------:R-:W-:Y:S01]  /*1810*/  IMAD.MOV.U32 R20, RZ, RZ, RZ ;  /* 0x000000ffff147224 */ /* 0x000fe200078e00ff */
[----:B------:R-:W2:Y:S02]  /*1820*/  LDCU UR44, c[0x0][0x438] ;  /* 0x00008700ff2c77ac */ /* 0x000ea40008000800 */
[----:B------:R-:W3:Y:S01]  /*1830*/  LDC R3, c[0x0][0x424] ;  /* 0x00010900ff037b82 */ /* 0x000ee20000000800 */
[----:B------:R-:W-:Y:S01]  /*1840*/  IMAD.MOV R21, RZ, RZ, -R21 ;  /* 0x000000ffff157224 */ /* 0x000fe200078e0a15 */
[----:B------:R-:W4:Y:S01]  /*1850*/  LDCU.64 UR8, c[0x0][0x3f8] ;  /* 0x00007f00ff0877ac */ /* 0x000f220008000a00 */
[----:B------:R-:W2:Y:S01]  /*1860*/  I2F.RP R5, R7 ;  /* 0x0000000700057306 */ /* 0x000ea20000209400 */
[----:B------:R-:W4:Y:S01]  /*1870*/  LDCU.64 UR4, c[0x0][0x430] ;  /* 0x00008600ff0477ac */ /* 0x000f220008000a00 */
[----:B------:R-:W4:Y:S06]  /*1880*/  LDCU UR45, c[0x0][0x3f4] ;  /* 0x00007e80ff2d77ac */ /* 0x000f2c0008000800 */
[----:B-1----:R-:W1:Y:S01]  /*1890*/  MUFU.RCP R0, R6 ;  /* 0x0000000600007308 */ /* 0x002e620000001000 */
[----:B------:R-:W-:-:S07]  /*18a0*/  UISETP.GE.U32.AND UP0, UPT, UR41, 0x8, UPT ;  /* 0x000000082900788c */ /* 0x000fce000bf06070 */
[----:B--2---:R-:W2:Y:S01]  /*18b0*/  MUFU.RCP R22, R5 ;  /* 0x0000000500167308 */ /* 0x004ea20000001000 */
[----:B-1----:R-:W-:Y:S01]  /*18c0*/  VIADD R0, R0, 0xffffffe ;  /* 0x0ffffffe00007836 */ /* 0x002fe20000000000 */
[----:B---3--:R-:W-:-:S06]  /*18d0*/  IABS R6, R3 ;  /* 0x0000000300067213 */ /* 0x008fcc0000000000 */
[----:B------:R-:W1:Y:S01]  /*18e0*/  F2I.FTZ.U32.TRUNC.NTZ R17, R0 ;  /* 0x0000000000117305 */ /* 0x000e62000021f000 */
[----:B--2---:R-:W-:-:S07]  /*18f0*/  VIADD R22, R22, 0xffffffe ;  /* 0x0ffffffe16167836 */ /* 0x004fce0000000000 */
[----:B------:R-:W2:Y:S01]  /*1900*/  F2I.FTZ.U32.TRUNC.NTZ R23, R22 ;  /* 0x0000001600177305 */ /* 0x000ea2000021f000 */
[----:B-1----:R-:W-:-:S07]  /*1910*/  IADD3 R13, PT, PT, RZ, -R17, RZ ;  /* 0x80000011ff0d7210 */ /* 0x002fce0007ffe0ff */
[----:B------:R-:W1:Y:S01]  /*1920*/  I2F.RP R15, R6 ;  /* 0x00000006000f7306 */ /* 0x000e620000209400 */
[----:B------:R-:W-:Y:S01]  /*1930*/  IABS R0, UR39 ;  /* 0x0000002700007c13 */ /* 0x000fe20008000000 */
[----:B------:R-:W-:Y:S02]  /*1940*/  IMAD R13, R13, R14, RZ ;  /* 0x0000000e0d0d7224 */ /* 0x000fe400078e02ff */
[----:B--2---:R-:W-:Y:S01]  /*1950*/  IMAD.MOV R2, RZ, RZ, -R23 ;  /* 0x000000ffff027224 */ /* 0x004fe200078e0a17 */
[----:B------:R-:W-:Y:S01]  /*1960*/  MOV R22, RZ ;  /* 0x000000ff00167202 */ /* 0x000fe20000000f00 */
[----:B------:R-:W-:Y:S01]  /*1970*/  IMAD.HI.U32 R13, R17, R13, R16 ;  /* 0x0000000d110d7227 */ /* 0x000fe200078e0010 */
[----:B0-----:R-:W-:-:S03]  /*1980*/  IABS R16, R4 ;  /* 0x0000000400107213 */ /* 0x001fc60000000000 */
[----:B------:R-:W-:Y:S01]  /*1990*/  IMAD R5, R2, R7, RZ ;  /* 0x0000000702057224 */ /* 0x000fe200078e02ff */
[----:B------:R-:W0:Y:S01]  /*19a0*/  I2F.RP R17, R16 ;  /* 0x0000001000117306 */ /* 0x000e220000209400 */
[----:B------:R-:W-:Y:S01]  /*19b0*/  IMAD.HI.U32 R13, R13, R0, RZ ;  /* 0x000000000d0d7227 */ /* 0x000fe200078e00ff */
[----:B------:R-:W-:-:S03]  /*19c0*/  IABS R2, R32 ;  /* 0x0000002000027213 */ /* 0x000fc60000000000 */
[----:B------:R-:W-:-:S03]  /*19d0*/  IMAD.HI.U32 R5, R23, R5, R22 ;  /* 0x0000000517057227 */ /* 0x000fc600078e0016 */
[----:B-1----:R-:W1:Y:S01]  /*19e0*/  MUFU.RCP R15, R15 ;  /* 0x0000000f000f7308 */ /* 0x002e620000001000 */
[----:B------:R-:W-:Y:S02]  /*19f0*/  IMAD R21, R13, R21, R0 ;  /* 0x000000150d157224 */ /* 0x000fe400078e0200 */
[----:B------:R-:W-:Y:S02]  /*1a00*/  IMAD.MOV R2, RZ, RZ, -R2 ;  /* 0x000000ffff027224 */ /* 0x000fe400078e0a02 */
[----:B------:R-:W-:Y:S01]  /*1a10*/  IMAD.HI.U32 R5, R5, R0, RZ ;  /* 0x0000000005057227 */ /* 0x000fe200078e00ff */
[----:B------:R-:W-:Y:S02]  /*1a20*/  ISETP.GT.U32.AND P4, PT, R14, R21, PT ;  /* 0x000000150e00720c */ /* 0x000fe40003f84070 */
[----:B0-----:R-:W0:Y:S01]  /*1a30*/  MUFU.RCP R17, R17 ;  /* 0x0000001100117308 */ /* 0x001e220000001000 */
[----:B------:R-:W-:Y:S01]  /*1a40*/  IMAD R0, R5, R2, R0 ;  /* 0x0000000205007224 */ /* 0x000fe200078e0200 */
[----:B------:R-:W-:-:S04]  /*1a50*/  LOP3.LUT R2, R33, UR39, RZ, 0x3c, !PT ;  /* 0x0000002721027c12 */ /* 0x000fc8000f8e3cff */
[----:B------:R-:W-:Y:S02]  /*1a60*/  ISETP.GT.U32.AND P1, PT, R7, R0, PT ;  /* 0x000000000700720c */ /* 0x000fe40003f24070 */
[----:B------:R-:W-:Y:S01]  /*1a70*/  ISETP.GE.AND P2, PT, R2, RZ, PT ;  /* 0x000000ff0200720c */ /* 0x000fe20003f46270 */
[----:B-1----:R-:W-:Y:S02]  /*1a80*/  VIADD R15, R15, 0xffffffe ;  /* 0x0ffffffe0f0f7836 */ /* 0x002fe40000000000 */
[-C--:B------:R-:W-:Y:S02]  /*1a90*/  @!P4 IADD3 R21, PT, PT, R21, -R14.reuse, RZ ;  /* 0x8000000e1515c210 */ /* 0x080fe40007ffe0ff */
[----:B------:R-:W-:Y:S02]  /*1aa0*/  @!P4 IADD3 R13, PT, PT, R13, 0x1, RZ ;  /* 0x000000010d0dc810 */ /* 0x000fe40007ffe0ff */
[----:B------:R-:W-:Y:S01]  /*1ab0*/  ISETP.GE.U32.AND P0, PT, R21, R14, PT ;  /* 0x0000000e1500720c */ /* 0x000fe20003f06070 */
[----:B0-----:R-:W-:Y:S01]  /*1ac0*/  VIADD R22, R17, 0xffffffe ;  /* 0x0ffffffe11167836 */ /* 0x001fe20000000000 */
[----:B------:R-:W-:-:S02]  /*1ad0*/  ISETP.NE.AND P4, PT, R33, RZ, PT ;  /* 0x000000ff2100720c */ /* 0x000fc40003f85270 */
[----:B------:R-:W-:Y:S01]  /*1ae0*/  @!P1 IMAD.IADD R0, R0, 0x1, -R7 ;  /* 0x0000000100009824 */ /* 0x000fe200078e0a07 */
[----:B------:R-:W-:Y:S01]  /*1af0*/  @!P1 IADD3 R5, PT, PT, R5, 0x1, RZ ;  /* 0x0000000105059810 */ /* 0x000fe20007ffe0ff */
[----:B------:R-:W0:Y:S01]  /*1b00*/  F2I.FTZ.U32.TRUNC.NTZ R23, R22 ;  /* 0x0000001600177305 */ /* 0x000e22000021f000 */
[----:B------:R-:W-:Y:S02]  /*1b10*/  ISETP.NE.AND P1, PT, R32, RZ, PT ;  /* 0x000000ff2000720c */ /* 0x000fe40003f25270 */
[----:B------:R-:W-:Y:S02]  /*1b20*/  ISETP.GE.U32.AND P3, PT, R0, R7, PT ;  /* 0x000000070000720c */ /* 0x000fe40003f66070 */
[----:B------:R-:W-:Y:S02]  /*1b30*/  LOP3.LUT R0, R32, UR39, RZ, 0x3c, !PT ;  /* 0x0000002720007c12 */ /* 0x000fe4000f8e3cff */
[----:B------:R-:W-:Y:S01]  /*1b40*/  @P0 VIADD R13, R13, 0x1 ;  /* 0x000000010d0d0836 */ /* 0x000fe20000000000 */
[----:B------:R-:W1:Y:S01]  /*1b50*/  F2I.FTZ.U32.TRUNC.NTZ R21, R15 ;  /* 0x0000000f00157305 */ /* 0x000e62000021f000 */
[----:B------:R-:W-:-:S03]  /*1b60*/  ISETP.GE.AND P0, PT, R0, RZ, PT ;  /* 0x000000ff0000720c */ /* 0x000fc60003f06270 */
[----:B------:R-:W-:Y:S02]  /*1b70*/  @!P2 IADD3 R13, PT, PT, -R13, RZ, RZ ;  /* 0x000000ff0d0da210 */ /* 0x000fe40007ffe1ff */
[----:B------:R-:W-:Y:S01]  /*1b80*/  @!P4 LOP3.LUT R13, RZ, R33, RZ, 0x33, !PT ;  /* 0x00000021ff0dc212 */ /* 0x000fe200078e33ff */
[----:B0-----:R-:W-:Y:S01]  /*1b90*/  IMAD.MOV R17, RZ, RZ, -R23 ;  /* 0x000000ffff117224 */ /* 0x001fe200078e0a17 */
[----:B------:R-:W-:Y:S01]  /*1ba0*/  MOV R22, RZ ;  /* 0x000000ff00167202 */ /* 0x000fe20000000f00 */
[----:B------:R-:W-:Y:S02]  /*1bb0*/  @P3 VIADD R5, R5, 0x1 ;  /* 0x0000000105053836 */ /* 0x000fe40000000000 */
[----:B------:R-:W-:Y:S02]  /*1bc0*/  IMAD.MOV R0, RZ, RZ, -R13 ;  /* 0x000000ffff007224 */ /* 0x000fe400078e0a0d */
[----:B------:R-:W-:Y:S01]  /*1bd0*/  IMAD R14, R17, R16, RZ ;  /* 0x00000010110e7224 */ /* 0x000fe200078e02ff */
[----:B------:R-:W-:Y:S01]  /*1be0*/  @!P0 IADD3 R5, PT, PT, -R5, RZ, RZ ;  /* 0x000000ff05058210 */ /* 0x000fe20007ffe1ff */
[----:B------:R-:W-:Y:S01]  /*1bf0*/  IMAD R7, R33, R0, UR39 ;  /* 0x0000002721077e24 */ /* 0x000fe2000f8e0200 */
[----:B------:R-:W-:Y:S01]  /*1c00*/  @!P1 LOP3.LUT R5, RZ, R32, RZ, 0x33, !PT ;  /* 0x00000020ff059212 */ /* 0x000fe200078e33ff */
[----:B------:R-:W-:Y:S01]  /*1c10*/  IMAD.HI.U32 R14, R23, R14, R22 ;  /* 0x0000000e170e7227 */ /* 0x000fe200078e0016 */
[----:B-1----:R-:W-:-:S02]  /*1c20*/  IADD3 R0, PT, PT, RZ, -R21, RZ ;  /* 0x80000015ff007210 */ /* 0x002fc40007ffe0ff */
[----:B------:R-:W-:Y:S01]  /*1c30*/  IABS R2, R7 ;  /* 0x0000000700027213 */ /* 0x000fe20000000000 */
[----:B------:R-:W-:Y:S02]  /*1c40*/  IMAD.MOV R15, RZ, RZ, -R5 ;  /* 0x000000ffff0f7224 */ /* 0x000fe400078e0a05 */
[----:B----4-:R-:W-:Y:S02]  /*1c50*/  IMAD R13, R13, UR9, R12 ;  /* 0x000000090d0d7c24 */ /* 0x010fe4000f8e020c */
[----:B------:R-:W-:Y:S02]  /*1c60*/  IMAD R18, R32, R15, UR39 ;  /* 0x0000002720127e24 */ /* 0x000fe4000f8e020f */
[----:B------:R-:W-:-:S04]  /*1c70*/  IMAD.HI.U32 R14, R14, R2, RZ ;  /* 0x000000020e0e7227 */ /* 0x000fc800078e00ff */
[----:B------:R-:W-:Y:S01]  /*1c80*/  IMAD R15, R0, R6, RZ ;  /* 0x00000006000f7224 */ /* 0x000fe200078e02ff */
[----:B------:R-:W-:Y:S02]  /*1c90*/  IADD3 R17, PT, PT, -R14, RZ, RZ ;  /* 0x000000ff0e117210 */ /* 0x000fe40007ffe1ff */
[----:B------:R-:W-:Y:S01]  /*1ca0*/  IABS R0, R18 ;  /* 0x0000001200007213 */ /* 0x000fe20000000000 */
[----:B------:R-:W-:Y:S01]  /*1cb0*/  IMAD.HI.U32 R15, R21, R15, R20 ;  /* 0x0000000f150f7227 */ /* 0x000fe200078e0014 */
[----:B------:R-:W-:-:S03]  /*1cc0*/  LOP3.LUT R18, R18, R3, RZ, 0x3c, !PT ;  /* 0x0000000312127212 */ /* 0x000fc600078e3cff */
[----:B------:R-:W-:Y:S02]  /*1cd0*/  IMAD R21, R16, R17, R2 ;  /* 0x0000001110157224 */ /* 0x000fe400078e0202 */
[----:B------:R-:W-:-:S03]  /*1ce0*/  IMAD.HI.U32 R15, R15, R0, RZ ;  /* 0x000000000f0f7227 */ /* 0x000fc600078e00ff */
[----:B------:R-:W-:Y:S01]  /*1cf0*/  ISETP.GT.U32.AND P4, PT, R16, R21, PT ;  /* 0x000000151000720c */ /* 0x000fe20003f84070 */
[----:B------:R-:W-:Y:S02]  /*1d00*/  IMAD.MOV R17, RZ, RZ, -R15 ;  /* 0x000000ffff117224 */ /* 0x000fe400078e0a0f */
[----:B------:R-:W-:Y:S02]  /*1d10*/  IMAD R2, R5, UR44, RZ ;  /* 0x0000002c05027c24 */ /* 0x000fe4000f8e02ff */
[----:B------:R-:W-:Y:S01]  /*1d20*/  IMAD R17, R6, R17, R0 ;  /* 0x0000001106117224 */ /* 0x000fe200078e0200 */
[----:B------:R-:W-:Y:S01]  /*1d30*/  LOP3.LUT R0, R7, R4, RZ, 0x3c, !PT ;  /* 0x0000000407007212 */ /* 0x000fe200078e3cff */
[----:B------:R-:W-:-:S03]  /*1d40*/  IMAD R2, R19, UR4, R2 ;  /* 0x0000000413027c24 */ /* 0x000fc6000f8e0202 */
[----:B------:R-:W-:Y:S02]  /*1d50*/  ISETP.GT.U32.AND P1, PT, R6, R17, PT ;  /* 0x000000110600720c */ /* 0x000fe40003f24070 */
[----:B------:R-:W-:Y:S02]  /*1d60*/  ISETP.GE.AND P2, PT, R0, RZ, PT ;  /* 0x000000ff0000720c */ /* 0x000fe40003f46270 */
[-C--:B------:R-:W-:Y:S02]  /*1d70*/  @!P4 IADD3 R21, PT, PT, R21, -R16.reuse, RZ ;  /* 0x800000101515c210 */ /* 0x080fe40007ffe0ff */
[----:B------:R-:W-:Y:S02]  /*1d80*/  @!P4 IADD3 R14, PT, PT, R14, 0x1, RZ ;  /* 0x000000010e0ec810 */ /* 0x000fe40007ffe0ff */
[----:B------:R-:W-:Y:S02]  /*1d90*/  ISETP.GE.U32.AND P0, PT, R21, R16, PT ;  /* 0x000000101500720c */ /* 0x000fe40003f06070 */
[----:B------:R-:W-:-:S03]  /*1da0*/  ISETP.NE.AND P4, PT, R4, RZ, PT ;  /* 0x000000ff0400720c */ /* 0x000fc60003f85270 */
[----:B------:R-:W-:Y:S01]  /*1db0*/  @!P1 IMAD.IADD R17, R17, 0x1, -R6 ;  /* 0x0000000111119824 */ /* 0x000fe200078e0a06 */
[----:B------:R-:W-:Y:S02]  /*1dc0*/  @!P1 IADD3 R15, PT, PT, R15, 0x1, RZ ;  /* 0x000000010f0f9810 */ /* 0x000fe40007ffe0ff */
[----:B------:R-:W-:Y:S02]  /*1dd0*/  ISETP.NE.AND P1, PT, R3, RZ, PT ;  /* 0x000000ff0300720c */ /* 0x000fe40003f25270 */
[----:B------:R-:W-:Y:S02]  /*1de0*/  ISETP.GE.U32.AND P3, PT, R17, R6, PT ;  /* 0x000000061100720c */ /* 0x000fe40003f66070 */
[----:B------:R-:W-:Y:S01]  /*1df0*/  MOV R17, RZ ;  /* 0x000000ff00117202 */ /* 0x000fe20000000f00 */
        /* <DEDUP_REMOVED lines=9> */
[----:B------:R-:W-:Y:S02]  /*1e90*/  IMAD R0, R4, R0, R7 ;  /* 0x0000000004007224 */ /* 0x000fe400078e0207 */
[----:B------:R-:W-:Y:S02]  /*1ea0*/  IMAD.MOV.U32 R4, RZ, RZ, RZ ;  /* 0x000000ffff047224 */ /* 0x000fe400078e00ff */
[----:B------:R-:W-:-:S02]  /*1eb0*/  IMAD R6, R15, UR5, R2 ;  /* 0x000000050f067c24 */ /* 0x000fc4000f8e0202 */
[----:B------:R-:W-:Y:S01]  /*1ec0*/  IMAD R7, R0, UR45, R13 ;  /* 0x0000002d00077c24 */ /* 0x000fe2000f8e020d */
[----:B------:R-:W-:Y:S06]  /*1ed0*/  BRA.U !UP0, `(.L_x_6277) ;  /* 0x0000000508687547 */ /* 0x000fec000b800000 */
[----:B------:R-:W0:Y:S01]  /*1ee0*/  LDC.64 R2, c[0x0][0x400] ;  /* 0x00010000ff027b82 */ /* 0x000e220000000a00 */
[----:B------:R-:W-:Y:S01]  /*1ef0*/  HFMA2 R17, -RZ, RZ, 0, 0 ;  /* 0x00000000ff117431 */ /* 0x000fe200000001ff */
[----:B------:R-:W-:-:S07]  /*1f00*/  MOV R13, RZ ;  /* 0x000000ff000d7202 */ /* 0x000fce0000000f00 */
.L_x_6278:
[--C-:B------:R-:W-:Y:S02]  /*1f10*/  IMAD.IADD R15, R7, 0x1, R13.reuse ;  /* 0x00000001070f7824 */ /* 0x100fe400078e020d */
[----:B------:R-:W-:Y:S02]  /*1f20*/  IMAD.IADD R21, R6, 0x1, R13 ;  /* 0x0000000106157824 */ /* 0x000fe400078e020d */
[C---:B------:R-:W-:Y:S01]  /*1f30*/  VIADD R4, R15.reuse, 0x1 ;  /* 0x000000010f047836 */ /* 0x040fe20000000000 */
[----:B------:R-:W-:Y:S01]  /*1f40*/  IADD3 R5, P1, PT, R15, UR20, RZ ;  /* 0x000000140f057c10 */ /* 0x000fe2000ff3e0ff */
[----:B------:R-:W-:-:S03]  /*1f50*/  IMAD.MOV.U32 R20, RZ, RZ, 0x2 ;  /* 0x00000002ff147424 */ /* 0x000fc600078e00ff */
[C---:B------:R-:W-:Y:S01]  /*1f60*/  IADD3 R23, P0, PT, R4.reuse, UR20, RZ ;  /* 0x0000001404177c10 */ /* 0x040fe2000ff1e0ff */
[----:B------:R-:W-:Y:S01]  /*1f70*/  IMAD.WIDE R20, R21, R20, UR42 ;  /* 0x0000002a15147e25 */ /* 0x000fe2000f8e0214 */
[----:B------:R-:W-:Y:S02]  /*1f80*/  LEA.HI.X.SX32 R0, R15, UR19, 0x1, P1 ;  /* 0x000000130f007c11 */ /* 0x000fe400088f0eff */
[-C--:B0-----:R-:W-:Y:S02]  /*1f90*/  LEA R28, P1, R5, R2.reuse, 0x1 ;  /* 0x00000002051c7211 */ /* 0x081fe400078208ff */
[----:B------:R-:W-:Y:S02]  /*1fa0*/  LEA.HI.X.SX32 R4, R4, UR19, 0x1, P0 ;  /* 0x0000001304047c11 */ /* 0x000fe400080f0eff */
[----:B------:R-:W-:Y:S02]  /*1fb0*/  LEA R26, P0, R23, R2, 0x1 ;  /* 0x00000002171a7211 */ /* 0x000fe400078008ff */
[----:B------:R-:W-:-:S02]  /*1fc0*/  LEA.HI.X R29, R5, R3, R0, 0x1, P1 ;  /* 0x00000003051d7211 */ /* 0x000fc400008f0c00 */
[----:B------:R-:W-:Y:S01]  /*1fd0*/  LEA.HI.X R27, R23, R3, R4, 0x1, P0 ;  /* 0x00000003171b7211 */ /* 0x000fe200000f0c04 */
[----:B------:R-:W2:Y:S04]  /*1fe0*/  LDG.E.U16 R5, desc[UR6][R20.64] ;  /* 0x0000000614057981 */ /* 0x000ea8000c1e1500 */
[----:B------:R-:W2:Y:S04]  /*1ff0*/  LDG.E.U16 R16, desc[UR6][R28.64] ;  /* 0x000000061c107981 */ /* 0x000ea8000c1e1500 */
[----:B------:R0:W3:Y:S04]  /*2000*/  LDG.E.U16 R27, desc[UR6][R26.64] ;  /* 0x000000061a1b7981 */ /* 0x0000e8000c1e1500 */
[----:B------:R-:W3:Y:S01]  /*2010*/  LDG.E.U16 R4, desc[UR6][R20.64+0x2] ;  /* 0x0000020614047981 */ /* 0x000ee2000c1e1500 */
[C---:B------:R-:W-:Y:S01]  /*2020*/  IADD3 R0, PT, PT, R15.reuse, 0x2, RZ ;  /* 0x000000020f007810 */ /* 0x040fe20007ffe0ff */
[----:B------:R-:W-:-:S03]  /*2030*/  VIADD R14, R15, 0x3 ;  /* 0x000000030f0e7836 */ /* 0x000fc60000000000 */
[----:B------:R-:W-:-:S04]  /*2040*/  IADD3 R23, P0, PT, R0, UR20, RZ ;  /* 0x0000001400177c10 */ /* 0x000fc8000ff1e0ff */
[----:B------:R-:W-:Y:S02]  /*2050*/  LEA.HI.X.SX32 R0, R0, UR19, 0x1, P0 ;  /* 0x0000001300007c11 */ /* 0x000fe400080f0eff */
[----:B------:R-:W-:-:S04]  /*2060*/  LEA R24, P0, R23, R2, 0x1 ;  /* 0x0000000217187211 */ /* 0x000fc800078008ff */
[----:B------:R-:W-:Y:S02]  /*2070*/  LEA.HI.X R25, R23, R3, R0, 0x1, P0 ;  /* 0x0000000317197211 */ /* 0x000fe400000f0c00 */
[C---:B------:R-:W-:Y:S01]  /*2080*/  IADD3 R23, P0, PT, R14.reuse, UR20, RZ ;  /* 0x000000140e177c10 */ /* 0x040fe2000ff1e0ff */
[----:B------:R-:W4:Y:S03]  /*2090*/  LDG.E.U16 R0, desc[UR6][R20.64+0x4] ;  /* 0x0000040614007981 */ /* 0x000f26000c1e1500 */
[----:B------:R-:W-:Y:S01]  /*20a0*/  LEA.HI.X.SX32 R14, R14, UR19, 0x1, P0 ;  /* 0x000000130e0e7c11 */ /* 0x000fe200080f0eff */
[----:B------:R-:W4:Y:S01]  /*20b0*/  LDG.E.U16 R25, desc[UR6][R24.64] ;  /* 0x0000000618197981 */ /* 0x000f22000c1e1500 */
[----:B------:R-:W-:-:S04]  /*20c0*/  LEA R22, P0, R23, R2, 0x1 ;  /* 0x0000000217167211 */ /* 0x000fc800078008ff */
[----:B------:R-:W-:Y:S02]  /*20d0*/  LEA.HI.X R23, R23, R3, R14, 0x1, P0 ;  /* 0x0000000317177211 */ /* 0x000fe400000f0c0e */
[----:B------:R-:W4:Y:S04]  /*20e0*/  LDG.E.U16 R14, desc[UR6][R20.64+0x6] ;  /* 0x00000606140e7981 */ /* 0x000f28000c1e1500 */
[----:B------:R1:W4:Y:S01]  /*20f0*/  LDG.E.U16 R23, desc[UR6][R22.64] ;  /* 0x0000000616177981 */ /* 0x000322000c1e1500 */
[C---:B0-----:R-:W-:Y:S02]  /*2100*/  VIADD R26, R15.reuse, 0x6 ;  /* 0x000000060f1a7836 */ /* 0x041fe40000000000 */
[----:B--2---:R-:W-:Y:S02]  /*2110*/  HMUL2 R5, R16.H0_H0, R5.H0_H0 ;  /* 0x2000000510057232 */ /* 0x004fe40000000800 */
[----:B------:R-:W-:-:S02]  /*2120*/  VIADD R16, R15, 0x4 ;  /* 0x000000040f107836 */ /* 0x000fc40000000000 */
[----:B---3--:R-:W-:-:S03]  /*2130*/  HMUL2 R4, R27.H0_H0, R4.H0_H0 ;  /* 0x200000041b047232 */ /* 0x008fc60000000800 */
[----:B------:R-:W-:-:S04]  /*2140*/  IADD3 R27, P0, PT, R16, UR20, RZ ;  /* 0x00000014101b7c10 */ /* 0x000fc8000ff1e0ff */
[----:B------:R-:W-:Y:S02]  /*2150*/  LEA.HI.X.SX32 R16, R16, UR19, 0x1, P0 ;  /* 0x0000001310107c11 */ /* 0x000fe400080f0eff */
[----:B------:R-:W-:-:S04]  /*2160*/  LEA R30, P0, R27, R2, 0x1 ;  /* 0x000000021b1e7211 */ /* 0x000fc800078008ff */
[----:B------:R-:W-:Y:S02]  /*2170*/  LEA.HI.X R31, R27, R3, R16, 0x1, P0 ;  /* 0x000000031b1f7211 */ /* 0x000fe400000f0c10 */
[----:B------:R-:W-:Y:S01]  /*2180*/  IADD3 R16, PT, PT, R15, 0x5, RZ ;  /* 0x000000050f107810 */ /* 0x000fe20007ffe0ff */
[----:B-1----:R-:W-:Y:S02]  /*2190*/  HADD2.F32 R22, -RZ, R5.H0_H0 ;  /* 0x20000005ff167230 */ /* 0x002fe40000004100 */
[----:B------:R-:W2:Y:S01]  /*21a0*/  LDG.E.U16 R18, desc[UR6][R30.64] ;  /* 0x000000061e127981 */ /* 0x000ea2000c1e1500 */
[----:B------:R-:W-:-:S04]  /*21b0*/  IADD3 R27, P0, PT, R16, UR20, RZ ;  /* 0x00000014101b7c10 */ /* 0x000fc8000ff1e0ff */
[----:B------:R-:W-:Y:S02]  /*21c0*/  LEA.HI.X.SX32 R16, R16, UR19, 0x1, P0 ;  /* 0x0000001310107c11 */ /* 0x000fe400080f0eff */
[----:B------:R-:W-:-:S04]  /*21d0*/  LEA R28, P0, R27, R2, 0x1 ;  /* 0x000000021b1c7211 */ /* 0x000fc800078008ff */
[-C--:B------:R-:W-:Y:S02]  /*21e0*/  LEA.HI.X R29, R27, R3.reuse, R16, 0x1, P0 ;  /* 0x000000031b1d7211 */ /* 0x080fe400000f0c10 */
[C---:B------:R-:W-:Y:S01]  /*21f0*/  IADD3 R5, P0, PT, R26.reuse, UR20, RZ ;  /* 0x000000141a057c10 */ /* 0x040fe2000ff1e0ff */
[----:B------:R-:W-:Y:S02]  /*2200*/  VIADD R15, R15, 0x7 ;  /* 0x000000070f0f7836 */ /* 0x000fe40000000000 */
[----:B----4-:R-:W-:Y:S01]  /*2210*/  HMUL2 R0, R25.H0_H0, R0.H0_H0 ;  /* 0x2000000019007232 */ /* 0x010fe20000000800 */
[----:B------:R-:W2:Y:S01]  /*2220*/  LDG.E.U16 R27, desc[UR6][R20.64+0x8] ;  /* 0x00000806141b7981 */ /* 0x000ea2000c1e1500 */
[----:B------:R-:W-:Y:S02]  /*2230*/  LEA.HI.X.SX32 R26, R26, UR19, 0x1, P0 ;  /* 0x000000131a1a7c11 */ /* 0x000fe400080f0eff */
[C---:B------:R-:W-:Y:S01]  /*2240*/  LEA R24, P0, R5.reuse, R2, 0x1 ;  /* 0x0000000205187211 */ /* 0x040fe200078008ff */
[----:B------:R0:W3:Y:S03]  /*2250*/  LDG.E.U16 R16, desc[UR6][R28.64] ;  /* 0x000000061c107981 */ /* 0x0000e6000c1e1500 */
[----:B------:R-:W-:-:S02]  /*2260*/  LEA.HI.X R25, R5, R3, R26, 0x1, P0 ;  /* 0x0000000305197211 */ /* 0x000fc400000f0c1a */
[C---:B------:R-:W-:Y:S01]  /*2270*/  IADD3 R26, P0, PT, R15.reuse, UR20, RZ ;  /* 0x000000140f1a7c10 */ /* 0x040fe2000ff1e0ff */
[----:B------:R-:W-:Y:S02]  /*2280*/  HMUL2 R5, R23.H0_H0, R14.H0_H0 ;  /* 0x2000000e17057232 */ /* 0x000fe40000000800 */
[----:B------:R-:W3:Y:S01]  /*2290*/  LDG.E.U16 R23, desc[UR6][R20.64+0xa] ;  /* 0x00000a0614177981 */ /* 0x000ee2000c1e1500 */
[----:B------:R-:W-:Y:S01]  /*22a0*/  LEA.HI.X.SX32 R15, R15, UR19, 0x1, P0 ;  /* 0x000000130f0f7c11 */ /* 0x000fe200080f0eff */
[----:B------:R-:W-:Y:S02]  /*22b0*/  FADD R22, R22, R17 ;  /* 0x0000001116167221 */ /* 0x000fe40000000000 */
[----:B------:R-:W4:Y:S04]  /*22c0*/  LDG.E.U16 R17, desc[UR6][R20.64+0xc] ;  /* 0x00000c0614117981 */ /* 0x000f28000c1e1500 */
[----:B------:R-:W4:Y:S04]  /*22d0*/  LDG.E.U16 R24, desc[UR6][R24.64] ;  /* 0x0000000618187981 */ /* 0x000f28000c1e1500 */
[----:B------:R-:W4:Y:S01]  /*22e0*/  LDG.E.U16 R14, desc[UR6][R20.64+0xe] ;  /* 0x00000e06140e7981 */ /* 0x000f22000c1e1500 */
[----:B0-----:R-:W-:-:S04]  /*22f0*/  LEA R28, P0, R26, R2, 0x1 ;  /* 0x000000021a1c7211 */ /* 0x001fc800078008ff */
[----:B------:R-:W-:-:S05]  /*2300*/  LEA.HI.X R29, R26, R3, R15, 0x1, P0 ;  /* 0x000000031a1d7211 */ /* 0x000fca00000f0c0f */
[----:B------:R-:W4:Y:S01]  /*2310*/  LDG.E.U16 R15, desc[UR6][R28.64] ;  /* 0x000000061c0f7981 */ /* 0x000f22000c1e1500 */
[----:B------:R-:W-:-:S05]  /*2320*/  HADD2.F32 R31, -RZ, R4.H0_H0 ;  /* 0x20000004ff1f7230 */ /* 0x000fca0000004100 */
[----:B------:R-:W-:Y:S01]  /*2330*/  FADD R22, R22, R31 ;  /* 0x0000001f16167221 */ /* 0x000fe20000000000 */
[----:B------:R-:W-:Y:S02]  /*2340*/  HADD2.F32 R31, -RZ, R0.H0_H0 ;  /* 0x20000000ff1f7230 */ /* 0x000fe40000004100 */
[----:B------:R-:W-:Y:S01]  /*2350*/  HADD2.F32 R5, -RZ, R5.H0_H0 ;  /* 0x20000005ff057230 */ /* 0x000fe20000004100 */
[----:B------:R-:W-:Y:S02]  /*2360*/  IADD3 R13, PT, PT, R13, 0x8, RZ ;  /* 0x000000080d0d7810 */ /* 0x000fe40007ffe0ff */
[----:B------:R-:W-:Y:S02]  /*2370*/  FADD R22, R22, R31 ;  /* 0x0000001f16167221 */ /* 0x000fe40000000000 */
[----:B------:R-:W-:Y:S02]  /*2380*/  ISETP.NE.AND P0, PT, R13, UR33, PT ;  /* 0x000000210d007c0c */ /* 0x000fe4000bf05270 */
[----:B------:R-:W-:Y:S01]  /*2390*/  FADD R5, R22, R5 ;  /* 0x0000000516057221 */ /* 0x000fe20000000000 */
[----:B--2---:R-:W-:-:S02]  /*23a0*/  HMUL2 R0, R18.H0_H0, R27.H0_H0 ;  /* 0x2000001b12007232 */ /* 0x004fc40000000800 */
[----:B---3--:R-:W-:-:S03]  /*23b0*/  HMUL2 R4, R16.H0_H0, R23.H0_H0 ;  /* 0x2000001710047232 */ /* 0x008fc60000000800 */
[----:B------:R-:W-:-:S05]  /*23c0*/  HADD2.F32 R16, -RZ, R0.H0_H0 ;  /* 0x20000000ff107230 */ /* 0x000fca0000004100 */
[----:B------:R-:W-:Y:S01]  /*23d0*/  FADD R16, R5, R16 ;  /* 0x0000001005107221 */ /* 0x000fe20000000000 */
[----:B----4-:R-:W-:Y:S02]  /*23e0*/  HMUL2 R0, R24.H0_H0, R17.H0_H0 ;  /* 0x2000001118007232 */ /* 0x010fe40000000800 */
[----:B------:R-:W-:-:S03]  /*23f0*/  HADD2.F32 R17, -RZ, R4.H0_H0 ;  /* 0x20000004ff117230 */ /* 0x000fc60000004100 */
[----:B------:R-:W-:Y:S02]  /*2400*/  HADD2.F32 R0, -RZ, R0.H0_H0 ;  /* 0x20000000ff007230 */ /* 0x000fe40000004100 */
[----:B------:R-:W-:-:S04]  /*2410*/  FADD R5, R16, R17 ;  /* 0x0000001110057221 */ /* 0x000fc80000000000 */
[----:B------:R-:W-:Y:S01]  /*2420*/  FADD R0, R5, R0 ;  /* 0x0000000005007221 */ /* 0x000fe20000000000 */
[----:B------:R-:W-:-:S05]  /*2430*/  HMUL2 R4, R15.H0_H0, R14.H0_H0 ;  /* 0x2000000e0f047232 */ /* 0x000fca0000000800 */
[----:B------:R-:W-:Y:S02]  /*2440*/  HADD2.F32 R17, -RZ, R4.H0_H0 ;  /* 0x20000004ff117230 */ /* 0x000fe40000004100 */
[----:B------:R-:W-:-:S03]  /*2450*/  IMAD.U32 R4, RZ, RZ, UR33 ;  /* 0x00000021ff047e24 */ /* 0x000fc6000f8e00ff */
[----:B------:R-:W-:Y:S01]  /*2460*/  FADD R17, R0, R17 ;  /* 0x0000001100117221 */ /* 0x000fe20000000000 */
[----:B------:R-:W-:Y:S05]  /*2470*/  @P0 BRA `(.L_x_6278) ;  /* 0xfffffff800a40947 */ /* 0x000fea000383ffff */
.L_x_6277:
[----:B------:R-:W-:-:S09]  /*2480*/  UISETP.NE.AND UP0, UPT, UR38, URZ, UPT ;  /* 0x000000ff2600728c */ /* 0x000fd2000bf05270 */
[----:B------:R-:W-:Y:S05]  /*2490*/  BRA.U !UP0, `(.L_x_6276) ;  /* 0x0000000508787547 */ /* 0x000fea000b800000 */
[----:B------:R-:W-:-:S04]  /*24a0*/  UIADD3 UR4, UPT, UPT, UR38, -0x1, URZ ;  /* 0xffffffff26047890 */ /* 0x000fc8000fffe0ff */
[----:B------:R-:W-:-:S09]  /*24b0*/  UISETP.GE.U32.AND UP0, UPT, UR4, 0x3, UPT ;  /* 0x000000030400788c */ /* 0x000fd2000bf06070 */
[----:B------:R-:W-:Y:S05]  /*24c0*/  BRA.U !UP0, `(.L_x_6279) ;  /* 0x0000000108b47547 */ /* 0x000fea000b800000 */
[----:B------:R-:W0:Y:S01]  /*24d0*/  LDC.64 R2, c[0x0][0x400] ;  /* 0x00010000ff027b82 */ /* 0x000e220000000a00 */
[--C-:B------:R-:W-:Y:S02]  /*24e0*/  IMAD.IADD R15, R7, 0x1, R4.reuse ;  /* 0x00000001070f7824 */ /* 0x100fe400078e0204 */
        /* <DEDUP_REMOVED lines=8> */
[-C--:B0-----:R-:W-:Y:S02]  /*2570*/  LEA R24, P0, R13, R2.reuse, 0x1 ;  /* 0x000000020d187211 */ /* 0x081fe400078008ff */
[----:B------:R-:W-:Y:S02]  /*2580*/  LEA R22, P1, R5, R2, 0x1 ;  /* 0x0000000205167211 */ /* 0x000fe400078208ff */
[----:B------:R-:W-:Y:S02]  /*2590*/  LEA.HI.X R25, R13, R3, R0, 0x1, P0 ;  /* 0x000000030d197211 */ /* 0x000fe400000f0c00 */
[C---:B------:R-:W-:Y:S02]  /*25a0*/  IADD3 R13, P0, PT, R16.reuse, UR20, RZ ;  /* 0x00000014100d7c10 */ /* 0x040fe4000ff1e0ff */
[----:B------:R-:W-:Y:S01]  /*25b0*/  MOV R0, 0x2 ;  /* 0x0000000200007802 */ /* 0x000fe20000000f00 */
[----:B------:R-:W2:Y:S01]  /*25c0*/  LDG.E.U16 R24, desc[UR6][R24.64] ;  /* 0x0000000618187981 */ /* 0x000ea2000c1e1500 */
[----:B------:R-:W-:-:S02]  /*25d0*/  LEA.HI.X.SX32 R16, R16, UR19, 0x1, P0 ;  /* 0x0000001310107c11 */ /* 0x000fc400080f0eff */
[----:B------:R-:W-:Y:S01]  /*25e0*/  LEA R20, P0, R13, R2, 0x1 ;  /* 0x000000020d147211 */ /* 0x000fe200078008ff */
[----:B------:R-:W-:Y:S01]  /*25f0*/  IMAD.WIDE R26, R21, R0, UR42 ;  /* 0x0000002a151a7e25 */ /* 0x000fe2000f8e0200 */
[-C--:B------:R-:W-:Y:S02]  /*2600*/  LEA.HI.X R23, R5, R3.reuse, R14, 0x1, P1 ;  /* 0x0000000305177211 */ /* 0x080fe400008f0c0e */
[----:B------:R-:W-:Y:S02]  /*2610*/  LEA.HI.X R21, R13, R3, R16, 0x1, P0 ;  /* 0x000000030d157211 */ /* 0x000fe400000f0c10 */
[C---:B------:R-:W-:Y:S01]  /*2620*/  IADD3 R0, P0, PT, R15.reuse, UR20, RZ ;  /* 0x000000140f007c10 */ /* 0x040fe2000ff1e0ff */
[----:B------:R-:W2:Y:S03]  /*2630*/  LDG.E.U16 R5, desc[UR6][R26.64] ;  /* 0x000000061a057981 */ /* 0x000ea6000c1e1500 */
[----:B------:R-:W-:Y:S01]  /*2640*/  LEA.HI.X.SX32 R15, R15, UR19, 0x1, P0 ;  /* 0x000000130f0f7c11 */ /* 0x000fe200080f0eff */
[----:B------:R-:W3:Y:S01]  /*2650*/  LDG.E.U16 R23, desc[UR6][R22.64] ;  /* 0x0000000616177981 */ /* 0x000ee2000c1e1500 */
[----:B------:R-:W-:-:S03]  /*2660*/  LEA R14, P0, R0, R2, 0x1 ;  /* 0x00000002000e7211 */ /* 0x000fc600078008ff */
[----:B------:R-:W3:Y:S01]  /*2670*/  LDG.E.U16 R2, desc[UR6][R26.64+0x2] ;  /* 0x000002061a027981 */ /* 0x000ee2000c1e1500 */
[----:B------:R-:W-:-:S03]  /*2680*/  LEA.HI.X R15, R0, R3, R15, 0x1, P0 ;  /* 0x00000003000f7211 */ /* 0x000fc600000f0c0f */
[----:B------:R-:W4:Y:S04]  /*2690*/  LDG.E.U16 R20, desc[UR6][R20.64] ;  /* 0x0000000614147981 */ /* 0x000f28000c1e1500 */
[----:B------:R-:W4:Y:S04]  /*26a0*/  LDG.E.U16 R13, desc[UR6][R26.64+0x4] ;  /* 0x000004061a0d7981 */ /* 0x000f28000c1e1500 */
[----:B------:R-:W4:Y:S04]  /*26b0*/  LDG.E.U16 R3, desc[UR6][R26.64+0x6] ;  /* 0x000006061a037981 */ /* 0x000f28000c1e1500 */
[----:B------:R-:W4:Y:S01]  /*26c0*/  LDG.E.U16 R14, desc[UR6][R14.64] ;  /* 0x000000060e0e7981 */ /* 0x000f22000c1e1500 */
[----:B------:R-:W-:Y:S01]  /*26d0*/  IADD3 R4, PT, PT, R4, 0x4, RZ ;  /* 0x0000000404047810 */ /* 0x000fe20007ffe0ff */
[----:B--2---:R-:W-:-:S05]  /*26e0*/  HMUL2 R0, R24.H0_H0, R5.H0_H0 ;  /* 0x2000000518007232 */ /* 0x004fca0000000800 */
[----:B------:R-:W-:Y:S02]  /*26f0*/  HADD2.F32 R16, -RZ, R0.H0_H0 ;  /* 0x20000000ff107230 */ /* 0x000fe40000004100 */
[----:B---3--:R-:W-:-:S03]  /*2700*/  HMUL2 R2, R23.H0_H0, R2.H0_H0 ;  /* 0x2000000217027232 */ /* 0x008fc60000000800 */
[----:B------:R-:W-:Y:S02]  /*2710*/  FADD R16, R17, R16 ;  /* 0x0000001011107221 */ /* 0x000fe40000000000 */
[----:B------:R-:W-:Y:S02]  /*2720*/  HADD2.F32 R5, -RZ, R2.H0_H0 ;  /* 0x20000002ff057230 */ /* 0x000fe40000004100 */
[----:B----4-:R-:W-:-:S03]  /*2730*/  HMUL2 R0, R20.H0_H0, R13.H0_H0 ;  /* 0x2000000d14007232 */ /* 0x010fc60000000800 */
[----:B------:R-:W-:Y:S02]  /*2740*/  FADD R5, R16, R5 ;  /* 0x0000000510057221 */ /* 0x000fe40000000000 */
[----:B------:R-:W-:Y:S02]  /*2750*/  HADD2.F32 R0, -RZ, R0.H0_H0 ;  /* 0x20000000ff007230 */ /* 0x000fe40000004100 */
[----:B------:R-:W-:-:S03]  /*2760*/  HMUL2 R2, R14.H0_H0, R3.H0_H0 ;  /* 0x200000030e027232 */ /* 0x000fc60000000800 */
[----:B------:R-:W-:Y:S02]  /*2770*/  FADD R5, R5, R0 ;  /* 0x0000000005057221 */ /* 0x000fe40000000000 */
[----:B------:R-:W-:-:S05]  /*2780*/  HADD2.F32 R2, -RZ, R2.H0_H0 ;  /* 0x20000002ff027230 */ /* 0x000fca0000004100 */
[----:B------:R-:W-:Y:S01]  /*2790*/  FADD R17, R5, R2 ;  /* 0x0000000205117221 */ /* 0x000fe20000000000 */
.L_x_6279:
[----:B------:R-:W-:-:S09]  /*27a0*/  UISETP.NE.AND UP0, UPT, UR37, URZ, UPT ;  /* 0x000000ff2500728c */ /* 0x000fd2000bf05270 */
[----:B------:R-:W-:Y:S05]  /*27b0*/  BRA.U !UP0, `(.L_x_6276) ;  /* 0x0000000108b07547 */ /* 0x000fea000b800000 */
[----:B------:R-:W-:-:S04]  /*27c0*/  UIADD3 UR4, UPT, UPT, UR37, -0x1, URZ ;  /* 0xffffffff25047890 */ /* 0x000fc8000fffe0ff */
[----:B------:R-:W-:-:S09]  /*27d0*/  UISETP.NE.AND UP0, UPT, UR4, URZ, UPT ;  /* 0x000000ff0400728c */ /* 0x000fd2000bf05270 */
[----:B------:R-:W-:Y:S05]  /*27e0*/  BRA.U !UP0, `(.L_x_6280) ;  /* 0x0000000108647547 */ /* 0x000fea000b800000 */
[----:B------:R-:W0:Y:S01]  /*27f0*/  LDC.64 R2, c[0x0][0x400] ;  /* 0x00010000ff027b82 */ /* 0x000e220000000a00 */
[----:B------:R-:W-:Y:S02]  /*2800*/  IMAD.IADD R14, R7, 0x1, R4 ;  /* 0x00000001070e7824 */ /* 0x000fe400078e0204 */
        /* <DEDUP_REMOVED lines=8> */
[----:B0-----:R-:W-:-:S04]  /*2890*/  LEA R20, P1, R21, R2, 0x1 ;  /* 0x0000000215147211 */ /* 0x001fc800078208ff */
[-C--:B------:R-:W-:Y:S02]  /*28a0*/  LEA.HI.X R21, R21, R3.reuse, R14, 0x1, P1 ;  /* 0x0000000315157211 */ /* 0x080fe400008f0c0e */
[C---:B------:R-:W-:Y:S02]  /*28b0*/  LEA R14, P0, R5.reuse, R2, 0x1 ;  /* 0x00000002050e7211 */ /* 0x040fe400078008ff */
[----:B------:R-:W2:Y:S02]  /*28c0*/  LDG.E.U16 R2, desc[UR6][R22.64] ;  /* 0x0000000616027981 */ /* 0x000ea4000c1e1500 */
[----:B------:R-:W-:Y:S02]  /*28d0*/  LEA.HI.X R15, R5, R3, R0, 0x1, P0 ;  /* 0x00000003050f7211 */ /* 0x000fe400000f0c00 */
[----:B------:R-:W2:Y:S04]  /*28e0*/  LDG.E.U16 R21, desc[UR6][R20.64] ;  /* 0x0000000614157981 */ /* 0x000ea8000c1e1500 */
[----:B------:R-:W3:Y:S04]  /*28f0*/  LDG.E.U16 R0, desc[UR6][R22.64+0x2] ;  /* 0x0000020616007981 */ /* 0x000ee8000c1e1500 */
[----:B------:R-:W3:Y:S01]  /*2900*/  LDG.E.U16 R15, desc[UR6][R14.64] ;  /* 0x000000060e0f7981 */ /* 0x000ee2000c1e1500 */
[----:B------:R-:W-:-:S02]  /*2910*/  VIADD R4, R4, 0x2 ;  /* 0x0000000204047836 */ /* 0x000fc40000000000 */
[----:B--2---:R-:W-:-:S05]  /*2920*/  HMUL2 R2, R21.H0_H0, R2.H0_H0 ;  /* 0x2000000215027232 */ /* 0x004fca0000000800 */
[----:B------:R-:W-:Y:S02]  /*2930*/  HADD2.F32 R2, -RZ, R2.H0_H0 ;  /* 0x20000002ff027230 */ /* 0x000fe40000004100 */
[----:B---3--:R-:W-:-:S03]  /*2940*/  HMUL2 R0, R15.H0_H0, R0.H0_H0 ;  /* 0x200000000f007232 */ /* 0x008fc60000000800 */
[----:B------:R-:W-:Y:S02]  /*2950*/  FADD R17, R17, R2 ;  /* 0x0000000211117221 */ /* 0x000fe40000000000 */
[----:B------:R-:W-:-:S05]  /*2960*/  HADD2.F32 R0, -RZ, R0.H0_H0 ;  /* 0x20000000ff007230 */ /* 0x000fca0000004100 */
[----:B------:R-:W-:Y:S01]  /*2970*/  FADD R17, R17, R0 ;  /* 0x0000000011117221 */ /* 0x000fe20000000000 */
.L_x_6280:
[----:B------:R-:W-:-:S09]  /*2980*/  UISETP.NE.AND UP0, UPT, UR32, URZ, UPT ;  /* 0x000000ff2000728c */ /* 0x000fd2000bf05270 */
[----:B------:R-:W-:Y:S05]  /*2990*/  BRA.U !UP0, `(.L_x_6276) ;  /* 0x0000000108387547 */ /* 0x000fea000b800000 */
[----:B------:R-:W0:Y:S01]  /*29a0*/  LDC.64 R2, c[0x0][0x400] ;  /* 0x00010000ff027b82 */ /* 0x000e220000000a00 */
[-C--:B------:R-:W-:Y:S02]  /*29b0*/  IADD3 R7, PT, PT, R7, R4.reuse, RZ ;  /* 0x0000000407077210 */ /* 0x080fe40007ffe0ff */
[----:B------:R-:W-:Y:S02]  /*29c0*/  IADD3 R5, PT, PT, R6, R4, RZ ;  /* 0x0000000406057210 */ /* 0x000fe40007ffe0ff */
[C---:B------:R-:W-:Y:S02]  /*29d0*/  IADD3 R0, P0, PT, R7.reuse, UR20, RZ ;  /* 0x0000001407007c10 */ /* 0x040fe4000ff1e0ff */
[----:B------:R-:W-:Y:S02]  /*29e0*/  MOV R4, 0x2 ;  /* 0x0000000200047802 */ /* 0x000fe40000000f00 */
[----:B------:R-:W-:-:S03]  /*29f0*/  LEA.HI.X.SX32 R7, R7, UR19, 0x1, P0 ;  /* 0x0000001307077c11 */ /* 0x000fc600080f0eff */
[----:B------:R-:W-:Y:S01]  /*2a00*/  IMAD.WIDE R4, R5, R4, UR42 ;  /* 0x0000002a05047e25 */ /* 0x000fe2000f8e0204 */
[----:B0-----:R-:W-:-:S04]  /*2a10*/  LEA R2, P0, R0, R2, 0x1 ;  /* 0x0000000200027211 */ /* 0x001fc800078008ff */
[----:B------:R-:W-:Y:S02]  /*2a20*/  LEA.HI.X R3, R0, R3, R7, 0x1, P0 ;  /* 0x0000000300037211 */ /* 0x000fe400000f0c07 */
[----:B------:R-:W2:Y:S04]  /*2a30*/  LDG.E.U16 R0, desc[UR6][R4.64] ;  /* 0x0000000604007981 */ /* 0x000ea8000c1e1500 */
[----:B------:R-:W2:Y:S02]  /*2a40*/  LDG.E.U16 R3, desc[UR6][R2.64] ;  /* 0x0000000602037981 */ /* 0x000ea4000c1e1500 */
[----:B--2---:R-:W-:-:S05]  /*2a50*/  HMUL2 R0, R3.H0_H0, R0.H0_H0 ;  /* 0x2000000003007232 */ /* 0x004fca0000000800 */
[----:B------:R-:W-:-:S05]  /*2a60*/  HADD2.F32 R0, -RZ, R0.H0_H0 ;  /* 0x20000000ff007230 */ /* 0x000fca0000004100 */
[----:B------:R-:W-:-:S07]  /*2a70*/  FADD R17, R17, R0 ;  /* 0x0000000011117221 */ /* 0x000fce0000000000 */
.L_x_6276:
[----:B------:R-:W0:Y:S01]  /*2a80*/  LDC R6, c[0x0][0x3b4] ;  /* 0x0000ed00ff067b82 */ /* 0x000e220000000800 */
[----:B------:R-:W1:Y:S01]  /*2a90*/  LDCU UR4, c[0x0][0x470] ;  /* 0x00008e00ff0477ac */ /* 0x000e620008000800 */
[----:B------:R-:W-:Y:S02]  /*2aa0*/  MOV R14, RZ ;  /* 0x000000ff000e7202 */ /* 0x000fe40000000f00 */
[----:B------:R-:W-:Y:S02]  /*2ab0*/  MOV R18, RZ ;  /* 0x000000ff00127202 */ /* 0x000fe40000000f00 */
[----:B------:R-:W-:Y:S01]  /*2ac0*/  MOV R21, RZ ;  /* 0x000000ff00157202 */ /* 0x000fe20000000f00 */
[----:B-1----:R-:W-:Y:S01]  /*2ad0*/  IMAD R7, R19, UR4, R10 ;  /* 0x0000000413077c24 */ /* 0x002fe2000f8e020a */
[----:B0-----:R-:W-:-:S13]  /*2ae0*/  ISETP.GE.U32.AND P0, PT, R6, 0x8, PT ;  /* 0x000000080600780c */ /* 0x001fda0003f06070 */
[----:B------:R-:W-:Y:S05]  /*2af0*/  @!P0 BRA `(.L_x_6281) ;  /* 0x0000000c00248947 */ /* 0x000fea0003800000 */
[----:B------:R-:W-:Y:S01]  /*2b00*/  HFMA2 R16, -RZ, RZ, 0, 0 ;  /* 0x00000000ff107431 */ /* 0x000fe200000001ff */
[----:B------:R-:W-:-:S07]  /*2b10*/  MOV R18, RZ ;  /* 0x000000ff00127202 */ /* 0x000fce0000000f00 */
.L_x_6282:
        /* <DEDUP_REMOVED lines=10> */
[----:B0-----:R-:W-:-:S04]  /*2bc0*/  LEA R26, P1, R3, R4, 0x1 ;  /* 0x00000004031a7211 */ /* 0x001fc800078208ff */
[----:B------:R-:W-:Y:S02]  /*2bd0*/  LEA.HI.X R27, R3, R5, R0, 0x1, P1 ;  /* 0x00000005031b7211 */ /* 0x000fe400008f0c00 */
[----:B------:R-:W0:Y:S01]  /*2be0*/  LDC.64 R2, c[0x0][0x4c0] ;  /* 0x00013000ff027b82 */ /* 0x000e220000000a00 */
[----:B------:R-:W2:Y:S01]  /*2bf0*/  LDG.E.U16 R0, desc[UR6][R30.64] ;  /* 0x000000061e007981 */ /* 0x000ea2000c1e1500 */
[----:B------:R-:W-:-:S03]  /*2c00*/  IMAD.IADD R13, R9, 0x1, R16 ;  /* 0x00000001090d7824 */ /* 0x000fc600078e0210 */
[----:B------:R-:W2:Y:S02]  /*2c10*/  LDG.E.U16 R23, desc[UR6][R26.64] ;  /* 0x000000061a177981 */ /* 0x000ea4000c1e1500 */
[----:B------:R-:W-:-:S04]  /*2c20*/  IADD3 R25, P0, PT, R13, UR16, RZ ;  /* 0x000000100d197c10 */ /* 0x000fc8000ff1e0ff */
[----:B------:R-:W-:Y:S02]  /*2c30*/  LEA.HI.X.SX32 R20, R13, UR15, 0x1, P0 ;  /* 0x0000000f0d147c11 */ /* 0x000fe400080f0eff */
[----:B0-----:R-:W-:-:S04]  /*2c40*/  LEA R28, P0, R25, R2, 0x1 ;  /* 0x00000002191c7211 */ /* 0x001fc800078008ff */
[----:B------:R-:W-:-:S05]  /*2c50*/  LEA.HI.X R29, R25, R3, R20, 0x1, P0 ;  /* 0x00000003191d7211 */ /* 0x000fca00000f0c14 */
[----:B------:R-:W3:Y:S01]  /*2c60*/  LDG.E.U16 R22, desc[UR6][R28.64] ;  /* 0x000000061c167981 */ /* 0x000ee2000c1e1500 */
[----:B------:R-:W-:Y:S02]  /*2c70*/  VIADD R24, R14, 0x1 ;  /* 0x000000010e187836 */ /* 0x000fe40000000000 */
[----:B--2---:R-:W-:-:S05]  /*2c80*/  HMUL2 R0, R23.H0_H0, R0.H0_H0 ;  /* 0x2000000017007232 */ /* 0x004fca0000000800 */
[----:B------:R-:W-:Y:S02]  /*2c90*/  HADD2.F32 R20, -RZ, R0.H0_H0 ;  /* 0x20000000ff147230 */ /* 0x000fe40000004100 */
[----:B------:R-:W-:-:S03]  /*2ca0*/  VIADD R0, R15, 0x1 ;  /* 0x000000010f007836 */ /* 0x000fc60000000000 */
[----:B------:R-:W-:Y:S02]  /*2cb0*/  FADD R21, R20, R21 ;  /* 0x0000001514157221 */ /* 0x000fe40000000000 */
[----:B------:R-:W-:-:S04]  /*2cc0*/  IADD3 R25, P0, PT, R0, UR14, RZ ;  /* 0x0000000e00197c10 */ /* 0x000fc8000ff1e0ff */
[----:B------:R-:W-:Y:S02]  /*2cd0*/  LEA.HI.X.SX32 R0, R0, UR13, 0x1, P0 ;  /* 0x0000000d00007c11 */ /* 0x000fe400080f0eff */
[----:B------:R-:W-:-:S04]  /*2ce0*/  LEA R26, P0, R25, R4, 0x1 ;  /* 0x00000004191a7211 */ /* 0x000fc800078008ff */
[----:B------:R-:W-:-:S05]  /*2cf0*/  LEA.HI.X R27, R25, R5, R0, 0x1, P0 ;  /* 0x00000005191b7211 */ /* 0x000fca00000f0c00 */
[----:B------:R0:W2:Y:S01]  /*2d00*/  LDG.E.U16 R20, desc[UR6][R26.64] ;  /* 0x000000061a147981 */ /* 0x0000a2000c1e1500 */
[----:B---3--:R-:W-:Y:S01]  /*2d10*/  HMUL2 R0, R23.H0_H0, R22.H0_H0 ;  /* 0x2000001617007232 */ /* 0x008fe20000000800 */
[----:B------:R-:W-:-:S04]  /*2d20*/  IADD3 R22, P0, PT, R24, UR18, RZ ;  /* 0x0000001218167c10 */ /* 0x000fc8000ff1e0ff */
[----:B------:R-:W-:Y:S02]  /*2d30*/  LEA.HI.X.SX32 R23, R24, UR17, 0x1, P0 ;  /* 0x0000001118177c11 */ /* 0x000fe400080f0eff */
[----:B------:R-:W-:-:S04]  /*2d40*/  LEA R24, P0, R22, UR4, 0x1 ;  /* 0x0000000416187c11 */ /* 0x000fc8000f8008ff */
[----:B------:R-:W-:Y:S01]  /*2d50*/  LEA.HI.X R25, R22, UR5, R23, 0x1, P0 ;  /* 0x0000000516197c11 */ /* 0x000fe200080f0c17 */
[----:B------:R-:W-:Y:S02]  /*2d60*/  HADD2.F32 R23, -RZ, R0.H0_H0 ;  /* 0x20000000ff177230 */ /* 0x000fe40000004100 */
[----:B------:R-:W-:-:S03]  /*2d70*/  VIADD R0, R13, 0x1 ;  /* 0x000000010d007836 */ /* 0x000fc60000000000 */
[----:B------:R1:W2:Y:S01]  /*2d80*/  LDG.E.U16 R25, desc[UR6][R24.64] ;  /* 0x0000000618197981 */ /* 0x0002a2000c1e1500 */
[----:B------:R-:W-:Y:S01]  /*2d90*/  FADD R22, R23, R18 ;  /* 0x0000001217167221 */ /* 0x000fe20000000000 */
[----:B------:R-:W-:-:S04]  /*2da0*/  IADD3 R23, P0, PT, R0, UR16, RZ ;  /* 0x0000001000177c10 */ /* 0x000fc8000ff1e0ff */
[----:B------:R-:W-:Y:S02]  /*2db0*/  LEA.HI.X.SX32 R0, R0, UR15, 0x1, P0 ;  /* 0x0000000f00007c11 */ /* 0x000fe400080f0eff */
[----:B0-----:R-:W-:-:S04]  /*2dc0*/  LEA R26, P0, R23, R2, 0x1 ;  /* 0x00000002171a7211 */ /* 0x001fc800078008ff */
[----:B------:R-:W-:-:S05]  /*2dd0*/  LEA.HI.X R27, R23, R3, R0, 0x1, P0 ;  /* 0x00000003171b7211 */ /* 0x000fca00000f0c00 */
[----:B------:R-:W3:Y:S01]  /*2de0*/  LDG.E.U16 R23, desc[UR6][R26.64] ;  /* 0x000000061a177981 */ /* 0x000ee2000c1e1500 */
[----:B-1----:R-:W-:Y:S02]  /*2df0*/  VIADD R24, R14, 0x2 ;  /* 0x000000020e187836 */ /* 0x002fe40000000000 */
[----:B--2---:R-:W-:-:S05]  /*2e00*/  HMUL2 R0, R20.H0_H0, R25.H0_H0 ;  /* 0x2000001914007232 */ /* 0x004fca0000000800 */
[----:B------:R-:W-:Y:S02]  /*2e10*/  HADD2.F32 R18, -RZ, R0.H0_H0 ;  /* 0x20000000ff127230 */ /* 0x000fe40000004100 */
[----:B------:R-:W-:-:S03]  /*2e20*/  VIADD R0, R15, 0x2 ;  /* 0x000000020f007836 */ /* 0x000fc60000000000 */
[----:B------:R-:W-:Y:S02]  /*2e30*/  FADD R18, R21, R18 ;  /* 0x0000001215127221 */ /* 0x000fe40000000000 */
[----:B------:R-:W-:-:S04]  /*2e40*/  IADD3 R21, P0, PT, R0, UR14, RZ ;  /* 0x0000000e00157c10 */ /* 0x000fc8000ff1e0ff */
[----:B------:R-:W-:Y:S02]  /*2e50*/  LEA.HI.X.SX32 R0, R0, UR13, 0x1, P0 ;  /* 0x0000000d00007c11 */ /* 0x000fe400080f0eff */
[----:B------:R-:W-:-:S04]  /*2e60*/  LEA R28, P0, R21, R4, 0x1 ;  /* 0x00000004151c7211 */ /* 0x000fc800078008ff */
[----:B------:R-:W-:Y:S01]  /*2e70*/  LEA.HI.X R29, R21, R5, R0, 0x1, P0 ;  /* 0x00000005151d7211 */ /* 0x000fe200000f0c00 */
[----:B---3--:R-:W-:Y:S01]  /*2e80*/  HMUL2 R0, R20.H0_H0, R23.H0_H0 ;  /* 0x2000001714007232 */ /* 0x008fe20000000800 */
[----:B------:R-:W-:-:S03]  /*2e90*/  IADD3 R20, P0, PT, R24, UR18, RZ ;  /* 0x0000001218147c10 */ /* 0x000fc6000ff1e0ff */
[----:B------:R-:W2:Y:S01]  /*2ea0*/  LDG.E.U16 R21, desc[UR6][R28.64] ;  /* 0x000000061c157981 */ /* 0x000ea2000c1e1500 */
[----:B------:R-:W-:Y:S02]  /*2eb0*/  LEA.HI.X.SX32 R23, R24, UR17, 0x1, P0 ;  /* 0x0000001118177c11 */ /* 0x000fe400080f0eff */
[----:B------:R-:W-:-:S04]  /*2ec0*/  LEA R26, P0, R20, UR4, 0x1 ;  /* 0x00000004141a7c11 */ /* 0x000fc8000f8008ff */
[----:B------:R-:W-:-:S05]  /*2ed0*/  LEA.HI.X R27, R20, UR5, R23, 0x1, P0 ;  /* 0x00000005141b7c11 */ /* 0x000fca00080f0c17 */
[----:B------:R-:W2:Y:S01]  /*2ee0*/  LDG.E.U16 R20, desc[UR6][R26.64] ;  /* 0x000000061a147981 */ /* 0x000ea2000c1e1500 */
[----:B------:R-:W-:Y:S02]  /*2ef0*/  HADD2.F32 R23, -RZ, R0.H0_H0 ;  /* 0x20000000ff177230 */ /* 0x000fe40000004100 */
[----:B------:R-:W-:-:S03]  /*2f00*/  VIADD R0, R13, 0x2 ;  /* 0x000000020d007836 */ /* 0x000fc60000000000 */
[----:B------:R-:W-:Y:S02]  /*2f10*/  FADD R22, R22, R23 ;  /* 0x0000001716167221 */ /* 0x000fe40000000000 */
[----:B------:R-:W-:-:S04]  /*2f20*/  IADD3 R23, P0, PT, R0, UR16, RZ ;  /* 0x0000001000177c10 */ /* 0x000fc8000ff1e0ff */
[----:B------:R-:W-:Y:S02]  /*2f30*/  LEA.HI.X.SX32 R0, R0, UR15, 0x1, P0 ;  /* 0x0000000f00007c11 */ /* 0x000fe400080f0eff */
[----:B------:R-:W-:-:S04]  /*2f40*/  LEA R24, P0, R23, R2, 0x1 ;  /* 0x0000000217187211 */ /* 0x000fc800078008ff */
[----:B------:R-:W-:-:S05]  /*2f50*/  LEA.HI.X R25, R23, R3, R0, 0x1, P0 ;  /* 0x0000000317197211 */ /* 0x000fca00000f0c00 */
[----:B------:R-:W3:Y:S01]  /*2f60*/  LDG.E.U16 R24, desc[UR6][R24.64] ;  /* 0x0000000618187981 */ /* 0x000ee2000c1e1500 */
        /* <DEDUP_REMOVED lines=8> */
[----:B------:R-:W-:Y:S02]  /*2ff0*/  VIADD R23, R14, 0x3 ;  /* 0x000000030e177836 */ /* 0x000fe40000000000 */
[----:B---3--:R-:W-:Y:S02]  /*3000*/  HMUL2 R0, R21.H0_H0, R24.H0_H0 ;  /* 0x2000001815007232 */ /* 0x008fe40000000800 */
[----:B------:R-:W2:Y:S01]  /*3010*/  LDG.E.U16 R20, desc[UR6][R28.64] ;  /* 0x000000061c147981 */ /* 0x000ea2000c1e1500 */
[----:B------:R-:W-:-:S04]  /*3020*/  IADD3 R21, P0, PT, R23, UR18, RZ ;  /* 0x0000001217157c10 */ /* 0x000fc8000ff1e0ff */
[----:B------:R-:W-:Y:S02]  /*3030*/  LEA.HI.X.SX32 R24, R23, UR17, 0x1, P0 ;  /* 0x0000001117187c11 */ /* 0x000fe400080f0eff */
[----:B------:R-:W-:-:S04]  /*3040*/  LEA R26, P0, R21, UR4, 0x1 ;  /* 0x00000004151a7c11 */ /* 0x000fc8000f8008ff */
[----:B------:R-:W-:Y:S01]  /*3050*/  LEA.HI.X R27, R21, UR5, R24, 0x1, P0 ;  /* 0x00000005151b7c11 */ /* 0x000fe200080f0c18 */
[----:B------:R-:W-:Y:S02]  /*3060*/  HADD2.F32 R23, -RZ, R0.H0_H0 ;  /* 0x20000000ff177230 */ /* 0x000fe40000004100 */
[----:B------:R-:W-:Y:S02]  /*3070*/  VIADD R0, R13, 0x3 ;  /* 0x000000030d007836 */ /* 0x000fe40000000000 */
[----:B------:R-:W2:Y:S01]  /*3080*/  LDG.E.U16 R21, desc[UR6][R26.64] ;  /* 0x000000061a157981 */ /* 0x000ea2000c1e1500 */
[----:B------:R-:W-:Y:S02]  /*3090*/  FADD R22, R22, R23 ;  /* 0x0000001716167221 */ /* 0x000fe40000000000 */
[----:B------:R-:W-:-:S04]  /*30a0*/  IADD3 R23, P0, PT, R0, UR16, RZ ;  /* 0x0000001000177c10 */ /* 0x000fc8000ff1e0ff */
[----:B------:R-:W-:Y:S02]  /*30b0*/  LEA.HI.X.SX32 R0, R0, UR15, 0x1, P0 ;  /* 0x0000000f00007c11 */ /* 0x000fe400080f0eff */
[----:B------:R-:W-:-:S04]  /*30c0*/  LEA R24, P0, R23, R2, 0x1 ;  /* 0x0000000217187211 */ /* 0x000fc800078008ff */
[----:B------:R-:W-:-:S06]  /*30d0*/  LEA.HI.X R25, R23, R3, R0, 0x1, P0 ;  /* 0x0000000317197211 */ /* 0x000fcc00000f0c00 */
        /* <DEDUP_REMOVED lines=49> */
[C---:B------:R-:W-:Y:S02]  /*33f0*/  VIADD R23, R14.reuse, 0x6 ;  /* 0x000000060e177836 */ /* 0x040fe40000000000 */
        /* <DEDUP_REMOVED lines=10> */
[----:B------:R-:W-:Y:S01]  /*34a0*/  IADD3 R20, P0, PT, R23, UR18, RZ ;  /* 0x0000001217147c10 */ /* 0x000fe2000ff1e0ff */
[----:B------:R-:W-:Y:S02]  /*34b0*/  VIADD R15, R15, 0x7 ;  /* 0x000000070f0f7836 */ /* 0x000fe40000000000 */
[----:B------:R-:W2:Y:S01]  /*34c0*/  LDG.E.U16 R21, desc[UR6][R26.64] ;  /* 0x000000061a157981 */ /* 0x000ea2000c1e1500 */
[----:B------:R-:W-:Y:S02]  /*34d0*/  LEA.HI.X.SX32 R23, R23, UR17, 0x1, P0 ;  /* 0x0000001117177c11 */ /* 0x000fe400080f0eff */
[----:B------:R-:W-:-:S04]  /*34e0*/  LEA R24, P0, R20, UR4, 0x1 ;  /* 0x0000000414187c11 */ /* 0x000fc8000f8008ff */
[----:B------:R-:W-:Y:S01]  /*34f0*/  LEA.HI.X R25, R20, UR5, R23, 0x1, P0 ;  /* 0x0000000514197c11 */ /* 0x000fe200080f0c17 */
[----:B------:R-:W-:Y:S02]  /*3500*/  HADD2.F32 R23, -RZ, R0.H0_H0 ;  /* 0x20000000ff177230 */ /* 0x000fe40000004100 */
[----:B------:R-:W-:Y:S02]  /*3510*/  VIADD R0, R13, 0x6 ;  /* 0x000000060d007836 */ /* 0x000fe40000000000 */
[----:B------:R0:W2:Y:S01]  /*3520*/  LDG.E.U16 R24, desc[UR6][R24.64] ;  /* 0x0000000618187981 */ /* 0x0000a2000c1e1500 */
[----:B------:R-:W-:Y:S02]  /*3530*/  FADD R20, R22, R23 ;  /* 0x0000001716147221 */ /* 0x000fe40000000000 */
[----:B------:R-:W-:-:S04]  /*3540*/  IADD3 R23, P0, PT, R0, UR16, RZ ;  /* 0x0000001000177c10 */ /* 0x000fc8000ff1e0ff */
[----:B------:R-:W-:Y:S02]  /*3550*/  LEA.HI.X.SX32 R0, R0, UR15, 0x1, P0 ;  /* 0x0000000f00007c11 */ /* 0x000fe400080f0eff */
[----:B------:R-:W-:-:S04]  /*3560*/  LEA R22, P0, R23, R2, 0x1 ;  /* 0x0000000217167211 */ /* 0x000fc800078008ff */
[----:B------:R-:W-:Y:S02]  /*3570*/  LEA.HI.X R23, R23, R3, R0, 0x1, P0 ;  /* 0x0000000317177211 */ /* 0x000fe400000f0c00 */
[----:B------:R-:W-:-:S03]  /*3580*/  IADD3 R0, P0, PT, R14, UR18, RZ ;  /* 0x000000120e007c10 */ /* 0x000fc6000ff1e0ff */
[----:B------:R-:W3:Y:S01]  /*3590*/  LDG.E.U16 R22, desc[UR6][R22.64] ;  /* 0x0000000616167981 */ /* 0x000ee2000c1e1500 */
[----:B0-----:R-:W-:Y:S02]  /*35a0*/  LEA.HI.X.SX32 R25, R14, UR17, 0x1, P0 ;  /* 0x000000110e197c11 */ /* 0x001fe400080f0eff */
[----:B------:R-:W-:-:S04]  /*35b0*/  LEA R26, P0, R0, UR4, 0x1 ;  /* 0x00000004001a7c11 */ /* 0x000fc8000f8008ff */
[----:B------:R-:W-:Y:S02]  /*35c0*/  LEA.HI.X R27, R0, UR5, R25, 0x1, P0 ;  /* 0x00000005001b7c11 */ /* 0x000fe400080f0c19 */
[----:B------:R-:W-:-:S04]  /*35d0*/  IADD3 R0, P0, PT, R15, UR14, RZ ;  /* 0x0000000e0f007c10 */ /* 0x000fc8000ff1e0ff */
[----:B------:R-:W-:Y:S02]  /*35e0*/  LEA.HI.X.SX32 R15, R15, UR13, 0x1, P0 ;  /* 0x0000000d0f0f7c11 */ /* 0x000fe400080f0eff */
[----:B------:R-:W-:-:S04]  /*35f0*/  LEA R4, P0, R0, R4, 0x1 ;  /* 0x0000000400047211 */ /* 0x000fc800078008ff */
[----:B------:R-:W-:Y:S01]  /*3600*/  LEA.HI.X R5, R0, R5, R15, 0x1, P0 ;  /* 0x0000000500057211 */ /* 0x000fe200000f0c0f */
[----:B------:R-:W-:-:S04]  /*3610*/  VIADD R0, R13, 0x7 ;  /* 0x000000070d007836 */ /* 0x000fc80000000000 */
[----:B------:R-:W4:Y:S01]  /*3620*/  LDG.E.U16 R4, desc[UR6][R4.64] ;  /* 0x0000000604047981 */ /* 0x000f22000c1e1500 */
[----:B------:R-:W-:-:S04]  /*3630*/  IADD3 R13, P0, PT, R0, UR16, RZ ;  /* 0x00000010000d7c10 */ /* 0x000fc8000ff1e0ff */
[----:B------:R-:W-:Y:S02]  /*3640*/  LEA.HI.X.SX32 R0, R0, UR15, 0x1, P0 ;  /* 0x0000000f00007c11 */ /* 0x000fe400080f0eff */
[C---:B------:R-:W-:Y:S02]  /*3650*/  LEA R14, P0, R13.reuse, R2, 0x1 ;  /* 0x000000020d0e7211 */ /* 0x040fe400078008ff */
[----:B------:R-:W4:Y:S02]  /*3660*/  LDG.E.U16 R2, desc[UR6][R26.64] ;  /* 0x000000061a027981 */ /* 0x000f24000c1e1500 */
[----:B------:R-:W-:-:S05]  /*3670*/  LEA.HI.X R15, R13, R3, R0, 0x1, P0 ;  /* 0x000000030d0f7211 */ /* 0x000fca00000f0c00 */
[----:B------:R0:W4:Y:S01]  /*3680*/  LDG.E.U16 R13, desc[UR6][R14.64] ;  /* 0x000000060e0d7981 */ /* 0x000122000c1e1500 */
[----:B------:R-:W-:-:S05]  /*3690*/  VIADD R16, R16, 0x8 ;  /* 0x0000000810107836 */ /* 0x000fca0000000000 */
[----:B------:R-:W-:Y:S01]  /*36a0*/  ISETP.NE.AND P0, PT, R16, UR31, PT ;  /* 0x0000001f10007c0c */ /* 0x000fe2000bf05270 */
[----:B0-----:R-:W-:Y:S02]  /*36b0*/  IMAD.U32 R14, RZ, RZ, UR31 ;  /* 0x0000001fff0e7e24 */ /* 0x001fe4000f8e00ff */
[C---:B--2---:R-:W-:Y:S02]  /*36c0*/  HMUL2 R0, R21.reuse.H0_H0, R24.H0_H0 ;  /* 0x2000001815007232 */ /* 0x044fe40000000800 */
[----:B---3--:R-:W-:-:S03]  /*36d0*/  HMUL2 R3, R21.H0_H0, R22.H0_H0 ;  /* 0x2000001615037232 */ /* 0x008fc60000000800 */
[----:B------:R-:W-:Y:S02]  /*36e0*/  HADD2.F32 R21, -RZ, R0.H0_H0 ;  /* 0x20000000ff157230 */ /* 0x000fe40000004100 */
[----:B------:R-:W-:-:S03]  /*36f0*/  HADD2.F32 R3, -RZ, R3.H0_H0 ;  /* 0x20000003ff037230 */ /* 0x000fc60000004100 */
[----:B------:R-:W-:Y:S02]  /*3700*/  FADD R21, R18, R21 ;  /* 0x0000001512157221 */ /* 0x000fe40000000000 */
[----:B------:R-:W-:Y:S01]  /*3710*/  FADD R3, R20, R3 ;  /* 0x0000000314037221 */ /* 0x000fe20000000000 */
[C---:B----4-:R-:W-:Y:S02]  /*3720*/  HMUL2 R2, R4.reuse.H0_H0, R2.H0_H0 ;  /* 0x2000000204027232 */ /* 0x050fe40000000800 */
[----:B------:R-:W-:-:S03]  /*3730*/  HMUL2 R0, R4.H0_H0, R13.H0_H0 ;  /* 0x2000000d04007232 */ /* 0x000fc60000000800 */
[----:B------:R-:W-:Y:S02]  /*3740*/  HADD2.F32 R2, -RZ, R2.H0_H0 ;  /* 0x20000002ff027230 */ /* 0x000fe40000004100 */
[----:B------:R-:W-:-:S03]  /*3750*/  HADD2.F32 R0, -RZ, R0.H0_H0 ;  /* 0x20000000ff007230 */ /* 0x000fc60000004100 */
[----:B------:R-:W-:Y:S02]  /*3760*/  FADD R21, R21, R2 ;  /* 0x0000000215157221 */ /* 0x000fe40000000000 */
[----:B------:R-:W-:Y:S01]  /*3770*/  FADD R18, R3, R0 ;  /* 0x0000000003127221 */ /* 0x000fe20000000000 */
[----:B------:R-:W-:Y:S05]  /*3780*/  @P0 BRA `(.L_x_6282) ;  /* 0xfffffff000e40947 */ /* 0x000fea000383ffff */
.L_x_6281:
        /* <DEDUP_REMOVED lines=16> */
[----:B------:R-:W-:Y:S02]  /*3890*/  LEA.HI.X R25, R3, R5, R0, 0x1, P1 ;  /* 0x0000000503197211 */ /* 0x000fe400008f0c00 */
[----:B------:R-:W0:Y:S03]  /*38a0*/  LDC.64 R2, c[0x0][0x4c0] ;  /* 0x00013000ff027b82 */ /* 0x000e260000000a00 */
[----:B------:R-:W2:Y:S01]  /*38b0*/  LDG.E.U16 R24, desc[UR6][R24.64] ;  /* 0x0000000618187981 */ /* 0x000ea2000c1e1500 */
[----:B------:R-:W-:-:S05]  /*38c0*/  IMAD.IADD R15, R9, 0x1, R14 ;  /* 0x00000001090f7824 */ /* 0x000fca00078e020e */
[----:B------:R-:W-:-:S04]  /*38d0*/  IADD3 R23, P0, PT, R15, UR16, RZ ;  /* 0x000000100f177c10 */ /* 0x000fc8000ff1e0ff */
[----:B------:R-:W-:Y:S02]  /*38e0*/  LEA.HI.X.SX32 R0, R15, UR15, 0x1, P0 ;  /* 0x0000000f0f007c11 */ /* 0x000fe400080f0eff */
[----:B0-----:R-:W-:-:S04]  /*38f0*/  LEA R28, P0, R23, R2, 0x1 ;  /* 0x00000002171c7211 */ /* 0x001fc800078008ff */
        /* <DEDUP_REMOVED lines=10> */
[----:B------:R-:W-:-:S04]  /*39a0*/  VIADD R21, R16, 0x1 ;  /* 0x0000000110157836 */ /* 0x000fc80000000000 */
[----:B------:R0:W2:Y:S01]  /*39b0*/  LDG.E.U16 R22, desc[UR6][R26.64] ;  /* 0x000000061a167981 */ /* 0x0000a2000c1e1500 */
[----:B---3--:R-:W-:Y:S01]  /*39c0*/  HMUL2 R0, R24.H0_H0, R23.H0_H0 ;  /* 0x2000001718007232 */ /* 0x008fe20000000800 */
        /* <DEDUP_REMOVED lines=10> */
[----:B0-----:R-:W-:-:S04]  /*3a70*/  LEA R26, P0, R23, R2, 0x1 ;  /* 0x00000002171a7211 */ /* 0x001fc800078008ff */
[----:B------:R-:W-:-:S05]  /*3a80*/  LEA.HI.X R27, R23, R3, R0, 0x1, P0 ;  /* 0x00000003171b7211 */ /* 0x000fca00000f0c00 */
[----:B------:R-:W3:Y:S01]  /*3a90*/  LDG.E.U16 R23, desc[UR6][R26.64] ;  /* 0x000000061a177981 */ /* 0x000ee2000c1e1500 */
[----:B--2---:R-:W-:-:S05]  /*3aa0*/  HMUL2 R0, R22.H0_H0, R21.H0_H0 ;  /* 0x2000001516007232 */ /* 0x004fca0000000800 */
[----:B------:R-:W-:Y:S02]  /*3ab0*/  HADD2.F32 R24, -RZ, R0.H0_H0 ;  /* 0x20000000ff187230 */ /* 0x000fe40000004100 */
[----:B------:R-:W-:-:S05]  /*3ac0*/  VIADD R0, R20, 0x2 ;  /* 0x0000000214007836 */ /* 0x000fca0000000000 */
[----:B------:R-:W-:Y:S01]  /*3ad0*/  IADD3 R21, P0, PT, R0, UR14, RZ ;  /* 0x0000000e00157c10 */ /* 0x000fe2000ff1e0ff */
[----:B------:R-:W-:Y:S01]  /*3ae0*/  FADD R13, R13, R24 ;  /* 0x000000180d0d7221 */ /* 0x000fe20000000000 */
[----:B------:R-:W-:Y:S02]  /*3af0*/  VIADD R24, R16, 0x2 ;  /* 0x0000000210187836 */ /* 0x000fe40000000000 */
[----:B------:R-:W-:Y:S02]  /*3b00*/  LEA.HI.X.SX32 R0, R0, UR13, 0x1, P0 ;  /* 0x0000000d00007c11 */ /* 0x000fe400080f0eff */
[----:B------:R-:W-:-:S04]  /*3b10*/  LEA R28, P0, R21, R4, 0x1 ;  /* 0x00000004151c7211 */ /* 0x000fc800078008ff */
[----:B------:R-:W-:Y:S01]  /*3b20*/  LEA.HI.X R29, R21, R5, R0, 0x1, P0 ;  /* 0x00000005151d7211 */ /* 0x000fe200000f0c00 */
[----:B---3--:R-:W-:Y:S01]  /*3b30*/  HMUL2 R0, R22.H0_H0, R23.H0_H0 ;  /* 0x2000001716007232 */ /* 0x008fe20000000800 */
[----:B------:R-:W-:Y:S01]  /*3b40*/  IADD3 R22, P0, PT, R24, UR18, RZ ;  /* 0x0000001218167c10 */ /* 0x000fe2000ff1e0ff */
[----:B------:R-:W-:Y:S02]  /*3b50*/  VIADD R16, R16, 0x3 ;  /* 0x0000000310107836 */ /* 0x000fe40000000000 */
[----:B------:R-:W-:Y:S01]  /*3b60*/  VIADD R20, R20, 0x3 ;  /* 0x0000000314147836 */ /* 0x000fe20000000000 */
[----:B------:R-:W-:Y:S01]  /*3b70*/  LEA.HI.X.SX32 R23, R24, UR17, 0x1, P0 ;  /* 0x0000001118177c11 */ /* 0x000fe200080f0eff */
[----:B------:R-:W2:Y:S01]  /*3b80*/  LDG.E.U16 R21, desc[UR6][R28.64] ;  /* 0x000000061c157981 */ /* 0x000ea2000c1e1500 */
        /* <DEDUP_REMOVED lines=12> */
[----:B------:R-:W-:Y:S02]  /*3c50*/  LEA.HI.X.SX32 R23, R16, UR17, 0x1, P0 ;  /* 0x0000001110177c11 */ /* 0x000fe400080f0eff */
[----:B0-----:R-:W-:-:S04]  /*3c60*/  LEA R26, P0, R0, UR4, 0x1 ;  /* 0x00000004001a7c11 */ /* 0x001fc8000f8008ff */
        /* <DEDUP_REMOVED lines=12> */
[----:B------:R-:W4:Y:S01]  /*3d30*/  LDG.E.U16 R15, desc[UR6][R28.64] ;  /* 0x000000061c0f7981 */ /* 0x000f22000c1e1500 */
[----:B------:R-:W-:Y:S02]  /*3d40*/  VIADD R14, R14, 0x4 ;  /* 0x000000040e0e7836 */ /* 0x000fe40000000000 */
[----:B--2---:R-:W-:-:S05]  /*3d50*/  HMUL2 R0, R21.H0_H0, R22.H0_H0 ;  /* 0x2000001615007232 */ /* 0x004fca0000000800 */
[----:B------:R-:W-:Y:S02]  /*3d60*/  HADD2.F32 R16, -RZ, R0.H0_H0 ;  /* 0x20000000ff107230 */ /* 0x000fe40000004100 */
[----:B---3--:R-:W-:-:S05]  /*3d70*/  HMUL2 R3, R21.H0_H0, R24.H0_H0 ;  /* 0x2000001815037232 */ /* 0x008fca0000000800 */
[----:B------:R-:W-:Y:S02]  /*3d80*/  HADD2.F32 R3, -RZ, R3.H0_H0 ;  /* 0x20000003ff037230 */ /* 0x000fe40000004100 */
[----:B------:R-:W-:-:S03]  /*3d90*/  FADD R13, R13, R16 ;  /* 0x000000100d0d7221 */ /* 0x000fc60000000000 */
[----:B------:R-:W-:Y:S01]  /*3da0*/  FADD R3, R18, R3 ;  /* 0x0000000312037221 */ /* 0x000fe20000000000 */
[C---:B----4-:R-:W-:Y:S02]  /*3db0*/  HMUL2 R2, R4.reuse.H0_H0, R2.H0_H0 ;  /* 0x2000000204027232 */ /* 0x050fe40000000800 */
[----:B------:R-:W-:-:S03]  /*3dc0*/  HMUL2 R0, R4.H0_H0, R15.H0_H0 ;  /* 0x2000000f04007232 */ /* 0x000fc60000000800 */
[----:B------:R-:W-:Y:S02]  /*3dd0*/  HADD2.F32 R2, -RZ, R2.H0_H0 ;  /* 0x20000002ff027230 */ /* 0x000fe40000004100 */
[----:B------:R-:W-:-:S03]  /*3de0*/  HADD2.F32 R0, -RZ, R0.H0_H0 ;  /* 0x20000000ff007230 */ /* 0x000fc60000004100 */
[----:B------:R-:W-:Y:S02]  /*3df0*/  FADD R21, R13, R2 ;  /* 0x000000020d157221 */ /* 0x000fe40000000000 */
[----:B------:R-:W-:Y:S01]  /*3e00*/  FADD R18, R3, R0 ;  /* 0x0000000003127221 */ /* 0x000fe20000000000 */
.L_x_6284:
[----:B------:R-:W-:-:S09]  /*3e10*/  UISETP.NE.AND UP0, UPT, UR34, URZ, UPT ;  /* 0x000000ff2200728c */ /* 0x000fd2000bf05270 */
[----:B------:R-:W-:Y:S05]  /*3e20*/  BRA.U !UP0, `(.L_x_6283) ;  /* 0x00000005084c7547 */ /* 0x000fea000b800000 */
[----:B------:R-:W-:-:S09]  /*3e30*/  UISETP.NE.AND UP0, UPT, UR34, 0x1, UPT ;  /* 0x000000012200788c */ /* 0x000fd2000bf05270 */
[----:B------:R-:W-:Y:S05]  /*3e40*/  BRA.U !UP0, `(.L_x_6285) ;  /* 0x0000000108d07547 */ /* 0x000fea000b800000 */
[----:B------:R-:W0:Y:S01]  /*3e50*/  LDC.64 R2, c[0x0][0x540] ;  /* 0x00015000ff027b82 */ /* 0x000e220000000a00 */
[--C-:B------:R-:W-:Y:S01]  /*3e60*/  IMAD.IADD R4, R11, 0x1, R14.reuse ;  /* 0x000000010b047824 */ /* 0x100fe200078e020e */
[----:B------:R-:W1:Y:S01]  /*3e70*/  LDCU.64 UR4, c[0x0][0x480] ;  /* 0x00009000ff0477ac */ /* 0x000e620008000a00 */
[----:B------:R-:W-:Y:S02]  /*3e80*/  IMAD.IADD R5, R7, 0x1, R14 ;  /* 0x0000000107057824 */ /* 0x000fe400078e020e */
[C---:B------:R-:W-:Y:S01]  /*3e90*/  VIADD R0, R4.reuse, 0x1 ;  /* 0x0000000104007836 */ /* 0x040fe20000000000 */
[----:B------:R-:W-:-:S04]  /*3ea0*/  IADD3 R15, P1, PT, R4, UR14, RZ ;  /* 0x0000000e040f7c10 */ /* 0x000fc8000ff3e0ff */
[----:B------:R-:W-:Y:S02]  /*3eb0*/  IADD3 R13, P0, PT, R0, UR14, RZ ;  /* 0x0000000e000d7c10 */ /* 0x000fe4000ff1e0ff */
[----:B------:R-:W-:Y:S02]  /*3ec0*/  LEA.HI.X.SX32 R4, R4, UR13, 0x1, P1 ;  /* 0x0000000d04047c11 */ /* 0x000fe400088f0eff */
[----:B------:R-:W-:Y:S02]  /*3ed0*/  LEA.HI.X.SX32 R0, R0, UR13, 0x1, P0 ;  /* 0x0000000d00007c11 */ /* 0x000fe400080f0eff */
[-C--:B0-----:R-:W-:Y:S02]  /*3ee0*/  LEA R22, P1, R15, R2.reuse, 0x1 ;  /* 0x000000020f167211 */ /* 0x081fe400078208ff */
[----:B------:R-:W-:Y:S02]  /*3ef0*/  LEA R24, P0, R13, R2, 0x1 ;  /* 0x000000020d187211 */ /* 0x000fe400078008ff */
[-C--:B------:R-:W-:Y:S01]  /*3f00*/  LEA.HI.X R23, R15, R3.reuse, R4, 0x1, P1 ;  /* 0x000000030f177211 */ /* 0x080fe200008f0c04 */
[----:B------:R-:W-:Y:S01]  /*3f10*/  VIADD R4, R5, 0x1 ;  /* 0x0000000105047836 */ /* 0x000fe20000000000 */
[----:B------:R-:W-:-:S02]  /*3f20*/  LEA.HI.X R25, R13, R3, R0, 0x1, P0 ;  /* 0x000000030d197211 */ /* 0x000fc400000f0c00 */
[----:B------:R-:W0:Y:S01]  /*3f30*/  LDC.64 R2, c[0x0][0x4c0] ;  /* 0x00013000ff027b82 */ /* 0x000e220000000a00 */
[C---:B------:R-:W-:Y:S01]  /*3f40*/  IADD3 R16, P0, PT, R5.reuse, UR18, RZ ;  /* 0x0000001205107c10 */ /* 0x040fe2000ff1e0ff */
[----:B------:R-:W2:Y:S03]  /*3f50*/  LDG.E.U16 R22, desc[UR6][R22.64] ;  /* 0x0000000616167981 */ /* 0x000ea6000c1e1500 */
[----:B------:R-:W-:Y:S01]  /*3f60*/  LEA.HI.X.SX32 R5, R5, UR17, 0x1, P0 ;  /* 0x0000001105057c11 */ /* 0x000fe200080f0eff */
[----:B------:R-:W3:Y:S01]  /*3f70*/  LDG.E.U16 R24, desc[UR6][R24.64] ;  /* 0x0000000618187981 */ /* 0x000ee2000c1e1500 */
[----:B-1----:R-:W-:Y:S02]  /*3f80*/  LEA R30, P1, R16, UR4, 0x1 ;  /* 0x00000004101e7c11 */ /* 0x002fe4000f8208ff */
[----:B------:R-:W-:Y:S02]  /*3f90*/  IADD3 R0, P0, PT, R4, UR18, RZ ;  /* 0x0000001204007c10 */ /* 0x000fe4000ff1e0ff */
[----:B------:R-:W-:Y:S01]  /*3fa0*/  LEA.HI.X R31, R16, UR5, R5, 0x1, P1 ;  /* 0x00000005101f7c11 */ /* 0x000fe200088f0c05 */
[----:B------:R-:W-:Y:S01]  /*3fb0*/  IMAD.IADD R16, R9, 0x1, R14 ;  /* 0x0000000109107824 */ /* 0x000fe200078e020e */
[----:B------:R-:W-:-:S02]  /*3fc0*/  LEA.HI.X.SX32 R5, R4, UR17, 0x1, P0 ;  /* 0x0000001104057c11 */ /* 0x000fc400080f0eff */
[C---:B------:R-:W-:Y:S01]  /*3fd0*/  LEA R34, P0, R0.reuse, UR4, 0x1 ;  /* 0x0000000400227c11 */ /* 0x040fe2000f8008ff */
[----:B------:R-:W2:Y:S03]  /*3fe0*/  LDG.E.U16 R13, desc[UR6][R30.64] ;  /* 0x000000061e0d7981 */ /* 0x000ea6000c1e1500 */
[----:B------:R-:W-:Y:S02]  /*3ff0*/  LEA.HI.X R35, R0, UR5, R5, 0x1, P0 ;  /* 0x0000000500237c11 */ /* 0x000fe400080f0c05 */
[C---:B------:R-:W-:Y:S01]  /*4000*/  IADD3 R5, P0, PT, R16.reuse, UR16, RZ ;  /* 0x0000001010057c10 */ /* 0x040fe2000ff1e0ff */
[C---:B------:R-:W-:Y:S02]  /*4010*/  VIADD R0, R16.reuse, 0x1 ;  /* 0x0000000110007836 */ /* 0x040fe40000000000 */
[----:B------:R-:W3:Y:S01]  /*4020*/  LDG.E.U16 R4, desc[UR6][R34.64] ;  /* 0x0000000622047981 */ /* 0x000ee2000c1e1500 */
[----:B------:R-:W-:-:S02]  /*4030*/  LEA.HI.X.SX32 R16, R16, UR15, 0x1, P0 ;  /* 0x0000000f10107c11 */ /* 0x000fc400080f0eff */
[----:B0-----:R-:W-:-:S04]  /*4040*/  LEA R26, P0, R5, R2, 0x1 ;  /* 0x00000002051a7211 */ /* 0x001fc800078008ff */
[----:B------:R-:W-:Y:S02]  /*4050*/  LEA.HI.X R27, R5, R3, R16, 0x1, P0 ;  /* 0x00000003051b7211 */ /* 0x000fe400000f0c10 */
[----:B------:R-:W-:-:S04]  /*4060*/  IADD3 R5, P0, PT, R0, UR16, RZ ;  /* 0x0000001000057c10 */ /* 0x000fc8000ff1e0ff */
[----:B------:R-:W-:Y:S02]  /*4070*/  LEA.HI.X.SX32 R0, R0, UR15, 0x1, P0 ;  /* 0x0000000f00007c11 */ /* 0x000fe400080f0eff */
[----:B------:R-:W-:-:S04]  /*4080*/  LEA R28, P0, R5, R2, 0x1 ;  /* 0x00000002051c7211 */ /* 0x000fc800078008ff */
[----:B------:R-:W-:Y:S02]  /*4090*/  LEA.HI.X R29, R5, R3, R0, 0x1, P0 ;  /* 0x00000003051d7211 */ /* 0x000fe400000f0c00 */
[----:B------:R-:W4:Y:S04]  /*40a0*/  LDG.E.U16 R3, desc[UR6][R26.64] ;  /* 0x000000061a037981 */ /* 0x000f28000c1e1500 */
[----:B------:R-:W4:Y:S01]  /*40b0*/  LDG.E.U16 R5, desc[UR6][R28.64] ;  /* 0x000000061c057981 */ /* 0x000f22000c1e1500 */
[----:B------:R-:W-:Y:S02]  /*40c0*/  VIADD R14, R14, 0x2 ;  /* 0x000000020e0e7836 */ /* 0x000fe40000000000 */
[----:B--2---:R-:W-:Y:S02]  /*40d0*/  HMUL2 R0, R22.H0_H0, R13.H0_H0 ;  /* 0x2000000d16007232 */ /* 0x004fe40000000800 */
[----:B---3--:R-:W-:-:S03]  /*40e0*/  HMUL2 R2, R24.H0_H0, R4.H0_H0 ;  /* 0x2000000418027232 */ /* 0x008fc60000000800 */
[----:B------:R-:W-:Y:S02]  /*40f0*/  HADD2.F32 R4, -RZ, R0.H0_H0 ;  /* 0x20000000ff047230 */ /* 0x000fe40000004100 */
[----:B------:R-:W-:-:S03]  /*4100*/  HADD2.F32 R2, -RZ, R2.H0_H0 ;  /* 0x20000002ff027230 */ /* 0x000fc60000004100 */
[----:B------:R-:W-:Y:S01]  /*4110*/  FADD R21, R21, R4 ;  /* 0x0000000415157221 */ /* 0x000fe20000000000 */
[----:B----4-:R-:W-:Y:S02]  /*4120*/  HMUL2 R3, R22.H0_H0, R3.H0_H0 ;  /* 0x2000000316037232 */ /* 0x010fe40000000800 */
[----:B------:R-:W-:-:S03]  /*4130*/  HMUL2 R0, R24.H0_H0, R5.H0_H0 ;  /* 0x2000000518007232 */ /* 0x000fc60000000800 */
[----:B------:R-:W-:Y:S02]  /*4140*/  HADD2.F32 R3, -RZ, R3.H0_H0 ;  /* 0x20000003ff037230 */ /* 0x000fe40000004100 */
[----:B------:R-:W-:-:S03]  /*4150*/  HADD2.F32 R0, -RZ, R0.H0_H0 ;  /* 0x20000000ff007230 */ /* 0x000fc60000004100 */
[----:B------:R-:W-:Y:S01]  /*4160*/  FADD R3, R18, R3 ;  /* 0x0000000312037221 */ /* 0x000fe20000000000 */
[----:B------:R-:W-:-:S03]  /*4170*/  FADD R21, R21, R2 ;  /* 0x0000000215157221 */ /* 0x000fc60000000000 */
[----:B------:R-:W-:-:S07]  /*4180*/  FADD R18, R3, R0 ;  /* 0x0000000003127221 */ /* 0x000fce0000000000 */
.L_x_6285:
[----:B------:R-:W-:-:S13]  /*4190*/  LOP3.LUT P0, RZ, R6, 0x1, RZ, 0xc0, !PT ;  /* 0x0000000106ff7812 */ /* 0x000fda000780c0ff */
[----:B------:R-:W-:Y:S05]  /*41a0*/  @!P0 BRA `(.L_x_6283) ;  /* 0x00000000006c8947 */ /* 0x000fea0003800000 */
[----:B------:R-:W0:Y:S01]  /*41b0*/  LDC.64 R4, c[0x0][0x540] ;  /* 0x00015000ff047b82 */ /* 0x000e220000000a00 */
[----:B------:R-:W1:Y:S01]  /*41c0*/  LDCU.64 UR4, c[0x0][0x480] ;  /* 0x00009000ff0477ac */ /* 0x000e620008000a00 */
[--C-:B------:R-:W-:Y:S02]  /*41d0*/  IMAD.IADD R0, R11, 0x1, R14.reuse ;  /* 0x000000010b007824 */ /* 0x100fe400078e020e */
[--C-:B------:R-:W-:Y:S02]  /*41e0*/  IMAD.IADD R7, R7, 0x1, R14.reuse ;  /* 0x0000000107077824 */ /* 0x100fe400078e020e */
[----:B------:R-:W-:Y:S01]  /*41f0*/  IMAD.IADD R15, R9, 0x1, R14 ;  /* 0x00000001090f7824 */ /* 0x000fe200078e020e */
[----:B------:R-:W-:Y:S01]  /*4200*/  IADD3 R6, P2, PT, R0, UR14, RZ ;  /* 0x0000000e00067c10 */ /* 0x000fe2000ff5e0ff */
[----:B------:R-:W2:Y:S01]  /*4210*/  LDC.64 R2, c[0x0][0x4c0] ;  /* 0x00013000ff027b82 */ /* 0x000ea20000000a00 */
[----:B------:R-:W-:Y:S02]  /*4220*/  IADD3 R13, P1, PT, R7, UR18, RZ ;  /* 0x00000012070d7c10 */ /* 0x000fe4000ff3e0ff */
[----:B------:R-:W-:-:S02]  /*4230*/  IADD3 R14, P0, PT, R15, UR16, RZ ;  /* 0x000000100f0e7c10 */ /* 0x000fc4000ff1e0ff */
[----:B------:R-:W-:Y:S02]  /*4240*/  LEA.HI.X.SX32 R0, R0, UR13, 0x1, P2 ;  /* 0x0000000d00007c11 */ /* 0x000fe400090f0eff */
[----:B------:R-:W-:Y:S02]  /*4250*/  LEA.HI.X.SX32 R16, R7, UR17, 0x1, P1 ;  /* 0x0000001107107c11 */ /* 0x000fe400088f0eff */
[----:B------:R-:W-:Y:S02]  /*4260*/  LEA.HI.X.SX32 R15, R15, UR15, 0x1, P0 ;  /* 0x0000000f0f0f7c11 */ /* 0x000fe400080f0eff */
[----:B-1----:R-:W-:-:S04]  /*4270*/  LEA R22, P1, R13, UR4, 0x1 ;  /* 0x000000040d167c11 */ /* 0x002fc8000f8208ff */
[----:B------:R-:W-:Y:S02]  /*4280*/  LEA.HI.X R23, R13, UR5, R16, 0x1, P1 ;  /* 0x000000050d177c11 */ /* 0x000fe400088f0c10 */
[----:B0-----:R-:W-:-:S04]  /*4290*/  LEA R4, P2, R6, R4, 0x1 ;  /* 0x0000000406047211 */ /* 0x001fc800078408ff */
[----:B------:R-:W-:Y:S02]  /*42a0*/  LEA.HI.X R5, R6, R5, R0, 0x1, P2 ;  /* 0x0000000506057211 */ /* 0x000fe400010f0c00 */
[C---:B--2---:R-:W-:Y:S02]  /*42b0*/  LEA R24, P0, R14.reuse, R2, 0x1 ;  /* 0x000000020e187211 */ /* 0x044fe400078008ff */
[----:B------:R-:W2:Y:S02]  /*42c0*/  LDG.E.U16 R2, desc[UR6][R22.64] ;  /* 0x0000000616027981 */ /* 0x000ea4000c1e1500 */
[----:B------:R-:W-:Y:S02]  /*42d0*/  LEA.HI.X R25, R14, R3, R15, 0x1, P0 ;  /* 0x000000030e197211 */ /* 0x000fe400000f0c0f */
        /* <DEDUP_REMOVED lines=8> */
.L_x_6283:
[----:B------:R-:W-:Y:S02]  /*4360*/  HFMA2 R0, -RZ, RZ, 0.96630859375, -0.0022525787353515625 ;  /* 0x3bbb989dff007431 */ /* 0x000fe400000001ff */
[----:B-----5:R-:W-:Y:S01]  /*4370*/  FFMA R17, R17, UR40, -R8 ;  /* 0x0000002811117c23 */ /* 0x020fe20008000808 */
[----:B------:R-:W-:Y:S01]  /*4380*/  MOV R2, 0x437c0000 ;  /* 0x437c000000027802 */ /* 0x000fe20000000f00 */
[----:B------:R-:W0:Y:S01]  /*4390*/  S2UR UR4, SR_CgaCtaId ;  /* 0x00000000000479c3 */ /* 0x000e220000008800 */
[----:B------:R-:W-:Y:S01]  /*43a0*/  FADD R18, R21, -R18 ;  /* 0x8000001215127221 */ /* 0x000fe20000000000 */
        /* <DEDUP_REMOVED lines=10> */
[----:B------:R-:W-:-:S04]  /*4450*/  IADD3 R19, PT, PT, R19, UR26, RZ ;  /* 0x0000001a13137c10 */ /* 0x000fc8000fffe0ff */
[----:B------:R-:W-:Y:S01]  /*4460*/  ISETP.GE.AND P0, PT, R19, UR21, PT ;  /* 0x0000001513007c0c */ /* 0x000fe2000bf06270 */
[----:B0-----:R-:W-:-:S04]  /*4470*/  FMUL R0, R3, R0 ;  /* 0x0000000003007220 */ /* 0x001fc80000400000 */
[----:B------:R-:W-:-:S04]  /*4480*/  FMUL R3, R0, UR40 ;  /* 0x0000002800037c20 */ /* 0x000fc80008400000 */
[----:B------:R-:W-:-:S05]  /*4490*/  FMUL R0, R18, R3 ;  /* 0x0000000312007220 */ /* 0x000fca0000400000 */
[----:B------:R-:W-:-:S05]  /*44a0*/  F2FP.F16.F32.PACK_AB R0, RZ, R0 ;  /* 0x00000000ff00723e */ /* 0x000fca00000000ff */
[----:B------:R0:W-:Y:S01]  /*44b0*/  STS.U16 [R2], R0 ;  /* 0x0000000002007388 */ /* 0x0001e20000000400 */
[----:B------:R-:W-:Y:S05]  /*44c0*/  @!P0 BRA `(.L_x_6286) ;  /* 0xffffffd000a88947 */ /* 0x000fea000383ffff */
[----:B------:R-:W-:Y:S05]  /*44d0*/  BRA `(.L_x_6274) ;  /* 0x0000001400847947 */ /* 0x000fea0003800000 */
.L_x_6275:
[----:B------:R-:W0:Y:S02]  /*44e0*/  LDCU UR4, c[0x0][0x3b0] ;  /* 0x00007600ff0477ac */ /* 0x000e240008000800 */
[----:B0-----:R-:W-:-:S09]  /*44f0*/  UISETP.GE.AND UP0, UPT, UR4, 0x1, UPT ;  /* 0x000000010400788c */ /* 0x001fd2000bf06270 */
[----:B------:R-:W-:Y:S05]  /*4500*/  BRA.U !UP0, `(.L_x_6287) ;  /* 0x00000015081c7547 */ /* 0x000fea000b800000 */
[-C--:B------:R-:W-:Y:S01]  /*4510*/  IABS R13, R33.reuse ;  /* 0x00000021000d7213 */ /* 0x080fe20000000000 */
[----:B------:R-:W0:Y:S01]  /*4520*/  LDC R2, c[0x0][0x3e4] ;  /* 0x0000f900ff027b82 */ /* 0x000e220000000800 */
[----:B------:R-:W-:Y:S01]  /*4530*/  IABS R11, R32 ;  /* 0x00000020000b7213 */ /* 0x000fe20000000000 */
[----:B------:R1:W5:Y:S01]  /*4540*/  LDG.E R6, desc[UR6][R8.64] ;  /* 0x0000000608067981 */ /* 0x000362000c1e1900 */
[----:B------:R-:W2:Y:S01]  /*4550*/  I2F.RP R14, R13 ;  /* 0x0000000d000e7306 */ /* 0x000ea20000209400 */
[----:B------:R-:W3:Y:S01]  /*4560*/  LDCU.64 UR4, c[0x0][0x3f8] ;  /* 0x00007f00ff0477ac */ /* 0x000ee20008000a00 */
[----:B------:R-:W4:Y:S06]  /*4570*/  LDCU UR9, c[0x0][0x434] ;  /* 0x00008680ff0977ac */ /* 0x000f2c0008000800 */
[----:B------:R-:W3:Y:S01]  /*4580*/  I2F.RP R3, R11 ;  /* 0x0000000b00037306 */ /* 0x000ee20000209400 */
[----:B------:R-:W4:Y:S01]  /*4590*/  LDCU UR41, c[0x0][0x3f4] ;  /* 0x00007e80ff2977ac */ /* 0x000f220008000800 */
[----:B------:R-:W4:Y:S06]  /*45a0*/  LDCU UR8, c[0x0][0x438] ;  /* 0x00008700ff0877ac */ /* 0x000f2c0008000800 */
[----:B--2---:R-:W2:Y:S08]  /*45b0*/  MUFU.RCP R0, R14 ;  /* 0x0000000e00007308 */ /* 0x004eb00000001000 */
[----:B---3--:R-:W3:Y:S01]  /*45c0*/  MUFU.RCP R18, R3 ;  /* 0x0000000300127308 */ /* 0x008ee20000001000 */
[----:B-1----:R-:W-:-:S05]  /*45d0*/  IABS R8, R33 ;  /* 0x0000002100087213 */ /* 0x002fca0000000000 */
[----:B------:R-:W-:Y:S02]  /*45e0*/  IMAD.MOV R8, RZ, RZ, -R8 ;  /* 0x000000ffff087224 */ /* 0x000fe400078e0a08 */
[----:B--2---:R-:W-:Y:S01]  /*45f0*/  VIADD R4, R0, 0xffffffe ;  /* 0x0ffffffe00047836 */ /* 0x004fe20000000000 */
[----:B------:R-:W-:Y:S01]  /*4600*/  IABS R14, R32 ;  /* 0x00000020000e7213 */ /* 0x000fe20000000000 */
[----:B------:R-:W1:Y:S02]  /*4610*/  LDC R0, c[0x0][0x424] ;  /* 0x00010900ff007b82 */ /* 0x000e640000000800 */
[----:B------:R-:W2:Y:S02]  /*4620*/  F2I.FTZ.U32.TRUNC.NTZ R5, R4 ;  /* 0x0000000400057305 */ /* 0x000ea4000021f000 */
[----:B------:R-:W-:Y:S02]  /*4630*/  IMAD.MOV R14, RZ, RZ, -R14 ;  /* 0x000000ffff0e7224 */ /* 0x000fe400078e0a0e */
[----:B---3--:R-:W-:-:S04]  /*4640*/  VIADD R18, R18, 0xffffffe ;  /* 0x0ffffffe12127836 */ /* 0x008fc80000000000 */
[----:B------:R3:W4:Y:S01]  /*4650*/  F2I.FTZ.U32.TRUNC.NTZ R19, R18 ;  /* 0x0000001200137305 */ /* 0x000722000021f000 */
[----:B--2---:R-:W-:Y:S01]  /*4660*/  IADD3 R16, PT, PT, RZ, -R5, RZ ;  /* 0x80000005ff107210 */ /* 0x004fe20007ffe0ff */
[----:B------:R-:W-:-:S04]  /*4670*/  IMAD.MOV.U32 R4, RZ, RZ, RZ ;  /* 0x000000ffff047224 */ /* 0x000fc800078e00ff */
[----:B------:R-:W-:Y:S01]  /*4680*/  IMAD R16, R16, R13, RZ ;  /* 0x0000000d10107224 */ /* 0x000fe200078e02ff */
[----:B-1----:R-:W-:Y:S01]  /*4690*/  IABS R3, R0 ;  /* 0x0000000000037213 */ /* 0x002fe20000000000 */
[----:B---3--:R-:W-:Y:S02]  /*46a0*/  HFMA2 R18, -RZ, RZ, 0, 0 ;  /* 0x00000000ff127431 */ /* 0x008fe400000001ff */
[----:B----4-:R-:W-:Y:S02]  /*46b0*/  IMAD.MOV R10, RZ, RZ, -R19 ;  /* 0x000000ffff0a7224 */ /* 0x010fe400078e0a13 */
[----:B------:R-:W-:Y:S01]  /*46c0*/  IMAD.HI.U32 R16, R5, R16, R4 ;  /* 0x0000001005107227 */ /* 0x000fe200078e0004 */
[----:B0-----:R-:W-:Y:S01]  /*46d0*/  IABS R4, R2 ;  /* 0x0000000200047213 */ /* 0x001fe20000000000 */
[----:B------:R-:W0:Y:S02]  /*46e0*/  I2F.RP R5, R3 ;  /* 0x0000000300057306 */ /* 0x000e240000209400 */
[----:B------:R-:W-:-:S02]  /*46f0*/  IMAD R10, R10, R11, RZ ;  /* 0x0000000b0a0a7224 */ /* 0x000fc400078e02ff */
[----:B------:R-:W-:-:S04]  /*4700*/  IMAD.HI.U32 R9, R16, R7, RZ ;  /* 0x0000000710097227 */ /* 0x000fc800078e00ff */
[----:B------:R-:W1:Y:S01]  /*4710*/  I2F.RP R15, R4 ;  /* 0x00000004000f7306 */ /* 0x000e620000209400 */
[----:B------:R-:W-:-:S04]  /*4720*/  IMAD.HI.U32 R10, R19, R10, R18 ;  /* 0x0000000a130a7227 */ /* 0x000fc800078e0012 */
[--C-:B------:R-:W-:Y:S02]  /*4730*/  IMAD R8, R9, R8, R7.reuse ;  /* 0x0000000809087224 */ /* 0x100fe400078e0207 */
[----:B------:R-:W-:Y:S01]  /*4740*/  IMAD.HI.U32 R10, R10, R7, RZ ;  /* 0x000000070a0a7227 */ /* 0x000fe200078e00ff */
[----:B0-----:R-:W0:Y:S02]  /*4750*/  MUFU.RCP R5, R5 ;  /* 0x0000000500057308 */ /* 0x001e240000001000 */
[----:B------:R-:W-:Y:S01]  /*4760*/  ISETP.GT.U32.AND P3, PT, R13, R8, PT ;  /* 0x000000080d00720c */ /* 0x000fe20003f64070 */
[----:B------:R-:W-:Y:S01]  /*4770*/  IMAD R14, R10, R14, R7 ;  /* 0x0000000e0a0e7224 */ /* 0x000fe200078e0207 */
[----:B------:R-:W-:-:S04]  /*4780*/  LOP3.LUT R7, R32, UR39, RZ, 0x3c, !PT ;  /* 0x0000002720077c12 */ /* 0x000fc8000f8e3cff */
[----:B-1----:R-:W1:Y:S01]  /*4790*/  MUFU.RCP R15, R15 ;  /* 0x0000000f000f7308 */ /* 0x002e620000001000 */
[----:B------:R-:W-:Y:S02]  /*47a0*/  ISETP.GT.U32.AND P2, PT, R11, R14, PT ;  /* 0x0000000e0b00720c */ /* 0x000fe40003f44070 */
[----:B------:R-:W-:-:S04]  /*47b0*/  ISETP.GE.AND P0, PT, R7, RZ, PT ;  /* 0x000000ff0700720c */ /* 0x000fc80003f06270 */
[-C--:B------:R-:W-:Y:S02]  /*47c0*/  @!P3 IADD3 R8, PT, PT, R8, -R13.reuse, RZ ;  /* 0x8000000d0808b210 */ /* 0x080fe40007ffe0ff */
[----:B------:R-:W-:Y:S01]  /*47d0*/  @!P3 IADD3 R9, PT, PT, R9, 0x1, RZ ;  /* 0x000000010909b810 */ /* 0x000fe20007ffe0ff */
[----:B0-----:R-:W-:Y:S01]  /*47e0*/  VIADD R5, R5, 0xffffffe ;  /* 0x0ffffffe05057836 */ /* 0x001fe20000000000 */
[----:B------:R-:W-:Y:S02]  /*47f0*/  ISETP.GE.U32.AND P5, PT, R8, R13, PT ;  /* 0x0000000d0800720c */ /* 0x000fe40003fa6070 */
[C---:B------:R-:W-:Y:S01]  /*4800*/  LOP3.LUT R8, R33.reuse, UR39, RZ, 0x3c, !PT ;  /* 0x0000002721087c12 */ /* 0x040fe2000f8e3cff */
[----:B------:R-:W-:Y:S01]  /*4810*/  @!P2 IMAD.IADD R14, R14, 0x1, -R11 ;  /* 0x000000010e0ea824 */ /* 0x000fe200078e0a0b */
[----:B------:R-:W-:Y:S01]  /*4820*/  ISETP.NE.AND P3, PT, R33, RZ, PT ;  /* 0x000000ff2100720c */ /* 0x000fe20003f65270 */
[----:B------:R-:W-:Y:S01]  /*4830*/  @!P2 VIADD R10, R10, 0x1 ;  /* 0x000000010a0aa836 */ /* 0x000fe20000000000 */
[----:B------:R-:W-:Y:S01]  /*4840*/  ISETP.GE.AND P4, PT, R8, RZ, PT ;  /* 0x000000ff0800720c */ /* 0x000fe20003f86270 */
[----:B-1----:R-:W-:Y:S01]  /*4850*/  VIADD R16, R15, 0xffffffe ;  /* 0x0ffffffe0f107836 */ /* 0x002fe20000000000 */
[----:B------:R-:W-:Y:S01]  /*4860*/  ISETP.GE.U32.AND P1, PT, R14, R11, PT ;  /* 0x0000000b0e00720c */ /* 0x000fe20003f26070 */
[----:B------:R-:W0:Y:S01]  /*4870*/  F2I.FTZ.U32.TRUNC.NTZ R15, R5 ;  /* 0x00000005000f7305 */ /* 0x000e22000021f000 */
[----:B------:R-:W-:-:S03]  /*4880*/  ISETP.NE.AND P2, PT, R32, RZ, PT ;  /* 0x000000ff2000720c */ /* 0x000fc60003f45270 */
[----:B------:R-:W-:-:S04]  /*4890*/  @P5 IADD3 R9, PT, PT, R9, 0x1, RZ ;  /* 0x0000000109095810 */ /* 0x000fc80007ffe0ff */
[----:B------:R-:W1:Y:S02]  /*48a0*/  F2I.FTZ.U32.TRUNC.NTZ R17, R16 ;  /* 0x0000001000117305 */ /* 0x000e64000021f000 */
[----:B------:R-:W-:Y:S02]  /*48b0*/  @!P4 IADD3 R9, PT, PT, -R9, RZ, RZ ;  /* 0x000000ff0909c210 */ /* 0x000fe40007ffe1ff */
[----:B------:R-:W-:Y:S01]  /*48c0*/  @!P3 LOP3.LUT R9, RZ, R33, RZ, 0x33, !PT ;  /* 0x00000021ff09b212 */ /* 0x000fe200078e33ff */
[----:B------:R-:W-:Y:S01]  /*48d0*/  @P1 VIADD R10, R10, 0x1 ;  /* 0x000000010a0a1836 */ /* 0x000fe20000000000 */
[----:B0-----:R-:W-:-:S03]  /*48e0*/  IADD3 R8, PT, PT, RZ, -R15, RZ ;  /* 0x8000000fff087210 */ /* 0x001fc60007ffe0ff */
[----:B------:R-:W-:Y:S01]  /*48f0*/  @!P0 IMAD.MOV R10, RZ, RZ, -R10 ;  /* 0x000000ffff0a8224 */ /* 0x000fe200078e0a0a */
[----:B------:R-:W-:Y:S01]  /*4900*/  @!P2 LOP3.LUT R10, RZ, R32, RZ, 0x33, !PT ;  /* 0x00000020ff0aa212 */ /* 0x000fe200078e33ff */
[----:B------:R-:W-:Y:S02]  /*4910*/  IMAD.MOV R14, RZ, RZ, -R9 ;  /* 0x000000ffff0e7224 */ /* 0x000fe400078e0a09 */
[----:B------:R-:W-:Y:S01]  /*4920*/  IMAD R12, R9, UR5, R12 ;  /* 0x00000005090c7c24 */ /* 0x000fe2000f8e020c */
[----:B-1----:R-:W-:Y:S01]  /*4930*/  IADD3 R11, PT, PT, RZ, -R17, RZ ;  /* 0x80000011ff0b7210 */ /* 0x002fe20007ffe0ff */
[----:B------:R-:W-:Y:S01]  /*4940*/  IMAD R5, R33, R14, UR39 ;  /* 0x0000002721057e24 */ /* 0x000fe2000f8e020e */
[----:B------:R-:W-:Y:S01]  /*4950*/  MOV R16, RZ ;  /* 0x000000ff00107202 */ /* 0x000fe20000000f00 */
[----:B------:R-:W-:Y:S02]  /*4960*/  IMAD.MOV R13, RZ, RZ, -R10 ;  /* 0x000000ffff0d7224 */ /* 0x000fe400078e0a0a */
[----:B------:R-:W-:Y:S01]  /*4970*/  IMAD R11, R11, R4, RZ ;  /* 0x000000040b0b7224 */ /* 0x000fe200078e02ff */
[----:B------:R-:W-:Y:S01]  /*4980*/  IABS R7, R5 ;  /* 0x0000000500077213 */ /* 0x000fe20000000000 */
[----:B------:R-:W-:-:S02]  /*4990*/  IMAD R13, R32, R13, UR39 ;  /* 0x00000027200d7e24 */ /* 0x000fc4000f8e020d */
[----:B------:R-:W-:-:S04]  /*49a0*/  IMAD.HI.U32 R11, R17, R11, R16 ;  /* 0x0000000b110b7227 */ /* 0x000fc800078e0010 */
[----:B------:R-:W-:Y:S01]  /*49b0*/  IMAD R17, R8, R3, RZ ;  /* 0x0000000308117224 */ /* 0x000fe200078e02ff */
[----:B------:R-:W-:Y:S01]  /*49c0*/  IABS R8, R13 ;  /* 0x0000000d00087213 */ /* 0x000fe20000000000 */
[----:B------:R-:W-:Y:S01]  /*49d0*/  IMAD.MOV.U32 R14, RZ, RZ, RZ ;  /* 0x000000ffff0e7224 */ /* 0x000fe200078e00ff */
[----:B------:R-:W-:Y:S01]  /*49e0*/  LOP3.LUT R13, R13, R0, RZ, 0x3c, !PT ;  /* 0x000000000d0d7212 */ /* 0x000fe200078e3cff */
[----:B------:R-:W-:-:S03]  /*49f0*/  IMAD.HI.U32 R11, R11, R7, RZ ;  /* 0x000000070b0b7227 */ /* 0x000fc600078e00ff */
[----:B------:R-:W-:Y:S01]  /*4a00*/  ISETP.GE.AND P1, PT, R13, RZ, PT ;  /* 0x000000ff0d00720c */ /* 0x000fe20003f26270 */
[----:B------:R-:W-:Y:S01]  /*4a10*/  IMAD.HI.U32 R17, R15, R17, R14 ;  /* 0x000000110f117227 */ /* 0x000fe200078e000e */
[----:B------:R-:W-:-:S05]  /*4a20*/  IADD3 R15, PT, PT, -R11, RZ, RZ ;  /* 0x000000ff0b0f7210 */ /* 0x000fca0007ffe1ff */
        /* <DEDUP_REMOVED lines=10> */
[----:B------:R-:W-:Y:S01]  /*4ad0*/  LOP3.LUT R4, R5, R2, RZ, 0x3c, !PT ;  /* 0x0000000205047212 */ /* 0x000fe200078e3cff */
[----:B------:R-:W0:Y:S01]  /*4ae0*/  S2R R7, SR_TID.X ;  /* 0x0000000000077919 */ /* 0x000e220000002100 */
[----:B------:R-:W-:Y:S02]  /*4af0*/  ISETP.GE.U32.AND P4, PT, R8, R3, PT ;  /* 0x000000030800720c */ /* 0x000fe40003f86070 */
[----:B------:R-:W-:-:S02]  /*4b00*/  ISETP.GE.AND P3, PT, R4, RZ, PT ;  /* 0x000000ff0400720c */ /* 0x000fc40003f66270 */
[----:B------:R-:W-:Y:S02]  /*4b10*/  ISETP.NE.AND P0, PT, R2, RZ, PT ;  /* 0x000000ff0200720c */ /* 0x000fe40003f05270 */
        /* <DEDUP_REMOVED lines=13> */
[----:B0-----:R-:W-:-:S07]  /*4bf0*/  IMAD R10, R10, UR8, R17 ;  /* 0x000000080a0a7c24 */ /* 0x001fce000f8e0211 */
.L_x_6293:
[----:B0-----:R-:W0:Y:S01]  /*4c00*/  LDCU UR5, c[0x0][0x3b0] ;  /* 0x00007600ff0577ac */ /* 0x001e220008000800 */
[----:B------:R-:W-:Y:S02]  /*4c10*/  MOV R4, RZ ;  /* 0x000000ff00047202 */ /* 0x000fe40000000f00 */
[----:B------:R-:W-:Y:S01]  /*4c20*/  MOV R21, RZ ;  /* 0x000000ff00157202 */ /* 0x000fe20000000f00 */
[----:B------:R-:W1:Y:S01]  /*4c30*/  LDCU UR4, c[0x0][0x430] ;  /* 0x00008600ff0477ac */ /* 0x000e620008000800 */
[----:B0-----:R-:W-:Y:S01]  /*4c40*/  UISETP.GE.U32.AND UP0, UPT, UR5, 0x8, UPT ;  /* 0x000000080500788c */ /* 0x001fe2000bf06070 */
[----:B-1----:R-:W-:-:S08]  /*4c50*/  IMAD R8, R7, UR4, R10 ;  /* 0x0000000407087c24 */ /* 0x002fd0000f8e020a */
[----:B------:R-:W-:Y:S05]  /*4c60*/  BRA.U !UP0, `(.L_x_6288) ;  /* 0x0000000508687547 */ /* 0x000fea000b800000 */
[----:B------:R-:W0:Y:S01]  /*4c70*/  LDC.64 R2, c[0x0][0x400] ;  /* 0x00010000ff027b82 */ /* 0x000e220000000a00 */
[----:B------:R-:W-:Y:S01]  /*4c80*/  HFMA2 R11, -RZ, RZ, 0, 0 ;  /* 0x00000000ff0b7431 */ /* 0x000fe200000001ff */
[----:B------:R-:W-:-:S07]  /*4c90*/  MOV R21, RZ ;  /* 0x000000ff00157202 */ /* 0x000fce0000000f00 */
.L_x_6289:
[--C-:B------:R-:W-:Y:S02]  /*4ca0*/  IMAD.IADD R13, R9, 0x1, R11.reuse ;  /* 0x00000001090d7824 */ /* 0x100fe400078e020b */
[----:B------:R-:W-:Y:S02]  /*4cb0*/  IMAD.IADD R31, R8, 0x1, R11 ;  /* 0x00000001081f7824 */ /* 0x000fe400078e020b */
[C---:B------:R-:W-:Y:S01]  /*4cc0*/  VIADD R4, R13.reuse, 0x1 ;  /* 0x000000010d047836 */ /* 0x040fe20000000000 */
[----:B------:R-:W-:Y:S01]  /*4cd0*/  IADD3 R5, P1, PT, R13, UR20, RZ ;  /* 0x000000140d057c10 */ /* 0x000fe2000ff3e0ff */
[----:B------:R-:W-:-:S03]  /*4ce0*/  IMAD.MOV.U32 R30, RZ, RZ, 0x2 ;  /* 0x00000002ff1e7424 */ /* 0x000fc600078e00ff */
[----:B------:R-:W-:Y:S01]  /*4cf0*/  LEA.HI.X.SX32 R0, R13, UR19, 0x1, P1 ;  /* 0x000000130d007c11 */ /* 0x000fe200088f0eff */
[----:B------:R-:W-:Y:S01]  /*4d00*/  IMAD.WIDE R30, R31, R30, UR42 ;  /* 0x0000002a1f1e7e25 */ /* 0x000fe2000f8e021e */
[C---:B------:R-:W-:Y:S02]  /*4d10*/  IADD3 R15, P0, PT, R4.reuse, UR20, RZ ;  /* 0x00000014040f7c10 */ /* 0x040fe4000ff1e0ff */
[CC--:B0-----:R-:W-:Y:S02]  /*4d20*/  LEA R16, P1, R5.reuse, R2.reuse, 0x1 ;  /* 0x0000000205107211 */ /* 0x0c1fe400078208ff */
[----:B------:R-:W-:Y:S01]  /*4d30*/  LEA.HI.X.SX32 R4, R4, UR19, 0x1, P0 ;  /* 0x0000001304047c11 */ /* 0x000fe200080f0eff */
[----:B------:R-:W2:Y:S01]  /*4d40*/  LDG.E.U16 R14, desc[UR6][R30.64] ;  /* 0x000000061e0e7981 */ /* 0x000ea2000c1e1500 */
[----:B------:R-:W-:Y:S02]  /*4d50*/  LEA.HI.X R17, R5, R3, R0, 0x1, P1 ;  /* 0x0000000305117211 */ /* 0x000fe400008f0c00 */
[----:B------:R-:W-:-:S04]  /*4d60*/  LEA R26, P0, R15, R2, 0x1 ;  /* 0x000000020f1a7211 */ /* 0x000fc800078008ff */
[----:B------:R-:W-:Y:S01]  /*4d70*/  LEA.HI.X R27, R15, R3, R4, 0x1, P0 ;  /* 0x000000030f1b7211 */ /* 0x000fe200000f0c04 */
[----:B------:R0:W2:Y:S04]  /*4d80*/  LDG.E.U16 R17, desc[UR6][R16.64] ;  /* 0x0000000610117981 */ /* 0x0000a8000c1e1500 */
[----:B------:R1:W3:Y:S04]  /*4d90*/  LDG.E.U16 R15, desc[UR6][R26.64] ;  /* 0x000000061a0f7981 */ /* 0x0002e8000c1e1500 */
[----:B------:R-:W3:Y:S01]  /*4da0*/  LDG.E.U16 R4, desc[UR6][R30.64+0x2] ;  /* 0x000002061e047981 */ /* 0x000ee2000c1e1500 */
[C---:B------:R-:W-:Y:S01]  /*4db0*/  IADD3 R0, PT, PT, R13.reuse, 0x2, RZ ;  /* 0x000000020d007810 */ /* 0x040fe20007ffe0ff */
[----:B------:R-:W-:-:S03]  /*4dc0*/  VIADD R12, R13, 0x3 ;  /* 0x000000030d0c7836 */ /* 0x000fc60000000000 */
[----:B------:R-:W-:-:S04]  /*4dd0*/  IADD3 R19, P0, PT, R0, UR20, RZ ;  /* 0x0000001400137c10 */ /* 0x000fc8000ff1e0ff */
[----:B------:R-:W-:Y:S02]  /*4de0*/  LEA.HI.X.SX32 R0, R0, UR19, 0x1, P0 ;  /* 0x0000001300007c11 */ /* 0x000fe400080f0eff */
[CC--:B------:R-:W-:Y:S02]  /*4df0*/  LEA R24, P1, R19.reuse, R2.reuse, 0x1 ;  /* 0x0000000213187211 */ /* 0x0c0fe400078208ff */
[C---:B------:R-:W-:Y:S02]  /*4e00*/  IADD3 R5, P0, PT, R12.reuse, UR20, RZ ;  /* 0x000000140c057c10 */ /* 0x040fe4000ff1e0ff */
[----:B------:R-:W-:Y:S02]  /*4e10*/  LEA.HI.X R25, R19, R3, R0, 0x1, P1 ;  /* 0x0000000313197211 */ /* 0x000fe400008f0c00 */
[----:B------:R-:W-:Y:S01]  /*4e20*/  LEA.HI.X.SX32 R0, R12, UR19, 0x1, P0 ;  /* 0x000000130c007c11 */ /* 0x000fe200080f0eff */
[----:B------:R-:W-:Y:S01]  /*4e30*/  VIADD R12, R13, 0x4 ;  /* 0x000000040d0c7836 */ /* 0x000fe20000000000 */
[----:B------:R-:W-:-:S02]  /*4e40*/  LEA R22, P0, R5, R2, 0x1 ;  /* 0x0000000205167211 */ /* 0x000fc400078008ff */
[----:B0-----:R-:W-:Y:S02]  /*4e50*/  IADD3 R16, PT, PT, R13, 0x5, RZ ;  /* 0x000000050d107810 */ /* 0x001fe40007ffe0ff */
[----:B------:R-:W-:Y:S02]  /*4e60*/  LEA.HI.X R23, R5, R3, R0, 0x1, P0 ;  /* 0x0000000305177211 */ /* 0x000fe400000f0c00 */
[C---:B------:R-:W-:Y:S01]  /*4e70*/  IADD3 R19, P0, PT, R12.reuse, UR20, RZ ;  /* 0x000000140c137c10 */ /* 0x040fe2000ff1e0ff */
[----:B------:R-:W4:Y:S03]  /*4e80*/  LDG.E.U16 R0, desc[UR6][R24.64] ;  /* 0x0000000618007981 */ /* 0x000f26000c1e1500 */
[----:B------:R-:W-:Y:S01]  /*4e90*/  LEA.HI.X.SX32 R12, R12, UR19, 0x1, P0 ;  /* 0x000000130c0c7c11 */ /* 0x000fe200080f0eff */
[----:B------:R0:W4:Y:S01]  /*4ea0*/  LDG.E.U16 R20, desc[UR6][R22.64] ;  /* 0x0000000616147981 */ /* 0x000122000c1e1500 */
[----:B------:R-:W-:-:S02]  /*4eb0*/  LEA R34, P1, R19, R2, 0x1 ;  /* 0x0000000213227211 */ /* 0x000fc400078208ff */
[C---:B------:R-:W-:Y:S02]  /*4ec0*/  IADD3 R5, P0, PT, R16.reuse, UR20, RZ ;  /* 0x0000001410057c10 */ /* 0x040fe4000ff1e0ff */
[----:B------:R-:W-:Y:S02]  /*4ed0*/  LEA.HI.X R35, R19, R3, R12, 0x1, P1 ;  /* 0x0000000313237211 */ /* 0x000fe400008f0c0c */
[----:B------:R-:W-:Y:S01]  /*4ee0*/  LEA.HI.X.SX32 R12, R16, UR19, 0x1, P0 ;  /* 0x00000013100c7c11 */ /* 0x000fe200080f0eff */
[----:B------:R-:W4:Y:S01]  /*4ef0*/  LDG.E.U16 R19, desc[UR6][R30.64+0x8] ;  /* 0x000008061e137981 */ /* 0x000f22000c1e1500 */
[----:B------:R-:W-:-:S03]  /*4f00*/  LEA R28, P0, R5, R2, 0x1 ;  /* 0x00000002051c7211 */ /* 0x000fc600078008ff */
[----:B------:R-:W4:Y:S01]  /*4f10*/  LDG.E.U16 R18, desc[UR6][R34.64] ;  /* 0x0000000622127981 */ /* 0x000f22000c1e1500 */
[----:B------:R-:W-:Y:S01]  /*4f20*/  LEA.HI.X R29, R5, R3, R12, 0x1, P0 ;  /* 0x00000003051d7211 */ /* 0x000fe200000f0c0c */
[----:B------:R-:W-:-:S04]  /*4f30*/  VIADD R12, R13, 0x6 ;  /* 0x000000060d0c7836 */ /* 0x000fc80000000000 */
[----:B------:R0:W4:Y:S01]  /*4f40*/  LDG.E.U16 R16, desc[UR6][R28.64] ;  /* 0x000000061c107981 */ /* 0x000122000c1e1500 */
[C---:B------:R-:W-:Y:S01]  /*4f50*/  IADD3 R5, P0, PT, R12.reuse, UR20, RZ ;  /* 0x000000140c057c10 */ /* 0x040fe2000ff1e0ff */
[----:B------:R-:W-:Y:S02]  /*4f60*/  VIADD R13, R13, 0x7 ;  /* 0x000000070d0d7836 */ /* 0x000fe40000000000 */
[----:B------:R-:W4:Y:S01]  /*4f70*/  LDG.E.U16 R25, desc[UR6][R30.64+0x4] ;  /* 0x000004061e197981 */ /* 0x000f22000c1e1500 */
[----:B------:R-:W-:Y:S02]  /*4f80*/  LEA.HI.X.SX32 R12, R12, UR19, 0x1, P0 ;  /* 0x000000130c0c7c11 */ /* 0x000fe400080f0eff */
[C---:B-1----:R-:W-:Y:S01]  /*4f90*/  LEA R26, P0, R5.reuse, R2, 0x1 ;  /* 0x00000002051a7211 */ /* 0x042fe200078008ff */
[----:B------:R-:W4:Y:S03]  /*4fa0*/  LDG.E.U16 R23, desc[UR6][R30.64+0x6] ;  /* 0x000006061e177981 */ /* 0x000f26000c1e1500 */
[----:B------:R-:W-:-:S02]  /*4fb0*/  LEA.HI.X R27, R5, R3, R12, 0x1, P0 ;  /* 0x00000003051b7211 */ /* 0x000fc400000f0c0c */
[C---:B0-----:R-:W-:Y:S01]  /*4fc0*/  IADD3 R22, P0, PT, R13.reuse, UR20, RZ ;  /* 0x000000140d167c10 */ /* 0x041fe2000ff1e0ff */
[----:B------:R-:W4:Y:S03]  /*4fd0*/  LDG.E.U16 R12, desc[UR6][R30.64+0xe] ;  /* 0x00000e061e0c7981 */ /* 0x000f26000c1e1500 */
[----:B------:R-:W-:Y:S02]  /*4fe0*/  LEA.HI.X.SX32 R13, R13, UR19, 0x1, P0 ;  /* 0x000000130d0d7c11 */ /* 0x000fe400080f0eff */
[----:B------:R-:W-:-:S04]  /*4ff0*/  LEA R28, P0, R22, R2, 0x1 ;  /* 0x00000002161c7211 */ /* 0x000fc800078008ff */
[----:B------:R-:W-:-:S05]  /*5000*/  LEA.HI.X R29, R22, R3, R13, 0x1, P0 ;  /* 0x00000003161d7211 */ /* 0x000fca00000f0c0d */
[----:B------:R-:W4:Y:S01]  /*5010*/  LDG.E.U16 R13, desc[UR6][R28.64] ;  /* 0x000000061c0d7981 */ /* 0x000f22000c1e1500 */
[----:B--2---:R-:W-:-:S03]  /*5020*/  HMUL2 R5, R17.H0_H0, R14.H0_H0 ;  /* 0x2000000e11057232 */ /* 0x004fc60000000800 */
[----:B------:R-:W2:Y:S04]  /*5030*/  LDG.E.U16 R17, desc[UR6][R30.64+0xa] ;  /* 0x00000a061e117981 */ /* 0x000ea8000c1e1500 */
[----:B------:R-:W2:Y:S01]  /*5040*/  LDG.E.U16 R14, desc[UR6][R30.64+0xc] ;  /* 0x00000c061e0e7981 */ /* 0x000ea2000c1e1500 */
[----:B---3--:R-:W-:-:S03]  /*5050*/  HMUL2 R4, R15.H0_H0, R4.H0_H0 ;  /* 0x200000040f047232 */ /* 0x008fc60000000800 */
[----:B------:R-:W3:Y:S01]  /*5060*/  LDG.E.U16 R15, desc[UR6][R26.64] ;  /* 0x000000061a0f7981 */ /* 0x000ee2000c1e1500 */
[----:B------:R-:W-:Y:S02]  /*5070*/  HADD2.F32 R22, -RZ, R5.H0_H0 ;  /* 0x20000005ff167230 */ /* 0x000fe40000004100 */
[----:B------:R-:W-:-:S03]  /*5080*/  HADD2.F32 R5, -RZ, R4.H0_H0 ;  /* 0x20000004ff057230 */ /* 0x000fc60000004100 */
[----:B------:R-:W-:-:S04]  /*5090*/  FADD R22, R22, R21 ;  /* 0x0000001516167221 */ /* 0x000fc80000000000 */
[----:B------:R-:W-:Y:S01]  /*50a0*/  FADD R5, R22, R5 ;  /* 0x0000000516057221 */ /* 0x000fe20000000000 */
[----:B------:R-:W-:-:S04]  /*50b0*/  IADD3 R11, PT, PT, R11, 0x8, RZ ;  /* 0x000000080b0b7810 */ /* 0x000fc80007ffe0ff */
[----:B------:R-:W-:Y:S01]  /*50c0*/  ISETP.NE.AND P0, PT, R11, UR33, PT ;  /* 0x000000210b007c0c */ /* 0x000fe2000bf05270 */
[----:B----4-:R-:W-:Y:S02]  /*50d0*/  HMUL2 R0, R0.H0_H0, R25.H0_H0 ;  /* 0x2000001900007232 */ /* 0x010fe40000000800 */
[----:B------:R-:W-:-:S03]  /*50e0*/  HMUL2 R4, R20.H0_H0, R23.H0_H0 ;  /* 0x2000001714047232 */ /* 0x000fc60000000800 */
[----:B------:R-:W-:Y:S02]  /*50f0*/  HADD2.F32 R20, -RZ, R0.H0_H0 ;  /* 0x20000000ff147230 */ /* 0x000fe40000004100 */
[----:B------:R-:W-:Y:S02]  /*5100*/  HMUL2 R0, R18.H0_H0, R19.H0_H0 ;  /* 0x2000001312007232 */ /* 0x000fe40000000800 */
[----:B------:R-:W-:Y:S02]  /*5110*/  HADD2.F32 R18, -RZ, R4.H0_H0 ;  /* 0x20000004ff127230 */ /* 0x000fe40000004100 */
[----:B------:R-:W-:-:S04]  /*5120*/  FADD R5, R5, R20 ;  /* 0x0000001405057221 */ /* 0x000fc80000000000 */
[----:B------:R-:W-:Y:S01]  /*5130*/  FADD R5, R5, R18 ;  /* 0x0000001205057221 */ /* 0x000fe20000000000 */
[----:B------:R-:W-:-:S05]  /*5140*/  HMUL2 R12, R13.H0_H0, R12.H0_H0 ;  /* 0x2000000c0d0c7232 */ /* 0x000fca0000000800 */
[----:B------:R-:W-:Y:S02]  /*5150*/  HADD2.F32 R12, -RZ, R12.H0_H0 ;  /* 0x2000000cff0c7230 */ /* 0x000fe40000004100 */
[----:B--2---:R-:W-:Y:S02]  /*5160*/  HMUL2 R4, R16.H0_H0, R17.H0_H0 ;  /* 0x2000001110047232 */ /* 0x004fe40000000800 */
[----:B------:R-:W-:-:S03]  /*5170*/  HADD2.F32 R16, -RZ, R0.H0_H0 ;  /* 0x20000000ff107230 */ /* 0x000fc60000004100 */
[----:B------:R-:W-:Y:S02]  /*5180*/  HADD2.F32 R4, -RZ, R4.H0_H0 ;  /* 0x20000004ff047230 */ /* 0x000fe40000004100 */
[----:B------:R-:W-:Y:S01]  /*5190*/  FADD R5, R5, R16 ;  /* 0x0000001005057221 */ /* 0x000fe20000000000 */
[----:B---3--:R-:W-:-:S03]  /*51a0*/  HMUL2 R0, R15.H0_H0, R14.H0_H0 ;  /* 0x2000000e0f007232 */ /* 0x008fc60000000800 */
[----:B------:R-:W-:Y:S02]  /*51b0*/  FADD R5, R5, R4 ;  /* 0x0000000405057221 */ /* 0x000fe40000000000 */
[----:B------:R-:W-:-:S05]  /*51c0*/  HADD2.F32 R0, -RZ, R0.H0_H0 ;  /* 0x20000000ff007230 */ /* 0x000fca0000004100 */
[----:B------:R-:W-:Y:S01]  /*51d0*/  FADD R5, R5, R0 ;  /* 0x0000000005057221 */ /* 0x000fe20000000000 */
[----:B------:R-:W-:-:S03]  /*51e0*/  IMAD.U32 R4, RZ, RZ, UR33 ;  /* 0x00000021ff047e24 */ /* 0x000fc6000f8e00ff */
[----:B------:R-:W-:Y:S01]  /*51f0*/  FADD R21, R5, R12 ;  /* 0x0000000c05157221 */ /* 0x000fe20000000000 */
[----:B------:R-:W-:Y:S05]  /*5200*/  @P0 BRA `(.L_x_6289) ;  /* 0xfffffff800a40947 */ /* 0x000fea000383ffff */
.L_x_6288:
        /* <DEDUP_REMOVED lines=17> */
[-C--:B------:R-:W-:Y:S01]  /*5320*/  LEA.HI.X R23, R11, R3.reuse, R0, 0x1, P0 ;  /* 0x000000030b177211 */ /* 0x080fe200000f0c00 */
[----:B------:R-:W-:Y:S01]  /*5330*/  HFMA2 R0, -RZ, RZ, 0, 1.1920928955078125e-07 ;  /* 0x00000002ff007431 */ /* 0x000fe200000001ff */
[C---:B------:R-:W-:Y:S02]  /*5340*/  IADD3 R11, P0, PT, R14.reuse, UR20, RZ ;  /* 0x000000140e0b7c10 */ /* 0x040fe4000ff1e0ff */
[----:B------:R-:W-:Y:S01]  /*5350*/  LEA.HI.X R19, R5, R3, R12, 0x1, P1 ;  /* 0x0000000305137211 */ /* 0x000fe200008f0c0c */
[----:B------:R-:W2:Y:S01]  /*5360*/  LDG.E.U16 R22, desc[UR6][R22.64] ;  /* 0x0000000616167981 */ /* 0x000ea2000c1e1500 */
[----:B------:R-:W-:-:S02]  /*5370*/  LEA.HI.X.SX32 R14, R14, UR19, 0x1, P0 ;  /* 0x000000130e0e7c11 */ /* 0x000fc400080f0eff */
[----:B------:R-:W-:Y:S02]  /*5380*/  LEA R16, P0, R11, R2, 0x1 ;  /* 0x000000020b107211 */ /* 0x000fe400078008ff */
[----:B------:R-:W3:Y:S01]  /*5390*/  LDG.E.U16 R19, desc[UR6][R18.64] ;  /* 0x0000000612137981 */ /* 0x000ee2000c1e1500 */
[----:B------:R-:W-:Y:S01]  /*53a0*/  IMAD.WIDE R24, R15, R0, UR42 ;  /* 0x0000002a0f187e25 */ /* 0x000fe2000f8e0200 */
[----:B------:R-:W-:Y:S02]  /*53b0*/  LEA.HI.X R17, R11, R3, R14, 0x1, P0 ;  /* 0x000000030b117211 */ /* 0x000fe400000f0c0e */
[C---:B------:R-:W-:Y:S02]  /*53c0*/  IADD3 R0, P0, PT, R13.reuse, UR20, RZ ;  /* 0x000000140d007c10 */ /* 0x040fe4000ff1e0ff */
[----:B------:R-:W2:Y:S02]  /*53d0*/  LDG.E.U16 R5, desc[UR6][R24.64] ;  /* 0x0000000618057981 */ /* 0x000ea4000c1e1500 */
[----:B------:R-:W-:-:S02]  /*53e0*/  LEA.HI.X.SX32 R13, R13, UR19, 0x1, P0 ;  /* 0x000000130d0d7c11 */ /* 0x000fc400080f0eff */
[C---:B------:R-:W-:Y:S01]  /*53f0*/  LEA R12, P0, R0.reuse, R2, 0x1 ;  /* 0x00000002000c7211 */ /* 0x040fe200078008ff */
[----:B------:R-:W4:Y:S04]  /*5400*/  LDG.E.U16 R16, desc[UR6][R16.64] ;  /* 0x0000000610107981 */ /* 0x000f28000c1e1500 */
[----:B------:R-:W3:Y:S01]  /*5410*/  LDG.E.U16 R2, desc[UR6][R24.64+0x2] ;  /* 0x0000020618027981 */ /* 0x000ee2000c1e1500 */
[----:B------:R-:W-:-:S03]  /*5420*/  LEA.HI.X R13, R0, R3, R13, 0x1, P0 ;  /* 0x00000003000d7211 */ /* 0x000fc600000f0c0d */
[----:B------:R-:W4:Y:S04]  /*5430*/  LDG.E.U16 R11, desc[UR6][R24.64+0x4] ;  /* 0x00000406180b7981 */ /* 0x000f28000c1e1500 */
[----:B------:R-:W4:Y:S04]  /*5440*/  LDG.E.U16 R3, desc[UR6][R24.64+0x6] ;  /* 0x0000060618037981 */ /* 0x000f28000c1e1500 */
[----:B------:R-:W4:Y:S01]  /*5450*/  LDG.E.U16 R12, desc[UR6][R12.64] ;  /* 0x000000060c0c7981 */ /* 0x000f22000c1e1500 */
[----:B------:R-:W-:Y:S01]  /*5460*/  IADD3 R4, PT, PT, R4, 0x4, RZ ;  /* 0x0000000404047810 */ /* 0x000fe20007ffe0ff */
[----:B--2---:R-:W-:-:S05]  /*5470*/  HMUL2 R0, R22.H0_H0, R5.H0_H0 ;  /* 0x2000000516007232 */ /* 0x004fca0000000800 */
[----:B------:R-:W-:Y:S02]  /*5480*/  HADD2.F32 R14, -RZ, R0.H0_H0 ;  /* 0x20000000ff0e7230 */ /* 0x000fe40000004100 */
[----:B---3--:R-:W-:-:S03]  /*5490*/  HMUL2 R2, R19.H0_H0, R2.H0_H0 ;  /* 0x2000000213027232 */ /* 0x008fc60000000800 */
        /* <DEDUP_REMOVED lines=9> */
.L_x_6291:
[----:B------:R-:W-:-:S09]  /*5530*/  UISETP.NE.AND UP0, UPT, UR37, URZ, UPT ;  /* 0x000000ff2500728c */ /* 0x000fd2000bf05270 */
[----:B------:R-:W-:Y:S05]  /*5540*/  BRA.U !UP0, `(.L_x_6290) ;  /* 0x0000000108b07547 */ /* 0x000fea000b800000 */
[----:B------:R-:W-:-:S04]  /*5550*/  UIADD3 UR4, UPT, UPT, UR37, -0x1, URZ ;  /* 0xffffffff25047890 */ /* 0x000fc8000fffe0ff */
[----:B------:R-:W-:-:S09]  /*5560*/  UISETP.NE.AND UP0, UPT, UR4, URZ, UPT ;  /* 0x000000ff0400728c */ /* 0x000fd2000bf05270 */
[----:B------:R-:W-:Y:S05]  /*5570*/  BRA.U !UP0, `(.L_x_6292) ;  /* 0x0000000108647547 */ /* 0x000fea000b800000 */
[----:B------:R-:W0:Y:S01]  /*5580*/  LDC.64 R2, c[0x0][0x400] ;  /* 0x00010000ff027b82 */ /* 0x000e220000000a00 */
[----:B------:R-:W-:Y:S01]  /*5590*/  IMAD.IADD R12, R9, 0x1, R4 ;  /* 0x00000001090c7824 */ /* 0x000fe200078e0204 */
[----:B------:R-:W-:Y:S02]  /*55a0*/  IADD3 R13, PT, PT, R8, R4, RZ ;  /* 0x00000004080d7210 */ /* 0x000fe40007ffe0ff */
[----:B------:R-:W-:Y:S01]  /*55b0*/  MOV R0, 0x2 ;  /* 0x0000000200007802 */ /* 0x000fe20000000f00 */
[C---:B------:R-:W-:Y:S01]  /*55c0*/  VIADD R11, R12.reuse, 0x1 ;  /* 0x000000010c0b7836 */ /* 0x040fe20000000000 */
[----:B------:R-:W-:-:S03]  /*55d0*/  IADD3 R15, P0, PT, R12, UR20, RZ ;  /* 0x000000140c0f7c10 */ /* 0x000fc6000ff1e0ff */
[----:B------:R-:W-:Y:S01]  /*55e0*/  IMAD.WIDE R16, R13, R0, UR42 ;  /* 0x0000002a0d107e25 */ /* 0x000fe2000f8e0200 */
[----:B------:R-:W-:Y:S02]  /*55f0*/  LEA.HI.X.SX32 R12, R12, UR19, 0x1, P0 ;  /* 0x000000130c0c7c11 */ /* 0x000fe400080f0eff */
[----:B------:R-:W-:-:S04]  /*5600*/  IADD3 R5, P0, PT, R11, UR20, RZ ;  /* 0x000000140b057c10 */ /* 0x000fc8000ff1e0ff */
        /* <DEDUP_REMOVED lines=16> */
.L_x_6292:
[----:B------:R-:W-:-:S09]  /*5710*/  UISETP.NE.AND UP0, UPT, UR32, URZ, UPT ;  /* 0x000000ff2000728c */ /* 0x000fd2000bf05270 */
[----:B------:R-:W-:Y:S05]  /*5720*/  BRA.U !UP0, `(.L_x_6290) ;  /* 0x0000000108387547 */ /* 0x000fea000b800000 */
[----:B------:R-:W0:Y:S01]  /*5730*/  LDC.64 R2, c[0x0][0x400] ;  /* 0x00010000ff027b82 */ /* 0x000e220000000a00 */
[-C--:B------:R-:W-:Y:S02]  /*5740*/  IADD3 R5, PT, PT, R9, R4.reuse, RZ ;  /* 0x0000000409057210 */ /* 0x080fe40007ffe0ff */
[----:B------:R-:W-:Y:S01]  /*5750*/  IADD3 R11, PT, PT, R8, R4, RZ ;  /* 0x00000004080b7210 */ /* 0x000fe20007ffe0ff */
[----:B------:R-:W-:Y:S01]  /*5760*/  HFMA2 R4, -RZ, RZ, 0, 1.1920928955078125e-07 ;  /* 0x00000002ff047431 */ /* 0x000fe200000001ff */
[----:B------:R-:W-:-:S04]  /*5770*/  IADD3 R0, P0, PT, R5, UR20, RZ ;  /* 0x0000001405007c10 */ /* 0x000fc8000ff1e0ff */
[----:B------:R-:W-:Y:S01]  /*5780*/  LEA.HI.X.SX32 R5, R5, UR19, 0x1, P0 ;  /* 0x0000001305057c11 */ /* 0x000fe200080f0eff */
        /* <DEDUP_REMOVED lines=8> */
.L_x_6290:
[----:B------:R-:W-:Y:S01]  /*5810*/  MOV R0, 0x3bbb989d ;  /* 0x3bbb989d00007802 */ /* 0x000fe20000000f00 */
[----:B-----5:R-:W-:Y:S01]  /*5820*/  FFMA R21, R21, UR40, -R6 ;  /* 0x0000002815157c23 */ /* 0x020fe20008000806 */
[----:B------:R-:W-:Y:S01]  /*5830*/  MOV R2, 0x437c0000 ;  /* 0x437c000000027802 */ /* 0x000fe20000000f00 */
[----:B------:R-:W0:Y:S01]  /*5840*/  S2UR UR4, SR_CgaCtaId ;  /* 0x00000000000479c3 */ /* 0x000e220000008800 */
[----:B------:R-:W-:Y:S01]  /*5850*/  UMOV UR5, 0x400 ;  /* 0x0000040000057882 */ /* 0x000fe20000000000 */
[----:B------:R-:W-:-:S04]  /*5860*/  FFMA.SAT R3, R21, R0, 0.5 ;  /* 0x3f00000015037423 */ /* 0x000fc80000002000 */
[----:B------:R-:W-:-:S04]  /*5870*/  FFMA.RM R2, R3, R2, 12582913 ;  /* 0x4b40000103027423 */ /* 0x000fc80000004002 */
[C---:B------:R-:W-:Y:S01]  /*5880*/  FADD R0, R2.reuse, -12583039 ;  /* 0xcb40007f02007421 */ /* 0x040fe20000000000 */
[----:B------:R-:W-:-:S03]  /*5890*/  SHF.L.U32 R3, R2, 0x17, RZ ;  /* 0x0000001702037819 */ /* 0x000fc600000006ff */
[----:B------:R-:W-:-:S04]  /*58a0*/  FFMA R0, R21, 1.4426950216293334961, -R0 ;  /* 0x3fb8aa3b15007823 */ /* 0x000fc80000000800 */
[----:B------:R-:W-:-:S04]  /*58b0*/  FFMA R21, R21, 1.925963033500011079e-08, R0 ;  /* 0x32a5706015157823 */ /* 0x000fc80000000000 */
[----:B------:R-:W1:Y:S01]  /*58c0*/  MUFU.EX2 R0, R21 ;  /* 0x0000001500007308 */ /* 0x000e620000000800 */
[----:B0-----:R-:W-:-:S06]  /*58d0*/  ULEA UR4, UR4, UR5, 0x18 ;  /* 0x0000000504047291 */ /* 0x001fcc000f8ec0ff */
[C---:B------:R-:W-:Y:S02]  /*58e0*/  LEA R2, R7.reuse, UR4, 0x1 ;  /* 0x0000000407027c11 */ /* 0x040fe4000f8e08ff */
[----:B------:R-:W-:-:S04]  /*58f0*/  IADD3 R7, PT, PT, R7, UR26, RZ ;  /* 0x0000001a07077c10 */ /* 0x000fc8000fffe0ff */
[----:B------:R-:W-:Y:S01]  /*5900*/  ISETP.GE.AND P0, PT, R7, UR21, PT ;  /* 0x0000001507007c0c */ /* 0x000fe2000bf06270 */
[----:B-1----:R-:W-:-:S04]  /*5910*/  FMUL R0, R3, R0 ;  /* 0x0000000003007220 */ /* 0x002fc80000400000 */
[----:B------:R-:W-:-:S04]  /*5920*/  FMUL R0, R0, UR40 ;  /* 0x0000002800007c20 */ /* 0x000fc80008400000 */
[----:B------:R-:W-:-:S05]  /*5930*/  FMUL R0, RZ, R0 ;  /* 0x00000000ff007220 */ /* 0x000fca0000400000 */
[----:B------:R-:W-:-:S05]  /*5940*/  F2FP.F16.F32.PACK_AB R0, RZ, R0 ;  /* 0x00000000ff00723e */ /* 0x000fca00000000ff */
[----:B------:R0:W-:Y:S01]  /*5950*/  STS.U16 [R2], R0 ;  /* 0x0000000002007388 */ /* 0x0001e20000000400 */
[----:B------:R-:W-:Y:S05]  /*5960*/  @!P0 BRA `(.L_x_6293) ;  /* 0xfffffff000a48947 */ /* 0x000fea000383ffff */
[----:B------:R-:W-:Y:S05]  /*5970*/  BRA `(.L_x_6274) ;  /* 0x00000000005c7947 */ /* 0x000fea0003800000 */
.L_x_6287:
[----:B------:R-:W2:Y:S01]  /*5980*/  LDG.E R3, desc[UR6][R8.64] ;  /* 0x0000000608037981 */ /* 0x000ea2000c1e1900 */
[----:B------:R-:W-:Y:S01]  /*5990*/  HFMA2 R0, -RZ, RZ, 3.7421875, 0 ;  /* 0x437c0000ff007431 */ /* 0x000fe200000001ff */
[----:B------:R-:W-:Y:S01]  /*59a0*/  MOV R2, 0x3bbb989d ;  /* 0x3bbb989d00027802 */ /* 0x000fe20000000f00 */
[----:B--2---:R-:W-:-:S04]  /*59b0*/  FFMA R3, RZ, UR40, -R3 ;  /* 0x00000028ff037c23 */ /* 0x004fc80008000803 */
[----:B------:R-:W-:Y:S02]  /*59c0*/  FFMA.SAT R5, R3, R2, 0.5 ;  /* 0x3f00000003057423 */ /* 0x000fe40000002002 */
[----:B------:R-:W0:Y:S02]  /*59d0*/  S2R R2, SR_TID.X ;  /* 0x0000000000027919 */ /* 0x000e240000002100 */
[----:B------:R-:W-:-:S04]  /*59e0*/  FFMA.RM R0, R5, R0, 12582913 ;  /* 0x4b40000105007423 */ /* 0x000fc80000004000 */
[C---:B------:R-:W-:Y:S01]  /*59f0*/  FADD R4, R0.reuse, -12583039 ;  /* 0xcb40007f00047421 */ /* 0x040fe20000000000 */
[----:B------:R-:W-:-:S03]  /*5a00*/  SHF.L.U32 R0, R0, 0x17, RZ ;  /* 0x0000001700007819 */ /* 0x000fc600000006ff */
[----:B------:R-:W-:-:S04]  /*5a10*/  FFMA R4, R3, 1.4426950216293334961, -R4 ;  /* 0x3fb8aa3b03047823 */ /* 0x000fc80000000804 */
[----:B------:R-:W-:-:S04]  /*5a20*/  FFMA R4, R3, 1.925963033500011079e-08, R4 ;  /* 0x32a5706003047823 */ /* 0x000fc80000000004 */
[----:B------:R-:W1:Y:S02]  /*5a30*/  MUFU.EX2 R3, R4 ;  /* 0x0000000400037308 */ /* 0x000e640000000800 */
[----:B-1----:R-:W-:Y:S01]  /*5a40*/  FMUL R0, R0, R3 ;  /* 0x0000000300007220 */ /* 0x002fe20000400000 */
[----:B0-----:R-:W-:-:S03]  /*5a50*/  LEA R3, R2, UR10, 0x1 ;  /* 0x0000000a02037c11 */ /* 0x001fc6000f8e08ff */
[----:B------:R-:W-:-:S04]  /*5a60*/  FMUL R0, R0, UR40 ;  /* 0x0000002800007c20 */ /* 0x000fc80008400000 */
[----:B------:R-:W-:-:S05]  /*5a70*/  FMUL R0, RZ, R0 ;  /* 0x00000000ff007220 */ /* 0x000fca0000400000 */
[----:B------:R-:W-:-:S07]  /*5a80*/  F2FP.F16.F32.PACK_AB R0, RZ, R0 ;  /* 0x00000000ff00723e */ /* 0x000fce00000000ff */
.L_x_6294:
[----:B------:R-:W-:Y:S01]  /*5a90*/  VIADD R2, R2, UR26 ;  /* 0x0000001a02027c36 */ /* 0x000fe20008000000 */
[----:B------:R-:W-:Y:S01]  /*5aa0*/  MOV R4, UR26 ;  /* 0x0000001a00047c02 */ /* 0x000fe20008000f00 */
[----:B------:R0:W-:Y:S03]  /*5ab0*/  STS.U16 [R3], R0 ;  /* 0x0000000003007388 */ /* 0x0001e60000000400 */
[----:B------:R-:W-:Y:S01]  /*5ac0*/  ISETP.GE.AND P0, PT, R2, UR21, PT ;  /* 0x0000001502007c0c */ /* 0x000fe2000bf06270 */
[----:B0-----:R-:W-:-:S12]  /*5ad0*/  IMAD R3, R4, 0x2, R3 ;  /* 0x0000000204037824 */ /* 0x001fd800078e0203 */
[----:B------:R-:W-:Y:S05]  /*5ae0*/  @!P0 BRA `(.L_x_6294) ;  /* 0xfffffffc00e88947 */ /* 0x000fea000383ffff */
.L_x_6274:
[----:B------:R-:W-:Y:S05]  /*5af0*/  BSYNC.RECONVERGENT B0 ;  /* 0x0000000000007941 */ /* 0x000fea0003800200 */
.L_x_6273:
[----:B------:R-:W1:Y:S01]  /*5b00*/  S2R R31, SR_TID.X ;  /* 0x00000000001f7919 */ /* 0x000e620000002100 */
[----:B------:R-:W1:Y:S01]  /*5b10*/  LDCU UR4, c[0x0][0x3b0] ;  /* 0x00007600ff0477ac */ /* 0x000e620008000800 */
[----:B------:R-:W-:Y:S01]  /*5b20*/  BSSY.RECONVERGENT B0, `(.L_x_6295) ;  /* 0x000017d000007945 */ /* 0x000fe20003800200 */
[----:B------:R-:W-:Y:S01]  /*5b30*/  BAR.SYNC.DEFER_BLOCKING 0x0 ;  /* 0x0000000000007b1d */ /* 0x000fe20000010000 */
[----:B-1----:R-:W-:-:S13]  /*5b40*/  ISETP.GE.AND P0, PT, R31, UR4, PT ;  /* 0x000000041f007c0c */ /* 0x002fda000bf06270 */
[----:B------:R-:W-:Y:S05]  /*5b50*/  @P0 BRA `(.L_x_6296) ;  /* 0x0000001400e40947 */ /* 0x000fea0003800000 */
[----:B------:R-:W-:Y:S02]  /*5b60*/  IABS R3, UR30 ;  /* 0x0000001e00037c13 */ /* 0x000fe40008000000 */
[----:B0-----:R-:W-:Y:S02]  /*5b70*/  IABS R0, UR39 ;  /* 0x0000002700007c13 */ /* 0x001fe40008000000 */
[----:B------:R-:W0:Y:S08]  /*5b80*/  I2F.RP R6, R3 ;  /* 0x0000000300067306 */ /* 0x000e300000209400 */
[----:B0-----:R-:W0:Y:S02]  /*5b90*/  MUFU.RCP R4, R6 ;  /* 0x0000000600047308 */ /* 0x001e240000001000 */
[----:B0-----:R-:W-:-:S06]  /*5ba0*/  VIADD R4, R4, 0xffffffe ;  /* 0x0ffffffe04047836 */ /* 0x001fcc0000000000 */
[----:B------:R0:W1:Y:S02]  /*5bb0*/  F2I.FTZ.U32.TRUNC.NTZ R5, R4 ;  /* 0x0000000400057305 */ /* 0x000064000021f000 */
[----:B0-----:R-:W-:Y:S01]  /*5bc0*/  MOV R4, RZ ;  /* 0x000000ff00047202 */ /* 0x001fe20000000f00 */
[----:B-1----:R-:W-:Y:S01]  /*5bd0*/  IMAD.MOV R2, RZ, RZ, -R5 ;  /* 0x000000ffff027224 */ /* 0x002fe200078e0a05 */
[----:B------:R-:W-:Y:S02]  /*5be0*/  R2UR UR5, R5 ;  /* 0x00000000050572ca */ /* 0x000fe400000e0000 */
[----:B------:R-:W-:Y:S01]  /*5bf0*/  R2UR UR4, R4 ;  /* 0x00000000040472ca */ /* 0x000fe200000e0000 */
[----:B------:R-:W-:-:S12]  /*5c00*/  IMAD R2, R2, R3, RZ ;  /* 0x0000000302027224 */ /* 0x000fd800078e02ff */
[----:B------:R-:W-:Y:S01]  /*5c10*/  IMAD.HI.U32 R2, R5, R2, UR4 ;  /* 0x0000000405027e27 */ /* 0x000fe2000f8e0002 */
[----:B------:R-:W-:Y:S02]  /*5c20*/  R2UR UR4, R0 ;  /* 0x00000000000472ca */ /* 0x000fe400000e0000 */
[----:B------:R-:W-:Y:S01]  /*5c30*/  IABS R5, UR30 ;  /* 0x0000001e00057c13 */ /* 0x000fe20008000000 */
[----:B------:R-:W0:Y:S01]  /*5c40*/  LDC R0, c[0x0][0x564] ;  /* 0x00015900ff007b82 */ /* 0x000e220000000800 */
[----:B------:R-:W-:-:S03]  /*5c50*/  R2UR UR5, R2 ;  /* 0x00000000020572ca */ /* 0x000fc600000e0000 */
[----:B------:R-:W-:-:S06]  /*5c60*/  IMAD.MOV R5, RZ, RZ, -R5 ;  /* 0x000000ffff057224 */ /* 0x000fcc00078e0a05 */
[----:B------:R-:W-:-:S04]  /*5c70*/  IMAD.U32 R6, RZ, RZ, UR4 ;  /* 0x00000004ff067e24 */ /* 0x000fc8000f8e00ff */
[----:B------:R-:W-:Y:S02]  /*5c80*/  UIMAD.WIDE.U32 UR8, UR5, UR4, URZ ;  /* 0x00000004050872a5 */ /* 0x000fe4000f8e00ff */
[----:B------:R-:W-:-:S05]  /*5c90*/  ULOP3.LUT UR4, UR39, UR30, URZ, 0x3c, !UPT ;  /* 0x0000001e27047292 */ /* 0x000fca000f8e3cff */
[----:B------:R-:W-:Y:S02]  /*5ca0*/  UMOV UR5, UR9 ;  /* 0x0000000900057c82 */ /* 0x000fe40008000000 */
[----:B------:R-:W-:Y:S01]  /*5cb0*/  IMAD R6, R5, UR5, R6 ;  /* 0x0000000505067c24 */ /* 0x000fe2000f8e0206 */
[----:B0-----:R-:W-:-:S04]  /*5cc0*/  IABS R2, R0 ;  /* 0x0000000000027213 */ /* 0x001fc80000000000 */
[----:B------:R-:W-:Y:S01]  /*5cd0*/  ISETP.GT.U32.AND P0, PT, R3, R6, PT ;  /* 0x000000060300720c */ /* 0x000fe20003f04070 */
[----:B------:R-:W0:-:S12]  /*5ce0*/  I2F.RP R4, R2 ;  /* 0x0000000200047306 */ /* 0x000e180000209400 */
[----:B------:R-:W-:Y:S01]  /*5cf0*/  VOTEU.ANY UP0, P0 ;  /* 0x0000000000ff7886 */ /* 0x000fe20000000100 */
[----:B------:R-:W-:Y:S01]  /*5d00*/  PLOP3.LUT P0, PT, PT, PT, UP0, 0x80, 0x8 ;  /* 0x000000000008781c */ /* 0x000fe20003f0f008 */
[----:B0-----:R-:W0:Y:S03]  /*5d10*/  MUFU.RCP R4, R4 ;  /* 0x0000000400047308 */ /* 0x001e260000001000 */
[----:B------:R-:W-:Y:S02]  /*5d20*/  @!UP0 UIADD3 UR5, UPT, UPT, UR5, 0x1, URZ ;  /* 0x0000000105058890 */ /* 0x000fe4000fffe0ff */
[----:B------:R-:W-:-:S07]  /*5d30*/  UISETP.GE.AND UP0, UPT, UR4, URZ, UPT ;  /* 0x000000ff0400728c */ /* 0x000fce000bf06270 */
[----:B------:R-:W-:-:S04]  /*5d40*/  @!P0 IADD3 R6, PT, PT, R6, -R3, RZ ;  /* 0x8000000306068210 */ /* 0x000fc80007ffe0ff */
[----:B------:R-:W-:Y:S01]  /*5d50*/  ISETP.GE.U32.AND P0, PT, R6, R3, PT ;  /* 0x000000030600720c */ /* 0x000fe20003f06070 */
[----:B0-----:R-:W-:-:S04]  /*5d60*/  VIADD R6, R4, 0xffffffe ;  /* 0x0ffffffe04067836 */ /* 0x001fc80000000000 */
[----:B------:R-:W0:Y:S08]  /*5d70*/  F2I.FTZ.U32.TRUNC.NTZ R7, R6 ;  /* 0x0000000600077305 */ /* 0x000e30000021f000 */
[----:B------:R-:W-:-:S05]  /*5d80*/  VOTEU.ANY UP1, P0 ;  /* 0x0000000000ff7886 */ /* 0x000fca0000020100 */
[----:B------:R-:W-:Y:S02]  /*5d90*/  @UP1 UIADD3 UR5, UPT, UPT, UR5, 0x1, URZ ;  /* 0x0000000105051890 */ /* 0x000fe4000fffe0ff */
[----:B------:R-:W-:Y:S01]  /*5da0*/  UISETP.NE.AND UP1, UPT, UR30, URZ, UPT ;  /* 0x000000ff1e00728c */ /* 0x000fe2000bf25270 */
[----:B0-----:R-:W-:Y:S01]  /*5db0*/  IMAD.MOV R5, RZ, RZ, -R7 ;  /* 0x000000ffff057224 */ /* 0x001fe200078e0a07 */
[----:B------:R-:W-:Y:S01]  /*5dc0*/  @!UP0 UIADD3 UR5, UPT, UPT, -UR5, URZ, URZ ;  /* 0x000000ff05058290 */ /* 0x000fe2000fffe1ff */
[----:B------:R-:W-:Y:S02]  /*5dd0*/  IMAD.MOV.U32 R6, RZ, RZ, RZ ;  /* 0x000000ffff067224 */ /* 0x000fe400078e00ff */
[----:B------:R-:W-:-:S04]  /*5de0*/  IMAD R4, R5, R2, RZ ;  /* 0x0000000205047224 */ /* 0x000fc800078e02ff */
[----:B------:R-:W-:Y:S02]  /*5df0*/  IMAD.HI.U32 R7, R7, R4, R6 ;  /* 0x0000000407077227 */ /* 0x000fe400078e0006 */
[----:B------:R-:W-:-:S04]  /*5e00*/  @!UP1 ULOP3.LUT UR5, URZ, UR30, URZ, 0x33, !UPT ;  /* 0x0000001eff059292 */ /* 0x000fc8000f8e33ff */
[----:B------:R-:W-:-:S04]  /*5e10*/  UIADD3 UR4, UPT, UPT, -UR5, URZ, URZ ;  /* 0x000000ff05047290 */ /* 0x000fc8000fffe1ff */
[----:B------:R-:W-:-:S06]  /*5e20*/  UIMAD UR4, UR30, UR4, UR39 ;  /* 0x000000041e0472a4 */ /* 0x000fcc000f8e0227 */
[----:B------:R-:W-:Y:S02]  /*5e30*/  MOV R3, UR4 ;  /* 0x0000000400037c02 */ /* 0x000fe40008000f00 */
[----:B------:R-:W-:Y:S02]  /*5e40*/  LOP3.LUT R6, R0, UR4, RZ, 0x3c, !PT ;  /* 0x0000000400067c12 */ /* 0x000fe4000f8e3cff */
[----:B------:R-:W-:Y:S02]  /*5e50*/  IABS R3, R3 ;  /* 0x0000000300037213 */ /* 0x000fe40000000000 */
[----:B------:R-:W-:Y:S02]  /*5e60*/  ISETP.GE.AND P0, PT, R6, RZ, PT ;  /* 0x000000ff0600720c */ /* 0x000fe40003f06270 */
[----:B------:R-:W-:-:S05]  /*5e70*/  MOV R4, R3 ;  /* 0x0000000300047202 */ /* 0x000fca0000000f00 */
[----:B------:R-:W-:-:S04]  /*5e80*/  IMAD.HI.U32 R7, R7, R4, RZ ;  /* 0x0000000407077227 */ /* 0x000fc800078e00ff */
[----:B------:R-:W-:-:S04]  /*5e90*/  IMAD.MOV R3, RZ, RZ, -R7 ;  /* 0x000000ffff037224 */ /* 0x000fc800078e0a07 */
[C---:B------:R-:W-:Y:S02]  /*5ea0*/  IMAD R3, R2.reuse, R3, R4 ;  /* 0x0000000302037224 */ /* 0x040fe400078e0204 */
[----:B------:R-:W0:Y:S03]  /*5eb0*/  LDC.64 R4, c[0x0][0x578] ;  /* 0x00015e00ff047b82 */ /* 0x000e260000000a00 */
[----:B------:R-:W-:-:S13]  /*5ec0*/  ISETP.GT.U32.AND P1, PT, R2, R3, PT ;  /* 0x000000030200720c */ /* 0x000fda0003f24070 */
[-C--:B------:R-:W-:Y:S01]  /*5ed0*/  @!P1 IADD3 R3, PT, PT, R3, -R2.reuse, RZ ;  /* 0x8000000203039210 */ /* 0x080fe20007ffe0ff */
[----:B------:R-:W-:Y:S01]  /*5ee0*/  @!P1 VIADD R7, R7, 0x1 ;  /* 0x0000000107079836 */ /* 0x000fe20000000000 */
[----:B------:R-:W-:Y:S02]  /*5ef0*/  ISETP.NE.AND P1, PT, R0, RZ, PT ;  /* 0x000000ff0000720c */ /* 0x000fe40003f25270 */
[----:B------:R-:W-:Y:S02]  /*5f00*/  ISETP.GE.U32.AND P2, PT, R3, R2, PT ;  /* 0x000000020300720c */ /* 0x000fe40003f46070 */
[----:B------:R-:W1:Y:S01]  /*5f10*/  LDC.64 R2, c[0x0][0x570] ;  /* 0x00015c00ff027b82 */ /* 0x000e620000000a00 */
[----:B0-----:R-:W-:-:S10]  /*5f20*/  IMAD R5, R5, UR5, RZ ;  /* 0x0000000505057c24 */ /* 0x001fd4000f8e02ff */
[----:B------:R-:W-:-:S05]  /*5f30*/  @P2 IADD3 R7, PT, PT, R7, 0x1, RZ ;  /* 0x0000000107072810 */ /* 0x000fca0007ffe0ff */
[----:B------:R-:W-:Y:S01]  /*5f40*/  @!P0 IMAD.MOV R7, RZ, RZ, -R7 ;  /* 0x000000ffff078224 */ /* 0x000fe200078e0a07 */
[----:B------:R-:W-:Y:S01]  /*5f50*/  @!P1 LOP3.LUT R7, RZ, R0, RZ, 0x33, !PT ;  /* 0x00000000ff079212 */ /* 0x000fe200078e33ff */
[----:B-1----:R-:W-:-:S03]  /*5f60*/  IMAD R2, R2, UR28, R5 ;  /* 0x0000001c02027c24 */ /* 0x002fc6000f8e0205 */
[C---:B------:R-:W-:Y:S01]  /*5f70*/  IADD3 R5, PT, PT, -R7.reuse, RZ, RZ ;  /* 0x000000ff07057210 */ /* 0x040fe20007ffe1ff */
[----:B------:R-:W-:-:S04]  /*5f80*/  IMAD R2, R7, R4, R2 ;  /* 0x0000000407027224 */ /* 0x000fc800078e0202 */
[----:B------:R-:W-:-:S04]  /*5f90*/  IMAD R5, R0, R5, UR4 ;  /* 0x0000000400057e24 */ /* 0x000fc8000f8e0205 */
[----:B------:R-:W-:-:S07]  /*5fa0*/  IMAD R30, R5, R3, R2 ;  /* 0x00000003051e7224 */ /* 0x000fce00078e0202 */
.L_x_6302:
[----:B------:R-:W-:Y:S01]  /*5fb0*/  UISETP.GE.AND UP0, UPT, UR21, 0x1, UPT ;  /* 0x000000011500788c */ /* 0x000fe2000bf06270 */
[----:B-1----:R-:W-:-:S08]  /*5fc0*/  HFMA2 R2, -RZ, RZ, 0, 0 ;  /* 0x00000000ff027431 */ /* 0x002fd000000001ff */
[----:B------:R-:W-:Y:S05]  /*5fd0*/  BRA.U !UP0, `(.L_x_6297) ;  /* 0x0000001108907547 */ /* 0x000fea000b800000 */
[-C--:B------:R-:W-:Y:S01]  /*5fe0*/  IABS R6, R32.reuse ;  /* 0x0000002000067213 */ /* 0x080fe20000000000 */
[----:B------:R-:W0:Y:S01]  /*5ff0*/  LDC R0, c[0x0][0x424] ;  /* 0x00010900ff007b82 */ /* 0x000e220000000800 */
[----:B------:R-:W-:Y:S01]  /*6000*/  IABS R4, UR39 ;  /* 0x0000002700047c13 */ /* 0x000fe20008000000 */
[----:B------:R-:W1:Y:S01]  /*6010*/  LDCU UR5, c[0x0][0x438] ;  /* 0x00008700ff0577ac */ /* 0x000e620008000800 */
[----:B------:R-:W2:Y:S01]  /*6020*/  I2F.RP R5, R6 ;  /* 0x0000000600057306 */ /* 0x000ea20000209400 */
[----:B------:R-:W-:Y:S01]  /*6030*/  IABS R7, R32 ;  /* 0x0000002000077213 */ /* 0x000fe20000000000 */
[----:B------:R-:W-:Y:S01]  /*6040*/  IMAD.MOV.U32 R35, RZ, RZ, RZ ;  /* 0x000000ffff237224 */ /* 0x000fe200078e00ff */
[----:B------:R-:W3:Y:S03]  /*6050*/  LDCU UR4, c[0x0][0x434] ;  /* 0x00008680ff0477ac */ /* 0x000ee60008000800 */
[----:B------:R-:W-:Y:S01]  /*6060*/  IMAD.MOV R7, RZ, RZ, -R7 ;  /* 0x000000ffff077224 */ /* 0x000fe200078e0a07 */
[----:B------:R-:W-:Y:S01]  /*6070*/  UISETP.GT.U32.AND UP0, UPT, UR29, -0x10, UPT ;  /* 0xfffffff01d00788c */ /* 0x000fe2000bf04070 */
[----:B--2---:R-:W2:Y:S02]  /*6080*/  MUFU.RCP R8, R5 ;  /* 0x0000000500087308 */ /* 0x004ea40000001000 */
[----:B--2---:R-:W-:Y:S01]  /*6090*/  VIADD R8, R8, 0xffffffe ;  /* 0x0ffffffe08087836 */ /* 0x004fe20000000000 */
[----:B0-----:R-:W-:-:S05]  /*60a0*/  IABS R5, R0 ;  /* 0x0000000000057213 */ /* 0x001fca0000000000 */
[----:B------:R-:W0:Y:S02]  /*60b0*/  F2I.FTZ.U32.TRUNC.NTZ R9, R8 ;  /* 0x0000000800097305 */ /* 0x000e24000021f000 */
[----:B0-----:R-:W-:Y:S01]  /*60c0*/  IMAD.MOV R2, RZ, RZ, -R9 ;  /* 0x000000ffff027224 */ /* 0x001fe200078e0a09 */
[----:B------:R-:W-:-:S03]  /*60d0*/  MOV R8, RZ ;  /* 0x000000ff00087202 */ /* 0x000fc60000000f00 */
[----:B------:R-:W-:-:S04]  /*60e0*/  IMAD R3, R2, R6, RZ ;  /* 0x0000000602037224 */ /* 0x000fc800078e02ff */
[----:B------:R-:W-:-:S06]  /*60f0*/  IMAD.HI.U32 R3, R9, R3, R8 ;  /* 0x0000000309037227 */ /* 0x000fcc00078e0008 */
[----:B------:R-:W-:Y:S02]  /*6100*/  IMAD.HI.U32 R2, R3, R4, RZ ;  /* 0x0000000403027227 */ /* 0x000fe400078e00ff */
[----:B------:R-:W0:Y:S02]  /*6110*/  I2F.RP R3, R5 ;  /* 0x0000000500037306 */ /* 0x000e240000209400 */
        /* <DEDUP_REMOVED lines=10> */
[----:B------:R0:W2:Y:S07]  /*61c0*/  F2I.FTZ.U32.TRUNC.NTZ R9, R8 ;  /* 0x0000000800097305 */ /* 0x0000ae000021f000 */
[----:B------:R-:W-:-:S05]  /*61d0*/  @P2 VIADD R2, R2, 0x1 ;  /* 0x0000000102022836 */ /* 0x000fca0000000000 */
[----:B------:R-:W-:Y:S02]  /*61e0*/  @!P1 IADD3 R2, PT, PT, -R2, RZ, RZ ;  /* 0x000000ff02029210 */ /* 0x000fe40007ffe1ff */
[----:B------:R-:W-:-:S05]  /*61f0*/  @!P0 LOP3.LUT R2, RZ, R32, RZ, 0x33, !PT ;  /* 0x00000020ff028212 */ /* 0x000fca00078e33ff */
[----:B------:R-:W-:Y:S01]  /*6200*/  IMAD.MOV R7, RZ, RZ, -R2 ;  /* 0x000000ffff077224 */ /* 0x000fe200078e0a02 */
[----:B0-----:R-:W-:Y:S01]  /*6210*/  MOV R8, RZ ;  /* 0x000000ff00087202 */ /* 0x001fe20000000f00 */
[----:B--2---:R-:W-:Y:S02]  /*6220*/  IMAD.MOV R4, RZ, RZ, -R9 ;  /* 0x000000ffff047224 */ /* 0x004fe400078e0a09 */
[----:B------:R-:W-:Y:S02]  /*6230*/  IMAD R7, R32, R7, UR39 ;  /* 0x0000002720077e24 */ /* 0x000fe4000f8e0207 */
[----:B------:R-:W-:-:S03]  /*6240*/  IMAD R4, R4, R5, RZ ;  /* 0x0000000504047224 */ /* 0x000fc600078e02ff */
[----:B------:R-:W-:Y:S01]  /*6250*/  IABS R3, R7 ;  /* 0x0000000700037213 */ /* 0x000fe20000000000 */
[----:B------:R-:W-:Y:S01]  /*6260*/  IMAD.HI.U32 R4, R9, R4, R8 ;  /* 0x0000000409047227 */ /* 0x000fe200078e0008 */
[----:B------:R-:W-:-:S04]  /*6270*/  LOP3.LUT R7, R7, R0, RZ, 0x3c, !PT ;  /* 0x0000000007077212 */ /* 0x000fc800078e3cff */
[----:B------:R-:W-:Y:S01]  /*6280*/  ISETP.GE.AND P1, PT, R7, RZ, PT ;  /* 0x000000ff0700720c */ /* 0x000fe20003f26270 */
[----:B------:R-:W-:-:S04]  /*6290*/  IMAD.HI.U32 R6, R4, R3, RZ ;  /* 0x0000000304067227 */ /* 0x000fc800078e00ff */
[----:B------:R-:W-:-:S04]  /*62a0*/  IMAD.MOV R4, RZ, RZ, -R6 ;  /* 0x000000ffff047224 */ /* 0x000fc800078e0a06 */
[----:B------:R-:W-:-:S05]  /*62b0*/  IMAD R4, R5, R4, R3 ;  /* 0x0000000405047224 */ /* 0x000fca00078e0203 */
[----:B------:R-:W-:-:S13]  /*62c0*/  ISETP.GT.U32.AND P0, PT, R5, R4, PT ;  /* 0x000000040500720c */ /* 0x000fda0003f04070 */
[-C--:B------:R-:W-:Y:S01]  /*62d0*/  @!P0 IADD3 R4, PT, PT, R4, -R5.reuse, RZ ;  /* 0x8000000504048210 */ /* 0x080fe20007ffe0ff */
[----:B------:R-:W-:Y:S01]  /*62e0*/  @!P0 VIADD R6, R6, 0x1 ;  /* 0x0000000106068836 */ /* 0x000fe20000000000 */
[----:B------:R-:W-:Y:S02]  /*62f0*/  ISETP.NE.AND P0, PT, R0, RZ, PT ;  /* 0x000000ff0000720c */ /* 0x000fe40003f05270 */
[----:B------:R-:W-:-:S13]  /*6300*/  ISETP.GE.U32.AND P2, PT, R4, R5, PT ;  /* 0x000000050400720c */ /* 0x000fda0003f46070 */
[----:B------:R-:W-:-:S05]  /*6310*/  @P2 IADD3 R6, PT, PT, R6, 0x1, RZ ;  /* 0x0000000106062810 */ /* 0x000fca0007ffe0ff */
[----:B------:R-:W-:-:S05]  /*6320*/  IMAD.MOV.U32 R3, RZ, RZ, R6 ;  /* 0x000000ffff037224 */ /* 0x000fca00078e0006 */
[----:B------:R-:W-:Y:S02]  /*6330*/  @!P1 IADD3 R3, PT, PT, -R3, RZ, RZ ;  /* 0x000000ff03039210 */ /* 0x000fe40007ffe1ff */
[----:B------:R-:W-:Y:S01]  /*6340*/  @!P0 LOP3.LUT R3, RZ, R0, RZ, 0x33, !PT ;  /* 0x00000000ff038212 */ /* 0x000fe200078e33ff */
[----:B-1----:R-:W-:Y:S01]  /*6350*/  IMAD R0, R2, UR5, R31 ;  /* 0x0000000502007c24 */ /* 0x002fe2000f8e021f */
[----:B------:R-:W-:-:S03]  /*6360*/  MOV R2, RZ ;  /* 0x000000ff00027202 */ /* 0x000fc60000000f00 */
[----:B---3--:R-:W-:Y:S01]  /*6370*/  IMAD R0, R3, UR4, R0 ;  /* 0x0000000403007c24 */ /* 0x008fe2000f8e0200 */
[----:B------:R-:W-:Y:S06]  /*6380*/  BRA.U UP0, `(.L_x_6298) ;  /* 0x0000000500b87547 */ /* 0x000fec000b800000 */
[----:B------:R-:W0:Y:S01]  /*6390*/  S2R R16, SR_CgaCtaId ;  /* 0x0000000000107919 */ /* 0x000e220000008800 */
[----:B------:R-:W1:Y:S01]  /*63a0*/  LDC R4, c[0x0][0x430] ;  /* 0x00010c00ff047b82 */ /* 0x000e620000000800 */
[----:B------:R-:W-:Y:S01]  /*63b0*/  MOV R3, 0x400 ;  /* 0x0000040000037802 */ /* 0x000fe20000000f00 */
[----:B------:R-:W-:Y:S02]  /*63c0*/  IMAD.MOV.U32 R5, RZ, RZ, RZ ;  /* 0x000000ffff057224 */ /* 0x000fe400078e00ff */
[----:B------:R-:W-:Y:S01]  /*63d0*/  IMAD.MOV.U32 R2, RZ, RZ, RZ ;  /* 0x000000ffff027224 */ /* 0x000fe200078e00ff */
[----:B0-----:R-:W-:-:S07]  /*63e0*/  LEA R16, R16, R3, 0x18 ;  /* 0x0000000310107211 */ /* 0x001fce00078ec0ff */
.L_x_6299:
[C---:B-1----:R-:W-:Y:S01]  /*63f0*/  IMAD R3, R5.reuse, R4, R0 ;  /* 0x0000000405037224 */ /* 0x042fe200078e0200 */
[C---:B------:R-:W-:Y:S02]  /*6400*/  LEA R12, R5.reuse, R16, 0x1 ;  /* 0x00000010050c7211 */ /* 0x040fe400078e08ff */
[----:B------:R-:W-:Y:S02]  /*6410*/  IADD3 R5, PT, PT, R5, 0x10, RZ ;  /* 0x0000001005057810 */ /* 0x000fe40007ffe0ff */
[C---:B------:R-:W-:Y:S01]  /*6420*/  LEA R6, P0, R3.reuse, UR42, 0x1 ;  /* 0x0000002a03067c11 */ /* 0x040fe2000f8008ff */
[----:B------:R-:W0:Y:S01]  /*6430*/  LDS.128 R8, [R12] ;  /* 0x000000000c087984 */ /* 0x000e220000000c00 */
[----:B------:R-:W-:Y:S02]  /*6440*/  MOV R35, UR12 ;  /* 0x0000000c00237c02 */ /* 0x000fe40008000f00 */
[----:B------:R-:W-:Y:S02]  /*6450*/  LEA.HI.X.SX32 R7, R3, UR43, 0x1, P0 ;  /* 0x0000002b03077c11 */ /* 0x000fe400080f0eff */
[C---:B------:R-:W-:Y:S04]  /*6460*/  LEA R22, P0, R4.reuse, R6, 0x1 ;  /* 0x0000000604167211 */ /* 0x040fe800078008ff */
[C---:B------:R-:W-:Y:S02]  /*6470*/  LEA.HI.X.SX32 R23, R4.reuse, R7, 0x1, P0 ;  /* 0x0000000704177211 */ /* 0x040fe400000f0eff */
[----:B------:R0:W2:Y:S01]  /*6480*/  LDG.E.U16 R7, desc[UR6][R6.64] ;  /* 0x0000000606077981 */ /* 0x0000a2000c1e1500 */
[C---:B------:R-:W-:Y:S03]  /*6490*/  LEA R18, P0, R4.reuse, R22, 0x1 ;  /* 0x0000001604127211 */ /* 0x040fe600078008ff */
[----:B------:R1:W3:Y:S01]  /*64a0*/  LDG.E.U16 R21, desc[UR6][R22.64] ;  /* 0x0000000616157981 */ /* 0x0002e2000c1e1500 */
[C---:B------:R-:W-:Y:S02]  /*64b0*/  LEA.HI.X.SX32 R19, R4.reuse, R23, 0x1, P0 ;  /* 0x0000001704137211 */ /* 0x040fe400000f0eff */
[C---:B------:R-:W-:Y:S03]  /*64c0*/  LEA R26, P0, R4.reuse, R18, 0x1 ;  /* 0x00000012041a7211 */ /* 0x040fe600078008ff */
[----:B------:R4:W5:Y:S01]  /*64d0*/  LDG.E.U16 R20, desc[UR6][R18.64] ;  /* 0x0000000612147981 */ /* 0x000962000c1e1500 */
[C---:B------:R-:W-:Y:S02]  /*64e0*/  LEA.HI.X.SX32 R27, R4.reuse, R19, 0x1, P0 ;  /* 0x00000013041b7211 */ /* 0x040fe400000f0eff */
[C---:B------:R-:W-:Y:S03]  /*64f0*/  LEA R28, P0, R4.reuse, R26, 0x1 ;  /* 0x0000001a041c7211 */ /* 0x040fe600078008ff */
[----:B------:R4:W5:Y:S01]  /*6500*/  LDG.E.U16 R17, desc[UR6][R26.64] ;  /* 0x000000061a117981 */ /* 0x000962000c1e1500 */
[C---:B------:R-:W-:Y:S02]  /*6510*/  LEA.HI.X.SX32 R29, R4.reuse, R27, 0x1, P0 ;  /* 0x0000001b041d7211 */ /* 0x040fe400000f0eff */
[C---:B------:R-:W-:Y:S03]  /*6520*/  LEA R24, P0, R4.reuse, R28, 0x1 ;  /* 0x0000001c04187211 */ /* 0x040fe600078008ff */
[----:B------:R4:W5:Y:S01]  /*6530*/  LDG.E.U16 R15, desc[UR6][R28.64] ;  /* 0x000000061c0f7981 */ /* 0x000962000c1e1500 */
[C---:B------:R-:W-:Y:S05]  /*6540*/  LEA.HI.X.SX32 R25, R4.reuse, R29, 0x1, P0 ;  /* 0x0000001d04197211 */ /* 0x040fea00000f0eff */
[----:B------:R-:W5:Y:S01]  /*6550*/  LDG.E.U16 R14, desc[UR6][R24.64] ;  /* 0x00000006180e7981 */ /* 0x000f62000c1e1500 */
[--C-:B0-----:R-:W-:Y:S01]  /*6560*/  HADD2.F32 R6, -RZ, R8.reuse.H0_H0 ;  /* 0x20000008ff067230 */ /* 0x101fe20000004100 */
[C---:B-1----:R-:W-:Y:S04]  /*6570*/  LEA R22, P0, R4.reuse, R24, 0x1 ;  /* 0x0000001804167211 */ /* 0x042fe800078008ff */
[C---:B------:R-:W-:Y:S02]  /*6580*/  LEA.HI.X.SX32 R23, R4.reuse, R25, 0x1, P0 ;  /* 0x0000001904177211 */ /* 0x040fe400000f0eff */
[C---:B----4-:R-:W-:Y:S03]  /*6590*/  LEA R18, P0, R4.reuse, R22, 0x1 ;  /* 0x0000001604127211 */ /* 0x050fe600078008ff */
[----:B------:R-:W4:Y:S01]  /*65a0*/  LDG.E.U16 R13, desc[UR6][R22.64] ;  /* 0x00000006160d7981 */ /* 0x000f22000c1e1500 */
[C---:B------:R-:W-:Y:S02]  /*65b0*/  LEA.HI.X.SX32 R19, R4.reuse, R23, 0x1, P0 ;  /* 0x0000001704137211 */ /* 0x040fe400000f0eff */
[C---:B------:R-:W-:Y:S04]  /*65c0*/  LEA R26, P0, R4.reuse, R18, 0x1 ;  /* 0x00000012041a7211 */ /* 0x040fe800078008ff */
[C---:B------:R-:W-:Y:S02]  /*65d0*/  LEA.HI.X.SX32 R27, R4.reuse, R19, 0x1, P0 ;  /* 0x00000013041b7211 */ /* 0x040fe400000f0eff */
[C---:B------:R-:W-:Y:S04]  /*65e0*/  LEA R28, P0, R4.reuse, R26, 0x1 ;  /* 0x0000001a041c7211 */ /* 0x040fe800078008ff */
[C---:B------:R-:W-:Y:S01]  /*65f0*/  LEA.HI.X.SX32 R29, R4.reuse, R27, 0x1, P0 ;  /* 0x0000001b041d7211 */ /* 0x040fe200000f0eff */
[----:B------:R0:W4:Y:S04]  /*6600*/  LDG.E.U16 R25, desc[UR6][R18.64] ;  /* 0x0000000612197981 */ /* 0x000128000c1e1500 */
[----:B------:R1:W4:Y:S04]  /*6610*/  LDG.E.U16 R24, desc[UR6][R26.64] ;  /* 0x000000061a187981 */ /* 0x000328000c1e1500 */
[----:B------:R1:W4:Y:S01]  /*6620*/  LDG.E.U16 R23, desc[UR6][R28.64] ;  /* 0x000000061c177981 */ /* 0x000322000c1e1500 */
[----:B--2---:R-:W-:Y:S05]  /*6630*/  HADD2.F32 R7, -RZ, R7.H0_H0 ;  /* 0x20000007ff077230 */ /* 0x004fea0000004100 */
[----:B------:R-:W-:Y:S01]  /*6640*/  FFMA R2, R7, R6, R2 ;  /* 0x0000000607027223 */ /* 0x000fe20000000002 */
[----:B------:R-:W-:Y:S02]  /*6650*/  HADD2.F32 R6, -RZ, R8.H1_H1 ;  /* 0x30000008ff067230 */ /* 0x000fe40000004100 */
[----:B---3--:R-:W-:Y:S05]  /*6660*/  HADD2.F32 R7, -RZ, R21.H0_H0 ;  /* 0x20000015ff077230 */ /* 0x008fea0000004100 */
[----:B------:R-:W-:Y:S01]  /*6670*/  FFMA R2, R7, R6, R2 ;  /* 0x0000000607027223 */ /* 0x000fe20000000002 */
[--C-:B------:R-:W-:Y:S02]  /*6680*/  HADD2.F32 R6, -RZ, R9.reuse.H0_H0 ;  /* 0x20000009ff067230 */ /* 0x100fe40000004100 */
[----:B-----5:R-:W-:Y:S01]  /*6690*/  HADD2.F32 R7, -RZ, R20.H0_H0 ;  /* 0x20000014ff077230 */ /* 0x020fe20000004100 */
[C---:B------:R-:W-:Y:S04]  /*66a0*/  LEA R20, P0, R4.reuse, R28, 0x1 ;  /* 0x0000001c04147211 */ /* 0x040fe800078008ff */
[----:B------:R-:W-:Y:S01]  /*66b0*/  FFMA R2, R7, R6, R2 ;  /* 0x0000000607027223 */ /* 0x000fe20000000002 */
[----:B------:R-:W-:Y:S01]  /*66c0*/  HADD2.F32 R6, -RZ, R9.H1_H1 ;  /* 0x30000009ff067230 */ /* 0x000fe20000004100 */
[C---:B------:R-:W-:Y:S01]  /*66d0*/  LEA.HI.X.SX32 R21, R4.reuse, R29, 0x1, P0 ;  /* 0x0000001d04157211 */ /* 0x040fe200000f0eff */
[----:B------:R-:W-:Y:S01]  /*66e0*/  HADD2.F32 R7, -RZ, R17.H0_H0 ;  /* 0x20000011ff077230 */ /* 0x000fe20000004100 */
[C---:B------:R-:W-:Y:S03]  /*66f0*/  LEA R8, P0, R4.reuse, R20, 0x1 ;  /* 0x0000001404087211 */ /* 0x040fe600078008ff */
[----:B------:R-:W2:Y:S01]  /*6700*/  LDG.E.U16 R22, desc[UR6][R20.64] ;  /* 0x0000000614167981 */ /* 0x000ea2000c1e1500 */
[C---:B------:R-:W-:Y:S01]  /*6710*/  LEA.HI.X.SX32 R9, R4.reuse, R21, 0x1, P0 ;  /* 0x0000001504097211 */ /* 0x040fe200000f0eff */
[----:B------:R-:W-:Y:S01]  /*6720*/  FFMA R2, R7, R6, R2 ;  /* 0x0000000607027223 */ /* 0x000fe20000000002 */
[C---:B------:R-:W-:Y:S04]  /*6730*/  LEA R6, P0, R4.reuse, R8, 0x1 ;  /* 0x0000000804067211 */ /* 0x040fe800078008ff */
[C---:B------:R-:W-:Y:S02]  /*6740*/  LEA.HI.X.SX32 R7, R4.reuse, R9, 0x1, P0 ;  /* 0x0000000904077211 */ /* 0x040fe400000f0eff */
[C---:B0-----:R-:W-:Y:S04]  /*6750*/  LEA R18, P0, R4.reuse, R6, 0x1 ;  /* 0x0000000604127211 */ /* 0x041fe800078008ff */
[C---:B------:R-:W-:Y:S02]  /*6760*/  LEA.HI.X.SX32 R19, R4.reuse, R7, 0x1, P0 ;  /* 0x0000000704137211 */ /* 0x040fe400000f0eff */
[C---:B-1----:R-:W-:Y:S04]  /*6770*/  LEA R26, P0, R4.reuse, R18, 0x1 ;  /* 0x00000012041a7211 */ /* 0x042fe800078008ff */
[C---:B------:R-:W-:Y:S02]  /*6780*/  LEA.HI.X.SX32 R27, R4.reuse, R19, 0x1, P0 ;  /* 0x00000013041b7211 */ /* 0x040fe400000f0eff */
[----:B------:R-:W3:Y:S01]  /*6790*/  LDG.E.U16 R19, desc[UR6][R18.64] ;  /* 0x0000000612137981 */ /* 0x000ee2000c1e1500 */
[C---:B------:R-:W-:Y:S03]  /*67a0*/  LEA R28, P0, R4.reuse, R26, 0x1 ;  /* 0x0000001a041c7211 */ /* 0x040fe600078008ff */
[----:B------:R4:W5:Y:S01]  /*67b0*/  LDG.E.U16 R21, desc[UR6][R8.64] ;  /* 0x0000000608157981 */ /* 0x000962000c1e1500 */
[----:B------:R-:W-:Y:S02]  /*67c0*/  LEA.HI.X.SX32 R29, R4, R27, 0x1, P0 ;  /* 0x0000001b041d7211 */ /* 0x000fe400000f0eff */
[----:B------:R-:W-:Y:S01]  /*67d0*/  ISETP.NE.AND P0, PT, R5, UR12, PT ;  /* 0x0000000c05007c0c */ /* 0x000fe2000bf05270 */
[----:B------:R0:W3:Y:S04]  /*67e0*/  LDG.E.U16 R20, desc[UR6][R6.64] ;  /* 0x0000000606147981 */ /* 0x0000e8000c1e1500 */
[----:B------:R-:W3:Y:S04]  /*67f0*/  LDG.E.U16 R17, desc[UR6][R28.64] ;  /* 0x000000061c117981 */ /* 0x000ee8000c1e1500 */
[----:B------:R-:W3:Y:S01]  /*6800*/  LDG.E.U16 R18, desc[UR6][R26.64] ;  /* 0x000000061a127981 */ /* 0x000ee2000c1e1500 */
[----:B----4-:R-:W-:Y:S02]  /*6810*/  HADD2.F32 R9, -RZ, R13.H0_H0 ;  /* 0x2000000dff097230 */ /* 0x010fe40000004100 */
[----:B------:R-:W-:Y:S02]  /*6820*/  HADD2.F32 R8, -RZ, R11.H0_H0 ;  /* 0x2000000bff087230 */ /* 0x000fe40000004100 */
[----:B0-----:R-:W-:Y:S02]  /*6830*/  HADD2.F32 R6, -RZ, R10.H0_H0 ;  /* 0x2000000aff067230 */ /* 0x001fe40000004100 */
[----:B------:R-:W-:Y:S05]  /*6840*/  HADD2.F32 R7, -RZ, R15.H0_H0 ;  /* 0x2000000fff077230 */ /* 0x000fea0000004100 */
[----:B------:R-:W-:Y:S01]  /*6850*/  FFMA R2, R7, R6, R2 ;  /* 0x0000000607027223 */ /* 0x000fe20000000002 */
[----:B------:R-:W-:Y:S02]  /*6860*/  HADD2.F32 R7, -RZ, R14.H0_H0 ;  /* 0x2000000eff077230 */ /* 0x000fe40000004100 */
[----:B------:R-:W-:Y:S01]  /*6870*/  HADD2.F32 R6, -RZ, R10.H1_H1 ;  /* 0x3000000aff067230 */ /* 0x000fe20000004100 */
[----:B------:R-:W0:Y:S04]  /*6880*/  LDS.128 R12, [R12+0x10] ;  /* 0x000010000c0c7984 */ /* 0x000e280000000c00 */
[----:B------:R-:W-:Y:S01]  /*6890*/  FFMA R2, R7, R6, R2 ;  /* 0x0000000607027223 */ /* 0x000fe20000000002 */
[----:B------:R-:W-:Y:S02]  /*68a0*/  HADD2.F32 R6, -RZ, R11.H1_H1 ;  /* 0x3000000bff067230 */ /* 0x000fe40000004100 */
[----:B------:R-:W-:Y:S02]  /*68b0*/  HADD2.F32 R7, -RZ, R25.H0_H0 ;  /* 0x20000019ff077230 */ /* 0x000fe40000004100 */
[----:B------:R-:W-:Y:S01]  /*68c0*/  FFMA R2, R9, R8, R2 ;  /* 0x0000000809027223 */ /* 0x000fe20000000002 */
[----:B------:R-:W-:Y:S03]  /*68d0*/  HADD2.F32 R9, -RZ, R24.H0_H0 ;  /* 0x20000018ff097230 */ /* 0x000fe60000004100 */
[----:B------:R-:W-:Y:S01]  /*68e0*/  FFMA R2, R7, R6, R2 ;  /* 0x0000000607027223 */ /* 0x000fe20000000002 */
[----:B------:R-:W-:Y:S02]  /*68f0*/  HADD2.F32 R7, -RZ, R23.H0_H0 ;  /* 0x20000017ff077230 */ /* 0x000fe40000004100 */
[--C-:B0-----:R-:W-:Y:S02]  /*6900*/  HADD2.F32 R8, -RZ, R12.reuse.H0_H0 ;  /* 0x2000000cff087230 */ /* 0x101fe40000004100 */
[----:B------:R-:W-:Y:S03]  /*6910*/  HADD2.F32 R6, -RZ, R12.H1_H1 ;  /* 0x3000000cff067230 */ /* 0x000fe60000004100 */
[----:B------:R-:W-:Y:S01]  /*6920*/  FFMA R2, R9, R8, R2 ;  /* 0x0000000809027223 */ /* 0x000fe20000000002 */
[--C-:B------:R-:W-:Y:S03]  /*6930*/  HADD2.F32 R8, -RZ, R13.reuse.H0_H0 ;  /* 0x2000000dff087230 */ /* 0x100fe60000004100 */
[----:B------:R-:W-:Y:S01]  /*6940*/  FFMA R2, R7, R6, R2 ;  /* 0x0000000607027223 */ /* 0x000fe20000000002 */
[----:B------:R-:W-:Y:S02]  /*6950*/  HADD2.F32 R6, -RZ, R13.H1_H1 ;  /* 0x3000000dff067230 */ /* 0x000fe40000004100 */
[----:B--2---:R-:W-:Y:S05]  /*6960*/  HADD2.F32 R9, -RZ, R22.H0_H0 ;  /* 0x20000016ff097230 */ /* 0x004fea0000004100 */
[----:B------:R-:W-:Y:S01]  /*6970*/  FFMA R2, R9, R8, R2 ;  /* 0x0000000809027223 */ /* 0x000fe20000000002 */
[----:B------:R-:W-:Y:S02]  /*6980*/  HADD2.F32 R8, -RZ, R14.H0_H0 ;  /* 0x2000000eff087230 */ /* 0x000fe40000004100 */
[----:B-----5:R-:W-:Y:S02]  /*6990*/  HADD2.F32 R7, -RZ, R21.H0_H0 ;  /* 0x20000015ff077230 */ /* 0x020fe40000004100 */
[----:B---3--:R-:W-:Y:S03]  /*69a0*/  HADD2.F32 R9, -RZ, R20.H0_H0 ;  /* 0x20000014ff097230 */ /* 0x008fe60000004100 */
[----:B------:R-:W-:Y:S01]  /*69b0*/  FFMA R2, R7, R6, R2 ;  /* 0x0000000607027223 */ /* 0x000fe20000000002 */
[----:B------:R-:W-:Y:S02]  /*69c0*/  HADD2.F32 R6, -RZ, R14.H1_H1 ;  /* 0x3000000eff067230 */ /* 0x000fe40000004100 */
[----:B------:R-:W-:Y:S02]  /*69d0*/  HADD2.F32 R7, -RZ, R19.H0_H0 ;  /* 0x20000013ff077230 */ /* 0x000fe40000004100 */
[----:B------:R-:W-:Y:S01]  /*69e0*/  FFMA R2, R9, R8, R2 ;  /* 0x0000000809027223 */ /* 0x000fe20000000002 */
[--C-:B------:R-:W-:Y:S03]  /*69f0*/  HADD2.F32 R8, -RZ, R15.reuse.H0_H0 ;  /* 0x2000000fff087230 */ /* 0x100fe60000004100 */
[----:B------:R-:W-:Y:S01]  /*6a00*/  FFMA R2, R7, R6, R2 ;  /* 0x0000000607027223 */ /* 0x000fe20000000002 */
[----:B------:R-:W-:Y:S02]  /*6a10*/  HADD2.F32 R6, -RZ, R15.H1_H1 ;  /* 0x3000000fff067230 */ /* 0x000fe40000004100 */
[----:B------:R-:W-:Y:S02]  /*6a20*/  HADD2.F32 R7, -RZ, R17.H0_H0 ;  /* 0x20000011ff077230 */ /* 0x000fe40000004100 */
[----:B------:R-:W-:Y:S05]  /*6a30*/  HADD2.F32 R9, -RZ, R18.H0_H0 ;  /* 0x20000012ff097230 */ /* 0x000fea0000004100 */
[----:B------:R-:W-:Y:S04]  /*6a40*/  FFMA R2, R9, R8, R2 ;  /* 0x0000000809027223 */ /* 0x000fe80000000002 */
[----:B------:R-:W-:Y:S01]  /*6a50*/  FFMA R2, R7, R6, R2 ;  /* 0x0000000607027223 */ /* 0x000fe20000000002 */
[----:B------:R-:W-:Y:S09]  /*6a60*/  @P0 BRA `(.L_x_6299) ;  /* 0xfffffff800600947 */ /* 0x000ff2000383ffff */
.L_x_6298:
[----:B------:R-:W-:-:S04]  /*6a70*/  ULOP3.LUT UR4, UR21, 0xf, URZ, 0xc0, !UPT ;  /* 0x0000000f15047892 */ /* 0x000fc8000f8ec0ff */
[----:B------:R-:W-:-:S09]  /*6a80*/  UISETP.NE.AND UP0, UPT, UR4, URZ, UPT ;  /* 0x000000ff0400728c */ /* 0x000fd2000bf05270 */
[----:B------:R-:W-:Y:S05]  /*6a90*/  BRA.U !UP0, `(.L_x_6297) ;  /* 0x0000000508e07547 */ /* 0x000fea000b800000 */
[----:B------:R-:W-:-:S04]  /*6aa0*/  UIADD3 UR4, UPT, UPT, UR4, -0x1, URZ ;  /* 0xffffffff04047890 */ /* 0x000fc8000fffe0ff */
[----:B------:R-:W-:-:S09]  /*6ab0*/  UISETP.GE.U32.AND UP0, UPT, UR4, 0x7, UPT ;  /* 0x000000070400788c */ /* 0x000fd2000bf06070 */
[----:B------:R-:W-:Y:S05]  /*6ac0*/  BRA.U !UP0, `(.L_x_6300) ;  /* 0x0000000108c87547 */ /* 0x000fea000b800000 */
[----:B------:R-:W0:Y:S01]  /*6ad0*/  LDC R18, c[0x0][0x430] ;  /* 0x00010c00ff127b82 */ /* 0x000e220000000800 */
[----:B------:R-:W-:Y:S01]  /*6ae0*/  MOV R14, 0x2 ;  /* 0x00000002000e7802 */ /* 0x000fe20000000f00 */
[----:B0-----:R-:W-:-:S04]  /*6af0*/  IMAD R15, R35, R18, R0 ;  /* 0x00000012230f7224 */ /* 0x001fc800078e0200 */
[----:B------:R-:W-:-:S04]  /*6b00*/  IMAD.WIDE R14, R15, R14, UR42 ;  /* 0x0000002a0f0e7e25 */ /* 0x000fc8000f8e020e */
[C---:B------:R-:W-:Y:S02]  /*6b10*/  IMAD.WIDE R24, R18.reuse, 0x2, R14 ;  /* 0x0000000212187825 */ /* 0x040fe400078e020e */
[----:B------:R-:W2:Y:S02]  /*6b20*/  LDG.E.U16 R14, desc[UR6][R14.64] ;  /* 0x000000060e0e7981 */ /* 0x000ea4000c1e1500 */
[C---:B------:R-:W-:Y:S02]  /*6b30*/  IMAD.WIDE R16, R18.reuse, 0x2, R24 ;  /* 0x0000000212107825 */ /* 0x040fe400078e0218 */
[----:B------:R-:W3:Y:S04]  /*6b40*/  LDG.E.U16 R13, desc[UR6][R24.64] ;  /* 0x00000006180d7981 */ /* 0x000ee8000c1e1500 */
[----:B------:R0:W4:Y:S01]  /*6b50*/  LDG.E.U16 R12, desc[UR6][R16.64] ;  /* 0x00000006100c7981 */ /* 0x000122000c1e1500 */
        /* <DEDUP_REMOVED lines=41> */
.L_x_6300:
[----:B------:R-:W-:-:S04]  /*6df0*/  ULOP3.LUT UR4, UR21, 0x7, URZ, 0xc0, !UPT ;  /* 0x0000000715047892 */ /* 0x000fc8000f8ec0ff */
[----:B------:R-:W-:-:S09]  /*6e00*/  UISETP.NE.AND UP0, UPT, UR4, URZ, UPT ;  /* 0x000000ff0400728c */ /* 0x000fd2000bf05270 */
[----:B------:R-:W-:Y:S05]  /*6e10*/  BRA.U !UP0, `(.L_x_6297) ;  /* 0x0000000508007547 */ /* 0x000fea000b800000 */
[----:B------:R-:W-:-:S04]  /*6e20*/  UIADD3 UR4, UPT, UPT, UR4, -0x1, URZ ;  /* 0xffffffff04047890 */ /* 0x000fc8000fffe0ff */
[----:B------:R-:W-:-:S09]  /*6e30*/  UISETP.GE.U32.AND UP0, UPT, UR4, 0x3, UPT ;  /* 0x000000030400788c */ /* 0x000fd2000bf06070 */
[----:B------:R-:W-:Y:S05]  /*6e40*/  BRA.U !UP0, `(.L_x_6301) ;  /* 0x0000000108747547 */ /* 0x000fea000b800000 */
[----:B------:R-:W0:Y:S01]  /*6e50*/  LDC R13, c[0x0][0x430] ;  /* 0x00010c00ff0d7b82 */ /* 0x000e220000000800 */
[----:B------:R-:W-:Y:S02]  /*6e60*/  HFMA2 R8, -RZ, RZ, 0, 1.1920928955078125e-07 ;  /* 0x00000002ff087431 */ /* 0x000fe400000001ff */
[----:B0-----:R-:W-:-:S04]  /*6e70*/  IMAD R9, R35, R13, R0 ;  /* 0x0000000d23097224 */ /* 0x001fc800078e0200 */
[----:B------:R-:W-:-:S04]  /*6e80*/  IMAD.WIDE R8, R9, R8, UR42 ;  /* 0x0000002a09087e25 */ /* 0x000fc8000f8e0208 */
[C---:B------:R-:W-:Y:S02]  /*6e90*/  IMAD.WIDE R16, R13.reuse, 0x2, R8 ;  /* 0x000000020d107825 */ /* 0x040fe400078e0208 */
[----:B------:R0:W2:Y:S02]  /*6ea0*/  LDG.E.U16 R8, desc[UR6][R8.64] ;  /* 0x0000000608087981 */ /* 0x0000a4000c1e1500 */
[C---:B------:R-:W-:Y:S02]  /*6eb0*/  IMAD.WIDE R14, R13.reuse, 0x2, R16 ;  /* 0x000000020d0e7825 */ /* 0x040fe400078e0210 */
[----:B------:R-:W3:Y:S04]  /*6ec0*/  LDG.E.U16 R7, desc[UR6][R16.64] ;  /* 0x0000000610077981 */ /* 0x000ee8000c1e1500 */
[----:B------:R-:W4:Y:S01]  /*6ed0*/  LDG.E.U16 R6, desc[UR6][R14.64] ;  /* 0x000000060e067981 */ /* 0x000f22000c1e1500 */
[----:B------:R-:W-:-:S05]  /*6ee0*/  IMAD.WIDE R12, R13, 0x2, R14 ;  /* 0x000000020d0c7825 */ /* 0x000fca00078e020e */
[----:B------:R-:W5:Y:S01]  /*6ef0*/  LDG.E.U16 R3, desc[UR6][R12.64] ;  /* 0x000000060c037981 */ /* 0x000f62000c1e1500 */
[----:B------:R-:W1:Y:S01]  /*6f00*/  S2UR UR4, SR_CgaCtaId ;  /* 0x00000000000479c3 */ /* 0x000e620000008800 */
[----:B------:R-:W-:Y:S02]  /*6f10*/  UMOV UR5, 0x400 ;  /* 0x0000040000057882 */ /* 0x000fe40000000000 */
[----:B-1----:R-:W-:-:S06]  /*6f20*/  ULEA UR4, UR4, UR5, 0x18 ;  /* 0x0000000504047291 */ /* 0x002fcc000f8ec0ff */
        /* <DEDUP_REMOVED lines=14> */
[----:B------:R-:W-:-:S07]  /*7010*/  FFMA R2, R3, R4, R2 ;  /* 0x0000000403027223 */ /* 0x000fce0000000002 */
.L_x_6301:
[----:B------:R-:W-:-:S04]  /*7020*/  ULOP3.LUT UR4, UR21, 0x3, URZ, 0xc0, !UPT ;  /* 0x0000000315047892 */ /* 0x000fc8000f8ec0ff */
[----:B------:R-:W-:-:S09]  /*7030*/  UISETP.NE.AND UP0, UPT, UR4, URZ, UPT ;  /* 0x000000ff0400728c */ /* 0x000fd2000bf05270 */
[----:B------:R-:W-:Y:S05]  /*7040*/  BRA.U !UP0, `(.L_x_6297) ;  /* 0x0000000108747547 */ /* 0x000fea000b800000 */
[----:B------:R-:W0:Y:S01]  /*7050*/  LDC R3, c[0x0][0x430] ;  /* 0x00010c00ff037b82 */ /* 0x000e220000000800 */
[----:B------:R-:W-:Y:S01]  /*7060*/  MOV R4, 0x2 ;  /* 0x0000000200047802 */ /* 0x000fe20000000f00 */
[----:B0-----:R-:W-:-:S04]  /*7070*/  IMAD R5, R35, R3, R0 ;  /* 0x0000000323057224 */ /* 0x001fc800078e0200 */
[----:B------:R-:W-:-:S05]  /*7080*/  IMAD.WIDE R4, R5, R4, UR42 ;  /* 0x0000002a05047e25 */ /* 0x000fca000f8e0204 */
        /* <DEDUP_REMOVED lines=25> */
.L_x_6297:
[----:B------:R-:W0:Y:S01]  /*7220*/  LDCU.64 UR4, c[0x0][0x580] ;  /* 0x0000b000ff0477ac */ /* 0x000e220008000a00 */
[----:B------:R-:W-:Y:S01]  /*7230*/  IMAD.IADD R0, R30, 0x1, R31 ;  /* 0x000000011e007824 */ /* 0x000fe200078e021f */
[----:B------:R-:W-:Y:S01]  /*7240*/  F2FP.F16.F32.PACK_AB R2, RZ, R2 ;  /* 0x00000002ff02723e */ /* 0x000fe200000000ff */
[----:B------:R-:W-:Y:S01]  /*7250*/  VIADD R31, R31, UR26 ;  /* 0x0000001a1f1f7c36 */ /* 0x000fe20008000000 */
[----:B------:R-:W-:Y:S02]  /*7260*/  USHF.R.S32.HI UR8, URZ, 0x1f, UR11 ;  /* 0x0000001fff087899 */ /* 0x000fe4000801140b */
[----:B------:R-:W-:-:S04]  /*7270*/  IADD3 R3, P0, PT, R0, UR11, RZ ;  /* 0x0000000b00037c10 */ /* 0x000fc8000ff1e0ff */
[----:B------:R-:W-:Y:S02]  /*7280*/  LEA.HI.X.SX32 R0, R0, UR8, 0x1, P0 ;  /* 0x0000000800007c11 */ /* 0x000fe400080f0eff */
[C---:B0-----:R-:W-:Y:S01]  /*7290*/  LEA R4, P0, R3.reuse, UR4, 0x1 ;  /* 0x0000000403047c11 */ /* 0x041fe2000f8008ff */
[----:B------:R-:W0:Y:S03]  /*72a0*/  LDCU UR4, c[0x0][0x3b0] ;  /* 0x00007600ff0477ac */ /* 0x000e260008000800 */
[----:B------:R-:W-:-:S05]  /*72b0*/  LEA.HI.X R5, R3, UR5, R0, 0x1, P0 ;  /* 0x0000000503057c11 */ /* 0x000fca00080f0c00 */
[----:B------:R1:W-:Y:S01]  /*72c0*/  STG.E.U16 desc[UR6][R4.64], R2 ;  /* 0x0000000204007986 */ /* 0x0003e2000c101506 */
[----:B0-----:R-:W-:-:S13]  /*72d0*/  ISETP.GE.AND P0, PT, R31, UR4, PT ;  /* 0x000000041f007c0c */ /* 0x001fda000bf06270 */
[----:B------:R-:W-:Y:S05]  /*72e0*/  @!P0 BRA `(.L_x_6302) ;  /* 0xffffffec00308947 */ /* 0x000fea000383ffff */
.L_x_6296:
[----:B------:R-:W-:Y:S05]  /*72f0*/  BSYNC.RECONVERGENT B0 ;  /* 0x0000000000007941 */ /* 0x000fea0003800200 */
.L_x_6295:
[----:B------:R-:W-:-:S04]  /*7300*/  UIADD3 UR28, UPT, UPT, UR25, UR28, URZ ;  /* 0x0000001c191c7290 */ /* 0x000fc8000fffe0ff */
[----:B------:R-:W-:-:S09]  /*7310*/  UISETP.GE.AND UP0, UPT, UR28, UR22, UPT ;  /* 0x000000161c00728c */ /* 0x000fd2000bf06270 */
[----:B------:R-:W-:Y:S05]  /*7320*/  BRA.U !UP0, `(.L_x_6303) ;  /* 0xffffff9508207547 */ /* 0x000fea000b83ffff */
.L_x_6272:
[----:B------:R-:W2:Y:S01]  /*7330*/  LDCU.64 UR4, c[0x0][0x3b8] ;  /* 0x00007700ff0477ac */ /* 0x000ea20008000a00 */
[----:B------:R-:W3:Y:S01]  /*7340*/  LDCU UR9, c[0x0][0x374] ;  /* 0x00006e80ff0977ac */ /* 0x000ee20008000800 */
[----:B------:R-:W4:Y:S01]  /*7350*/  LDCU UR8, c[0x0][0x3c0] ;  /* 0x00007800ff0877ac */ /* 0x000f220008000800 */
[----:B--2---:R-:W-:Y:S02]  /*7360*/  UIMAD UR4, UR5, UR4, URZ ;  /* 0x00000004050472a4 */ /* 0x004fe4000f8e02ff */
[----:B---3--:R-:W-:Y:S02]  /*7370*/  UIADD3 UR39, UPT, UPT, UR9, UR39, URZ ;  /* 0x0000002709277290 */ /* 0x008fe4000fffe0ff */
[----:B----4-:R-:W-:-:S04]  /*7380*/  UIMAD UR4, UR4, UR8, URZ ;  /* 0x00000008040472a4 */ /* 0x010fc8000f8e02ff */
[----:B------:R-:W-:-:S09]  /*7390*/  UISETP.GE.AND UP0, UPT, UR39, UR4, UPT ;  /* 0x000000042700728c */ /* 0x000fd2000bf06270 */
[----:B------:R-:W-:Y:S05]  /*73a0*/  BRA.U !UP0, `(.L_x_6304) ;  /* 0xffffff9108007547 */ /* 0x000fea000b83ffff */
[----:B0-----:R-:W-:Y:S05]  /*73b0*/  EXIT ;  /* 0x000000000000794d */ /* 0x001fea0003800000 */
        .weak           $__internal_86_$__cuda_sm20_rcp_rn_f32_slowpath
        .type           $__internal_86_$__cuda_sm20_rcp_rn_f32_slowpath,@function
        .size           $__internal_86_$__cuda_sm20_rcp_rn_f32_slowpath,($__internal_87_$__cuda_sm20_sqrt_rn_f32_slowpath - $__internal_86_$__cuda_sm20_rcp_rn_f32_slowpath)
$__internal_86_$__cuda_sm20_rcp_rn_f32_slowpath:
        /* <DEDUP_REMOVED lines=17> */
.L_x_6305:
        /* <DEDUP_REMOVED lines=34> */
.L_x_6307:
[----:B------:R-:W0:Y:S02]  /*76f0*/  MUFU.RCP R5, R5 ;  /* 0x0000000500057308 */ /* 0x000e240000001000 */
[----:B0-----:R-:W-:-:S15]  /*7700*/  R2UR UR40, R5 ;  /* 0x00000000052872ca */ /* 0x001fde00000e0000 */
.L_x_6306:
[----:B------:R-:W-:-:S04]  /*7710*/  HFMA2 R5, -RZ, RZ, 0, 0 ;  /* 0x00000000ff057431 */ /* 0x000fc800000001ff */
[----:B------:R-:W-:Y:S05]  /*7720*/  RET.REL.NODEC R4 `(_Z28fmha_bwd_reference_dQ_kernelIN4cute5tupleIJN7cutlass4fmha10collective14VariableLengthES5_iiNS1_IJNS1_IJiiEEEiEEEEEENS0_6TensorINS0_10ViewEngineINS0_8gmem_ptrIPNS2_6half_tEEEEENS0_6LayoutINS1_IJS5_iS7_EEENS1_IJiNS0_1CILi1EEES7_EEEEEEENS9_ISF_NSG_ISH_NS1_IJiSJ_NS1_IJNS1_IJNSI_ILi0EEEiEEEiEEEEEEEEEESS_SM_NS9_INSA_INSB_IPfEEEENSG_INS1_IJS5_S7_EEENS1_IJSJ_S7_EEEEEEESM_SM_NS4_6NoMaskEEvT_T0_T1_T2_T3_T4_T5_T6_T7_) ;  /* 0xffffff8804347950 */ /* 0x000fea0003c3ffff */
        .weak           $__internal_87_$__cuda_sm20_sqrt_rn_f32_slowpath
        .type           $__internal_87_$__cuda_sm20_sqrt_rn_f32_slowpath,@function
        .size           $__internal_87_$__cuda_sm20_sqrt_rn_f32_slowpath,(.L_x_7351 - $__internal_87_$__cuda_sm20_sqrt_rn_f32_slowpath)
$__internal_87_$__cuda_sm20_sqrt_rn_f32_slowpath:
        /* <DEDUP_REMOVED lines=20> */
.L_x_6308:
[----:B------:R-:W-:Y:S01]  /*7870*/  HFMA2 R5, -RZ, RZ, 0, 0 ;  /* 0x00000000ff057431 */ /* 0x000fe200000001ff */
[----:B------:R-:W-:-:S04]  /*7880*/  MOV R4, R0 ;  /* 0x0000000000047202 */ /* 0x000fc80000000f00 */
[----:B------:R-:W-:Y:S05]  /*7890*/  RET.REL.NODEC R4 `(_Z28fmha_bwd_reference_dQ_kernelIN4cute5tupleIJN7cutlass4fmha10collective14VariableLengthES5_iiNS1_IJNS1_IJiiEEEiEEEEEENS0_6TensorINS0_10ViewEngineINS0_8gmem_ptrIPNS2_6half_tEEEEENS0_6LayoutINS1_IJS5_iS7_EEENS1_IJiNS0_1CILi1EEES7_EEEEEEENS9_ISF_NSG_ISH_NS1_IJiSJ_NS1_IJNS1_IJNSI_ILi0EEEiEEEiEEEEEEEEEESS_SM_NS9_INSA_INSB_IPfEEEENSG_INS1_IJS5_S7_EEENS1_IJSJ_S7_EEEEEEESM_SM_NS4_6NoMaskEEvT_T0_T1_T2_T3_T4_T5_T6_T7_) ;  /* 0xffffff8404d87950 */ /* 0x000fea0003c3ffff */
.L_x_6309:
        /* <DEDUP_REMOVED lines=14> */
.L_x_7351:


//--------------------- .text._Z21fmha_reference_kernelIN4cute5tupleIJN7cutlass4fmha10collective14VariableLengthES5_iiNS1_IJNS1_IJiiEEEiEEEEEENS0_6TensorINS0_10ViewEngineINS0_8gmem_ptrIPNS2_6half_tEEEEENS0_6LayoutINS1_IJS5_iS7_EEENS1_IJiNS0_1CILi1EEES7_EEEEEEENS9_ISF_NSG_ISH_NS1_IJiSJ_NS1_IJNS1_IJNSI_ILi0EEEiEEEiEEEEEEEEEESS_SM_NS9_INSA_INSB_IPfEEEENSG_INS1_IJS5_S7_EEENS1_IJSJ_S7_EEEEEEENS4_6NoMaskEEvT_T0_T1_T2_T3_T4_T5_ --------------------------
	.section	.text._Z21fmha_reference_kernelIN4cute5tupleIJN7cutlass4fmha10collective14VariableLengthES5_iiNS1_IJNS1_IJiiEEEiEEEEEENS0_6TensorINS0_10ViewEngineINS0_8gmem_ptrIPNS2_6half_tEEEEENS0_6LayoutINS1_IJS5_iS7_EEENS1_IJiNS0_1CILi1EEES7_EEEEEEENS9_ISF_NSG_ISH_NS1_IJiSJ_NS1_IJNS1_IJNSI_ILi0EEEiEEEiEEEEEEEEEESS_SM_NS9_INSA_INSB_IPfEEEENSG_INS1_IJS5_S7_EEENS1_IJSJ_S7_EEEEEEENS4_6NoMaskEEvT_T0_T1_T2_T3_T4_T5_,"ax",@progbits
	.align	128
        .global         _Z21fmha_reference_kernelIN4cute5tupleIJN7cutlass4fmha10collective14VariableLengthES5_iiNS1_IJNS1_IJiiEEEiEEEEEENS0_6TensorINS0_10ViewEngineINS0_8gmem_ptrIPNS2_6half_tEEEEENS0_6LayoutINS1_IJS5_iS7_EEENS1_IJiNS0_1CILi1EEES7_EEEEEEENS9_ISF_NSG_ISH_NS1_IJiSJ_NS1_IJNS1_IJNSI_ILi0EEEiEEEiEEEEEEEEEESS_SM_NS9_INSA_INSB_IPfEEEENSG_INS1_IJS5_S7_EEENS1_IJSJ_S7_EEEEEEENS4_6NoMaskEEvT_T0_T1_T2_T3_T4_T5_
        .type           _Z21fmha_reference_kernelIN4cute5tupleIJN7cutlass4fmha10collective14VariableLengthES5_iiNS1_IJNS1_IJiiEEEiEEEEEENS0_6TensorINS0_10ViewEngineINS0_8gmem_ptrIPNS2_6half_tEEEEENS0_6LayoutINS1_IJS5_iS7_EEENS1_IJiNS0_1CILi1EEES7_EEEEEEENS9_ISF_NSG_ISH_NS1_IJiSJ_NS1_IJNS1_IJNSI_ILi0EEEiEEEiEEEEEEEEEESS_SM_NS9_INSA_INSB_IPfEEEENSG_INS1_IJS5_S7_EEENS1_IJSJ_S7_EEEEEEENS4_6NoMaskEEvT_T0_T1_T2_T3_T4_T5_,@function
        .size           _Z21fmha_reference_kernelIN4cute5tupleIJN7cutlass4fmha10collective14VariableLengthES5_iiNS1_IJNS1_IJiiEEEiEEEEEENS0_6TensorINS0_10ViewEngineINS0_8gmem_ptrIPNS2_6half_tEEEEENS0_6LayoutINS1_IJS5_iS7_EEENS1_IJiNS0_1CILi1EEES7_EEEEEEENS9_ISF_NSG_ISH_NS1_IJiSJ_NS1_IJNS1_IJNSI_ILi0EEEiEEEiEEEEEEEEEESS_SM_NS9_INSA_INSB_IPfEEEENSG_INS1_IJS5_S7_EEENS1_IJSJ_S7_EEEEEEENS4_6NoMaskEEvT_T0_T1_T2_T3_T4_T5_,(.L_x_7354 - _Z21fmha_reference_kernelIN4cute5tupleIJN7cutlass4fmha10collective14VariableLengthES5_iiNS1_IJNS1_IJiiEEEiEEEEEENS0_6TensorINS0_10ViewEngineINS0_8gmem_ptrIPNS2_6half_tEEEEENS0_6LayoutINS1_IJS5_iS7_EEENS1_IJiNS0_1CILi1EEES7_EEEEEEENS9_ISF_NSG_ISH_NS1_IJiSJ_NS1_IJNS1_IJNSI_ILi0EEEiEEEiEEEEEEEEEESS_SM_NS9_INSA_INSB_IPfEEEENSG_INS1_IJS5_S7_EEENS1_IJSJ_S7_EEEEEEENS4_6NoMaskEEvT_T0_T1_T2_T3_T4_T5_)
        .other          _Z21fmha_reference_kernelIN4cute5tupleIJN7cutlass4fmha10collective14VariableLengthES5_iiNS1_IJNS1_IJiiEEEiEEEEEENS0_6TensorINS0_10ViewEngineINS0_8gmem_ptrIPNS2_6half_tEEEEENS0_6LayoutINS1_IJS5_iS7_EEENS1_IJiNS0_1CILi1EEES7_EEEEEEENS9_ISF_NSG_ISH_NS1_IJiSJ_NS1_IJNS1_IJNSI_ILi0EEEiEEEiEEEEEEEEEESS_SM_NS9_INSA_INSB_IPfEEEENSG_INS1_IJS5_S7_EEENS1_IJSJ_S7_EEEEEEENS4_6NoMaskEEvT_T0_T1_T2_T3_T4_T5_,@"STO_CUDA_ENTRY STV_DEFAULT"
_Z21fmha_reference_kernelIN4cute5tupleIJN7cutlass4fmha10collective14VariableLengthES5_iiNS1_IJNS1_IJiiEEEiEEEEEENS0_6TensorINS0_10ViewEngineINS0_8gmem_ptrIPNS2_6half_tEEEEENS0_6LayoutINS1_IJS5_iS7_EEENS1_IJiNS0_1CILi1EEES7_EEEEEEENS9_ISF_NSG_ISH_NS1_IJiSJ_NS1_IJNS1_IJNSI_ILi0EEEiEEEiEEEEEEEEEESS_SM_NS9_INSA_INSB_IPfEEEENSG_INS1_IJS5_S7_EEENS1_IJSJ_S7_EEEEEEENS4_6NoMaskEEvT_T0_T1_T2_T3_T4_T5_:
.text._Z21fmha_reference_kernelIN4cute5tupleIJN7cutlass4fmha10collective14VariableLengthES5_iiNS1_IJNS1_IJiiEEEiEEEEEENS0_6TensorINS0_10ViewEngineINS0_8gmem_ptrIPNS2_6half_tEEEEENS0_6LayoutINS1_IJS5_iS7_EEENS1_IJiNS0_1CILi1EEES7_EEEEEEENS9_ISF_NSG_ISH_NS1_IJiSJ_NS1_IJNS1_IJNSI_ILi0EEEiEEEiEEEEEEEEEESS_SM_NS9_INSA_INSB_IPfEEEENSG_INS1_IJS5_S7_EEENS1_IJSJ_S7_EEEEEEENS4_6NoMaskEEvT_T0_T1_T2_T3_T4_T5_:
        /* <DEDUP_REMOVED lines=20> */
[----:B------:R-:W-:Y:S05]  /*0140*/  CALL.REL.NOINC `($__internal_89_$__cuda_sm20_dsqrt_rn_f64_mediumpath_v1) ;  /* 0x00000054008c7944 */ /* 0x000fea0003c00000 */
.L_x_6310:
        /* <DEDUP_REMOVED lines=9> */
[----:B------:R-:W-:Y:S01]  /*01e0*/  LOP3.LUT R2, R5, 0x7fffffff, RZ, 0xc0, !PT ;  /* 0x7fffffff05027812 */ /* 0x000fe200078ec0ff */
[----:B------:R-:W-:Y:S01]  /*01f0*/  IMAD.MOV.U32 R0, RZ, RZ, R4 ;  /* 0x000000ffff007224 */ /* 0x000fe200078e0004 */
[----:B------:R-:W-:Y:S02]  /*0200*/  MOV R4, R5 ;  /* 0x0000000500047202 */ /* 0x000fe40000000f00 */
[----:B------:R-:W-:Y:S01]  /*0210*/  MOV R3, 0x240 ;  /* 0x0000024000037802 */ /* 0x000fe20000000f00 */
[----:B------:R-:W-:Y:S02]  /*0220*/  VIADD R2, R2, 0xfff00000 ;  /* 0xfff0000002027836 */ /* 0x000fe40000000000 */
[----:B------:R-:W-:Y:S05]  /*0230*/  CALL.REL.NOINC `($__internal_88_$__cuda_sm20_dblrcp_rn_slowpath_v3) ;  /* 0x0000005000a47944 */ /* 0x000fea0003c00000 */
.L_x_6311:
[----:B------:R-:W0:Y:S01]  /*0240*/  LDC R0, c[0x0][0x3c0] ;  /* 0x0000f000ff007b82 */ /* 0x000e220000000800 */
[----:B------:R-:W1:Y:S07]  /*0250*/  LDCU.64 UR4, c[0x0][0x3b8] ;  /* 0x00007700ff0477ac */ /* 0x000e6e0008000a00 */
[----:B------:R-:W2:Y:S01]  /*0260*/  S2UR UR18, SR_CTAID.Y ;  /* 0x00000000001279c3 */ /* 0x000ea20000002600 */
[----:B-1----:R-:W-:-:S06]  /*0270*/  UIMAD UR4, UR5, UR4, URZ ;  /* 0x00000004050472a4 */ /* 0x002fcc000f8e02ff */
[----:B0-----:R-:W-:-:S05]  /*0280*/  IMAD R0, R0, UR4, RZ ;  /* 0x0000000400007c24 */ /* 0x001fca000f8e02ff */
[----:B--2---:R-:W-:-:S13]  /*0290*/  ISETP.LE.AND P0, PT, R0, UR18, PT ;  /* 0x0000001200007c0c */ /* 0x004fda000bf03270 */
[----:B------:R-:W-:Y:S05]  /*02a0*/  @P0 EXIT ;  /* 0x000000000000094d */ /* 0x000fea0003800000 */
[----:B------:R-:W0:Y:S01]  /*02b0*/  LDC.64 R24, c[0x0][0x4e0] ;  /* 0x00013800ff187b82 */ /* 0x000e220000000a00 */
[----:B------:R-:W1:Y:S01]  /*02c0*/  LDCU UR9, c[0x0][0x468] ;  /* 0x00008d00ff0977ac */ /* 0x000e620008000800 */
[----:B------:R2:W3:Y:S01]  /*02d0*/  F2F.F32.F64 R8, R8 ;  /* 0x0000000800087310 */ /* 0x0004e20000301000 */
[----:B------:R-:W4:Y:S05]  /*02e0*/  LDCU UR8, c[0x0][0x4a8] ;  /* 0x00009500ff0877ac */ /* 0x000f2a0008000800 */
[----:B------:R-:W1:Y:S01]  /*02f0*/  LDC R26, c[0x0][0x464] ;  /* 0x00011900ff1a7b82 */ /* 0x000e620000000800 */
[----:B------:R-:W5:Y:S01]  /*0300*/  LDCU UR4, c[0x0][0x3e8] ;  /* 0x00007d00ff0477ac */ /* 0x000f620008000800 */
[----:B------:R-:W2:Y:S06]  /*0310*/  LDCU UR16, c[0x0][0x3b4] ;  /* 0x00007680ff1077ac */ /* 0x000eac0008000800 */
[----:B------:R-:W4:Y:S01]  /*0320*/  LDC R0, c[0x0][0x4a4] ;  /* 0x00012900ff007b82 */ /* 0x000f220000000800 */
[----:B------:R-:W0:Y:S01]  /*0330*/  LDCU UR13, c[0x0][0x360] ;  /* 0x00006c00ff0d77ac */ /* 0x000e220008000800 */
[----:B------:R-:W0:Y:S06]  /*0340*/  LDCU UR12, c[0x0][0x370] ;  /* 0x00006e00ff0c77ac */ /* 0x000e2c0008000800 */
[----:B------:R-:W5:Y:S01]  /*0350*/  LDC R23, c[0x0][0x3e4] ;  /* 0x0000f900ff177b82 */ /* 0x000f620000000800 */
[----:B0-----:R-:W-:Y:S01]  /*0360*/  IMAD R24, R25, R24, RZ ;  /* 0x0000001819187224 */ /* 0x001fe200078e02ff */
[----:B------:R-:W0:Y:S01]  /*0370*/  LDCU.64 UR6, c[0x0][0x358] ;  /* 0x00006b00ff0677ac */ /* 0x000e220008000a00 */
[----:B------:R-:W0:Y:S05]  /*0380*/  LDCU UR5, c[0x0][0x374] ;  /* 0x00006e80ff0577ac */ /* 0x000e2a0008000800 */
[----:B------:R-:W0:Y:S01]  /*0390*/  S2UR UR14, SR_CTAID.X ;  /* 0x00000000000e79c3 */ /* 0x000e220000002500 */
[----:B-1----:R-:W-:Y:S01]  /*03a0*/  IMAD R26, R26, UR9, RZ ;  /* 0x000000091a1a7c24 */ /* 0x002fe2000f8e02ff */
[----:B--2---:R-:W-:-:S02]  /*03b0*/  ULOP3.LUT UR17, UR16, 0x7ffffff0, URZ, 0xc0, !UPT ;  /* 0x7ffffff010117892 */ /* 0x004fc4000f8ec0ff */
[----:B------:R-:W-:Y:S01]  /*03c0*/  ULOP3.LUT UR16, UR16, 0x3, URZ, 0xc0, !UPT ;  /* 0x0000000310107892 */ /* 0x000fe2000f8ec0ff */
[----:B----4-:R-:W-:Y:S02]  /*03d0*/  IMAD R25, R0, UR8, RZ ;  /* 0x0000000800197c24 */ /* 0x010fe4000f8e02ff */
[----:B---3-5:R-:W-:-:S09]  /*03e0*/  IMAD R23, R23, UR4, RZ ;  /* 0x0000000417177c24 */ /* 0x028fd2000f8e02ff */
.L_x_6353:
[----:B0-----:R-:W0:Y:S02]  /*03f0*/  LDCU UR4, c[0x0][0x380] ;  /* 0x00007000ff0477ac */ /* 0x001e240008000800 */
[----:B0-----:R-:W-:-:S09]  /*0400*/  UISETP.GE.AND UP0, UPT, UR14, UR4, UPT ;  /* 0x000000040e00728c */ /* 0x001fd2000bf06270 */
[----:B-12---:R-:W-:Y:S05]  /*0410*/  BRA.U UP0, `(.L_x_6312) ;  /* 0x00000051000c7547 */ /* 0x006fea000b800000 */
[----:B------:R-:W0:Y:S01]  /*0420*/  LDC.64 R2, c[0x0][0x3b8] ;  /* 0x0000ee00ff027b82 */ /* 0x000e220000000a00 */
[----:B------:R-:W-:-:S07]  /*0430*/  UMOV UR15, UR14 ;  /* 0x0000000e000f7c82 */ /* 0x000fce0008000000 */
[----:B------:R-:W1:Y:S01]  /*0440*/  LDC.64 R28, c[0x0][0x388] ;  /* 0x0000e200ff1c7b82 */ /* 0x000e620000000a00 */
[----:B0-----:R-:W-:Y:S01]  /*0450*/  IMAD R3, R3, R2, RZ ;  /* 0x0000000203037224 */ /* 0x001fe200078e02ff */
[----:B------:R-:W-:-:S04]  /*0460*/  IABS R2, UR18 ;  /* 0x0000001200027c13 */ /* 0x000fc80008000000 */
[-C--:B------:R-:W-:Y:S02]  /*0470*/  IABS R5, R3.reuse ;  /* 0x0000000300057213 */ /* 0x080fe40000000000 */
[----:B------:R-:W-:Y:S02]  /*0480*/  IABS R0, R3 ;  /* 0x0000000300007213 */ /* 0x000fe40000000000 */
[----:B------:R-:W0:Y:S03]  /*0490*/  I2F.RP R6, R5 ;  /* 0x0000000500067306 */ /* 0x000e260000209400 */
[----:B------:R-:W-:-:S05]  /*04a0*/  IMAD.MOV R0, RZ, RZ, -R0 ;  /* 0x000000ffff007224 */ /* 0x000fca00078e0a00 */
[----:B0-----:R-:W0:Y:S02]  /*04b0*/  MUFU.RCP R6, R6 ;  /* 0x0000000600067308 */ /* 0x001e240000001000 */
[----:B0-----:R-:W-:-:S06]  /*04c0*/  VIADD R6, R6, 0xffffffe ;  /* 0x0ffffffe06067836 */ /* 0x001fcc0000000000 */
[----:B------:R-:W0:Y:S02]  /*04d0*/  F2I.FTZ.U32.TRUNC.NTZ R7, R6 ;  /* 0x0000000600077305 */ /* 0x000e24000021f000 */
[----:B0-----:R-:W-:Y:S01]  /*04e0*/  IMAD.MOV R4, RZ, RZ, -R7 ;  /* 0x000000ffff047224 */ /* 0x001fe200078e0a07 */
[----:B------:R-:W-:-:S03]  /*04f0*/  MOV R6, RZ ;  /* 0x000000ff00067202 */ /* 0x000fc60000000f00 */
[----:B------:R-:W-:-:S04]  /*0500*/  IMAD R4, R4, R5, RZ ;  /* 0x0000000504047224 */ /* 0x000fc800078e02ff */
[----:B------:R-:W-:-:S06]  /*0510*/  IMAD.HI.U32 R4, R7, R4, R6 ;  /* 0x0000000407047227 */ /* 0x000fcc00078e0006 */
[----:B------:R-:W-:-:S04]  /*0520*/  IMAD.HI.U32 R10, R4, R2, RZ ;  /* 0x00000002040a7227 */ /* 0x000fc800078e00ff */
[----:B------:R-:W-:-:S05]  /*0530*/  IMAD R0, R10, R0, R2 ;  /* 0x000000000a007224 */ /* 0x000fca00078e0202 */
[----:B------:R-:W-:-:S13]  /*0540*/  ISETP.GT.U32.AND P1, PT, R5, R0, PT ;  /* 0x000000000500720c */ /* 0x000fda0003f24070 */
[-C--:B------:R-:W-:Y:S01]  /*0550*/  @!P1 IADD3 R0, PT, PT, R0, -R5.reuse, RZ ;  /* 0x8000000500009210 */ /* 0x080fe20007ffe0ff */
[----:B------:R-:W-:Y:S01]  /*0560*/  @!P1 VIADD R10, R10, 0x1 ;  /* 0x000000010a0a9836 */ /* 0x000fe20000000000 */
[C---:B------:R-:W-:Y:S02]  /*0570*/  ISETP.NE.AND P1, PT, R3.reuse, RZ, PT ;  /* 0x000000ff0300720c */ /* 0x040fe40003f25270 */
[----:B------:R-:W-:Y:S02]  /*0580*/  ISETP.GE.U32.AND P2, PT, R0, R5, PT ;  /* 0x000000050000720c */ /* 0x000fe40003f46070 */
[----:B------:R-:W-:Y:S01]  /*0590*/  LOP3.LUT R0, R3, UR18, RZ, 0x3c, !PT ;  /* 0x0000001203007c12 */ /* 0x000fe2000f8e3cff */
[----:B------:R-:W0:Y:S03]  /*05a0*/  LDC.64 R4, c[0x0][0x3a0] ;  /* 0x0000e800ff047b82 */ /* 0x000e260000000a00 */
[----:B------:R-:W-:-:S07]  /*05b0*/  ISETP.GE.AND P0, PT, R0, RZ, PT ;  /* 0x000000ff0000720c */ /* 0x000fce0003f06270 */
[----:B------:R-:W-:-:S06]  /*05c0*/  @P2 IADD3 R10, PT, PT, R10, 0x1, RZ ;  /* 0x000000010a0a2810 */ /* 0x000fcc0007ffe0ff */
[----:B------:R-:W-:Y:S01]  /*05d0*/  @!P0 IMAD.MOV R10, RZ, RZ, -R10 ;  /* 0x000000ffff0a8224 */ /* 0x000fe200078e0a0a */
[----:B------:R-:W-:-:S05]  /*05e0*/  @!P1 LOP3.LUT R10, RZ, R3, RZ, 0x33, !PT ;  /* 0x00000003ff0a9212 */ /* 0x000fca00078e33ff */
[----:B-1----:R-:W-:-:S04]  /*05f0*/  IMAD.WIDE R28, R10, 0x4, R28 ;  /* 0x000000040a1c7825 */ /* 0x002fc800078e021c */
[----:B0-----:R-:W-:-:S07]  /*0600*/  IMAD.WIDE R10, R10, 0x4, R4 ;  /* 0x000000040a0a7825 */ /* 0x001fce00078e0204 */
.L_x_6352:
[----:B--2---:R-:W2:Y:S04]  /*0610*/  LDG.E R0, desc[UR6][R28.64+0x4] ;  /* 0x000004061c007981 */ /* 0x004ea8000c1e1900 */
[----:B------:R-:W2:Y:S02]  /*0620*/  LDG.E R22, desc[UR6][R28.64] ;  /* 0x000000061c167981 */ /* 0x000ea4000c1e1900 */
[----:B--2---:R-:W-:-:S04]  /*0630*/  IADD3 R0, PT, PT, R0, -R22, RZ ;  /* 0x8000001600007210 */ /* 0x004fc80007ffe0ff */
[----:B------:R-:W-:-:S13]  /*0640*/  ISETP.LE.AND P0, PT, R0, UR15, PT ;  /* 0x0000000f00007c0c */ /* 0x000fda000bf03270 */
[----:B01----:R-:W-:Y:S05]  /*0650*/  @P0 BRA `(.L_x_6313) ;  /* 0x0000004c006c0947 */ /* 0x003fea0003800000 */
[----:B------:R-:W2:Y:S04]  /*0660*/  LDG.E R27, desc[UR6][R10.64+0x4] ;  /* 0x000004060a1b7981 */ /* 0x000ea8000c1e1900 */
[----:B------:R-:W2:Y:S01]  /*0670*/  LDG.E R7, desc[UR6][R10.64] ;  /* 0x000000060a077981 */ /* 0x000ea2000c1e1900 */
[----:B------:R-:W-:Y:S01]  /*0680*/  BSSY.RECONVERGENT B2, `(.L_x_6313) ;  /* 0x00004d8000027945 */ /* 0x000fe20003800200 */
[----:B------:R-:W0:Y:S01]  /*0690*/  S2R R20, SR_TID.X ;  /* 0x0000000000147919 */ /* 0x000e220000002100 */
[----:B--2---:R-:W-:-:S04]  /*06a0*/  IADD3 R21, PT, PT, R27, -R7, RZ ;  /* 0x800000071b157210 */ /* 0x004fc80007ffe0ff */
[----:B------:R-:W-:-:S13]  /*06b0*/  ISETP.NE.AND P0, PT, R21, RZ, PT ;  /* 0x000000ff1500720c */ /* 0x000fda0003f05270 */
[----:B0-----:R-:W-:Y:S05]  /*06c0*/  @P0 BRA `(.L_x_6314) ;  /* 0x0000000800380947 */ /* 0x001fea0003800000 */
[----:B------:R-:W0:Y:S01]  /*06d0*/  LDCU UR4, c[0x0][0x3b4] ;  /* 0x00007680ff0477ac */ /* 0x000e220008000800 */
[----:B------:R-:W-:Y:S01]  /*06e0*/  BSSY.RECONVERGENT B0, `(.L_x_6315) ;  /* 0x0000047000007945 */ /* 0x000fe20003800200 */
[----:B0-----:R-:W-:-:S13]  /*06f0*/  ISETP.GE.AND P0, PT, R20, UR4, PT ;  /* 0x0000000414007c0c */ /* 0x001fda000bf06270 */
[----:B------:R-:W-:Y:S05]  /*0700*/  @P0 BRA `(.L_x_6316) ;  /* 0x0000000400100947 */ /* 0x000fea0003800000 */
[-C--:B------:R-:W-:Y:S01]  /*0710*/  IABS R5, R25.reuse ;  /* 0x0000001900057213 */ /* 0x080fe20000000000 */
[----:B------:R-:W0:Y:S01]  /*0720*/  LDC R2, c[0x0][0x4a4] ;  /* 0x00012900ff027b82 */ /* 0x000e220000000800 */
[----:B------:R-:W-:Y:S01]  /*0730*/  IABS R3, R25 ;  /* 0x0000001900037213 */ /* 0x000fe20000000000 */
[----:B------:R-:W-:Y:S01]  /*0740*/  IMAD.MOV.U32 R12, RZ, RZ, RZ ;  /* 0x000000ffff0c7224 */ /* 0x000fe200078e00ff */
[----:B------:R-:W1:Y:S01]  /*0750*/  I2F.RP R6, R5 ;  /* 0x0000000500067306 */ /* 0x000e620000209400 */
[----:B------:R-:W2:Y:S02]  /*0760*/  LDCU.128 UR8, c[0x0][0x4b0] ;  /* 0x00009600ff0877ac */ /* 0x000ea40008000c00 */
[----:B------:R-:W-:-:S05]  /*0770*/  IMAD.MOV R3, RZ, RZ, -R3 ;  /* 0x000000ffff037224 */ /* 0x000fca00078e0a03 */
[----:B-1----:R-:W1:Y:S02]  /*0780*/  MUFU.RCP R6, R6 ;  /* 0x0000000600067308 */ /* 0x002e640000001000 */
[----:B-1----:R-:W-:-:S06]  /*0790*/  VIADD R6, R6, 0xffffffe ;  /* 0x0ffffffe06067836 */ /* 0x002fcc0000000000 */
[----:B------:R1:W3:Y:S02]  /*07a0*/  F2I.FTZ.U32.TRUNC.NTZ R7, R6 ;  /* 0x0000000600077305 */ /* 0x0002e4000021f000 */
[----:B-1----:R-:W-:Y:S02]  /*07b0*/  HFMA2 R6, -RZ, RZ, 0, 0 ;  /* 0x00000000ff067431 */ /* 0x002fe400000001ff */
[----:B---3--:R-:W-:-:S04]  /*07c0*/  IMAD.MOV R0, RZ, RZ, -R7 ;  /* 0x000000ffff007224 */ /* 0x008fc800078e0a07 */
[----:B------:R-:W-:Y:S01]  /*07d0*/  IMAD R4, R0, R5, RZ ;  /* 0x0000000500047224 */ /* 0x000fe200078e02ff */
[----:B------:R-:W-:-:S03]  /*07e0*/  IABS R0, UR18 ;  /* 0x0000001200007c13 */ /* 0x000fc60008000000 */
[----:B------:R-:W-:Y:S01]  /*07f0*/  IMAD.HI.U32 R4, R7, R4, R6 ;  /* 0x0000000407047227 */ /* 0x000fe200078e0006 */
[----:B0-----:R-:W-:-:S04]  /*0800*/  IABS R6, R2 ;  /* 0x0000000200067213 */ /* 0x001fc80000000000 */
[----:B------:R-:W0:Y:S01]  /*0810*/  I2F.RP R7, R6 ;  /* 0x0000000600077306 */ /* 0x000e220000209400 */
[----:B------:R-:W-:-:S04]  /*0820*/  IMAD.HI.U32 R4, R4, R0, RZ ;  /* 0x0000000004047227 */ /* 0x000fc800078e00ff */
[----:B------:R-:W-:-:S05]  /*0830*/  IMAD R0, R4, R3, R0 ;  /* 0x0000000304007224 */ /* 0x000fca00078e0200 */
[----:B------:R-:W-:Y:S01]  /*0840*/  ISETP.GT.U32.AND P1, PT, R5, R0, PT ;  /* 0x000000000500720c */ /* 0x000fe20003f24070 */
[----:B0-----:R-:W0:-:S12]  /*0850*/  MUFU.RCP R7, R7 ;  /* 0x0000000700077308 */ /* 0x001e180000001000 */
[-C--:B------:R-:W-:Y:S02]  /*0860*/  @!P1 IADD3 R0, PT, PT, R0, -R5.reuse, RZ ;  /* 0x8000000500009210 */ /* 0x080fe40007ffe0ff */
[----:B------:R-:W-:Y:S02]  /*0870*/  @!P1 IADD3 R4, PT, PT, R4, 0x1, RZ ;  /* 0x0000000104049810 */ /* 0x000fe40007ffe0ff */
[----:B------:R-:W-:Y:S02]  /*0880*/  ISETP.GE.U32.AND P2, PT, R0, R5, PT ;  /* 0x000000050000720c */ /* 0x000fe40003f46070 */
[C---:B------:R-:W-:Y:S02]  /*0890*/  LOP3.LUT R0, R25.reuse, UR18, RZ, 0x3c, !PT ;  /* 0x0000001219007c12 */ /* 0x040fe4000f8e3cff */
[----:B------:R-:W-:Y:S01]  /*08a0*/  ISETP.NE.AND P1, PT, R25, RZ, PT ;  /* 0x000000ff1900720c */ /* 0x000fe20003f25270 */
[----:B0-----:R-:W-:Y:S01]  /*08b0*/  VIADD R7, R7, 0xffffffe ;  /* 0x0ffffffe07077836 */ /* 0x001fe20000000000 */
[----:B------:R-:W-:-:S03]  /*08c0*/  ISETP.GE.AND P0, PT, R0, RZ, PT ;  /* 0x000000ff0000720c */ /* 0x000fc60003f06270 */
[----:B------:R-:W0:Y:S04]  /*08d0*/  F2I.FTZ.U32.TRUNC.NTZ R13, R7 ;  /* 0x00000007000d7305 */ /* 0x000e28000021f000 */
[----:B------:R-:W-:-:S06]  /*08e0*/  @P2 VIADD R4, R4, 0x1 ;  /* 0x0000000104042836 */ /* 0x000fcc0000000000 */
[----:B------:R-:W-:Y:S02]  /*08f0*/  @!P0 IADD3 R4, PT, PT, -R4, RZ, RZ ;  /* 0x000000ff04048210 */ /* 0x000fe40007ffe1ff */
[----:B------:R-:W-:Y:S01]  /*0900*/  @!P1 LOP3.LUT R4, RZ, R25, RZ, 0x33, !PT ;  /* 0x00000019ff049212 */ /* 0x000fe200078e33ff */
[----:B0-----:R-:W-:-:S03]  /*0910*/  IMAD.MOV R5, RZ, RZ, -R13 ;  /* 0x000000ffff057224 */ /* 0x001fc600078e0a0d */
[C---:B------:R-:W-:Y:S01]  /*0920*/  IADD3 R3, PT, PT, -R4.reuse, RZ, RZ ;  /* 0x000000ff04037210 */ /* 0x040fe20007ffe1ff */
[----:B--2---:R-:W-:Y:S02]  /*0930*/  IMAD R4, R4, UR11, RZ ;  /* 0x0000000b04047c24 */ /* 0x004fe4000f8e02ff */
[----:B------:R-:W-:Y:S02]  /*0940*/  IMAD R5, R5, R6, RZ ;  /* 0x0000000605057224 */ /* 0x000fe400078e02ff */
[----:B------:R-:W-:Y:S02]  /*0950*/  IMAD R3, R25, R3, UR18 ;  /* 0x0000001219037e24 */ /* 0x000fe4000f8e0203 */
[----:B------:R-:W-:-:S03]  /*0960*/  IMAD.HI.U32 R7, R13, R5, R12 ;  /* 0x000000050d077227 */ /* 0x000fc600078e000c */
[----:B------:R-:W-:-:S04]  /*0970*/  IABS R0, R3 ;  /* 0x0000000300007213 */ /* 0x000fc80000000000 */
        /* <DEDUP_REMOVED lines=9> */
[----:B------:R-:W-:-:S04]  /*0a10*/  LOP3.LUT R0, R3, R2, RZ, 0x3c, !PT ;  /* 0x0000000203007212 */ /* 0x000fc800078e3cff */
[----:B------:R-:W-:Y:S01]  /*0a20*/  ISETP.GE.AND P0, PT, R0, RZ, PT ;  /* 0x000000ff0000720c */ /* 0x000fe20003f06270 */
[----:B------:R-:W-:-:S04]  /*0a30*/  VIADD R0, R22, UR15 ;  /* 0x0000000f16007c36 */ /* 0x000fc80008000000 */
[----:B------:R-:W-:Y:S02]  /*0a40*/  IMAD R4, R0, UR8, R4 ;  /* 0x0000000800047c24 */ /* 0x000fe4000f8e0204 */
[----:B------:R-:W-:-:S05]  /*0a50*/  @P2 IADD3 R7, PT, PT, R7, 0x1, RZ ;  /* 0x0000000107072810 */ /* 0x000fca0007ffe0ff */
[----:B------:R-:W-:Y:S02]  /*0a60*/  IMAD.MOV.U32 R5, RZ, RZ, R7 ;  /* 0x000000ffff057224 */ /* 0x000fe400078e0007 */
[----:B------:R-:W0:Y:S03]  /*0a70*/  LDC.64 R6, c[0x0][0x4c0] ;  /* 0x00013000ff067b82 */ /* 0x000e260000000a00 */
[----:B------:R-:W-:Y:S02]  /*0a80*/  @!P0 IADD3 R5, PT, PT, -R5, RZ, RZ ;  /* 0x000000ff05058210 */ /* 0x000fe40007ffe1ff */
[----:B------:R-:W-:-:S04]  /*0a90*/  @!P1 LOP3.LUT R5, RZ, R2, RZ, 0x33, !PT ;  /* 0x00000002ff059212 */ /* 0x000fc800078e33ff */
[C---:B------:R-:W-:Y:S01]  /*0aa0*/  IADD3 R0, PT, PT, -R5.reuse, RZ, RZ ;  /* 0x000000ff05007210 */ /* 0x040fe20007ffe1ff */
[----:B------:R-:W-:-:S04]  /*0ab0*/  IMAD R4, R5, UR10, R4 ;  /* 0x0000000a05047c24 */ /* 0x000fc8000f8e0204 */
[----:B------:R-:W-:Y:S02]  /*0ac0*/  IMAD R2, R2, R0, R3 ;  /* 0x0000000002027224 */ /* 0x000fe400078e0203 */
[----:B------:R-:W-:Y:S02]  /*0ad0*/  IMAD.MOV.U32 R0, RZ, RZ, R20 ;  /* 0x000000ffff007224 */ /* 0x000fe400078e0014 */
[----:B------:R-:W-:-:S07]  /*0ae0*/  IMAD R4, R2, UR9, R4 ;  /* 0x0000000902047c24 */ /* 0x000fce000f8e0204 */
.L_x_6317:
[----:B-1----:R-:W-:Y:S02]  /*0af0*/  IADD3 R2, PT, PT, R4, R0, RZ ;  /* 0x0000000004027210 */ /* 0x002fe40007ffe0ff */
[----:B------:R-:W-:-:S03]  /*0b00*/  IADD3 R0, PT, PT, R0, UR13, RZ ;  /* 0x0000000d00007c10 */ /* 0x000fc6000fffe0ff */
[----:B0-----:R-:W-:Y:S01]  /*0b10*/  IMAD.WIDE R2, R2, 0x2, R6 ;  /* 0x0000000202027825 */ /* 0x001fe200078e0206 */
[----:B------:R-:W-:-:S04]  /*0b20*/  ISETP.GE.AND P0, PT, R0, UR4, PT ;  /* 0x0000000400007c0c */ /* 0x000fc8000bf06270 */
[----:B------:R1:W-:Y:S09]  /*0b30*/  STG.E.U16 desc[UR6][R2.64], RZ ;  /* 0x000000ff02007986 */ /* 0x0003f2000c101506 */
[----:B------:R-:W-:Y:S05]  /*0b40*/  @!P0 BRA `(.L_x_6317) ;  /* 0xfffffffc00e88947 */ /* 0x000fea000383ffff */
.L_x_6316:
[----:B------:R-:W-:Y:S05]  /*0b50*/  BSYNC.RECONVERGENT B0 ;  /* 0x0000000000007941 */ /* 0x000fea0003800200 */
.L_x_6315:
[----:B------:R-:W0:Y:S02]  /*0b60*/  LDCU.64 UR8, c[0x0][0x500] ;  /* 0x0000a000ff0877ac */ /* 0x000e240008000a00 */
[----:B0-----:R-:W-:-:S04]  /*0b70*/  ISETP.NE.U32.AND P0, PT, RZ, UR8, PT ;  /* 0x00000008ff007c0c */ /* 0x001fc8000bf05070 */
[----:B------:R-:W-:-:S04]  /*0b80*/  ISETP.NE.AND.EX P0, PT, RZ, UR9, PT, P0 ;  /* 0x00000009ff007c0c */ /* 0x000fc8000bf05300 */
[----:B------:R-:W-:-:S13]  /*0b90*/  ISETP.NE.OR P0, PT, R20, RZ, !P0 ;  /* 0x000000ff1400720c */ /* 0x000fda0004705670 */
[----:B------:R-:W-:Y:S05]  /*0ba0*/  @P0 BRA `(.L_x_6318) ;  /* 0x0000004800140947 */ /* 0x000fea0003800000 */
[-C--:B------:R-:W-:Y:S01]  /*0bb0*/  IABS R5, R24.reuse ;  /* 0x0000001800057213 */ /* 0x080fe20000000000 */
[----:B-1----:R-:W0:Y:S01]  /*0bc0*/  LDC R2, c[0x0][0x4e0] ;  /* 0x00013800ff027b82 */ /* 0x002e220000000800 */
[----:B------:R-:W-:Y:S01]  /*0bd0*/  IABS R3, R24 ;  /* 0x0000001800037213 */ /* 0x000fe20000000000 */
[----:B------:R-:W-:Y:S01]  /*0be0*/  IMAD.MOV.U32 R12, RZ, RZ, RZ ;  /* 0x000000ffff0c7224 */ /* 0x000fe200078e00ff */
[----:B------:R-:W1:Y:S01]  /*0bf0*/  I2F.RP R6, R5 ;  /* 0x0000000500067306 */ /* 0x000e620000209400 */
[----:B------:R-:W2:Y:S01]  /*0c00*/  LDCU UR4, c[0x0][0x4f8] ;  /* 0x00009f00ff0477ac */ /* 0x000ea20008000800 */
[----:B------:R-:W-:Y:S01]  /*0c10*/  IADD3 R22, PT, PT, R22, UR15, RZ ;  /* 0x0000000f16167c10 */ /* 0x000fe2000fffe0ff */
[----:B------:R-:W-:Y:S01]  /*0c20*/  IMAD.MOV R3, RZ, RZ, -R3 ;  /* 0x000000ffff037224 */ /* 0x000fe200078e0a03 */
[----:B------:R-:W3:Y:S04]  /*0c30*/  LDCU.64 UR8, c[0x0][0x4f0] ;  /* 0x00009e00ff0877ac */ /* 0x000ee80008000a00 */
[----:B-1----:R-:W1:Y:S02]  /*0c40*/  MUFU.RCP R6, R6 ;  /* 0x0000000600067308 */ /* 0x002e640000001000 */
[----:B-1----:R-:W-:-:S06]  /*0c50*/  VIADD R6, R6, 0xffffffe ;  /* 0x0ffffffe06067836 */ /* 0x002fcc0000000000 */
[----:B------:R1:W4:Y:S02]  /*0c60*/  F2I.FTZ.U32.TRUNC.NTZ R7, R6 ;  /* 0x0000000600077305 */ /* 0x000324000021f000 */
[----:B-1----:R-:W-:Y:S02]  /*0c70*/  HFMA2 R6, -RZ, RZ, 0, 0 ;  /* 0x00000000ff067431 */ /* 0x002fe400000001ff */
[----:B----4-:R-:W-:-:S04]  /*0c80*/  IMAD.MOV R0, RZ, RZ, -R7 ;  /* 0x000000ffff007224 */ /* 0x010fc800078e0a07 */
        /* <DEDUP_REMOVED lines=22> */
[----:B--2---:R-:W-:Y:S02]  /*0df0*/  IMAD R22, R4, UR4, R22 ;  /* 0x0000000404167c24 */ /* 0x004fe4000f8e0216 */
[----:B------:R-:W-:Y:S02]  /*0e00*/  IMAD R5, R5, R6, RZ ;  /* 0x0000000605057224 */ /* 0x000fe400078e02ff */
[----:B------:R-:W-:Y:S02]  /*0e10*/  IMAD R3, R24, R3, UR18 ;  /* 0x0000001218037e24 */ /* 0x000fe4000f8e0203 */
[----:B------:R-:W-:Y:S02]  /*0e20*/  IMAD.HI.U32 R7, R13, R5, R12 ;  /* 0x000000050d077227 */ /* 0x000fe400078e000c */
[----:B------:R-:W0:Y:S01]  /*0e30*/  LDC.64 R12, c[0x0][0x500] ;  /* 0x00014000ff0c7b82 */ /* 0x000e220000000a00 */
        /* <DEDUP_REMOVED lines=11> */
[----:B------:R-:W-:-:S07]  /*0ef0*/  ISETP.GE.AND P0, PT, R0, RZ, PT ;  /* 0x000000ff0000720c */ /* 0x000fce0003f06270 */
[----:B------:R-:W-:-:S06]  /*0f00*/  @P2 IADD3 R7, PT, PT, R7, 0x1, RZ ;  /* 0x0000000107072810 */ /* 0x000fcc0007ffe0ff */
[----:B------:R-:W-:Y:S01]  /*0f10*/  @!P0 IMAD.MOV R7, RZ, RZ, -R7 ;  /* 0x000000ffff078224 */ /* 0x000fe200078e0a07 */
[----:B------:R-:W-:-:S05]  /*0f20*/  @!P1 LOP3.LUT R7, RZ, R2, RZ, 0x33, !PT ;  /* 0x00000002ff079212 */ /* 0x000fca00078e33ff */
[----:B------:R-:W-:Y:S02]  /*0f30*/  IMAD.MOV R0, RZ, RZ, -R7 ;  /* 0x000000ffff007224 */ /* 0x000fe400078e0a07 */
[----:B---3--:R-:W-:Y:S02]  /*0f40*/  IMAD R22, R7, UR9, R22 ;  /* 0x0000000907167c24 */ /* 0x008fe4000f8e0216 */
[----:B------:R-:W-:-:S04]  /*0f50*/  IMAD R0, R2, R0, R3 ;  /* 0x0000000002007224 */ /* 0x000fc800078e0203 */
[----:B------:R-:W-:Y:S01]  /*0f60*/  IMAD R22, R0, UR8, R22 ;  /* 0x0000000800167c24 */ /* 0x000fe2000f8e0216 */
[----:B------:R-:W-:-:S03]  /*0f70*/  MOV R0, 0xff800000 ;  /* 0xff80000000007802 */ /* 0x000fc60000000f00 */
[----:B0-----:R-:W-:-:S05]  /*0f80*/  IMAD.WIDE R12, R22, 0x4, R12 ;  /* 0x00000004160c7825 */ /* 0x001fca00078e020c */
[----:B------:R2:W-:Y:S01]  /*0f90*/  STG.E desc[UR6][R12.64], R0 ;  /* 0x000000000c007986 */ /* 0x0005e2000c101906 */
[----:B------:R-:W-:Y:S05]  /*0fa0*/  BRA `(.L_x_6318) ;  /* 0x0000004400147947 */ /* 0x000fea0003800000 */
.L_x_6314:
        /* <DEDUP_REMOVED lines=11> */
.L_x_6322:
[----:B------:R-:W-:Y:S01]  /*1060*/  VIADD R2, R2, UR13 ;  /* 0x0000000d02027c36 */ /* 0x000fe20008000000 */
[----:B------:R-:W-:Y:S01]  /*1070*/  MOV R0, UR13 ;  /* 0x0000000d00007c02 */ /* 0x000fe20008000f00 */
[----:B------:R0:W-:Y:S03]  /*1080*/  STS [R3], RZ ;  /* 0x000000ff03007388 */ /* 0x0001e60000000800 */
[----:B------:R-:W-:Y:S01]  /*1090*/  ISETP.GE.AND P0, PT, R2, R21, PT ;  /* 0x000000150200720c */ /* 0x000fe20003f06270 */
[----:B0-----:R-:W-:-:S12]  /*10a0*/  IMAD R3, R0, 0x4, R3 ;  /* 0x0000000400037824 */ /* 0x001fd800078e0203 */
[----:B------:R-:W-:Y:S05]  /*10b0*/  @!P0 BRA `(.L_x_6322) ;  /* 0xfffffffc00e88947 */ /* 0x000fea000383ffff */
[----:B------:R-:W-:Y:S05]  /*10c0*/  BRA `(.L_x_6320) ;  /* 0x0000001400507947 */ /* 0x000fea0003800000 */
.L_x_6321:
[----:B------:R-:W0:Y:S01]  /*10d0*/  LDC R3, c[0x0][0x424] ;  /* 0x00010900ff037b82 */ /* 0x000e220000000800 */
[----:B------:R-:W0:Y:S01]  /*10e0*/  LDCU UR4, c[0x0][0x428] ;  /* 0x00008500ff0477ac */ /* 0x000e220008000800 */
[-C--:B------:R-:W-:Y:S01]  /*10f0*/  IABS R13, R23.reuse ;  /* 0x00000017000d7213 */ /* 0x080fe20000000000 */
[----:B------:R-:W-:Y:S01]  /*1100*/  IMAD.MOV.U32 R14, RZ, RZ, RZ ;  /* 0x000000ffff0e7224 */ /* 0x000fe200078e00ff */
[----:B------:R-:W-:Y:S01]  /*1110*/  IABS R17, R23 ;  /* 0x0000001700117213 */ /* 0x000fe20000000000 */
[----:B------:R-:W1:Y:S01]  /*1120*/  LDCU.128 UR8, c[0x0][0x3f0] ;  /* 0x00007e00ff0877ac */ /* 0x000e620008000c00 */
[----:B------:R-:W2:Y:S01]  /*1130*/  I2F.RP R0, R13 ;  /* 0x0000000d00007306 */ /* 0x000ea20000209400 */
[----:B------:R-:W-:Y:S01]  /*1140*/  ISETP.NE.AND P4, PT, R23, RZ, PT ;  /* 0x000000ff1700720c */ /* 0x000fe20003f85270 */
[----:B------:R-:W3:Y:S01]  /*1150*/  LDC R5, c[0x0][0x3e4] ;  /* 0x0000f900ff057b82 */ /* 0x000ee20000000800 */
[----:B------:R-:W-:Y:S01]  /*1160*/  IMAD.MOV R17, RZ, RZ, -R17 ;  /* 0x000000ffff117224 */ /* 0x000fe200078e0a11 */
[----:B------:R-:W4:Y:S01]  /*1170*/  LDCU UR19, c[0x0][0x434] ;  /* 0x00008680ff1377ac */ /* 0x000f220008000800 */
[----:B------:R-:W-:-:S05]  /*1180*/  MOV R38, R20 ;  /* 0x0000001400267202 */ /* 0x000fca0000000f00 */
[----:B------:R-:W5:Y:S01]  /*1190*/  LDC R4, c[0x0][0x424] ;  /* 0x00010900ff047b82 */ /* 0x000f620000000800 */
[----:B--2---:R-:W2:Y:S01]  /*11a0*/  MUFU.RCP R0, R0 ;  /* 0x0000000000007308 */ /* 0x004ea20000001000 */
[----:B0-----:R-:W-:-:S06]  /*11b0*/  IMAD R3, R3, UR4, RZ ;  /* 0x0000000403037c24 */ /* 0x001fcc000f8e02ff */
[----:B------:R-:W0:Y:S01]  /*11c0*/  LDC R33, c[0x0][0x3b4] ;  /* 0x0000ed00ff217b82 */ /* 0x000e220000000800 */
[----:B------:R-:W4:Y:S01]  /*11d0*/  LDCU UR4, c[0x0][0x438] ;  /* 0x00008700ff0477ac */ /* 0x000f220008000800 */
[-C--:B------:R-:W-:Y:S02]  /*11e0*/  IABS R6, R3.reuse ;  /* 0x0000000300067213 */ /* 0x080fe40000000000 */
[----:B------:R-:W-:Y:S02]  /*11f0*/  IABS R2, R3 ;  /* 0x0000000300027213 */ /* 0x000fe40000000000 */
[----:B------:R-:W1:Y:S03]  /*1200*/  I2F.RP R18, R6 ;  /* 0x0000000600127306 */ /* 0x000e660000209400 */
[----:B------:R-:W-:Y:S02]  /*1210*/  IMAD.MOV R2, RZ, RZ, -R2 ;  /* 0x000000ffff027224 */ /* 0x000fe400078e0a02 */
[----:B--2---:R-:W-:Y:S01]  /*1220*/  VIADD R0, R0, 0xffffffe ;  /* 0x0ffffffe00007836 */ /* 0x004fe20000000000 */
[----:B-----5:R-:W-:-:S03]  /*1230*/  IABS R12, R4 ;  /* 0x00000004000c7213 */ /* 0x020fc60000000000 */
[----:B------:R-:W2:Y:S01]  /*1240*/  F2I.FTZ.U32.TRUNC.NTZ R15, R0 ;  /* 0x00000000000f7305 */ /* 0x000ea2000021f000 */
[----:B0-----:R-:W-:-:S07]  /*1250*/  LOP3.LUT R32, R33, 0x7, RZ, 0xc0, !PT ;  /* 0x0000000721207812 */ /* 0x001fce00078ec0ff */
[----:B-1----:R-:W0:Y:S01]  /*1260*/  MUFU.RCP R18, R18 ;  /* 0x0000001200127308 */ /* 0x002e220000001000 */
[----:B------:R-:W-:Y:S01]  /*1270*/  LOP3.LUT R33, R33, 0xf, RZ, 0xc0, !PT ;  /* 0x0000000f21217812 */ /* 0x000fe200078ec0ff */
[----:B------:R-:W-:-:S03]  /*1280*/  VIADD R31, R32, 0xffffffff ;  /* 0xffffffff201f7836 */ /* 0x000fc60000000000 */
[----:B------:R-:W-:Y:S02]  /*1290*/  IADD3 R30, PT, PT, R33, -0x1, RZ ;  /* 0xffffffff211e7810 */ /* 0x000fe40007ffe0ff */
[----:B--2---:R-:W-:Y:S02]  /*12a0*/  IADD3 R9, PT, PT, RZ, -R15, RZ ;  /* 0x8000000fff097210 */ /* 0x004fe40007ffe0ff */
[----:B------:R-:W-:-:S03]  /*12b0*/  IABS R0, UR18 ;  /* 0x0000001200007c13 */ /* 0x000fc60008000000 */
[----:B------:R-:W-:-:S04]  /*12c0*/  IMAD R9, R9, R13, RZ ;  /* 0x0000000d09097224 */ /* 0x000fc800078e02ff */
[----:B------:R-:W-:Y:S01]  /*12d0*/  IMAD.HI.U32 R9, R15, R9, R14 ;  /* 0x000000090f097227 */ /* 0x000fe200078e000e */
[----:B---3--:R-:W-:Y:S01]  /*12e0*/  IABS R14, R5 ;  /* 0x00000005000e7213 */ /* 0x008fe20000000000 */
[----:B------:R-:W-:Y:S02]  /*12f0*/  I2F.RP R15, R12 ;  /* 0x0000000c000f7306 */ /* 0x000fe40000209400 */
[----:B0-----:R-:W-:Y:S02]  /*1300*/  VIADD R18, R18, 0xffffffe ;  /* 0x0ffffffe12127836 */ /* 0x001fe40000000000 */
[----:B------:R-:W-:-:S04]  /*1310*/  IMAD.HI.U32 R9, R9, R0, RZ ;  /* 0x0000000009097227 */ /* 0x000fc800078e00ff */
[----:B------:R0:W1:Y:S01]  /*1320*/  F2I.FTZ.U32.TRUNC.NTZ R19, R18 ;  /* 0x0000001200137305 */ /* 0x000062000021f000 */
[----:B------:R-:W-:-:S05]  /*1330*/  IMAD R17, R9, R17, R0 ;  /* 0x0000001109117224 */ /* 0x000fca00078e0200 */
[----:B------:R-:W-:Y:S02]  /*1340*/  ISETP.GT.U32.AND P0, PT, R13, R17, PT ;  /* 0x000000110d00720c */ /* 0x000fe40003f04070 */
[----:B------:R-:W2:Y:S01]  /*1350*/  I2F.RP R16, R14 ;  /* 0x0000000e00107306 */ /* 0x000ea20000209400 */
[----:B0-----:R-:W-:Y:S02]  /*1360*/  HFMA2 R18, -RZ, RZ, 0, 0 ;  /* 0x00000000ff127431 */ /* 0x001fe400000001ff */
[----:B-1----:R-:W-:-:S05]  /*1370*/  IMAD.MOV R35, RZ, RZ, -R19 ;  /* 0x000000ffff237224 */ /* 0x002fca00078e0a13 */
[----:B------:R-:W0:Y:S03]  /*1380*/  MUFU.RCP R15, R15 ;  /* 0x0000000f000f7308 */ /* 0x000e260000001000 */
[-C--:B------:R-:W-:Y:S01]  /*1390*/  @!P0 IADD3 R17, PT, PT, R17, -R13.reuse, RZ ;  /* 0x8000000d11118210 */ /* 0x080fe20007ffe0ff */
[----:B------:R-:W-:Y:S01]  /*13a0*/  IMAD R35, R35, R6, RZ ;  /* 0x0000000623237224 */ /* 0x000fe200078e02ff */
[----:B------:R-:W-:Y:S02]  /*13b0*/  @!P0 IADD3 R9, PT, PT, R9, 0x1, RZ ;  /* 0x0000000109098810 */ /* 0x000fe40007ffe0ff */
[----:B------:R-:W-:Y:S01]  /*13c0*/  ISETP.GE.U32.AND P5, PT, R17, R13, PT ;  /* 0x0000000d1100720c */ /* 0x000fe20003fa6070 */
[----:B------:R-:W-:Y:S01]  /*13d0*/  IMAD.HI.U32 R35, R19, R35, R18 ;  /* 0x0000002313237227 */ /* 0x000fe200078e0012 */
[----:B--2---:R-:W1:Y:S05]  /*13e0*/  MUFU.RCP R16, R16 ;  /* 0x0000001000107308 */ /* 0x004e6a0000001000 */
[----:B------:R-:W-:-:S04]  /*13f0*/  IMAD.HI.U32 R35, R35, R0, RZ ;  /* 0x0000000023237227 */ /* 0x000fc800078e00ff */
[----:B------:R-:W-:Y:S01]  /*1400*/  IMAD R0, R35, R2, R0 ;  /* 0x0000000223007224 */ /* 0x000fe200078e0200 */
[----:B------:R-:W-:Y:S01]  /*1410*/  LOP3.LUT R2, R23, UR18, RZ, 0x3c, !PT ;  /* 0x0000001217027c12 */ /* 0x000fe2000f8e3cff */
[----:B------:R-:W-:Y:S02]  /*1420*/  @P5 VIADD R9, R9, 0x1 ;  /* 0x0000000109095836 */ /* 0x000fe40000000000 */
[----:B0-----:R-:W-:Y:S01]  /*1430*/  VIADD R15, R15, 0xffffffe ;  /* 0x0ffffffe0f0f7836 */ /* 0x001fe20000000000 */
[----:B------:R-:W-:Y:S02]  /*1440*/  ISETP.GT.U32.AND P1, PT, R6, R0, PT ;  /* 0x000000000600720c */ /* 0x000fe40003f24070 */
[----:B------:R-:W-:Y:S01]  /*1450*/  ISETP.GE.AND P2, PT, R2, RZ, PT ;  /* 0x000000ff0200720c */ /* 0x000fe20003f46270 */
[----:B-1----:R-:W-:Y:S01]  /*1460*/  VIADD R16, R16, 0xffffffe ;  /* 0x0ffffffe10107836 */ /* 0x002fe20000000000 */
[----:B------:R-:W0:Y:S08]  /*1470*/  F2I.FTZ.U32.TRUNC.NTZ R17, R15 ;  /* 0x0000000f00117305 */ /* 0x000e30000021f000 */
[----:B------:R-:W1:Y:S01]  /*1480*/  F2I.FTZ.U32.TRUNC.NTZ R19, R16 ;  /* 0x0000001000137305 */ /* 0x000e62000021f000 */
[----:B------:R-:W-:Y:S01]  /*1490*/  @!P1 IMAD.IADD R0, R0, 0x1, -R6 ;  /* 0x0000000100009824 */ /* 0x000fe200078e0a06 */
[----:B------:R-:W-:Y:S01]  /*14a0*/  @!P1 IADD3 R35, PT, PT, R35, 0x1, RZ ;  /* 0x0000000123239810 */ /* 0x000fe20007ffe0ff */
[----:B------:R-:W-:Y:S01]  /*14b0*/  @!P2 IMAD.MOV R9, RZ, RZ, -R9 ;  /* 0x000000ffff09a224 */ /* 0x000fe200078e0a09 */
[----:B------:R-:W-:-:S02]  /*14c0*/  ISETP.NE.AND P1, PT, R3, RZ, PT ;  /* 0x000000ff0300720c */ /* 0x000fc40003f25270 */
[----:B------:R-:W-:Y:S02]  /*14d0*/  ISETP.GE.U32.AND P3, PT, R0, R6, PT ;  /* 0x000000060000720c */ /* 0x000fe40003f66070 */
[----:B------:R-:W-:Y:S02]  /*14e0*/  LOP3.LUT R0, R3, UR18, RZ, 0x3c, !PT ;  /* 0x0000001203007c12 */ /* 0x000fe4000f8e3cff */
[----:B------:R-:W-:Y:S02]  /*14f0*/  @!P4 LOP3.LUT R9, RZ, R23, RZ, 0x33, !PT ;  /* 0x00000017ff09c212 */ /* 0x000fe400078e33ff */
[----:B------:R-:W-:Y:S01]  /*1500*/  ISETP.GE.AND P0, PT, R0, RZ, PT ;  /* 0x000000ff0000720c */ /* 0x000fe20003f06270 */
[----:B0-----:R-:W-:Y:S01]  /*1510*/  IMAD.MOV R0, RZ, RZ, -R17 ;  /* 0x000000ffff007224 */ /* 0x001fe200078e0a11 */
[----:B------:R-:W-:Y:S01]  /*1520*/  IADD3 R6, PT, PT, -R9, RZ, RZ ;  /* 0x000000ff09067210 */ /* 0x000fe20007ffe1ff */
[----:B-1----:R-:W-:Y:S01]  /*1530*/  IMAD.MOV R2, RZ, RZ, -R19 ;  /* 0x000000ffff027224 */ /* 0x002fe200078e0a13 */
[----:B------:R-:W-:Y:S01]  /*1540*/  MOV R16, RZ ;  /* 0x000000ff00107202 */ /* 0x000fe20000000f00 */
[----:B------:R-:W-:Y:S01]  /*1550*/  IMAD R0, R0, R12, RZ ;  /* 0x0000000c00007224 */ /* 0x000fe200078e02ff */
[----:B------:R-:W-:Y:S01]  /*1560*/  ISETP.NE.AND P4, PT, R5, RZ, PT ;  /* 0x000000ff0500720c */ /* 0x000fe20003f85270 */
[----:B------:R-:W-:-:S02]  /*1570*/  @P3 VIADD R35, R35, 0x1 ;  /* 0x0000000123233836 */ /* 0x000fc40000000000 */
[----:B------:R-:W-:Y:S02]  /*1580*/  IMAD R6, R23, R6, UR18 ;  /* 0x0000001217067e24 */ /* 0x000fe4000f8e0206 */
[----:B------:R-:W-:Y:S02]  /*1590*/  IMAD R2, R2, R14, RZ ;  /* 0x0000000e02027224 */ /* 0x000fe400078e02ff */
[----:B------:R-:W-:Y:S01]  /*15a0*/  @!P0 IADD3 R35, PT, PT, -R35, RZ, RZ ;  /* 0x000000ff23238210 */ /* 0x000fe20007ffe1ff */
[----:B------:R-:W-:Y:S01]  /*15b0*/  IMAD.HI.U32 R0, R17, R0, R16 ;  /* 0x0000000011007227 */ /* 0x000fe200078e0010 */
[----:B------:R-:W-:-:S03]  /*15c0*/  @!P1 LOP3.LUT R35, RZ, R3, RZ, 0x33, !PT ;  /* 0x00000003ff239212 */ /* 0x000fc600078e33ff */
[----:B------:R-:W-:Y:S01]  /*15d0*/  IMAD.HI.U32 R2, R19, R2, R18 ;  /* 0x0000000213027227 */ /* 0x000fe200078e0012 */
[----:B------:R-:W-:-:S03]  /*15e0*/  IADD3 R13, PT, PT, -R35, RZ, RZ ;  /* 0x000000ff230d7210 */ /* 0x000fc60007ffe1ff */
[----:B------:R-:W-:Y:S02]  /*15f0*/  IMAD R9, R9, UR11, RZ ;  /* 0x0000000b09097c24 */ /* 0x000fe4000f8e02ff */
[----:B------:R-:W-:Y:S01]  /*1600*/  IMAD R13, R3, R13, UR18 ;  /* 0x00000012030d7e24 */ /* 0x000fe2000f8e020d */
[----:B------:R-:W-:-:S05]  /*1610*/  IABS R3, R6 ;  /* 0x0000000600037213 */ /* 0x000fca0000000000 */
[----:B------:R-:W-:Y:S01]  /*1620*/  IMAD.MOV.U32 R15, RZ, RZ, R3 ;  /* 0x000000ffff0f7224 */ /* 0x000fe200078e0003 */
[----:B------:R-:W-:Y:S02]  /*1630*/  IABS R3, R13 ;  /* 0x0000000d00037213 */ /* 0x000fe40000000000 */
[----:B------:R-:W-:Y:S01]  /*1640*/  LOP3.LUT R13, R13, R4, RZ, 0x3c, !PT ;  /* 0x000000040d0d7212 */ /* 0x000fe200078e3cff */
[----:B------:R-:W-:-:S04]  /*1650*/  IMAD.HI.U32 R2, R2, R15, RZ ;  /* 0x0000000f02027227 */ /* 0x000fc800078e00ff */
[----:B------:R-:W-:Y:S02]  /*1660*/  IMAD.MOV R16, RZ, RZ, -R2 ;  /* 0x000000ffff107224 */ /* 0x000fe400078e0a02 */
[----:B------:R-:W-:-:S04]  /*1670*/  IMAD.HI.U32 R0, R0, R3, RZ ;  /* 0x0000000300007227 */ /* 0x000fc800078e00ff */
[----:B------:R-:W-:Y:S01]  /*1680*/  IMAD R16, R14, R16, R15 ;  /* 0x000000100e107224 */ /* 0x000fe200078e020f */
[----:B------:R-:W-:-:S04]  /*1690*/  IADD3 R15, PT, PT, -R0, RZ, RZ ;  /* 0x000000ff000f7210 */ /* 0x000fc80007ffe1ff */
[----:B------:R-:W-:Y:S01]  /*16a0*/  ISETP.GT.U32.AND P0, PT, R14, R16, PT ;  /* 0x000000100e00720c */ /* 0x000fe20003f04070 */
[----:B------:R-:W-:-:S05]  /*16b0*/  IMAD R3, R12, R15, R3 ;  /* 0x0000000f0c037224 */ /* 0x000fca00078e0203 */
[----:B------:R-:W-:-:S07]  /*16c0*/  ISETP.GT.U32.AND P1, PT, R12, R3, PT ;  /* 0x000000030c00720c */ /* 0x000fce0003f24070 */
[----:B------:R-:W-:Y:S02]  /*16d0*/  @!P0 IMAD.IADD R16, R16, 0x1, -R14 ;  /* 0x0000000110108824 */ /* 0x000fe400078e0a0e */
[----:B------:R-:W-:Y:S01]  /*16e0*/  @!P0 VIADD R2, R2, 0x1 ;  /* 0x0000000102028836 */ /* 0x000fe20000000000 */
[----:B------:R-:W-:Y:S02]  /*16f0*/  ISETP.GE.AND P0, PT, R13, RZ, PT ;  /* 0x000000ff0d00720c */ /* 0x000fe40003f06270 */
[----:B------:R-:W-:Y:S01]  /*1700*/  ISETP.GE.U32.AND P5, PT, R16, R14, PT ;  /* 0x0000000e1000720c */ /* 0x000fe20003fa6070 */
[----:B------:R-:W-:Y:S01]  /*1710*/  @!P1 VIADD R0, R0, 0x1 ;  /* 0x0000000100009836 */ /* 0x000fe20000000000 */
[-C--:B------:R-:W-:Y:S02]  /*1720*/  @!P1 IADD3 R3, PT, PT, R3, -R12.reuse, RZ ;  /* 0x8000000c03039210 */ /* 0x080fe40007ffe0ff */
[----:B------:R-:W-:Y:S02]  /*1730*/  LOP3.LUT R14, R6, R5, RZ, 0x3c, !PT ;  /* 0x00000005060e7212 */ /* 0x000fe400078e3cff */
[----:B------:R-:W-:-:S02]  /*1740*/  ISETP.GE.U32.AND P3, PT, R3, R12, PT ;  /* 0x0000000c0300720c */ /* 0x000fc40003f66070 */
[----:B------:R-:W-:Y:S02]  /*1750*/  ISETP.GE.AND P2, PT, R14, RZ, PT ;  /* 0x000000ff0e00720c */ /* 0x000fe40003f46270 */
[----:B------:R-:W-:-:S03]  /*1760*/  ISETP.NE.AND P1, PT, R4, RZ, PT ;  /* 0x000000ff0400720c */ /* 0x000fc60003f25270 */
[----:B------:R-:W-:-:S04]  /*1770*/  @P5 IADD3 R2, PT, PT, R2, 0x1, RZ ;  /* 0x0000000102025810 */ /* 0x000fc80007ffe0ff */
[----:B------:R-:W-:Y:S01]  /*1780*/  MOV R3, R2 ;  /* 0x0000000200037202 */ /* 0x000fe20000000f00 */
[----:B------:R-:W-:Y:S02]  /*1790*/  VIADD R2, R22, UR15 ;  /* 0x0000000f16027c36 */ /* 0x000fe40008000000 */
[----:B------:R-:W-:Y:S01]  /*17a0*/  @P3 VIADD R0, R0, 0x1 ;  /* 0x0000000100003836 */ /* 0x000fe20000000000 */
[----:B------:R-:W-:Y:S01]  /*17b0*/  @!P2 IADD3 R3, PT, PT, -R3, RZ, RZ ;  /* 0x000000ff0303a210 */ /* 0x000fe20007ffe1ff */
[----:B------:R-:W-:Y:S01]  /*17c0*/  IMAD R9, R2, UR8, R9 ;  /* 0x0000000802097c24 */ /* 0x000fe2000f8e0209 */
[----:B------:R-:W-:Y:S02]  /*17d0*/  @!P4 LOP3.LUT R3, RZ, R5, RZ, 0x33, !PT ;  /* 0x00000005ff03c212 */ /* 0x000fe400078e33ff */
[----:B------:R-:W-:Y:S02]  /*17e0*/  @!P0 IADD3 R0, PT, PT, -R0, RZ, RZ ;  /* 0x000000ff00008210 */ /* 0x000fe40007ffe1ff */
[----:B------:R-:W-:Y:S01]  /*17f0*/  @!P1 LOP3.LUT R0, RZ, R4, RZ, 0x33, !PT ;  /* 0x00000004ff009212 */ /* 0x000fe200078e33ff */
[----:B------:R-:W-:-:S02]  /*1800*/  IMAD.MOV R2, RZ, RZ, -R3 ;  /* 0x000000ffff027224 */ /* 0x000fc400078e0a03 */
[----:B------:R-:W-:Y:S02]  /*1810*/  IMAD R9, R3, UR10, R9 ;  /* 0x0000000a03097c24 */ /* 0x000fe4000f8e0209 */
[----:B------:R-:W-:Y:S02]  /*1820*/  IMAD R2, R5, R2, R6 ;  /* 0x0000000205027224 */ /* 0x000fe400078e0206 */
[----:B----4-:R-:W-:Y:S02]  /*1830*/  IMAD R0, R0, UR19, RZ ;  /* 0x0000001300007c24 */ /* 0x010fe4000f8e02ff */
[----:B------:R-:W-:Y:S02]  /*1840*/  IMAD R36, R2, UR9, R9 ;  /* 0x0000000902247c24 */ /* 0x000fe4000f8e0209 */
[----:B------:R-:W-:-:S07]  /*1850*/  IMAD R35, R35, UR4, R0 ;  /* 0x0000000423237c24 */ /* 0x000fce000f8e0200 */
.L_x_6328:
[----:B0-----:R-:W0:Y:S01]  /*1860*/  LDCU UR4, c[0x0][0x3b4] ;  /* 0x00007680ff0477ac */ /* 0x001e220008000800 */
[----:B------:R-:W-:Y:S02]  /*1870*/  IADD3 R34, PT, PT, R7, R38, RZ ;  /* 0x0000002607227210 */ /* 0x000fe40007ffe0ff */
[----:B------:R-:W-:Y:S01]  /*1880*/  MOV R2, RZ ;  /* 0x000000ff00027202 */ /* 0x000fe20000000f00 */
[----:B------:R-:W1:Y:S01]  /*1890*/  LDCU UR8, c[0x0][0x430] ;  /* 0x00008600ff0877ac */ /* 0x000e620008000800 */
[----:B------:R-:W-:Y:S01]  /*18a0*/  MOV R0, RZ ;  /* 0x000000ff00007202 */ /* 0x000fe20000000f00 */
[----:B0-----:R-:W-:Y:S01]  /*18b0*/  UISETP.GE.U32.AND UP0, UPT, UR4, 0x10, UPT ;  /* 0x000000100400788c */ /* 0x001fe2000bf06070 */
[----:B-1----:R-:W-:-:S08]  /*18c0*/  IMAD R34, R34, UR8, R35 ;  /* 0x0000000822227c24 */ /* 0x002fd0000f8e0223 */
[----:B------:R-:W-:Y:S05]  /*18d0*/  BRA.U !UP0, `(.L_x_6323) ;  /* 0x0000000508787547 */ /* 0x000fea000b800000 */
[----:B------:R-:W-:Y:S01]  /*18e0*/  HFMA2 R37, -RZ, RZ, 0, 0 ;  /* 0x00000000ff257431 */ /* 0x000fe200000001ff */
[----:B------:R-:W-:-:S07]  /*18f0*/  MOV R0, RZ ;  /* 0x000000ff00007202 */ /* 0x000fce0000000f00 */
.L_x_6324:
[----:B------:R-:W0:Y:S01]  /*1900*/  LDC.64 R12, c[0x0][0x400] ;  /* 0x00010000ff0c7b82 */ /* 0x000e220000000a00 */
[-C--:B------:R-:W-:Y:S02]  /*1910*/  IADD3 R3, PT, PT, R36, R37.reuse, RZ ;  /* 0x0000002524037210 */ /* 0x080fe40007ffe0ff */
[----:B------:R-:W-:Y:S02]  /*1920*/  IADD3 R2, PT, PT, R34, R37, RZ ;  /* 0x0000002522027210 */ /* 0x000fe40007ffe0ff */
[----:B------:R-:W-:Y:S03]  /*1930*/  IADD3 R37, PT, PT, R37, 0x10, RZ ;  /* 0x0000001025257810 */ /* 0x000fe60007ffe0ff */
[----:B------:R-:W1:Y:S01]  /*1940*/  LDC.64 R4, c[0x0][0x440] ;  /* 0x00011000ff047b82 */ /* 0x000e620000000a00 */
[C---:B0-----:R-:W-:Y:S04]  /*1950*/  LEA R14, P1, R3.reuse, R12, 0x1 ;  /* 0x0000000c030e7211 */ /* 0x041fe800078208ff */
[----:B------:R-:W-:Y:S02]  /*1960*/  LEA.HI.X.SX32 R15, R3, R13, 0x1, P1 ;  /* 0x0000000d030f7211 */ /* 0x000fe400008f0eff */
[C---:B-1----:R-:W-:Y:S03]  /*1970*/  LEA R12, P0, R2.reuse, R4, 0x1 ;  /* 0x00000004020c7211 */ /* 0x042fe600078008ff */
[----:B------:R-:W2:Y:S01]  /*1980*/  LDG.E.U16 R16, desc[UR6][R14.64+0x2] ;  /* 0x000002060e107981 */ /* 0x000ea2000c1e1500 */
[----:B------:R-:W-:Y:S03]  /*1990*/  LEA.HI.X.SX32 R13, R2, R5, 0x1, P0 ;  /* 0x00000005020d7211 */ /* 0x000fe600000f0eff */
[----:B------:R-:W3:Y:S01]  /*19a0*/  LDG.E.U16 R4, desc[UR6][R14.64+0x4] ;  /* 0x000004060e047981 */ /* 0x000ee2000c1e1500 */
[----:B------:R-:W-:Y:S03]  /*19b0*/  ISETP.NE.AND P0, PT, R37, UR17, PT ;  /* 0x0000001125007c0c */ /* 0x000fe6000bf05270 */
[----:B------:R-:W4:Y:S04]  /*19c0*/  LDG.E.U16 R2, desc[UR6][R14.64] ;  /* 0x000000060e027981 */ /* 0x000f28000c1e1500 */
[----:B------:R-:W5:Y:S04]  /*19d0*/  LDG.E.U16 R3, desc[UR6][R12.64] ;  /* 0x000000060c037981 */ /* 0x000f68000c1e1500 */
[----:B------:R-:W2:Y:S04]  /*19e0*/  LDG.E.U16 R6, desc[UR6][R12.64+0x2] ;  /* 0x000002060c067981 */ /* 0x000ea8000c1e1500 */
[----:B------:R-:W2:Y:S04]  /*19f0*/  LDG.E.U16 R5, desc[UR6][R12.64+0x4] ;  /* 0x000004060c057981 */ /* 0x000ea8000c1e1500 */
[----:B------:R-:W2:Y:S04]  /*1a00*/  LDG.E.U16 R17, desc[UR6][R14.64+0x6] ;  /* 0x000006060e117981 */ /* 0x000ea8000c1e1500 */
[----:B------:R-:W2:Y:S04]  /*1a10*/  LDG.E.U16 R9, desc[UR6][R12.64+0x6] ;  /* 0x000006060c097981 */ /* 0x000ea8000c1e1500 */
[----:B------:R-:W2:Y:S04]  /*1a20*/  LDG.E.U16 R19, desc[UR6][R14.64+0x1a] ;  /* 0x00001a060e137981 */ /* 0x000ea8000c1e1500 */
[----:B------:R-:W2:Y:S01]  /*1a30*/  LDG.E.U16 R18, desc[UR6][R14.64+0x1c] ;  /* 0x00001c060e127981 */ /* 0x000ea2000c1e1500 */
[----:B---3--:R-:W-:Y:S02]  /*1a40*/  HADD2.F32 R4, -RZ, R4.H0_H0 ;  /* 0x20000004ff047230 */ /* 0x008fe40000004100 */
[----:B----4-:R-:W-:Y:S02]  /*1a50*/  HADD2.F32 R2, -RZ, R2.H0_H0 ;  /* 0x20000002ff027230 */ /* 0x010fe40000004100 */
[----:B-----5:R-:W-:Y:S05]  /*1a60*/  HADD2.F32 R3, -RZ, R3.H0_H0 ;  /* 0x20000003ff037230 */ /* 0x020fea0000004100 */
[----:B------:R-:W-:Y:S01]  /*1a70*/  FFMA R0, R2, R3, R0 ;  /* 0x0000000302007223 */ /* 0x000fe20000000000 */
[----:B--2---:R-:W-:Y:S02]  /*1a80*/  HADD2.F32 R2, -RZ, R16.H0_H0 ;  /* 0x20000010ff027230 */ /* 0x004fe40000004100 */
[----:B------:R-:W2:Y:S01]  /*1a90*/  LDG.E.U16 R16, desc[UR6][R14.64+0x8] ;  /* 0x000008060e107981 */ /* 0x000ea2000c1e1500 */
[----:B------:R-:W-:Y:S02]  /*1aa0*/  HADD2.F32 R3, -RZ, R6.H0_H0 ;  /* 0x20000006ff037230 */ /* 0x000fe40000004100 */
[----:B------:R-:W-:Y:S01]  /*1ab0*/  HADD2.F32 R5, -RZ, R5.H0_H0 ;  /* 0x20000005ff057230 */ /* 0x000fe20000004100 */
[----:B------:R-:W3:Y:S02]  /*1ac0*/  LDG.E.U16 R6, desc[UR6][R12.64+0x8] ;  /* 0x000008060c067981 */ /* 0x000ee4000c1e1500 */
[----:B------:R-:W-:Y:S01]  /*1ad0*/  FFMA R0, R2, R3, R0 ;  /* 0x0000000302007223 */ /* 0x000fe20000000000 */
[----:B------:R-:W-:Y:S02]  /*1ae0*/  HADD2.F32 R2, -RZ, R17.H0_H0 ;  /* 0x20000011ff027230 */ /* 0x000fe40000004100 */
[----:B------:R-:W4:Y:S01]  /*1af0*/  LDG.E.U16 R17, desc[UR6][R14.64+0xc] ;  /* 0x00000c060e117981 */ /* 0x000f22000c1e1500 */
[----:B------:R-:W-:Y:S01]  /*1b00*/  FFMA R0, R4, R5, R0 ;  /* 0x0000000504007223 */ /* 0x000fe20000000000 */
[----:B------:R-:W-:Y:S02]  /*1b10*/  HADD2.F32 R3, -RZ, R9.H0_H0 ;  /* 0x20000009ff037230 */ /* 0x000fe40000004100 */
[----:B------:R-:W5:Y:S03]  /*1b20*/  LDG.E.U16 R4, desc[UR6][R14.64+0xa] ;  /* 0x00000a060e047981 */ /* 0x000f66000c1e1500 */
[----:B------:R-:W-:Y:S01]  /*1b30*/  FFMA R0, R2, R3, R0 ;  /* 0x0000000302007223 */ /* 0x000fe20000000000 */
[----:B------:R-:W5:Y:S04]  /*1b40*/  LDG.E.U16 R5, desc[UR6][R12.64+0xa] ;  /* 0x00000a060c057981 */ /* 0x000f68000c1e1500 */
[----:B------:R-:W5:Y:S01]  /*1b50*/  LDG.E.U16 R9, desc[UR6][R12.64+0xc] ;  /* 0x00000c060c097981 */ /* 0x000f62000c1e1500 */
[----:B--2---:R-:W-:Y:S03]  /*1b60*/  HADD2.F32 R2, -RZ, R16.H0_H0 ;  /* 0x20000010ff027230 */ /* 0x004fe60000004100 */
[----:B------:R-:W2:Y:S01]  /*1b70*/  LDG.E.U16 R16, desc[UR6][R14.64+0xe] ;  /* 0x00000e060e107981 */ /* 0x000ea2000c1e1500 */
[----:B---3--:R-:W-:Y:S03]  /*1b80*/  HADD2.F32 R3, -RZ, R6.H0_H0 ;  /* 0x20000006ff037230 */ /* 0x008fe60000004100 */
[----:B------:R-:W3:Y:S02]  /*1b90*/  LDG.E.U16 R6, desc[UR6][R12.64+0xe] ;  /* 0x00000e060c067981 */ /* 0x000ee4000c1e1500 */
[----:B------:R-:W-:Y:S01]  /*1ba0*/  FFMA R0, R2, R3, R0 ;  /* 0x0000000302007223 */ /* 0x000fe20000000000 */
[----:B----4-:R-:W-:Y:S02]  /*1bb0*/  HADD2.F32 R2, -RZ, R17.H0_H0 ;  /* 0x20000011ff027230 */ /* 0x010fe40000004100 */
[----:B------:R-:W4:Y:S01]  /*1bc0*/  LDG.E.U16 R17, desc[UR6][R14.64+0x12] ;  /* 0x000012060e117981 */ /* 0x000f22000c1e1500 */
[----:B-----5:R-:W-:Y:S02]  /*1bd0*/  HADD2.F32 R4, -RZ, R4.H0_H0 ;  /* 0x20000004ff047230 */ /* 0x020fe40000004100 */
[----:B------:R-:W-:Y:S02]  /*1be0*/  HADD2.F32 R5, -RZ, R5.H0_H0 ;  /* 0x20000005ff057230 */ /* 0x000fe40000004100 */
[----:B------:R-:W-:Y:S03]  /*1bf0*/  HADD2.F32 R3, -RZ, R9.H0_H0 ;  /* 0x20000009ff037230 */ /* 0x000fe60000004100 */
[----:B------:R-:W-:Y:S01]  /*1c00*/  FFMA R0, R4, R5, R0 ;  /* 0x0000000504007223 */ /* 0x000fe20000000000 */
        /* <DEDUP_REMOVED lines=11> */
[----:B-----5:R-:W-:Y:S03]  /*1cc0*/  HADD2.F32 R3, -RZ, R9.H0_H0 ;  /* 0x20000009ff037230 */ /* 0x020fe60000004100 */
[----:B------:R-:W5:Y:S01]  /*1cd0*/  LDG.E.U16 R9, desc[UR6][R12.64+0x1c] ;  /* 0x00001c060c097981 */ /* 0x000f62000c1e1500 */
[----:B------:R-:W-:Y:S02]  /*1ce0*/  HADD2.F32 R4, -RZ, R4.H0_H0 ;  /* 0x20000004ff047230 */ /* 0x000fe40000004100 */
[----:B------:R-:W-:Y:S05]  /*1cf0*/  HADD2.F32 R5, -RZ, R5.H0_H0 ;  /* 0x20000005ff057230 */ /* 0x000fea0000004100 */
[----:B------:R-:W-:Y:S02]  /*1d00*/  FFMA R0, R4, R5, R0 ;  /* 0x0000000504007223 */ /* 0x000fe40000000000 */
[----:B------:R-:W5:Y:S02]  /*1d10*/  LDG.E.U16 R4, desc[UR6][R14.64+0x16] ;  /* 0x000016060e047981 */ /* 0x000f64000c1e1500 */
[----:B------:R-:W-:Y:S02]  /*1d20*/  FFMA R0, R2, R3, R0 ;  /* 0x0000000302007223 */ /* 0x000fe40000000000 */
[----:B------:R-:W5:Y:S04]  /*1d30*/  LDG.E.U16 R5, desc[UR6][R12.64+0x16] ;  /* 0x000016060c057981 */ /* 0x000f68000c1e1500 */
[----:B------:R-:W5:Y:S01]  /*1d40*/  LDG.E.U16 R14, desc[UR6][R14.64+0x1e] ;  /* 0x00001e060e0e7981 */ /* 0x000f62000c1e1500 */
[----:B--2---:R-:W-:Y:S03]  /*1d50*/  HADD2.F32 R2, -RZ, R16.H0_H0 ;  /* 0x20000010ff027230 */ /* 0x004fe60000004100 */
[----:B------:R-:W2:Y:S01]  /*1d60*/  LDG.E.U16 R16, desc[UR6][R12.64+0x1a] ;  /* 0x00001a060c107981 */ /* 0x000ea2000c1e1500 */
[----:B---3--:R-:W-:Y:S03]  /*1d70*/  HADD2.F32 R3, -RZ, R6.H0_H0 ;  /* 0x20000006ff037230 */ /* 0x008fe60000004100 */
[----:B------:R-:W3:Y:S02]  /*1d80*/  LDG.E.U16 R6, desc[UR6][R12.64+0x18] ;  /* 0x000018060c067981 */ /* 0x000ee4000c1e1500 */
[----:B------:R-:W-:Y:S01]  /*1d90*/  FFMA R0, R2, R3, R0 ;  /* 0x0000000302007223 */ /* 0x000fe20000000000 */
[----:B----4-:R-:W-:Y:S01]  /*1da0*/  HADD2.F32 R2, -RZ, R17.H0_H0 ;  /* 0x20000011ff027230 */ /* 0x010fe20000004100 */
[----:B------:R-:W4:Y:S01]  /*1db0*/  LDG.E.U16 R12, desc[UR6][R12.64+0x1e] ;  /* 0x00001e060c0c7981 */ /* 0x000f22000c1e1500 */
[----:B-----5:R-:W-:Y:S02]  /*1dc0*/  HADD2.F32 R4, -RZ, R4.H0_H0 ;  /* 0x20000004ff047230 */ /* 0x020fe40000004100 */
[----:B------:R-:W-:Y:S05]  /*1dd0*/  HADD2.F32 R5, -RZ, R5.H0_H0 ;  /* 0x20000005ff057230 */ /* 0x000fea0000004100 */
[----:B------:R-:W-:Y:S01]  /*1de0*/  FFMA R0, R4, R5, R0 ;  /* 0x0000000504007223 */ /* 0x000fe20000000000 */
[----:B------:R-:W-:Y:S02]  /*1df0*/  HADD2.F32 R4, -RZ, R19.H0_H0 ;  /* 0x20000013ff047230 */ /* 0x000fe40000004100 */
[----:B--2---:R-:W-:Y:S02]  /*1e00*/  HADD2.F32 R5, -RZ, R16.H0_H0 ;  /* 0x20000010ff057230 */ /* 0x004fe40000004100 */
[----:B---3--:R-:W-:Y:S05]  /*1e10*/  HADD2.F32 R3, -RZ, R6.H0_H0 ;  /* 0x20000006ff037230 */ /* 0x008fea0000004100 */
[----:B------:R-:W-:Y:S01]  /*1e20*/  FFMA R0, R2, R3, R0 ;  /* 0x0000000302007223 */ /* 0x000fe20000000000 */
[----:B------:R-:W-:Y:S02]  /*1e30*/  HADD2.F32 R2, -RZ, R18.H0_H0 ;  /* 0x20000012ff027230 */ /* 0x000fe40000004100 */
[----:B------:R-:W-:Y:S02]  /*1e40*/  HADD2.F32 R3, -RZ, R9.H0_H0 ;  /* 0x20000009ff037230 */ /* 0x000fe40000004100 */
[----:B------:R-:W-:Y:S01]  /*1e50*/  FFMA R0, R4, R5, R0 ;  /* 0x0000000504007223 */ /* 0x000fe20000000000 */
[----:B------:R-:W-:Y:S03]  /*1e60*/  HADD2.F32 R4, -RZ, R14.H0_H0 ;  /* 0x2000000eff047230 */ /* 0x000fe60000004100 */
[----:B------:R-:W-:Y:S01]  /*1e70*/  FFMA R0, R2, R3, R0 ;  /* 0x0000000302007223 */ /* 0x000fe20000000000 */
[----:B------:R-:W-:Y:S01]  /*1e80*/  MOV R2, UR17 ;  /* 0x0000001100027c02 */ /* 0x000fe20008000f00 */
[----:B----4-:R-:W-:Y:S05]  /*1e90*/  HADD2.F32 R5, -RZ, R12.H0_H0 ;  /* 0x2000000cff057230 */ /* 0x010fea0000004100 */
[----:B------:R-:W-:Y:S01]  /*1ea0*/  FFMA R0, R4, R5, R0 ;  /* 0x0000000504007223 */ /* 0x000fe20000000000 */
[----:B------:R-:W-:Y:S09]  /*1eb0*/  @P0 BRA `(.L_x_6324) ;  /* 0xfffffff800900947 */ /* 0x000ff2000383ffff */
.L_x_6323:
[----:B------:R-:W-:-:S13]  /*1ec0*/  ISETP.NE.AND P0, PT, R33, RZ, PT ;  /* 0x000000ff2100720c */ /* 0x000fda0003f05270 */
[----:B------:R-:W-:Y:S05]  /*1ed0*/  @!P0 BRA `(.L_x_6325) ;  /* 0x0000000400ac8947 */ /* 0x000fea0003800000 */
[----:B------:R-:W-:-:S13]  /*1ee0*/  ISETP.GE.U32.AND P0, PT, R30, 0x7, PT ;  /* 0x000000071e00780c */ /* 0x000fda0003f06070 */
        /* <DEDUP_REMOVED lines=11> */
[----:B------:R-:W2:Y:S04]  /*1fa0*/  LDG.E.U16 R3, desc[UR6][R14.64+0x2] ;  /* 0x000002060e037981 */ /* 0x000ea8000c1e1500 */
[----:B------:R-:W2:Y:S01]  /*1fb0*/  LDG.E.U16 R6, desc[UR6][R14.64+0x4] ;  /* 0x000004060e067981 */ /* 0x000ea2000c1e1500 */
[----:B---3--:R-:W-:-:S02]  /*1fc0*/  HADD2.F32 R5, -RZ, R5.H0_H0 ;  /* 0x20000005ff057230 */ /* 0x008fc40000004100 */
[----:B----4-:R-:W-:-:S05]  /*1fd0*/  HADD2.F32 R12, -RZ, R12.H0_H0 ;  /* 0x2000000cff0c7230 */ /* 0x010fca0000004100 */
[----:B------:R-:W-:Y:S02]  /*1fe0*/  FFMA R12, R5, R12, R0 ;  /* 0x0000000c050c7223 */ /* 0x000fe40000000000 */
[----:B------:R-:W3:Y:S04]  /*1ff0*/  LDG.E.U16 R5, desc[UR6][R16.64+0x6] ;  /* 0x0000060610057981 */ /* 0x000ee8000c1e1500 */
[----:B------:R-:W4:Y:S01]  /*2000*/  LDG.E.U16 R0, desc[UR6][R14.64+0x6] ;  /* 0x000006060e007981 */ /* 0x000f22000c1e1500 */
[----:B-----5:R-:W-:Y:S02]  /*2010*/  HADD2.F32 R4, -RZ, R4.H0_H0 ;  /* 0x20000004ff047230 */ /* 0x020fe40000004100 */
[----:B--2---:R-:W-:Y:S02]  /*2020*/  HADD2.F32 R3, -RZ, R3.H0_H0 ;  /* 0x20000003ff037230 */ /* 0x004fe40000004100 */
[----:B------:R-:W-:-:S02]  /*2030*/  HADD2.F32 R9, -RZ, R9.H0_H0 ;  /* 0x20000009ff097230 */ /* 0x000fc40000004100 */
[----:B------:R-:W-:Y:S02]  /*2040*/  HADD2.F32 R6, -RZ, R6.H0_H0 ;  /* 0x20000006ff067230 */ /* 0x000fe40000004100 */
[----:B------:R-:W-:Y:S02]  /*2050*/  FFMA R3, R4, R3, R12 ;  /* 0x0000000304037223 */ /* 0x000fe4000000000c */
[----:B------:R-:W2:Y:S02]  /*2060*/  LDG.E.U16 R4, desc[UR6][R14.64+0x8] ;  /* 0x000008060e047981 */ /* 0x000ea4000c1e1500 */
[----:B------:R-:W-:Y:S02]  /*2070*/  FFMA R6, R9, R6, R3 ;  /* 0x0000000609067223 */ /* 0x000fe40000000003 */
[----:B------:R-:W5:Y:S04]  /*2080*/  LDG.E.U16 R12, desc[UR6][R14.64+0xa] ;  /* 0x00000a060e0c7981 */ /* 0x000f68000c1e1500 */
[----:B------:R-:W5:Y:S04]  /*2090*/  LDG.E.U16 R9, desc[UR6][R14.64+0xc] ;  /* 0x00000c060e097981 */ /* 0x000f68000c1e1500 */
[----:B------:R-:W5:Y:S01]  /*20a0*/  LDG.E.U16 R14, desc[UR6][R14.64+0xe] ;  /* 0x00000e060e0e7981 */ /* 0x000f62000c1e1500 */
[----:B---3--:R-:W-:-:S03]  /*20b0*/  HADD2.F32 R3, -RZ, R5.H0_H0 ;  /* 0x20000005ff037230 */ /* 0x008fc60000004100 */
[----:B------:R-:W3:Y:S01]  /*20c0*/  LDG.E.U16 R5, desc[UR6][R16.64+0x8] ;  /* 0x0000080610057981 */ /* 0x000ee2000c1e1500 */
[----:B----4-:R-:W-:-:S05]  /*20d0*/  HADD2.F32 R0, -RZ, R0.H0_H0 ;  /* 0x20000000ff007230 */ /* 0x010fca0000004100 */
[----:B------:R-:W-:Y:S02]  /*20e0*/  FFMA R6, R3, R0, R6 ;  /* 0x0000000003067223 */ /* 0x000fe40000000006 */
[----:B------:R-:W4:Y:S04]  /*20f0*/  LDG.E.U16 R3, desc[UR6][R16.64+0xa] ;  /* 0x00000a0610037981 */ /* 0x000f28000c1e1500 */
[----:B------:R-:W4:Y:S04]  /*2100*/  LDG.E.U16 R0, desc[UR6][R16.64+0xc] ;  /* 0x00000c0610007981 */ /* 0x000f28000c1e1500 */
[----:B------:R-:W4:Y:S01]  /*2110*/  LDG.E.U16 R16, desc[UR6][R16.64+0xe] ;  /* 0x00000e0610107981 */ /* 0x000f22000c1e1500 */
[----:B--2---:R-:W-:-:S02]  /*2120*/  HADD2.F32 R4, -RZ, R4.H0_H0 ;  /* 0x20000004ff047230 */ /* 0x004fc40000004100 */
[----:B-----5:R-:W-:Y:S02]  /*2130*/  HADD2.F32 R12, -RZ, R12.H0_H0 ;  /* 0x2000000cff0c7230 */ /* 0x020fe40000004100 */
[----:B------:R-:W-:Y:S02]  /*2140*/  HADD2.F32 R9, -RZ, R9.H0_H0 ;  /* 0x20000009ff097230 */ /* 0x000fe40000004100 */
[----:B------:R-:W-:Y:S01]  /*2150*/  HADD2.F32 R14, -RZ, R14.H0_H0 ;  /* 0x2000000eff0e7230 */ /* 0x000fe20000004100 */
[----:B------:R-:W-:Y:S01]  /*2160*/  IADD3 R2, PT, PT, R2, 0x8, RZ ;  /* 0x0000000802027810 */ /* 0x000fe20007ffe0ff */
[----:B---3--:R-:W-:-:S05]  /*2170*/  HADD2.F32 R5, -RZ, R5.H0_H0 ;  /* 0x20000005ff057230 */ /* 0x008fca0000004100 */
[----:B------:R-:W-:Y:S01]  /*2180*/  FFMA R4, R5, R4, R6 ;  /* 0x0000000405047223 */ /* 0x000fe20000000006 */
[----:B----4-:R-:W-:Y:S02]  /*2190*/  HADD2.F32 R3, -RZ, R3.H0_H0 ;  /* 0x20000003ff037230 */ /* 0x010fe40000004100 */
[----:B------:R-:W-:-:S03]  /*21a0*/  HADD2.F32 R0, -RZ, R0.H0_H0 ;  /* 0x20000000ff007230 */ /* 0x000fc60000004100 */
[----:B------:R-:W-:-:S04]  /*21b0*/  FFMA R3, R3, R12, R4 ;  /* 0x0000000c03037223 */ /* 0x000fc80000000004 */
[----:B------:R-:W-:Y:S01]  /*21c0*/  FFMA R0, R0, R9, R3 ;  /* 0x0000000900007223 */ /* 0x000fe20000000003 */
[----:B------:R-:W-:-:S05]  /*21d0*/  HADD2.F32 R16, -RZ, R16.H0_H0 ;  /* 0x20000010ff107230 */ /* 0x000fca0000004100 */
[----:B------:R-:W-:Y:S01]  /*21e0*/  FFMA R0, R16, R14, R0 ;  /* 0x0000000e10007223 */ /* 0x000fe20000000000 */
.L_x_6326:
        /* <DEDUP_REMOVED lines=27> */
[----:B------:R-:W-:Y:S02]  /*23a0*/  HADD2.F32 R4, -RZ, R4.H0_H0 ;  /* 0x20000004ff047230 */ /* 0x000fe40000004100 */
[----:B------:R-:W-:-:S05]  /*23b0*/  HADD2.F32 R5, -RZ, R5.H0_H0 ;  /* 0x20000005ff057230 */ /* 0x000fca0000004100 */
[----:B------:R-:W-:-:S04]  /*23c0*/  FFMA R5, R6, R5, R9 ;  /* 0x0000000506057223 */ /* 0x000fc80000000009 */
[----:B------:R-:W-:Y:S01]  /*23d0*/  FFMA R0, R4, R3, R5 ;  /* 0x0000000304007223 */ /* 0x000fe20000000005 */
.L_x_6327:
        /* <DEDUP_REMOVED lines=27> */
.L_x_6325:
[----:B------:R-:W0:Y:S01]  /*2590*/  S2UR UR4, SR_CgaCtaId ;  /* 0x00000000000479c3 */ /* 0x000e220000008800 */
[----:B------:R-:W-:Y:S02]  /*25a0*/  UMOV UR8, 0x400 ;  /* 0x0000040000087882 */ /* 0x000fe40000000000 */
[----:B0-----:R-:W-:-:S06]  /*25b0*/  ULEA UR4, UR4, UR8, 0x18 ;  /* 0x0000000804047291 */ /* 0x001fcc000f8ec0ff */
[C---:B------:R-:W-:Y:S01]  /*25c0*/  LEA R2, R38.reuse, UR4, 0x2 ;  /* 0x0000000426027c11 */ /* 0x040fe2000f8e10ff */
[----:B------:R-:W-:-:S04]  /*25d0*/  VIADD R38, R38, UR13 ;  /* 0x0000000d26267c36 */ /* 0x000fc80008000000 */
[----:B------:R0:W-:Y:S01]  /*25e0*/  STS [R2], R0 ;  /* 0x0000000002007388 */ /* 0x0001e20000000800 */
[----:B------:R-:W-:-:S13]  /*25f0*/  ISETP.GE.AND P0, PT, R38, R21, PT ;  /* 0x000000152600720c */ /* 0x000fda0003f06270 */
[----:B------:R-:W-:Y:S05]  /*2600*/  @!P0 BRA `(.L_x_6328) ;  /* 0xfffffff000948947 */ /* 0x000fea000383ffff */
.L_x_6320:
[----:B------:R-:W-:Y:S05]  /*2610*/  BSYNC.RECONVERGENT B0 ;  /* 0x0000000000007941 */ /* 0x000fea0003800200 */
.L_x_6319:
[----:B------:R-:W-:Y:S01]  /*2620*/  BAR.SYNC.DEFER_BLOCKING 0x0 ;  /* 0x0000000000007b1d */ /* 0x000fe20000010000 */
[----:B------:R-:W-:Y:S02]  /*2630*/  ISETP.GE.AND P0, PT, R21, 0x1, PT ;  /* 0x000000011500780c */ /* 0x000fe40003f06270 */
[----:B0-----:R-:W-:-:S11]  /*2640*/  MOV R0, 0xff800000 ;  /* 0xff80000000007802 */ /* 0x001fd60000000f00 */
[----:B------:R-:W-:Y:S05]  /*2650*/  @!P0 BRA `(.L_x_6329) ;  /* 0x0000000400cc8947 */ /* 0x000fea0003800000 */
[----:B------:R-:W-:Y:S01]  /*2660*/  IMAD.IADD R0, R7, 0x1, -R27 ;  /* 0x0000000107007824 */ /* 0x000fe200078e0a1b */
[----:B------:R-:W-:Y:S01]  /*2670*/  LOP3.LUT R3, R21, 0xf, RZ, 0xc0, !PT ;  /* 0x0000000f15037812 */ /* 0x000fe200078ec0ff */
[----:B------:R-:W-:-:S03]  /*2680*/  IMAD.MOV.U32 R2, RZ, RZ, RZ ;  /* 0x000000ffff027224 */ /* 0x000fc600078e00ff */
[----:B------:R-:W-:Y:S02]  /*2690*/  ISETP.GT.U32.AND P0, PT, R0, -0x10, PT ;  /* 0xfffffff00000780c */ /* 0x000fe40003f04070 */
[----:B------:R-:W-:-:S11]  /*26a0*/  MOV R0, 0xff800000 ;  /* 0xff80000000007802 */ /* 0x000fd60000000f00 */
[----:B------:R-:W-:Y:S05]  /*26b0*/  @P0 BRA `(.L_x_6330) ;  /* 0x0000000000b80947 */ /* 0x000fea0003800000 */
[----:B------:R-:W0:Y:S01]  /*26c0*/  S2UR UR4, SR_CgaCtaId ;  /* 0x00000000000479c3 */ /* 0x000e220000008800 */
[----:B------:R-:W-:Y:S01]  /*26d0*/  LOP3.LUT R2, R21, 0x7ffffff0, RZ, 0xc0, !PT ;  /* 0x7ffffff015027812 */ /* 0x000fe200078ec0ff */
[----:B------:R-:W-:Y:S01]  /*26e0*/  UMOV UR8, 0x400 ;  /* 0x0000040000087882 */ /* 0x000fe20000000000 */
[----:B------:R-:W-:Y:S01]  /*26f0*/  MOV R0, 0xff800000 ;  /* 0xff80000000007802 */ /* 0x000fe20000000f00 */
[----:B------:R-:W-:Y:S01]  /*2700*/  UMOV UR9, URZ ;  /* 0x000000ff00097c82 */ /* 0x000fe20008000000 */
[----:B0-----:R-:W-:-:S12]  /*2710*/  ULEA UR4, UR4, UR8, 0x18 ;  /* 0x0000000804047291 */ /* 0x001fd8000f8ec0ff */
.L_x_6331:
[----:B------:R-:W-:Y:S02]  /*2720*/  ULEA UR8, UR9, UR4, 0x2 ;  /* 0x0000000409087291 */ /* 0x000fe4000f8e10ff */
[----:B------:R-:W-:-:S07]  /*2730*/  UIADD3 UR9, UPT, UPT, UR9, 0x10, URZ ;  /* 0x0000001009097890 */ /* 0x000fce000fffe0ff */
        /* <DEDUP_REMOVED lines=33> */
[----:B------:R-:W-:Y:S02]  /*2950*/  FSEL R0, R18, R14, !P0 ;  /* 0x0000000e12007208 */ /* 0x000fe40004000000 */
[----:B------:R-:W-:Y:S02]  /*2960*/  ISETP.NE.AND P0, PT, R2, UR9, PT ;  /* 0x0000000902007c0c */ /* 0x000fe4000bf05270 */
[----:B------:R-:W-:-:S04]  /*2970*/  FSETP.GEU.AND P1, PT, R0, R19, PT ;  /* 0x000000130000720b */ /* 0x000fc80003f2e000 */
[----:B------:R-:W-:-:S07]  /*2980*/  FSEL R0, R19, R0, !P1 ;  /* 0x0000000013007208 */ /* 0x000fce0004800000 */
[----:B------:R-:W-:Y:S05]  /*2990*/  @P0 BRA `(.L_x_6331) ;  /* 0xfffffffc00600947 */ /* 0x000fea000383ffff */
.L_x_6330:
[----:B------:R-:W-:-:S13]  /*29a0*/  ISETP.NE.AND P0, PT, R3, RZ, PT ;  /* 0x000000ff0300720c */ /* 0x000fda0003f05270 */
[----:B------:R-:W-:Y:S05]  /*29b0*/  @!P0 BRA `(.L_x_6329) ;  /* 0x0000000000f48947 */ /* 0x000fea0003800000 */
[----:B------:R-:W-:Y:S02]  /*29c0*/  ISETP.GE.U32.AND P0, PT, R3, 0x8, PT ;  /* 0x000000080300780c */ /* 0x000fe40003f06070 */
[----:B------:R-:W-:-:S11]  /*29d0*/  LOP3.LUT R3, R21, 0x7, RZ, 0xc0, !PT ;  /* 0x0000000715037812 */ /* 0x000fd600078ec0ff */
[----:B------:R-:W-:Y:S05]  /*29e0*/  @!P0 BRA `(.L_x_6332) ;  /* 0x00000000005c8947 */ /* 0x000fea0003800000 */
[----:B------:R-:W0:Y:S01]  /*29f0*/  S2R R4, SR_CgaCtaId ;  /* 0x0000000000047919 */ /* 0x000e220000008800 */
[----:B------:R-:W-:-:S04]  /*2a00*/  MOV R5, 0x400 ;  /* 0x0000040000057802 */ /* 0x000fc80000000f00 */
[----:B0-----:R-:W-:-:S05]  /*2a10*/  LEA R4, R4, R5, 0x18 ;  /* 0x0000000504047211 */ /* 0x001fca00078ec0ff */
[C---:B------:R-:W-:Y:S02]  /*2a20*/  IMAD R12, R2.reuse, 0x4, R4 ;  /* 0x00000004020c7824 */ /* 0x040fe400078e0204 */
[----:B------:R-:W-:-:S03]  /*2a30*/  VIADD R2, R2, 0x8 ;  /* 0x0000000802027836 */ /* 0x000fc60000000000 */
        /* <DEDUP_REMOVED lines=17> */
[----:B------:R-:W-:-:S09]  /*2b50*/  FSEL R0, R15, R0, !P0 ;  /* 0x000000000f007208 */ /* 0x000fd20004000000 */
.L_x_6332:
        /* <DEDUP_REMOVED lines=9> */
[----:B------:R-:W-:-:S04]  /*2bf0*/  VIADD R2, R2, 0x4 ;  /* 0x0000000402027836 */ /* 0x000fc80000000000 */
        /* <DEDUP_REMOVED lines=8> */
[----:B------:R-:W-:-:S09]  /*2c80*/  FSEL R0, R15, R0, !P0 ;  /* 0x000000000f007208 */ /* 0x000fd20004000000 */
.L_x_6333:
[----:B------:R-:W-:-:S13]  /*2c90*/  ISETP.NE.AND P0, PT, R3, RZ, PT ;  /* 0x000000ff0300720c */ /* 0x000fda0003f05270 */
[----:B------:R-:W-:Y:S05]  /*2ca0*/  @!P0 BRA `(.L_x_6329) ;  /* 0x0000000000388947 */ /* 0x000fea0003800000 */
[----:B------:R-:W0:Y:S01]  /*2cb0*/  S2R R4, SR_CgaCtaId ;  /* 0x0000000000047919 */ /* 0x000e220000008800 */
[----:B------:R-:W-:Y:S02]  /*2cc0*/  MOV R5, 0x400 ;  /* 0x0000040000057802 */ /* 0x000fe40000000f00 */
[----:B------:R-:W-:Y:S02]  /*2cd0*/  ISETP.NE.AND P0, PT, R3, 0x1, PT ;  /* 0x000000010300780c */ /* 0x000fe40003f05270 */
[----:B0-----:R-:W-:-:S05]  /*2ce0*/  LEA R4, R4, R5, 0x18 ;  /* 0x0000000504047211 */ /* 0x001fca00078ec0ff */
[----:B------:R-:W-:-:S05]  /*2cf0*/  IMAD R4, R2, 0x4, R4 ;  /* 0x0000000402047824 */ /* 0x000fca00078e0204 */
[----:B------:R-:W0:Y:S02]  /*2d00*/  LDS.128 R12, [R4] ;  /* 0x00000000040c7984 */ /* 0x000e240000000c00 */
[----:B0-----:R-:W-:-:S04]  /*2d10*/  FSETP.GEU.AND P1, PT, R0, R12, PT ;  /* 0x0000000c0000720b */ /* 0x001fc80003f2e000 */
[----:B------:R-:W-:Y:S01]  /*2d20*/  FSEL R0, R12, R0, !P1 ;  /* 0x000000000c007208 */ /* 0x000fe20004800000 */
[----:B------:R-:W-:Y:S08]  /*2d30*/  @!P0 BRA `(.L_x_6329) ;  /* 0x0000000000148947 */ /* 0x000ff00003800000 */
[----:B------:R-:W-:Y:S02]  /*2d40*/  ISETP.NE.AND P1, PT, R3, 0x2, PT ;  /* 0x000000020300780c */ /* 0x000fe40003f25270 */
[----:B------:R-:W-:-:S04]  /*2d50*/  FSETP.GEU.AND P0, PT, R0, R13, PT ;  /* 0x0000000d0000720b */ /* 0x000fc80003f0e000 */
[----:B------:R-:W-:-:S07]  /*2d60*/  FSEL R0, R13, R0, !P0 ;  /* 0x000000000d007208 */ /* 0x000fce0004000000 */
[----:B------:R-:W-:-:S04]  /*2d70*/  @P1 FSETP.GEU.AND P0, PT, R0, R14, PT ;  /* 0x0000000e0000120b */ /* 0x000fc80003f0e000 */
[----:B------:R-:W-:-:S09]  /*2d80*/  @P1 FSEL R0, R14, R0, !P0 ;  /* 0x000000000e001208 */ /* 0x000fd20004000000 */
.L_x_6329:
[----:B------:R-:W-:Y:S01]  /*2d90*/  BAR.SYNC.DEFER_BLOCKING 0x0 ;  /* 0x0000000000007b1d */ /* 0x000fe20000010000 */
[----:B------:R-:W-:Y:S02]  /*2da0*/  ISETP.GE.AND P1, PT, R20, R21, PT ;  /* 0x000000151400720c */ /* 0x000fe40003f26270 */
[----:B------:R-:W-:-:S03]  /*2db0*/  FSETP.NEU.AND P0, PT, R0, -INF , PT ;  /* 0xff8000000000780b */ /* 0x000fc60003f0d000 */
[----:B------:R-:W-:Y:S01]  /*2dc0*/  BSSY.RECONVERGENT B0, `(.L_x_6334) ;  /* 0x0000019000007945 */ /* 0x000fe20003800200 */
[----:B------:R-:W-:-:S07]  /*2dd0*/  FSEL R9, R0, RZ, P0 ;  /* 0x000000ff00097208 */ /* 0x000fce0000000000 */
[----:B------:R-:W-:Y:S05]  /*2de0*/  @P1 BRA `(.L_x_6335) ;  /* 0x0000000000581947 */ /* 0x000fea0003800000 */
[----:B------:R-:W0:Y:S01]  /*2df0*/  S2R R6, SR_CgaCtaId ;  /* 0x0000000000067919 */ /* 0x000e220000008800 */
[----:B------:R-:W-:Y:S01]  /*2e00*/  MOV R0, 0x400 ;  /* 0x0000040000007802 */ /* 0x000fe20000000f00 */
[----:B------:R-:W-:Y:S02]  /*2e10*/  HFMA2 R5, -RZ, RZ, 0.96630859375, -0.0022525787353515625 ;  /* 0x3bbb989dff057431 */ /* 0x000fe400000001ff */
[----:B------:R-:W-:Y:S02]  /*2e20*/  IMAD.MOV.U32 R13, RZ, RZ, R20 ;  /* 0x000000ffff0d7224 */ /* 0x000fe400078e0014 */
[----:B------:R-:W-:Y:S01]  /*2e30*/  IMAD.MOV.U32 R2, RZ, RZ, 0x437c0000 ;  /* 0x437c0000ff027424 */ /* 0x000fe200078e00ff */
[----:B0-----:R-:W-:-:S07]  /*2e40*/  LEA R6, R6, R0, 0x18 ;  /* 0x0000000006067211 */ /* 0x001fce00078ec0ff */
.L_x_6336:
[C---:B0-----:R-:W-:Y:S02]  /*2e50*/  LEA R12, R13.reuse, R6, 0x2 ;  /* 0x000000060d0c7211 */ /* 0x041fe400078e10ff */
[----:B------:R-:W-:Y:S03]  /*2e60*/  IADD3 R13, PT, PT, R13, UR13, RZ ;  /* 0x0000000d0d0d7c10 */ /* 0x000fe6000fffe0ff */
[----:B------:R-:W0:Y:S01]  /*2e70*/  LDS R4, [R12] ;  /* 0x000000000c047984 */ /* 0x000e220000000800 */
[----:B------:R-:W-:Y:S01]  /*2e80*/  ISETP.GE.AND P0, PT, R13, R21, PT ;  /* 0x000000150d00720c */ /* 0x000fe20003f06270 */
[----:B0-----:R-:W-:Y:S04]  /*2e90*/  FADD R4, -R9, R4 ;  /* 0x0000000409047221 */ /* 0x001fe80000000100 */
[----:B------:R-:W-:Y:S04]  /*2ea0*/  FMUL R4, R8, R4 ;  /* 0x0000000408047220 */ /* 0x000fe80000400000 */
        /* <DEDUP_REMOVED lines=8> */
[----:B------:R0:W-:Y:S01]  /*2f30*/  STS [R12], R0 ;  /* 0x000000000c007388 */ /* 0x0001e20000000800 */
[----:B------:R-:W-:Y:S08]  /*2f40*/  @!P0 BRA `(.L_x_6336) ;  /* 0xfffffffc00c08947 */ /* 0x000ff0000383ffff */
.L_x_6335:
[----:B------:R-:W-:Y:S05]  /*2f50*/  BSYNC.RECONVERGENT B0 ;  /* 0x0000000000007941 */ /* 0x000fea0003800200 */
.L_x_6334:
[----:B------:R-:W-:Y:S01]  /*2f60*/  BAR.SYNC.DEFER_BLOCKING 0x0 ;  /* 0x0000000000007b1d */ /* 0x000fe20000010000 */
[----:B------:R-:W-:Y:S02]  /*2f70*/  ISETP.GE.AND P0, PT, R21, 0x1, PT ;  /* 0x000000011500780c */ /* 0x000fe40003f06270 */
[----:B------:R-:W-:-:S11]  /*2f80*/  MOV R2, RZ ;  /* 0x000000ff00027202 */ /* 0x000fd60000000f00 */
[----:B------:R-:W-:Y:S05]  /*2f90*/  @!P0 BRA `(.L_x_6337) ;  /* 0x0000000400508947 */ /* 0x000fea0003800000 */
[----:B0-----:R-:W-:Y:S02]  /*2fa0*/  IMAD.IADD R0, R7, 0x1, -R27 ;  /* 0x0000000107007824 */ /* 0x001fe400078e0a1b */
[----:B------:R-:W-:Y:S01]  /*2fb0*/  HFMA2 R2, -RZ, RZ, 0, 0 ;  /* 0x00000000ff027431 */ /* 0x000fe200000001ff */
[----:B------:R-:W-:Y:S02]  /*2fc0*/  LOP3.LUT R3, R21, 0xf, RZ, 0xc0, !PT ;  /* 0x0000000f15037812 */ /* 0x000fe400078ec0ff */
[----:B------:R-:W-:Y:S01]  /*2fd0*/  ISETP.GT.U32.AND P1, PT, R0, -0x10, PT ;  /* 0xfffffff00000780c */ /* 0x000fe20003f24070 */
[----:B------:R-:W-:-:S12]  /*2fe0*/  IMAD.MOV.U32 R0, RZ, RZ, RZ ;  /* 0x000000ffff007224 */ /* 0x000fd800078e00ff */
[----:B------:R-:W-:Y:S05]  /*2ff0*/  @P1 BRA `(.L_x_6338) ;  /* 0x0000000000781947 */ /* 0x000fea0003800000 */
[----:B------:R-:W0:Y:S01]  /*3000*/  S2UR UR4, SR_CgaCtaId ;  /* 0x00000000000479c3 */ /* 0x000e220000008800 */
[----:B------:R-:W-:Y:S01]  /*3010*/  LOP3.LUT R0, R21, 0x7ffffff0, RZ, 0xc0, !PT ;  /* 0x7ffffff015007812 */ /* 0x000fe200078ec0ff */
[----:B------:R-:W-:Y:S01]  /*3020*/  UMOV UR8, 0x400 ;  /* 0x0000040000087882 */ /* 0x000fe20000000000 */
[----:B------:R-:W-:Y:S01]  /*3030*/  MOV R2, RZ ;  /* 0x000000ff00027202 */ /* 0x000fe20000000f00 */
[----:B------:R-:W-:Y:S01]  /*3040*/  UMOV UR9, URZ ;  /* 0x000000ff00097c82 */ /* 0x000fe20008000000 */
[----:B0-----:R-:W-:-:S12]  /*3050*/  ULEA UR4, UR4, UR8, 0x18 ;  /* 0x0000000804047291 */ /* 0x001fd8000f8ec0ff */
.L_x_6339:
[----:B------:R-:W-:Y:S02]  /*3060*/  ULEA UR8, UR9, UR4, 0x2 ;  /* 0x0000000409087291 */ /* 0x000fe4000f8e10ff */
[----:B------:R-:W-:-:S06]  /*3070*/  UIADD3 UR9, UPT, UPT, UR9, 0x10, URZ ;  /* 0x0000001009097890 */ /* 0x000fcc000fffe0ff */
[----:B------:R-:W-:Y:S01]  /*3080*/  ISETP.NE.AND P1, PT, R0, UR9, PT ;  /* 0x0000000900007c0c */ /* 0x000fe2000bf25270 */
[----:B------:R-:W0:Y:S04]  /*3090*/  LDS.128 R36, [UR8] ;  /* 0x00000008ff247984 */ /* 0x000e280008000c00 */
[----:B------:R-:W1:Y:S04]  /*30a0*/  LDS.128 R32, [UR8+0x10] ;  /* 0x00001008ff207984 */ /* 0x000e680008000c00 */
[----:B------:R-:W2:Y:S04]  /*30b0*/  LDS.128 R16, [UR8+0x20] ;  /* 0x00002008ff107984 */ /* 0x000ea80008000c00 */
[----:B------:R-:W3:Y:S01]  /*30c0*/  LDS.128 R12, [UR8+0x30] ;  /* 0x00003008ff0c7984 */ /* 0x000ee20008000c00 */
[----:B0-----:R-:W-:-:S04]  /*30d0*/  FADD R36, R36, R2 ;  /* 0x0000000224247221 */ /* 0x001fc80000000000 */
[----:B------:R-:W-:-:S04]  /*30e0*/  FADD R36, R37, R36 ;  /* 0x0000002425247221 */ /* 0x000fc80000000000 */
[----:B------:R-:W-:-:S04]  /*30f0*/  FADD R38, R38, R36 ;  /* 0x0000002426267221 */ /* 0x000fc80000000000 */
[----:B------:R-:W-:-:S04]  /*3100*/  FADD R38, R39, R38 ;  /* 0x0000002627267221 */ /* 0x000fc80000000000 */
[----:B-1----:R-:W-:-:S04]  /*3110*/  FADD R32, R38, R32 ;  /* 0x0000002026207221 */ /* 0x002fc80000000000 */
        /* <DEDUP_REMOVED lines=11> */
[----:B------:R-:W-:Y:S05]  /*31d0*/  @P1 BRA `(.L_x_6339) ;  /* 0xfffffffc00a01947 */ /* 0x000fea000383ffff */
.L_x_6338:
[----:B------:R-:W-:-:S13]  /*31e0*/  ISETP.NE.AND P1, PT, R3, RZ, PT ;  /* 0x000000ff0300720c */ /* 0x000fda0003f25270 */
[----:B------:R-:W-:Y:S05]  /*31f0*/  @!P1 BRA `(.L_x_6337) ;  /* 0x0000000000b89947 */ /* 0x000fea0003800000 */
[----:B------:R-:W-:Y:S02]  /*3200*/  ISETP.GE.U32.AND P1, PT, R3, 0x8, PT ;  /* 0x000000080300780c */ /* 0x000fe40003f26070 */
[----:B------:R-:W-:-:S11]  /*3210*/  LOP3.LUT R3, R21, 0x7, RZ, 0xc0, !PT ;  /* 0x0000000715037812 */ /* 0x000fd600078ec0ff */
[----:B------:R-:W-:Y:S05]  /*3220*/  @!P1 BRA `(.L_x_6340) ;  /* 0x00000000003c9947 */ /* 0x000fea0003800000 */
[----:B------:R-:W0:Y:S01]  /*3230*/  S2R R4, SR_CgaCtaId ;  /* 0x0000000000047919 */ /* 0x000e220000008800 */
[----:B------:R-:W-:-:S04]  /*3240*/  MOV R5, 0x400 ;  /* 0x0000040000057802 */ /* 0x000fc80000000f00 */
[----:B0-----:R-:W-:-:S04]  /*3250*/  LEA R4, R4, R5, 0x18 ;  /* 0x0000000504047211 */ /* 0x001fc800078ec0ff */
[C---:B------:R-:W-:Y:S02]  /*3260*/  LEA R12, R0.reuse, R4, 0x2 ;  /* 0x00000004000c7211 */ /* 0x040fe400078e10ff */
[----:B------:R-:W-:-:S03]  /*3270*/  IADD3 R0, PT, PT, R0, 0x8, RZ ;  /* 0x0000000800007810 */ /* 0x000fc60007ffe0ff */
[----:B------:R-:W0:Y:S04]  /*3280*/  LDS.128 R16, [R12] ;  /* 0x000000000c107984 */ /* 0x000e280000000c00 */
[----:B------:R-:W1:Y:S01]  /*3290*/  LDS.128 R12, [R12+0x10] ;  /* 0x000010000c0c7984 */ /* 0x000e620000000c00 */
[----:B0-----:R-:W-:-:S04]  /*32a0*/  FADD R16, R2, R16 ;  /* 0x0000001002107221 */ /* 0x001fc80000000000 */
[----:B------:R-:W-:-:S04]  /*32b0*/  FADD R16, R16, R17 ;  /* 0x0000001110107221 */ /* 0x000fc80000000000 */
[----:B------:R-:W-:-:S04]  /*32c0*/  FADD R16, R16, R18 ;  /* 0x0000001210107221 */ /* 0x000fc80000000000 */
[----:B------:R-:W-:-:S04]  /*32d0*/  FADD R16, R16, R19 ;  /* 0x0000001310107221 */ /* 0x000fc80000000000 */
[----:B-1----:R-:W-:-:S04]  /*32e0*/  FADD R12, R16, R12 ;  /* 0x0000000c100c7221 */ /* 0x002fc80000000000 */
[----:B------:R-:W-:-:S04]  /*32f0*/  FADD R12, R12, R13 ;  /* 0x0000000d0c0c7221 */ /* 0x000fc80000000000 */
[----:B------:R-:W-:-:S04]  /*3300*/  FADD R12, R12, R14 ;  /* 0x0000000e0c0c7221 */ /* 0x000fc80000000000 */
[----:B------:R-:W-:Y:S01]  /*3310*/  FADD R2, R12, R15 ;  /* 0x0000000f0c027221 */ /* 0x000fe20000000000 */
.L_x_6340:
        /* <DEDUP_REMOVED lines=9> */
[----:B------:R-:W-:-:S04]  /*33b0*/  IADD3 R0, PT, PT, R0, 0x4, RZ ;  /* 0x0000000400007810 */ /* 0x000fc80007ffe0ff */
[----:B------:R-:W0:Y:S02]  /*33c0*/  LDS.128 R12, [R12] ;  /* 0x000000000c0c7984 */ /* 0x000e240000000c00 */
[----:B0-----:R-:W-:-:S04]  /*33d0*/  FADD R12, R2, R12 ;  /* 0x0000000c020c7221 */ /* 0x001fc80000000000 */
[----:B------:R-:W-:-:S04]  /*33e0*/  FADD R12, R12, R13 ;  /* 0x0000000d0c0c7221 */ /* 0x000fc80000000000 */
[----:B------:R-:W-:-:S04]  /*33f0*/  FADD R12, R12, R14 ;  /* 0x0000000e0c0c7221 */ /* 0x000fc80000000000 */
[----:B------:R-:W-:Y:S01]  /*3400*/  FADD R2, R12, R15 ;  /* 0x0000000f0c027221 */ /* 0x000fe20000000000 */
.L_x_6341:
        /* <DEDUP_REMOVED lines=8> */
[----:B0-----:R-:W-:Y:S01]  /*3490*/  FADD R2, R2, R12 ;  /* 0x0000000c02027221 */ /* 0x001fe20000000000 */
[----:B------:R-:W-:Y:S06]  /*34a0*/  @!P1 BRA `(.L_x_6337) ;  /* 0x00000000000c9947 */ /* 0x000fec0003800000 */
[----:B------:R-:W-:Y:S01]  /*34b0*/  ISETP.NE.AND P1, PT, R3, 0x2, PT ;  /* 0x000000020300780c */ /* 0x000fe20003f25270 */
[----:B------:R-:W-:-:S12]  /*34c0*/  FADD R2, R2, R13 ;  /* 0x0000000d02027221 */ /* 0x000fd80000000000 */
[----:B------:R-:W-:-:S07]  /*34d0*/  @P1 FADD R2, R2, R14 ;  /* 0x0000000e02021221 */ /* 0x000fce0000000000 */
.L_x_6337:
[----:B------:R-:W1:Y:S01]  /*34e0*/  LDCU UR4, c[0x0][0x3b4] ;  /* 0x00007680ff0477ac */ /* 0x000e620008000800 */
[----:B------:R-:W-:Y:S01]  /*34f0*/  BSSY.RECONVERGENT B1, `(.L_x_6342) ;  /* 0x0000192000017945 */ /* 0x000fe20003800200 */
[----:B------:R-:W-:Y:S02]  /*3500*/  MOV R37, R2 ;  /* 0x0000000200257202 */ /* 0x000fe40000000f00 */
[----:B-1----:R-:W-:-:S13]  /*3510*/  ISETP.GE.AND P1, PT, R20, UR4, PT ;  /* 0x0000000414007c0c */ /* 0x002fda000bf26270 */
[----:B------:R-:W-:Y:S05]  /*3520*/  @P1 BRA `(.L_x_6343) ;  /* 0x0000001800381947 */ /* 0x000fea0003800000 */
[-C--:B0-----:R-:W-:Y:S01]  /*3530*/  IABS R12, R25.reuse ;  /* 0x00000019000c7213 */ /* 0x081fe20000000000 */
[----:B------:R-:W0:Y:S01]  /*3540*/  LDC R4, c[0x0][0x4a4] ;  /* 0x00012900ff047b82 */ /* 0x000e220000000800 */
[----:B------:R-:W-:Y:S01]  /*3550*/  IABS R5, UR18 ;  /* 0x0000001200057c13 */ /* 0x000fe20008000000 */
[----:B------:R-:W1:Y:S01]  /*3560*/  LDCU.128 UR8, c[0x0][0x4b0] ;  /* 0x00009600ff0877ac */ /* 0x000e620008000c00 */
[----:B------:R-:W2:Y:S01]  /*3570*/  I2F.RP R14, R12 ;  /* 0x0000000c000e7306 */ /* 0x000ea20000209400 */
[----:B------:R-:W-:Y:S02]  /*3580*/  IABS R2, R25 ;  /* 0x0000001900027213 */ /* 0x000fe40000000000 */
[C---:B------:R-:W-:Y:S02]  /*3590*/  LOP3.LUT R33, R21.reuse, 0xf, RZ, 0xc0, !PT ;  /* 0x0000000f15217812 */ /* 0x040fe400078ec0ff */
[----:B------:R-:W-:Y:S01]  /*35a0*/  LOP3.LUT R32, R21, 0x7, RZ, 0xc0, !PT ;  /* 0x0000000715207812 */ /* 0x000fe200078ec0ff */
[----:B------:R-:W-:Y:S01]  /*35b0*/  IMAD.MOV R2, RZ, RZ, -R2 ;  /* 0x000000ffff027224 */ /* 0x000fe200078e0a02 */
[----:B------:R-:W-:Y:S01]  /*35c0*/  IADD3 R31, PT, PT, -R27, R7, RZ ;  /* 0x000000071b1f7210 */ /* 0x000fe20007ffe1ff */
[----:B------:R-:W-:Y:S01]  /*35d0*/  VIADD R35, R33, 0xffffffff ;  /* 0xffffffff21237836 */ /* 0x000fe20000000000 */
[----:B------:R-:W-:-:S02]  /*35e0*/  LOP3.LUT R30, R21, 0x7ffffff0, RZ, 0xc0, !PT ;  /* 0x7ffffff0151e7812 */ /* 0x000fc400078ec0ff */
[----:B------:R-:W-:Y:S02]  /*35f0*/  LOP3.LUT R27, R21, 0x3, RZ, 0xc0, !PT ;  /* 0x00000003151b7812 */ /* 0x000fe400078ec0ff */
[----:B------:R-:W-:Y:S01]  /*3600*/  IADD3 R34, PT, PT, R32, -0x1, RZ ;  /* 0xffffffff20227810 */ /* 0x000fe20007ffe0ff */
[----:B--2---:R-:W2:Y:S01]  /*3610*/  MUFU.RCP R14, R14 ;  /* 0x0000000e000e7308 */ /* 0x004ea20000001000 */
[----:B0-----:R-:W-:Y:S01]  /*3620*/  IABS R3, R4 ;  /* 0x0000000400037213 */ /* 0x001fe20000000000 */
[----:B--2---:R-:W-:-:S06]  /*3630*/  VIADD R14, R14, 0xffffffe ;  /* 0x0ffffffe0e0e7836 */ /* 0x004fcc0000000000 */
[----:B------:R0:W2:Y:S02]  /*3640*/  F2I.FTZ.U32.TRUNC.NTZ R15, R14 ;  /* 0x0000000e000f7305 */ /* 0x0000a4000021f000 */
[----:B0-----:R-:W-:Y:S02]  /*3650*/  HFMA2 R14, -RZ, RZ, 0, 0 ;  /* 0x00000000ff0e7431 */ /* 0x001fe400000001ff */
[----:B--2---:R-:W-:-:S04]  /*3660*/  IMAD.MOV R0, RZ, RZ, -R15 ;  /* 0x000000ffff007224 */ /* 0x004fc800078e0a0f */
[----:B------:R-:W-:Y:S02]  /*3670*/  IMAD R6, R0, R12, RZ ;  /* 0x0000000c00067224 */ /* 0x000fe400078e02ff */
[----:B------:R-:W0:Y:S02]  /*3680*/  I2F.RP R0, R3 ;  /* 0x0000000300007306 */ /* 0x000e240000209400 */
[----:B------:R-:W-:-:S06]  /*3690*/  IMAD.HI.U32 R6, R15, R6, R14 ;  /* 0x000000060f067227 */ /* 0x000fcc00078e000e */
[----:B------:R-:W-:-:S04]  /*36a0*/  IMAD.HI.U32 R6, R6, R5, RZ ;  /* 0x0000000506067227 */ /* 0x000fc800078e00ff */
[----:B------:R-:W-:Y:S01]  /*36b0*/  IMAD R2, R6, R2, R5 ;  /* 0x0000000206027224 */ /* 0x000fe200078e0205 */
[----:B0-----:R-:W0:Y:S04]  /*36c0*/  MUFU.RCP R0, R0 ;  /* 0x0000000000007308 */ /* 0x001e280000001000 */
[----:B------:R-:W-:-:S13]  /*36d0*/  ISETP.GT.U32.AND P1, PT, R12, R2, PT ;  /* 0x000000020c00720c */ /* 0x000fda0003f24070 */
[----:B------:R-:W-:Y:S01]  /*36e0*/  @!P1 IMAD.IADD R2, R2, 0x1, -R12 ;  /* 0x0000000102029824 */ /* 0x000fe200078e0a0c */
[----:B0-----:R-:W-:Y:S01]  /*36f0*/  IADD3 R0, PT, PT, R0, 0xffffffe, RZ ;  /* 0x0ffffffe00007810 */ /* 0x001fe20007ffe0ff */
[----:B------:R-:W-:Y:S01]  /*3700*/  @!P1 VIADD R6, R6, 0x1 ;  /* 0x0000000106069836 */ /* 0x000fe20000000000 */
[C---:B------:R-:W-:Y:S02]  /*3710*/  ISETP.NE.AND P1, PT, R25.reuse, RZ, PT ;  /* 0x000000ff1900720c */ /* 0x040fe40003f25270 */
[----:B------:R-:W-:Y:S01]  /*3720*/  ISETP.GE.U32.AND P3, PT, R2, R12, PT ;  /* 0x0000000c0200720c */ /* 0x000fe20003f66070 */
[----:B------:R-:W0:Y:S01]  /*3730*/  F2I.FTZ.U32.TRUNC.NTZ R13, R0 ;  /* 0x00000000000d7305 */ /* 0x000e22000021f000 */
[----:B------:R-:W-:Y:S02]  /*3740*/  LOP3.LUT R2, R25, UR18, RZ, 0x3c, !PT ;  /* 0x0000001219027c12 */ /* 0x000fe4000f8e3cff */
[----:B------:R-:W-:Y:S02]  /*3750*/  MOV R12, RZ ;  /* 0x000000ff000c7202 */ /* 0x000fe40000000f00 */
[----:B------:R-:W-:-:S07]  /*3760*/  ISETP.GE.AND P2, PT, R2, RZ, PT ;  /* 0x000000ff0200720c */ /* 0x000fce0003f46270 */
[----:B------:R-:W-:Y:S02]  /*3770*/  @P3 VIADD R6, R6, 0x1 ;  /* 0x0000000106063836 */ /* 0x000fe40000000000 */
[----:B0-----:R-:W-:-:S04]  /*3780*/  IMAD.MOV R2, RZ, RZ, -R13 ;  /* 0x000000ffff027224 */ /* 0x001fc800078e0a0d */
[----:B------:R-:W-:Y:S01]  /*3790*/  @!P2 IADD3 R6, PT, PT, -R6, RZ, RZ ;  /* 0x000000ff0606a210 */ /* 0x000fe20007ffe1ff */
[----:B------:R-:W-:Y:S01]  /*37a0*/  IMAD R2, R2, R3, RZ ;  /* 0x0000000302027224 */ /* 0x000fe200078e02ff */
[----:B------:R-:W-:-:S03]  /*37b0*/  @!P1 LOP3.LUT R6, RZ, R25, RZ, 0x33, !PT ;  /* 0x00000019ff069212 */ /* 0x000fc600078e33ff */
[----:B------:R-:W-:-:S04]  /*37c0*/  IMAD.HI.U32 R2, R13, R2, R12 ;  /* 0x000000020d027227 */ /* 0x000fc800078e000c */
[----:B------:R-:W-:-:S04]  /*37d0*/  IMAD.MOV R5, RZ, RZ, -R6 ;  /* 0x000000ffff057224 */ /* 0x000fc800078e0a06 */
[----:B------:R-:W-:-:S05]  /*37e0*/  IMAD R5, R25, R5, UR18 ;  /* 0x0000001219057e24 */ /* 0x000fca000f8e0205 */
[----:B------:R-:W-:-:S05]  /*37f0*/  IABS R0, R5 ;  /* 0x0000000500007213 */ /* 0x000fca0000000000 */
[----:B------:R-:W-:-:S04]  /*3800*/  IMAD.HI.U32 R12, R2, R0, RZ ;  /* 0x00000000020c7227 */ /* 0x000fc800078e00ff */
[----:B------:R-:W-:-:S04]  /*3810*/  IMAD.MOV R2, RZ, RZ, -R12 ;  /* 0x000000ffff027224 */ /* 0x000fc800078e0a0c */
[----:B------:R-:W-:Y:S02]  /*3820*/  IMAD R0, R3, R2, R0 ;  /* 0x0000000203007224 */ /* 0x000fe400078e0200 */
[----:B------:R-:W-:-:S03]  /*3830*/  VIADD R2, R37, 0x1800000 ;  /* 0x0180000025027836 */ /* 0x000fc60000000000 */
[----:B------:R-:W-:Y:S02]  /*3840*/  ISETP.GT.U32.AND P1, PT, R3, R0, PT ;  /* 0x000000000300720c */ /* 0x000fe40003f24070 */
[----:B------:R-:W-:-:S11]  /*3850*/  LOP3.LUT R2, R2, 0x7f800000, RZ, 0xc0, !PT ;  /* 0x7f80000002027812 */ /* 0x000fd600078ec0ff */
[----:B------:R-:W-:Y:S01]  /*3860*/  @!P1 IMAD.IADD R0, R0, 0x1, -R3 ;  /* 0x0000000100009824 */ /* 0x000fe200078e0a03 */
[----:B------:R-:W-:Y:S02]  /*3870*/  @!P1 IADD3 R12, PT, PT, R12, 0x1, RZ ;  /* 0x000000010c0c9810 */ /* 0x000fe40007ffe0ff */
[----:B------:R-:W-:Y:S02]  /*3880*/  ISETP.NE.AND P1, PT, R4, RZ, PT ;  /* 0x000000ff0400720c */ /* 0x000fe40003f25270 */
[----:B------:R-:W-:Y:S01]  /*3890*/  ISETP.GE.U32.AND P3, PT, R0, R3, PT ;  /* 0x000000030000720c */ /* 0x000fe20003f66070 */
[----:B-1----:R-:W-:Y:S01]  /*38a0*/  IMAD R3, R6, UR11, RZ ;  /* 0x0000000b06037c24 */ /* 0x002fe2000f8e02ff */
[----:B------:R-:W-:-:S04]  /*38b0*/  LOP3.LUT R0, R5, R4, RZ, 0x3c, !PT ;  /* 0x0000000405007212 */ /* 0x000fc800078e3cff */
[----:B------:R-:W-:Y:S02]  /*38c0*/  ISETP.GE.AND P2, PT, R0, RZ, PT ;  /* 0x000000ff0000720c */ /* 0x000fe40003f46270 */
[----:B------:R-:W-:-:S05]  /*38d0*/  IADD3 R0, PT, PT, R22, UR15, RZ ;  /* 0x0000000f16007c10 */ /* 0x000fca000fffe0ff */
[----:B------:R-:W-:Y:S02]  /*38e0*/  @P3 VIADD R12, R12, 0x1 ;  /* 0x000000010c0c3836 */ /* 0x000fe40000000000 */
[----:B------:R-:W-:-:S04]  /*38f0*/  IMAD R3, R0, UR8, R3 ;  /* 0x0000000800037c24 */ /* 0x000fc8000f8e0203 */
[----:B------:R-:W-:Y:S01]  /*3900*/  @!P2 IMAD.MOV R12, RZ, RZ, -R12 ;  /* 0x000000ffff0ca224 */ /* 0x000fe200078e0a0c */
[----:B------:R-:W-:Y:S02]  /*3910*/  @!P1 LOP3.LUT R12, RZ, R4, RZ, 0x33, !PT ;  /* 0x00000004ff0c9212 */ /* 0x000fe400078e33ff */
[----:B------:R-:W-:-:S03]  /*3920*/  ISETP.GT.U32.AND P1, PT, R2, 0x1ffffff, PT ;  /* 0x01ffffff0200780c */ /* 0x000fc60003f24070 */
[----:B------:R-:W-:Y:S02]  /*3930*/  IMAD.MOV R0, RZ, RZ, -R12 ;  /* 0x000000ffff007224 */ /* 0x000fe400078e0a0c */
[----:B------:R-:W-:Y:S02]  /*3940*/  IMAD R3, R12, UR10, R3 ;  /* 0x0000000a0c037c24 */ /* 0x000fe4000f8e0203 */
[----:B------:R-:W-:-:S04]  /*3950*/  IMAD R0, R4, R0, R5 ;  /* 0x0000000004007224 */ /* 0x000fc800078e0205 */
[----:B------:R-:W-:Y:S02]  /*3960*/  IMAD R36, R0, UR9, R3 ;  /* 0x0000000900247c24 */ /* 0x000fe4000f8e0203 */
[----:B------:R-:W-:Y:S05]  /*3970*/  @P1 BRA `(.L_x_6344) ;  /* 0x0000000000101947 */ /* 0x000fea0003800000 */
[----:B------:R-:W-:Y:S02]  /*3980*/  MOV R4, 0x39a0 ;  /* 0x000039a000047802 */ /* 0x000fe40000000f00 */
[----:B------:R-:W-:Y:S05]  /*3990*/  CALL.REL.NOINC `($__internal_90_$__cuda_sm20_rcp_rn_f32_slowpath) ;  /* 0x00000020001c7944 */ /* 0x000fea0003c00000 */
[----:B------:R-:W-:Y:S01]  /*39a0*/  MOV R39, R2 ;  /* 0x0000000200277202 */ /* 0x000fe20000000f00 */
[----:B------:R-:W-:Y:S05]  /*39b0*/  BRA `(.L_x_6345) ;  /* 0x0000000000107947 */ /* 0x000fea0003800000 */
.L_x_6344:
[----:B------:R-:W0:Y:S02]  /*39c0*/  MUFU.RCP R0, R37 ;  /* 0x0000002500007308 */ /* 0x000e240000001000 */
[----:B0-----:R-:W-:-:S04]  /*39d0*/  FFMA R39, R0, R37, -1 ;  /* 0xbf80000000277423 */ /* 0x001fc80000000025 */
[----:B------:R-:W-:-:S04]  /*39e0*/  FADD.FTZ R39, -R39, -RZ ;  /* 0x800000ff27277221 */ /* 0x000fc80000010100 */
[----:B------:R-:W-:Y:S01]  /*39f0*/  FFMA R39, R0, R39, R0 ;  /* 0x0000002700277223 */ /* 0x000fe20000000000 */
.L_x_6345:
[----:B------:R-:W-:-:S06]  /*3a00*/  MOV R38, R20 ;  /* 0x0000001400267202 */ /* 0x000fcc0000000f00 */
.L_x_6351:
[----:B-1----:R-:W-:Y:S01]  /*3a10*/  HFMA2 R2, -RZ, RZ, 0, 0 ;  /* 0x00000000ff027431 */ /* 0x002fe200000001ff */
[----:B------:R-:W-:Y:S06]  /*3a20*/  @!P0 BRA `(.L_x_6346) ;  /* 0x0000001000d08947 */ /* 0x000fec0003800000 */
[-C--:B------:R-:W-:Y:S01]  /*3a30*/  IABS R6, R26.reuse ;  /* 0x0000001a00067213 */ /* 0x080fe20000000000 */
[----:B------:R-:W0:Y:S01]  /*3a40*/  LDC R0, c[0x0][0x464] ;  /* 0x00011900ff007b82 */ /* 0x000e220000000800 */
[----:B------:R-:W-:Y:S01]  /*3a50*/  IABS R3, UR18 ;  /* 0x0000001200037c13 */ /* 0x000fe20008000000 */
[----:B------:R-:W1:Y:S01]  /*3a60*/  LDCU UR8, c[0x0][0x478] ;  /* 0x00008f00ff0877ac */ /* 0x000e620008000800 */
[----:B------:R-:W2:Y:S01]  /*3a70*/  I2F.RP R12, R6 ;  /* 0x00000006000c7306 */ /* 0x000ea20000209400 */
[----:B------:R-:W-:Y:S01]  /*3a80*/  IABS R4, R26 ;  /* 0x0000001a00047213 */ /* 0x000fe20000000000 */
[----:B------:R-:W3:Y:S04]  /*3a90*/  LDCU UR4, c[0x0][0x474] ;  /* 0x00008e80ff0477ac */ /* 0x000ee80008000800 */
[----:B------:R-:W-:-:S02]  /*3aa0*/  IMAD.MOV R4, RZ, RZ, -R4 ;  /* 0x000000ffff047224 */ /* 0x000fc400078e0a04 */
[----:B--2---:R-:W2:Y:S01]  /*3ab0*/  MUFU.RCP R12, R12 ;  /* 0x0000000c000c7308 */ /* 0x004ea20000001000 */
[----:B0-----:R-:W-:Y:S01]  /*3ac0*/  IABS R5, R0 ;  /* 0x0000000000057213 */ /* 0x001fe20000000000 */
[----:B--2---:R-:W-:-:S06]  /*3ad0*/  VIADD R12, R12, 0xffffffe ;  /* 0x0ffffffe0c0c7836 */ /* 0x004fcc0000000000 */
[----:B------:R-:W0:Y:S02]  /*3ae0*/  F2I.FTZ.U32.TRUNC.NTZ R13, R12 ;  /* 0x0000000c000d7305 */ /* 0x000e24000021f000 */
[----:B0-----:R-:W-:Y:S01]  /*3af0*/  IMAD.MOV R2, RZ, RZ, -R13 ;  /* 0x000000ffff027224 */ /* 0x001fe200078e0a0d */
[----:B------:R-:W-:-:S03]  /*3b00*/  MOV R12, RZ ;  /* 0x000000ff000c7202 */ /* 0x000fc60000000f00 */
[----:B------:R-:W-:-:S04]  /*3b10*/  IMAD R2, R2, R6, RZ ;  /* 0x0000000602027224 */ /* 0x000fc800078e02ff */
[----:B------:R-:W-:Y:S02]  /*3b20*/  IMAD.HI.U32 R2, R13, R2, R12 ;  /* 0x000000020d027227 */ /* 0x000fe400078e000c */
[----:B------:R-:W0:Y:S04]  /*3b30*/  I2F.RP R12, R5 ;  /* 0x00000005000c7306 */ /* 0x000e280000209400 */
[----:B------:R-:W-:-:S04]  /*3b40*/  IMAD.HI.U32 R2, R2, R3, RZ ;  /* 0x0000000302027227 */ /* 0x000fc800078e00ff */
[----:B------:R-:W-:-:S05]  /*3b50*/  IMAD R3, R2, R4, R3 ;  /* 0x0000000402037224 */ /* 0x000fca00078e0203 */
[----:B------:R-:W-:Y:S01]  /*3b60*/  ISETP.GT.U32.AND P2, PT, R6, R3, PT ;  /* 0x000000030600720c */ /* 0x000fe20003f44070 */
[----:B0-----:R-:W0:-:S12]  /*3b70*/  MUFU.RCP R12, R12 ;  /* 0x0000000c000c7308 */ /* 0x001e180000001000 */
[----:B------:R-:W-:Y:S02]  /*3b80*/  @!P2 IMAD.IADD R3, R3, 0x1, -R6 ;  /* 0x000000010303a824 */ /* 0x000fe400078e0a06 */
[----:B------:R-:W-:Y:S01]  /*3b90*/  @!P2 VIADD R2, R2, 0x1 ;  /* 0x000000010202a836 */ /* 0x000fe20000000000 */
[C---:B------:R-:W-:Y:S02]  /*3ba0*/  ISETP.NE.AND P2, PT, R26.reuse, RZ, PT ;  /* 0x000000ff1a00720c */ /* 0x040fe40003f45270 */
[----:B------:R-:W-:Y:S02]  /*3bb0*/  ISETP.GE.U32.AND P3, PT, R3, R6, PT ;  /* 0x000000060300720c */ /* 0x000fe40003f66070 */
[----:B------:R-:W-:Y:S02]  /*3bc0*/  LOP3.LUT R3, R26, UR18, RZ, 0x3c, !PT ;  /* 0x000000121a037c12 */ /* 0x000fe4000f8e3cff */
[----:B0-----:R-:W-:Y:S02]  /*3bd0*/  IADD3 R12, PT, PT, R12, 0xffffffe, RZ ;  /* 0x0ffffffe0c0c7810 */ /* 0x001fe40007ffe0ff */
[----:B------:R-:W-:-:S02]  /*3be0*/  ISETP.GE.AND P1, PT, R3, RZ, PT ;  /* 0x000000ff0300720c */ /* 0x000fc40003f26270 */
[----:B------:R-:W0:Y:S05]  /*3bf0*/  F2I.FTZ.U32.TRUNC.NTZ R13, R12 ;  /* 0x0000000c000d7305 */ /* 0x000e2a000021f000 */
[----:B------:R-:W-:-:S06]  /*3c00*/  @P3 VIADD R2, R2, 0x1 ;  /* 0x0000000102023836 */ /* 0x000fcc0000000000 */
[----:B------:R-:W-:Y:S02]  /*3c10*/  @!P1 IADD3 R2, PT, PT, -R2, RZ, RZ ;  /* 0x000000ff02029210 */ /* 0x000fe40007ffe1ff */
[----:B------:R-:W-:Y:S01]  /*3c20*/  @!P2 LOP3.LUT R2, RZ, R26, RZ, 0x33, !PT ;  /* 0x0000001aff02a212 */ /* 0x000fe200078e33ff */
[----:B0-----:R-:W-:Y:S01]  /*3c30*/  IMAD.MOV R4, RZ, RZ, -R13 ;  /* 0x000000ffff047224 */ /* 0x001fe200078e0a0d */
[----:B------:R-:W-:-:S03]  /*3c40*/  MOV R12, RZ ;  /* 0x000000ff000c7202 */ /* 0x000fc60000000f00 */
[----:B------:R-:W-:Y:S02]  /*3c50*/  IMAD.MOV R6, RZ, RZ, -R2 ;  /* 0x000000ffff067224 */ /* 0x000fe400078e0a02 */
[----:B------:R-:W-:Y:S02]  /*3c60*/  IMAD R4, R4, R5, RZ ;  /* 0x0000000504047224 */ /* 0x000fe400078e02ff */
[----:B------:R-:W-:Y:S02]  /*3c70*/  IMAD R6, R26, R6, UR18 ;  /* 0x000000121a067e24 */ /* 0x000fe4000f8e0206 */
[----:B------:R-:W-:-:S03]  /*3c80*/  IMAD.HI.U32 R12, R13, R4, R12 ;  /* 0x000000040d0c7227 */ /* 0x000fc600078e000c */
[----:B------:R-:W-:Y:S02]  /*3c90*/  IABS R3, R6 ;  /* 0x0000000600037213 */ /* 0x000fe40000000000 */
[----:B------:R-:W-:-:S03]  /*3ca0*/  LOP3.LUT R6, R6, R0, RZ, 0x3c, !PT ;  /* 0x0000000006067212 */ /* 0x000fc600078e3cff */
[----:B------:R-:W-:Y:S01]  /*3cb0*/  IMAD.MOV.U32 R4, RZ, RZ, R3 ;  /* 0x000000ffff047224 */ /* 0x000fe200078e0003 */
        /* <DEDUP_REMOVED lines=12> */
[----:B------:R-:W-:Y:S02]  /*3d80*/  ISETP.GT.U32.AND P1, PT, R31, -0x10, PT ;  /* 0xfffffff01f00780c */ /* 0x000fe40003f24070 */
[----:B------:R-:W-:Y:S01]  /*3d90*/  @!P2 LOP3.LUT R3, RZ, R0, RZ, 0x33, !PT ;  /* 0x00000000ff03a212 */ /* 0x000fe200078e33ff */
[----:B-1----:R-:W-:-:S04]  /*3da0*/  IMAD R0, R2, UR8, R38 ;  /* 0x0000000802007c24 */ /* 0x002fc8000f8e0226 */
[----:B---3--:R-:W-:Y:S01]  /*3db0*/  IMAD R0, R3, UR4, R0 ;  /* 0x0000000403007c24 */ /* 0x008fe2000f8e0200 */
[----:B------:R-:W-:-:S05]  /*3dc0*/  CS2R R2, SRZ ;  /* 0x0000000000027805 */ /* 0x000fca000001ff00 */
[----:B------:R-:W-:Y:S05]  /*3dd0*/  @P1 BRA `(.L_x_6347) ;  /* 0x0000000400e81947 */ /* 0x000fea0003800000 */
[----:B------:R-:W0:Y:S01]  /*3de0*/  S2R R12, SR_CgaCtaId ;  /* 0x00000000000c7919 */ /* 0x000e220000008800 */
[----:B------:R-:W-:Y:S01]  /*3df0*/  MOV R3, 0x400 ;  /* 0x0000040000037802 */ /* 0x000fe20000000f00 */
[----:B------:R-:W-:Y:S02]  /*3e00*/  IMAD.MOV.U32 R2, RZ, RZ, RZ ;  /* 0x000000ffff027224 */ /* 0x000fe400078e00ff */
[----:B------:R-:W-:Y:S01]  /*3e10*/  IMAD.MOV.U32 R13, RZ, RZ, RZ ;  /* 0x000000ffff0d7224 */ /* 0x000fe200078e00ff */
[----:B0-----:R-:W-:-:S07]  /*3e20*/  LEA R12, R12, R3, 0x18 ;  /* 0x000000030c0c7211 */ /* 0x001fce00078ec0ff */
.L_x_6348:
[----:B------:R-:W-:Y:S01]  /*3e30*/  IADD3 R3, PT, PT, R7, R13, RZ ;  /* 0x0000000d07037210 */ /* 0x000fe20007ffe0ff */
[----:B------:R-:W0:Y:S01]  /*3e40*/  LDC R4, c[0x0][0x470] ;  /* 0x00011c00ff047b82 */ /* 0x000e220000000800 */
[C---:B------:R-:W-:Y:S02]  /*3e50*/  LEA R6, R13.reuse, R12, 0x2 ;  /* 0x0000000c0d067211 */ /* 0x040fe400078e10ff */
[----:B------:R-:W-:Y:S03]  /*3e60*/  IADD3 R13, PT, PT, R13, 0x10, RZ ;  /* 0x000000100d0d7810 */ /* 0x000fe60007ffe0ff */
[----:B------:R-:W1:Y:S02]  /*3e70*/  LDS.128 R16, [R6] ;  /* 0x0000000006107984 */ /* 0x000e640000000c00 */
[----:B------:R-:W2:Y:S01]  /*3e80*/  LDC.64 R14, c[0x0][0x480] ;  /* 0x00012000ff0e7b82 */ /* 0x000ea20000000a00 */
[----:B-1----:R-:W-:Y:S01]  /*3e90*/  F2FP.F16.F32.PACK_AB R16, R17, R16 ;  /* 0x000000101110723e */ /* 0x002fe200000000ff */
[----:B0-----:R-:W-:Y:S01]  /*3ea0*/  IMAD R3, R3, R4, R0 ;  /* 0x0000000403037224 */ /* 0x001fe200078e0200 */
[----:B------:R-:W-:Y:S03]  /*3eb0*/  F2FP.F16.F32.PACK_AB R18, R19, R18 ;  /* 0x000000121312723e */ /* 0x000fe600000000ff */
[--C-:B------:R-:W-:Y:S01]  /*3ec0*/  HADD2.F32 R5, -RZ, R16.reuse.H0_H0 ;  /* 0x20000010ff057230 */ /* 0x100fe20000004100 */
[C---:B--2---:R-:W-:Y:S04]  /*3ed0*/  LEA R14, P1, R3.reuse, R14, 0x1 ;  /* 0x0000000e030e7211 */ /* 0x044fe800078208ff */
[----:B------:R-:W-:Y:S02]  /*3ee0*/  LEA.HI.X.SX32 R15, R3, R15, 0x1, P1 ;  /* 0x0000000f030f7211 */ /* 0x000fe400008f0eff */
[C---:B------:R-:W-:Y:S03]  /*3ef0*/  LEA R20, P1, R4.reuse, R14, 0x1 ;  /* 0x0000000e04147211 */ /* 0x040fe600078208ff */
[----:B------:R0:W2:Y:S01]  /*3f00*/  LDG.E.U16 R3, desc[UR6][R14.64] ;  /* 0x000000060e037981 */ /* 0x0000a2000c1e1500 */
[C---:B------:R-:W-:Y:S02]  /*3f10*/  LEA.HI.X.SX32 R21, R4.reuse, R15, 0x1, P1 ;  /* 0x0000000f04157211 */ /* 0x040fe400008f0eff */
[C---:B0-----:R-:W-:Y:S04]  /*3f20*/  LEA R14, P1, R4.reuse, R20, 0x1 ;  /* 0x00000014040e7211 */ /* 0x041fe800078208ff */
[C---:B------:R-:W-:Y:S01]  /*3f30*/  LEA.HI.X.SX32 R15, R4.reuse, R21, 0x1, P1 ;  /* 0x00000015040f7211 */ /* 0x040fe200008f0eff */
[----:B--2---:R-:W-:Y:S05]  /*3f40*/  HADD2.F32 R3, -RZ, R3.H0_H0 ;  /* 0x20000003ff037230 */ /* 0x004fea0000004100 */
[----:B------:R-:W-:Y:S01]  /*3f50*/  FFMA R2, R3, R5, R2 ;  /* 0x0000000503027223 */ /* 0x000fe20000000002 */
[----:B------:R-:W-:Y:S01]  /*3f60*/  HADD2.F32 R5, -RZ, R16.H1_H1 ;  /* 0x30000010ff057230 */ /* 0x000fe20000004100 */
[----:B------:R0:W2:Y:S02]  /*3f70*/  LDG.E.U16 R3, desc[UR6][R20.64] ;  /* 0x0000000614037981 */ /* 0x0000a4000c1e1500 */
[C---:B0-----:R-:W-:Y:S02]  /*3f80*/  LEA R20, P1, R4.reuse, R14, 0x1 ;  /* 0x0000000e04147211 */ /* 0x041fe400078208ff */
[----:B------:R-:W3:Y:S02]  /*3f90*/  LDG.E.U16 R14, desc[UR6][R14.64] ;  /* 0x000000060e0e7981 */ /* 0x000ee4000c1e1500 */
[C---:B------:R-:W-:Y:S05]  /*3fa0*/  LEA.HI.X.SX32 R21, R4.reuse, R15, 0x1, P1 ;  /* 0x0000000f04157211 */ /* 0x040fea00008f0eff */
[----:B------:R-:W4:Y:S01]  /*3fb0*/  LDG.E.U16 R15, desc[UR6][R20.64] ;  /* 0x00000006140f7981 */ /* 0x000f22000c1e1500 */
[----:B--2---:R-:W-:Y:S05]  /*3fc0*/  HADD2.F32 R3, -RZ, R3.H0_H0 ;  /* 0x20000003ff037230 */ /* 0x004fea0000004100 */
[----:B------:R-:W-:Y:S01]  /*3fd0*/  FFMA R2, R3, R5, R2 ;  /* 0x0000000503027223 */ /* 0x000fe20000000002 */
[----:B------:R-:W-:Y:S02]  /*3fe0*/  HADD2.F32 R5, -RZ, R18.H0_H0 ;  /* 0x20000012ff057230 */ /* 0x000fe40000004100 */
[----:B---3--:R-:W-:Y:S01]  /*3ff0*/  HADD2.F32 R3, -RZ, R14.H0_H0 ;  /* 0x2000000eff037230 */ /* 0x008fe20000004100 */
[C---:B------:R-:W-:Y:S04]  /*4000*/  LEA R14, P1, R4.reuse, R20, 0x1 ;  /* 0x00000014040e7211 */ /* 0x040fe800078208ff */
[----:B------:R-:W-:Y:S01]  /*4010*/  FFMA R2, R3, R5, R2 ;  /* 0x0000000503027223 */ /* 0x000fe20000000002 */
[----:B------:R-:W-:Y:S02]  /*4020*/  HADD2.F32 R5, -RZ, R18.H1_H1 ;  /* 0x30000012ff057230 */ /* 0x000fe40000004100 */
[----:B------:R-:W0:Y:S01]  /*4030*/  LDS.128 R16, [R6+0x10] ;  /* 0x0000100006107984 */ /* 0x000e220000000c00 */
[----:B----4-:R-:W-:Y:S01]  /*4040*/  HADD2.F32 R3, -RZ, R15.H0_H0 ;  /* 0x2000000fff037230 */ /* 0x010fe20000004100 */
[C---:B------:R-:W-:Y:S02]  /*4050*/  LEA.HI.X.SX32 R15, R4.reuse, R21, 0x1, P1 ;  /* 0x00000015040f7211 */ /* 0x040fe400008f0eff */
[C---:B------:R-:W-:Y:S02]  /*4060*/  LEA R20, P1, R4.reuse, R14, 0x1 ;  /* 0x0000000e04147211 */ /* 0x040fe400078208ff */
[----:B------:R-:W-:Y:S02]  /*4070*/  FFMA R2, R3, R5, R2 ;  /* 0x0000000503027223 */ /* 0x000fe40000000002 */
[C---:B------:R-:W-:Y:S01]  /*4080*/  LEA.HI.X.SX32 R21, R4.reuse, R15, 0x1, P1 ;  /* 0x0000000f04157211 */ /* 0x040fe200008f0eff */
[----:B------:R1:W2:Y:S01]  /*4090*/  LDG.E.U16 R3, desc[UR6][R14.64] ;  /* 0x000000060e037981 */ /* 0x0002a2000c1e1500 */
[----:B0-----:R-:W-:Y:S02]  /*40a0*/  F2FP.F16.F32.PACK_AB R16, R17, R16 ;  /* 0x000000101110723e */ /* 0x001fe400000000ff */
[----:B------:R-:W-:Y:S03]  /*40b0*/  F2FP.F16.F32.PACK_AB R18, R19, R18 ;  /* 0x000000121312723e */ /* 0x000fe600000000ff */
[--C-:B------:R-:W-:Y:S01]  /*40c0*/  HADD2.F32 R5, -RZ, R16.reuse.H0_H0 ;  /* 0x20000010ff057230 */ /* 0x100fe20000004100 */
[C---:B-1----:R-:W-:Y:S04]  /*40d0*/  LEA R14, P1, R4.reuse, R20, 0x1 ;  /* 0x00000014040e7211 */ /* 0x042fe800078208ff */
        /* <DEDUP_REMOVED lines=18> */
[C---:B------:R-:W-:Y:S04]  /*4200*/  LEA.HI.X.SX32 R15, R4.reuse, R21, 0x1, P1 ;  /* 0x00000015040f7211 */ /* 0x040fe800008f0eff */
[----:B------:R-:W-:Y:S02]  /*4210*/  FFMA R2, R3, R5, R2 ;  /* 0x0000000503027223 */ /* 0x000fe40000000002 */
[----:B------:R1:W2:Y:S01]  /*4220*/  LDG.E.U16 R3, desc[UR6][R14.64] ;  /* 0x000000060e037981 */ /* 0x0002a2000c1e1500 */
[----:B0-----:R-:W-:Y:S02]  /*4230*/  F2FP.F16.F32.PACK_AB R18, R19, R18 ;  /* 0x000000121312723e */ /* 0x001fe400000000ff */
[----:B------:R-:W-:Y:S05]  /*4240*/  F2FP.F16.F32.PACK_AB R16, R17, R16 ;  /* 0x000000101110723e */ /* 0x000fea00000000ff */
[--C-:B------:R-:W-:Y:S01]  /*4250*/  HADD2.F32 R5, -RZ, R16.reuse.H0_H0 ;  /* 0x20000010ff057230 */ /* 0x100fe20000004100 */
[C---:B-1----:R-:W-:Y:S04]  /*4260*/  LEA R14, P1, R4.reuse, R14, 0x1 ;  /* 0x0000000e040e7211 */ /* 0x042fe800078208ff */
[C---:B------:R-:W-:Y:S01]  /*4270*/  LEA.HI.X.SX32 R15, R4.reuse, R15, 0x1, P1 ;  /* 0x0000000f040f7211 */ /* 0x040fe200008f0eff */
[----:B--2---:R-:W-:Y:S05]  /*4280*/  HADD2.F32 R3, -RZ, R3.H0_H0 ;  /* 0x20000003ff037230 */ /* 0x004fea0000004100 */
[----:B------:R-:W-:Y:S01]  /*4290*/  FFMA R2, R3, R5, R2 ;  /* 0x0000000503027223 */ /* 0x000fe20000000002 */
[----:B------:R-:W-:Y:S01]  /*42a0*/  HADD2.F32 R5, -RZ, R16.H1_H1 ;  /* 0x30000010ff057230 */ /* 0x000fe20000004100 */
[----:B------:R0:W2:Y:S01]  /*42b0*/  LDG.E.U16 R3, desc[UR6][R14.64] ;  /* 0x000000060e037981 */ /* 0x0000a2000c1e1500 */
[C---:B------:R-:W-:Y:S04]  /*42c0*/  LEA R16, P1, R4.reuse, R14, 0x1 ;  /* 0x0000000e04107211 */ /* 0x040fe800078208ff */
[C---:B------:R-:W-:Y:S02]  /*42d0*/  LEA.HI.X.SX32 R17, R4.reuse, R15, 0x1, P1 ;  /* 0x0000000f04117211 */ /* 0x040fe400008f0eff */
[C---:B0-----:R-:W-:Y:S04]  /*42e0*/  LEA R14, P1, R4.reuse, R16, 0x1 ;  /* 0x00000010040e7211 */ /* 0x041fe800078208ff */
[C---:B------:R-:W-:Y:S02]  /*42f0*/  LEA.HI.X.SX32 R15, R4.reuse, R17, 0x1, P1 ;  /* 0x00000011040f7211 */ /* 0x040fe400008f0eff */
[C---:B------:R-:W-:Y:S04]  /*4300*/  LEA R20, P1, R4.reuse, R14, 0x1 ;  /* 0x0000000e04147211 */ /* 0x040fe800078208ff */
[C---:B------:R-:W-:Y:S01]  /*4310*/  LEA.HI.X.SX32 R21, R4.reuse, R15, 0x1, P1 ;  /* 0x0000000f04157211 */ /* 0x040fe200008f0eff */
[----:B--2---:R-:W-:Y:S05]  /*4320*/  HADD2.F32 R3, -RZ, R3.H0_H0 ;  /* 0x20000003ff037230 */ /* 0x004fea0000004100 */
[----:B------:R-:W-:Y:S01]  /*4330*/  FFMA R2, R3, R5, R2 ;  /* 0x0000000503027223 */ /* 0x000fe20000000002 */
[--C-:B------:R-:W-:Y:S01]  /*4340*/  HADD2.F32 R5, -RZ, R18.reuse.H0_H0 ;  /* 0x20000012ff057230 */ /* 0x100fe20000004100 */
[----:B------:R-:W2:Y:S04]  /*4350*/  LDG.E.U16 R3, desc[UR6][R16.64] ;  /* 0x0000000610037981 */ /* 0x000ea8000c1e1500 */
[----:B------:R-:W3:Y:S04]  /*4360*/  LDG.E.U16 R16, desc[UR6][R14.64] ;  /* 0x000000060e107981 */ /* 0x000ee8000c1e1500 */
[----:B------:R0:W4:Y:S02]  /*4370*/  LDG.E.U16 R15, desc[UR6][R20.64] ;  /* 0x00000006140f7981 */ /* 0x000124000c1e1500 */
[C---:B0-----:R-:W-:Y:S04]  /*4380*/  LEA R20, P1, R4.reuse, R20, 0x1 ;  /* 0x0000001404147211 */ /* 0x041fe800078208ff */
[C---:B------:R-:W-:Y:S05]  /*4390*/  LEA.HI.X.SX32 R21, R4.reuse, R21, 0x1, P1 ;  /* 0x0000001504157211 */ /* 0x040fea00008f0eff */
[----:B------:R0:W5:Y:S02]  /*43a0*/  LDG.E.U16 R14, desc[UR6][R20.64] ;  /* 0x00000006140e7981 */ /* 0x000164000c1e1500 */
[C---:B0-----:R-:W-:Y:S04]  /*43b0*/  LEA R20, P1, R4.reuse, R20, 0x1 ;  /* 0x0000001404147211 */ /* 0x041fe800078208ff */
[C---:B------:R-:W-:Y:S01]  /*43c0*/  LEA.HI.X.SX32 R21, R4.reuse, R21, 0x1, P1 ;  /* 0x0000001504157211 */ /* 0x040fe200008f0eff */
[----:B--2---:R-:W-:Y:S05]  /*43d0*/  HADD2.F32 R3, -RZ, R3.H0_H0 ;  /* 0x20000003ff037230 */ /* 0x004fea0000004100 */
[----:B------:R-:W-:Y:S01]  /*43e0*/  FFMA R2, R3, R5, R2 ;  /* 0x0000000503027223 */ /* 0x000fe20000000002 */
[----:B------:R-:W-:Y:S02]  /*43f0*/  HADD2.F32 R5, -RZ, R18.H1_H1 ;  /* 0x30000012ff057230 */ /* 0x000fe40000004100 */
[----:B---3--:R-:W-:Y:S02]  /*4400*/  HADD2.F32 R3, -RZ, R16.H0_H0 ;  /* 0x20000010ff037230 */ /* 0x008fe40000004100 */
[----:B------:R-:W0:Y:S03]  /*4410*/  LDS.128 R16, [R6+0x30] ;  /* 0x0000300006107984 */ /* 0x000e260000000c00 */
[----:B------:R-:W-:Y:S01]  /*4420*/  FFMA R2, R3, R5, R2 ;  /* 0x0000000503027223 */ /* 0x000fe20000000002 */
[----:B----4-:R-:W-:Y:S01]  /*4430*/  HADD2.F32 R3, -RZ, R15.H0_H0 ;  /* 0x2000000fff037230 */ /* 0x010fe20000004100 */
[----:B0-----:R-:W-:Y:S02]  /*4440*/  F2FP.F16.F32.PACK_AB R16, R17, R16 ;  /* 0x000000101110723e */ /* 0x001fe400000000ff */
[----:B------:R-:W-:Y:S03]  /*4450*/  F2FP.F16.F32.PACK_AB R18, R19, R18 ;  /* 0x000000121312723e */ /* 0x000fe600000000ff */
[----:B------:R-:W-:Y:S02]  /*4460*/  HADD2.F32 R5, -RZ, R16.H0_H0 ;  /* 0x20000010ff057230 */ /* 0x000fe40000004100 */
[----:B------:R-:W-:Y:S03]  /*4470*/  HADD2.F32 R6, -RZ, R18.H1_H1 ;  /* 0x30000012ff067230 */ /* 0x000fe60000004100 */
[----:B------:R-:W-:Y:S01]  /*4480*/  FFMA R2, R3, R5, R2 ;  /* 0x0000000503027223 */ /* 0x000fe20000000002 */
[----:B------:R-:W-:Y:S02]  /*4490*/  HADD2.F32 R5, -RZ, R16.H1_H1 ;  /* 0x30000010ff057230 */ /* 0x000fe40000004100 */
[----:B-----5:R-:W-:Y:S01]  /*44a0*/  HADD2.F32 R3, -RZ, R14.H0_H0 ;  /* 0x2000000eff037230 */ /* 0x020fe20000004100 */
[C---:B------:R-:W-:Y:S04]  /*44b0*/  LEA R14, P1, R4.reuse, R20, 0x1 ;  /* 0x00000014040e7211 */ /* 0x040fe800078208ff */
[----:B------:R-:W-:Y:S01]  /*44c0*/  FFMA R2, R3, R5, R2 ;  /* 0x0000000503027223 */ /* 0x000fe20000000002 */
[----:B------:R-:W-:Y:S01]  /*44d0*/  LEA.HI.X.SX32 R15, R4, R21, 0x1, P1 ;  /* 0x00000015040f7211 */ /* 0x000fe200008f0eff */
[----:B------:R-:W2:Y:S01]  /*44e0*/  LDG.E.U16 R3, desc[UR6][R20.64] ;  /* 0x0000000614037981 */ /* 0x000ea2000c1e1500 */
[----:B------:R-:W-:Y:S01]  /*44f0*/  HADD2.F32 R4, -RZ, R18.H0_H0 ;  /* 0x20000012ff047230 */ /* 0x000fe20000004100 */
[----:B------:R-:W-:Y:S02]  /*4500*/  ISETP.NE.AND P1, PT, R13, R30, PT ;  /* 0x0000001e0d00720c */ /* 0x000fe40003f25270 */
[----:B------:R-:W3:Y:S01]  /*4510*/  LDG.E.U16 R5, desc[UR6][R14.64] ;  /* 0x000000060e057981 */ /* 0x000ee2000c1e1500 */
[----:B--2---:R-:W-:Y:S02]  /*4520*/  HADD2.F32 R3, -RZ, R3.H0_H0 ;  /* 0x20000003ff037230 */ /* 0x004fe40000004100 */
[----:B---3--:R-:W-:Y:S03]  /*4530*/  HADD2.F32 R5, -RZ, R5.H0_H0 ;  /* 0x20000005ff057230 */ /* 0x008fe60000004100 */
[----:B------:R-:W-:Y:S01]  /*4540*/  FFMA R2, R3, R4, R2 ;  /* 0x0000000403027223 */ /* 0x000fe20000000002 */
[----:B------:R-:W-:Y:S03]  /*4550*/  MOV R3, R30 ;  /* 0x0000001e00037202 */ /* 0x000fe60000000f00 */
[----:B------:R-:W-:Y:S01]  /*4560*/  FFMA R2, R5, R6, R2 ;  /* 0x0000000605027223 */ /* 0x000fe20000000002 */
[----:B------:R-:W-:Y:S09]  /*4570*/  @P1 BRA `(.L_x_6348) ;  /* 0xfffffff8002c1947 */ /* 0x000ff2000383ffff */
.L_x_6347:
[----:B------:R-:W-:-:S13]  /*4580*/  ISETP.NE.AND P1, PT, R33, RZ, PT ;  /* 0x000000ff2100720c */ /* 0x000fda0003f25270 */
[----:B------:R-:W-:Y:S05]  /*4590*/  @!P1 BRA `(.L_x_6346) ;  /* 0x0000000400f49947 */ /* 0x000fea0003800000 */
[----:B------:R-:W-:-:S13]  /*45a0*/  ISETP.GE.U32.AND P1, PT, R35, 0x7, PT ;  /* 0x000000072300780c */ /* 0x000fda0003f26070 */
[----:B------:R-:W-:Y:S05]  /*45b0*/  @!P1 BRA `(.L_x_6349) ;  /* 0x0000000000dc9947 */ /* 0x000fea0003800000 */
[----:B------:R-:W0:Y:S01]  /*45c0*/  LDC R4, c[0x0][0x470] ;  /* 0x00011c00ff047b82 */ /* 0x000e220000000800 */
[----:B------:R-:W-:Y:S01]  /*45d0*/  IADD3 R16, PT, PT, R7, R3, RZ ;  /* 0x0000000307107210 */ /* 0x000fe20007ffe0ff */
[----:B------:R-:W-:-:S06]  /*45e0*/  UMOV UR8, 0x400 ;  /* 0x0000040000087882 */ /* 0x000fcc0000000000 */
[----:B------:R-:W1:Y:S08]  /*45f0*/  LDC.64 R18, c[0x0][0x480] ;  /* 0x00012000ff127b82 */ /* 0x000e700000000a00 */
[----:B------:R-:W2:Y:S01]  /*4600*/  S2UR UR4, SR_CgaCtaId ;  /* 0x00000000000479c3 */ /* 0x000ea20000008800 */
[----:B0-----:R-:W-:-:S04]  /*4610*/  IMAD R16, R16, R4, R0 ;  /* 0x0000000410107224 */ /* 0x001fc800078e0200 */
[----:B-1----:R-:W-:-:S05]  /*4620*/  IMAD.WIDE R16, R16, 0x2, R18 ;  /* 0x0000000210107825 */ /* 0x002fca00078e0212 */
[----:B------:R0:W3:Y:S01]  /*4630*/  LDG.E.U16 R6, desc[UR6][R16.64] ;  /* 0x0000000610067981 */ /* 0x0000e2000c1e1500 */
[----:B--2---:R-:W-:-:S06]  /*4640*/  ULEA UR4, UR4, UR8, 0x18 ;  /* 0x0000000804047291 */ /* 0x004fcc000f8ec0ff */
[----:B------:R-:W-:-:S05]  /*4650*/  LEA R5, R3, UR4, 0x2 ;  /* 0x0000000403057c11 */ /* 0x000fca000f8e10ff */
[----:B------:R-:W1:Y:S01]  /*4660*/  LDS.128 R12, [R5] ;  /* 0x00000000050c7984 */ /* 0x000e620000000c00 */
[----:B0-----:R-:W-:Y:S01]  /*4670*/  IMAD.WIDE R16, R4, 0x2, R16 ;  /* 0x0000000204107825 */ /* 0x001fe200078e0210 */
[----:B-1----:R-:W-:-:S04]  /*4680*/  F2FP.F16.F32.PACK_AB R14, R15, R14 ;  /* 0x0000000e0f0e723e */ /* 0x002fc800000000ff */
[----:B------:R0:W2:Y:S01]  /*4690*/  LDG.E.U16 R15, desc[UR6][R16.64] ;  /* 0x00000006100f7981 */ /* 0x0000a2000c1e1500 */
[----:B------:R-:W-:-:S05]  /*46a0*/  F2FP.F16.F32.PACK_AB R12, R13, R12 ;  /* 0x0000000c0d0c723e */ /* 0x000fca00000000ff */
[----:B------:R-:W-:Y:S02]  /*46b0*/  HADD2.F32 R18, -RZ, R12.H0_H0 ;  /* 0x2000000cff127230 */ /* 0x000fe40000004100 */
[----:B0-----:R-:W-:-:S05]  /*46c0*/  IMAD.WIDE R16, R4, 0x2, R16 ;  /* 0x0000000204107825 */ /* 0x001fca00078e0210 */
[----:B------:R0:W4:Y:S02]  /*46d0*/  LDG.E.U16 R13, desc[UR6][R16.64] ;  /* 0x00000006100d7981 */ /* 0x000124000c1e1500 */
[----:B0-----:R-:W-:-:S04]  /*46e0*/  IMAD.WIDE R16, R4, 0x2, R16 ;  /* 0x0000000204107825 */ /* 0x001fc800078e0210 */
[----:B---3--:R-:W-:-:S05]  /*46f0*/  HADD2.F32 R6, -RZ, R6.H0_H0 ;  /* 0x20000006ff067230 */ /* 0x008fca0000004100 */
[----:B------:R-:W-:Y:S02]  /*4700*/  FFMA R18, R6, R18, R2 ;  /* 0x0000001206127223 */ /* 0x000fe40000000002 */
[----:B------:R0:W3:Y:S02]  /*4710*/  LDG.E.U16 R6, desc[UR6][R16.64] ;  /* 0x0000000610067981 */ /* 0x0000e4000c1e1500 */
[----:B0-----:R-:W-:-:S05]  /*4720*/  IMAD.WIDE R16, R4, 0x2, R16 ;  /* 0x0000000204107825 */ /* 0x001fca00078e0210 */
[----:B------:R0:W5:Y:S01]  /*4730*/  LDG.E.U16 R2, desc[UR6][R16.64] ;  /* 0x0000000610027981 */ /* 0x000162000c1e1500 */
[----:B------:R-:W-:Y:S02]  /*4740*/  HADD2.F32 R12, -RZ, R12.H1_H1 ;  /* 0x3000000cff0c7230 */ /* 0x000fe40000004100 */
[----:B--2---:R-:W-:-:S05]  /*4750*/  HADD2.F32 R15, -RZ, R15.H0_H0 ;  /* 0x2000000fff0f7230 */ /* 0x004fca0000004100 */
[----:B------:R-:W-:Y:S01]  /*4760*/  FFMA R12, R15, R12, R18 ;  /* 0x0000000c0f0c7223 */ /* 0x000fe20000000012 */
[--C-:B------:R-:W-:Y:S02]  /*4770*/  HADD2.F32 R15, -RZ, R14.reuse.H0_H0 ;  /* 0x2000000eff0f7230 */ /* 0x100fe40000004100 */
[----:B------:R-:W-:Y:S02]  /*4780*/  HADD2.F32 R14, -RZ, R14.H1_H1 ;  /* 0x3000000eff0e7230 */ /* 0x000fe40000004100 */
[----:B----4-:R-:W-:-:S05]  /*4790*/  HADD2.F32 R13, -RZ, R13.H0_H0 ;  /* 0x2000000dff0d7230 */ /* 0x010fca0000004100 */
[----:B------:R-:W-:Y:S01]  /*47a0*/  FFMA R12, R13, R15, R12 ;  /* 0x0000000f0d0c7223 */ /* 0x000fe2000000000c */
[----:B0-----:R-:W-:-:S04]  /*47b0*/  IMAD.WIDE R16, R4, 0x2, R16 ;  /* 0x0000000204107825 */ /* 0x001fc800078e0210 */
[----:B------:R-:W-:-:S04]  /*47c0*/  IMAD.WIDE R18, R4, 0x2, R16 ;  /* 0x0000000204127825 */ /* 0x000fc800078e0210 */
[----:B---3--:R-:W-:-:S05]  /*47d0*/  HADD2.F32 R6, -RZ, R6.H0_H0 ;  /* 0x20000006ff067230 */ /* 0x008fca0000004100 */
[----:B------:R-:W-:Y:S02]  /*47e0*/  FFMA R6, R6, R14, R12 ;  /* 0x0000000e06067223 */ /* 0x000fe4000000000c */
[----:B------:R-:W0:Y:S01]  /*47f0*/  LDS.128 R12, [R5+0x10] ;  /* 0x00001000050c7984 */ /* 0x000e220000000c00 */
[----:B-----5:R-:W-:Y:S01]  /*4800*/  HADD2.F32 R2, -RZ, R2.H0_H0 ;  /* 0x20000002ff027230 */ /* 0x020fe20000004100 */
[----:B0-----:R-:W-:-:S05]  /*4810*/  F2FP.F16.F32.PACK_AB R12, R13, R12 ;  /* 0x0000000c0d0c723e */ /* 0x001fca00000000ff */
[----:B------:R-:W-:-:S05]  /*4820*/  HADD2.F32 R5, -RZ, R12.H0_H0 ;  /* 0x2000000cff057230 */ /* 0x000fca0000004100 */
[----:B------:R-:W-:Y:S02]  /*4830*/  FFMA R6, R2, R5, R6 ;  /* 0x0000000502067223 */ /* 0x000fe40000000006 */
[----:B------:R0:W2:Y:S04]  /*4840*/  LDG.E.U16 R2, desc[UR6][R16.64] ;  /* 0x0000000610027981 */ /* 0x0000a8000c1e1500 */
[----:B------:R-:W3:Y:S01]  /*4850*/  LDG.E.U16 R5, desc[UR6][R18.64] ;  /* 0x0000000612057981 */ /* 0x000ee2000c1e1500 */
[----:B0-----:R-:W-:-:S05]  /*4860*/  IMAD.WIDE R16, R4, 0x2, R18 ;  /* 0x0000000204107825 */ /* 0x001fca00078e0212 */
[----:B------:R-:W4:Y:S01]  /*4870*/  LDG.E.U16 R4, desc[UR6][R16.64] ;  /* 0x0000000610047981 */ /* 0x000f22000c1e1500 */
[----:B------:R-:W-:Y:S01]  /*4880*/  HADD2.F32 R12, -RZ, R12.H1_H1 ;  /* 0x3000000cff0c7230 */ /* 0x000fe20000004100 */
[----:B------:R-:W-:Y:S02]  /*4890*/  F2FP.F16.F32.PACK_AB R14, R15, R14 ;  /* 0x0000000e0f0e723e */ /* 0x000fe400000000ff */
[----:B------:R-:W-:Y:S01]  /*48a0*/  IADD3 R3, PT, PT, R3, 0x8, RZ ;  /* 0x0000000803037810 */ /* 0x000fe20007ffe0ff */
[----:B--2---:R-:W-:Y:S02]  /*48b0*/  HADD2.F32 R2, -RZ, R2.H0_H0 ;  /* 0x20000002ff027230 */ /* 0x004fe40000004100 */
[----:B---3--:R-:W-:-:S03]  /*48c0*/  HADD2.F32 R5, -RZ, R5.H0_H0 ;  /* 0x20000005ff057230 */ /* 0x008fc60000004100 */
[----:B------:R-:W-:Y:S01]  /*48d0*/  FFMA R2, R2, R12, R6 ;  /* 0x0000000c02027223 */ /* 0x000fe20000000006 */
[--C-:B------:R-:W-:Y:S02]  /*48e0*/  HADD2.F32 R6, -RZ, R14.reuse.H0_H0 ;  /* 0x2000000eff067230 */ /* 0x100fe40000004100 */
[----:B------:R-:W-:-:S03]  /*48f0*/  HADD2.F32 R14, -RZ, R14.H1_H1 ;  /* 0x3000000eff0e7230 */ /* 0x000fc60000004100 */
[----:B------:R-:W-:Y:S01]  /*4900*/  FFMA R2, R5, R6, R2 ;  /* 0x0000000605027223 */ /* 0x000fe20000000002 */
[----:B----4-:R-:W-:-:S05]  /*4910*/  HADD2.F32 R4, -RZ, R4.H0_H0 ;  /* 0x20000004ff047230 */ /* 0x010fca0000004100 */
[----:B------:R-:W-:Y:S01]  /*4920*/  FFMA R2, R4, R14, R2 ;  /* 0x0000000e04027223 */ /* 0x000fe20000000002 */
.L_x_6349:
[----:B------:R-:W-:-:S13]  /*4930*/  ISETP.NE.AND P1, PT, R32, RZ, PT ;  /* 0x000000ff2000720c */ /* 0x000fda0003f25270 */
[----:B------:R-:W-:Y:S05]  /*4940*/  @!P1 BRA `(.L_x_6346) ;  /* 0x0000000400089947 */ /* 0x000fea0003800000 */
[----:B------:R-:W-:-:S13]  /*4950*/  ISETP.GE.U32.AND P1, PT, R34, 0x3, PT ;  /* 0x000000032200780c */ /* 0x000fda0003f26070 */
[----:B------:R-:W-:Y:S05]  /*4960*/  @!P1 BRA `(.L_x_6350) ;  /* 0x0000000000809947 */ /* 0x000fea0003800000 */
[----:B------:R-:W0:Y:S01]  /*4970*/  LDC R4, c[0x0][0x470] ;  /* 0x00011c00ff047b82 */ /* 0x000e220000000800 */
[----:B------:R-:W-:-:S07]  /*4980*/  IADD3 R16, PT, PT, R7, R3, RZ ;  /* 0x0000000307107210 */ /* 0x000fce0007ffe0ff */
[----:B------:R-:W1:Y:S01]  /*4990*/  LDC.64 R12, c[0x0][0x480] ;  /* 0x00012000ff0c7b82 */ /* 0x000e620000000a00 */
[----:B0-----:R-:W-:-:S04]  /*49a0*/  IMAD R16, R16, R4, R0 ;  /* 0x0000000410107224 */ /* 0x001fc800078e0200 */
[----:B-1----:R-:W-:-:S05]  /*49b0*/  IMAD.WIDE R16, R16, 0x2, R12 ;  /* 0x0000000210107825 */ /* 0x002fca00078e020c */
[----:B------:R0:W2:Y:S01]  /*49c0*/  LDG.E.U16 R5, desc[UR6][R16.64] ;  /* 0x0000000610057981 */ /* 0x0000a2000c1e1500 */
[----:B------:R-:W1:Y:S01]  /*49d0*/  S2UR UR4, SR_CgaCtaId ;  /* 0x00000000000479c3 */ /* 0x000e620000008800 */
[----:B------:R-:W-:Y:S02]  /*49e0*/  UMOV UR8, 0x400 ;  /* 0x0000040000087882 */ /* 0x000fe40000000000 */
[----:B-1----:R-:W-:Y:S01]  /*49f0*/  ULEA UR4, UR4, UR8, 0x18 ;  /* 0x0000000804047291 */ /* 0x002fe2000f8ec0ff */
[----:B0-----:R-:W-:-:S05]  /*4a00*/  IMAD.WIDE R16, R4, 0x2, R16 ;  /* 0x0000000204107825 */ /* 0x001fca00078e0210 */
[----:B------:R-:W-:-:S06]  /*4a10*/  LEA R12, R3, UR4, 0x2 ;  /* 0x00000004030c7c11 */ /* 0x000fcc000f8e10ff */
[----:B------:R-:W0:Y:S01]  /*4a20*/  LDS.128 R12, [R12] ;  /* 0x000000000c0c7984 */ /* 0x000e220000000c00 */
[----:B------:R-:W-:Y:S01]  /*4a30*/  IMAD.WIDE R18, R4, 0x2, R16 ;  /* 0x0000000204127825 */ /* 0x000fe200078e0210 */
[----:B0-----:R-:W-:-:S05]  /*4a40*/  F2FP.F16.F32.PACK_AB R12, R13, R12 ;  /* 0x0000000c0d0c723e */ /* 0x001fca00000000ff */
[----:B------:R-:W-:Y:S02]  /*4a50*/  HADD2.F32 R6, -RZ, R12.H0_H0 ;  /* 0x2000000cff067230 */ /* 0x000fe40000004100 */
[----:B--2---:R-:W-:-:S05]  /*4a60*/  HADD2.F32 R5, -RZ, R5.H0_H0 ;  /* 0x20000005ff057230 */ /* 0x004fca0000004100 */
        /* <DEDUP_REMOVED lines=16> */
.L_x_6350:
[----:B------:R-:W-:-:S13]  /*4b70*/  ISETP.NE.AND P1, PT, R27, RZ, PT ;  /* 0x000000ff1b00720c */ /* 0x000fda0003f25270 */
[----:B------:R-:W-:Y:S05]  /*4b80*/  @!P1 BRA `(.L_x_6346) ;  /* 0x0000000000789947 */ /* 0x000fea0003800000 */
[----:B------:R-:W0:Y:S01]  /*4b90*/  LDC R4, c[0x0][0x470] ;  /* 0x00011c00ff047b82 */ /* 0x000e220000000800 */
[----:B------:R-:W-:-:S07]  /*4ba0*/  IADD3 R5, PT, PT, R7, R3, RZ ;  /* 0x0000000307057210 */ /* 0x000fce0007ffe0ff */
[----:B------:R-:W1:Y:S01]  /*4bb0*/  LDC.64 R16, c[0x0][0x480] ;  /* 0x00012000ff107b82 */ /* 0x000e620000000a00 */
[----:B0-----:R-:W-:-:S04]  /*4bc0*/  IMAD R5, R5, R4, R0 ;  /* 0x0000000405057224 */ /* 0x001fc800078e0200 */
[----:B-1----:R-:W-:-:S05]  /*4bd0*/  IMAD.WIDE R16, R5, 0x2, R16 ;  /* 0x0000000205107825 */ /* 0x002fca00078e0210 */
[----:B------:R-:W2:Y:S01]  /*4be0*/  LDG.E.U16 R0, desc[UR6][R16.64] ;  /* 0x0000000610007981 */ /* 0x000ea2000c1e1500 */
[----:B------:R-:W0:Y:S01]  /*4bf0*/  S2UR UR4, SR_CgaCtaId ;  /* 0x00000000000479c3 */ /* 0x000e220000008800 */
[----:B------:R-:W-:Y:S01]  /*4c00*/  UMOV UR8, 0x400 ;  /* 0x0000040000087882 */ /* 0x000fe20000000000 */
[----:B------:R-:W-:Y:S01]  /*4c10*/  ISETP.NE.AND P1, PT, R27, 0x1, PT ;  /* 0x000000011b00780c */ /* 0x000fe20003f25270 */
[----:B0-----:R-:W-:-:S06]  /*4c20*/  ULEA UR4, UR4, UR8, 0x18 ;  /* 0x0000000804047291 */ /* 0x001fcc000f8ec0ff */
[----:B------:R-:W-:-:S06]  /*4c30*/  LEA R12, R3, UR4, 0x2 ;  /* 0x00000004030c7c11 */ /* 0x000fcc000f8e10ff */
[----:B------:R-:W0:Y:S02]  /*4c40*/  LDS.128 R12, [R12] ;  /* 0x000000000c0c7984 */ /* 0x000e240000000c00 */
[----:B0-----:R-:W-:-:S05]  /*4c50*/  F2FP.F16.F32.PACK_AB R12, RZ, R12 ;  /* 0x0000000cff0c723e */ /* 0x001fca00000000ff */
[----:B------:R-:W-:Y:S02]  /*4c60*/  HADD2.F32 R12, -RZ, R12.H0_H0 ;  /* 0x2000000cff0c7230 */ /* 0x000fe40000004100 */
[----:B--2---:R-:W-:-:S05]  /*4c70*/  HADD2.F32 R0, -RZ, R0.H0_H0 ;  /* 0x20000000ff007230 */ /* 0x004fca0000004100 */
[----:B------:R-:W-:Y:S01]  /*4c80*/  FFMA R2, R0, R12, R2 ;  /* 0x0000000c00027223 */ /* 0x000fe20000000002 */
[----:B------:R-:W-:Y:S06]  /*4c90*/  @!P1 BRA `(.L_x_6346) ;  /* 0x0000000000349947 */ /* 0x000fec0003800000 */
[----:B------:R-:W-:Y:S01]  /*4ca0*/  ISETP.NE.AND P1, PT, R27, 0x2, PT ;  /* 0x000000021b00780c */ /* 0x000fe20003f25270 */
[----:B------:R-:W-:-:S05]  /*4cb0*/  IMAD.WIDE R16, R4, 0x2, R16 ;  /* 0x0000000204107825 */ /* 0x000fca00078e0210 */
[----:B------:R-:W2:Y:S07]  /*4cc0*/  LDG.E.U16 R3, desc[UR6][R16.64] ;  /* 0x0000000610037981 */ /* 0x000eae000c1e1500 */
[----:B------:R-:W-:-:S05]  /*4cd0*/  @P1 IMAD.WIDE R4, R4, 0x2, R16 ;  /* 0x0000000204041825 */ /* 0x000fca00078e0210 */
[----:B------:R-:W3:Y:S01]  /*4ce0*/  @P1 LDG.E.U16 R0, desc[UR6][R4.64] ;  /* 0x0000000604001981 */ /* 0x000ee2000c1e1500 */
[----:B------:R-:W-:Y:S02]  /*4cf0*/  F2FP.F16.F32.PACK_AB R13, RZ, R13 ;  /* 0x0000000dff0d723e */ /* 0x000fe400000000ff */
[----:B------:R-:W-:-:S03]  /*4d00*/  @P1 F2FP.F16.F32.PACK_AB R14, RZ, R14 ;  /* 0x0000000eff0e123e */ /* 0x000fc600000000ff */
[----:B------:R-:W-:Y:S02]  /*4d10*/  HADD2.F32 R13, -RZ, R13.H0_H0 ;  /* 0x2000000dff0d7230 */ /* 0x000fe40000004100 */
[----:B------:R-:W-:Y:S02]  /*4d20*/  @P1 HADD2.F32 R14, -RZ, R14.H0_H0 ;  /* 0x2000000eff0e1230 */ /* 0x000fe40000004100 */
[----:B--2---:R-:W-:-:S05]  /*4d30*/  HADD2.F32 R3, -RZ, R3.H0_H0 ;  /* 0x20000003ff037230 */ /* 0x004fca0000004100 */
[----:B------:R-:W-:Y:S01]  /*4d40*/  FFMA R2, R3, R13, R2 ;  /* 0x0000000d03027223 */ /* 0x000fe20000000002 */
[----:B---3--:R-:W-:-:S05]  /*4d50*/  @P1 HADD2.F32 R0, -RZ, R0.H0_H0 ;  /* 0x20000000ff001230 */ /* 0x008fca0000004100 */
[----:B------:R-:W-:-:S07]  /*4d60*/  @P1 FFMA R2, R0, R14, R2 ;  /* 0x0000000e00021223 */ /* 0x000fce0000000002 */
.L_x_6346:
        /* <DEDUP_REMOVED lines=10> */
.L_x_6343:
[----:B------:R-:W-:Y:S05]  /*4e10*/  BSYNC.RECONVERGENT B1 ;  /* 0x0000000000017941 */ /* 0x000fea0003800200 */
.L_x_6342:
[----:B01----:R-:W0:Y:S01]  /*4e20*/  S2R R0, SR_TID.X ;  /* 0x0000000000007919 */ /* 0x003e220000002100 */
[----:B------:R-:W1:Y:S02]  /*4e30*/  LDCU.64 UR8, c[0x0][0x500] ;  /* 0x0000a000ff0877ac */ /* 0x000e640008000a00 */
[----:B-1----:R-:W-:-:S04]  /*4e40*/  ISETP.NE.U32.AND P0, PT, RZ, UR8, PT ;  /* 0x00000008ff007c0c */ /* 0x002fc8000bf05070 */
[----:B------:R-:W-:-:S04]  /*4e50*/  ISETP.NE.AND.EX P0, PT, RZ, UR9, PT, P0 ;  /* 0x00000009ff007c0c */ /* 0x000fc8000bf05300 */
[----:B0-----:R-:W-:-:S13]  /*4e60*/  ISETP.NE.OR P0, PT, R0, RZ, !P0 ;  /* 0x000000ff0000720c */ /* 0x001fda0004705670 */
[----:B------:R-:W-:Y:S05]  /*4e70*/  @P0 BRA `(.L_x_6318) ;  /* 0x0000000400600947 */ /* 0x000fea0003800000 */
[-C--:B------:R-:W-:Y:S01]  /*4e80*/  IABS R7, R24.reuse ;  /* 0x0000001800077213 */ /* 0x080fe20000000000 */
[----:B------:R-:W0:Y:S01]  /*4e90*/  LDC R0, c[0x0][0x4e0] ;  /* 0x00013800ff007b82 */ /* 0x000e220000000800 */
[----:B------:R-:W-:Y:S01]  /*4ea0*/  IABS R6, UR18 ;  /* 0x0000001200067c13 */ /* 0x000fe20008000000 */
[----:B------:R-:W1:Y:S01]  /*4eb0*/  LDCU UR4, c[0x0][0x4f8] ;  /* 0x00009f00ff0477ac */ /* 0x000e620008000800 */
[----:B------:R-:W2:Y:S01]  /*4ec0*/  I2F.RP R12, R7 ;  /* 0x00000007000c7306 */ /* 0x000ea20000209400 */
[----:B------:R-:W-:Y:S01]  /*4ed0*/  IABS R4, R24 ;  /* 0x0000001800047213 */ /* 0x000fe20000000000 */
[----:B------:R-:W-:Y:S01]  /*4ee0*/  VIADD R22, R22, UR15 ;  /* 0x0000000f16167c36 */ /* 0x000fe20008000000 */
[----:B------:R-:W3:Y:S02]  /*4ef0*/  LDCU.64 UR8, c[0x0][0x4f0] ;  /* 0x00009e00ff0877ac */ /* 0x000ee40008000a00 */
[----:B------:R-:W4:Y:S01]  /*4f00*/  LDC.64 R14, c[0x0][0x500] ;  /* 0x00014000ff0e7b82 */ /* 0x000f220000000a00 */
[----:B------:R-:W-:-:S02]  /*4f10*/  IMAD.MOV R4, RZ, RZ, -R4 ;  /* 0x000000ffff047224 */ /* 0x000fc400078e0a04 */
[----:B--2---:R-:W2:Y:S01]  /*4f20*/  MUFU.RCP R12, R12 ;  /* 0x0000000c000c7308 */ /* 0x004ea20000001000 */
[----:B0-----:R-:W-:Y:S02]  /*4f30*/  IABS R5, R0 ;  /* 0x0000000000057213 */ /* 0x001fe40000000000 */
[----:B--2---:R-:W-:-:S05]  /*4f40*/  IADD3 R12, PT, PT, R12, 0xffffffe, RZ ;  /* 0x0ffffffe0c0c7810 */ /* 0x004fca0007ffe0ff */
        /* <DEDUP_REMOVED lines=8> */
[----:B0-----:R-:W0:Y:S01]  /*4fd0*/  MUFU.RCP R2, R2 ;  /* 0x0000000200027308 */ /* 0x001e220000001000 */
[----:B------:R-:W-:-:S03]  /*4fe0*/  IMAD.MOV.U32 R6, RZ, RZ, RZ ;  /* 0x000000ffff067224 */ /* 0x000fc600078e00ff */
[----:B------:R-:W-:-:S13]  /*4ff0*/  ISETP.GT.U32.AND P0, PT, R7, R4, PT ;  /* 0x000000040700720c */ /* 0x000fda0003f04070 */
[-C--:B------:R-:W-:Y:S01]  /*5000*/  @!P0 IADD3 R4, PT, PT, R4, -R7.reuse, RZ ;  /* 0x8000000704048210 */ /* 0x080fe20007ffe0ff */
[----:B0-----:R-:W-:Y:S01]  /*5010*/  VIADD R2, R2, 0xffffffe ;  /* 0x0ffffffe02027836 */ /* 0x001fe20000000000 */
[----:B------:R-:W-:Y:S02]  /*5020*/  @!P0 IADD3 R3, PT, PT, R3, 0x1, RZ ;  /* 0x0000000103038810 */ /* 0x000fe40007ffe0ff */
[----:B------:R-:W-:Y:S02]  /*5030*/  ISETP.GE.U32.AND P2, PT, R4, R7, PT ;  /* 0x000000070400720c */ /* 0x000fe40003f46070 */
[C---:B------:R-:W-:Y:S01]  /*5040*/  LOP3.LUT R4, R24.reuse, UR18, RZ, 0x3c, !PT ;  /* 0x0000001218047c12 */ /* 0x040fe2000f8e3cff */
[----:B------:R-:W0:Y:S01]  /*5050*/  F2I.FTZ.U32.TRUNC.NTZ R7, R2 ;  /* 0x0000000200077305 */ /* 0x000e22000021f000 */
[----:B------:R-:W-:Y:S02]  /*5060*/  ISETP.NE.AND P0, PT, R24, RZ, PT ;  /* 0x000000ff1800720c */ /* 0x000fe40003f05270 */
[----:B------:R-:W-:-:S07]  /*5070*/  ISETP.GE.AND P1, PT, R4, RZ, PT ;  /* 0x000000ff0400720c */ /* 0x000fce0003f26270 */
[----:B------:R-:W-:Y:S02]  /*5080*/  @P2 IADD3 R3, PT, PT, R3, 0x1, RZ ;  /* 0x0000000103032810 */ /* 0x000fe40007ffe0ff */
[----:B------:R-:W-:Y:S02]  /*5090*/  FSETP.GEU.AND P2, PT, R37, 1.175494350822287508e-38, PT ;  /* 0x008000002500780b */ /* 0x000fe40003f4e000 */
[----:B0-----:R-:W-:Y:S02]  /*50a0*/  IADD3 R4, PT, PT, RZ, -R7, RZ ;  /* 0x80000007ff047210 */ /* 0x001fe40007ffe0ff */
[----:B------:R-:W-:Y:S01]  /*50b0*/  @!P1 IMAD.MOV R3, RZ, RZ, -R3 ;  /* 0x000000ffff039224 */ /* 0x000fe200078e0a03 */
[----:B------:R-:W-:Y:S02]  /*50c0*/  @!P0 LOP3.LUT R3, RZ, R24, RZ, 0x33, !PT ;  /* 0x00000018ff038212 */ /* 0x000fe400078e33ff */
[----:B------:R-:W-:Y:S02]  /*50d0*/  IMAD R4, R4, R5, RZ ;  /* 0x0000000504047224 */ /* 0x000fe400078e02ff */
[C---:B------:R-:W-:Y:S01]  /*50e0*/  IADD3 R2, PT, PT, -R3.reuse, RZ, RZ ;  /* 0x000000ff03027210 */ /* 0x040fe20007ffe1ff */
[----:B-1----:R-:W-:-:S02]  /*50f0*/  IMAD R22, R3, UR4, R22 ;  /* 0x0000000403167c24 */ /* 0x002fc4000f8e0216 */
[----:B------:R-:W-:-:S04]  /*5100*/  IMAD.HI.U32 R4, R7, R4, R6 ;  /* 0x0000000407047227 */ /* 0x000fc800078e0006 */
[----:B------:R-:W-:Y:S01]  /*5110*/  @!P2 FMUL R37, R37, 8388608 ;  /* 0x4b0000002525a820 */ /* 0x000fe20000400000 */
[----:B------:R-:W-:-:S04]  /*5120*/  IMAD R2, R24, R2, UR18 ;  /* 0x0000001218027e24 */ /* 0x000fc8000f8e0202 */
[----:B------:R-:W-:Y:S02]  /*5130*/  IADD3 R7, PT, PT, R37, -0x3f2aaaab, RZ ;  /* 0xc0d5555525077810 */ /* 0x000fe40007ffe0ff */
[----:B------:R-:W-:Y:S02]  /*5140*/  IABS R12, R2 ;  /* 0x00000002000c7213 */ /* 0x000fe40000000000 */
[----:B------:R-:W-:-:S03]  /*5150*/  LOP3.LUT R7, R7, 0xff800000, RZ, 0xc0, !PT ;  /* 0xff80000007077812 */ /* 0x000fc600078ec0ff */
[----:B------:R-:W-:-:S04]  /*5160*/  IMAD.HI.U32 R4, R4, R12, RZ ;  /* 0x0000000c04047227 */ /* 0x000fc800078e00ff */
[----:B------:R-:W-:Y:S01]  /*5170*/  IMAD.IADD R6, R37, 0x1, -R7 ;  /* 0x0000000125067824 */ /* 0x000fe200078e0a07 */
[----:B------:R-:W-:Y:S02]  /*5180*/  IADD3 R13, PT, PT, -R4, RZ, RZ ;  /* 0x000000ff040d7210 */ /* 0x000fe40007ffe1ff */
[----:B------:R-:W-:Y:S01]  /*5190*/  I2FP.F32.S32 R7, R7 ;  /* 0x0000000700077245 */ /* 0x000fe20000201400 */
[----:B------:R-:W-:Y:S02]  /*51a0*/  FADD R6, R6, -1 ;  /* 0xbf80000006067421 */ /* 0x000fe40000000000 */
[----:B------:R-:W-:Y:S01]  /*51b0*/  IMAD R13, R5, R13, R12 ;  /* 0x0000000d050d7224 */ /* 0x000fe200078e020c */
[----:B------:R-:W-:-:S04]  /*51c0*/  MOV R12, 0x3e055027 ;  /* 0x3e055027000c7802 */ /* 0x000fc80000000f00 */
[----:B------:R-:W-:Y:S01]  /*51d0*/  ISETP.GT.U32.AND P1, PT, R5, R13, PT ;  /* 0x0000000d0500720c */ /* 0x000fe20003f24070 */
[----:B------:R-:W-:-:S04]  /*51e0*/  FFMA R12, R6, -R12, 0.14084610342979431152 ;  /* 0x3e1039f6060c7423 */ /* 0x000fc8000000080c */
[----:B------:R-:W-:-:S04]  /*51f0*/  FFMA R12, R6, R12, -0.12148627638816833496 ;  /* 0xbdf8cdcc060c7423 */ /* 0x000fc8000000000c */
[----:B------:R-:W-:-:S04]  /*5200*/  FFMA R12, R6, R12, 0.13980610668659210205 ;  /* 0x3e0f2955060c7423 */ /* 0x000fc8000000000c */
[-C--:B------:R-:W-:Y:S01]  /*5210*/  @!P1 IADD3 R13, PT, PT, R13, -R5.reuse, RZ ;  /* 0x800000050d0d9210 */ /* 0x080fe20007ffe0ff */
[----:B------:R-:W-:Y:S01]  /*5220*/  FFMA R12, R6, R12, -0.16684235632419586182 ;  /* 0xbe2ad8b9060c7423 */ /* 0x000fe2000000000c */
[----:B------:R-:W-:Y:S01]  /*5230*/  @!P1 VIADD R4, R4, 0x1 ;  /* 0x0000000104049836 */ /* 0x000fe20000000000 */
[----:B------:R-:W-:Y:S02]  /*5240*/  ISETP.NE.AND P1, PT, R0, RZ, PT ;  /* 0x000000ff0000720c */ /* 0x000fe40003f25270 */
[----:B------:R-:W-:Y:S01]  /*5250*/  ISETP.GE.U32.AND P3, PT, R13, R5, PT ;  /* 0x000000050d00720c */ /* 0x000fe20003f66070 */
[----:B------:R-:W-:Y:S01]  /*5260*/  FFMA R12, R6, R12, 0.20012299716472625732 ;  /* 0x3e4ced0b060c7423 */ /* 0x000fe2000000000c */
[----:B------:R-:W-:-:S04]  /*5270*/  LOP3.LUT R5, R2, R0, RZ, 0x3c, !PT ;  /* 0x0000000002057212 */ /* 0x000fc800078e3cff */
[----:B------:R-:W-:Y:S01]  /*5280*/  ISETP.GE.AND P0, PT, R5, RZ, PT ;  /* 0x000000ff0500720c */ /* 0x000fe20003f06270 */
[C---:B------:R-:W-:Y:S01]  /*5290*/  FFMA R5, R6.reuse, R12, -0.24999669194221496582 ;  /* 0xbe7fff2206057423 */ /* 0x040fe2000000000c */
[----:B------:R-:W-:Y:S02]  /*52a0*/  FSEL R12, RZ, -23, P2 ;  /* 0xc1b80000ff0c7808 */ /* 0x000fe40001000000 */
[----:B------:R-:W-:Y:S01]  /*52b0*/  ISETP.GT.U32.AND P2, PT, R37, 0x7f7fffff, PT ;  /* 0x7f7fffff2500780c */ /* 0x000fe20003f44070 */
[----:B------:R-:W-:Y:S02]  /*52c0*/  FFMA R5, R6, R5, 0.33333182334899902344 ;  /* 0x3eaaaa7806057423 */ /* 0x000fe40000000005 */
[----:B------:R-:W-:Y:S01]  /*52d0*/  @P3 IADD3 R4, PT, PT, R4, 0x1, RZ ;  /* 0x0000000104043810 */ /* 0x000fe20007ffe0ff */
[----:B------:R-:W-:Y:S01]  /*52e0*/  FFMA R7, R7, 1.1920928955078125e-07, R12 ;  /* 0x3400000007077823 */ /* 0x000fe2000000000c */
[----:B------:R-:W-:-:S04]  /*52f0*/  FFMA R5, R6, R5, -0.5 ;  /* 0xbf00000006057423 */ /* 0x000fc80000000005 */
[----:B------:R-:W-:Y:S01]  /*5300*/  FMUL R5, R6, R5 ;  /* 0x0000000506057220 */ /* 0x000fe20000400000 */
[----:B------:R-:W-:Y:S02]  /*5310*/  @!P0 IADD3 R4, PT, PT, -R4, RZ, RZ ;  /* 0x000000ff04048210 */ /* 0x000fe40007ffe1ff */
[----:B------:R-:W-:Y:S01]  /*5320*/  @!P1 LOP3.LUT R4, RZ, R0, RZ, 0x33, !PT ;  /* 0x00000000ff049212 */ /* 0x000fe200078e33ff */
[----:B------:R-:W-:Y:S01]  /*5330*/  FFMA R5, R6, R5, R6 ;  /* 0x0000000506057223 */ /* 0x000fe20000000006 */
[----:B------:R-:W-:Y:S02]  /*5340*/  MOV R6, 0x7f800000 ;  /* 0x7f80000000067802 */ /* 0x000fe40000000f00 */
[C---:B------:R-:W-:Y:S01]  /*5350*/  IADD3 R3, PT, PT, -R4.reuse, RZ, RZ ;  /* 0x000000ff04037210 */ /* 0x040fe20007ffe1ff */
[----:B------:R-:W-:Y:S01]  /*5360*/  FFMA R5, R7, 0.69314718246459960938, R5 ;  /* 0x3f31721807057823 */ /* 0x000fe20000000005 */
[C---:B------:R-:W-:Y:S01]  /*5370*/  FSETP.NEU.AND P0, PT, R37.reuse, RZ, PT ;  /* 0x000000ff2500720b */ /* 0x040fe20003f0d000 */
[----:B------:R-:W-:Y:S01]  /*5380*/  @P2 FFMA R5, R37, R6, +INF ;  /* 0x7f80000025052423 */ /* 0x000fe20000000006 */
[----:B---3--:R-:W-:-:S02]  /*5390*/  IMAD R22, R4, UR9, R22 ;  /* 0x0000000904167c24 */ /* 0x008fc4000f8e0216 */
[----:B------:R-:W-:Y:S02]  /*53a0*/  IMAD R3, R0, R3, R2 ;  /* 0x0000000300037224 */ /* 0x000fe400078e0202 */
[----:B------:R-:W-:Y:S02]  /*53b0*/  FSEL R5, R5, -INF , P0 ;  /* 0xff80000005057808 */ /* 0x000fe40000000000 */
[----:B------:R-:W-:-:S03]  /*53c0*/  IMAD R3, R3, UR8, R22 ;  /* 0x0000000803037c24 */ /* 0x000fc6000f8e0216 */
[----:B------:R-:W-:Y:S01]  /*53d0*/  FFMA R5, R8, R9, R5 ;  /* 0x0000000908057223 */ /* 0x000fe20000000005 */
[----:B----4-:R-:W-:-:S05]  /*53e0*/  IMAD.WIDE R14, R3, 0x4, R14 ;  /* 0x00000004030e7825 */ /* 0x010fca00078e020e */
[----:B------:R0:W-:Y:S02]  /*53f0*/  STG.E desc[UR6][R14.64], R5 ;  /* 0x000000050e007986 */ /* 0x0001e4000c101906 */
.L_x_6318:
[----:B------:R-:W-:Y:S05]  /*5400*/  BSYNC.RECONVERGENT B2 ;  /* 0x0000000000027941 */ /* 0x000fea0003800200 */
.L_x_6313:
[----:B------:R-:W3:Y:S01]  /*5410*/  LDCU UR4, c[0x0][0x380] ;  /* 0x00007000ff0477ac */ /* 0x000ee20008000800 */
[----:B------:R-:W-:-:S04]  /*5420*/  UIADD3 UR15, UPT, UPT, UR12, UR15, URZ ;  /* 0x0000000f0c0f7290 */ /* 0x000fc8000fffe0ff */
[----:B---3--:R-:W-:-:S09]  /*5430*/  UISETP.GE.AND UP0, UPT, UR15, UR4, UPT ;  /* 0x000000040f00728c */ /* 0x008fd2000bf06270 */
[----:B------:R-:W-:Y:S05]  /*5440*/  BRA.U !UP0, `(.L_x_6352) ;  /* 0xffffffb108707547 */ /* 0x000fea000b83ffff */
.L_x_6312:
[----:B------:R-:W3:Y:S01]  /*5450*/  LDCU.64 UR8, c[0x0][0x3b8] ;  /* 0x00007700ff0877ac */ /* 0x000ee20008000a00 */
[----:B------:R-:W4:Y:S01]  /*5460*/  LDCU UR4, c[0x0][0x3c0] ;  /* 0x00007800ff0477ac */ /* 0x000f220008000800 */
[----:B------:R-:W-:Y:S02]  /*5470*/  UIADD3 UR18, UPT, UPT, UR5, UR18, URZ ;  /* 0x0000001205127290 */ /* 0x000fe4000fffe0ff */
[----:B---3--:R-:W-:-:S04]  /*5480*/  UIMAD UR8, UR9, UR8, URZ ;  /* 0x00000008090872a4 */ /* 0x008fc8000f8e02ff */
[----:B----4-:R-:W-:-:S04]  /*5490*/  UIMAD UR4, UR8, UR4, URZ ;  /* 0x00000004080472a4 */ /* 0x010fc8000f8e02ff */
[----:B------:R-:W-:-:S09]  /*54a0*/  UISETP.GE.AND UP0, UPT, UR18, UR4, UPT ;  /* 0x000000041200728c */ /* 0x000fd2000bf06270 */
[----:B------:R-:W-:Y:S05]  /*54b0*/  BRA.U !UP0, `(.L_x_6353) ;  /* 0xffffffad08cc7547 */ /* 0x000fea000b83ffff */
[----:B------:R-:W-:Y:S05]  /*54c0*/  EXIT ;  /* 0x000000000000794d */ /* 0x000fea0003800000 */
        .weak           $__internal_88_$__cuda_sm20_dblrcp_rn_slowpath_v3
        .type           $__internal_88_$__cuda_sm20_dblrcp_rn_slowpath_v3,@function
        .size           $__internal_88_$__cuda_sm20_dblrcp_rn_slowpath_v3,($__internal_89_$__cuda_sm20_dsqrt_rn_f64_mediumpath_v1 - $__internal_88_$__cuda_sm20_dblrcp_rn_slowpath_v3)
$__internal_88_$__cuda_sm20_dblrcp_rn_slowpath_v3:
[----:B------:R-:W-:Y:S02]  /*54d0*/  MOV R6, R0 ;  /* 0x0000000000067202 */ /* 0x000fe40000000f00 */
[----:B------:R-:W-:-:S06]  /*54e0*/  MOV R7, R4 ;  /* 0x0000000400077202 */ /* 0x000fcc0000000f00 */
        /* <DEDUP_REMOVED lines=24> */
.L_x_6356:
        /* <DEDUP_REMOVED lines=10> */
.L_x_6354:
[----:B------:R-:W-:Y:S02]  /*5710*/  LOP3.LUT R5, R7, 0x80000, RZ, 0xfc, !PT ;  /* 0x0008000007057812 */ /* 0x000fe400078efcff */
[----:B------:R-:W-:-:S07]  /*5720*/  MOV R4, R6 ;  /* 0x0000000600047202 */ /* 0x000fce0000000f00 */
.L_x_6355:
[----:B------:R-:W-:Y:S01]  /*5730*/  MOV R2, R3 ;  /* 0x0000000300027202 */ /* 0x000fe20000000f00 */
[----:B------:R-:W-:Y:S01]  /*5740*/  IMAD.MOV.U32 R8, RZ, RZ, R4 ;  /* 0x000000ffff087224 */ /* 0x000fe200078e0004 */
[----:B------:R-:W-:Y:S01]  /*5750*/  MOV R3, 0x0 ;  /* 0x0000000000037802 */ /* 0x000fe20000000f00 */
[----:B------:R-:W-:-:S03]  /*5760*/  IMAD.MOV.U32 R9, RZ, RZ, R5 ;  /* 0x000000ffff097224 */ /* 0x000fc600078e0005 */
[----:B------:R-:W-:Y:S05]  /*5770*/  RET.REL.NODEC R2 `(_Z21fmha_reference_kernelIN4cute5tupleIJN7cutlass4fmha10collective14VariableLengthES5_iiNS1_IJNS1_IJiiEEEiEEEEEENS0_6TensorINS0_10ViewEngineINS0_8gmem_ptrIPNS2_6half_tEEEEENS0_6LayoutINS1_IJS5_iS7_EEENS1_IJiNS0_1CILi1EEES7_EEEEEEENS9_ISF_NSG_ISH_NS1_IJiSJ_NS1_IJNS1_IJNSI_ILi0EEEiEEEiEEEEEEEEEESS_SM_NS9_INSA_INSB_IPfEEEENSG_INS1_IJS5_S7_EEENS1_IJSJ_S7_EEEEEEENS4_6NoMaskEEvT_T0_T1_T2_T3_T4_T5_) ;  /* 0xffffffa802207950 */ /* 0x000fea0003c3ffff */
        .weak           $__internal_89_$__cuda_sm20_dsqrt_rn_f64_mediumpath_v1
        .type           $__internal_89_$__cuda_sm20_dsqrt_rn_f64_mediumpath_v1,@function
        .size           $__internal_89_$__cuda_sm20_dsqrt_rn_f64_mediumpath_v1,($__internal_90_$__cuda_sm20_rcp_rn_f32_slowpath - $__internal_89_$__cuda_sm20_dsqrt_rn_f64_mediumpath_v1)
$__internal_89_$__cuda_sm20_dsqrt_rn_f64_mediumpath_v1:
        /* <DEDUP_REMOVED lines=11> */
.L_x_6357:
        /* <DEDUP_REMOVED lines=24> */
.L_x_6359:
[----:B------:R-:W-:-:S11]  /*59b0*/  DADD R2, R14, R14 ;  /* 0x000000000e027229 */ /* 0x000fd6000000000e */
.L_x_6358:
[----:B------:R-:W-:Y:S01]  /*59c0*/  IMAD.MOV.U32 R4, RZ, RZ, R2 ;  /* 0x000000ffff047224 */ /* 0x000fe200078e0002 */
[----:B------:R-:W-:Y:S01]  /*59d0*/  MOV R2, R0 ;  /* 0x0000000000027202 */ /* 0x000fe20000000f00 */
[----:B------:R-:W-:Y:S01]  /*59e0*/  IMAD.MOV.U32 R5, RZ, RZ, R3 ;  /* 0x000000ffff057224 */ /* 0x000fe200078e0003 */
[----:B------:R-:W-:-:S04]  /*59f0*/  MOV R3, 0x0 ;  /* 0x0000000000037802 */ /* 0x000fc80000000f00 */
[----:B------:R-:W-:Y:S05]  /*5a00*/  RET.REL.NODEC R2 `(_Z21fmha_reference_kernelIN4cute5tupleIJN7cutlass4fmha10collective14VariableLengthES5_iiNS1_IJNS1_IJiiEEEiEEEEEENS0_6TensorINS0_10ViewEngineINS0_8gmem_ptrIPNS2_6half_tEEEEENS0_6LayoutINS1_IJS5_iS7_EEENS1_IJiNS0_1CILi1EEES7_EEEEEEENS9_ISF_NSG_ISH_NS1_IJiSJ_NS1_IJNS1_IJNSI_ILi0EEEiEEEiEEEEEEEEEESS_SM_NS9_INSA_INSB_IPfEEEENSG_INS1_IJS5_S7_EEENS1_IJSJ_S7_EEEEEEENS4_6NoMaskEEvT_T0_T1_T2_T3_T4_T5_) ;  /* 0xffffffa4027c7950 */ /* 0x000fea0003c3ffff */
        .weak           $__internal_90_$__cuda_sm20_rcp_rn_f32_slowpath
        .type           $__internal_90_$__cuda_sm20_rcp_rn_f32_slowpath,@function
        .size           $__internal_90_$__cuda_sm20_rcp_rn_f32_slowpath,(.L_x_7354 - $__internal_90_$__cuda_sm20_rcp_rn_f32_slowpath)
$__internal_90_$__cuda_sm20_rcp_rn_f32_slowpath:
[----:B------:R-:W-:Y:S01]  /*5a10*/  IMAD.SHL.U32 R2, R37, 0x2, RZ ;  /* 0x0000000225027824 */ /* 0x000fe200078e00ff */
[----:B------:R-:W-:Y:S01]  /*5a20*/  BSSY.RECONVERGENT B0, `(.L_x_6360) ;  /* 0x0000032000007945 */ /* 0x000fe20003800200 */
[----:B------:R-:W-:-:S03]  /*5a30*/  IMAD.MOV.U32 R13, RZ, RZ, R37 ;  /* 0x000000ffff0d7224 */ /* 0x000fc600078e0025 */
        /* <DEDUP_REMOVED lines=13> */
[----:B------:R-:W-:Y:S05]  /*5b10*/  BRA `(.L_x_6362) ;  /* 0x0000000000887947 */ /* 0x000fea0003800000 */
.L_x_6361:
        /* <DEDUP_REMOVED lines=33> */
.L_x_6363:
[----:B------:R0:W1:Y:S02]  /*5d30*/  MUFU.RCP R2, R13 ;  /* 0x0000000d00027308 */ /* 0x0000640000001000 */
.L_x_6362:
[----:B------:R-:W-:Y:S05]  /*5d40*/  BSYNC.RECONVERGENT B0 ;  /* 0x0000000000007941 */ /* 0x000fea0003800200 */
.L_x_6360:
[----:B------:R-:W-:-:S04]  /*5d50*/  MOV R5, 0x0 ;  /* 0x0000000000057802 */ /* 0x000fc80000000f00 */
[----:B0123--:R-:W-:Y:S05]  /*5d60*/  RET.REL.NODEC R4 `(_Z21fmha_reference_kernelIN4cute5tupleIJN7cutlass4fmha10collective14VariableLengthES5_iiNS1_IJNS1_IJiiEEEiEEEEEENS0_6TensorINS0_10ViewEngineINS0_8gmem_ptrIPNS2_6half_tEEEEENS0_6LayoutINS1_IJS5_iS7_EEENS1_IJiNS0_1CILi1EEES7_EEEEEEENS9_ISF_NSG_ISH_NS1_IJiSJ_NS1_IJNS1_IJNSI_ILi0EEEiEEEiEEEEEEEEEESS_SM_NS9_INSA_INSB_IPfEEEENSG_INS1_IJS5_S7_EEENS1_IJSJ_S7_EEEEEEENS4_6NoMaskEEvT_T0_T1_T2_T3_T4_T5_) ;  /* 0xffffffa004a47950 */ /* 0x00ffea0003c3ffff */
.L_x_6364:
        /* <DEDUP_REMOVED lines=9> */
.L_x_7354:


//--------------------- .text._Z28fmha_bwd_reference_dV_kernelIN4cute5tupleIJiiiiNS1_IJNS1_IJiiEEEiEEEEEENS0_6TensorINS0_10ViewEngineINS0_8gmem_ptrIPN7cutlass6half_tEEEEENS0_6LayoutINS1_IJiiS3_EEENS1_IJiNS0_1CILi1EEES3_EEEEEEENS5_ISC_NSD_ISE_NS1_IJiSG_NS1_IJNS1_IJNSF_ILi0EEEiEEEiEEEEEEEEEESP_SJ_NS5_INS6_INS7_IPfEEEENSD_INS1_IJiS3_EEENS1_IJSG_S3_EEEEEEESJ_SP_NS8_4fmha10collective23ResidualMaskForBackwardEEvT_T0_T1_T2_T3_T4_T5_T6_T7_ --------------------------
	.section	.text._Z28fmha_bwd_reference_dV_kernelIN4cute5tupleIJiiiiNS1_IJNS1_IJiiEEEiEEEEEENS0_6TensorINS0_10ViewEngineINS0_8gmem_ptrIPN7cutlass6half_tEEEEENS0_6LayoutINS1_IJiiS3_EEENS1_IJiNS0_1CILi1EEES3_EEEEEEENS5_ISC_NSD_ISE_NS1_IJiSG_NS1_IJNS1_IJNSF_ILi0EEEiEEEiEEEEEEEEEESP_SJ_NS5_INS6_INS7_IPfEEEENSD_INS1_IJiS3_EEENS1_IJSG_S3_EEEEEEESJ_SP_NS8_4fmha10collective23ResidualMaskForBackwardEEvT_T0_T1_T2_T3_T4_T5_T6_T7_,"ax",@progbits
	.align	128
        .global         _Z28fmha_bwd_reference_dV_kernelIN4cute5tupleIJiiiiNS1_IJNS1_IJiiEEEiEEEEEENS0_6TensorINS0_10ViewEngineINS0_8gmem_ptrIPN7cutlass6half_tEEEEENS0_6LayoutINS1_IJiiS3_EEENS1_IJiNS0_1CILi1EEES3_EEEEEEENS5_ISC_NSD_ISE_NS1_IJiSG_NS1_IJNS1_IJNSF_ILi0EEEiEEEiEEEEEEEEEESP_SJ_NS5_INS6_INS7_IPfEEEENSD_INS1_IJiS3_EEENS1_IJSG_S3_EEEEEEESJ_SP_NS8_4fmha10collective23ResidualMaskForBackwardEEvT_T0_T1_T2_T3_T4_T5_T6_T7_
        .type           _Z28fmha_bwd_reference_dV_kernelIN4cute5tupleIJiiiiNS1_IJNS1_IJiiEEEiEEEEEENS0_6TensorINS0_10ViewEngineINS0_8gmem_ptrIPN7cutlass6half_tEEEEENS0_6LayoutINS1_IJiiS3_EEENS1_IJiNS0_1CILi1EEES3_EEEEEEENS5_ISC_NSD_ISE_NS1_IJiSG_NS1_IJNS1_IJNSF_ILi0EEEiEEEiEEEEEEEEEESP_SJ_NS5_INS6_INS7_IPfEEEENSD_INS1_IJiS3_EEENS1_IJSG_S3_EEEEEEESJ_SP_NS8_4fmha10collective23ResidualMaskForBackwardEEvT_T0_T1_T2_T3_T4_T5_T6_T7_,@function
        .size           _Z28fmha_bwd_reference_dV_kernelIN4cute5tupleIJiiiiNS1_IJNS1_IJiiEEEiEEEEEENS0_6TensorINS0_10ViewEngineINS0_8gmem_ptrIPN7cutlass6half_tEEEEENS0_6LayoutINS1_IJiiS3_EEENS1_IJiNS0_1CILi1EEES3_EEEEEEENS5_ISC_NSD_ISE_NS1_IJiSG_NS1_IJNS1_IJNSF_ILi0EEEiEEEiEEEEEEEEEESP_SJ_NS5_INS6_INS7_IPfEEEENSD_INS1_IJiS3_EEENS1_IJSG_S3_EEEEEEESJ_SP_NS8_4fmha10collective23ResidualMaskForBackwardEEvT_T0_T1_T2_T3_T4_T5_T6_T7_,(.L_x_7356 - _Z28fmha_bwd_reference_dV_kernelIN4cute5tupleIJiiiiNS1_IJNS1_IJiiEEEiEEEEEENS0_6TensorINS0_10ViewEngineINS0_8gmem_ptrIPN7cutlass6half_tEEEEENS0_6LayoutINS1_IJiiS3_EEENS1_IJiNS0_1CILi1EEES3_EEEEEEENS5_ISC_NSD_ISE_NS1_IJiSG_NS1_IJNS1_IJNSF_ILi0EEEiEEEiEEEEEEEEEESP_SJ_NS5_INS6_INS7_IPfEEEENSD_INS1_IJiS3_EEENS1_IJSG_S3_EEEEEEESJ_SP_NS8_4fmha10collective23ResidualMaskForBackwardEEvT_T0_T1_T2_T3_T4_T5_T6_T7_)
        .other          _Z28fmha_bwd_reference_dV_kernelIN4cute5tupleIJiiiiNS1_IJNS1_IJiiEEEiEEEEEENS0_6TensorINS0_10ViewEngineINS0_8gmem_ptrIPN7cutlass6half_tEEEEENS0_6LayoutINS1_IJiiS3_EEENS1_IJiNS0_1CILi1EEES3_EEEEEEENS5_ISC_NSD_ISE_NS1_IJiSG_NS1_IJNS1_IJNSF_ILi0EEEiEEEiEEEEEEEEEESP_SJ_NS5_INS6_INS7_IPfEEEENSD_INS1_IJiS3_EEENS1_IJSG_S3_EEEEEEESJ_SP_NS8_4fmha10collective23ResidualMaskForBackwardEEvT_T0_T1_T2_T3_T4_T5_T6_T7_,@"STO_CUDA_ENTRY STV_DEFAULT"
_Z28fmha_bwd_reference_dV_kernelIN4cute5tupleIJiiiiNS1_IJNS1_IJiiEEEiEEEEEENS0_6TensorINS0_10ViewEngineINS0_8gmem_ptrIPN7cutlass6half_tEEEEENS0_6LayoutINS1_IJiiS3_EEENS1_IJiNS0_1CILi1EEES3_EEEEEEENS5_ISC_NSD_ISE_NS1_IJiSG_NS1_IJNS1_IJNSF_ILi0EEEiEEEiEEEEEEEEEESP_SJ_NS5_INS6_INS7_IPfEEEENSD_INS1_IJiS3_EEENS1_IJSG_S3_EEEEEEESJ_SP_NS8_4fmha10collective23ResidualMaskForBackwardEEvT_T0_T1_T2_T3_T4_T5_T6_T7_:
.text._Z28fmha_bwd_reference_dV_kernelIN4cute5tupleIJiiiiNS1_IJNS1_IJiiEEEiEEEEEENS0_6TensorINS0_10ViewEngineINS0_8gmem_ptrIPN7cutlass6half_tEEEEENS0_6LayoutINS1_IJiiS3_EEENS1_IJiNS0_1CILi1EEES3_EEEEEEENS5_ISC_NSD_ISE_NS1_IJiSG_NS1_IJNS1_IJNSF_ILi0EEEiEEEiEEEEEEEEEESP_SJ_NS5_INS6_INS7_IPfEEEENSD_INS1_IJiS3_EEENS1_IJSG_S3_EEEEEEESJ_SP_NS8_4fmha10collective23ResidualMaskForBackwardEEvT_T0_T1_T2_T3_T4_T5_T6_T7_:
        /* <DEDUP_REMOVED lines=8> */
[----:B------:R-:W-:Y:S05]  /*0080*/  CALL.REL.NOINC `($__internal_92_$__cuda_sm20_sqrt_rn_f32_slowpath) ;  /* 0x0000002c000c7944 */ /* 0x000fea0003c00000 */
[----:B------:R-:W-:Y:S01]  /*0090*/  MOV R5, R2 ;  /* 0x0000000200057202 */ /* 0x000fe20000000f00 */
[----:B------:R-:W-:Y:S06]  /*00a0*/  BRA `(.L_x_6366) ;  /* 0x0000000000107947 */ /* 0x000fec0003800000 */
.L_x_6365:
[----:B------:R-:W-:Y:S01]  /*00b0*/  FMUL.FTZ R2, R5, R0 ;  /* 0x0000000005027220 */ /* 0x000fe20000410000 */
[----:B------:R-:W-:-:S03]  /*00c0*/  FMUL.FTZ R0, R0, 0.5 ;  /* 0x3f00000000007820 */ /* 0x000fc60000410000 */
[----:B------:R-:W-:-:S04]  /*00d0*/  FFMA R5, -R2, R2, R5 ;  /* 0x0000000202057223 */ /* 0x000fc80000000105 */
[----:B------:R-:W-:-:S07]  /*00e0*/  FFMA R5, R5, R0, R2 ;  /* 0x0000000005057223 */ /* 0x000fce0000000002 */
.L_x_6366:
[----:B------:R-:W-:-:S05]  /*00f0*/  VIADD R0, R5, 0x1800000 ;  /* 0x0180000005007836 */ /* 0x000fca0000000000 */
[----:B------:R-:W-:-:S04]  /*0100*/  LOP3.LUT R0, R0, 0x7f800000, RZ, 0xc0, !PT ;  /* 0x7f80000000007812 */ /* 0x000fc800078ec0ff */
[----:B------:R-:W-:-:S13]  /*0110*/  ISETP.GT.U32.AND P0, PT, R0, 0x1ffffff, PT ;  /* 0x01ffffff0000780c */ /* 0x000fda0003f04070 */
[----:B------:R-:W-:Y:S05]  /*0120*/  @P0 BRA `(.L_x_6367) ;  /* 0x0000000000100947 */ /* 0x000fea0003800000 */
[----:B------:R-:W-:Y:S02]  /*0130*/  MOV R4, 0x150 ;  /* 0x0000015000047802 */ /* 0x000fe40000000f00 */
[----:B------:R-:W-:Y:S05]  /*0140*/  CALL.REL.NOINC `($__internal_91_$__cuda_sm20_rcp_rn_f32_slowpath) ;  /* 0x0000002800107944 */ /* 0x000fea0003c00000 */
[----:B------:R-:W-:Y:S01]  /*0150*/  MOV R11, R0 ;  /* 0x00000000000b7202 */ /* 0x000fe20000000f00 */
[----:B------:R-:W-:Y:S06]  /*0160*/  BRA `(.L_x_6368) ;  /* 0x0000000000107947 */ /* 0x000fec0003800000 */
.L_x_6367:
[----:B------:R-:W0:Y:S02]  /*0170*/  MUFU.RCP R0, R5 ;  /* 0x0000000500007308 */ /* 0x000e240000001000 */
[----:B0-----:R-:W-:-:S04]  /*0180*/  FFMA R11, R0, R5, -1 ;  /* 0xbf800000000b7423 */ /* 0x001fc80000000005 */
[----:B------:R-:W-:-:S04]  /*0190*/  FADD.FTZ R11, -R11, -RZ ;  /* 0x800000ff0b0b7221 */ /* 0x000fc80000010100 */
[----:B------:R-:W-:-:S07]  /*01a0*/  FFMA R11, R0, R11, R0 ;  /* 0x0000000b000b7223 */ /* 0x000fce0000000000 */
.L_x_6368:
        /* <DEDUP_REMOVED lines=55> */
.L_x_6390:
        /* <DEDUP_REMOVED lines=51> */
.L_x_6389:
        /* <DEDUP_REMOVED lines=8> */
.L_x_6388:
        /* <DEDUP_REMOVED lines=13> */
.L_x_6374:
        /* <DEDUP_REMOVED lines=22> */
.L_x_6373:
[----:B------:R-:W0:Y:S01]  /*0b00*/  LDC R5, c[0x0][0x460] ;  /* 0x00011800ff057b82 */ /* 0x000e220000000800 */
[----:B------:R-:W-:-:S07]  /*0b10*/  MOV R20, R33 ;  /* 0x0000002100147202 */ /* 0x000fce0000000f00 */
[----:B------:R-:W1:Y:S01]  /*0b20*/  LDC R17, c[0x0][0x3b8] ;  /* 0x0000ee00ff117b82 */ /* 0x000e620000000800 */
[----:B0-----:R-:W-:Y:S02]  /*0b30*/  IMAD R18, R5, UR4, R30 ;  /* 0x0000000405127c24 */ /* 0x001fe4000f8e021e */
[----:B-1----:R-:W-:-:S07]  /*0b40*/  IMAD R17, R17, UR4, R32 ;  /* 0x0000000411117c24 */ /* 0x002fce000f8e0220 */
.L_x_6380:
        /* <DEDUP_REMOVED lines=9> */
.L_x_6376:
        /* <DEDUP_REMOVED lines=92> */
.L_x_6375:
        /* <DEDUP_REMOVED lines=51> */
.L_x_6378:
        /* <DEDUP_REMOVED lines=31> */
.L_x_6379:
        /* <DEDUP_REMOVED lines=27> */
.L_x_6377:
        /* <DEDUP_REMOVED lines=26> */
.L_x_6372:
[----:B------:R-:W-:Y:S05]  /*1a10*/  BSYNC.RECONVERGENT B0 ;  /* 0x0000000000007941 */ /* 0x000fea0003800200 */
.L_x_6371:
        /* <DEDUP_REMOVED lines=15> */
.L_x_6385:
        /* <DEDUP_REMOVED lines=103> */
.L_x_6384:
[----:B------:R-:W-:Y:S05]  /*2180*/  BSYNC.RECONVERGENT B0 ;  /* 0x0000000000007941 */ /* 0x000fea0003800200 */
.L_x_6383:
        /* <DEDUP_REMOVED lines=50> */
.L_x_6386:
        /* <DEDUP_REMOVED lines=28> */
.L_x_6387:
        /* <DEDUP_REMOVED lines=25> */
.L_x_6382:
[----:B------:R-:W-:Y:S05]  /*2800*/  BSYNC.RECONVERGENT B1 ;  /* 0x0000000000017941 */ /* 0x000fea0003800200 */
.L_x_6381:
[----:B------:R-:W1:Y:S01]  /*2810*/  LDCU UR5, c[0x0][0x390] ;  /* 0x00007200ff0577ac */ /* 0x000e620008000800 */
[----:B------:R-:W-:-:S04]  /*2820*/  UIADD3 UR4, UPT, UPT, UR4, 0x1, URZ ;  /* 0x0000000104047890 */ /* 0x000fc8000fffe0ff */
[----:B-1----:R-:W-:Y:S01]  /*2830*/  UISETP.NE.AND UP2, UPT, UR4, UR5, UPT ;  /* 0x000000050400728c */ /* 0x002fe2000bf45270 */
[----:B------:R-:W-:Y:S08]  /*2840*/  BAR.SYNC.DEFER_BLOCKING 0x0 ;  /* 0x0000000000007b1d */ /* 0x000ff00000010000 */
[----:B------:R-:W-:Y:S05]  /*2850*/  BRA.U UP2, `(.L_x_6388) ;  /* 0xffffffe1021c7547 */ /* 0x000fea000b83ffff */
.L_x_6370:
        /* <DEDUP_REMOVED lines=12> */
.L_x_6369:
[----:B------:R-:W2:Y:S01]  /*2920*/  LDCU UR5, c[0x0][0x394] ;  /* 0x00007280ff0577ac */ /* 0x000ea20008000800 */
[----:B------:R-:W2:Y:S01]  /*2930*/  LDCU UR4, c[0x0][0x398] ;  /* 0x00007300ff0477ac */ /* 0x000ea20008000800 */
[----:B-1----:R-:W-:Y:S02]  /*2940*/  UIADD3 UR21, UPT, UPT, UR27, UR21, URZ ;  /* 0x000000151b157290 */ /* 0x002fe4000fffe0ff */
[----:B--2---:R-:W-:-:S04]  /*2950*/  UIMAD UR4, UR5, UR4, URZ ;  /* 0x00000004050472a4 */ /* 0x004fc8000f8e02ff */
[----:B------:R-:W-:-:S09]  /*2960*/  UISETP.GE.AND UP2, UPT, UR21, UR4, UPT ;  /* 0x000000041500728c */ /* 0x000fd2000bf46270 */
[----:B------:R-:W-:Y:S05]  /*2970*/  BRA.U !UP2, `(.L_x_6390) ;  /* 0xffffffd90ae87547 */ /* 0x000fea000b83ffff */
[----:B------:R-:W-:Y:S05]  /*2980*/  EXIT ;  /* 0x000000000000794d */ /* 0x000fea0003800000 */
        .weak           $__internal_91_$__cuda_sm20_rcp_rn_f32_slowpath
        .type           $__internal_91_$__cuda_sm20_rcp_rn_f32_slowpath,@function
        .size           $__internal_91_$__cuda_sm20_rcp_rn_f32_slowpath,($__internal_92_$__cuda_sm20_sqrt_rn_f32_slowpath - $__internal_91_$__cuda_sm20_rcp_rn_f32_slowpath)
$__internal_91_$__cuda_sm20_rcp_rn_f32_slowpath:
        /* <DEDUP_REMOVED lines=15> */
.L_x_6391:
        /* <DEDUP_REMOVED lines=33> */
.L_x_6393:
[----:B------:R0:W1:Y:S02]  /*2c90*/  MUFU.RCP R0, R5 ;  /* 0x0000000500007308 */ /* 0x0000640000001000 */
.L_x_6392:
[----:B0-2---:R-:W-:-:S04]  /*2ca0*/  MOV R5, 0x0 ;  /* 0x0000000000057802 */ /* 0x005fc80000000f00 */
[----:B-1-3--:R-:W-:Y:S05]  /*2cb0*/  RET.REL.NODEC R4 `(_Z28fmha_bwd_reference_dV_kernelIN4cute5tupleIJiiiiNS1_IJNS1_IJiiEEEiEEEEEENS0_6TensorINS0_10ViewEngineINS0_8gmem_ptrIPN7cutlass6half_tEEEEENS0_6LayoutINS1_IJiiS3_EEENS1_IJiNS0_1CILi1EEES3_EEEEEEENS5_ISC_NSD_ISE_NS1_IJiSG_NS1_IJNS1_IJNSF_ILi0EEEiEEEiEEEEEEEEEESP_SJ_NS5_INS6_INS7_IPfEEEENSD_INS1_IJiS3_EEENS1_IJSG_S3_EEEEEEESJ_SP_NS8_4fmha10collective23ResidualMaskForBackwardEEvT_T0_T1_T2_T3_T4_T5_T6_T7_) ;  /* 0xffffffd004d07950 */ /* 0x00afea0003c3ffff */
        .weak           $__internal_92_$__cuda_sm20_sqrt_rn_f32_slowpath
        .type           $__internal_92_$__cuda_sm20_sqrt_rn_f32_slowpath,@function
        .size           $__internal_92_$__cuda_sm20_sqrt_rn_f32_slowpath,(.L_x_7356 - $__internal_92_$__cuda_sm20_sqrt_rn_f32_slowpath)
$__internal_92_$__cuda_sm20_sqrt_rn_f32_slowpath:
        /* <DEDUP_REMOVED lines=20> */
.L_x_6394:
[----:B------:R-:W-:Y:S01]  /*2e00*/  HFMA2 R5, -RZ, RZ, 0, 0 ;  /* 0x00000000ff057431 */ /* 0x000fe200000001ff */
[----:B------:R-:W-:-:S04]  /*2e10*/  MOV R4, R0 ;  /* 0x0000000000047202 */ /* 0x000fc80000000f00 */
[----:B------:R-:W-:Y:S05]  /*2e20*/  RET.REL.NODEC R4 `(_Z28fmha_bwd_reference_dV_kernelIN4cute5tupleIJiiiiNS1_IJNS1_IJiiEEEiEEEEEENS0_6TensorINS0_10ViewEngineINS0_8gmem_ptrIPN7cutlass6half_tEEEEENS0_6LayoutINS1_IJiiS3_EEENS1_IJiNS0_1CILi1EEES3_EEEEEEENS5_ISC_NSD_ISE_NS1_IJiSG_NS1_IJNS1_IJNSF_ILi0EEEiEEEiEEEEEEEEEESP_SJ_NS5_INS6_INS7_IPfEEEENSD_INS1_IJiS3_EEENS1_IJSG_S3_EEEEEEESJ_SP_NS8_4fmha10collective23ResidualMaskForBackwardEEvT_T0_T1_T2_T3_T4_T5_T6_T7_) ;  /* 0xffffffd004747950 */ /* 0x000fea0003c3ffff */
.L_x_6395:
        /* <DEDUP_REMOVED lines=13> */
.L_x_7356:


//--------------------- .text._Z28fmha_bwd_reference_dK_kernelIN4cute5tupleIJiiiiNS1_IJNS1_IJiiEEEiEEEEEENS0_6TensorINS0_10ViewEngineINS0_8gmem_ptrIPN7cutlass6half_tEEEEENS0_6LayoutINS1_IJiiS3_EEENS1_IJiNS0_1CILi1EEES3_EEEEEEENS5_ISC_NSD_ISE_NS1_IJiSG_NS1_IJNS1_IJNSF_ILi0EEEiEEEiEEEEEEEEEESP_SJ_NS5_INS6_INS7_IPfEEEENSD_INS1_IJiS3_EEENS1_IJSG_S3_EEEEEEESJ_SP_NS8_4fmha10collective23ResidualMaskForBackwardEEvT_T0_T1_T2_T3_T4_T5_T6_T7_ --------------------------
	.section	.text._Z28fmha_bwd_reference_dK_kernelIN4cute5tupleIJiiiiNS1_IJNS1_IJiiEEEiEEEEEENS0_6TensorINS0_10ViewEngineINS0_8gmem_ptrIPN7cutlass6half_tEEEEENS0_6LayoutINS1_IJiiS3_EEENS1_IJiNS0_1CILi1EEES3_EEEEEEENS5_ISC_NSD_ISE_NS1_IJiSG_NS1_IJNS1_IJNSF_ILi0EEEiEEEiEEEEEEEEEESP_SJ_NS5_INS6_INS7_IPfEEEENSD_INS1_IJiS3_EEENS1_IJSG_S3_EEEEEEESJ_SP_NS8_4fmha10collective23ResidualMaskForBackwardEEvT_T0_T1_T2_T3_T4_T5_T6_T7_,"ax",@progbits
	.align	128
        .global         _Z28fmha_bwd_reference_dK_kernelIN4cute5tupleIJiiiiNS1_IJNS1_IJiiEEEiEEEEEENS0_6TensorINS0_10ViewEngineINS0_8gmem_ptrIPN7cutlass6half_tEEEEENS0_6LayoutINS1_IJiiS3_EEENS1_IJiNS0_1CILi1EEES3_EEEEEEENS5_ISC_NSD_ISE_NS1_IJiSG_NS1_IJNS1_IJNSF_ILi0EEEiEEEiEEEEEEEEEESP_SJ_NS5_INS6_INS7_IPfEEEENSD_INS1_IJiS3_EEENS1_IJSG_S3_EEEEEEESJ_SP_NS8_4fmha10collective23ResidualMaskForBackwardEEvT_T0_T1_T2_T3_T4_T5_T6_T7_
        .type           _Z28fmha_bwd_reference_dK_kernelIN4cute5tupleIJiiiiNS1_IJNS1_IJiiEEEiEEEEEENS0_6TensorINS0_10ViewEngineINS0_8gmem_ptrIPN7cutlass6half_tEEEEENS0_6LayoutINS1_IJiiS3_EEENS1_IJiNS0_1CILi1EEES3_EEEEEEENS5_ISC_NSD_ISE_NS1_IJiSG_NS1_IJNS1_IJNSF_ILi0EEEiEEEiEEEEEEEEEESP_SJ_NS5_INS6_INS7_IPfEEEENSD_INS1_IJiS3_EEENS1_IJSG_S3_EEEEEEESJ_SP_NS8_4fmha10collective23ResidualMaskForBackwardEEvT_T0_T1_T2_T3_T4_T5_T6_T7_,@function
        .size           _Z28fmha_bwd_reference_dK_kernelIN4cute5tupleIJiiiiNS1_IJNS1_IJiiEEEiEEEEEENS0_6TensorINS0_10ViewEngineINS0_8gmem_ptrIPN7cutlass6half_tEEEEENS0_6LayoutINS1_IJiiS3_EEENS1_IJiNS0_1CILi1EEES3_EEEEEEENS5_ISC_NSD_ISE_NS1_IJiSG_NS1_IJNS1_IJNSF_ILi0EEEiEEEiEEEEEEEEEESP_SJ_NS5_INS6_INS7_IPfEEEENSD_INS1_IJiS3_EEENS1_IJSG_S3_EEEEEEESJ_SP_NS8_4fmha10collective23ResidualMaskForBackwardEEvT_T0_T1_T2_T3_T4_T5_T6_T7_,(.L_x_7358 - _Z28fmha_bwd_reference_dK_kernelIN4cute5tupleIJiiiiNS1_IJNS1_IJiiEEEiEEEEEENS0_6TensorINS0_10ViewEngineINS0_8gmem_ptrIPN7cutlass6half_tEEEEENS0_6LayoutINS1_IJiiS3_EEENS1_IJiNS0_1CILi1EEES3_EEEEEEENS5_ISC_NSD_ISE_NS1_IJiSG_NS1_IJNS1_IJNSF_ILi0EEEiEEEiEEEEEEEEEESP_SJ_NS5_INS6_INS7_IPfEEEENSD_INS1_IJiS3_EEENS1_IJSG_S3_EEEEEEESJ_SP_NS8_4fmha10collective23ResidualMaskForBackwardEEvT_T0_T1_T2_T3_T4_T5_T6_T7_)
        .other          _Z28fmha_bwd_reference_dK_kernelIN4cute5tupleIJiiiiNS1_IJNS1_IJiiEEEiEEEEEENS0_6TensorINS0_10ViewEngineINS0_8gmem_ptrIPN7cutlass6half_tEEEEENS0_6LayoutINS1_IJiiS3_EEENS1_IJiNS0_1CILi1EEES3_EEEEEEENS5_ISC_NSD_ISE_NS1_IJiSG_NS1_IJNS1_IJNSF_ILi0EEEiEEEiEEEEEEEEEESP_SJ_NS5_INS6_INS7_IPfEEEENSD_INS1_IJiS3_EEENS1_IJSG_S3_EEEEEEESJ_SP_NS8_4fmha10collective23ResidualMaskForBackwardEEvT_T0_T1_T2_T3_T4_T5_T6_T7_,@"STO_CUDA_ENTRY STV_DEFAULT"
_Z28fmha_bwd_reference_dK_kernelIN4cute5tupleIJiiiiNS1_IJNS1_IJiiEEEiEEEEEENS0_6TensorINS0_10ViewEngineINS0_8gmem_ptrIPN7cutlass6half_tEEEEENS0_6LayoutINS1_IJiiS3_EEENS1_IJiNS0_1CILi1EEES3_EEEEEEENS5_ISC_NSD_ISE_NS1_IJiSG_NS1_IJNS1_IJNSF_ILi0EEEiEEEiEEEEEEEEEESP_SJ_NS5_INS6_INS7_IPfEEEENSD_INS1_IJiS3_EEENS1_IJSG_S3_EEEEEEESJ_SP_NS8_4fmha10collective23ResidualMaskForBackwardEEvT_T0_T1_T2_T3_T4_T5_T6_T7_:
.text._Z28fmha_bwd_reference_dK_kernelIN4cute5tupleIJiiiiNS1_IJNS1_IJiiEEEiEEEEEENS0_6TensorINS0_10ViewEngineINS0_8gmem_ptrIPN7cutlass6half_tEEEEENS0_6LayoutINS1_IJiiS3_EEENS1_IJiNS0_1CILi1EEES3_EEEEEEENS5_ISC_NSD_ISE_NS1_IJiSG_NS1_IJNS1_IJNSF_ILi0EEEiEEEiEEEEEEEEEESP_SJ_NS5_INS6_INS7_IPfEEEENSD_INS1_IJiS3_EEENS1_IJSG_S3_EEEEEEESJ_SP_NS8_4fmha10collective23ResidualMaskForBackwardEEvT_T0_T1_T2_T3_T4_T5_T6_T7_:
        /* <DEDUP_REMOVED lines=8> */
[----:B------:R-:W-:Y:S05]  /*0080*/  CALL.REL.NOINC `($__internal_94_$__cuda_sm20_sqrt_rn_f32_slowpath) ;  /* 0x0000004800747944 */ /* 0x000fea0003c00000 */
[----:B------:R-:W-:Y:S05]  /*0090*/  BRA `(.L_x_6397) ;  /* 0x0000000000107947 */ /* 0x000fea0003800000 */
.L_x_6396:
[----:B------:R-:W-:Y:S01]  /*00a0*/  FMUL.FTZ R2, R5, R0 ;  /* 0x0000000005027220 */ /* 0x000fe20000410000 */
[----:B------:R-:W-:-:S03]  /*00b0*/  FMUL.FTZ R0, R0, 0.5 ;  /* 0x3f00000000007820 */ /* 0x000fc60000410000 */
[----:B------:R-:W-:-:S04]  /*00c0*/  FFMA R5, -R2, R2, R5 ;  /* 0x0000000202057223 */ /* 0x000fc80000000105 */
[----:B------:R-:W-:-:S07]  /*00d0*/  FFMA R2, R5, R0, R2 ;  /* 0x0000000005027223 */ /* 0x000fce0000000002 */
.L_x_6397:
[----:B------:R-:W-:-:S05]  /*00e0*/  VIADD R0, R2, 0x1800000 ;  /* 0x0180000002007836 */ /* 0x000fca0000000000 */
[----:B------:R-:W-:-:S04]  /*00f0*/  LOP3.LUT R0, R0, 0x7f800000, RZ, 0xc0, !PT ;  /* 0x7f80000000007812 */ /* 0x000fc800078ec0ff */
[----:B------:R-:W-:-:S13]  /*0100*/  ISETP.GT.U32.AND P0, PT, R0, 0x1ffffff, PT ;  /* 0x01ffffff0000780c */ /* 0x000fda0003f04070 */
[----:B------:R-:W-:Y:S05]  /*0110*/  @P0 BRA `(.L_x_6398) ;  /* 0x0000000000100947 */ /* 0x000fea0003800000 */
[----:B------:R-:W-:Y:S02]  /*0120*/  MOV R5, R2 ;  /* 0x0000000200057202 */ /* 0x000fe40000000f00 */
[----:B------:R-:W-:Y:S02]  /*0130*/  MOV R4, 0x150 ;  /* 0x0000015000047802 */ /* 0x000fe40000000f00 */
[----:B------:R-:W-:Y:S05]  /*0140*/  CALL.REL.NOINC `($__internal_93_$__cuda_sm20_rcp_rn_f32_slowpath) ;  /* 0x0000004400687944 */ /* 0x000fea0003c00000 */
[----:B------:R-:W-:Y:S05]  /*0150*/  BRA `(.L_x_6399) ;  /* 0x0000000000147947 */ /* 0x000fea0003800000 */
.L_x_6398:
[----:B------:R-:W0:Y:S02]  /*0160*/  MUFU.RCP R3, R2 ;  /* 0x0000000200037308 */ /* 0x000e240000001000 */
[----:B0-----:R-:W-:-:S04]  /*0170*/  FFMA R0, R3, R2, -1 ;  /* 0xbf80000003007423 */ /* 0x001fc80000000002 */
[----:B------:R-:W-:-:S04]  /*0180*/  FADD.FTZ R0, -R0, -RZ ;  /* 0x800000ff00007221 */ /* 0x000fc80000010100 */
[----:B------:R-:W-:-:S05]  /*0190*/  FFMA R0, R3, R0, R3 ;  /* 0x0000000003007223 */ /* 0x000fca0000000003 */
[----:B------:R-:W-:-:S15]  /*01a0*/  R2UR UR8, R0 ;  /* 0x00000000000872ca */ /* 0x000fde00000e0000 */
.L_x_6399:
        /* <DEDUP_REMOVED lines=54> */
.L_x_6433:
        /* <DEDUP_REMOVED lines=65> */
.L_x_6432:
        /* <DEDUP_REMOVED lines=10> */
.L_x_6431:
        /* <DEDUP_REMOVED lines=18> */
.L_x_6415:
        /* <DEDUP_REMOVED lines=12> */
.L_x_6407:
        /* <DEDUP_REMOVED lines=92> */
.L_x_6406:
        /* <DEDUP_REMOVED lines=52> */
.L_x_6408:
        /* <DEDUP_REMOVED lines=31> */
.L_x_6409:
        /* <DEDUP_REMOVED lines=27> */
.L_x_6405:
        /* <DEDUP_REMOVED lines=12> */
.L_x_6411:
        /* <DEDUP_REMOVED lines=80> */
.L_x_6410:
        /* <DEDUP_REMOVED lines=46> */
.L_x_6413:
        /* <DEDUP_REMOVED lines=30> */
.L_x_6414:
        /* <DEDUP_REMOVED lines=19> */
.L_x_6412:
        /* <DEDUP_REMOVED lines=30> */
.L_x_6404:
        /* <DEDUP_REMOVED lines=8> */
.L_x_6417:
        /* <DEDUP_REMOVED lines=26> */
.L_x_6416:
[----:B------:R-:W-:-:S07]  /*27f0*/  MOV R30, R33 ;  /* 0x00000021001e7202 */ /* 0x000fce0000000f00 */
.L_x_6423:
        /* <DEDUP_REMOVED lines=9> */
.L_x_6419:
        /* <DEDUP_REMOVED lines=92> */
.L_x_6418:
        /* <DEDUP_REMOVED lines=52> */
.L_x_6421:
        /* <DEDUP_REMOVED lines=31> */
.L_x_6422:
        /* <DEDUP_REMOVED lines=34> */
.L_x_6420:
        /* <DEDUP_REMOVED lines=28> */
.L_x_6403:
[----:B------:R-:W-:Y:S05]  /*3760*/  BSYNC.RECONVERGENT B0 ;  /* 0x0000000000007941 */ /* 0x000fea0003800200 */
.L_x_6402:
        /* <DEDUP_REMOVED lines=15> */
.L_x_6428:
        /* <DEDUP_REMOVED lines=103> */
.L_x_6427:
[----:B------:R-:W-:Y:S05]  /*3ed0*/  BSYNC.RECONVERGENT B0 ;  /* 0x0000000000007941 */ /* 0x000fea0003800200 */
.L_x_6426:
        /* <DEDUP_REMOVED lines=50> */
.L_x_6429:
        /* <DEDUP_REMOVED lines=28> */
.L_x_6430:
        /* <DEDUP_REMOVED lines=25> */
.L_x_6425:
[----:B------:R-:W-:Y:S05]  /*4550*/  BSYNC.RECONVERGENT B1 ;  /* 0x0000000000017941 */ /* 0x000fea0003800200 */
.L_x_6424:
[----:B------:R-:W2:Y:S01]  /*4560*/  LDCU UR5, c[0x0][0x390] ;  /* 0x00007200ff0577ac */ /* 0x000ea20008000800 */
[----:B------:R-:W-:-:S04]  /*4570*/  UIADD3 UR4, UPT, UPT, UR4, 0x1, URZ ;  /* 0x0000000104047890 */ /* 0x000fc8000fffe0ff */
[----:B--2---:R-:W-:Y:S01]  /*4580*/  UISETP.NE.AND UP2, UPT, UR4, UR5, UPT ;  /* 0x000000050400728c */ /* 0x004fe2000bf45270 */
[----:B------:R-:W-:Y:S08]  /*4590*/  BAR.SYNC.DEFER_BLOCKING 0x0 ;  /* 0x0000000000007b1d */ /* 0x000ff00000010000 */
[----:B------:R-:W-:Y:S05]  /*45a0*/  BRA.U UP2, `(.L_x_6431) ;  /* 0xffffffc502047547 */ /* 0x000fea000b83ffff */
.L_x_6401:
        /* <DEDUP_REMOVED lines=12> */
.L_x_6400:
        /* <DEDUP_REMOVED lines=8> */
        .weak           $__internal_93_$__cuda_sm20_rcp_rn_f32_slowpath
        .type           $__internal_93_$__cuda_sm20_rcp_rn_f32_slowpath,@function
        .size           $__internal_93_$__cuda_sm20_rcp_rn_f32_slowpath,($__internal_94_$__cuda_sm20_sqrt_rn_f32_slowpath - $__internal_93_$__cuda_sm20_rcp_rn_f32_slowpath)
$__internal_93_$__cuda_sm20_rcp_rn_f32_slowpath:
        /* <DEDUP_REMOVED lines=17> */
.L_x_6434:
        /* <DEDUP_REMOVED lines=34> */
.L_x_6436:
[----:B------:R-:W0:Y:S02]  /*4a20*/  MUFU.RCP R5, R5 ;  /* 0x0000000500057308 */ /* 0x000e240000001000 */
[----:B0-----:R-:W-:-:S15]  /*4a30*/  R2UR UR8, R5 ;  /* 0x00000000050872ca */ /* 0x001fde00000e0000 */
.L_x_6435:
[----:B------:R-:W-:-:S04]  /*4a40*/  MOV R5, 0x0 ;  /* 0x0000000000057802 */ /* 0x000fc80000000f00 */
[----:B------:R-:W-:Y:S05]  /*4a50*/  RET.REL.NODEC R4 `(_Z28fmha_bwd_reference_dK_kernelIN4cute5tupleIJiiiiNS1_IJNS1_IJiiEEEiEEEEEENS0_6TensorINS0_10ViewEngineINS0_8gmem_ptrIPN7cutlass6half_tEEEEENS0_6LayoutINS1_IJiiS3_EEENS1_IJiNS0_1CILi1EEES3_EEEEEEENS5_ISC_NSD_ISE_NS1_IJiSG_NS1_IJNS1_IJNSF_ILi0EEEiEEEiEEEEEEEEEESP_SJ_NS5_INS6_INS7_IPfEEEENSD_INS1_IJiS3_EEENS1_IJSG_S3_EEEEEEESJ_SP_NS8_4fmha10collective23ResidualMaskForBackwardEEvT_T0_T1_T2_T3_T4_T5_T6_T7_) ;  /* 0xffffffb404687950 */ /* 0x000fea0003c3ffff */
        .weak           $__internal_94_$__cuda_sm20_sqrt_rn_f32_slowpath
        .type           $__internal_94_$__cuda_sm20_sqrt_rn_f32_slowpath,@function
        .size           $__internal_94_$__cuda_sm20_sqrt_rn_f32_slowpath,(.L_x_7358 - $__internal_94_$__cuda_sm20_sqrt_rn_f32_slowpath)
$__internal_94_$__cuda_sm20_sqrt_rn_f32_slowpath:
        /* <DEDUP_REMOVED lines=20> */
.L_x_6437:
[----:B------:R-:W-:Y:S01]  /*4ba0*/  HFMA2 R5, -RZ, RZ, 0, 0 ;  /* 0x00000000ff057431 */ /* 0x000fe200000001ff */
[----:B------:R-:W-:-:S04]  /*4bb0*/  MOV R4, R0 ;  /* 0x0000000000047202 */ /* 0x000fc80000000f00 */
[----:B------:R-:W-:Y:S05]  /*4bc0*/  RET.REL.NODEC R4 `(_Z28fmha_bwd_reference_dK_kernelIN4cute5tupleIJiiiiNS1_IJNS1_IJiiEEEiEEEEEENS0_6TensorINS0_10ViewEngineINS0_8gmem_ptrIPN7cutlass6half_tEEEEENS0_6LayoutINS1_IJiiS3_EEENS1_IJiNS0_1CILi1EEES3_EEEEEEENS5_ISC_NSD_ISE_NS1_IJiSG_NS1_IJNS1_IJNSF_ILi0EEEiEEEiEEEEEEEEEESP_SJ_NS5_INS6_INS7_IPfEEEENSD_INS1_IJiS3_EEENS1_IJSG_S3_EEEEEEESJ_SP_NS8_4fmha10collective23ResidualMaskForBackwardEEvT_T0_T1_T2_T3_T4_T5_T6_T7_) ;  /* 0xffffffb4040c7950 */ /* 0x000fea0003c3ffff */
.L_x_6438:
        /* <DEDUP_REMOVED lines=11> */
.L_x_7358:


//--------------------- .text._Z28fmha_bwd_reference_dQ_kernelIN4cute5tupleIJiiiiNS1_IJNS1_IJiiEEEiEEEEEENS0_6TensorINS0_10ViewEngineINS0_8gmem_ptrIPN7cutlass6half_tEEEEENS0_6LayoutINS1_IJiiS3_EEENS1_IJiNS0_1CILi1EEES3_EEEEEEENS5_ISC_NSD_ISE_NS1_IJiSG_NS1_IJNS1_IJNSF_ILi0EEEiEEEiEEEEEEEEEESP_SJ_NS5_INS6_INS7_IPfEEEENSD_INS1_IJiS3_EEENS1_IJSG_S3_EEEEEEESJ_SJ_NS8_4fmha10collective23ResidualMaskForBackwardEEvT_T0_T1_T2_T3_T4_T5_T6_T7_ --------------------------
	.section	.text._Z28fmha_bwd_reference_dQ_kernelIN4cute5tupleIJiiiiNS1_IJNS1_IJiiEEEiEEEEEENS0_6TensorINS0_10ViewEngineINS0_8gmem_ptrIPN7cutlass6half_tEEEEENS0_6LayoutINS1_IJiiS3_EEENS1_IJiNS0_1CILi1EEES3_EEEEEEENS5_ISC_NSD_ISE_NS1_IJiSG_NS1_IJNS1_IJNSF_ILi0EEEiEEEiEEEEEEEEEESP_SJ_NS5_INS6_INS7_IPfEEEENSD_INS1_IJiS3_EEENS1_IJSG_S3_EEEEEEESJ_SJ_NS8_4fmha10collective23ResidualMaskForBackwardEEvT_T0_T1_T2_T3_T4_T5_T6_T7_,"ax",@progbits
	.align	128
        .global         _Z28fmha_bwd_reference_dQ_kernelIN4cute5tupleIJiiiiNS1_IJNS1_IJiiEEEiEEEEEENS0_6TensorINS0_10ViewEngineINS0_8gmem_ptrIPN7cutlass6half_tEEEEENS0_6LayoutINS1_IJiiS3_EEENS1_IJiNS0_1CILi1EEES3_EEEEEEENS5_ISC_NSD_ISE_NS1_IJiSG_NS1_IJNS1_IJNSF_ILi0EEEiEEEiEEEEEEEEEESP_SJ_NS5_INS6_INS7_IPfEEEENSD_INS1_IJiS3_EEENS1_IJSG_S3_EEEEEEESJ_SJ_NS8_4fmha10collective23ResidualMaskForBackwardEEvT_T0_T1_T2_T3_T4_T5_T6_T7_
        .type           _Z28fmha_bwd_reference_dQ_kernelIN4cute5tupleIJiiiiNS1_IJNS1_IJiiEEEiEEEEEENS0_6TensorINS0_10ViewEngineINS0_8gmem_ptrIPN7cutlass6half_tEEEEENS0_6LayoutINS1_IJiiS3_EEENS1_IJiNS0_1CILi1EEES3_EEEEEEENS5_ISC_NSD_ISE_NS1_IJiSG_NS1_IJNS1_IJNSF_ILi0EEEiEEEiEEEEEEEEEESP_SJ_NS5_INS6_INS7_IPfEEEENSD_INS1_IJiS3_EEENS1_IJSG_S3_EEEEEEESJ_SJ_NS8_4fmha10collective23ResidualMaskForBackwardEEvT_T0_T1_T2_T3_T4_T5_T6_T7_,@function
        .size           _Z28fmha_bwd_reference_dQ_kernelIN4cute5tupleIJiiiiNS1_IJNS1_IJiiEEEiEEEEEENS0_6TensorINS0_10ViewEngineINS0_8gmem_ptrIPN7cutlass6half_tEEEEENS0_6LayoutINS1_IJiiS3_EEENS1_IJiNS0_1CILi1EEES3_EEEEEEENS5_ISC_NSD_ISE_NS1_IJiSG_NS1_IJNS1_IJNSF_ILi0EEEiEEEiEEEEEEEEEESP_SJ_NS5_INS6_INS7_IPfEEEENSD_INS1_IJiS3_EEENS1_IJSG_S3_EEEEEEESJ_SJ_NS8_4fmha10collective23ResidualMaskForBackwardEEvT_T0_T1_T2_T3_T4_T5_T6_T7_,(.L_x_7360 - _Z28fmha_bwd_reference_dQ_kernelIN4cute5tupleIJiiiiNS1_IJNS1_IJiiEEEiEEEEEENS0_6TensorINS0_10ViewEngineINS0_8gmem_ptrIPN7cutlass6half_tEEEEENS0_6LayoutINS1_IJiiS3_EEENS1_IJiNS0_1CILi1EEES3_EEEEEEENS5_ISC_NSD_ISE_NS1_IJiSG_NS1_IJNS1_IJNSF_ILi0EEEiEEEiEEEEEEEEEESP_SJ_NS5_INS6_INS7_IPfEEEENSD_INS1_IJiS3_EEENS1_IJSG_S3_EEEEEEESJ_SJ_NS8_4fmha10collective23ResidualMaskForBackwardEEvT_T0_T1_T2_T3_T4_T5_T6_T7_)
        .other          _Z28fmha_bwd_reference_dQ_kernelIN4cute5tupleIJiiiiNS1_IJNS1_IJiiEEEiEEEEEENS0_6TensorINS0_10ViewEngineINS0_8gmem_ptrIPN7cutlass6half_tEEEEENS0_6LayoutINS1_IJiiS3_EEENS1_IJiNS0_1CILi1EEES3_EEEEEEENS5_ISC_NSD_ISE_NS1_IJiSG_NS1_IJNS1_IJNSF_ILi0EEEiEEEiEEEEEEEEEESP_SJ_NS5_INS6_INS7_IPfEEEENSD_INS1_IJiS3_EEENS1_IJSG_S3_EEEEEEESJ_SJ_NS8_4fmha10collective23ResidualMaskForBackwardEEvT_T0_T1_T2_T3_T4_T5_T6_T7_,@"STO_CUDA_ENTRY STV_DEFAULT"
_Z28fmha_bwd_reference_dQ_kernelIN4cute5tupleIJiiiiNS1_IJNS1_IJiiEEEiEEEEEENS0_6TensorINS0_10ViewEngineINS0_8gmem_ptrIPN7cutlass6half_tEEEEENS0_6LayoutINS1_IJiiS3_EEENS1_IJiNS0_1CILi1EEES3_EEEEEEENS5_ISC_NSD_ISE_NS1_IJiSG_NS1_IJNS1_IJNSF_ILi0EEEiEEEiEEEEEEEEEESP_SJ_NS5_INS6_INS7_IPfEEEENSD_INS1_IJiS3_EEENS1_IJSG_S3_EEEEEEESJ_SJ_NS8_4fmha10collective23ResidualMaskForBackwardEEvT_T0_T1_T2_T3_T4_T5_T6_T7_:
.text._Z28fmha_bwd_reference_dQ_kernelIN4cute5tupleIJiiiiNS1_IJNS1_IJiiEEEiEEEEEENS0_6TensorINS0_10ViewEngineINS0_8gmem_ptrIPN7cutlass6half_tEEEEENS0_6LayoutINS1_IJiiS3_EEENS1_IJiNS0_1CILi1EEES3_EEEEEEENS5_ISC_NSD_ISE_NS1_IJiSG_NS1_IJNS1_IJNSF_ILi0EEEiEEEiEEEEEEEEEESP_SJ_NS5_INS6_INS7_IPfEEEENSD_INS1_IJiS3_EEENS1_IJSG_S3_EEEEEEESJ_SJ_NS8_4fmha10collective23ResidualMaskForBackwardEEvT_T0_T1_T2_T3_T4_T5_T6_T7_:
        /* <DEDUP_REMOVED lines=8> */
[----:B------:R-:W-:Y:S05]  /*0080*/  CALL.REL.NOINC `($__internal_96_$__cuda_sm20_sqrt_rn_f32_slowpath) ;  /* 0x0000006800207944 */ /* 0x000fea0003c00000 */
[----:B------:R-:W-:Y:S05]  /*0090*/  BRA `(.L_x_6440) ;  /* 0x0000000000107947 */ /* 0x000fea0003800000 */
.L_x_6439:
[----:B------:R-:W-:Y:S01]  /*00a0*/  FMUL.FTZ R2, R5, R0 ;  /* 0x0000000005027220 */ /* 0x000fe20000410000 */
[----:B------:R-:W-:-:S03]  /*00b0*/  FMUL.FTZ R0, R0, 0.5 ;  /* 0x3f00000000007820 */ /* 0x000fc60000410000 */
[----:B------:R-:W-:-:S04]  /*00c0*/  FFMA R5, -R2, R2, R5 ;  /* 0x0000000202057223 */ /* 0x000fc80000000105 */
[----:B------:R-:W-:-:S07]  /*00d0*/  FFMA R2, R5, R0, R2 ;  /* 0x0000000005027223 */ /* 0x000fce0000000002 */
.L_x_6440:
[----:B------:R-:W-:-:S05]  /*00e0*/  VIADD R0, R2, 0x1800000 ;  /* 0x0180000002007836 */ /* 0x000fca0000000000 */
[----:B------:R-:W-:-:S04]  /*00f0*/  LOP3.LUT R0, R0, 0x7f800000, RZ, 0xc0, !PT ;  /* 0x7f80000000007812 */ /* 0x000fc800078ec0ff */
[----:B------:R-:W-:-:S13]  /*0100*/  ISETP.GT.U32.AND P0, PT, R0, 0x1ffffff, PT ;  /* 0x01ffffff0000780c */ /* 0x000fda0003f04070 */
[----:B------:R-:W-:Y:S05]  /*0110*/  @P0 BRA `(.L_x_6441) ;  /* 0x0000000000100947 */ /* 0x000fea0003800000 */
[----:B------:R-:W-:Y:S02]  /*0120*/  MOV R5, R2 ;  /* 0x0000000200057202 */ /* 0x000fe40000000f00 */
[----:B------:R-:W-:Y:S02]  /*0130*/  MOV R4, 0x150 ;  /* 0x0000015000047802 */ /* 0x000fe40000000f00 */
[----:B------:R-:W-:Y:S05]  /*0140*/  CALL.REL.NOINC `($__internal_95_$__cuda_sm20_rcp_rn_f32_slowpath) ;  /* 0x0000006400147944 */ /* 0x000fea0003c00000 */
[----:B------:R-:W-:Y:S05]  /*0150*/  BRA `(.L_x_6442) ;  /* 0x0000000000147947 */ /* 0x000fea0003800000 */
.L_x_6441:
[----:B------:R-:W0:Y:S02]  /*0160*/  MUFU.RCP R3, R2 ;  /* 0x0000000200037308 */ /* 0x000e240000001000 */
[----:B0-----:R-:W-:-:S04]  /*0170*/  FFMA R0, R3, R2, -1 ;  /* 0xbf80000003007423 */ /* 0x001fc80000000002 */
[----:B------:R-:W-:-:S04]  /*0180*/  FADD.FTZ R0, -R0, -RZ ;  /* 0x800000ff00007221 */ /* 0x000fc80000010100 */
[----:B------:R-:W-:-:S05]  /*0190*/  FFMA R0, R3, R0, R3 ;  /* 0x0000000003007223 */ /* 0x000fca0000000003 */
[----:B------:R-:W-:-:S15]  /*01a0*/  R2UR UR28, R0 ;  /* 0x00000000001c72ca */ /* 0x000fde00000e0000 */
.L_x_6442:
        /* <DEDUP_REMOVED lines=42> */
.L_x_6478:
[----:B01----:R-:W-:Y:S05]  /*0450*/  BRA.U UP4, `(.L_x_6443) ;  /* 0x00000061042c7547 */ /* 0x003fea000b800000 */
[----:B------:R-:W2:Y:S01]  /*0460*/  LDCU UR29, c[0x0][0x384] ;  /* 0x00007080ff1d77ac */ /* 0x000ea20008000800 */
[----:B------:R-:W-:Y:S01]  /*0470*/  UMOV UR30, UR15 ;  /* 0x0000000f001e7c82 */ /* 0x000fe20008000000 */
.L_x_6477:
        /* <DEDUP_REMOVED lines=246> */
.L_x_6457:
        /* <DEDUP_REMOVED lines=122> */
.L_x_6449:
        /* <DEDUP_REMOVED lines=90> */
.L_x_6448:
        /* <DEDUP_REMOVED lines=52> */
.L_x_6450:
        /* <DEDUP_REMOVED lines=32> */
.L_x_6451:
        /* <DEDUP_REMOVED lines=27> */
.L_x_6447:
        /* <DEDUP_REMOVED lines=9> */
.L_x_6453:
        /* <DEDUP_REMOVED lines=85> */
.L_x_6452:
        /* <DEDUP_REMOVED lines=49> */
.L_x_6455:
        /* <DEDUP_REMOVED lines=32> */
.L_x_6456:
        /* <DEDUP_REMOVED lines=20> */
.L_x_6454:
        /* <DEDUP_REMOVED lines=27> */
.L_x_6446:
        /* <DEDUP_REMOVED lines=113> */
.L_x_6464:
        /* <DEDUP_REMOVED lines=9> */
.L_x_6460:
        /* <DEDUP_REMOVED lines=90> */
.L_x_6459:
        /* <DEDUP_REMOVED lines=52> */
.L_x_6462:
        /* <DEDUP_REMOVED lines=32> */
.L_x_6463:
        /* <DEDUP_REMOVED lines=27> */
.L_x_6461:
        /* <DEDUP_REMOVED lines=26> */
.L_x_6458:
        /* <DEDUP_REMOVED lines=17> */
.L_x_6465:
[----:B------:R-:W-:Y:S01]  /*4cd0*/  VIADD R3, R3, UR14 ;  /* 0x0000000e03037c36 */ /* 0x000fe20008000000 */
[----:B------:R-:W-:Y:S01]  /*4ce0*/  MOV R5, UR14 ;  /* 0x0000000e00057c02 */ /* 0x000fe20008000f00 */
[----:B------:R0:W-:Y:S03]  /*4cf0*/  STS.U16 [R4], R2 ;  /* 0x0000000204007388 */ /* 0x0001e60000000400 */
[----:B------:R-:W-:Y:S01]  /*4d00*/  ISETP.GE.AND P0, PT, R3, R0, PT ;  /* 0x000000000300720c */ /* 0x000fe20003f06270 */
[----:B0-----:R-:W-:-:S12]  /*4d10*/  IMAD R4, R5, 0x2, R4 ;  /* 0x0000000205047824 */ /* 0x001fd800078e0204 */
[----:B------:R-:W-:Y:S05]  /*4d20*/  @!P0 BRA `(.L_x_6465) ;  /* 0xfffffffc00e88947 */ /* 0x000fea000383ffff */
.L_x_6445:
[----:B01----:R-:W-:Y:S05]  /*4d30*/  BSYNC.RECONVERGENT B0 ;  /* 0x0000000000007941 */ /* 0x003fea0003800200 */
.L_x_6444:
        /* <DEDUP_REMOVED lines=73> */
.L_x_6470:
[----:B-1----:R-:W-:Y:S02]  /*51d0*/  IADD3 R5, PT, PT, R30, R7, RZ ;  /* 0x000000071e057210 */ /* 0x002fe40007ffe0ff */
[----:B------:R-:W-:-:S03]  /*51e0*/  IADD3 R7, PT, PT, R7, UR14, RZ ;  /* 0x0000000e07077c10 */ /* 0x000fc6000fffe0ff */
[----:B0-----:R-:W-:Y:S01]  /*51f0*/  IMAD.WIDE R4, R5, 0x2, R2 ;  /* 0x0000000205047825 */ /* 0x001fe200078e0202 */
[----:B------:R-:W-:-:S04]  /*5200*/  ISETP.GE.AND P0, PT, R7, UR8, PT ;  /* 0x0000000807007c0c */ /* 0x000fc8000bf06270 */
[----:B------:R1:W-:Y:S09]  /*5210*/  STG.E.U16 desc[UR4][R4.64], RZ ;  /* 0x000000ff04007986 */ /* 0x0003f2000c101504 */
[----:B------:R-:W-:Y:S05]  /*5220*/  @!P0 BRA `(.L_x_6470) ;  /* 0xfffffffc00e88947 */ /* 0x000fea000383ffff */
[----:B------:R-:W-:Y:S05]  /*5230*/  BSYNC.RECONVERGENT B0 ;  /* 0x0000000000007941 */ /* 0x000fea0003800200 */
.L_x_6469:
[----:B------:R-:W-:Y:S05]  /*5240*/  BRA `(.L_x_6467) ;  /* 0x00000010009c7947 */ /* 0x000fea0003800000 */
.L_x_6468:
        /* <DEDUP_REMOVED lines=53> */
.L_x_6476:
        /* <DEDUP_REMOVED lines=13> */
.L_x_6472:
        /* <DEDUP_REMOVED lines=104> */
.L_x_6471:
        /* <DEDUP_REMOVED lines=53> */
.L_x_6474:
        /* <DEDUP_REMOVED lines=32> */
.L_x_6475:
        /* <DEDUP_REMOVED lines=31> */
.L_x_6473:
        /* <DEDUP_REMOVED lines=9> */
.L_x_6467:
[----:B------:R-:W-:Y:S05]  /*64c0*/  BSYNC.RECONVERGENT B1 ;  /* 0x0000000000017941 */ /* 0x000fea0003800200 */
.L_x_6466:
[----:B------:R-:W2:Y:S01]  /*64d0*/  LDCU UR6, c[0x0][0x380] ;  /* 0x00007000ff0677ac */ /* 0x000ea20008000800 */
[----:B------:R-:W-:-:S04]  /*64e0*/  UIADD3 UR30, UPT, UPT, UR13, UR30, URZ ;  /* 0x0000001e0d1e7290 */ /* 0x000fc8000fffe0ff */
[----:B--2---:R-:W-:-:S09]  /*64f0*/  UISETP.GE.AND UP0, UPT, UR30, UR6, UPT ;  /* 0x000000061e00728c */ /* 0x004fd2000bf06270 */
[----:B------:R-:W-:Y:S05]  /*6500*/  BRA.U !UP0, `(.L_x_6477) ;  /* 0xffffff9d08dc7547 */ /* 0x000fea000b83ffff */
.L_x_6443:
        /* <DEDUP_REMOVED lines=9> */
        .weak           $__internal_95_$__cuda_sm20_rcp_rn_f32_slowpath
        .type           $__internal_95_$__cuda_sm20_rcp_rn_f32_slowpath,@function
        .size           $__internal_95_$__cuda_sm20_rcp_rn_f32_slowpath,($__internal_96_$__cuda_sm20_sqrt_rn_f32_slowpath - $__internal_95_$__cuda_sm20_rcp_rn_f32_slowpath)
$__internal_95_$__cuda_sm20_rcp_rn_f32_slowpath:
        /* <DEDUP_REMOVED lines=17> */
.L_x_6479:
        /* <DEDUP_REMOVED lines=34> */
.L_x_6481:
[----:B------:R-:W0:Y:S02]  /*68d0*/  MUFU.RCP R5, R5 ;  /* 0x0000000500057308 */ /* 0x000e240000001000 */
[----:B0-----:R-:W-:-:S15]  /*68e0*/  R2UR UR28, R5 ;  /* 0x00000000051c72ca */ /* 0x001fde00000e0000 */
.L_x_6480:
[----:B------:R-:W-:-:S04]  /*68f0*/  HFMA2 R5, -RZ, RZ, 0, 0 ;  /* 0x00000000ff057431 */ /* 0x000fc800000001ff */
[----:B------:R-:W-:Y:S05]  /*6900*/  RET.REL.NODEC R4 `(_Z28fmha_bwd_reference_dQ_kernelIN4cute5tupleIJiiiiNS1_IJNS1_IJiiEEEiEEEEEENS0_6TensorINS0_10ViewEngineINS0_8gmem_ptrIPN7cutlass6half_tEEEEENS0_6LayoutINS1_IJiiS3_EEENS1_IJiNS0_1CILi1EEES3_EEEEEEENS5_ISC_NSD_ISE_NS1_IJiSG_NS1_IJNS1_IJNSF_ILi0EEEiEEEiEEEEEEEEEESP_SJ_NS5_INS6_INS7_IPfEEEENSD_INS1_IJiS3_EEENS1_IJSG_S3_EEEEEEESJ_SJ_NS8_4fmha10collective23ResidualMaskForBackwardEEvT_T0_T1_T2_T3_T4_T5_T6_T7_) ;  /* 0xffffff9404bc7950 */ /* 0x000fea0003c3ffff */
        .weak           $__internal_96_$__cuda_sm20_sqrt_rn_f32_slowpath
        .type           $__internal_96_$__cuda_sm20_sqrt_rn_f32_slowpath,@function
        .size           $__internal_96_$__cuda_sm20_sqrt_rn_f32_slowpath,(.L_x_7360 - $__internal_96_$__cuda_sm20_sqrt_rn_f32_slowpath)
$__internal_96_$__cuda_sm20_sqrt_rn_f32_slowpath:
        /* <DEDUP_REMOVED lines=20> */
.L_x_6482:
[----:B------:R-:W-:Y:S01]  /*6a50*/  HFMA2 R5, -RZ, RZ, 0, 0 ;  /* 0x00000000ff057431 */ /* 0x000fe200000001ff */
[----:B------:R-:W-:-:S04]  /*6a60*/  MOV R4, R0 ;  /* 0x0000000000047202 */ /* 0x000fc80000000f00 */
[----:B------:R-:W-:Y:S05]  /*6a70*/  RET.REL.NODEC R4 `(_Z28fmha_bwd_reference_dQ_kernelIN4cute5tupleIJiiiiNS1_IJNS1_IJiiEEEiEEEEEENS0_6TensorINS0_10ViewEngineINS0_8gmem_ptrIPN7cutlass6half_tEEEEENS0_6LayoutINS1_IJiiS3_EEENS1_IJiNS0_1CILi1EEES3_EEEEEEENS5_ISC_NSD_ISE_NS1_IJiSG_NS1_IJNS1_IJNSF_ILi0EEEiEEEiEEEEEEEEEESP_SJ_NS5_INS6_INS7_IPfEEEENSD_INS1_IJiS3_EEENS1_IJSG_S3_EEEEEEESJ_SJ_NS8_4fmha10collective23ResidualMaskForBackwardEEvT_T0_T1_T2_T3_T4_T5_T6_T7_) ;  /* 0xffffff9404607950 */ /* 0x000fea0003c3ffff */
.L_x_6483:
        /* <DEDUP_REMOVED lines=16> */
.L_x_7360:


//--------------------- .text._Z21fmha_reference_kernelIN4cute5tupleIJiiiiNS1_IJNS1_IJiiEEEiEEEEEENS0_6TensorINS0_10ViewEngineINS0_8gmem_ptrIPN7cutlass6half_tEEEEENS0_6LayoutINS1_IJiiS3_EEENS1_IJiNS0_1CILi1EEES3_EEEEEEENS5_ISC_NSD_ISE_NS1_IJiSG_NS1_IJNS1_IJNSF_ILi0EEEiEEEiEEEEEEEEEESP_SJ_NS5_INS6_INS7_IPfEEEENSD_INS1_IJiS3_EEENS1_IJSG_S3_EEEEEEENS8_4fmha10collective23ResidualMaskForBackwardEEvT_T0_T1_T2_T3_T4_T5_ --------------------------
	.section	.text._Z21fmha_reference_kernelIN4cute5tupleIJiiiiNS1_IJNS1_IJiiEEEiEEEEEENS0_6TensorINS0_10ViewEngineINS0_8gmem_ptrIPN7cutlass6half_tEEEEENS0_6LayoutINS1_IJiiS3_EEENS1_IJiNS0_1CILi1EEES3_EEEEEEENS5_ISC_NSD_ISE_NS1_IJiSG_NS1_IJNS1_IJNSF_ILi0EEEiEEEiEEEEEEEEEESP_SJ_NS5_INS6_INS7_IPfEEEENSD_INS1_IJiS3_EEENS1_IJSG_S3_EEEEEEENS8_4fmha10collective23ResidualMaskForBackwardEEvT_T0_T1_T2_T3_T4_T5_,"ax",@progbits
	.align	128
        .global         _Z21fmha_reference_kernelIN4cute5tupleIJiiiiNS1_IJNS1_IJiiEEEiEEEEEENS0_6TensorINS0_10ViewEngineINS0_8gmem_ptrIPN7cutlass6half_tEEEEENS0_6LayoutINS1_IJiiS3_EEENS1_IJiNS0_1CILi1EEES3_EEEEEEENS5_ISC_NSD_ISE_NS1_IJiSG_NS1_IJNS1_IJNSF_ILi0EEEiEEEiEEEEEEEEEESP_SJ_NS5_INS6_INS7_IPfEEEENSD_INS1_IJiS3_EEENS1_IJSG_S3_EEEEEEENS8_4fmha10collective23ResidualMaskForBackwardEEvT_T0_T1_T2_T3_T4_T5_
        .type           _Z21fmha_reference_kernelIN4cute5tupleIJiiiiNS1_IJNS1_IJiiEEEiEEEEEENS0_6TensorINS0_10ViewEngineINS0_8gmem_ptrIPN7cutlass6half_tEEEEENS0_6LayoutINS1_IJiiS3_EEENS1_IJiNS0_1CILi1EEES3_EEEEEEENS5_ISC_NSD_ISE_NS1_IJiSG_NS1_IJNS1_IJNSF_ILi0EEEiEEEiEEEEEEEEEESP_SJ_NS5_INS6_INS7_IPfEEEENSD_INS1_IJiS3_EEENS1_IJSG_S3_EEEEEEENS8_4fmha10collective23ResidualMaskForBackwardEEvT_T0_T1_T2_T3_T4_T5_,@function
        .size           _Z21fmha_reference_kernelIN4cute5tupleIJiiiiNS1_IJNS1_IJiiEEEiEEEEEENS0_6TensorINS0_10ViewEngineINS0_8gmem_ptrIPN7cutlass6half_tEEEEENS0_6LayoutINS1_IJiiS3_EEENS1_IJiNS0_1CILi1EEES3_EEEEEEENS5_ISC_NSD_ISE_NS1_IJiSG_NS1_IJNS1_IJNSF_ILi0EEEiEEEiEEEEEEEEEESP_SJ_NS5_INS6_INS7_IPfEEEENSD_INS1_IJiS3_EEENS1_IJSG_S3_EEEEEEENS8_4fmha10collective23ResidualMaskForBackwardEEvT_T0_T1_T2_T3_T4_T5_,(.L_x_7363 - _Z21fmha_reference_kernelIN4cute5tupleIJiiiiNS1_IJNS1_IJiiEEEiEEEEEENS0_6TensorINS0_10ViewEngineINS0_8gmem_ptrIPN7cutlass6half_tEEEEENS0_6LayoutINS1_IJiiS3_EEENS1_IJiNS0_1CILi1EEES3_EEEEEEENS5_ISC_NSD_ISE_NS1_IJiSG_NS1_IJNS1_IJNSF_ILi0EEEiEEEiEEEEEEEEEESP_SJ_NS5_INS6_INS7_IPfEEEENSD_INS1_IJiS3_EEENS1_IJSG_S3_EEEEEEENS8_4fmha10collective23ResidualMaskForBackwardEEvT_T0_T1_T2_T3_T4_T5_)
        .other          _Z21fmha_reference_kernelIN4cute5tupleIJiiiiNS1_IJNS1_IJiiEEEiEEEEEENS0_6TensorINS0_10ViewEngineINS0_8gmem_ptrIPN7cutlass6half_tEEEEENS0_6LayoutINS1_IJiiS3_EEENS1_IJiNS0_1CILi1EEES3_EEEEEEENS5_ISC_NSD_ISE_NS1_IJiSG_NS1_IJNS1_IJNSF_ILi0EEEiEEEiEEEEEEEEEESP_SJ_NS5_INS6_INS7_IPfEEEENSD_INS1_IJiS3_EEENS1_IJSG_S3_EEEEEEENS8_4fmha10collective23ResidualMaskForBackwardEEvT_T0_T1_T2_T3_T4_T5_,@"STO_CUDA_ENTRY STV_DEFAULT"
_Z21fmha_reference_kernelIN4cute5tupleIJiiiiNS1_IJNS1_IJiiEEEiEEEEEENS0_6TensorINS0_10ViewEngineINS0_8gmem_ptrIPN7cutlass6half_tEEEEENS0_6LayoutINS1_IJiiS3_EEENS1_IJiNS0_1CILi1EEES3_EEEEEEENS5_ISC_NSD_ISE_NS1_IJiSG_NS1_IJNS1_IJNSF_ILi0EEEiEEEiEEEEEEEEEESP_SJ_NS5_INS6_INS7_IPfEEEENSD_INS1_IJiS3_EEENS1_IJSG_S3_EEEEEEENS8_4fmha10collective23ResidualMaskForBackwardEEvT_T0_T1_T2_T3_T4_T5_:
.text._Z21fmha_reference_kernelIN4cute5tupleIJiiiiNS1_IJNS1_IJiiEEEiEEEEEENS0_6TensorINS0_10ViewEngineINS0_8gmem_ptrIPN7cutlass6half_tEEEEENS0_6LayoutINS1_IJiiS3_EEENS1_IJiNS0_1CILi1EEES3_EEEEEEENS5_ISC_NSD_ISE_NS1_IJiSG_NS1_IJNS1_IJNSF_ILi0EEEiEEEiEEEEEEEEEESP_SJ_NS5_INS6_INS7_IPfEEEENSD_INS1_IJiS3_EEENS1_IJSG_S3_EEEEEEENS8_4fmha10collective23ResidualMaskForBackwardEEvT_T0_T1_T2_T3_T4_T5_:
        /* <DEDUP_REMOVED lines=20> */
[----:B------:R-:W-:Y:S05]  /*0140*/  CALL.REL.NOINC `($__internal_98_$__cuda_sm20_dsqrt_rn_f64_mediumpath_v1) ;  /* 0x0000005000f87944 */ /* 0x000fea0003c00000 */
.L_x_6484:
        /* <DEDUP_REMOVED lines=12> */
[----:B------:R-:W-:Y:S05]  /*0210*/  CALL.REL.NOINC `($__internal_97_$__cuda_sm20_dblrcp_rn_slowpath_v3) ;  /* 0x0000005000247944 */ /* 0x000fea0003c00000 */
.L_x_6485:
        /* <DEDUP_REMOVED lines=30> */
.L_x_6534:
[----:B0-----:R-:W0:Y:S02]  /*0400*/  LDCU UR6, c[0x0][0x380] ;  /* 0x00007000ff0677ac */ /* 0x001e240008000800 */
[----:B0-----:R-:W-:-:S09]  /*0410*/  UISETP.GE.AND UP0, UPT, UR13, UR6, UPT ;  /* 0x000000060d00728c */ /* 0x001fd2000bf06270 */
[----:B-123--:R-:W-:Y:S05]  /*0420*/  BRA.U UP0, `(.L_x_6486) ;  /* 0x0000004d00807547 */ /* 0x00efea000b800000 */
[----:B------:R-:W-:Y:S01]  /*0430*/  UMOV UR21, UR13 ;  /* 0x0000000d00157c82 */ /* 0x000fe20008000000 */
.L_x_6533:
        /* <DEDUP_REMOVED lines=73> */
.L_x_6491:
[----:B0-----:R-:W-:Y:S02]  /*08d0*/  IADD3 R3, PT, PT, R4, R23, RZ ;  /* 0x0000001704037210 */ /* 0x001fe40007ffe0ff */
[----:B------:R-:W-:-:S03]  /*08e0*/  IADD3 R23, PT, PT, R23, UR12, RZ ;  /* 0x0000000c17177c10 */ /* 0x000fc6000fffe0ff */
[----:B------:R-:W-:Y:S01]  /*08f0*/  IMAD.WIDE R2, R3, 0x2, R8 ;  /* 0x0000000203027825 */ /* 0x000fe200078e0208 */
[----:B------:R-:W-:-:S04]  /*0900*/  ISETP.GE.AND P0, PT, R23, UR8, PT ;  /* 0x0000000817007c0c */ /* 0x000fc8000bf06270 */
[----:B------:R0:W-:Y:S09]  /*0910*/  STG.E.U16 desc[UR4][R2.64], RZ ;  /* 0x000000ff02007986 */ /* 0x0001f2000c101504 */
[----:B------:R-:W-:Y:S05]  /*0920*/  @!P0 BRA `(.L_x_6491) ;  /* 0xfffffffc00e88947 */ /* 0x000fea000383ffff */
.L_x_6490:
[----:B------:R-:W-:Y:S05]  /*0930*/  BSYNC.RECONVERGENT B0 ;  /* 0x0000000000007941 */ /* 0x000fea0003800200 */
.L_x_6489:
        /* <DEDUP_REMOVED lines=67> */
.L_x_6488:
        /* <DEDUP_REMOVED lines=11> */
.L_x_6496:
[----:B------:R-:W-:Y:S01]  /*0e20*/  VIADD R3, R3, UR12 ;  /* 0x0000000c03037c36 */ /* 0x000fe20008000000 */
[----:B------:R-:W-:Y:S01]  /*0e30*/  MOV R0, UR12 ;  /* 0x0000000c00007c02 */ /* 0x000fe20008000f00 */
[----:B------:R0:W-:Y:S03]  /*0e40*/  STS [R5], RZ ;  /* 0x000000ff05007388 */ /* 0x0001e60000000800 */
[----:B------:R-:W-:Y:S01]  /*0e50*/  ISETP.GE.AND P0, PT, R3, R14, PT ;  /* 0x0000000e0300720c */ /* 0x000fe20003f06270 */
[----:B0-----:R-:W-:-:S12]  /*0e60*/  IMAD R5, R0, 0x4, R5 ;  /* 0x0000000400057824 */ /* 0x001fd800078e0205 */
[----:B------:R-:W-:Y:S05]  /*0e70*/  @!P0 BRA `(.L_x_6496) ;  /* 0xfffffffc00e88947 */ /* 0x000fea000383ffff */
[----:B------:R-:W-:Y:S05]  /*0e80*/  BRA `(.L_x_6494) ;  /* 0x0000001400447947 */ /* 0x000fea0003800000 */
.L_x_6495:
        /* <DEDUP_REMOVED lines=120> */
.L_x_6502:
        /* <DEDUP_REMOVED lines=9> */
.L_x_6498:
        /* <DEDUP_REMOVED lines=92> */
.L_x_6497:
        /* <DEDUP_REMOVED lines=50> */
.L_x_6500:
        /* <DEDUP_REMOVED lines=30> */
.L_x_6501:
        /* <DEDUP_REMOVED lines=26> */
.L_x_6499:
        /* <DEDUP_REMOVED lines=10> */
.L_x_6494:
[----:B------:R-:W-:Y:S05]  /*23a0*/  BSYNC.RECONVERGENT B0 ;  /* 0x0000000000007941 */ /* 0x000fea0003800200 */
.L_x_6493:
        /* <DEDUP_REMOVED lines=16> */
.L_x_6507:
        /* <DEDUP_REMOVED lines=40> */
.L_x_6506:
[----:B------:R-:W-:Y:S05]  /*2730*/  BSYNC.RECONVERGENT B0 ;  /* 0x0000000000007941 */ /* 0x000fea0003800200 */
.L_x_6505:
        /* <DEDUP_REMOVED lines=27> */
.L_x_6508:
        /* <DEDUP_REMOVED lines=18> */
.L_x_6509:
        /* <DEDUP_REMOVED lines=17> */
.L_x_6504:
[----:B------:R-:W-:Y:S05]  /*2b20*/  BSYNC.RECONVERGENT B1 ;  /* 0x0000000000017941 */ /* 0x000fea0003800200 */
.L_x_6503:
        /* <DEDUP_REMOVED lines=11> */
.L_x_6512:
        /* <DEDUP_REMOVED lines=16> */
.L_x_6511:
[----:B------:R-:W-:Y:S05]  /*2ce0*/  BSYNC.RECONVERGENT B0 ;  /* 0x0000000000007941 */ /* 0x000fea0003800200 */
.L_x_6510:
        /* <DEDUP_REMOVED lines=15> */
.L_x_6517:
        /* <DEDUP_REMOVED lines=24> */
.L_x_6516:
[----:B------:R-:W-:Y:S05]  /*2f60*/  BSYNC.RECONVERGENT B0 ;  /* 0x0000000000007941 */ /* 0x000fea0003800200 */
.L_x_6515:
        /* <DEDUP_REMOVED lines=19> */
.L_x_6518:
        /* <DEDUP_REMOVED lines=14> */
.L_x_6519:
        /* <DEDUP_REMOVED lines=14> */
.L_x_6514:
[----:B------:R-:W-:Y:S05]  /*3260*/  BSYNC.RECONVERGENT B1 ;  /* 0x0000000000017941 */ /* 0x000fea0003800200 */
.L_x_6513:
        /* <DEDUP_REMOVED lines=8> */
[----:B0-----:R-:W-:Y:S05]  /*32f0*/  CALL.REL.NOINC `($__internal_99_$__cuda_sm20_rcp_rn_f32_slowpath) ;  /* 0x0000002400287944 */ /* 0x001fea0003c00000 */
[----:B------:R-:W-:Y:S01]  /*3300*/  MOV R36, R2 ;  /* 0x0000000200247202 */ /* 0x000fe20000000f00 */
[----:B------:R-:W-:Y:S05]  /*3310*/  BRA `(.L_x_6522) ;  /* 0x0000000000107947 */ /* 0x000fea0003800000 */
.L_x_6521:
[----:B------:R-:W1:Y:S02]  /*3320*/  MUFU.RCP R3, R35 ;  /* 0x0000002300037308 */ /* 0x000e640000001000 */
[----:B-1----:R-:W-:-:S04]  /*3330*/  FFMA R36, R3, R35, -1 ;  /* 0xbf80000003247423 */ /* 0x002fc80000000023 */
[----:B------:R-:W-:-:S04]  /*3340*/  FADD.FTZ R36, -R36, -RZ ;  /* 0x800000ff24247221 */ /* 0x000fc80000010100 */
[----:B------:R-:W-:-:S07]  /*3350*/  FFMA R36, R3, R36, R3 ;  /* 0x0000002403247223 */ /* 0x000fce0000000003 */
.L_x_6522:
[----:B------:R-:W-:Y:S05]  /*3360*/  BSYNC.RECONVERGENT B1 ;  /* 0x0000000000017941 */ /* 0x000fea0003800200 */
.L_x_6520:
        /* <DEDUP_REMOVED lines=121> */
.L_x_6531:
        /* <DEDUP_REMOVED lines=11> */
.L_x_6527:
        /* <DEDUP_REMOVED lines=116> */
.L_x_6526:
        /* <DEDUP_REMOVED lines=58> */
.L_x_6529:
        /* <DEDUP_REMOVED lines=35> */
.L_x_6530:
        /* <DEDUP_REMOVED lines=32> */
.L_x_6528:
        /* <DEDUP_REMOVED lines=11> */
.L_x_6525:
[----:B------:R-:W0:Y:S01]  /*4b70*/  S2R R3, SR_TID.X ;  /* 0x0000000000037919 */ /* 0x000e220000002100 */
[----:B------:R-:W1:Y:S01]  /*4b80*/  LDC R2, c[0x0][0x38c] ;  /* 0x0000e300ff027b82 */ /* 0x000e620000000800 */
[----:B------:R-:W-:-:S05]  /*4b90*/  FMUL R0, RZ, R36 ;  /* 0x00000024ff007220 */ /* 0x000fca0000400000 */
[----:B------:R-:W-:Y:S02]  /*4ba0*/  F2FP.F16.F32.PACK_AB R0, RZ, R0 ;  /* 0x00000000ff00723e */ /* 0x000fe400000000ff */
[----:B------:R-:W2:Y:S05]  /*4bb0*/  LDC.64 R4, c[0x0][0x448] ;  /* 0x00011200ff047b82 */ /* 0x000eaa0000000a00 */
.L_x_6532:
[----:B0--3--:R-:W-:Y:S02]  /*4bc0*/  IADD3 R7, PT, PT, R34, R3, RZ ;  /* 0x0000000322077210 */ /* 0x009fe40007ffe0ff */
[----:B------:R-:W-:-:S03]  /*4bd0*/  IADD3 R3, PT, PT, R3, UR12, RZ ;  /* 0x0000000c03037c10 */ /* 0x000fc6000fffe0ff */
[----:B--2---:R-:W-:Y:S01]  /*4be0*/  IMAD.WIDE R6, R7, 0x2, R4 ;  /* 0x0000000207067825 */ /* 0x004fe200078e0204 */
[----:B-1----:R-:W-:-:S04]  /*4bf0*/  ISETP.GE.AND P0, PT, R3, R2, PT ;  /* 0x000000020300720c */ /* 0x002fc80003f06270 */
[----:B------:R3:W-:Y:S09]  /*4c00*/  STG.E.U16 desc[UR4][R6.64], R0 ;  /* 0x0000000006007986 */ /* 0x0007f2000c101504 */
[----:B------:R-:W-:Y:S05]  /*4c10*/  @!P0 BRA `(.L_x_6532) ;  /* 0xfffffffc00e88947 */ /* 0x000fea000383ffff */
.L_x_6524:
[----:B------:R-:W-:Y:S05]  /*4c20*/  BSYNC.RECONVERGENT B0 ;  /* 0x0000000000007941 */ /* 0x000fea0003800200 */
.L_x_6523:
        /* <DEDUP_REMOVED lines=91> */
.L_x_6492:
[----:B------:R-:W-:Y:S05]  /*51e0*/  BSYNC.RECONVERGENT B2 ;  /* 0x0000000000027941 */ /* 0x000fea0003800200 */
.L_x_6487:
[----:B------:R-:W4:Y:S01]  /*51f0*/  LDCU UR6, c[0x0][0x380] ;  /* 0x00007000ff0677ac */ /* 0x000f220008000800 */
[----:B------:R-:W-:-:S04]  /*5200*/  UIADD3 UR21, UPT, UPT, UR11, UR21, URZ ;  /* 0x000000150b157290 */ /* 0x000fc8000fffe0ff */
[----:B----4-:R-:W-:-:S09]  /*5210*/  UISETP.GE.AND UP0, UPT, UR21, UR6, UPT ;  /* 0x000000061500728c */ /* 0x010fd2000bf06270 */
[----:B------:R-:W-:Y:S05]  /*5220*/  BRA.U !UP0, `(.L_x_6533) ;  /* 0xffffffb108847547 */ /* 0x000fea000b83ffff */
.L_x_6486:
        /* <DEDUP_REMOVED lines=8> */
        .weak           $__internal_97_$__cuda_sm20_dblrcp_rn_slowpath_v3
        .type           $__internal_97_$__cuda_sm20_dblrcp_rn_slowpath_v3,@function
        .size           $__internal_97_$__cuda_sm20_dblrcp_rn_slowpath_v3,($__internal_98_$__cuda_sm20_dsqrt_rn_f64_mediumpath_v1 - $__internal_97_$__cuda_sm20_dblrcp_rn_slowpath_v3)
$__internal_97_$__cuda_sm20_dblrcp_rn_slowpath_v3:
        /* <DEDUP_REMOVED lines=24> */
.L_x_6537:
        /* <DEDUP_REMOVED lines=10> */
.L_x_6535:
[----:B------:R-:W-:Y:S02]  /*54d0*/  LOP3.LUT R7, R5, 0x80000, RZ, 0xfc, !PT ;  /* 0x0008000005077812 */ /* 0x000fe400078efcff */
[----:B------:R-:W-:-:S07]  /*54e0*/  MOV R6, R4 ;  /* 0x0000000400067202 */ /* 0x000fce0000000f00 */
.L_x_6536:
[----:B------:R-:W-:Y:S02]  /*54f0*/  MOV R3, 0x0 ;  /* 0x0000000000037802 */ /* 0x000fe40000000f00 */
[----:B------:R-:W-:Y:S02]  /*5500*/  MOV R12, R6 ;  /* 0x00000006000c7202 */ /* 0x000fe40000000f00 */
[----:B------:R-:W-:Y:S01]  /*5510*/  MOV R13, R7 ;  /* 0x00000007000d7202 */ /* 0x000fe20000000f00 */
[----:B------:R-:W-:Y:S06]  /*5520*/  RET.REL.NODEC R2 `(_Z21fmha_reference_kernelIN4cute5tupleIJiiiiNS1_IJNS1_IJiiEEEiEEEEEENS0_6TensorINS0_10ViewEngineINS0_8gmem_ptrIPN7cutlass6half_tEEEEENS0_6LayoutINS1_IJiiS3_EEENS1_IJiNS0_1CILi1EEES3_EEEEEEENS5_ISC_NSD_ISE_NS1_IJiSG_NS1_IJNS1_IJNSF_ILi0EEEiEEEiEEEEEEEEEESP_SJ_NS5_INS6_INS7_IPfEEEENSD_INS1_IJiS3_EEENS1_IJSG_S3_EEEEEEENS8_4fmha10collective23ResidualMaskForBackwardEEvT_T0_T1_T2_T3_T4_T5_) ;  /* 0xffffffa802b47950 */ /* 0x000fec0003c3ffff */
        .weak           $__internal_98_$__cuda_sm20_dsqrt_rn_f64_mediumpath_v1
        .type           $__internal_98_$__cuda_sm20_dsqrt_rn_f64_mediumpath_v1,@function
        .size           $__internal_98_$__cuda_sm20_dsqrt_rn_f64_mediumpath_v1,($__internal_99_$__cuda_sm20_rcp_rn_f32_slowpath - $__internal_98_$__cuda_sm20_dsqrt_rn_f64_mediumpath_v1)
$__internal_98_$__cuda_sm20_dsqrt_rn_f64_mediumpath_v1:
        /* <DEDUP_REMOVED lines=11> */
.L_x_6538:
        /* <DEDUP_REMOVED lines=24> */
.L_x_6540:
[----:B------:R-:W-:Y:S02]  /*5760*/  DADD R4, R14, R14 ;  /* 0x000000000e047229 */ /* 0x000fe4000000000e */
.L_x_6539:
[----:B------:R-:W-:Y:S02]  /*5770*/  MOV R2, R0 ;  /* 0x0000000000027202 */ /* 0x000fe40000000f00 */
[----:B------:R-:W-:-:S04]  /*5780*/  MOV R3, 0x0 ;  /* 0x0000000000037802 */ /* 0x000fc80000000f00 */
[----:B------:R-:W-:Y:S05]  /*5790*/  RET.REL.NODEC R2 `(_Z21fmha_reference_kernelIN4cute5tupleIJiiiiNS1_IJNS1_IJiiEEEiEEEEEENS0_6TensorINS0_10ViewEngineINS0_8gmem_ptrIPN7cutlass6half_tEEEEENS0_6LayoutINS1_IJiiS3_EEENS1_IJiNS0_1CILi1EEES3_EEEEEEENS5_ISC_NSD_ISE_NS1_IJiSG_NS1_IJNS1_IJNSF_ILi0EEEiEEEiEEEEEEEEEESP_SJ_NS5_INS6_INS7_IPfEEEENSD_INS1_IJiS3_EEENS1_IJSG_S3_EEEEEEENS8_4fmha10collective23ResidualMaskForBackwardEEvT_T0_T1_T2_T3_T4_T5_) ;  /* 0xffffffa802187950 */ /* 0x000fea0003c3ffff */
        .weak           $__internal_99_$__cuda_sm20_rcp_rn_f32_slowpath
        .type           $__internal_99_$__cuda_sm20_rcp_rn_f32_slowpath,@function
        .size           $__internal_99_$__cuda_sm20_rcp_rn_f32_slowpath,(.L_x_7363 - $__internal_99_$__cuda_sm20_rcp_rn_f32_slowpath)
$__internal_99_$__cuda_sm20_rcp_rn_f32_slowpath:
        /* <DEDUP_REMOVED lines=15> */
.L_x_6542:
        /* <DEDUP_REMOVED lines=33> */
.L_x_6544:
[----:B------:R0:W1:Y:S02]  /*5aa0*/  MUFU.RCP R2, R35 ;  /* 0x0000002300027308 */ /* 0x0000640000001000 */
.L_x_6543:
[----:B------:R-:W-:Y:S05]  /*5ab0*/  BSYNC.RECONVERGENT B0 ;  /* 0x0000000000007941 */ /* 0x000fea0003800200 */
.L_x_6541:
[----:B------:R-:W-:-:S04]  /*5ac0*/  MOV R5, 0x0 ;  /* 0x0000000000057802 */ /* 0x000fc80000000f00 */
[----:B01----:R-:W-:Y:S05]  /*5ad0*/  RET.REL.NODEC R4 `(_Z21fmha_reference_kernelIN4cute5tupleIJiiiiNS1_IJNS1_IJiiEEEiEEEEEENS0_6TensorINS0_10ViewEngineINS0_8gmem_ptrIPN7cutlass6half_tEEEEENS0_6LayoutINS1_IJiiS3_EEENS1_IJiNS0_1CILi1EEES3_EEEEEEENS5_ISC_NSD_ISE_NS1_IJiSG_NS1_IJNS1_IJNSF_ILi0EEEiEEEiEEEEEEEEEESP_SJ_NS5_INS6_INS7_IPfEEEENSD_INS1_IJiS3_EEENS1_IJSG_S3_EEEEEEENS8_4fmha10collective23ResidualMaskForBackwardEEvT_T0_T1_T2_T3_T4_T5_) ;  /* 0xffffffa404487950 */ /* 0x003fea0003c3ffff */
.L_x_6545:
        /* <DEDUP_REMOVED lines=10> */
.L_x_7363:


//--------------------- .text._Z28fmha_bwd_reference_dV_kernelIN4cute5tupleIJN7cutlass4fmha10collective14VariableLengthES5_iiNS1_IJNS1_IJiiEEEiEEEEEENS0_6TensorINS0_10ViewEngineINS0_8gmem_ptrIPNS2_6half_tEEEEENS0_6LayoutINS1_IJS5_iS7_EEENS1_IJiNS0_1CILi1EEES7_EEEEEEENS9_ISF_NSG_ISH_NS1_IJiSJ_NS1_IJNS1_IJNSI_ILi0EEEiEEEiEEEEEEEEEESS_SM_NS9_INSA_INSB_IPfEEEENSG_INS1_IJS5_S7_EEENS1_IJSJ_S7_EEEEEEESM_SS_NS4_23ResidualMaskForBackwardEEvT_T0_T1_T2_T3_T4_T5_T6_T7_ --------------------------
	.section	.text._Z28fmha_bwd_reference_dV_kernelIN4cute5tupleIJN7cutlass4fmha10collective14VariableLengthES5_iiNS1_IJNS1_IJiiEEEiEEEEEENS0_6TensorINS0_10ViewEngineINS0_8gmem_ptrIPNS2_6half_tEEEEENS0_6LayoutINS1_IJS5_iS7_EEENS1_IJiNS0_1CILi1EEES7_EEEEEEENS9_ISF_NSG_ISH_NS1_IJiSJ_NS1_IJNS1_IJNSI_ILi0EEEiEEEiEEEEEEEEEESS_SM_NS9_INSA_INSB_IPfEEEENSG_INS1_IJS5_S7_EEENS1_IJSJ_S7_EEEEEEESM_SS_NS4_23ResidualMaskForBackwardEEvT_T0_T1_T2_T3_T4_T5_T6_T7_,"ax",@progbits
	.align	128
        .global         _Z28fmha_bwd_reference_dV_kernelIN4cute5tupleIJN7cutlass4fmha10collective14VariableLengthES5_iiNS1_IJNS1_IJiiEEEiEEEEEENS0_6TensorINS0_10ViewEngineINS0_8gmem_ptrIPNS2_6half_tEEEEENS0_6LayoutINS1_IJS5_iS7_EEENS1_IJiNS0_1CILi1EEES7_EEEEEEENS9_ISF_NSG_ISH_NS1_IJiSJ_NS1_IJNS1_IJNSI_ILi0EEEiEEEiEEEEEEEEEESS_SM_NS9_INSA_INSB_IPfEEEENSG_INS1_IJS5_S7_EEENS1_IJSJ_S7_EEEEEEESM_SS_NS4_23ResidualMaskForBackwardEEvT_T0_T1_T2_T3_T4_T5_T6_T7_
        .type           _Z28fmha_bwd_reference_dV_kernelIN4cute5tupleIJN7cutlass4fmha10collective14VariableLengthES5_iiNS1_IJNS1_IJiiEEEiEEEEEENS0_6TensorINS0_10ViewEngineINS0_8gmem_ptrIPNS2_6half_tEEEEENS0_6LayoutINS1_IJS5_iS7_EEENS1_IJiNS0_1CILi1EEES7_EEEEEEENS9_ISF_NSG_ISH_NS1_IJiSJ_NS1_IJNS1_IJNSI_ILi0EEEiEEEiEEEEEEEEEESS_SM_NS9_INSA_INSB_IPfEEEENSG_INS1_IJS5_S7_EEENS1_IJSJ_S7_EEEEEEESM_SS_NS4_23ResidualMaskForBackwardEEvT_T0_T1_T2_T3_T4_T5_T6_T7_,@function
        .size           _Z28fmha_bwd_reference_dV_kernelIN4cute5tupleIJN7cutlass4fmha10collective14VariableLengthES5_iiNS1_IJNS1_IJiiEEEiEEEEEENS0_6TensorINS0_10ViewEngineINS0_8gmem_ptrIPNS2_6half_tEEEEENS0_6LayoutINS1_IJS5_iS7_EEENS1_IJiNS0_1CILi1EEES7_EEEEEEENS9_ISF_NSG_ISH_NS1_IJiSJ_NS1_IJNS1_IJNSI_ILi0EEEiEEEiEEEEEEEEEESS_SM_NS9_INSA_INSB_IPfEEEENSG_INS1_IJS5_S7_EEENS1_IJSJ_S7_EEEEEEESM_SS_NS4_23ResidualMaskForBackwardEEvT_T0_T1_T2_T3_T4_T5_T6_T7_,(.L_x_7365 - _Z28fmha_bwd_reference_dV_kernelIN4cute5tupleIJN7cutlass4fmha10collective14VariableLengthES5_iiNS1_IJNS1_IJiiEEEiEEEEEENS0_6TensorINS0_10ViewEngineINS0_8gmem_ptrIPNS2_6half_tEEEEENS0_6LayoutINS1_IJS5_iS7_EEENS1_IJiNS0_1CILi1EEES7_EEEEEEENS9_ISF_NSG_ISH_NS1_IJiSJ_NS1_IJNS1_IJNSI_ILi0EEEiEEEiEEEEEEEEEESS_SM_NS9_INSA_INSB_IPfEEEENSG_INS1_IJS5_S7_EEENS1_IJSJ_S7_EEEEEEESM_SS_NS4_23ResidualMaskForBackwardEEvT_T0_T1_T2_T3_T4_T5_T6_T7_)
        .other          _Z28fmha_bwd_reference_dV_kernelIN4cute5tupleIJN7cutlass4fmha10collective14VariableLengthES5_iiNS1_IJNS1_IJiiEEEiEEEEEENS0_6TensorINS0_10ViewEngineINS0_8gmem_ptrIPNS2_6half_tEEEEENS0_6LayoutINS1_IJS5_iS7_EEENS1_IJiNS0_1CILi1EEES7_EEEEEEENS9_ISF_NSG_ISH_NS1_IJiSJ_NS1_IJNS1_IJNSI_ILi0EEEiEEEiEEEEEEEEEESS_SM_NS9_INSA_INSB_IPfEEEENSG_INS1_IJS5_S7_EEENS1_IJSJ_S7_EEEEEEESM_SS_NS4_23ResidualMaskForBackwardEEvT_T0_T1_T2_T3_T4_T5_T6_T7_,@"STO_CUDA_ENTRY STV_DEFAULT"
_Z28fmha_bwd_reference_dV_kernelIN4cute5tupleIJN7cutlass4fmha10collective14VariableLengthES5_iiNS1_IJNS1_IJiiEEEiEEEEEENS0_6TensorINS0_10ViewEngineINS0_8gmem_ptrIPNS2_6half_tEEEEENS0_6LayoutINS1_IJS5_iS7_EEENS1_IJiNS0_1CILi1EEES7_EEEEEEENS9_ISF_NSG_ISH_NS1_IJiSJ_NS1_IJNS1_IJNSI_ILi0EEEiEEEiEEEEEEEEEESS_SM_NS9_INSA_INSB_IPfEEEENSG_INS1_IJS5_S7_EEENS1_IJSJ_S7_EEEEEEESM_SS_NS4_23ResidualMaskForBackwardEEvT_T0_T1_T2_T3_T4_T5_T6_T7_:
.text._Z28fmha_bwd_reference_dV_kernelIN4cute5tupleIJN7cutlass4fmha10collective14VariableLengthES5_iiNS1_IJNS1_IJiiEEEiEEEEEENS0_6TensorINS0_10ViewEngineINS0_8gmem_ptrIPNS2_6half_tEEEEENS0_6LayoutINS1_IJS5_iS7_EEENS1_IJiNS0_1CILi1EEES7_EEEEEEENS9_ISF_NSG_ISH_NS1_IJiSJ_NS1_IJNS1_IJNSI_ILi0EEEiEEEiEEEEEEEEEESS_SM_NS9_INSA_INSB_IPfEEEENSG_INS1_IJS5_S7_EEENS1_IJSJ_S7_EEEEEEESM_SS_NS4_23ResidualMaskForBackwardEEvT_T0_T1_T2_T3_T4_T5_T6_T7_:
        /* <DEDUP_REMOVED lines=8> */
[----:B------:R-:W-:Y:S05]  /*0080*/  CALL.REL.NOINC `($__internal_101_$__cuda_sm20_sqrt_rn_f32_slowpath) ;  /* 0x0000002c00907944 */ /* 0x000fea0003c00000 */
[----:B------:R-:W-:Y:S05]  /*0090*/  BRA `(.L_x_6547) ;  /* 0x0000000000107947 */ /* 0x000fea0003800000 */
.L_x_6546:
[----:B------:R-:W-:Y:S01]  /*00a0*/  FMUL.FTZ R2, R5, R0 ;  /* 0x0000000005027220 */ /* 0x000fe20000410000 */
[----:B------:R-:W-:-:S03]  /*00b0*/  FMUL.FTZ R0, R0, 0.5 ;  /* 0x3f00000000007820 */ /* 0x000fc60000410000 */
[----:B------:R-:W-:-:S04]  /*00c0*/  FFMA R5, -R2, R2, R5 ;  /* 0x0000000202057223 */ /* 0x000fc80000000105 */
[----:B------:R-:W-:-:S07]  /*00d0*/  FFMA R2, R5, R0, R2 ;  /* 0x0000000005027223 */ /* 0x000fce0000000002 */
.L_x_6547:
[----:B------:R-:W-:-:S05]  /*00e0*/  VIADD R0, R2, 0x1800000 ;  /* 0x0180000002007836 */ /* 0x000fca0000000000 */
[----:B------:R-:W-:-:S04]  /*00f0*/  LOP3.LUT R0, R0, 0x7f800000, RZ, 0xc0, !PT ;  /* 0x7f80000000007812 */ /* 0x000fc800078ec0ff */
[----:B------:R-:W-:-:S13]  /*0100*/  ISETP.GT.U32.AND P0, PT, R0, 0x1ffffff, PT ;  /* 0x01ffffff0000780c */ /* 0x000fda0003f04070 */
[----:B------:R-:W-:Y:S05]  /*0110*/  @P0 BRA `(.L_x_6548) ;  /* 0x0000000000140947 */ /* 0x000fea0003800000 */
[----:B------:R-:W-:Y:S02]  /*0120*/  MOV R5, R2 ;  /* 0x0000000200057202 */ /* 0x000fe40000000f00 */
[----:B------:R-:W-:Y:S02]  /*0130*/  MOV R4, 0x150 ;  /* 0x0000015000047802 */ /* 0x000fe40000000f00 */
[----:B------:R-:W-:Y:S05]  /*0140*/  CALL.REL.NOINC `($__internal_100_$__cuda_sm20_rcp_rn_f32_slowpath) ;  /* 0x0000002800947944 */ /* 0x000fea0003c00000 */
[----:B------:R-:W-:Y:S01]  /*0150*/  MOV R12, R2 ;  /* 0x00000002000c7202 */ /* 0x000fe20000000f00 */
[----:B------:R-:W-:Y:S05]  /*0160*/  BRA `(.L_x_6549) ;  /* 0x0000000000107947 */ /* 0x000fea0003800000 */
.L_x_6548:
[----:B------:R-:W0:Y:S02]  /*0170*/  MUFU.RCP R0, R2 ;  /* 0x0000000200007308 */ /* 0x000e240000001000 */
[----:B0-----:R-:W-:-:S04]  /*0180*/  FFMA R12, R0, R2, -1 ;  /* 0xbf800000000c7423 */ /* 0x001fc80000000002 */
[----:B------:R-:W-:-:S04]  /*0190*/  FADD.FTZ R12, -R12, -RZ ;  /* 0x800000ff0c0c7221 */ /* 0x000fc80000010100 */
[----:B------:R-:W-:-:S07]  /*01a0*/  FFMA R12, R0, R12, R0 ;  /* 0x0000000c000c7223 */ /* 0x000fce0000000000 */
.L_x_6549:
        /* <DEDUP_REMOVED lines=33> */
.L_x_6572:
        /* <DEDUP_REMOVED lines=94> */
.L_x_6571:
        /* <DEDUP_REMOVED lines=9> */
.L_x_6568:
        /* <DEDUP_REMOVED lines=11> */
.L_x_6555:
        /* <DEDUP_REMOVED lines=26> */
.L_x_6554:
[----:B------:R-:W0:Y:S01]  /*0c80*/  LDC R18, c[0x0][0x4f0] ;  /* 0x00013c00ff127b82 */ /* 0x000e220000000800 */
[----:B------:R-:W-:-:S07]  /*0c90*/  MOV R26, R20 ;  /* 0x00000014001a7202 */ /* 0x000fce0000000f00 */
[----:B------:R-:W1:Y:S01]  /*0ca0*/  LDC R17, c[0x0][0x3f4] ;  /* 0x0000fd00ff117b82 */ /* 0x000e620000000800 */
[----:B0-----:R-:W-:Y:S02]  /*0cb0*/  IMAD R18, R18, UR4, R23 ;  /* 0x0000000412127c24 */ /* 0x001fe4000f8e0217 */
[----:B-1----:R-:W-:-:S07]  /*0cc0*/  IMAD R17, R17, UR4, R25 ;  /* 0x0000000411117c24 */ /* 0x002fce000f8e0219 */
.L_x_6561:
        /* <DEDUP_REMOVED lines=9> */
.L_x_6557:
        /* <DEDUP_REMOVED lines=125> */
.L_x_6556:
        /* <DEDUP_REMOVED lines=67> */
.L_x_6559:
        /* <DEDUP_REMOVED lines=37> */
.L_x_6560:
        /* <DEDUP_REMOVED lines=19> */
.L_x_6558:
        /* <DEDUP_REMOVED lines=27> */
.L_x_6553:
[----:B------:R-:W-:Y:S05]  /*1e90*/  BSYNC.RECONVERGENT B0 ;  /* 0x0000000000007941 */ /* 0x000fea0003800200 */
.L_x_6552:
        /* <DEDUP_REMOVED lines=13> */
.L_x_6565:
        /* <DEDUP_REMOVED lines=78> */
.L_x_6564:
        /* <DEDUP_REMOVED lines=45> */
.L_x_6566:
        /* <DEDUP_REMOVED lines=26> */
.L_x_6567:
        /* <DEDUP_REMOVED lines=15> */
.L_x_6563:
[----:B------:R-:W-:Y:S05]  /*29b0*/  BSYNC.RECONVERGENT B0 ;  /* 0x0000000000007941 */ /* 0x000fea0003800200 */
.L_x_6562:
[----:B------:R-:W0:Y:S01]  /*29c0*/  LDCU UR5, c[0x0][0x3b8] ;  /* 0x00007700ff0577ac */ /* 0x000e220008000800 */
[----:B------:R-:W-:-:S04]  /*29d0*/  UIADD3 UR4, UPT, UPT, UR4, 0x1, URZ ;  /* 0x0000000104047890 */ /* 0x000fc8000fffe0ff */
[----:B0-----:R-:W-:Y:S01]  /*29e0*/  UISETP.NE.AND UP2, UPT, UR4, UR5, UPT ;  /* 0x000000050400728c */ /* 0x001fe2000bf45270 */
[----:B------:R-:W-:Y:S08]  /*29f0*/  BAR.SYNC.DEFER_BLOCKING 0x0 ;  /* 0x0000000000007b1d */ /* 0x000ff00000010000 */
[----:B------:R-:W-:Y:S05]  /*2a00*/  BRA.U UP2, `(.L_x_6568) ;  /* 0xffffffe102087547 */ /* 0x000fea000b83ffff */
.L_x_6551:
        /* <DEDUP_REMOVED lines=14> */
.L_x_6570:
[----:B------:R-:W-:Y:S05]  /*2af0*/  BSYNC.RECONVERGENT B0 ;  /* 0x0000000000007941 */ /* 0x000fea0003800200 */
.L_x_6569:
[----:B------:R-:W-:-:S04]  /*2b00*/  UIADD3 UR46, UPT, UPT, UR20, UR46, URZ ;  /* 0x0000002e142e7290 */ /* 0x000fc8000fffe0ff */
[----:B------:R-:W-:-:S09]  /*2b10*/  UISETP.GE.AND UP2, UPT, UR46, UR39, UPT ;  /* 0x000000272e00728c */ /* 0x000fd2000bf46270 */
[----:B------:R-:W-:Y:S05]  /*2b20*/  BRA.U !UP2, `(.L_x_6571) ;  /* 0xffffffdd0a9c7547 */ /* 0x000fea000b83ffff */
.L_x_6550:
[----:B------:R-:W1:Y:S01]  /*2b30*/  LDCU UR5, c[0x0][0x3bc] ;  /* 0x00007780ff0577ac */ /* 0x000e620008000800 */
[----:B------:R-:W1:Y:S01]  /*2b40*/  LDCU UR4, c[0x0][0x3c0] ;  /* 0x00007800ff0477ac */ /* 0x000e620008000800 */
[----:B------:R-:W-:Y:S02]  /*2b50*/  UIADD3 UR44, UPT, UPT, UR19, UR44, URZ ;  /* 0x0000002c132c7290 */ /* 0x000fe4000fffe0ff */
[----:B-1----:R-:W-:-:S04]  /*2b60*/  UIMAD UR4, UR5, UR4, URZ ;  /* 0x00000004050472a4 */ /* 0x002fc8000f8e02ff */
[----:B------:R-:W-:-:S09]  /*2b70*/  UISETP.GE.AND UP0, UPT, UR44, UR4, UPT ;  /* 0x000000042c00728c */ /* 0x000fd2000bf06270 */
[----:B------:R-:W-:Y:S05]  /*2b80*/  BRA.U !UP0, `(.L_x_6572) ;  /* 0xffffffd9080c7547 */ /* 0x000fea000b83ffff */
[----:B------:R-:W-:Y:S05]  /*2b90*/  EXIT ;  /* 0x000000000000794d */ /* 0x000fea0003800000 */
        .weak           $__internal_100_$__cuda_sm20_rcp_rn_f32_slowpath
        .type           $__internal_100_$__cuda_sm20_rcp_rn_f32_slowpath,@function
        .size           $__internal_100_$__cuda_sm20_rcp_rn_f32_slowpath,($__internal_101_$__cuda_sm20_sqrt_rn_f32_slowpath - $__internal_100_$__cuda_sm20_rcp_rn_f32_slowpath)
$__internal_100_$__cuda_sm20_rcp_rn_f32_slowpath:
        /* <DEDUP_REMOVED lines=15> */
.L_x_6573:
        /* <DEDUP_REMOVED lines=33> */
.L_x_6575:
[----:B------:R0:W1:Y:S02]  /*2ea0*/  MUFU.RCP R2, R5 ;  /* 0x0000000500027308 */ /* 0x0000640000001000 */
.L_x_6574:
[----:B0-2---:R-:W-:-:S04]  /*2eb0*/  HFMA2 R5, -RZ, RZ, 0, 0 ;  /* 0x00000000ff057431 */ /* 0x005fc800000001ff */
[----:B-1-3--:R-:W-:Y:S05]  /*2ec0*/  RET.REL.NODEC R4 `(_Z28fmha_bwd_reference_dV_kernelIN4cute5tupleIJN7cutlass4fmha10collective14VariableLengthES5_iiNS1_IJNS1_IJiiEEEiEEEEEENS0_6TensorINS0_10ViewEngineINS0_8gmem_ptrIPNS2_6half_tEEEEENS0_6LayoutINS1_IJS5_iS7_EEENS1_IJiNS0_1CILi1EEES7_EEEEEEENS9_ISF_NSG_ISH_NS1_IJiSJ_NS1_IJNS1_IJNSI_ILi0EEEiEEEiEEEEEEEEEESS_SM_NS9_INSA_INSB_IPfEEEENSG_INS1_IJS5_S7_EEENS1_IJSJ_S7_EEEEEEESM_SS_NS4_23ResidualMaskForBackwardEEvT_T0_T1_T2_T3_T4_T5_T6_T7_) ;  /* 0xffffffd0044c7950 */ /* 0x00afea0003c3ffff */
        .weak           $__internal_101_$__cuda_sm20_sqrt_rn_f32_slowpath
        .type           $__internal_101_$__cuda_sm20_sqrt_rn_f32_slowpath,@function
        .size           $__internal_101_$__cuda_sm20_sqrt_rn_f32_slowpath,(.L_x_7365 - $__internal_101_$__cuda_sm20_sqrt_rn_f32_slowpath)
$__internal_101_$__cuda_sm20_sqrt_rn_f32_slowpath:
        /* <DEDUP_REMOVED lines=20> */
.L_x_6576:
[----:B------:R-:W-:Y:S01]  /*3010*/  HFMA2 R5, -RZ, RZ, 0, 0 ;  /* 0x00000000ff057431 */ /* 0x000fe200000001ff */
[----:B------:R-:W-:-:S04]  /*3020*/  MOV R4, R0 ;  /* 0x0000000000047202 */ /* 0x000fc80000000f00 */
[----:B------:R-:W-:Y:S05]  /*3030*/  RET.REL.NODEC R4 `(_Z28fmha_bwd_reference_dV_kernelIN4cute5tupleIJN7cutlass4fmha10collective14VariableLengthES5_iiNS1_IJNS1_IJiiEEEiEEEEEENS0_6TensorINS0_10ViewEngineINS0_8gmem_ptrIPNS2_6half_tEEEEENS0_6LayoutINS1_IJS5_iS7_EEENS1_IJiNS0_1CILi1EEES7_EEEEEEENS9_ISF_NSG_ISH_NS1_IJiSJ_NS1_IJNS1_IJNSI_ILi0EEEiEEEiEEEEEEEEEESS_SM_NS9_INSA_INSB_IPfEEEENSG_INS1_IJS5_S7_EEENS1_IJSJ_S7_EEEEEEESM_SS_NS4_23ResidualMaskForBackwardEEvT_T0_T1_T2_T3_T4_T5_T6_T7_) ;  /* 0xffffffcc04f07950 */ /* 0x000fea0003c3ffff */
.L_x_6577:
        /* <DEDUP_REMOVED lines=12> */
.L_x_7365:


//--------------------- .text._Z28fmha_bwd_reference_dK_kernelIN4cute5tupleIJN7cutlass4fmha10collective14VariableLengthES5_iiNS1_IJNS1_IJiiEEEiEEEEEENS0_6TensorINS0_10ViewEngineINS0_8gmem_ptrIPNS2_6half_tEEEEENS0_6LayoutINS1_IJS5_iS7_EEENS1_IJiNS0_1CILi1EEES7_EEEEEEENS9_ISF_NSG_ISH_NS1_IJiSJ_NS1_IJNS1_IJNSI_ILi0EEEiEEEiEEEEEEEEEESS_SM_NS9_INSA_INSB_IPfEEEENSG_INS1_IJS5_S7_EEENS1_IJSJ_S7_EEEEEEESM_SS_NS4_23ResidualMaskForBackwardEEvT_T0_T1_T2_T3_T4_T5_T6_T7_ --------------------------
	.section	.text._Z28fmha_bwd_reference_dK_kernelIN4cute5tupleIJN7cutlass4fmha10collective14VariableLengthES5_iiNS1_IJNS1_IJiiEEEiEEEEEENS0_6TensorINS0_10ViewEngineINS0_8gmem_ptrIPNS2_6half_tEEEEENS0_6LayoutINS1_IJS5_iS7_EEENS1_IJiNS0_1CILi1EEES7_EEEEEEENS9_ISF_NSG_ISH_NS1_IJiSJ_NS1_IJNS1_IJNSI_ILi0EEEiEEEiEEEEEEEEEESS_SM_NS9_INSA_INSB_IPfEEEENSG_INS1_IJS5_S7_EEENS1_IJSJ_S7_EEEEEEESM_SS_NS4_23ResidualMaskForBackwardEEvT_T0_T1_T2_T3_T4_T5_T6_T7_,"ax",@progbits
	.align	128
        .global         _Z28fmha_bwd_reference_dK_kernelIN4cute5tupleIJN7cutlass4fmha10collective14VariableLengthES5_iiNS1_IJNS1_IJiiEEEiEEEEEENS0_6TensorINS0_10ViewEngineINS0_8gmem_ptrIPNS2_6half_tEEEEENS0_6LayoutINS1_IJS5_iS7_EEENS1_IJiNS0_1CILi1EEES7_EEEEEEENS9_ISF_NSG_ISH_NS1_IJiSJ_NS1_IJNS1_IJNSI_ILi0EEEiEEEiEEEEEEEEEESS_SM_NS9_INSA_INSB_IPfEEEENSG_INS1_IJS5_S7_EEENS1_IJSJ_S7_EEEEEEESM_SS_NS4_23ResidualMaskForBackwardEEvT_T0_T1_T2_T3_T4_T5_T6_T7_
        .type           _Z28fmha_bwd_reference_dK_kernelIN4cute5tupleIJN7cutlass4fmha10collective14VariableLengthES5_iiNS1_IJNS1_IJiiEEEiEEEEEENS0_6TensorINS0_10ViewEngineINS0_8gmem_ptrIPNS2_6half_tEEEEENS0_6LayoutINS1_IJS5_iS7_EEENS1_IJiNS0_1CILi1EEES7_EEEEEEENS9_ISF_NSG_ISH_NS1_IJiSJ_NS1_IJNS1_IJNSI_ILi0EEEiEEEiEEEEEEEEEESS_SM_NS9_INSA_INSB_IPfEEEENSG_INS1_IJS5_S7_EEENS1_IJSJ_S7_EEEEEEESM_SS_NS4_23ResidualMaskForBackwardEEvT_T0_T1_T2_T3_T4_T5_T6_T7_,@function
        .size           _Z28fmha_bwd_reference_dK_kernelIN4cute5tupleIJN7cutlass4fmha10collective14VariableLengthES5_iiNS1_IJNS1_IJiiEEEiEEEEEENS0_6TensorINS0_10ViewEngineINS0_8gmem_ptrIPNS2_6half_tEEEEENS0_6LayoutINS1_IJS5_iS7_EEENS1_IJiNS0_1CILi1EEES7_EEEEEEENS9_ISF_NSG_ISH_NS1_IJiSJ_NS1_IJNS1_IJNSI_ILi0EEEiEEEiEEEEEEEEEESS_SM_NS9_INSA_INSB_IPfEEEENSG_INS1_IJS5_S7_EEENS1_IJSJ_S7_EEEEEEESM_SS_NS4_23ResidualMaskForBackwardEEvT_T0_T1_T2_T3_T4_T5_T6_T7_,(.L_x_7367 - _Z28fmha_bwd_reference_dK_kernelIN4cute5tupleIJN7cutlass4fmha10collective14VariableLengthES5_iiNS1_IJNS1_IJiiEEEiEEEEEENS0_6TensorINS0_10ViewEngineINS0_8gmem_ptrIPNS2_6half_tEEEEENS0_6LayoutINS1_IJS5_iS7_EEENS1_IJiNS0_1CILi1EEES7_EEEEEEENS9_ISF_NSG_ISH_NS1_IJiSJ_NS1_IJNS1_IJNSI_ILi0EEEiEEEiEEEEEEEEEESS_SM_NS9_INSA_INSB_IPfEEEENSG_INS1_IJS5_S7_EEENS1_IJSJ_S7_EEEEEEESM_SS_NS4_23ResidualMaskForBackwardEEvT_T0_T1_T2_T3_T4_T5_T6_T7_)
        .other          _Z28fmha_bwd_reference_dK_kernelIN4cute5tupleIJN7cutlass4fmha10collective14VariableLengthES5_iiNS1_IJNS1_IJiiEEEiEEEEEENS0_6TensorINS0_10ViewEngineINS0_8gmem_ptrIPNS2_6half_tEEEEENS0_6LayoutINS1_IJS5_iS7_EEENS1_IJiNS0_1CILi1EEES7_EEEEEEENS9_ISF_NSG_ISH_NS1_IJiSJ_NS1_IJNS1_IJNSI_ILi0EEEiEEEiEEEEEEEEEESS_SM_NS9_INSA_INSB_IPfEEEENSG_INS1_IJS5_S7_EEENS1_IJSJ_S7_EEEEEEESM_SS_NS4_23ResidualMaskForBackwardEEvT_T0_T1_T2_T3_T4_T5_T6_T7_,@"STO_CUDA_ENTRY STV_DEFAULT"
_Z28fmha_bwd_reference_dK_kernelIN4cute5tupleIJN7cutlass4fmha10collective14VariableLengthES5_iiNS1_IJNS1_IJiiEEEiEEEEEENS0_6TensorINS0_10ViewEngineINS0_8gmem_ptrIPNS2_6half_tEEEEENS0_6LayoutINS1_IJS5_iS7_EEENS1_IJiNS0_1CILi1EEES7_EEEEEEENS9_ISF_NSG_ISH_NS1_IJiSJ_NS1_IJNS1_IJNSI_ILi0EEEiEEEiEEEEEEEEEESS_SM_NS9_INSA_INSB_IPfEEEENSG_INS1_IJS5_S7_EEENS1_IJSJ_S7_EEEEEEESM_SS_NS4_23ResidualMaskForBackwardEEvT_T0_T1_T2_T3_T4_T5_T6_T7_:
.text._Z28fmha_bwd_reference_dK_kernelIN4cute5tupleIJN7cutlass4fmha10collective14VariableLengthES5_iiNS1_IJNS1_IJiiEEEiEEEEEENS0_6TensorINS0_10ViewEngineINS0_8gmem_ptrIPNS2_6half_tEEEEENS0_6LayoutINS1_IJS5_iS7_EEENS1_IJiNS0_1CILi1EEES7_EEEEEEENS9_ISF_NSG_ISH_NS1_IJiSJ_NS1_IJNS1_IJNSI_ILi0EEEiEEEiEEEEEEEEEESS_SM_NS9_INSA_INSB_IPfEEEENSG_INS1_IJS5_S7_EEENS1_IJSJ_S7_EEEEEEESM_SS_NS4_23ResidualMaskForBackwardEEvT_T0_T1_T2_T3_T4_T5_T6_T7_:
        /* <DEDUP_REMOVED lines=8> */
[----:B------:R-:W-:Y:S05]  /*0080*/  CALL.REL.NOINC `($__internal_103_$__cuda_sm20_sqrt_rn_f32_slowpath) ;  /* 0x0000005400b87944 */ /* 0x000fea0003c00000 */
[----:B------:R-:W-:Y:S05]  /*0090*/  BRA `(.L_x_6579) ;  /* 0x0000000000107947 */ /* 0x000fea0003800000 */
.L_x_6578:
[----:B------:R-:W-:Y:S01]  /*00a0*/  FMUL.FTZ R2, R5, R0 ;  /* 0x0000000005027220 */ /* 0x000fe20000410000 */
[----:B------:R-:W-:-:S03]  /*00b0*/  FMUL.FTZ R0, R0, 0.5 ;  /* 0x3f00000000007820 */ /* 0x000fc60000410000 */
[----:B------:R-:W-:-:S04]  /*00c0*/  FFMA R5, -R2, R2, R5 ;  /* 0x0000000202057223 */ /* 0x000fc80000000105 */
[----:B------:R-:W-:-:S07]  /*00d0*/  FFMA R2, R5, R0, R2 ;  /* 0x0000000005027223 */ /* 0x000fce0000000002 */
.L_x_6579:
[----:B------:R-:W-:-:S05]  /*00e0*/  VIADD R0, R2, 0x1800000 ;  /* 0x0180000002007836 */ /* 0x000fca0000000000 */
[----:B------:R-:W-:-:S04]  /*00f0*/  LOP3.LUT R0, R0, 0x7f800000, RZ, 0xc0, !PT ;  /* 0x7f80000000007812 */ /* 0x000fc800078ec0ff */
[----:B------:R-:W-:-:S13]  /*0100*/  ISETP.GT.U32.AND P0, PT, R0, 0x1ffffff, PT ;  /* 0x01ffffff0000780c */ /* 0x000fda0003f04070 */
[----:B------:R-:W-:Y:S05]  /*0110*/  @P0 BRA `(.L_x_6580) ;  /* 0x0000000000140947 */ /* 0x000fea0003800000 */
[----:B------:R-:W-:Y:S02]  /*0120*/  MOV R5, R2 ;  /* 0x0000000200057202 */ /* 0x000fe40000000f00 */
[----:B------:R-:W-:Y:S02]  /*0130*/  MOV R4, 0x150 ;  /* 0x0000015000047802 */ /* 0x000fe40000000f00 */
[----:B------:R-:W-:Y:S05]  /*0140*/  CALL.REL.NOINC `($__internal_102_$__cuda_sm20_rcp_rn_f32_slowpath) ;  /* 0x0000005000bc7944 */ /* 0x000fea0003c00000 */
[----:B------:R-:W-:Y:S01]  /*0150*/  MOV R10, R2 ;  /* 0x00000002000a7202 */ /* 0x000fe20000000f00 */
[----:B------:R-:W-:Y:S05]  /*0160*/  BRA `(.L_x_6581) ;  /* 0x0000000000107947 */ /* 0x000fea0003800000 */
.L_x_6580:
[----:B------:R-:W0:Y:S02]  /*0170*/  MUFU.RCP R0, R2 ;  /* 0x0000000200007308 */ /* 0x000e240000001000 */
[----:B0-----:R-:W-:-:S04]  /*0180*/  FFMA R10, R0, R2, -1 ;  /* 0xbf800000000a7423 */ /* 0x001fc80000000002 */
[----:B------:R-:W-:-:S04]  /*0190*/  FADD.FTZ R10, -R10, -RZ ;  /* 0x800000ff0a0a7221 */ /* 0x000fc80000010100 */
[----:B------:R-:W-:-:S07]  /*01a0*/  FFMA R10, R0, R10, R0 ;  /* 0x0000000a000a7223 */ /* 0x000fce0000000000 */
.L_x_6581:
        /* <DEDUP_REMOVED lines=30> */
.L_x_6616:
        /* <DEDUP_REMOVED lines=118> */
.L_x_6615:
        /* <DEDUP_REMOVED lines=10> */
.L_x_6612:
        /* <DEDUP_REMOVED lines=12> */
.L_x_6597:
        /* <DEDUP_REMOVED lines=13> */
.L_x_6589:
        /* <DEDUP_REMOVED lines=88> */
.L_x_6588:
        /* <DEDUP_REMOVED lines=53> */
.L_x_6590:
        /* <DEDUP_REMOVED lines=32> */
.L_x_6591:
        /* <DEDUP_REMOVED lines=17> */
.L_x_6587:
        /* <DEDUP_REMOVED lines=18> */
.L_x_6593:
        /* <DEDUP_REMOVED lines=191> */
.L_x_6592:
        /* <DEDUP_REMOVED lines=100> */
.L_x_6595:
        /* <DEDUP_REMOVED lines=54> */
.L_x_6596:
        /* <DEDUP_REMOVED lines=28> */
.L_x_6594:
        /* <DEDUP_REMOVED lines=32> */
.L_x_6586:
[----:B------:R-:W0:Y:S01]  /*3370*/  LDCU UR5, c[0x0][0x3b0] ;  /* 0x00007600ff0577ac */ /* 0x000e220008000800 */
[----:B------:R-:W1:Y:S01]  /*3380*/  S2R R6, SR_TID.X ;  /* 0x0000000000067919 */ /* 0x000e620000002100 */
[----:B0-----:R-:W-:-:S09]  /*3390*/  UISETP.GT.AND UP1, UPT, UR5, URZ, UPT ;  /* 0x000000ff0500728c */ /* 0x001fd2000bf24270 */
[----:B------:R-:W-:Y:S05]  /*33a0*/  BRA.U UP1, `(.L_x_6598) ;  /* 0x0000000101807547 */ /* 0x000fea000b800000 */
[C---:B-1----:R-:W-:Y:S02]  /*33b0*/  IADD3 R0, PT, PT, R6.reuse, UR27, RZ ;  /* 0x0000001b06007c10 */ /* 0x042fe4000fffe0ff */
[----:B------:R-:W-:-:S03]  /*33c0*/  LEA R8, R6, UR16, 0x1 ;  /* 0x0000001006087c11 */ /* 0x000fc6000f8e08ff */
[----:B------:R-:W-:-:S07]  /*33d0*/  IMAD R7, R7, UR4, R0 ;  /* 0x0000000407077c24 */ /* 0x000fce000f8e0200 */
.L_x_6599:
        /* <DEDUP_REMOVED lines=29> */
.L_x_6598:
[----:B-1----:R-:W-:-:S07]  /*35b0*/  MOV R30, R6 ;  /* 0x00000006001e7202 */ /* 0x002fce0000000f00 */
.L_x_6605:
        /* <DEDUP_REMOVED lines=10> */
.L_x_6601:
        /* <DEDUP_REMOVED lines=88> */
.L_x_6600:
        /* <DEDUP_REMOVED lines=53> */
.L_x_6603:
        /* <DEDUP_REMOVED lines=32> */
.L_x_6604:
        /* <DEDUP_REMOVED lines=17> */
.L_x_6602:
        /* <DEDUP_REMOVED lines=30> */
.L_x_6585:
[----:B--2---:R-:W-:Y:S05]  /*4420*/  BSYNC.RECONVERGENT B0 ;  /* 0x0000000000007941 */ /* 0x004fea0003800200 */
.L_x_6584:
        /* <DEDUP_REMOVED lines=14> */
.L_x_6609:
        /* <DEDUP_REMOVED lines=104> */
.L_x_6608:
        /* <DEDUP_REMOVED lines=51> */
.L_x_6610:
        /* <DEDUP_REMOVED lines=28> */
.L_x_6611:
        /* <DEDUP_REMOVED lines=25> */
.L_x_6607:
[----:B------:R-:W-:Y:S05]  /*5210*/  BSYNC.RECONVERGENT B0 ;  /* 0x0000000000007941 */ /* 0x000fea0003800200 */
.L_x_6606:
[----:B------:R-:W0:Y:S01]  /*5220*/  LDCU UR5, c[0x0][0x3b8] ;  /* 0x00007700ff0577ac */ /* 0x000e220008000800 */
[----:B------:R-:W-:-:S04]  /*5230*/  UIADD3 UR4, UPT, UPT, UR4, 0x1, URZ ;  /* 0x0000000104047890 */ /* 0x000fc8000fffe0ff */
[----:B0-----:R-:W-:Y:S01]  /*5240*/  UISETP.NE.AND UP1, UPT, UR4, UR5, UPT ;  /* 0x000000050400728c */ /* 0x001fe2000bf25270 */
[----:B------:R-:W-:Y:S08]  /*5250*/  BAR.SYNC.DEFER_BLOCKING 0x0 ;  /* 0x0000000000007b1d */ /* 0x000ff00000010000 */
[----:B------:R-:W-:Y:S05]  /*5260*/  BRA.U UP1, `(.L_x_6612) ;  /* 0xffffffb901487547 */ /* 0x000fea000b83ffff */
.L_x_6583:
        /* <DEDUP_REMOVED lines=16> */
.L_x_6614:
[----:B------:R-:W-:Y:S05]  /*5370*/  BSYNC.RECONVERGENT B0 ;  /* 0x0000000000007941 */ /* 0x000fea0003800200 */
.L_x_6613:
[----:B------:R-:W1:Y:S02]  /*5380*/  LDCU UR4, c[0x0][0x370] ;  /* 0x00006e00ff0477ac */ /* 0x000e640008000800 */
[----:B-1----:R-:W-:-:S04]  /*5390*/  UIADD3 UR44, UPT, UPT, UR4, UR44, URZ ;  /* 0x0000002c042c7290 */ /* 0x002fc8000fffe0ff */
[----:B------:R-:W-:-:S09]  /*53a0*/  UISETP.GE.AND UP1, UPT, UR44, UR40, UPT ;  /* 0x000000282c00728c */ /* 0x000fd2000bf26270 */
[----:B------:R-:W-:Y:S05]  /*53b0*/  BRA.U !UP1, `(.L_x_6615) ;  /* 0xffffffb509cc7547 */ /* 0x000fea000b83ffff */
.L_x_6582:
        /* <DEDUP_REMOVED lines=8> */
        .weak           $__internal_102_$__cuda_sm20_rcp_rn_f32_slowpath
        .type           $__internal_102_$__cuda_sm20_rcp_rn_f32_slowpath,@function
        .size           $__internal_102_$__cuda_sm20_rcp_rn_f32_slowpath,($__internal_103_$__cuda_sm20_sqrt_rn_f32_slowpath - $__internal_102_$__cuda_sm20_rcp_rn_f32_slowpath)
$__internal_102_$__cuda_sm20_rcp_rn_f32_slowpath:
        /* <DEDUP_REMOVED lines=15> */
.L_x_6617:
        /* <DEDUP_REMOVED lines=33> */
.L_x_6619:
[----:B------:R0:W1:Y:S02]  /*5740*/  MUFU.RCP R2, R5 ;  /* 0x0000000500027308 */ /* 0x0000640000001000 */
.L_x_6618:
[----:B0-2---:R-:W-:-:S04]  /*5750*/  MOV R5, 0x0 ;  /* 0x0000000000057802 */ /* 0x005fc80000000f00 */
[----:B-1-3--:R-:W-:Y:S05]  /*5760*/  RET.REL.NODEC R4 `(_Z28fmha_bwd_reference_dK_kernelIN4cute5tupleIJN7cutlass4fmha10collective14VariableLengthES5_iiNS1_IJNS1_IJiiEEEiEEEEEENS0_6TensorINS0_10ViewEngineINS0_8gmem_ptrIPNS2_6half_tEEEEENS0_6LayoutINS1_IJS5_iS7_EEENS1_IJiNS0_1CILi1EEES7_EEEEEEENS9_ISF_NSG_ISH_NS1_IJiSJ_NS1_IJNS1_IJNSI_ILi0EEEiEEEiEEEEEEEEEESS_SM_NS9_INSA_INSB_IPfEEEENSG_INS1_IJS5_S7_EEENS1_IJSJ_S7_EEEEEEESM_SS_NS4_23ResidualMaskForBackwardEEvT_T0_T1_T2_T3_T4_T5_T6_T7_) ;  /* 0xffffffa804247950 */ /* 0x00afea0003c3ffff */
        .weak           $__internal_103_$__cuda_sm20_sqrt_rn_f32_slowpath
        .type           $__internal_103_$__cuda_sm20_sqrt_rn_f32_slowpath,@function
        .size           $__internal_103_$__cuda_sm20_sqrt_rn_f32_slowpath,(.L_x_7367 - $__internal_103_$__cuda_sm20_sqrt_rn_f32_slowpath)
$__internal_103_$__cuda_sm20_sqrt_rn_f32_slowpath:
        /* <DEDUP_REMOVED lines=20> */
.L_x_6620:
[----:B------:R-:W-:Y:S01]  /*58b0*/  HFMA2 R5, -RZ, RZ, 0, 0 ;  /* 0x00000000ff057431 */ /* 0x000fe200000001ff */
[----:B------:R-:W-:-:S04]  /*58c0*/  MOV R4, R0 ;  /* 0x0000000000047202 */ /* 0x000fc80000000f00 */
[----:B------:R-:W-:Y:S05]  /*58d0*/  RET.REL.NODEC R4 `(_Z28fmha_bwd_reference_dK_kernelIN4cute5tupleIJN7cutlass4fmha10collective14VariableLengthES5_iiNS1_IJNS1_IJiiEEEiEEEEEENS0_6TensorINS0_10ViewEngineINS0_8gmem_ptrIPNS2_6half_tEEEEENS0_6LayoutINS1_IJS5_iS7_EEENS1_IJiNS0_1CILi1EEES7_EEEEEEENS9_ISF_NSG_ISH_NS1_IJiSJ_NS1_IJNS1_IJNSI_ILi0EEEiEEEiEEEEEEEEEESS_SM_NS9_INSA_INSB_IPfEEEENSG_INS1_IJS5_S7_EEENS1_IJSJ_S7_EEEEEEESM_SS_NS4_23ResidualMaskForBackwardEEvT_T0_T1_T2_T3_T4_T5_T6_T7_) ;  /* 0xffffffa404c87950 */ /* 0x000fea0003c3ffff */
.L_x_6621:
        /* <DEDUP_REMOVED lines=10> */
.L_x_7367:


//--------------------- .text._Z28fmha_bwd_reference_dQ_kernelIN4cute5tupleIJN7cutlass4fmha10collective14VariableLengthES5_iiNS1_IJNS1_IJiiEEEiEEEEEENS0_6TensorINS0_10ViewEngineINS0_8gmem_ptrIPNS2_6half_tEEEEENS0_6LayoutINS1_IJS5_iS7_EEENS1_IJiNS0_1CILi1EEES7_EEEEEEENS9_ISF_NSG_ISH_NS1_IJiSJ_NS1_IJNS1_IJNSI_ILi0EEEiEEEiEEEEEEEEEESS_SM_NS9_INSA_INSB_IPfEEEENSG_INS1_IJS5_S7_EEENS1_IJSJ_S7_EEEEEEESM_SM_NS4_23ResidualMaskForBackwardEEvT_T0_T1_T2_T3_T4_T5_T6_T7_ --------------------------
	.section	.text._Z28fmha_bwd_reference_dQ_kernelIN4cute5tupleIJN7cutlass4fmha10collective14VariableLengthES5_iiNS1_IJNS1_IJiiEEEiEEEEEENS0_6TensorINS0_10ViewEngineINS0_8gmem_ptrIPNS2_6half_tEEEEENS0_6LayoutINS1_IJS5_iS7_EEENS1_IJiNS0_1CILi1EEES7_EEEEEEENS9_ISF_NSG_ISH_NS1_IJiSJ_NS1_IJNS1_IJNSI_ILi0EEEiEEEiEEEEEEEEEESS_SM_NS9_INSA_INSB_IPfEEEENSG_INS1_IJS5_S7_EEENS1_IJSJ_S7_EEEEEEESM_SM_NS4_23ResidualMaskForBackwardEEvT_T0_T1_T2_T3_T4_T5_T6_T7_,"ax",@progbits
	.align	128
        .global         _Z28fmha_bwd_reference_dQ_kernelIN4cute5tupleIJN7cutlass4fmha10collective14VariableLengthES5_iiNS1_IJNS1_IJiiEEEiEEEEEENS0_6TensorINS0_10ViewEngineINS0_8gmem_ptrIPNS2_6half_tEEEEENS0_6LayoutINS1_IJS5_iS7_EEENS1_IJiNS0_1CILi1EEES7_EEEEEEENS9_ISF_NSG_ISH_NS1_IJiSJ_NS1_IJNS1_IJNSI_ILi0EEEiEEEiEEEEEEEEEESS_SM_NS9_INSA_INSB_IPfEEEENSG_INS1_IJS5_S7_EEENS1_IJSJ_S7_EEEEEEESM_SM_NS4_23ResidualMaskForBackwardEEvT_T0_T1_T2_T3_T4_T5_T6_T7_
        .type           _Z28fmha_bwd_reference_dQ_kernelIN4cute5tupleIJN7cutlass4fmha10collective14VariableLengthES5_iiNS1_IJNS1_IJiiEEEiEEEEEENS0_6TensorINS0_10ViewEngineINS0_8gmem_ptrIPNS2_6half_tEEEEENS0_6LayoutINS1_IJS5_iS7_EEENS1_IJiNS0_1CILi1EEES7_EEEEEEENS9_ISF_NSG_ISH_NS1_IJiSJ_NS1_IJNS1_IJNSI_ILi0EEEiEEEiEEEEEEEEEESS_SM_NS9_INSA_INSB_IPfEEEENSG_INS1_IJS5_S7_EEENS1_IJSJ_S7_EEEEEEESM_SM_NS4_23ResidualMaskForBackwardEEvT_T0_T1_T2_T3_T4_T5_T6_T7_,@function
        .size           _Z28fmha_bwd_reference_dQ_kernelIN4cute5tupleIJN7cutlass4fmha10collective14VariableLengthES5_iiNS1_IJNS1_IJiiEEEiEEEEEENS0_6TensorINS0_10ViewEngineINS0_8gmem_ptrIPNS2_6half_tEEEEENS0_6LayoutINS1_IJS5_iS7_EEENS1_IJiNS0_1CILi1EEES7_EEEEEEENS9_ISF_NSG_ISH_NS1_IJiSJ_NS1_IJNS1_IJNSI_ILi0EEEiEEEiEEEEEEEEEESS_SM_NS9_INSA_INSB_IPfEEEENSG_INS1_IJS5_S7_EEENS1_IJSJ_S7_EEEEEEESM_SM_NS4_23ResidualMaskForBackwardEEvT_T0_T1_T2_T3_T4_T5_T6_T7_,(.L_x_7369 - _Z28fmha_bwd_reference_dQ_kernelIN4cute5tupleIJN7cutlass4fmha10collective14VariableLengthES5_iiNS1_IJNS1_IJiiEEEiEEEEEENS0_6TensorINS0_10ViewEngineINS0_8gmem_ptrIPNS2_6half_tEEEEENS0_6LayoutINS1_IJS5_iS7_EEENS1_IJiNS0_1CILi1EEES7_EEEEEEENS9_ISF_NSG_ISH_NS1_IJiSJ_NS1_IJNS1_IJNSI_ILi0EEEiEEEiEEEEEEEEEESS_SM_NS9_INSA_INSB_IPfEEEENSG_INS1_IJS5_S7_EEENS1_IJSJ_S7_EEEEEEESM_SM_NS4_23ResidualMaskForBackwardEEvT_T0_T1_T2_T3_T4_T5_T6_T7_)
        .other          _Z28fmha_bwd_reference_dQ_kernelIN4cute5tupleIJN7cutlass4fmha10collective14VariableLengthES5_iiNS1_IJNS1_IJiiEEEiEEEEEENS0_6TensorINS0_10ViewEngineINS0_8gmem_ptrIPNS2_6half_tEEEEENS0_6LayoutINS1_IJS5_iS7_EEENS1_IJiNS0_1CILi1EEES7_EEEEEEENS9_ISF_NSG_ISH_NS1_IJiSJ_NS1_IJNS1_IJNSI_ILi0EEEiEEEiEEEEEEEEEESS_SM_NS9_INSA_INSB_IPfEEEENSG_INS1_IJS5_S7_EEENS1_IJSJ_S7_EEEEEEESM_SM_NS4_23ResidualMaskForBackwardEEvT_T0_T1_T2_T3_T4_T5_T6_T7_,@"STO_CUDA_ENTRY STV_DEFAULT"
_Z28fmha_bwd_reference_dQ_kernelIN4cute5tupleIJN7cutlass4fmha10collective14VariableLengthES5_iiNS1_IJNS1_IJiiEEEiEEEEEENS0_6TensorINS0_10ViewEngineINS0_8gmem_ptrIPNS2_6half_tEEEEENS0_6LayoutINS1_IJS5_iS7_EEENS1_IJiNS0_1CILi1EEES7_EEEEEEENS9_ISF_NSG_ISH_NS1_IJiSJ_NS1_IJNS1_IJNSI_ILi0EEEiEEEiEEEEEEEEEESS_SM_NS9_INSA_INSB_IPfEEEENSG_INS1_IJS5_S7_EEENS1_IJSJ_S7_EEEEEEESM_SM_NS4_23ResidualMaskForBackwardEEvT_T0_T1_T2_T3_T4_T5_T6_T7_:
.text._Z28fmha_bwd_reference_dQ_kernelIN4cute5tupleIJN7cutlass4fmha10collective14VariableLengthES5_iiNS1_IJNS1_IJiiEEEiEEEEEENS0_6TensorINS0_10ViewEngineINS0_8gmem_ptrIPNS2_6half_tEEEEENS0_6LayoutINS1_IJS5_iS7_EEENS1_IJiNS0_1CILi1EEES7_EEEEEEENS9_ISF_NSG_ISH_NS1_IJiSJ_NS1_IJNS1_IJNSI_ILi0EEEiEEEiEEEEEEEEEESS_SM_NS9_INSA_INSB_IPfEEEENSG_INS1_IJS5_S7_EEENS1_IJSJ_S7_EEEEEEESM_SM_NS4_23ResidualMaskForBackwardEEvT_T0_T1_T2_T3_T4_T5_T6_T7_:
        /* <DEDUP_REMOVED lines=8> */
[----:B------:R-:W-:Y:S05]  /*0080*/  CALL.REL.NOINC `($__internal_105_$__cuda_sm20_sqrt_rn_f32_slowpath) ;  /* 0x0000007400a87944 */ /* 0x000fea0003c00000 */
[----:B------:R-:W-:Y:S05]  /*0090*/  BRA `(.L_x_6623) ;  /* 0x0000000000107947 */ /* 0x000fea0003800000 */
.L_x_6622:
[----:B------:R-:W-:Y:S01]  /*00a0*/  FMUL.FTZ R2, R5, R0 ;  /* 0x0000000005027220 */ /* 0x000fe20000410000 */
[----:B------:R-:W-:-:S03]  /*00b0*/  FMUL.FTZ R0, R0, 0.5 ;  /* 0x3f00000000007820 */ /* 0x000fc60000410000 */
[----:B------:R-:W-:-:S04]  /*00c0*/  FFMA R5, -R2, R2, R5 ;  /* 0x0000000202057223 */ /* 0x000fc80000000105 */
[----:B------:R-:W-:-:S07]  /*00d0*/  FFMA R2, R5, R0, R2 ;  /* 0x0000000005027223 */ /* 0x000fce0000000002 */
.L_x_6623:
[----:B------:R-:W-:-:S05]  /*00e0*/  VIADD R0, R2, 0x1800000 ;  /* 0x0180000002007836 */ /* 0x000fca0000000000 */
[----:B------:R-:W-:-:S04]  /*00f0*/  LOP3.LUT R0, R0, 0x7f800000, RZ, 0xc0, !PT ;  /* 0x7f80000000007812 */ /* 0x000fc800078ec0ff */
[----:B------:R-:W-:-:S13]  /*0100*/  ISETP.GT.U32.AND P0, PT, R0, 0x1ffffff, PT ;  /* 0x01ffffff0000780c */ /* 0x000fda0003f04070 */
[----:B------:R-:W-:Y:S05]  /*0110*/  @P0 BRA `(.L_x_6624) ;  /* 0x0000000000100947 */ /* 0x000fea0003800000 */
[----:B------:R-:W-:Y:S02]  /*0120*/  MOV R5, R2 ;  /* 0x0000000200057202 */ /* 0x000fe40000000f00 */
[----:B------:R-:W-:Y:S02]  /*0130*/  MOV R4, 0x150 ;  /* 0x0000015000047802 */ /* 0x000fe40000000f00 */
[----:B------:R-:W-:Y:S05]  /*0140*/  CALL.REL.NOINC `($__internal_104_$__cuda_sm20_rcp_rn_f32_slowpath) ;  /* 0x00000070009c7944 */ /* 0x000fea0003c00000 */
[----:B------:R-:W-:Y:S05]  /*0150*/  BRA `(.L_x_6625) ;  /* 0x0000000000147947 */ /* 0x000fea0003800000 */
.L_x_6624:
[----:B------:R-:W0:Y:S02]  /*0160*/  MUFU.RCP R3, R2 ;  /* 0x0000000200037308 */ /* 0x000e240000001000 */
[----:B0-----:R-:W-:-:S04]  /*0170*/  FFMA R0, R3, R2, -1 ;  /* 0xbf80000003007423 */ /* 0x001fc80000000002 */
[----:B------:R-:W-:-:S04]  /*0180*/  FADD.FTZ R0, -R0, -RZ ;  /* 0x800000ff00007221 */ /* 0x000fc80000010100 */
[----:B------:R-:W-:-:S05]  /*0190*/  FFMA R0, R3, R0, R3 ;  /* 0x0000000003007223 */ /* 0x000fca0000000003 */
[----:B------:R-:W-:-:S15]  /*01a0*/  R2UR UR40, R0 ;  /* 0x00000000002872ca */ /* 0x000fde00000e0000 */
.L_x_6625:
        /* <DEDUP_REMOVED lines=32> */
.L_x_6658:
        /* <DEDUP_REMOVED lines=64> */
.L_x_6657:
        /* <DEDUP_REMOVED lines=252> */
.L_x_6640:
        /* <DEDUP_REMOVED lines=122> */
.L_x_6632:
        /* <DEDUP_REMOVED lines=87> */
.L_x_6631:
        /* <DEDUP_REMOVED lines=50> */
.L_x_6633:
        /* <DEDUP_REMOVED lines=30> */
.L_x_6634:
        /* <DEDUP_REMOVED lines=16> */
.L_x_6630:
        /* <DEDUP_REMOVED lines=10> */
.L_x_6636:
        /* <DEDUP_REMOVED lines=199> */
.L_x_6635:
        /* <DEDUP_REMOVED lines=104> */
.L_x_6638:
        /* <DEDUP_REMOVED lines=56> */
.L_x_6639:
        /* <DEDUP_REMOVED lines=29> */
.L_x_6637:
        /* <DEDUP_REMOVED lines=24> */
.L_x_6629:
        /* <DEDUP_REMOVED lines=114> */
.L_x_6647:
        /* <DEDUP_REMOVED lines=10> */
.L_x_6643:
        /* <DEDUP_REMOVED lines=87> */
.L_x_6642:
        /* <DEDUP_REMOVED lines=50> */
.L_x_6645:
        /* <DEDUP_REMOVED lines=30> */
.L_x_6646:
        /* <DEDUP_REMOVED lines=16> */
.L_x_6644:
        /* <DEDUP_REMOVED lines=23> */
.L_x_6641:
        /* <DEDUP_REMOVED lines=17> */
.L_x_6648:
[----:B------:R-:W-:Y:S01]  /*5a90*/  VIADD R2, R2, UR26 ;  /* 0x0000001a02027c36 */ /* 0x000fe20008000000 */
[----:B------:R-:W-:Y:S01]  /*5aa0*/  MOV R4, UR26 ;  /* 0x0000001a00047c02 */ /* 0x000fe20008000f00 */
[----:B------:R0:W-:Y:S03]  /*5ab0*/  STS.U16 [R3], R0 ;  /* 0x0000000003007388 */ /* 0x0001e60000000400 */
[----:B------:R-:W-:Y:S01]  /*5ac0*/  ISETP.GE.AND P0, PT, R2, UR21, PT ;  /* 0x0000001502007c0c */ /* 0x000fe2000bf06270 */
[----:B0-----:R-:W-:-:S12]  /*5ad0*/  IMAD R3, R4, 0x2, R3 ;  /* 0x0000000204037824 */ /* 0x001fd800078e0203 */
[----:B------:R-:W-:Y:S05]  /*5ae0*/  @!P0 BRA `(.L_x_6648) ;  /* 0xfffffffc00e88947 */ /* 0x000fea000383ffff */
.L_x_6628:
[----:B------:R-:W-:Y:S05]  /*5af0*/  BSYNC.RECONVERGENT B0 ;  /* 0x0000000000007941 */ /* 0x000fea0003800200 */
.L_x_6627:
        /* <DEDUP_REMOVED lines=75> */
.L_x_6656:
        /* <DEDUP_REMOVED lines=68> */
.L_x_6653:
        /* <DEDUP_REMOVED lines=104> */
.L_x_6652:
        /* <DEDUP_REMOVED lines=56> */
.L_x_6654:
        /* <DEDUP_REMOVED lines=35> */
.L_x_6655:
        /* <DEDUP_REMOVED lines=32> */
.L_x_6651:
        /* <DEDUP_REMOVED lines=13> */
.L_x_6650:
[----:B------:R-:W-:Y:S05]  /*72f0*/  BSYNC.RECONVERGENT B0 ;  /* 0x0000000000007941 */ /* 0x000fea0003800200 */
.L_x_6649:
[----:B------:R-:W-:-:S04]  /*7300*/  UIADD3 UR28, UPT, UPT, UR25, UR28, URZ ;  /* 0x0000001c191c7290 */ /* 0x000fc8000fffe0ff */
[----:B------:R-:W-:-:S09]  /*7310*/  UISETP.GE.AND UP0, UPT, UR28, UR22, UPT ;  /* 0x000000161c00728c */ /* 0x000fd2000bf06270 */
[----:B------:R-:W-:Y:S05]  /*7320*/  BRA.U !UP0, `(.L_x_6657) ;  /* 0xffffff9508207547 */ /* 0x000fea000b83ffff */
.L_x_6626:
        /* <DEDUP_REMOVED lines=9> */
        .weak           $__internal_104_$__cuda_sm20_rcp_rn_f32_slowpath
        .type           $__internal_104_$__cuda_sm20_rcp_rn_f32_slowpath,@function
        .size           $__internal_104_$__cuda_sm20_rcp_rn_f32_slowpath,($__internal_105_$__cuda_sm20_sqrt_rn_f32_slowpath - $__internal_104_$__cuda_sm20_rcp_rn_f32_slowpath)
$__internal_104_$__cuda_sm20_rcp_rn_f32_slowpath:
        /* <DEDUP_REMOVED lines=17> */
.L_x_6659:
        /* <DEDUP_REMOVED lines=34> */
.L_x_6661:
[----:B------:R-:W0:Y:S02]  /*76f0*/  MUFU.RCP R5, R5 ;  /* 0x0000000500057308 */ /* 0x000e240000001000 */
[----:B0-----:R-:W-:-:S15]  /*7700*/  R2UR UR40, R5 ;  /* 0x00000000052872ca */ /* 0x001fde00000e0000 */
.L_x_6660:
[----:B------:R-:W-:-:S04]  /*7710*/  HFMA2 R5, -RZ, RZ, 0, 0 ;  /* 0x00000000ff057431 */ /* 0x000fc800000001ff */
[----:B------:R-:W-:Y:S05]  /*7720*/  RET.REL.NODEC R4 `(_Z28fmha_bwd_reference_dQ_kernelIN4cute5tupleIJN7cutlass4fmha10collective14VariableLengthES5_iiNS1_IJNS1_IJiiEEEiEEEEEENS0_6TensorINS0_10ViewEngineINS0_8gmem_ptrIPNS2_6half_tEEEEENS0_6LayoutINS1_IJS5_iS7_EEENS1_IJiNS0_1CILi1EEES7_EEEEEEENS9_ISF_NSG_ISH_NS1_IJiSJ_NS1_IJNS1_IJNSI_ILi0EEEiEEEiEEEEEEEEEESS_SM_NS9_INSA_INSB_IPfEEEENSG_INS1_IJS5_S7_EEENS1_IJSJ_S7_EEEEEEESM_SM_NS4_23ResidualMaskForBackwardEEvT_T0_T1_T2_T3_T4_T5_T6_T7_) ;  /* 0xffffff8804347950 */ /* 0x000fea0003c3ffff */
        .weak           $__internal_105_$__cuda_sm20_sqrt_rn_f32_slowpath
        .type           $__internal_105_$__cuda_sm20_sqrt_rn_f32_slowpath,@function
        .size           $__internal_105_$__cuda_sm20_sqrt_rn_f32_slowpath,(.L_x_7369 - $__internal_105_$__cuda_sm20_sqrt_rn_f32_slowpath)
$__internal_105_$__cuda_sm20_sqrt_rn_f32_slowpath:
        /* <DEDUP_REMOVED lines=20> */
.L_x_6662:
[----:B------:R-:W-:Y:S01]  /*7870*/  HFMA2 R5, -RZ, RZ, 0, 0 ;  /* 0x00000000ff057431 */ /* 0x000fe200000001ff */
[----:B------:R-:W-:-:S04]  /*7880*/  MOV R4, R0 ;  /* 0x0000000000047202 */ /* 0x000fc80000000f00 */
[----:B------:R-:W-:Y:S05]  /*7890*/  RET.REL.NODEC R4 `(_Z28fmha_bwd_reference_dQ_kernelIN4cute5tupleIJN7cutlass4fmha10collective14VariableLengthES5_iiNS1_IJNS1_IJiiEEEiEEEEEENS0_6TensorINS0_10ViewEngineINS0_8gmem_ptrIPNS2_6half_tEEEEENS0_6LayoutINS1_IJS5_iS7_EEENS1_IJiNS0_1CILi1EEES7_EEEEEEENS9_ISF_NSG_ISH_NS1_IJiSJ_NS1_IJNS1_IJNSI_ILi0EEEiEEEiEEEEEEEEEESS_SM_NS9_INSA_INSB_IPfEEEENSG_INS1_IJS5_S7_EEENS1_IJSJ_S7_EEEEEEESM_SM_NS4_23ResidualMaskForBackwardEEvT_T0_T1_T2_T3_T4_T5_T6_T7_) ;  /* 0xffffff8404d87950 */ /* 0x000fea0003c3ffff */
.L_x_6663:
        /* <DEDUP_REMOVED lines=14> */
.L_x_7369:


//--------------------- .text._Z21fmha_reference_kernelIN4cute5tupleIJN7cutlass4fmha10collective14VariableLengthES5_iiNS1_IJNS1_IJiiEEEiEEEEEENS0_6TensorINS0_10ViewEngineINS0_8gmem_ptrIPNS2_6half_tEEEEENS0_6LayoutINS1_IJS5_iS7_EEENS1_IJiNS0_1CILi1EEES7_EEEEEEENS9_ISF_NSG_ISH_NS1_IJiSJ_NS1_IJNS1_IJNSI_ILi0EEEiEEEiEEEEEEEEEESS_SM_NS9_INSA_INSB_IPfEEEENSG_INS1_IJS5_S7_EEENS1_IJSJ_S7_EEEEEEENS4_23ResidualMaskForBackwardEEvT_T0_T1_T2_T3_T4_T5_ --------------------------
	.section	.text._Z21fmha_reference_kernelIN4cute5tupleIJN7cutlass4fmha10collective14VariableLengthES5_iiNS1_IJNS1_IJiiEEEiEEEEEENS0_6TensorINS0_10ViewEngineINS0_8gmem_ptrIPNS2_6half_tEEEEENS0_6LayoutINS1_IJS5_iS7_EEENS1_IJiNS0_1CILi1EEES7_EEEEEEENS9_ISF_NSG_ISH_NS1_IJiSJ_NS1_IJNS1_IJNSI_ILi0EEEiEEEiEEEEEEEEEESS_SM_NS9_INSA_INSB_IPfEEEENSG_INS1_IJS5_S7_EEENS1_IJSJ_S7_EEEEEEENS4_23ResidualMaskForBackwardEEvT_T0_T1_T2_T3_T4_T5_,"ax",@progbits
	.align	128
        .global         _Z21fmha_reference_kernelIN4cute5tupleIJN7cutlass4fmha10collective14VariableLengthES5_iiNS1_IJNS1_IJiiEEEiEEEEEENS0_6TensorINS0_10ViewEngineINS0_8gmem_ptrIPNS2_6half_tEEEEENS0_6LayoutINS1_IJS5_iS7_EEENS1_IJiNS0_1CILi1EEES7_EEEEEEENS9_ISF_NSG_ISH_NS1_IJiSJ_NS1_IJNS1_IJNSI_ILi0EEEiEEEiEEEEEEEEEESS_SM_NS9_INSA_INSB_IPfEEEENSG_INS1_IJS5_S7_EEENS1_IJSJ_S7_EEEEEEENS4_23ResidualMaskForBackwardEEvT_T0_T1_T2_T3_T4_T5_
        .type           _Z21fmha_reference_kernelIN4cute5tupleIJN7cutlass4fmha10collective14VariableLengthES5_iiNS1_IJNS1_IJiiEEEiEEEEEENS0_6TensorINS0_10ViewEngineINS0_8gmem_ptrIPNS2_6half_tEEEEENS0_6LayoutINS1_IJS5_iS7_EEENS1_IJiNS0_1CILi1EEES7_EEEEEEENS9_ISF_NSG_ISH_NS1_IJiSJ_NS1_IJNS1_IJNSI_ILi0EEEiEEEiEEEEEEEEEESS_SM_NS9_INSA_INSB_IPfEEEENSG_INS1_IJS5_S7_EEENS1_IJSJ_S7_EEEEEEENS4_23ResidualMaskForBackwardEEvT_T0_T1_T2_T3_T4_T5_,@function
        .size           _Z21fmha_reference_kernelIN4cute5tupleIJN7cutlass4fmha10collective14VariableLengthES5_iiNS1_IJNS1_IJiiEEEiEEEEEENS0_6TensorINS0_10ViewEngineINS0_8gmem_ptrIPNS2_6half_tEEEEENS0_6LayoutINS1_IJS5_iS7_EEENS1_IJiNS0_1CILi1EEES7_EEEEEEENS9_ISF_NSG_ISH_NS1_IJiSJ_NS1_IJNS1_IJNSI_ILi0EEEiEEEiEEEEEEEEEESS_SM_NS9_INSA_INSB_IPfEEEENSG_INS1_IJS5_S7_EEENS1_IJSJ_S7_EEEEEEENS4_23ResidualMaskForBackwardEEvT_T0_T1_T2_T3_T4_T5_,(.L_x_7372 - _Z21fmha_reference_kernelIN4cute5tupleIJN7cutlass4fmha10collective14VariableLengthES5_iiNS1_IJNS1_IJiiEEEiEEEEEENS0_6TensorINS0_10ViewEngineINS0_8gmem_ptrIPNS2_6half_tEEEEENS0_6LayoutINS1_IJS5_iS7_EEENS1_IJiNS0_1CILi1EEES7_EEEEEEENS9_ISF_NSG_ISH_NS1_IJiSJ_NS1_IJNS1_IJNSI_ILi0EEEiEEEiEEEEEEEEEESS_SM_NS9_INSA_INSB_IPfEEEENSG_INS1_IJS5_S7_EEENS1_IJSJ_S7_EEEEEEENS4_23ResidualMaskForBackwardEEvT_T0_T1_T2_T3_T4_T5_)
        .other          _Z21fmha_reference_kernelIN4cute5tupleIJN7cutlass4fmha10collective14VariableLengthES5_iiNS1_IJNS1_IJiiEEEiEEEEEENS0_6TensorINS0_10ViewEngineINS0_8gmem_ptrIPNS2_6half_tEEEEENS0_6LayoutINS1_IJS5_iS7_EEENS1_IJiNS0_1CILi1EEES7_EEEEEEENS9_ISF_NSG_ISH_NS1_IJiSJ_NS1_IJNS1_IJNSI_ILi0EEEiEEEiEEEEEEEEEESS_SM_NS9_INSA_INSB_IPfEEEENSG_INS1_IJS5_S7_EEENS1_IJSJ_S7_EEEEEEENS4_23ResidualMaskForBackwardEEvT_T0_T1_T2_T3_T4_T5_,@"STO_CUDA_ENTRY STV_DEFAULT"
_Z21fmha_reference_kernelIN4cute5tupleIJN7cutlass4fmha10collective14VariableLengthES5_iiNS1_IJNS1_IJiiEEEiEEEEEENS0_6TensorINS0_10ViewEngineINS0_8gmem_ptrIPNS2_6half_tEEEEENS0_6LayoutINS1_IJS5_iS7_EEENS1_IJiNS0_1CILi1EEES7_EEEEEEENS9_ISF_NSG_ISH_NS1_IJiSJ_NS1_IJNS1_IJNSI_ILi0EEEiEEEiEEEEEEEEEESS_SM_NS9_INSA_INSB_IPfEEEENSG_INS1_IJS5_S7_EEENS1_IJSJ_S7_EEEEEEENS4_23ResidualMaskForBackwardEEvT_T0_T1_T2_T3_T4_T5_:
.text._Z21fmha_reference_kernelIN4cute5tupleIJN7cutlass4fmha10collective14VariableLengthES5_iiNS1_IJNS1_IJiiEEEiEEEEEENS0_6TensorINS0_10ViewEngineINS0_8gmem_ptrIPNS2_6half_tEEEEENS0_6LayoutINS1_IJS5_iS7_EEENS1_IJiNS0_1CILi1EEES7_EEEEEEENS9_ISF_NSG_ISH_NS1_IJiSJ_NS1_IJNS1_IJNSI_ILi0EEEiEEEiEEEEEEEEEESS_SM_NS9_INSA_INSB_IPfEEEENSG_INS1_IJS5_S7_EEENS1_IJSJ_S7_EEEEEEENS4_23ResidualMaskForBackwardEEvT_T0_T1_T2_T3_T4_T5_:
        /* <DEDUP_REMOVED lines=20> */
[----:B------:R-:W-:Y:S05]  /*0140*/  CALL.REL.NOINC `($__internal_107_$__cuda_sm20_dsqrt_rn_f64_mediumpath_v1) ;  /* 0x00000054008c7944 */ /* 0x000fea0003c00000 */
.L_x_6664:
        /* <DEDUP_REMOVED lines=14> */
[----:B------:R-:W-:Y:S05]  /*0230*/  CALL.REL.NOINC `($__internal_106_$__cuda_sm20_dblrcp_rn_slowpath_v3) ;  /* 0x0000005000a47944 */ /* 0x000fea0003c00000 */
.L_x_6665:
        /* <DEDUP_REMOVED lines=27> */
.L_x_6707:
        /* <DEDUP_REMOVED lines=34> */
.L_x_6706:
        /* <DEDUP_REMOVED lines=78> */
.L_x_6671:
[----:B-1----:R-:W-:Y:S02]  /*0af0*/  IADD3 R2, PT, PT, R4, R0, RZ ;  /* 0x0000000004027210 */ /* 0x002fe40007ffe0ff */
[----:B------:R-:W-:-:S03]  /*0b00*/  IADD3 R0, PT, PT, R0, UR13, RZ ;  /* 0x0000000d00007c10 */ /* 0x000fc6000fffe0ff */
[----:B0-----:R-:W-:Y:S01]  /*0b10*/  IMAD.WIDE R2, R2, 0x2, R6 ;  /* 0x0000000202027825 */ /* 0x001fe200078e0206 */
[----:B------:R-:W-:-:S04]  /*0b20*/  ISETP.GE.AND P0, PT, R0, UR4, PT ;  /* 0x0000000400007c0c */ /* 0x000fc8000bf06270 */
[----:B------:R1:W-:Y:S09]  /*0b30*/  STG.E.U16 desc[UR6][R2.64], RZ ;  /* 0x000000ff02007986 */ /* 0x0003f2000c101506 */
[----:B------:R-:W-:Y:S05]  /*0b40*/  @!P0 BRA `(.L_x_6671) ;  /* 0xfffffffc00e88947 */ /* 0x000fea000383ffff */
.L_x_6670:
[----:B------:R-:W-:Y:S05]  /*0b50*/  BSYNC.RECONVERGENT B0 ;  /* 0x0000000000007941 */ /* 0x000fea0003800200 */
.L_x_6669:
        /* <DEDUP_REMOVED lines=69> */
.L_x_6668:
        /* <DEDUP_REMOVED lines=11> */
.L_x_6676:
[----:B------:R-:W-:Y:S01]  /*1060*/  VIADD R2, R2, UR13 ;  /* 0x0000000d02027c36 */ /* 0x000fe20008000000 */
[----:B------:R-:W-:Y:S01]  /*1070*/  MOV R0, UR13 ;  /* 0x0000000d00007c02 */ /* 0x000fe20008000f00 */
[----:B------:R0:W-:Y:S03]  /*1080*/  STS [R3], RZ ;  /* 0x000000ff03007388 */ /* 0x0001e60000000800 */
[----:B------:R-:W-:Y:S01]  /*1090*/  ISETP.GE.AND P0, PT, R2, R21, PT ;  /* 0x000000150200720c */ /* 0x000fe20003f06270 */
[----:B0-----:R-:W-:-:S12]  /*10a0*/  IMAD R3, R0, 0x4, R3 ;  /* 0x0000000400037824 */ /* 0x001fd800078e0203 */
[----:B------:R-:W-:Y:S05]  /*10b0*/  @!P0 BRA `(.L_x_6676) ;  /* 0xfffffffc00e88947 */ /* 0x000fea000383ffff */
[----:B------:R-:W-:Y:S05]  /*10c0*/  BRA `(.L_x_6674) ;  /* 0x0000001400507947 */ /* 0x000fea0003800000 */
.L_x_6675:
        /* <DEDUP_REMOVED lines=121> */
.L_x_6682:
        /* <DEDUP_REMOVED lines=10> */
.L_x_6678:
        /* <DEDUP_REMOVED lines=92> */
.L_x_6677:
        /* <DEDUP_REMOVED lines=51> */
.L_x_6680:
        /* <DEDUP_REMOVED lines=31> */
.L_x_6681:
        /* <DEDUP_REMOVED lines=27> */
.L_x_6679:
        /* <DEDUP_REMOVED lines=8> */
.L_x_6674:
[----:B------:R-:W-:Y:S05]  /*2610*/  BSYNC.RECONVERGENT B0 ;  /* 0x0000000000007941 */ /* 0x000fea0003800200 */
.L_x_6673:
        /* <DEDUP_REMOVED lines=16> */
.L_x_6685:
        /* <DEDUP_REMOVED lines=40> */
.L_x_6684:
        /* <DEDUP_REMOVED lines=28> */
.L_x_6686:
        /* <DEDUP_REMOVED lines=19> */
.L_x_6687:
        /* <DEDUP_REMOVED lines=16> */
.L_x_6683:
        /* <DEDUP_REMOVED lines=12> */
.L_x_6690:
        /* <DEDUP_REMOVED lines=16> */
.L_x_6689:
[----:B------:R-:W-:Y:S05]  /*2f50*/  BSYNC.RECONVERGENT B0 ;  /* 0x0000000000007941 */ /* 0x000fea0003800200 */
.L_x_6688:
        /* <DEDUP_REMOVED lines=16> */
.L_x_6693:
        /* <DEDUP_REMOVED lines=24> */
.L_x_6692:
        /* <DEDUP_REMOVED lines=20> */
.L_x_6694:
        /* <DEDUP_REMOVED lines=15> */
.L_x_6695:
        /* <DEDUP_REMOVED lines=13> */
.L_x_6691:
        /* <DEDUP_REMOVED lines=75> */
[----:B------:R-:W-:Y:S05]  /*3990*/  CALL.REL.NOINC `($__internal_108_$__cuda_sm20_rcp_rn_f32_slowpath) ;  /* 0x00000020001c7944 */ /* 0x000fea0003c00000 */
[----:B------:R-:W-:Y:S01]  /*39a0*/  MOV R39, R2 ;  /* 0x0000000200277202 */ /* 0x000fe20000000f00 */
[----:B------:R-:W-:Y:S05]  /*39b0*/  BRA `(.L_x_6699) ;  /* 0x0000000000107947 */ /* 0x000fea0003800000 */
.L_x_6698:
[----:B------:R-:W0:Y:S02]  /*39c0*/  MUFU.RCP R0, R37 ;  /* 0x0000002500007308 */ /* 0x000e240000001000 */
[----:B0-----:R-:W-:-:S04]  /*39d0*/  FFMA R39, R0, R37, -1 ;  /* 0xbf80000000277423 */ /* 0x001fc80000000025 */
[----:B------:R-:W-:-:S04]  /*39e0*/  FADD.FTZ R39, -R39, -RZ ;  /* 0x800000ff27277221 */ /* 0x000fc80000010100 */
[----:B------:R-:W-:Y:S01]  /*39f0*/  FFMA R39, R0, R39, R0 ;  /* 0x0000002700277223 */ /* 0x000fe20000000000 */
.L_x_6699:
[----:B------:R-:W-:-:S06]  /*3a00*/  MOV R38, R20 ;  /* 0x0000001400267202 */ /* 0x000fcc0000000f00 */
.L_x_6705:
        /* <DEDUP_REMOVED lines=66> */
.L_x_6702:
        /* <DEDUP_REMOVED lines=117> */
.L_x_6701:
        /* <DEDUP_REMOVED lines=59> */
.L_x_6703:
        /* <DEDUP_REMOVED lines=36> */
.L_x_6704:
        /* <DEDUP_REMOVED lines=32> */
.L_x_6700:
        /* <DEDUP_REMOVED lines=10> */
.L_x_6697:
[----:B------:R-:W-:Y:S05]  /*4e10*/  BSYNC.RECONVERGENT B1 ;  /* 0x0000000000017941 */ /* 0x000fea0003800200 */
.L_x_6696:
        /* <DEDUP_REMOVED lines=94> */
.L_x_6672:
[----:B------:R-:W-:Y:S05]  /*5400*/  BSYNC.RECONVERGENT B2 ;  /* 0x0000000000027941 */ /* 0x000fea0003800200 */
.L_x_6667:
[----:B------:R-:W3:Y:S01]  /*5410*/  LDCU UR4, c[0x0][0x380] ;  /* 0x00007000ff0477ac */ /* 0x000ee20008000800 */
[----:B------:R-:W-:-:S04]  /*5420*/  UIADD3 UR15, UPT, UPT, UR12, UR15, URZ ;  /* 0x0000000f0c0f7290 */ /* 0x000fc8000fffe0ff */
[----:B---3--:R-:W-:-:S09]  /*5430*/  UISETP.GE.AND UP0, UPT, UR15, UR4, UPT ;  /* 0x000000040f00728c */ /* 0x008fd2000bf06270 */
[----:B------:R-:W-:Y:S05]  /*5440*/  BRA.U !UP0, `(.L_x_6706) ;  /* 0xffffffb108707547 */ /* 0x000fea000b83ffff */
.L_x_6666:
        /* <DEDUP_REMOVED lines=8> */
        .weak           $__internal_106_$__cuda_sm20_dblrcp_rn_slowpath_v3
        .type           $__internal_106_$__cuda_sm20_dblrcp_rn_slowpath_v3,@function
        .size           $__internal_106_$__cuda_sm20_dblrcp_rn_slowpath_v3,($__internal_107_$__cuda_sm20_dsqrt_rn_f64_mediumpath_v1 - $__internal_106_$__cuda_sm20_dblrcp_rn_slowpath_v3)
$__internal_106_$__cuda_sm20_dblrcp_rn_slowpath_v3:
        /* <DEDUP_REMOVED lines=26> */
.L_x_6710:
        /* <DEDUP_REMOVED lines=10> */
.L_x_6708:
[----:B------:R-:W-:Y:S02]  /*5710*/  LOP3.LUT R5, R7, 0x80000, RZ, 0xfc, !PT ;  /* 0x0008000007057812 */ /* 0x000fe400078efcff */
[----:B------:R-:W-:-:S07]  /*5720*/  MOV R4, R6 ;  /* 0x0000000600047202 */ /* 0x000fce0000000f00 */
.L_x_6709:
[----:B------:R-:W-:Y:S01]  /*5730*/  MOV R2, R3 ;  /* 0x0000000300027202 */ /* 0x000fe20000000f00 */
[----:B------:R-:W-:Y:S01]  /*5740*/  IMAD.MOV.U32 R8, RZ, RZ, R4 ;  /* 0x000000ffff087224 */ /* 0x000fe200078e0004 */
[----:B------:R-:W-:Y:S01]  /*5750*/  MOV R3, 0x0 ;  /* 0x0000000000037802 */ /* 0x000fe20000000f00 */
[----:B------:R-:W-:-:S03]  /*5760*/  IMAD.MOV.U32 R9, RZ, RZ, R5 ;  /* 0x000000ffff097224 */ /* 0x000fc600078e0005 */
[----:B------:R-:W-:Y:S05]  /*5770*/  RET.REL.NODEC R2 `(_Z21fmha_reference_kernelIN4cute5tupleIJN7cutlass4fmha10collective14VariableLengthES5_iiNS1_IJNS1_IJiiEEEiEEEEEENS0_6TensorINS0_10ViewEngineINS0_8gmem_ptrIPNS2_6half_tEEEEENS0_6LayoutINS1_IJS5_iS7_EEENS1_IJiNS0_1CILi1EEES7_EEEEEEENS9_ISF_NSG_ISH_NS1_IJiSJ_NS1_IJNS1_IJNSI_ILi0EEEiEEEiEEEEEEEEEESS_SM_NS9_INSA_INSB_IPfEEEENSG_INS1_IJS5_S7_EEENS1_IJSJ_S7_EEEEEEENS4_23ResidualMaskForBackwardEEvT_T0_T1_T2_T3_T4_T5_) ;  /* 0xffffffa802207950 */ /* 0x000fea0003c3ffff */
        .weak           $__internal_107_$__cuda_sm20_dsqrt_rn_f64_mediumpath_v1
        .type           $__internal_107_$__cuda_sm20_dsqrt_rn_f64_mediumpath_v1,@function
        .size           $__internal_107_$__cuda_sm20_dsqrt_rn_f64_mediumpath_v1,($__internal_108_$__cuda_sm20_rcp_rn_f32_slowpath - $__internal_107_$__cuda_sm20_dsqrt_rn_f64_mediumpath_v1)
$__internal_107_$__cuda_sm20_dsqrt_rn_f64_mediumpath_v1:
        /* <DEDUP_REMOVED lines=11> */
.L_x_6711:
        /* <DEDUP_REMOVED lines=24> */
.L_x_6713:
[----:B------:R-:W-:-:S11]  /*59b0*/  DADD R2, R14, R14 ;  /* 0x000000000e027229 */ /* 0x000fd6000000000e */
.L_x_6712:
[----:B------:R-:W-:Y:S01]  /*59c0*/  IMAD.MOV.U32 R4, RZ, RZ, R2 ;  /* 0x000000ffff047224 */ /* 0x000fe200078e0002 */
[----:B------:R-:W-:Y:S01]  /*59d0*/  MOV R2, R0 ;  /* 0x0000000000027202 */ /* 0x000fe20000000f00 */
[----:B------:R-:W-:Y:S01]  /*59e0*/  IMAD.MOV.U32 R5, RZ, RZ, R3 ;  /* 0x000000ffff057224 */ /* 0x000fe200078e0003 */
[----:B------:R-:W-:-:S04]  /*59f0*/  MOV R3, 0x0 ;  /* 0x0000000000037802 */ /* 0x000fc80000000f00 */
[----:B------:R-:W-:Y:S05]  /*5a00*/  RET.REL.NODEC R2 `(_Z21fmha_reference_kernelIN4cute5tupleIJN7cutlass4fmha10collective14VariableLengthES5_iiNS1_IJNS1_IJiiEEEiEEEEEENS0_6TensorINS0_10ViewEngineINS0_8gmem_ptrIPNS2_6half_tEEEEENS0_6LayoutINS1_IJS5_iS7_EEENS1_IJiNS0_1CILi1EEES7_EEEEEEENS9_ISF_NSG_ISH_NS1_IJiSJ_NS1_IJNS1_IJNSI_ILi0EEEiEEEiEEEEEEEEEESS_SM_NS9_INSA_INSB_IPfEEEENSG_INS1_IJS5_S7_EEENS1_IJSJ_S7_EEEEEEENS4_23ResidualMaskForBackwardEEvT_T0_T1_T2_T3_T4_T5_) ;  /* 0xffffffa4027c7950 */ /* 0x000fea0003c3ffff */
        .weak           $__internal_108_$__cuda_sm20_rcp_rn_f32_slowpath
        .type           $__internal_108_$__cuda_sm20_rcp_rn_f32_slowpath,@function
        .size           $__internal_108_$__cuda_sm20_rcp_rn_f32_slowpath,(.L_x_7372 - $__internal_108_$__cuda_sm20_rcp_rn_f32_slowpath)
$__internal_108_$__cuda_sm20_rcp_rn_f32_slowpath:
        /* <DEDUP_REMOVED lines=17> */
.L_x_6715:
        /* <DEDUP_REMOVED lines=33> */
.L_x_6717:
[----:B------:R0:W1:Y:S02]  /*5d30*/  MUFU.RCP R2, R13 ;  /* 0x0000000d00027308 */ /* 0x0000640000001000 */
.L_x_6716:
[----:B------:R-:W-:Y:S05]  /*5d40*/  BSYNC.RECONVERGENT B0 ;  /* 0x0000000000007941 */ /* 0x000fea0003800200 */
.L_x_6714:
[----:B------:R-:W-:-:S04]  /*5d50*/  MOV R5, 0x0 ;  /* 0x0000000000057802 */ /* 0x000fc80000000f00 */
[----:B0123--:R-:W-:Y:S05]  /*5d60*/  RET.REL.NODEC R4 `(_Z21fmha_reference_kernelIN4cute5tupleIJN7cutlass4fmha10collective14VariableLengthES5_iiNS1_IJNS1_IJiiEEEiEEEEEENS0_6TensorINS0_10ViewEngineINS0_8gmem_ptrIPNS2_6half_tEEEEENS0_6LayoutINS1_IJS5_iS7_EEENS1_IJiNS0_1CILi1EEES7_EEEEEEENS9_ISF_NSG_ISH_NS1_IJiSJ_NS1_IJNS1_IJNSI_ILi0EEEiEEEiEEEEEEEEEESS_SM_NS9_INSA_INSB_IPfEEEENSG_INS1_IJS5_S7_EEENS1_IJSJ_S7_EEEEEEENS4_23ResidualMaskForBackwardEEvT_T0_T1_T2_T3_T4_T5_) ;  /* 0xffffffa004a47950 */ /* 0x00ffea0003c3ffff */
.L_x_6718:
        /* <DEDUP_REMOVED lines=9> */
.L_x_7372:


//--------------------- .text._Z28fmha_bwd_reference_dV_kernelIN4cute5tupleIJiiiiNS1_IJNS1_IJiiEEEiEEEEEENS0_6TensorINS0_10ViewEngineINS0_8gmem_ptrIPN7cutlass6half_tEEEEENS0_6LayoutINS1_IJiiS3_EEENS1_IJiNS0_1CILi1EEES3_EEEEEEENS5_ISC_NSD_ISE_NS1_IJiSG_NS1_IJNS1_IJNSF_ILi0EEEiEEEiEEEEEEEEEESP_SJ_NS5_INS6_INS7_IPfEEEENSD_INS1_IJiS3_EEENS1_IJSG_S3_EEEEEEESJ_SP_NS8_4fmha10collective21CausalForBackwardMaskILb1EEEEvT_T0_T1_T2_T3_T4_T5_T6_T7_ --------------------------
	.section	.text._Z28fmha_bwd_reference_dV_kernelIN4cute5tupleIJiiiiNS1_IJNS1_IJiiEEEiEEEEEENS0_6TensorINS0_10ViewEngineINS0_8gmem_ptrIPN7cutlass6half_tEEEEENS0_6LayoutINS1_IJiiS3_EEENS1_IJiNS0_1CILi1EEES3_EEEEEEENS5_ISC_NSD_ISE_NS1_IJiSG_NS1_IJNS1_IJNSF_ILi0EEEiEEEiEEEEEEEEEESP_SJ_NS5_INS6_INS7_IPfEEEENSD_INS1_IJiS3_EEENS1_IJSG_S3_EEEEEEESJ_SP_NS8_4fmha10collective21CausalForBackwardMaskILb1EEEEvT_T0_T1_T2_T3_T4_T5_T6_T7_,"ax",@progbits
	.align	128
        .global         _Z28fmha_bwd_reference_dV_kernelIN4cute5tupleIJiiiiNS1_IJNS1_IJiiEEEiEEEEEENS0_6TensorINS0_10ViewEngineINS0_8gmem_ptrIPN7cutlass6half_tEEEEENS0_6LayoutINS1_IJiiS3_EEENS1_IJiNS0_1CILi1EEES3_EEEEEEENS5_ISC_NSD_ISE_NS1_IJiSG_NS1_IJNS1_IJNSF_ILi0EEEiEEEiEEEEEEEEEESP_SJ_NS5_INS6_INS7_IPfEEEENSD_INS1_IJiS3_EEENS1_IJSG_S3_EEEEEEESJ_SP_NS8_4fmha10collective21CausalForBackwardMaskILb1EEEEvT_T0_T1_T2_T3_T4_T5_T6_T7_
        .type           _Z28fmha_bwd_reference_dV_kernelIN4cute5tupleIJiiiiNS1_IJNS1_IJiiEEEiEEEEEENS0_6TensorINS0_10ViewEngineINS0_8gmem_ptrIPN7cutlass6half_tEEEEENS0_6LayoutINS1_IJiiS3_EEENS1_IJiNS0_1CILi1EEES3_EEEEEEENS5_ISC_NSD_ISE_NS1_IJiSG_NS1_IJNS1_IJNSF_ILi0EEEiEEEiEEEEEEEEEESP_SJ_NS5_INS6_INS7_IPfEEEENSD_INS1_IJiS3_EEENS1_IJSG_S3_EEEEEEESJ_SP_NS8_4fmha10collective21CausalForBackwardMaskILb1EEEEvT_T0_T1_T2_T3_T4_T5_T6_T7_,@function
        .size           _Z28fmha_bwd_reference_dV_kernelIN4cute5tupleIJiiiiNS1_IJNS1_IJiiEEEiEEEEEENS0_6TensorINS0_10ViewEngineINS0_8gmem_ptrIPN7cutlass6half_tEEEEENS0_6LayoutINS1_IJiiS3_EEENS1_IJiNS0_1CILi1EEES3_EEEEEEENS5_ISC_NSD_ISE_NS1_IJiSG_NS1_IJNS1_IJNSF_ILi0EEEiEEEiEEEEEEEEEESP_SJ_NS5_INS6_INS7_IPfEEEENSD_INS1_IJiS3_EEENS1_IJSG_S3_EEEEEEESJ_SP_NS8_4fmha10collective21CausalForBackwardMaskILb1EEEEvT_T0_T1_T2_T3_T4_T5_T6_T7_,(.L_x_7374 - _Z28fmha_bwd_reference_dV_kernelIN4cute5tupleIJiiiiNS1_IJNS1_IJiiEEEiEEEEEENS0_6TensorINS0_10ViewEngineINS0_8gmem_ptrIPN7cutlass6half_tEEEEENS0_6LayoutINS1_IJiiS3_EEENS1_IJiNS0_1CILi1EEES3_EEEEEEENS5_ISC_NSD_ISE_NS1_IJiSG_NS1_IJNS1_IJNSF_ILi0EEEiEEEiEEEEEEEEEESP_SJ_NS5_INS6_INS7_IPfEEEENSD_INS1_IJiS3_EEENS1_IJSG_S3_EEEEEEESJ_SP_NS8_4fmha10collective21CausalForBackwardMaskILb1EEEEvT_T0_T1_T2_T3_T4_T5_T6_T7_)
        .other          _Z28fmha_bwd_reference_dV_kernelIN4cute5tupleIJiiiiNS1_IJNS1_IJiiEEEiEEEEEENS0_6TensorINS0_10ViewEngineINS0_8gmem_ptrIPN7cutlass6half_tEEEEENS0_6LayoutINS1_IJiiS3_EEENS1_IJiNS0_1CILi1EEES3_EEEEEEENS5_ISC_NSD_ISE_NS1_IJiSG_NS1_IJNS1_IJNSF_ILi0EEEiEEEiEEEEEEEEEESP_SJ_NS5_INS6_INS7_IPfEEEENSD_INS1_IJiS3_EEENS1_IJSG_S3_EEEEEEESJ_SP_NS8_4fmha10collective21CausalForBackwardMaskILb1EEEEvT_T0_T1_T2_T3_T4_T5_T6_T7_,@"STO_CUDA_ENTRY STV_DEFAULT"
_Z28fmha_bwd_reference_dV_kernelIN4cute5tupleIJiiiiNS1_IJNS1_IJiiEEEiEEEEEENS0_6TensorINS0_10ViewEngineINS0_8gmem_ptrIPN7cutlass6half_tEEEEENS0_6LayoutINS1_IJiiS3_EEENS1_IJiNS0_1CILi1EEES3_EEEEEEENS5_ISC_NSD_ISE_NS1_IJiSG_NS1_IJNS1_IJNSF_ILi0EEEiEEEiEEEEEEEEEESP_SJ_NS5_INS6_INS7_IPfEEEENSD_INS1_IJiS3_EEENS1_IJSG_S3_EEEEEEESJ_SP_NS8_4fmha10collective21CausalForBackwardMaskILb1EEEEvT_T0_T1_T2_T3_T4_T5_T6_T7_:
.text._Z28fmha_bwd_reference_dV_kernelIN4cute5tupleIJiiiiNS1_IJNS1_IJiiEEEiEEEEEENS0_6TensorINS0_10ViewEngineINS0_8gmem_ptrIPN7cutlass6half_tEEEEENS0_6LayoutINS1_IJiiS3_EEENS1_IJiNS0_1CILi1EEES3_EEEEEEENS5_ISC_NSD_ISE_NS1_IJiSG_NS1_IJNS1_IJNSF_ILi0EEEiEEEiEEEEEEEEEESP_SJ_NS5_INS6_INS7_IPfEEEENSD_INS1_IJiS3_EEENS1_IJSG_S3_EEEEEEESJ_SP_NS8_4fmha10collective21CausalForBackwardMaskILb1EEEEvT_T0_T1_T2_T3_T4_T5_T6_T7_:
        /* <DEDUP_REMOVED lines=8> */
[----:B------:R-:W-:Y:S05]  /*0080*/  CALL.REL.NOINC `($__internal_110_$__cuda_sm20_sqrt_rn_f32_slowpath) ;  /* 0x0000002c00187944 */ /* 0x000fea0003c00000 */
[----:B------:R-:W-:Y:S05]  /*0090*/  BRA `(.L_x_6720) ;  /* 0x0000000000107947 */ /* 0x000fea0003800000 */
.L_x_6719:
[----:B------:R-:W-:Y:S01]  /*00a0*/  FMUL.FTZ R2, R5, R0 ;  /* 0x0000000005027220 */ /* 0x000fe20000410000 */
[----:B------:R-:W-:-:S03]  /*00b0*/  FMUL.FTZ R0, R0, 0.5 ;  /* 0x3f00000000007820 */ /* 0x000fc60000410000 */
[----:B------:R-:W-:-:S04]  /*00c0*/  FFMA R5, -R2, R2, R5 ;  /* 0x0000000202057223 */ /* 0x000fc80000000105 */
[----:B------:R-:W-:-:S07]  /*00d0*/  FFMA R2, R5, R0, R2 ;  /* 0x0000000005027223 */ /* 0x000fce0000000002 */
.L_x_6720:
[----:B------:R-:W-:-:S05]  /*00e0*/  VIADD R0, R2, 0x1800000 ;  /* 0x0180000002007836 */ /* 0x000fca0000000000 */
[----:B------:R-:W-:-:S04]  /*00f0*/  LOP3.LUT R0, R0, 0x7f800000, RZ, 0xc0, !PT ;  /* 0x7f80000000007812 */ /* 0x000fc800078ec0ff */
[----:B------:R-:W-:-:S13]  /*0100*/  ISETP.GT.U32.AND P0, PT, R0, 0x1ffffff, PT ;  /* 0x01ffffff0000780c */ /* 0x000fda0003f04070 */
[----:B------:R-:W-:Y:S05]  /*0110*/  @P0 BRA `(.L_x_6721) ;  /* 0x0000000000140947 */ /* 0x000fea0003800000 */
[----:B------:R-:W-:Y:S02]  /*0120*/  MOV R5, R2 ;  /* 0x0000000200057202 */ /* 0x000fe40000000f00 */
[----:B------:R-:W-:Y:S02]  /*0130*/  MOV R4, 0x150 ;  /* 0x0000015000047802 */ /* 0x000fe40000000f00 */
[----:B------:R-:W-:Y:S05]  /*0140*/  CALL.REL.NOINC `($__internal_109_$__cuda_sm20_rcp_rn_f32_slowpath) ;  /* 0x00000028001c7944 */ /* 0x000fea0003c00000 */
[----:B------:R-:W-:Y:S01]  /*0150*/  MOV R10, R0 ;  /* 0x00000000000a7202 */ /* 0x000fe20000000f00 */
[----:B------:R-:W-:Y:S06]  /*0160*/  BRA `(.L_x_6722) ;  /* 0x0000000000107947 */ /* 0x000fec0003800000 */
.L_x_6721:
[----:B------:R-:W0:Y:S02]  /*0170*/  MUFU.RCP R3, R2 ;  /* 0x0000000200037308 */ /* 0x000e240000001000 */
[----:B0-----:R-:W-:-:S04]  /*0180*/  FFMA R10, R3, R2, -1 ;  /* 0xbf800000030a7423 */ /* 0x001fc80000000002 */
[----:B------:R-:W-:-:S04]  /*0190*/  FADD.FTZ R10, -R10, -RZ ;  /* 0x800000ff0a0a7221 */ /* 0x000fc80000010100 */
[----:B------:R-:W-:Y:S01]  /*01a0*/  FFMA R10, R3, R10, R3 ;  /* 0x0000000a030a7223 */ /* 0x000fe20000000003 */
.L_x_6722:
        /* <DEDUP_REMOVED lines=9> */
[----:B------:R-:W2:Y:S06]  /*0240*/  LDCU UR14, c[0x0][0x380] ;  /* 0x00007000ff0e77ac */ /* 0x000eac0008000800 */
        /* <DEDUP_REMOVED lines=10> */
[----:B------:R-:W5:Y:S01]  /*02f0*/  S2UR UR27, SR_CgaCtaId ;  /* 0x00000000001b79c3 */ /* 0x000f620000008800 */
[----:B-1----:R-:W-:-:S02]  /*0300*/  UISETP.GE.AND UP0, UPT, UR17, UR13, UPT ;  /* 0x0000000d1100728c */ /* 0x002fc4000bf06270 */
[----:B--2---:R-:W-:Y:S02]  /*0310*/  ULOP3.LUT UR12, UR14, 0xf, URZ, 0xc0, !UPT ;  /* 0x0000000f0e0c7892 */ /* 0x004fe4000f8ec0ff */
[----:B------:R-:W-:-:S03]  /*0320*/  ULOP3.LUT UR7, UR14, 0x7, URZ, 0xc0, !UPT ;  /* 0x000000070e077892 */ /* 0x000fc6000f8ec0ff */
[----:B------:R-:W1:Y:S01]  /*0330*/  S2UR UR26, SR_CgaCtaId ;  /* 0x00000000001a79c3 */ /* 0x000e620000008800 */
[----:B---3--:R-:W-:Y:S02]  /*0340*/  ULEA UR5, UR5, UR22, 0x18 ;  /* 0x0000001605057291 */ /* 0x008fe4000f8ec0ff */
[----:B------:R-:W-:Y:S02]  /*0350*/  UP2UR UR32, UPR, URZ, 0x1 ;  /* 0x00000001ff207883 */ /* 0x000fe40008000000 */
[----:B----4-:R-:W-:Y:S02]  /*0360*/  ULOP3.LUT UR20, UR8, 0xf, URZ, 0xc0, !UPT ;  /* 0x0000000f08147892 */ /* 0x010fe4000f8ec0ff */
[----:B------:R-:W-:Y:S01]  /*0370*/  ULOP3.LUT UR19, UR8, 0x7, URZ, 0xc0, !UPT ;  /* 0x0000000708137892 */ /* 0x000fe2000f8ec0ff */
[----:B------:R-:W2:Y:S01]  /*0380*/  S2UR UR25, SR_CgaCtaId ;  /* 0x00000000001979c3 */ /* 0x000ea20000008800 */
[----:B------:R-:W-:Y:S01]  /*0390*/  ULOP3.LUT UR18, UR8, 0x7ffffff0, URZ, 0xc0, !UPT ;  /* 0x7ffffff008127892 */ /* 0x000fe2000f8ec0ff */
[----:B0-----:R-:W-:Y:S01]  /*03a0*/  LEA R34, R33, UR5, 0x1 ;  /* 0x0000000521227c11 */ /* 0x001fe2000f8e08ff */
[----:B------:R-:W-:-:S02]  /*03b0*/  ULOP3.LUT UR24, UR8, 0x3, URZ, 0xc0, !UPT ;  /* 0x0000000308187892 */ /* 0x000fc4000f8ec0ff */
[----:B-----5:R-:W-:Y:S02]  /*03c0*/  ULEA UR6, UR6, UR4, 0x18 ;  /* 0x0000000406067291 */ /* 0x020fe4000f8ec0ff */
[----:B------:R-:W-:Y:S02]  /*03d0*/  UISETP.NE.AND UP0, UPT, UR12, URZ, UPT ;  /* 0x000000ff0c00728c */ /* 0x000fe4000bf05270 */
[----:B------:R-:W-:Y:S02]  /*03e0*/  ULOP3.LUT UR4, UR14, 0x3, URZ, 0xc0, !UPT ;  /* 0x000000030e047892 */ /* 0x000fe4000f8ec0ff */
[----:B------:R-:W-:Y:S02]  /*03f0*/  UIADD3 UR13, UPT, UPT, UR7, -0x1, URZ ;  /* 0xffffffff070d7890 */ /* 0x000fe4000fffe0ff */
[----:B------:R-:W-:Y:S02]  /*0400*/  UIADD3 UR8, UPT, UPT, UR12, -0x1, URZ ;  /* 0xffffffff0c087890 */ /* 0x000fe4000fffe0ff */
[----:B------:R-:W-:-:S02]  /*0410*/  ULEA UR27, UR27, UR30, 0x18 ;  /* 0x0000001e1b1b7291 */ /* 0x000fc4000f8ec0ff */
        /* <DEDUP_REMOVED lines=15> */
.L_x_6744:
[----:B------:R-:W-:-:S09]  /*0510*/  UISETP.NE.AND UP2, UPT, UR32, URZ, UPT ;  /* 0x000000ff2000728c */ /* 0x000fd2000bf45270 */
[----:B0-----:R-:W-:Y:S05]  /*0520*/  BRA.U UP2, `(.L_x_6723) ;  /* 0x0000002502087547 */ /* 0x001fea000b800000 */
[----:B------:R-:W0:Y:S01]  /*0530*/  LDC R0, c[0x0][0x394] ;  /* 0x0000e500ff007b82 */ /* 0x000e220000000800 */
[----:B------:R-:W2:Y:S01]  /*0540*/  LDCU UR38, c[0x0][0x3c0] ;  /* 0x00007800ff2677ac */ /* 0x000ea20008000800 */
[----:B------:R-:W3:Y:S01]  /*0550*/  LDCU UR36, c[0x0][0x468] ;  /* 0x00008d00ff2477ac */ /* 0x000ee20008000800 */
[----:B------:R-:W4:Y:S01]  /*0560*/  LDCU.64 UR12, c[0x0][0x3e8] ;  /* 0x00007d00ff0c77ac */ /* 0x000f220008000a00 */
[----:B------:R-:W5:Y:S01]  /*0570*/  LDCU UR34, c[0x0][0x498] ;  /* 0x00009300ff2277ac */ /* 0x000f620008000800 */
[----:B------:R-:W1:Y:S01]  /*0580*/  LDCU.64 UR4, c[0x0][0x4c0] ;  /* 0x00009800ff0477ac */ /* 0x000e620008000a00 */
[----:B------:R-:W2:Y:S01]  /*0590*/  LDCU UR7, c[0x0][0x390] ;  /* 0x00007200ff0777ac */ /* 0x000ea20008000800 */
[----:B0-----:R-:W-:Y:S01]  /*05a0*/  IABS R4, R0 ;  /* 0x0000000000047213 */ /* 0x001fe20000000000 */
[----:B------:R-:W0:Y:S03]  /*05b0*/  LDCU UR37, c[0x0][0x3bc] ;  /* 0x00007780ff2577ac */ /* 0x000e260008000800 */
[----:B------:R-:W3:Y:S01]  /*05c0*/  I2F.RP R8, R4 ;  /* 0x0000000400087306 */ /* 0x000ee20000209400 */
[----:B------:R-:W0:Y:S01]  /*05d0*/  LDCU UR35, c[0x0][0x464] ;  /* 0x00008c80ff2377ac */ /* 0x000e220008000800 */
[----:B------:R-:W0:Y:S01]  /*05e0*/  LDCU UR33, c[0x0][0x494] ;  /* 0x00009280ff2177ac */ /* 0x000e220008000800 */
[----:B------:R-:W-:Y:S01]  /*05f0*/  UMOV UR8, UR17 ;  /* 0x0000001100087c82 */ /* 0x000fe20008000000 */
[----:B--2---:R-:W-:-:S04]  /*0600*/  UISETP.GE.AND UP2, UPT, UR7, 0x1, UPT ;  /* 0x000000010700788c */ /* 0x004fc8000bf46270 */
        /* <DEDUP_REMOVED lines=23> */
[C---:B----4-:R-:W-:Y:S01]  /*0780*/  IMAD R31, R2.reuse, UR13, RZ ;  /* 0x0000000d021f7c24 */ /* 0x050fe2000f8e02ff */
[----:B------:R-:W-:Y:S01]  /*0790*/  UP2UR UR13, UPR, URZ, 0x4 ;  /* 0x00000004ff0d7883 */ /* 0x000fe20008000000 */
[----:B------:R-:W-:Y:S02]  /*07a0*/  IMAD R7, R2, UR38, RZ ;  /* 0x0000002602077c24 */ /* 0x000fe4000f8e02ff */
[----:B------:R-:W-:Y:S02]  /*07b0*/  IMAD R0, R0, R3, UR21 ;  /* 0x0000001500007e24 */ /* 0x000fe4000f8e0203 */
[C---:B------:R-:W-:Y:S02]  /*07c0*/  IMAD R5, R2.reuse, UR36, RZ ;  /* 0x0000002402057c24 */ /* 0x040fe4000f8e02ff */
[C-C-:B-----5:R-:W-:Y:S02]  /*07d0*/  IMAD R3, R2.reuse, UR34, R33.reuse ;  /* 0x0000002202037c24 */ /* 0x160fe4000f8e0221 */
[----:B-1----:R-:W-:-:S02]  /*07e0*/  IMAD R29, R2, UR5, R33 ;  /* 0x00000005021d7c24 */ /* 0x002fc4000f8e0221 */
[C---:B------:R-:W-:Y:S02]  /*07f0*/  IMAD R31, R0.reuse, UR12, R31 ;  /* 0x0000000c001f7c24 */ /* 0x040fe4000f8e021f */
[C---:B0-----:R-:W-:Y:S02]  /*0800*/  IMAD R32, R0.reuse, UR37, R7 ;  /* 0x0000002500207c24 */ /* 0x041fe4000f8e0207 */
[C---:B------:R-:W-:Y:S02]  /*0810*/  IMAD R30, R0.reuse, UR35, R5 ;  /* 0x00000023001e7c24 */ /* 0x040fe4000f8e0205 */
[C---:B------:R-:W-:Y:S02]  /*0820*/  IMAD R2, R0.reuse, UR33, R3 ;  /* 0x0000002100027c24 */ /* 0x040fe4000f8e0203 */
[----:B------:R-:W-:-:S07]  /*0830*/  IMAD R29, R0, UR4, R29 ;  /* 0x00000004001d7c24 */ /* 0x000fce000f8e021d */
.L_x_6743:
        /* <DEDUP_REMOVED lines=8> */
.L_x_6742:
        /* <DEDUP_REMOVED lines=13> */
.L_x_6728:
[C---:B-1----:R-:W-:Y:S01]  /*0990*/  LEA R14, P0, R11.reuse, R20, 0x2 ;  /* 0x000000140b0e7211 */ /* 0x042fe200078010ff */
[----:B------:R-:W-:Y:S01]  /*09a0*/  HFMA2 R6, -RZ, RZ, 0.96630859375, -0.0022525787353515625 ;  /* 0x3bbb989dff067431 */ /* 0x000fe200000001ff */
[----:B------:R-:W-:Y:S02]  /*09b0*/  MOV R4, 0x437c0000 ;  /* 0x437c000000047802 */ /* 0x000fe40000000f00 */
[C---:B------:R-:W-:Y:S02]  /*09c0*/  LEA.HI.X.SX32 R15, R11.reuse, R21, 0x2, P0 ;  /* 0x000000150b0f7211 */ /* 0x040fe400000f16ff */
[C---:B------:R-:W-:Y:S01]  /*09d0*/  ISETP.GE.AND P0, PT, R8.reuse, UR8, PT ;  /* 0x0000000808007c0c */ /* 0x040fe2000bf06270 */
[----:B------:R-:W-:Y:S01]  /*09e0*/  VIADD R8, R8, UR16 ;  /* 0x0000001008087c36 */ /* 0x000fe20008000000 */
[----:B------:R-:W-:Y:S01]  /*09f0*/  IADD3 R11, PT, PT, R11, UR16, RZ ;  /* 0x000000100b0b7c10 */ /* 0x000fe2000fffe0ff */
[----:B------:R-:W2:Y:S01]  /*0a00*/  LDG.E R7, desc[UR10][R14.64] ;  /* 0x0000000a0e077981 */ /* 0x000ea2000c1e1900 */
[----:B------:R-:W-:Y:S02]  /*0a10*/  FSEL R12, RZ, -INF , P0 ;  /* 0xff800000ff0c7808 */ /* 0x000fe40000000000 */
[----:B------:R-:W-:Y:S03]  /*0a20*/  ISETP.GE.AND P0, PT, R8, R16, PT ;  /* 0x000000100800720c */ /* 0x000fe60003f06270 */
[----:B--2---:R-:W-:Y:S04]  /*0a30*/  FFMA R7, R12, R10, -R7 ;  /* 0x0000000a0c077223 */ /* 0x004fe80000000807 */
        /* <DEDUP_REMOVED lines=10> */
[----:B0-----:R-:W-:Y:S01]  /*0ae0*/  VIADD R18, R18, UR22 ;  /* 0x0000001612127c36 */ /* 0x001fe20008000000 */
[----:B------:R-:W-:Y:S09]  /*0af0*/  @!P0 BRA `(.L_x_6728) ;  /* 0xfffffffc00a48947 */ /* 0x000ff2000383ffff */
[----:B------:R-:W-:Y:S05]  /*0b00*/  BRA `(.L_x_6726) ;  /* 0x0000000c00cc7947 */ /* 0x000fea0003800000 */
.L_x_6727:
[----:B------:R-:W0:Y:S01]  /*0b10*/  LDC R23, c[0x0][0x460] ;  /* 0x00011800ff177b82 */ /* 0x000e220000000800 */
[----:B------:R-:W-:-:S07]  /*0b20*/  MOV R25, R33 ;  /* 0x0000002100197202 */ /* 0x000fce0000000f00 */
[----:B------:R-:W1:Y:S01]  /*0b30*/  LDC R5, c[0x0][0x3b8] ;  /* 0x0000ee00ff057b82 */ /* 0x000e620000000800 */
[----:B0-----:R-:W-:Y:S02]  /*0b40*/  IMAD R23, R23, UR4, R30 ;  /* 0x0000000417177c24 */ /* 0x001fe4000f8e021e */
[----:B-1----:R-:W-:-:S07]  /*0b50*/  IMAD R22, R5, UR4, R32 ;  /* 0x0000000405167c24 */ /* 0x002fce000f8e0220 */
.L_x_6734:
        /* <DEDUP_REMOVED lines=9> */
.L_x_6730:
        /* <DEDUP_REMOVED lines=29> */
[----:B------:R-:W3:Y:S01]  /*0dc0*/  LDG.E.U16 R15, desc[UR10][R12.64+0x8] ;  /* 0x0000080a0c0f7981 */ /* 0x000ee2000c1e1500 */
[----:B------:R-:W-:Y:S02]  /*0dd0*/  HADD2.F32 R7, -RZ, R7.H0_H0 ;  /* 0x20000007ff077230 */ /* 0x000fe40000004100 */
[----:B------:R-:W-:Y:S01]  /*0de0*/  FFMA R0, R5, R4, R0 ;  /* 0x0000000405007223 */ /* 0x000fe20000000000 */
[----:B------:R-:W-:Y:S02]  /*0df0*/  HADD2.F32 R6, -RZ, R6.H0_H0 ;  /* 0x20000006ff067230 */ /* 0x000fe40000004100 */
[----:B------:R-:W-:Y:S03]  /*0e00*/  HADD2.F32 R5, -RZ, R16.H0_H0 ;  /* 0x20000010ff057230 */ /* 0x000fe60000004100 */
[----:B------:R-:W-:Y:S01]  /*0e10*/  FFMA R0, R7, R6, R0 ;  /* 0x0000000607007223 */ /* 0x000fe20000000000 */
[----:B------:R-:W4:Y:S01]  /*0e20*/  LDG.E.U16 R16, desc[UR10][R12.64+0xc] ;  /* 0x00000c0a0c107981 */ /* 0x000f22000c1e1500 */
[----:B------:R-:W-:Y:S03]  /*0e30*/  HADD2.F32 R4, -RZ, R14.H0_H0 ;  /* 0x2000000eff047230 */ /* 0x000fe60000004100 */
        /* <DEDUP_REMOVED lines=31> */
[----:B------:R-:W4:Y:S02]  /*1030*/  LDG.E.U16 R7, desc[UR10][R12.64+0x16] ;  /* 0x0000160a0c077981 */ /* 0x000f24000c1e1500 */
[----:B------:R-:W-:Y:S02]  /*1040*/  FFMA R0, R5, R4, R0 ;  /* 0x0000000405007223 */ /* 0x000fe40000000000 */
        /* <DEDUP_REMOVED lines=8> */
[----:B-----5:R-:W-:Y:S05]  /*10d0*/  HADD2.F32 R6, -RZ, R6.H0_H0 ;  /* 0x20000006ff067230 */ /* 0x020fea0000004100 */
[----:B------:R-:W-:Y:S01]  /*10e0*/  FFMA R0, R7, R6, R0 ;  /* 0x0000000607007223 */ /* 0x000fe20000000000 */
[----:B------:R-:W-:Y:S02]  /*10f0*/  HADD2.F32 R7, -RZ, R20.H0_H0 ;  /* 0x20000014ff077230 */ /* 0x000fe40000004100 */
[----:B------:R-:W-:Y:S02]  /*1100*/  HADD2.F32 R6, -RZ, R16.H0_H0 ;  /* 0x20000010ff067230 */ /* 0x000fe40000004100 */
[----:B--2---:R-:W-:Y:S05]  /*1110*/  HADD2.F32 R4, -RZ, R11.H0_H0 ;  /* 0x2000000bff047230 */ /* 0x004fea0000004100 */
[----:B------:R-:W-:Y:S01]  /*1120*/  FFMA R0, R5, R4, R0 ;  /* 0x0000000405007223 */ /* 0x000fe20000000000 */
[----:B------:R-:W-:Y:S02]  /*1130*/  HADD2.F32 R5, -RZ, R19.H0_H0 ;  /* 0x20000013ff057230 */ /* 0x000fe40000004100 */
[----:B---3--:R-:W-:Y:S02]  /*1140*/  HADD2.F32 R4, -RZ, R15.H0_H0 ;  /* 0x2000000fff047230 */ /* 0x008fe40000004100 */
[----:B------:R-:W-:Y:S01]  /*1150*/  FFMA R0, R7, R6, R0 ;  /* 0x0000000607007223 */ /* 0x000fe20000000000 */
[----:B------:R-:W-:Y:S02]  /*1160*/  HADD2.F32 R7, -RZ, R14.H0_H0 ;  /* 0x2000000eff077230 */ /* 0x000fe40000004100 */
[----:B------:R-:W-:Y:S02]  /*1170*/  HADD2.F32 R6, -RZ, R18.H0_H0 ;  /* 0x20000012ff067230 */ /* 0x000fe40000004100 */
[----:B------:R-:W-:Y:S04]  /*1180*/  FFMA R0, R5, R4, R0 ;  /* 0x0000000405007223 */ /* 0x000fe80000000000 */
[----:B------:R-:W-:Y:S01]  /*1190*/  FFMA R0, R7, R6, R0 ;  /* 0x0000000607007223 */ /* 0x000fe20000000000 */
[----:B------:R-:W-:Y:S09]  /*11a0*/  @P0 BRA `(.L_x_6730) ;  /* 0xfffffff800900947 */ /* 0x000ff2000383ffff */
.L_x_6729:
        /* <DEDUP_REMOVED lines=16> */
[----:B------:R-:W3:Y:S01]  /*12b0*/  LDG.E.U16 R11, desc[UR10][R12.64+0xc] ;  /* 0x00000c0a0c0b7981 */ /* 0x000ee2000c1e1500 */
[----:B--2---:R-:W-:-:S02]  /*12c0*/  HADD2.F32 R7, -RZ, R7.H0_H0 ;  /* 0x20000007ff077230 */ /* 0x004fc40000004100 */
[----:B----4-:R-:W-:-:S05]  /*12d0*/  HADD2.F32 R9, -RZ, R9.H0_H0 ;  /* 0x20000009ff097230 */ /* 0x010fca0000004100 */
[----:B------:R-:W-:Y:S02]  /*12e0*/  FFMA R9, R7, R9, R0 ;  /* 0x0000000907097223 */ /* 0x000fe40000000000 */
[----:B------:R-:W2:Y:S04]  /*12f0*/  LDG.E.U16 R7, desc[UR10][R12.64+0x4] ;  /* 0x0000040a0c077981 */ /* 0x000ea8000c1e1500 */
[----:B------:R-:W4:Y:S01]  /*1300*/  LDG.E.U16 R0, desc[UR10][R12.64+0x6] ;  /* 0x0000060a0c007981 */ /* 0x000f22000c1e1500 */
[----:B-----5:R-:W-:Y:S02]  /*1310*/  HADD2.F32 R14, -RZ, R5.H0_H0 ;  /* 0x20000005ff0e7230 */ /* 0x020fe40000004100 */
[----:B---3--:R-:W-:Y:S02]  /*1320*/  HADD2.F32 R4, -RZ, R4.H0_H0 ;  /* 0x20000004ff047230 */ /* 0x008fe40000004100 */
[----:B------:R-:W-:-:S02]  /*1330*/  HADD2.F32 R5, -RZ, R8.H0_H0 ;  /* 0x20000008ff057230 */ /* 0x000fc40000004100 */
[----:B------:R-:W-:Y:S02]  /*1340*/  HADD2.F32 R6, -RZ, R6.H0_H0 ;  /* 0x20000006ff067230 */ /* 0x000fe40000004100 */
[----:B------:R-:W-:Y:S01]  /*1350*/  FFMA R4, R14, R4, R9 ;  /* 0x000000040e047223 */ /* 0x000fe20000000009 */
[----:B------:R-:W3:Y:S04]  /*1360*/  LDG.E.U16 R8, desc[UR10][R16.64+0xe] ;  /* 0x00000e0a10087981 */ /* 0x000ee8000c1e1500 */
[----:B------:R-:W5:Y:S01]  /*1370*/  LDG.E.U16 R14, desc[UR10][R12.64+0xe] ;  /* 0x00000e0a0c0e7981 */ /* 0x000f62000c1e1500 */
[----:B--2---:R-:W-:Y:S02]  /*1380*/  HADD2.F32 R7, -RZ, R7.H0_H0 ;  /* 0x20000007ff077230 */ /* 0x004fe40000004100 */
[----:B----4-:R-:W-:-:S03]  /*1390*/  HADD2.F32 R9, -RZ, R0.H0_H0 ;  /* 0x20000000ff097230 */ /* 0x010fc60000004100 */
[----:B------:R-:W-:Y:S01]  /*13a0*/  FFMA R5, R5, R7, R4 ;  /* 0x0000000705057223 */ /* 0x000fe20000000004 */
[----:B------:R-:W2:Y:S04]  /*13b0*/  LDG.E.U16 R0, desc[UR10][R12.64+0x8] ;  /* 0x0000080a0c007981 */ /* 0x000ea8000c1e1500 */
[----:B------:R-:W4:Y:S01]  /*13c0*/  LDG.E.U16 R4, desc[UR10][R16.64+0x8] ;  /* 0x0000080a10047981 */ /* 0x000f22000c1e1500 */
[----:B------:R-:W-:-:S03]  /*13d0*/  FFMA R9, R6, R9, R5 ;  /* 0x0000000906097223 */ /* 0x000fc60000000005 */
[----:B------:R-:W5:Y:S04]  /*13e0*/  LDG.E.U16 R7, desc[UR10][R16.64+0xa] ;  /* 0x00000a0a10077981 */ /* 0x000f68000c1e1500 */
[----:B------:R-:W5:Y:S04]  /*13f0*/  LDG.E.U16 R6, desc[UR10][R12.64+0xa] ;  /* 0x00000a0a0c067981 */ /* 0x000f68000c1e1500 */
[----:B------:R-:W5:Y:S01]  /*1400*/  LDG.E.U16 R5, desc[UR10][R16.64+0xc] ;  /* 0x00000c0a10057981 */ /* 0x000f62000c1e1500 */
[----:B---3--:R-:W-:Y:S01]  /*1410*/  HADD2.F32 R8, -RZ, R8.H0_H0 ;  /* 0x20000008ff087230 */ /* 0x008fe20000004100 */
[----:B------:R-:W-:Y:S01]  /*1420*/  IADD3 R26, PT, PT, R26, 0x8, RZ ;  /* 0x000000081a1a7810 */ /* 0x000fe20007ffe0ff */
[----:B--2---:R-:W-:-:S02]  /*1430*/  HADD2.F32 R0, -RZ, R0.H0_H0 ;  /* 0x20000000ff007230 */ /* 0x004fc40000004100 */
[----:B----4-:R-:W-:Y:S02]  /*1440*/  HADD2.F32 R4, -RZ, R4.H0_H0 ;  /* 0x20000004ff047230 */ /* 0x010fe40000004100 */
[----:B-----5:R-:W-:-:S03]  /*1450*/  HADD2.F32 R7, -RZ, R7.H0_H0 ;  /* 0x20000007ff077230 */ /* 0x020fc60000004100 */
[----:B------:R-:W-:Y:S01]  /*1460*/  FFMA R0, R4, R0, R9 ;  /* 0x0000000004007223 */ /* 0x000fe20000000009 */
[----:B------:R-:W-:Y:S02]  /*1470*/  HADD2.F32 R6, -RZ, R6.H0_H0 ;  /* 0x20000006ff067230 */ /* 0x000fe40000004100 */
[----:B------:R-:W-:Y:S02]  /*1480*/  HADD2.F32 R4, -RZ, R11.H0_H0 ;  /* 0x2000000bff047230 */ /* 0x000fe40000004100 */
[----:B------:R-:W-:Y:S02]  /*1490*/  HADD2.F32 R5, -RZ, R5.H0_H0 ;  /* 0x20000005ff057230 */ /* 0x000fe40000004100 */
[----:B------:R-:W-:Y:S01]  /*14a0*/  FFMA R0, R7, R6, R0 ;  /* 0x0000000607007223 */ /* 0x000fe20000000000 */
[----:B------:R-:W-:-:S03]  /*14b0*/  HADD2.F32 R7, -RZ, R14.H0_H0 ;  /* 0x2000000eff077230 */ /* 0x000fc60000004100 */
[----:B------:R-:W-:-:S04]  /*14c0*/  FFMA R5, R5, R4, R0 ;  /* 0x0000000405057223 */ /* 0x000fc80000000000 */
[----:B------:R-:W-:Y:S01]  /*14d0*/  FFMA R0, R8, R7, R5 ;  /* 0x0000000708007223 */ /* 0x000fe20000000005 */
.L_x_6732:
        /* <DEDUP_REMOVED lines=31> */
.L_x_6733:
        /* <DEDUP_REMOVED lines=27> */
.L_x_6731:
[----:B------:R-:W0:Y:S01]  /*1880*/  LDC.64 R6, c[0x0][0x470] ;  /* 0x00011c00ff067b82 */ /* 0x000e220000000a00 */
[----:B------:R-:W-:Y:S01]  /*1890*/  IADD3 R4, PT, PT, R23, R25, RZ ;  /* 0x0000001917047210 */ /* 0x000fe20007ffe0ff */
[----:B------:R-:W1:Y:S04]  /*18a0*/  LDCU UR5, c[0x0][0x380] ;  /* 0x00007000ff0577ac */ /* 0x000e680008000800 */
[----:B0-----:R-:W-:-:S05]  /*18b0*/  IMAD.WIDE R8, R4, 0x4, R6 ;  /* 0x0000000404087825 */ /* 0x001fca00078e0206 */
[----:B------:R-:W2:Y:S01]  /*18c0*/  LDG.E R5, desc[UR10][R8.64] ;  /* 0x0000000a08057981 */ /* 0x000ea2000c1e1900 */
[----:B------:R-:W-:Y:S01]  /*18d0*/  ISETP.GE.AND P0, PT, R25, UR8, PT ;  /* 0x0000000819007c0c */ /* 0x000fe2000bf06270 */
[----:B------:R-:W-:Y:S01]  /*18e0*/  HFMA2 R4, -RZ, RZ, 0.96630859375, -0.0022525787353515625 ;  /* 0x3bbb989dff047431 */ /* 0x000fe200000001ff */
[----:B------:R-:W0:Y:S01]  /*18f0*/  S2UR UR7, SR_CgaCtaId ;  /* 0x00000000000779c3 */ /* 0x000e220000008800 */
[----:B------:R-:W-:Y:S01]  /*1900*/  UMOV UR33, 0x400 ;  /* 0x0000040000217882 */ /* 0x000fe20000000000 */
[----:B------:R-:W-:Y:S02]  /*1910*/  FSEL R0, R0, -INF , P0 ;  /* 0xff80000000007808 */ /* 0x000fe40000000000 */
[----:B-1----:R-:W-:Y:S01]  /*1920*/  MOV R16, UR5 ;  /* 0x0000000500107c02 */ /* 0x002fe20008000f00 */
[----:B0-----:R-:W-:Y:S02]  /*1930*/  ULEA UR7, UR7, UR33, 0x18 ;  /* 0x0000002107077291 */ /* 0x001fe4000f8ec0ff */
        /* <DEDUP_REMOVED lines=16> */
.L_x_6726:
[----:B------:R-:W-:Y:S05]  /*1a40*/  BSYNC.RECONVERGENT B0 ;  /* 0x0000000000007941 */ /* 0x000fea0003800200 */
.L_x_6725:
        /* <DEDUP_REMOVED lines=15> */
.L_x_6739:
        /* <DEDUP_REMOVED lines=15> */
[C---:B------:R-:W-:Y:S05]  /*1c30*/  LEA.HI.X.SX32 R15, R5.reuse, R25, 0x1, P0 ;  /* 0x00000019050f7211 */ /* 0x040fea00000f0eff */
[----:B------:R5:W4:Y:S01]  /*1c40*/  LDG.E.U16 R12, desc[UR10][R14.64] ;  /* 0x0000000a0e0c7981 */ /* 0x000b22000c1e1500 */
[C---:B-1----:R-:W-:Y:S04]  /*1c50*/  LEA R20, P0, R5.reuse, R14, 0x1 ;  /* 0x0000000e05147211 */ /* 0x042fe800078008ff */
[C---:B------:R-:W-:Y:S01]  /*1c60*/  LEA.HI.X.SX32 R21, R5.reuse, R15, 0x1, P0 ;  /* 0x0000000f05157211 */ /* 0x040fe200000f0eff */
[----:B0-----:R-:W-:Y:S01]  /*1c70*/  HADD2.F32 R7, -RZ, R16.H0_H0 ;  /* 0x20000010ff077230 */ /* 0x001fe20000004100 */
[C---:B------:R-:W-:Y:S03]  /*1c80*/  LEA R22, P0, R5.reuse, R20, 0x1 ;  /* 0x0000001405167211 */ /* 0x040fe600078008ff */
[----:B------:R-:W4:Y:S01]  /*1c90*/  LDG.E.U16 R11, desc[UR10][R20.64] ;  /* 0x0000000a140b7981 */ /* 0x000f22000c1e1500 */
[C---:B------:R-:W-:Y:S02]  /*1ca0*/  LEA.HI.X.SX32 R23, R5.reuse, R21, 0x1, P0 ;  /* 0x0000001505177211 */ /* 0x040fe400000f0eff */
[C---:B-----5:R-:W-:Y:S03]  /*1cb0*/  LEA R14, P0, R5.reuse, R22, 0x1 ;  /* 0x00000016050e7211 */ /* 0x060fe600078008ff */
[----:B------:R0:W5:Y:S01]  /*1cc0*/  LDG.E.U16 R9, desc[UR10][R22.64] ;  /* 0x0000000a16097981 */ /* 0x000162000c1e1500 */
[C---:B------:R-:W-:Y:S02]  /*1cd0*/  LEA.HI.X.SX32 R15, R5.reuse, R23, 0x1, P0 ;  /* 0x00000017050f7211 */ /* 0x040fe400000f0eff */
[C---:B------:R-:W-:Y:S04]  /*1ce0*/  LEA R26, P0, R5.reuse, R14, 0x1 ;  /* 0x0000000e051a7211 */ /* 0x040fe800078008ff */
[C---:B------:R-:W-:Y:S02]  /*1cf0*/  LEA.HI.X.SX32 R27, R5.reuse, R15, 0x1, P0 ;  /* 0x0000000f051b7211 */ /* 0x040fe400000f0eff */
[C---:B------:R-:W-:Y:S04]  /*1d00*/  LEA R24, P0, R5.reuse, R26, 0x1 ;  /* 0x0000001a05187211 */ /* 0x040fe800078008ff */
[C---:B------:R-:W-:Y:S01]  /*1d10*/  LEA.HI.X.SX32 R25, R5.reuse, R27, 0x1, P0 ;  /* 0x0000001b05197211 */ /* 0x040fe200000f0eff */
[----:B------:R-:W5:Y:S01]  /*1d20*/  LDG.E.U16 R20, desc[UR10][R26.64] ;  /* 0x0000000a1a147981 */ /* 0x000f62000c1e1500 */
[----:B--2---:R-:W-:Y:S05]  /*1d30*/  HADD2.F32 R6, -RZ, R6.H0_H0 ;  /* 0x20000006ff067230 */ /* 0x004fea0000004100 */
[----:B------:R-:W-:Y:S01]  /*1d40*/  FFMA R3, R6, R7, R3 ;  /* 0x0000000706037223 */ /* 0x000fe20000000003 */
[----:B------:R-:W-:Y:S02]  /*1d50*/  HADD2.F32 R7, -RZ, R16.H1_H1 ;  /* 0x30000010ff077230 */ /* 0x000fe40000004100 */
[----:B---3--:R-:W-:Y:S02]  /*1d60*/  HADD2.F32 R6, -RZ, R8.H0_H0 ;  /* 0x20000008ff067230 */ /* 0x008fe40000004100 */
[----:B------:R-:W2:Y:S03]  /*1d70*/  LDG.E.U16 R8, desc[UR10][R14.64] ;  /* 0x0000000a0e087981 */ /* 0x000ea6000c1e1500 */
[----:B------:R-:W-:Y:S01]  /*1d80*/  FFMA R3, R6, R7, R3 ;  /* 0x0000000706037223 */ /* 0x000fe20000000003 */
[----:B------:R-:W-:Y:S02]  /*1d90*/  HADD2.F32 R7, -RZ, R17.H0_H0 ;  /* 0x20000011ff077230 */ /* 0x000fe40000004100 */
[----:B----4-:R-:W-:Y:S05]  /*1da0*/  HADD2.F32 R6, -RZ, R13.H0_H0 ;  /* 0x2000000dff067230 */ /* 0x010fea0000004100 */
[----:B------:R-:W-:Y:S01]  /*1db0*/  FFMA R3, R6, R7, R3 ;  /* 0x0000000706037223 */ /* 0x000fe20000000003 */
[----:B------:R-:W-:Y:S01]  /*1dc0*/  HADD2.F32 R6, -RZ, R12.H0_H0 ;  /* 0x2000000cff067230 */ /* 0x000fe20000004100 */
[C---:B------:R-:W-:Y:S01]  /*1dd0*/  LEA R12, P0, R5.reuse, R24, 0x1 ;  /* 0x00000018050c7211 */ /* 0x040fe200078008ff */
[----:B------:R-:W-:Y:S02]  /*1de0*/  HADD2.F32 R7, -RZ, R17.H1_H1 ;  /* 0x30000011ff077230 */ /* 0x000fe40000004100 */
[----:B------:R-:W3:Y:S01]  /*1df0*/  LDG.E.U16 R17, desc[UR10][R24.64] ;  /* 0x0000000a18117981 */ /* 0x000ee2000c1e1500 */
[C---:B------:R-:W-:Y:S02]  /*1e00*/  LEA.HI.X.SX32 R13, R5.reuse, R25, 0x1, P0 ;  /* 0x00000019050d7211 */ /* 0x040fe400000f0eff */
[C---:B0-----:R-:W-:Y:S01]  /*1e10*/  LEA R22, P0, R5.reuse, R12, 0x1 ;  /* 0x0000000c05167211 */ /* 0x041fe200078008ff */
[----:B------:R-:W-:Y:S01]  /*1e20*/  FFMA R3, R6, R7, R3 ;  /* 0x0000000706037223 */ /* 0x000fe20000000003 */
[--C-:B------:R-:W-:Y:S01]  /*1e30*/  HADD2.F32 R7, -RZ, R18.reuse.H0_H0 ;  /* 0x20000012ff077230 */ /* 0x100fe20000004100 */
[----:B------:R0:W4:Y:S01]  /*1e40*/  LDG.E.U16 R16, desc[UR10][R12.64] ;  /* 0x0000000a0c107981 */ /* 0x000122000c1e1500 */
[C---:B------:R-:W-:Y:S01]  /*1e50*/  LEA.HI.X.SX32 R23, R5.reuse, R13, 0x1, P0 ;  /* 0x0000000d05177211 */ /* 0x040fe200000f0eff */
[----:B------:R-:W-:Y:S04]  /*1e60*/  HADD2.F32 R6, -RZ, R11.H0_H0 ;  /* 0x2000000bff067230 */ /* 0x000fe80000004100 */
[----:B------:R1:W4:Y:S01]  /*1e70*/  LDG.E.U16 R11, desc[UR10][R22.64] ;  /* 0x0000000a160b7981 */ /* 0x000322000c1e1500 */
[----:B------:R-:W-:Y:S01]  /*1e80*/  FFMA R3, R6, R7, R3 ;  /* 0x0000000706037223 */ /* 0x000fe20000000003 */
[----:B------:R-:W-:Y:S02]  /*1e90*/  HADD2.F32 R7, -RZ, R18.H1_H1 ;  /* 0x30000012ff077230 */ /* 0x000fe40000004100 */
[----:B-----5:R-:W-:Y:S02]  /*1ea0*/  HADD2.F32 R6, -RZ, R9.H0_H0 ;  /* 0x20000009ff067230 */ /* 0x020fe40000004100 */
[--C-:B------:R-:W-:Y:S03]  /*1eb0*/  HADD2.F32 R9, -RZ, R19.reuse.H0_H0 ;  /* 0x20000013ff097230 */ /* 0x100fe60000004100 */
[----:B------:R-:W-:Y:S01]  /*1ec0*/  FFMA R3, R6, R7, R3 ;  /* 0x0000000706037223 */ /* 0x000fe20000000003 */
[----:B------:R-:W-:Y:S01]  /*1ed0*/  HADD2.F32 R7, -RZ, R19.H1_H1 ;  /* 0x30000013ff077230 */ /* 0x000fe20000004100 */
[----:B0-----:R-:W0:Y:S01]  /*1ee0*/  LDS.128 R12, [UR7+0x10] ;  /* 0x00001007ff0c7984 */ /* 0x001e220008000c00 */
[----:B------:R-:W-:Y:S01]  /*1ef0*/  HADD2.F32 R6, -RZ, R20.H0_H0 ;  /* 0x20000014ff067230 */ /* 0x000fe20000004100 */
[C---:B------:R-:W-:Y:S04]  /*1f00*/  LEA R20, P0, R5.reuse, R22, 0x1 ;  /* 0x0000001605147211 */ /* 0x040fe800078008ff */
[C---:B------:R-:W-:Y:S02]  /*1f10*/  LEA.HI.X.SX32 R21, R5.reuse, R23, 0x1, P0 ;  /* 0x0000001705157211 */ /* 0x040fe400000f0eff */
[C---:B------:R-:W-:Y:S04]  /*1f20*/  LEA R18, P0, R5.reuse, R20, 0x1 ;  /* 0x0000001405127211 */ /* 0x040fe800078008ff */
[C---:B------:R-:W-:Y:S02]  /*1f30*/  LEA.HI.X.SX32 R19, R5.reuse, R21, 0x1, P0 ;  /* 0x0000001505137211 */ /* 0x040fe400000f0eff */
[C---:B-1----:R-:W-:Y:S04]  /*1f40*/  LEA R22, P0, R5.reuse, R18, 0x1 ;  /* 0x0000001205167211 */ /* 0x042fe800078008ff */
[C---:B------:R-:W-:Y:S01]  /*1f50*/  LEA.HI.X.SX32 R23, R5.reuse, R19, 0x1, P0 ;  /* 0x0000001305177211 */ /* 0x040fe200000f0eff */
[----:B--2---:R-:W-:Y:S05]  /*1f60*/  HADD2.F32 R8, -RZ, R8.H0_H0 ;  /* 0x20000008ff087230 */ /* 0x004fea0000004100 */
[----:B------:R-:W-:Y:S02]  /*1f70*/  FFMA R3, R8, R9, R3 ;  /* 0x0000000908037223 */ /* 0x000fe40000000003 */
[----:B------:R-:W2:Y:S02]  /*1f80*/  LDG.E.U16 R9, desc[UR10][R20.64] ;  /* 0x0000000a14097981 */ /* 0x000ea4000c1e1500 */
[----:B------:R-:W-:Y:S01]  /*1f90*/  FFMA R3, R6, R7, R3 ;  /* 0x0000000706037223 */ /* 0x000fe20000000003 */
[----:B0-----:R-:W-:Y:S01]  /*1fa0*/  HADD2.F32 R7, -RZ, R12.H0_H0 ;  /* 0x2000000cff077230 */ /* 0x001fe20000004100 */
[----:B------:R-:W5:Y:S01]  /*1fb0*/  LDG.E.U16 R8, desc[UR10][R18.64] ;  /* 0x0000000a12087981 */ /* 0x000f62000c1e1500 */
[----:B---3--:R-:W-:Y:S05]  /*1fc0*/  HADD2.F32 R6, -RZ, R17.H0_H0 ;  /* 0x20000011ff067230 */ /* 0x008fea0000004100 */
[----:B------:R-:W-:Y:S01]  /*1fd0*/  FFMA R3, R6, R7, R3 ;  /* 0x0000000706037223 */ /* 0x000fe20000000003 */
[----:B----4-:R-:W-:Y:S01]  /*1fe0*/  HADD2.F32 R6, -RZ, R16.H0_H0 ;  /* 0x20000010ff067230 */ /* 0x010fe20000004100 */
[C---:B------:R-:W-:Y:S01]  /*1ff0*/  LEA R16, P0, R5.reuse, R22, 0x1 ;  /* 0x0000001605107211 */ /* 0x040fe200078008ff */
[----:B------:R-:W-:Y:S02]  /*2000*/  HADD2.F32 R7, -RZ, R12.H1_H1 ;  /* 0x3000000cff077230 */ /* 0x000fe40000004100 */
[----:B------:R-:W3:Y:S01]  /*2010*/  LDG.E.U16 R12, desc[UR10][R22.64] ;  /* 0x0000000a160c7981 */ /* 0x000ee2000c1e1500 */
[C---:B------:R-:W-:Y:S02]  /*2020*/  LEA.HI.X.SX32 R17, R5.reuse, R23, 0x1, P0 ;  /* 0x0000001705117211 */ /* 0x040fe400000f0eff */
[C---:B------:R-:W-:Y:S01]  /*2030*/  LEA R24, P0, R5.reuse, R16, 0x1 ;  /* 0x0000001005187211 */ /* 0x040fe200078008ff */
[----:B------:R-:W-:Y:S01]  /*2040*/  FFMA R3, R6, R7, R3 ;  /* 0x0000000706037223 */ /* 0x000fe20000000003 */
[----:B------:R-:W-:Y:S01]  /*2050*/  HADD2.F32 R7, -RZ, R13.H0_H0 ;  /* 0x2000000dff077230 */ /* 0x000fe20000004100 */
[----:B------:R-:W4:Y:S01]  /*2060*/  LDG.E.U16 R16, desc[UR10][R16.64] ;  /* 0x0000000a10107981 */ /* 0x000f22000c1e1500 */
[----:B------:R-:W-:Y:S01]  /*2070*/  HADD2.F32 R6, -RZ, R11.H0_H0 ;  /* 0x2000000bff067230 */ /* 0x000fe20000004100 */
[----:B------:R-:W-:Y:S04]  /*2080*/  LEA.HI.X.SX32 R25, R5, R17, 0x1, P0 ;  /* 0x0000001105197211 */ /* 0x000fe800000f0eff */
[----:B------:R-:W-:Y:S01]  /*2090*/  FFMA R3, R6, R7, R3 ;  /* 0x0000000706037223 */ /* 0x000fe20000000003 */
[----:B------:R-:W-:Y:S01]  /*20a0*/  HADD2.F32 R7, -RZ, R13.H1_H1 ;  /* 0x3000000dff077230 */ /* 0x000fe20000004100 */
[----:B------:R-:W4:Y:S01]  /*20b0*/  LDG.E.U16 R11, desc[UR10][R24.64] ;  /* 0x0000000a180b7981 */ /* 0x000f22000c1e1500 */
[----:B--2---:R-:W-:Y:S02]  /*20c0*/  HADD2.F32 R6, -RZ, R9.H0_H0 ;  /* 0x20000009ff067230 */ /* 0x004fe40000004100 */
[----:B------:R-:W-:Y:S02]  /*20d0*/  HADD2.F32 R9, -RZ, R14.H0_H0 ;  /* 0x2000000eff097230 */ /* 0x000fe40000004100 */
[----:B-----5:R-:W-:Y:S02]  /*20e0*/  HADD2.F32 R8, -RZ, R8.H0_H0 ;  /* 0x20000008ff087230 */ /* 0x020fe40000004100 */
[----:B------:R-:W-:Y:S01]  /*20f0*/  FFMA R3, R6, R7, R3 ;  /* 0x0000000706037223 */ /* 0x000fe20000000003 */
[----:B------:R-:W-:Y:S03]  /*2100*/  HADD2.F32 R7, -RZ, R14.H1_H1 ;  /* 0x3000000eff077230 */ /* 0x000fe60000004100 */
[----:B------:R-:W-:Y:S01]  /*2110*/  FFMA R3, R8, R9, R3 ;  /* 0x0000000908037223 */ /* 0x000fe20000000003 */
[--C-:B------:R-:W-:Y:S02]  /*2120*/  HADD2.F32 R9, -RZ, R15.reuse.H0_H0 ;  /* 0x2000000fff097230 */ /* 0x100fe40000004100 */
[----:B---3--:R-:W-:Y:S05]  /*2130*/  HADD2.F32 R6, -RZ, R12.H0_H0 ;  /* 0x2000000cff067230 */ /* 0x008fea0000004100 */
[----:B------:R-:W-:Y:S01]  /*2140*/  FFMA R3, R6, R7, R3 ;  /* 0x0000000706037223 */ /* 0x000fe20000000003 */
[----:B----4-:R-:W-:Y:S02]  /*2150*/  HADD2.F32 R8, -RZ, R16.H0_H0 ;  /* 0x20000010ff087230 */ /* 0x010fe40000004100 */
[----:B------:R-:W-:Y:S03]  /*2160*/  HADD2.F32 R7, -RZ, R15.H1_H1 ;  /* 0x3000000fff077230 */ /* 0x000fe60000004100 */
[----:B------:R-:W-:Y:S01]  /*2170*/  FFMA R3, R8, R9, R3 ;  /* 0x0000000908037223 */ /* 0x000fe20000000003 */
[----:B------:R-:W-:Y:S05]  /*2180*/  HADD2.F32 R6, -RZ, R11.H0_H0 ;  /* 0x2000000bff067230 */ /* 0x000fea0000004100 */
[----:B------:R-:W-:Y:S01]  /*2190*/  FFMA R3, R6, R7, R3 ;  /* 0x0000000706037223 */ /* 0x000fe20000000003 */
[----:B------:R-:W-:Y:S09]  /*21a0*/  BRA.U UP2, `(.L_x_6739) ;  /* 0xfffffff902647547 */ /* 0x000ff2000b83ffff */
.L_x_6738:
[----:B------:R-:W-:Y:S05]  /*21b0*/  BSYNC.RECONVERGENT B0 ;  /* 0x0000000000007941 */ /* 0x000fea0003800200 */
.L_x_6737:
        /* <DEDUP_REMOVED lines=9> */
[----:B------:R0:W3:Y:S01]  /*2250*/  LDG.E.U16 R15, desc[UR10][R4.64] ;  /* 0x0000000a040f7981 */ /* 0x0000e2000c1e1500 */
[----:B------:R-:W-:-:S05]  /*2260*/  IMAD.WIDE R36, R18, 0x2, R4 ;  /* 0x0000000212247825 */ /* 0x000fca00078e0204 */
[----:B------:R-:W4:Y:S01]  /*2270*/  LDG.E.U16 R14, desc[UR10][R36.64] ;  /* 0x0000000a240e7981 */ /* 0x000f22000c1e1500 */
        /* <DEDUP_REMOVED lines=10> */
[----:B------:R-:W-:-:S05]  /*2320*/  LEA R17, R35, UR27, 0x1 ;  /* 0x0000001b23117c11 */ /* 0x000fca000f8e08ff */
[----:B0-----:R-:W0:Y:S02]  /*2330*/  LDS.64 R4, [R17] ;  /* 0x0000000011047984 */ /* 0x001e240000000a00 */
[--C-:B0-----:R-:W-:Y:S02]  /*2340*/  HADD2.F32 R16, -RZ, R4.reuse.H0_H0 ;  /* 0x20000004ff107230 */ /* 0x101fe40000004100 */
[----:B------:R-:W-:Y:S01]  /*2350*/  HADD2.F32 R4, -RZ, R4.H1_H1 ;  /* 0x30000004ff047230 */ /* 0x000fe20000004100 */
[----:B------:R-:W-:Y:S01]  /*2360*/  IADD3 R35, PT, PT, R35, 0x8, RZ ;  /* 0x0000000823237810 */ /* 0x000fe20007ffe0ff */
[----:B--2---:R-:W-:-:S05]  /*2370*/  HADD2.F32 R6, -RZ, R6.H0_H0 ;  /* 0x20000006ff067230 */ /* 0x004fca0000004100 */
[----:B------:R-:W-:Y:S02]  /*2380*/  FFMA R3, R6, R16, R3 ;  /* 0x0000001006037223 */ /* 0x000fe40000000003 */
[----:B------:R-:W0:Y:S01]  /*2390*/  LDS.64 R6, [R17+0x8] ;  /* 0x0000080011067984 */ /* 0x000e220000000a00 */
[----:B---3--:R-:W-:Y:S02]  /*23a0*/  HADD2.F32 R16, -RZ, R15.H0_H0 ;  /* 0x2000000fff107230 */ /* 0x008fe40000004100 */
[--C-:B------:R-:W-:Y:S02]  /*23b0*/  HADD2.F32 R15, -RZ, R5.reuse.H0_H0 ;  /* 0x20000005ff0f7230 */ /* 0x100fe40000004100 */
[----:B----4-:R-:W-:Y:S02]  /*23c0*/  HADD2.F32 R14, -RZ, R14.H0_H0 ;  /* 0x2000000eff0e7230 */ /* 0x010fe40000004100 */
[----:B------:R-:W-:Y:S01]  /*23d0*/  FFMA R3, R16, R4, R3 ;  /* 0x0000000410037223 */ /* 0x000fe20000000003 */
[----:B------:R-:W-:-:S03]  /*23e0*/  HADD2.F32 R5, -RZ, R5.H1_H1 ;  /* 0x30000005ff057230 */ /* 0x000fc60000004100 */
[----:B------:R-:W-:Y:S01]  /*23f0*/  FFMA R3, R14, R15, R3 ;  /* 0x0000000f0e037223 */ /* 0x000fe20000000003 */
[----:B-----5:R-:W-:-:S05]  /*2400*/  HADD2.F32 R4, -RZ, R13.H0_H0 ;  /* 0x2000000dff047230 */ /* 0x020fca0000004100 */
[----:B------:R-:W-:Y:S01]  /*2410*/  FFMA R3, R4, R5, R3 ;  /* 0x0000000504037223 */ /* 0x000fe20000000003 */
[----:B------:R-:W-:Y:S02]  /*2420*/  HADD2.F32 R12, -RZ, R12.H0_H0 ;  /* 0x2000000cff0c7230 */ /* 0x000fe40000004100 */
[----:B------:R-:W-:Y:S02]  /*2430*/  HADD2.F32 R11, -RZ, R11.H0_H0 ;  /* 0x2000000bff0b7230 */ /* 0x000fe40000004100 */
[----:B------:R-:W-:Y:S02]  /*2440*/  HADD2.F32 R4, -RZ, R9.H0_H0 ;  /* 0x20000009ff047230 */ /* 0x000fe40000004100 */
[--C-:B0-----:R-:W-:Y:S02]  /*2450*/  HADD2.F32 R13, -RZ, R6.reuse.H0_H0 ;  /* 0x20000006ff0d7230 */ /* 0x101fe40000004100 */
[----:B------:R-:W-:-:S03]  /*2460*/  HADD2.F32 R6, -RZ, R6.H1_H1 ;  /* 0x30000006ff067230 */ /* 0x000fc60000004100 */
[----:B------:R-:W-:Y:S01]  /*2470*/  FFMA R12, R12, R13, R3 ;  /* 0x0000000d0c0c7223 */ /* 0x000fe20000000003 */
[----:B------:R-:W-:-:S03]  /*2480*/  HADD2.F32 R3, -RZ, R7.H0_H0 ;  /* 0x20000007ff037230 */ /* 0x000fc60000004100 */
[----:B------:R-:W-:Y:S01]  /*2490*/  FFMA R11, R11, R6, R12 ;  /* 0x000000060b0b7223 */ /* 0x000fe2000000000c */
[----:B------:R-:W-:Y:S02]  /*24a0*/  HADD2.F32 R7, -RZ, R7.H1_H1 ;  /* 0x30000007ff077230 */ /* 0x000fe40000004100 */
[----:B------:R-:W-:Y:S02]  /*24b0*/  HADD2.F32 R8, -RZ, R8.H0_H0 ;  /* 0x20000008ff087230 */ /* 0x000fe40000004100 */
[----:B------:R-:W-:-:S04]  /*24c0*/  FFMA R3, R4, R3, R11 ;  /* 0x0000000304037223 */ /* 0x000fc8000000000b */
[----:B------:R-:W-:-:S07]  /*24d0*/  FFMA R3, R8, R7, R3 ;  /* 0x0000000708037223 */ /* 0x000fce0000000003 */
.L_x_6740:
        /* <DEDUP_REMOVED lines=28> */
.L_x_6741:
        /* <DEDUP_REMOVED lines=25> */
.L_x_6736:
[----:B------:R-:W-:Y:S05]  /*2830*/  BSYNC.RECONVERGENT B1 ;  /* 0x0000000000017941 */ /* 0x000fea0003800200 */
.L_x_6735:
[----:B------:R-:W1:Y:S01]  /*2840*/  LDCU UR5, c[0x0][0x390] ;  /* 0x00007200ff0577ac */ /* 0x000e620008000800 */
[----:B------:R-:W-:-:S04]  /*2850*/  UIADD3 UR4, UPT, UPT, UR4, 0x1, URZ ;  /* 0x0000000104047890 */ /* 0x000fc8000fffe0ff */
[----:B-1----:R-:W-:Y:S01]  /*2860*/  UISETP.NE.AND UP2, UPT, UR4, UR5, UPT ;  /* 0x000000050400728c */ /* 0x002fe2000bf45270 */
[----:B------:R-:W-:Y:S08]  /*2870*/  BAR.SYNC.DEFER_BLOCKING 0x0 ;  /* 0x0000000000007b1d */ /* 0x000ff00000010000 */
[----:B------:R-:W-:Y:S05]  /*2880*/  BRA.U UP2, `(.L_x_6742) ;  /* 0xffffffe1020c7547 */ /* 0x000fea000b83ffff */
.L_x_6724:
        /* <DEDUP_REMOVED lines=12> */
.L_x_6723:
[----:B------:R-:W2:Y:S01]  /*2950*/  LDCU UR5, c[0x0][0x394] ;  /* 0x00007280ff0577ac */ /* 0x000ea20008000800 */
[----:B------:R-:W2:Y:S01]  /*2960*/  LDCU UR4, c[0x0][0x398] ;  /* 0x00007300ff0477ac */ /* 0x000ea20008000800 */
[----:B-1----:R-:W-:Y:S02]  /*2970*/  UIADD3 UR21, UPT, UPT, UR28, UR21, URZ ;  /* 0x000000151c157290 */ /* 0x002fe4000fffe0ff */
[----:B--2---:R-:W-:-:S04]  /*2980*/  UIMAD UR4, UR5, UR4, URZ ;  /* 0x00000004050472a4 */ /* 0x004fc8000f8e02ff */
[----:B------:R-:W-:-:S09]  /*2990*/  UISETP.GE.AND UP2, UPT, UR21, UR4, UPT ;  /* 0x000000041500728c */ /* 0x000fd2000bf46270 */
[----:B------:R-:W-:Y:S05]  /*29a0*/  BRA.U !UP2, `(.L_x_6744) ;  /* 0xffffffd90ad87547 */ /* 0x000fea000b83ffff */
[----:B------:R-:W-:Y:S05]  /*29b0*/  EXIT ;  /* 0x000000000000794d */ /* 0x000fea0003800000 */
        .weak           $__internal_109_$__cuda_sm20_rcp_rn_f32_slowpath
        .type           $__internal_109_$__cuda_sm20_rcp_rn_f32_slowpath,@function
        .size           $__internal_109_$__cuda_sm20_rcp_rn_f32_slowpath,($__internal_110_$__cuda_sm20_sqrt_rn_f32_slowpath - $__internal_109_$__cuda_sm20_rcp_rn_f32_slowpath)
$__internal_109_$__cuda_sm20_rcp_rn_f32_slowpath:
        /* <DEDUP_REMOVED lines=15> */
.L_x_6745:
        /* <DEDUP_REMOVED lines=33> */
.L_x_6747:
[----:B------:R0:W1:Y:S02]  /*2cc0*/  MUFU.RCP R0, R5 ;  /* 0x0000000500007308 */ /* 0x0000640000001000 */
.L_x_6746:
[----:B0-2---:R-:W-:-:S04]  /*2cd0*/  MOV R5, 0x0 ;  /* 0x0000000000057802 */ /* 0x005fc80000000f00 */
[----:B-1-3--:R-:W-:Y:S05]  /*2ce0*/  RET.REL.NODEC R4 `(_Z28fmha_bwd_reference_dV_kernelIN4cute5tupleIJiiiiNS1_IJNS1_IJiiEEEiEEEEEENS0_6TensorINS0_10ViewEngineINS0_8gmem_ptrIPN7cutlass6half_tEEEEENS0_6LayoutINS1_IJiiS3_EEENS1_IJiNS0_1CILi1EEES3_EEEEEEENS5_ISC_NSD_ISE_NS1_IJiSG_NS1_IJNS1_IJNSF_ILi0EEEiEEEiEEEEEEEEEESP_SJ_NS5_INS6_INS7_IPfEEEENSD_INS1_IJiS3_EEENS1_IJSG_S3_EEEEEEESJ_SP_NS8_4fmha10collective21CausalForBackwardMaskILb1EEEEvT_T0_T1_T2_T3_T4_T5_T6_T7_) ;  /* 0xffffffd004c47950 */ /* 0x00afea0003c3ffff */
        .weak           $__internal_110_$__cuda_sm20_sqrt_rn_f32_slowpath
        .type           $__internal_110_$__cuda_sm20_sqrt_rn_f32_slowpath,@function
        .size           $__internal_110_$__cuda_sm20_sqrt_rn_f32_slowpath,(.L_x_7374 - $__internal_110_$__cuda_sm20_sqrt_rn_f32_slowpath)
$__internal_110_$__cuda_sm20_sqrt_rn_f32_slowpath:
        /* <DEDUP_REMOVED lines=20> */
.L_x_6748:
[----:B------:R-:W-:Y:S01]  /*2e30*/  HFMA2 R5, -RZ, RZ, 0, 0 ;  /* 0x00000000ff057431 */ /* 0x000fe200000001ff */
[----:B------:R-:W-:-:S04]  /*2e40*/  MOV R4, R0 ;  /* 0x0000000000047202 */ /* 0x000fc80000000f00 */
[----:B------:R-:W-:Y:S05]  /*2e50*/  RET.REL.NODEC R4 `(_Z28fmha_bwd_reference_dV_kernelIN4cute5tupleIJiiiiNS1_IJNS1_IJiiEEEiEEEEEENS0_6TensorINS0_10ViewEngineINS0_8gmem_ptrIPN7cutlass6half_tEEEEENS0_6LayoutINS1_IJiiS3_EEENS1_IJiNS0_1CILi1EEES3_EEEEEEENS5_ISC_NSD_ISE_NS1_IJiSG_NS1_IJNS1_IJNSF_ILi0EEEiEEEiEEEEEEEEEESP_SJ_NS5_INS6_INS7_IPfEEEENSD_INS1_IJiS3_EEENS1_IJSG_S3_EEEEEEESJ_SP_NS8_4fmha10collective21CausalForBackwardMaskILb1EEEEvT_T0_T1_T2_T3_T4_T5_T6_T7_) ;  /* 0xffffffd004687950 */ /* 0x000fea0003c3ffff */
.L_x_6749:
        /* <DEDUP_REMOVED lines=10> */
.L_x_7374:


//--------------------- .text._Z28fmha_bwd_reference_dK_kernelIN4cute5tupleIJiiiiNS1_IJNS1_IJiiEEEiEEEEEENS0_6TensorINS0_10ViewEngineINS0_8gmem_ptrIPN7cutlass6half_tEEEEENS0_6LayoutINS1_IJiiS3_EEENS1_IJiNS0_1CILi1EEES3_EEEEEEENS5_ISC_NSD_ISE_NS1_IJiSG_NS1_IJNS1_IJNSF_ILi0EEEiEEEiEEEEEEEEEESP_SJ_NS5_INS6_INS7_IPfEEEENSD_INS1_IJiS3_EEENS1_IJSG_S3_EEEEEEESJ_SP_NS8_4fmha10collective21CausalForBackwardMaskILb1EEEEvT_T0_T1_T2_T3_T4_T5_T6_T7_ --------------------------
	.section	.text._Z28fmha_bwd_reference_dK_kernelIN4cute5tupleIJiiiiNS1_IJNS1_IJiiEEEiEEEEEENS0_6TensorINS0_10ViewEngineINS0_8gmem_ptrIPN7cutlass6half_tEEEEENS0_6LayoutINS1_IJiiS3_EEENS1_IJiNS0_1CILi1EEES3_EEEEEEENS5_ISC_NSD_ISE_NS1_IJiSG_NS1_IJNS1_IJNSF_ILi0EEEiEEEiEEEEEEEEEESP_SJ_NS5_INS6_INS7_IPfEEEENSD_INS1_IJiS3_EEENS1_IJSG_S3_EEEEEEESJ_SP_NS8_4fmha10collective21CausalForBackwardMaskILb1EEEEvT_T0_T1_T2_T3_T4_T5_T6_T7_,"ax",@progbits
	.align	128
        .global         _Z28fmha_bwd_reference_dK_kernelIN4cute5tupleIJiiiiNS1_IJNS1_IJiiEEEiEEEEEENS0_6TensorINS0_10ViewEngineINS0_8gmem_ptrIPN7cutlass6half_tEEEEENS0_6LayoutINS1_IJiiS3_EEENS1_IJiNS0_1CILi1EEES3_EEEEEEENS5_ISC_NSD_ISE_NS1_IJiSG_NS1_IJNS1_IJNSF_ILi0EEEiEEEiEEEEEEEEEESP_SJ_NS5_INS6_INS7_IPfEEEENSD_INS1_IJiS3_EEENS1_IJSG_S3_EEEEEEESJ_SP_NS8_4fmha10collective21CausalForBackwardMaskILb1EEEEvT_T0_T1_T2_T3_T4_T5_T6_T7_
        .type           _Z28fmha_bwd_reference_dK_kernelIN4cute5tupleIJiiiiNS1_IJNS1_IJiiEEEiEEEEEENS0_6TensorINS0_10ViewEngineINS0_8gmem_ptrIPN7cutlass6half_tEEEEENS0_6LayoutINS1_IJiiS3_EEENS1_IJiNS0_1CILi1EEES3_EEEEEEENS5_ISC_NSD_ISE_NS1_IJiSG_NS1_IJNS1_IJNSF_ILi0EEEiEEEiEEEEEEEEEESP_SJ_NS5_INS6_INS7_IPfEEEENSD_INS1_IJiS3_EEENS1_IJSG_S3_EEEEEEESJ_SP_NS8_4fmha10collective21CausalForBackwardMaskILb1EEEEvT_T0_T1_T2_T3_T4_T5_T6_T7_,@function
        .size           _Z28fmha_bwd_reference_dK_kernelIN4cute5tupleIJiiiiNS1_IJNS1_IJiiEEEiEEEEEENS0_6TensorINS0_10ViewEngineINS0_8gmem_ptrIPN7cutlass6half_tEEEEENS0_6LayoutINS1_IJiiS3_EEENS1_IJiNS0_1CILi1EEES3_EEEEEEENS5_ISC_NSD_ISE_NS1_IJiSG_NS1_IJNS1_IJNSF_ILi0EEEiEEEiEEEEEEEEEESP_SJ_NS5_INS6_INS7_IPfEEEENSD_INS1_IJiS3_EEENS1_IJSG_S3_EEEEEEESJ_SP_NS8_4fmha10collective21CausalForBackwardMaskILb1EEEEvT_T0_T1_T2_T3_T4_T5_T6_T7_,(.L_x_7376 - _Z28fmha_bwd_reference_dK_kernelIN4cute5tupleIJiiiiNS1_IJNS1_IJiiEEEiEEEEEENS0_6TensorINS0_10ViewEngineINS0_8gmem_ptrIPN7cutlass6half_tEEEEENS0_6LayoutINS1_IJiiS3_EEENS1_IJiNS0_1CILi1EEES3_EEEEEEENS5_ISC_NSD_ISE_NS1_IJiSG_NS1_IJNS1_IJNSF_ILi0EEEiEEEiEEEEEEEEEESP_SJ_NS5_INS6_INS7_IPfEEEENSD_INS1_IJiS3_EEENS1_IJSG_S3_EEEEEEESJ_SP_NS8_4fmha10collective21CausalForBackwardMaskILb1EEEEvT_T0_T1_T2_T3_T4_T5_T6_T7_)
        .other          _Z28fmha_bwd_reference_dK_kernelIN4cute5tupleIJiiiiNS1_IJNS1_IJiiEEEiEEEEEENS0_6TensorINS0_10ViewEngineINS0_8gmem_ptrIPN7cutlass6half_tEEEEENS0_6LayoutINS1_IJiiS3_EEENS1_IJiNS0_1CILi1EEES3_EEEEEEENS5_ISC_NSD_ISE_NS1_IJiSG_NS1_IJNS1_IJNSF_ILi0EEEiEEEiEEEEEEEEEESP_SJ_NS5_INS6_INS7_IPfEEEENSD_INS1_IJiS3_EEENS1_IJSG_S3_EEEEEEESJ_SP_NS8_4fmha10collective21CausalForBackwardMaskILb1EEEEvT_T0_T1_T2_T3_T4_T5_T6_T7_,@"STO_CUDA_ENTRY STV_DEFAULT"
_Z28fmha_bwd_reference_dK_kernelIN4cute5tupleIJiiiiNS1_IJNS1_IJiiEEEiEEEEEENS0_6TensorINS0_10ViewEngineINS0_8gmem_ptrIPN7cutlass6half_tEEEEENS0_6LayoutINS1_IJiiS3_EEENS1_IJiNS0_1CILi1EEES3_EEEEEEENS5_ISC_NSD_ISE_NS1_IJiSG_NS1_IJNS1_IJNSF_ILi0EEEiEEEiEEEEEEEEEESP_SJ_NS5_INS6_INS7_IPfEEEENSD_INS1_IJiS3_EEENS1_IJSG_S3_EEEEEEESJ_SP_NS8_4fmha10collective21CausalForBackwardMaskILb1EEEEvT_T0_T1_T2_T3_T4_T5_T6_T7_:
.text._Z28fmha_bwd_reference_dK_kernelIN4cute5tupleIJiiiiNS1_IJNS1_IJiiEEEiEEEEEENS0_6TensorINS0_10ViewEngineINS0_8gmem_ptrIPN7cutlass6half_tEEEEENS0_6LayoutINS1_IJiiS3_EEENS1_IJiNS0_1CILi1EEES3_EEEEEEENS5_ISC_NSD_ISE_NS1_IJiSG_NS1_IJNS1_IJNSF_ILi0EEEiEEEiEEEEEEEEEESP_SJ_NS5_INS6_INS7_IPfEEEENSD_INS1_IJiS3_EEENS1_IJSG_S3_EEEEEEESJ_SP_NS8_4fmha10collective21CausalForBackwardMaskILb1EEEEvT_T0_T1_T2_T3_T4_T5_T6_T7_:
        /* <DEDUP_REMOVED lines=8> */
[----:B------:R-:W-:Y:S05]  /*0080*/  CALL.REL.NOINC `($__internal_112_$__cuda_sm20_sqrt_rn_f32_slowpath) ;  /* 0x0000004800887944 */ /* 0x000fea0003c00000 */
[----:B------:R-:W-:Y:S05]  /*0090*/  BRA `(.L_x_6751) ;  /* 0x0000000000107947 */ /* 0x000fea0003800000 */
.L_x_6750:
[----:B------:R-:W-:Y:S01]  /*00a0*/  FMUL.FTZ R2, R5, R0 ;  /* 0x0000000005027220 */ /* 0x000fe20000410000 */
[----:B------:R-:W-:-:S03]  /*00b0*/  FMUL.FTZ R0, R0, 0.5 ;  /* 0x3f00000000007820 */ /* 0x000fc60000410000 */
[----:B------:R-:W-:-:S04]  /*00c0*/  FFMA R5, -R2, R2, R5 ;  /* 0x0000000202057223 */ /* 0x000fc80000000105 */
[----:B------:R-:W-:-:S07]  /*00d0*/  FFMA R2, R5, R0, R2 ;  /* 0x0000000005027223 */ /* 0x000fce0000000002 */
.L_x_6751:
[----:B------:R-:W-:-:S05]  /*00e0*/  VIADD R0, R2, 0x1800000 ;  /* 0x0180000002007836 */ /* 0x000fca0000000000 */
[----:B------:R-:W-:-:S04]  /*00f0*/  LOP3.LUT R0, R0, 0x7f800000, RZ, 0xc0, !PT ;  /* 0x7f80000000007812 */ /* 0x000fc800078ec0ff */
[----:B------:R-:W-:-:S13]  /*0100*/  ISETP.GT.U32.AND P0, PT, R0, 0x1ffffff, PT ;  /* 0x01ffffff0000780c */ /* 0x000fda0003f04070 */
[----:B------:R-:W-:Y:S05]  /*0110*/  @P0 BRA `(.L_x_6752) ;  /* 0x0000000000100947 */ /* 0x000fea0003800000 */
[----:B------:R-:W-:Y:S02]  /*0120*/  MOV R5, R2 ;  /* 0x0000000200057202 */ /* 0x000fe40000000f00 */
[----:B------:R-:W-:Y:S02]  /*0130*/  MOV R4, 0x150 ;  /* 0x0000015000047802 */ /* 0x000fe40000000f00 */
[----:B------:R-:W-:Y:S05]  /*0140*/  CALL.REL.NOINC `($__internal_111_$__cuda_sm20_rcp_rn_f32_slowpath) ;  /* 0x00000044007c7944 */ /* 0x000fea0003c00000 */
[----:B------:R-:W-:Y:S05]  /*0150*/  BRA `(.L_x_6753) ;  /* 0x0000000000147947 */ /* 0x000fea0003800000 */
.L_x_6752:
[----:B------:R-:W0:Y:S02]  /*0160*/  MUFU.RCP R3, R2 ;  /* 0x0000000200037308 */ /* 0x000e240000001000 */
[----:B0-----:R-:W-:-:S04]  /*0170*/  FFMA R0, R3, R2, -1 ;  /* 0xbf80000003007423 */ /* 0x001fc80000000002 */
[----:B------:R-:W-:-:S04]  /*0180*/  FADD.FTZ R0, -R0, -RZ ;  /* 0x800000ff00007221 */ /* 0x000fc80000010100 */
[----:B------:R-:W-:-:S05]  /*0190*/  FFMA R0, R3, R0, R3 ;  /* 0x0000000003007223 */ /* 0x000fca0000000003 */
[----:B------:R-:W-:-:S15]  /*01a0*/  R2UR UR9, R0 ;  /* 0x00000000000972ca */ /* 0x000fde00000e0000 */
.L_x_6753:
        /* <DEDUP_REMOVED lines=41> */
[----:B------:R-:W-:Y:S02]  /*0440*/  ULOP3.LUT UR25, UR12, 0xf, URZ, 0xc0, !UPT ;  /* 0x0000000f0c197892 */ /* 0x000fe4000f8ec0ff */
[----:B------:R-:W-:Y:S02]  /*0450*/  ULOP3.LUT UR21, UR12, 0x7ffffff0, URZ, 0xc0, !UPT ;  /* 0x7ffffff00c157892 */ /* 0x000fe4000f8ec0ff */
[----:B------:R-:W-:-:S02]  /*0460*/  ULOP3.LUT UR20, UR12, 0x3, URZ, 0xc0, !UPT ;  /* 0x000000030c147892 */ /* 0x000fc4000f8ec0ff */
[----:B------:R-:W-:Y:S02]  /*0470*/  ULOP3.LUT UR28, UR16, 0x7ffffff0, URZ, 0xc0, !UPT ;  /* 0x7ffffff0101c7892 */ /* 0x000fe4000f8ec0ff */
[----:B--2---:R-:W-:Y:S02]  /*0480*/  ULEA UR30, UR30, UR15, 0x18 ;  /* 0x0000000f1e1e7291 */ /* 0x004fe4000f8ec0ff */
        /* <DEDUP_REMOVED lines=8> */
.L_x_6787:
        /* <DEDUP_REMOVED lines=13> */
[----:B------:R-:W5:Y:S01]  /*05e0*/  LDCU UR43, c[0x0][0x494] ;  /* 0x00009280ff2b77ac */ /* 0x000f620008000800 */
[----:B------:R-:W5:Y:S11]  /*05f0*/  LDCU UR39, c[0x0][0x464] ;  /* 0x00008c80ff2777ac */ /* 0x000f760008000800 */
        /* <DEDUP_REMOVED lines=25> */
[----:B------:R-:W-:-:S04]  /*0790*/  @!UP2 ULOP3.LUT UR7, URZ, UR38, URZ, 0x33, !UPT ;  /* 0x00000026ff07a292 */ /* 0x000fc8000f8e33ff */
[----:B-1----:R-:W-:Y:S02]  /*07a0*/  UIMAD UR5, UR7, UR5, URZ ;  /* 0x00000005070572a4 */ /* 0x002fe4000f8e02ff */
[----:B------:R-:W-:Y:S02]  /*07b0*/  UIADD3 UR8, UPT, UPT, -UR7, URZ, URZ ;  /* 0x000000ff07087290 */ /* 0x000fe4000fffe1ff */
[----:B------:R-:W-:Y:S02]  /*07c0*/  UIMAD UR37, UR7, UR37, URZ ;  /* 0x00000025072572a4 */ /* 0x000fe4000f8e02ff */
[----:B------:R-:W-:Y:S02]  /*07d0*/  UIMAD UR38, UR38, UR8, UR26 ;  /* 0x00000008262672a4 */ /* 0x000fe4000f8e021a */
[----:B--2---:R-:W-:Y:S02]  /*07e0*/  UIMAD UR8, UR7, UR15, URZ ;  /* 0x0000000f070872a4 */ /* 0x004fe4000f8e02ff */
[----:B------:R-:W-:Y:S01]  /*07f0*/  UIMAD UR36, UR38, UR4, UR5 ;  /* 0x00000004262472a4 */ /* 0x000fe2000f8e0205 */
[----:B------:R-:W1:Y:S01]  /*0800*/  LDCU.64 UR4, c[0x0][0x4c0] ;  /* 0x00009800ff0477ac */ /* 0x000e620008000a00 */
[----:B------:R-:W2:Y:S01]  /*0810*/  LDCU UR15, c[0x0][0x390] ;  /* 0x00007200ff0f77ac */ /* 0x000ea20008000800 */
[----:B------:R-:W-:-:S02]  /*0820*/  UIMAD UR37, UR38, UR45, UR37 ;  /* 0x0000002d262572a4 */ /* 0x000fc4000f8e0225 */
[----:B---3--:R-:W-:Y:S02]  /*0830*/  UIMAD UR42, UR7, UR42, URZ ;  /* 0x0000002a072a72a4 */ /* 0x008fe4000f8e02ff */
[----:B----4-:R-:W-:Y:S02]  /*0840*/  UIMAD UR44, UR7, UR44, URZ ;  /* 0x0000002c072c72a4 */ /* 0x010fe4000f8e02ff */
[----:B0-----:R-:W-:Y:S01]  /*0850*/  UIMAD UR40, UR7, UR40, URZ ;  /* 0x00000028072872a4 */ /* 0x001fe2000f8e02ff */
[----:B------:R-:W-:Y:S01]  /*0860*/  IADD3 R2, PT, PT, R33, UR37, RZ ;  /* 0x0000002521027c10 */ /* 0x000fe2000fffe0ff */
[----:B------:R-:W-:Y:S01]  /*0870*/  UIMAD UR14, UR38, UR14, UR8 ;  /* 0x0000000e260e72a4 */ /* 0x000fe2000f8e0208 */
[----:B-1----:R-:W-:Y:S01]  /*0880*/  MOV R0, UR5 ;  /* 0x0000000500007c02 */ /* 0x002fe20008000f00 */
[----:B------:R-:W-:Y:S01]  /*0890*/  IMAD.U32 R32, RZ, RZ, UR4 ;  /* 0x00000004ff207e24 */ /* 0x000fe2000f8e00ff */
[----:B-----5:R-:W-:Y:S02]  /*08a0*/  UIMAD UR41, UR38, UR41, UR42 ;  /* 0x00000029262972a4 */ /* 0x020fe4000f8e022a */
[----:B--2---:R-:W-:Y:S01]  /*08b0*/  UISETP.GE.AND UP2, UPT, UR15, 0x1, UPT ;  /* 0x000000010f00788c */ /* 0x004fe2000bf46270 */
[----:B------:R-:W-:Y:S01]  /*08c0*/  IMAD R3, R0, UR7, R33 ;  /* 0x0000000700037c24 */ /* 0x000fe2000f8e0221 */
[----:B------:R-:W-:Y:S01]  /*08d0*/  UMOV UR8, UR19 ;  /* 0x0000001300087c82 */ /* 0x000fe20008000000 */
[----:B------:R-:W-:-:S02]  /*08e0*/  UIMAD UR43, UR38, UR43, UR44 ;  /* 0x0000002b262b72a4 */ /* 0x000fc4000f8e022c */
[----:B------:R-:W-:Y:S01]  /*08f0*/  IMAD R32, R32, UR38, R3 ;  /* 0x0000002620207c24 */ /* 0x000fe2000f8e0203 */
[----:B------:R-:W-:Y:S02]  /*0900*/  UIMAD UR39, UR38, UR39, UR40 ;  /* 0x00000027262772a4 */ /* 0x000fe4000f8e0228 */
[----:B------:R-:W-:-:S12]  /*0910*/  UP2UR UR42, UPR, URZ, 0x4 ;  /* 0x00000004ff2a7883 */ /* 0x000fd80008000000 */
.L_x_6786:
        /* <DEDUP_REMOVED lines=10> */
.L_x_6785:
        /* <DEDUP_REMOVED lines=18> */
.L_x_6769:
        /* <DEDUP_REMOVED lines=12> */
.L_x_6761:
        /* <DEDUP_REMOVED lines=92> */
.L_x_6760:
        /* <DEDUP_REMOVED lines=52> */
.L_x_6762:
        /* <DEDUP_REMOVED lines=31> */
.L_x_6763:
        /* <DEDUP_REMOVED lines=27> */
.L_x_6759:
        /* <DEDUP_REMOVED lines=12> */
.L_x_6765:
        /* <DEDUP_REMOVED lines=80> */
.L_x_6764:
        /* <DEDUP_REMOVED lines=46> */
.L_x_6767:
        /* <DEDUP_REMOVED lines=30> */
.L_x_6768:
        /* <DEDUP_REMOVED lines=19> */
.L_x_6766:
[----:B------:R-:W0:Y:S01]  /*23f0*/  LDC.64 R8, c[0x0][0x470] ;  /* 0x00011c00ff087b82 */ /* 0x000e220000000a00 */
[----:B------:R-:W-:Y:S01]  /*2400*/  IADD3 R6, PT, PT, R26, R28, RZ ;  /* 0x0000001c1a067210 */ /* 0x000fe20007ffe0ff */
[----:B------:R-:W1:Y:S04]  /*2410*/  LDCU UR5, c[0x0][0x380] ;  /* 0x00007000ff0577ac */ /* 0x000e680008000800 */
[----:B0-----:R-:W-:-:S05]  /*2420*/  IMAD.WIDE R10, R6, 0x4, R8 ;  /* 0x00000004060a7825 */ /* 0x001fca00078e0208 */
[----:B------:R-:W2:Y:S01]  /*2430*/  LDG.E R7, desc[UR10][R10.64] ;  /* 0x0000000a0a077981 */ /* 0x000ea2000c1e1900 */
[----:B------:R-:W-:Y:S01]  /*2440*/  ISETP.GE.AND P0, PT, R28, UR8, PT ;  /* 0x000000081c007c0c */ /* 0x000fe2000bf06270 */
[----:B------:R-:W0:Y:S01]  /*2450*/  S2UR UR7, SR_CgaCtaId ;  /* 0x00000000000779c3 */ /* 0x000e220000008800 */
[----:B------:R-:W-:Y:S01]  /*2460*/  MOV R6, 0x3bbb989d ;  /* 0x3bbb989d00067802 */ /* 0x000fe20000000f00 */
[----:B------:R-:W-:Y:S01]  /*2470*/  FADD R0, R4, -R0 ;  /* 0x8000000004007221 */ /* 0x000fe20000000000 */
[----:B------:R-:W-:Y:S01]  /*2480*/  FSEL R8, R5, -INF , P0 ;  /* 0xff80000005087808 */ /* 0x000fe20000000000 */
[----:B------:R-:W-:Y:S01]  /*2490*/  HFMA2 R5, -RZ, RZ, 3.7421875, 0 ;  /* 0x437c0000ff057431 */ /* 0x000fe200000001ff */
[----:B------:R-:W-:Y:S01]  /*24a0*/  UMOV UR44, 0x400 ;  /* 0x00000400002c7882 */ /* 0x000fe20000000000 */
[----:B-1----:R-:W-:Y:S01]  /*24b0*/  MOV R9, UR5 ;  /* 0x0000000500097c02 */ /* 0x002fe20008000f00 */
[----:B0-----:R-:W-:-:S06]  /*24c0*/  ULEA UR7, UR7, UR44, 0x18 ;  /* 0x0000002c07077291 */ /* 0x001fcc000f8ec0ff */
[C---:B------:R-:W-:Y:S02]  /*24d0*/  LEA R4, R28.reuse, UR7, 0x1 ;  /* 0x000000071c047c11 */ /* 0x040fe4000f8e08ff */
[----:B------:R-:W-:-:S04]  /*24e0*/  IADD3 R28, PT, PT, R28, UR18, RZ ;  /* 0x000000121c1c7c10 */ /* 0x000fc8000fffe0ff */
[----:B------:R-:W-:Y:S01]  /*24f0*/  ISETP.GE.AND P0, PT, R28, R9, PT ;  /* 0x000000091c00720c */ /* 0x000fe20003f06270 */
[----:B--2---:R-:W-:-:S04]  /*2500*/  FFMA R7, R8, UR9, -R7 ;  /* 0x0000000908077c23 */ /* 0x004fc80008000807 */
        /* <DEDUP_REMOVED lines=14> */
.L_x_6758:
        /* <DEDUP_REMOVED lines=8> */
.L_x_6771:
[C---:B0-----:R-:W-:Y:S01]  /*2670*/  LEA R12, P0, R14.reuse, R16, 0x2 ;  /* 0x000000100e0c7211 */ /* 0x041fe200078010ff */
[----:B------:R-:W-:Y:S01]  /*2680*/  HFMA2 R6, -RZ, RZ, 0.96630859375, -0.0022525787353515625 ;  /* 0x3bbb989dff067431 */ /* 0x000fe200000001ff */
[----:B------:R-:W-:Y:S01]  /*2690*/  MOV R4, 0x437c0000 ;  /* 0x437c000000047802 */ /* 0x000fe20000000f00 */
[----:B------:R-:W-:Y:S01]  /*26a0*/  USHF.L.U32 UR5, UR18, 0x1, URZ ;  /* 0x0000000112057899 */ /* 0x000fe200080006ff */
[----:B------:R-:W-:Y:S02]  /*26b0*/  LEA.HI.X.SX32 R13, R14, R17, 0x2, P0 ;  /* 0x000000110e0d7211 */ /* 0x000fe400000f16ff */
[C---:B------:R-:W-:Y:S02]  /*26c0*/  ISETP.GE.AND P0, PT, R8.reuse, UR8, PT ;  /* 0x0000000808007c0c */ /* 0x040fe4000bf06270 */
[----:B------:R-:W-:Y:S01]  /*26d0*/  IADD3 R8, PT, PT, R8, UR18, RZ ;  /* 0x0000001208087c10 */ /* 0x000fe2000fffe0ff */
[----:B------:R-:W2:Y:S01]  /*26e0*/  LDG.E R7, desc[UR10][R12.64] ;  /* 0x0000000a0c077981 */ /* 0x000ea2000c1e1900 */
[----:B------:R-:W-:Y:S02]  /*26f0*/  FSEL R10, RZ, -INF , P0 ;  /* 0xff800000ff0a7808 */ /* 0x000fe40000000000 */
[----:B------:R-:W-:Y:S02]  /*2700*/  ISETP.GE.AND P0, PT, R8, R9, PT ;  /* 0x000000090800720c */ /* 0x000fe40003f06270 */
[----:B------:R-:W-:Y:S01]  /*2710*/  IADD3 R14, PT, PT, R14, UR18, RZ ;  /* 0x000000120e0e7c10 */ /* 0x000fe2000fffe0ff */
[----:B--2---:R-:W-:Y:S04]  /*2720*/  FFMA R7, R10, UR9, -R7 ;  /* 0x000000090a077c23 */ /* 0x004fe80008000807 */
        /* <DEDUP_REMOVED lines=15> */
.L_x_6770:
[----:B------:R-:W-:-:S07]  /*2820*/  MOV R30, R33 ;  /* 0x00000021001e7202 */ /* 0x000fce0000000f00 */
.L_x_6777:
        /* <DEDUP_REMOVED lines=9> */
.L_x_6773:
        /* <DEDUP_REMOVED lines=92> */
.L_x_6772:
        /* <DEDUP_REMOVED lines=52> */
.L_x_6775:
        /* <DEDUP_REMOVED lines=31> */
.L_x_6776:
        /* <DEDUP_REMOVED lines=34> */
.L_x_6774:
[----:B------:R-:W0:Y:S01]  /*35d0*/  LDC.64 R6, c[0x0][0x470] ;  /* 0x00011c00ff067b82 */ /* 0x000e220000000a00 */
[----:B------:R-:W-:Y:S01]  /*35e0*/  IADD3 R4, PT, PT, R26, R30, RZ ;  /* 0x0000001e1a047210 */ /* 0x000fe20007ffe0ff */
[----:B------:R-:W1:Y:S04]  /*35f0*/  LDCU UR5, c[0x0][0x380] ;  /* 0x00007000ff0577ac */ /* 0x000e680008000800 */
[----:B0-----:R-:W-:-:S05]  /*3600*/  IMAD.WIDE R8, R4, 0x4, R6 ;  /* 0x0000000404087825 */ /* 0x001fca00078e0206 */
[----:B------:R1:W2:Y:S01]  /*3610*/  LDG.E R5, desc[UR10][R8.64] ;  /* 0x0000000a08057981 */ /* 0x0002a2000c1e1900 */
[----:B------:R-:W-:Y:S01]  /*3620*/  ISETP.GE.AND P0, PT, R30, UR8, PT ;  /* 0x000000081e007c0c */ /* 0x000fe2000bf06270 */
[----:B------:R-:W-:Y:S01]  /*3630*/  HFMA2 R4, -RZ, RZ, 0.96630859375, -0.0022525787353515625 ;  /* 0x3bbb989dff047431 */ /* 0x000fe200000001ff */
[----:B------:R-:W0:Y:S01]  /*3640*/  S2UR UR7, SR_CgaCtaId ;  /* 0x00000000000779c3 */ /* 0x000e220000008800 */
[----:B------:R-:W-:Y:S01]  /*3650*/  UMOV UR44, 0x400 ;  /* 0x00000400002c7882 */ /* 0x000fe20000000000 */
[----:B------:R-:W-:Y:S02]  /*3660*/  FSEL R0, R0, -INF , P0 ;  /* 0xff80000000007808 */ /* 0x000fe40000000000 */
[----:B-1----:R-:W-:Y:S01]  /*3670*/  MOV R9, UR5 ;  /* 0x0000000500097c02 */ /* 0x002fe20008000f00 */
[----:B0-----:R-:W-:Y:S02]  /*3680*/  ULEA UR7, UR7, UR44, 0x18 ;  /* 0x0000002c07077291 */ /* 0x001fe4000f8ec0ff */
        /* <DEDUP_REMOVED lines=18> */
.L_x_6757:
[----:B------:R-:W-:Y:S05]  /*37b0*/  BSYNC.RECONVERGENT B0 ;  /* 0x0000000000007941 */ /* 0x000fea0003800200 */
.L_x_6756:
        /* <DEDUP_REMOVED lines=15> */
.L_x_6782:
        /* <DEDUP_REMOVED lines=103> */
.L_x_6781:
[----:B------:R-:W-:Y:S05]  /*3f20*/  BSYNC.RECONVERGENT B0 ;  /* 0x0000000000007941 */ /* 0x000fea0003800200 */
.L_x_6780:
        /* <DEDUP_REMOVED lines=50> */
.L_x_6783:
        /* <DEDUP_REMOVED lines=28> */
.L_x_6784:
        /* <DEDUP_REMOVED lines=25> */
.L_x_6779:
[----:B------:R-:W-:Y:S05]  /*45a0*/  BSYNC.RECONVERGENT B1 ;  /* 0x0000000000017941 */ /* 0x000fea0003800200 */
.L_x_6778:
[----:B------:R-:W2:Y:S01]  /*45b0*/  LDCU UR5, c[0x0][0x390] ;  /* 0x00007200ff0577ac */ /* 0x000ea20008000800 */
[----:B------:R-:W-:-:S04]  /*45c0*/  UIADD3 UR4, UPT, UPT, UR4, 0x1, URZ ;  /* 0x0000000104047890 */ /* 0x000fc8000fffe0ff */
[----:B--2---:R-:W-:Y:S01]  /*45d0*/  UISETP.NE.AND UP2, UPT, UR4, UR5, UPT ;  /* 0x000000050400728c */ /* 0x004fe2000bf45270 */
[----:B------:R-:W-:Y:S08]  /*45e0*/  BAR.SYNC.DEFER_BLOCKING 0x0 ;  /* 0x0000000000007b1d */ /* 0x000ff00000010000 */
[----:B------:R-:W-:Y:S05]  /*45f0*/  BRA.U UP2, `(.L_x_6785) ;  /* 0xffffffc102f07547 */ /* 0x000fea000b83ffff */
.L_x_6755:
        /* <DEDUP_REMOVED lines=12> */
.L_x_6754:
        /* <DEDUP_REMOVED lines=8> */
        .weak           $__internal_111_$__cuda_sm20_rcp_rn_f32_slowpath
        .type           $__internal_111_$__cuda_sm20_rcp_rn_f32_slowpath,@function
        .size           $__internal_111_$__cuda_sm20_rcp_rn_f32_slowpath,($__internal_112_$__cuda_sm20_sqrt_rn_f32_slowpath - $__internal_111_$__cuda_sm20_rcp_rn_f32_slowpath)
$__internal_111_$__cuda_sm20_rcp_rn_f32_slowpath:
        /* <DEDUP_REMOVED lines=17> */
.L_x_6788:
        /* <DEDUP_REMOVED lines=34> */
.L_x_6790:
[----:B------:R-:W0:Y:S02]  /*4a70*/  MUFU.RCP R5, R5 ;  /* 0x0000000500057308 */ /* 0x000e240000001000 */
[----:B0-----:R-:W-:-:S15]  /*4a80*/  R2UR UR9, R5 ;  /* 0x00000000050972ca */ /* 0x001fde00000e0000 */
.L_x_6789:
[----:B------:R-:W-:-:S04]  /*4a90*/  MOV R5, 0x0 ;  /* 0x0000000000057802 */ /* 0x000fc80000000f00 */
[----:B------:R-:W-:Y:S05]  /*4aa0*/  RET.REL.NODEC R4 `(_Z28fmha_bwd_reference_dK_kernelIN4cute5tupleIJiiiiNS1_IJNS1_IJiiEEEiEEEEEENS0_6TensorINS0_10ViewEngineINS0_8gmem_ptrIPN7cutlass6half_tEEEEENS0_6LayoutINS1_IJiiS3_EEENS1_IJiNS0_1CILi1EEES3_EEEEEEENS5_ISC_NSD_ISE_NS1_IJiSG_NS1_IJNS1_IJNSF_ILi0EEEiEEEiEEEEEEEEEESP_SJ_NS5_INS6_INS7_IPfEEEENSD_INS1_IJiS3_EEENS1_IJSG_S3_EEEEEEESJ_SP_NS8_4fmha10collective21CausalForBackwardMaskILb1EEEEvT_T0_T1_T2_T3_T4_T5_T6_T7_) ;  /* 0xffffffb404547950 */ /* 0x000fea0003c3ffff */
        .weak           $__internal_112_$__cuda_sm20_sqrt_rn_f32_slowpath
        .type           $__internal_112_$__cuda_sm20_sqrt_rn_f32_slowpath,@function
        .size           $__internal_112_$__cuda_sm20_sqrt_rn_f32_slowpath,(.L_x_7376 - $__internal_112_$__cuda_sm20_sqrt_rn_f32_slowpath)
$__internal_112_$__cuda_sm20_sqrt_rn_f32_slowpath:
        /* <DEDUP_REMOVED lines=20> */
.L_x_6791:
[----:B------:R-:W-:Y:S01]  /*4bf0*/  HFMA2 R5, -RZ, RZ, 0, 0 ;  /* 0x00000000ff057431 */ /* 0x000fe200000001ff */
[----:B------:R-:W-:-:S04]  /*4c00*/  MOV R4, R0 ;  /* 0x0000000000047202 */ /* 0x000fc80000000f00 */
[----:B------:R-:W-:Y:S05]  /*4c10*/  RET.REL.NODEC R4 `(_Z28fmha_bwd_reference_dK_kernelIN4cute5tupleIJiiiiNS1_IJNS1_IJiiEEEiEEEEEENS0_6TensorINS0_10ViewEngineINS0_8gmem_ptrIPN7cutlass6half_tEEEEENS0_6LayoutINS1_IJiiS3_EEENS1_IJiNS0_1CILi1EEES3_EEEEEEENS5_ISC_NSD_ISE_NS1_IJiSG_NS1_IJNS1_IJNSF_ILi0EEEiEEEiEEEEEEEEEESP_SJ_NS5_INS6_INS7_IPfEEEENSD_INS1_IJiS3_EEENS1_IJSG_S3_EEEEEEESJ_SP_NS8_4fmha10collective21CausalForBackwardMaskILb1EEEEvT_T0_T1_T2_T3_T4_T5_T6_T7_) ;  /* 0xffffffb004f87950 */ /* 0x000fea0003c3ffff */
.L_x_6792:
        /* <DEDUP_REMOVED lines=14> */
.L_x_7376:


//--------------------- .text._Z28fmha_bwd_reference_dQ_kernelIN4cute5tupleIJiiiiNS1_IJNS1_IJiiEEEiEEEEEENS0_6TensorINS0_10ViewEngineINS0_8gmem_ptrIPN7cutlass6half_tEEEEENS0_6LayoutINS1_IJiiS3_EEENS1_IJiNS0_1CILi1EEES3_EEEEEEENS5_ISC_NSD_ISE_NS1_IJiSG_NS1_IJNS1_IJNSF_ILi0EEEiEEEiEEEEEEEEEESP_SJ_NS5_INS6_INS7_IPfEEEENSD_INS1_IJiS3_EEENS1_IJSG_S3_EEEEEEESJ_SJ_NS8_4fmha10collective21CausalForBackwardMaskILb1EEEEvT_T0_T1_T2_T3_T4_T5_T6_T7_ --------------------------
	.section	.text._Z28fmha_bwd_reference_dQ_kernelIN4cute5tupleIJiiiiNS1_IJNS1_IJiiEEEiEEEEEENS0_6TensorINS0_10ViewEngineINS0_8gmem_ptrIPN7cutlass6half_tEEEEENS0_6LayoutINS1_IJiiS3_EEENS1_IJiNS0_1CILi1EEES3_EEEEEEENS5_ISC_NSD_ISE_NS1_IJiSG_NS1_IJNS1_IJNSF_ILi0EEEiEEEiEEEEEEEEEESP_SJ_NS5_INS6_INS7_IPfEEEENSD_INS1_IJiS3_EEENS1_IJSG_S3_EEEEEEESJ_SJ_NS8_4fmha10collective21CausalForBackwardMaskILb1EEEEvT_T0_T1_T2_T3_T4_T5_T6_T7_,"ax",@progbits
	.align	128
        .global         _Z28fmha_bwd_reference_dQ_kernelIN4cute5tupleIJiiiiNS1_IJNS1_IJiiEEEiEEEEEENS0_6TensorINS0_10ViewEngineINS0_8gmem_ptrIPN7cutlass6half_tEEEEENS0_6LayoutINS1_IJiiS3_EEENS1_IJiNS0_1CILi1EEES3_EEEEEEENS5_ISC_NSD_ISE_NS1_IJiSG_NS1_IJNS1_IJNSF_ILi0EEEiEEEiEEEEEEEEEESP_SJ_NS5_INS6_INS7_IPfEEEENSD_INS1_IJiS3_EEENS1_IJSG_S3_EEEEEEESJ_SJ_NS8_4fmha10collective21CausalForBackwardMaskILb1EEEEvT_T0_T1_T2_T3_T4_T5_T6_T7_
        .type           _Z28fmha_bwd_reference_dQ_kernelIN4cute5tupleIJiiiiNS1_IJNS1_IJiiEEEiEEEEEENS0_6TensorINS0_10ViewEngineINS0_8gmem_ptrIPN7cutlass6half_tEEEEENS0_6LayoutINS1_IJiiS3_EEENS1_IJiNS0_1CILi1EEES3_EEEEEEENS5_ISC_NSD_ISE_NS1_IJiSG_NS1_IJNS1_IJNSF_ILi0EEEiEEEiEEEEEEEEEESP_SJ_NS5_INS6_INS7_IPfEEEENSD_INS1_IJiS3_EEENS1_IJSG_S3_EEEEEEESJ_SJ_NS8_4fmha10collective21CausalForBackwardMaskILb1EEEEvT_T0_T1_T2_T3_T4_T5_T6_T7_,@function
        .size           _Z28fmha_bwd_reference_dQ_kernelIN4cute5tupleIJiiiiNS1_IJNS1_IJiiEEEiEEEEEENS0_6TensorINS0_10ViewEngineINS0_8gmem_ptrIPN7cutlass6half_tEEEEENS0_6LayoutINS1_IJiiS3_EEENS1_IJiNS0_1CILi1EEES3_EEEEEEENS5_ISC_NSD_ISE_NS1_IJiSG_NS1_IJNS1_IJNSF_ILi0EEEiEEEiEEEEEEEEEESP_SJ_NS5_INS6_INS7_IPfEEEENSD_INS1_IJiS3_EEENS1_IJSG_S3_EEEEEEESJ_SJ_NS8_4fmha10collective21CausalForBackwardMaskILb1EEEEvT_T0_T1_T2_T3_T4_T5_T6_T7_,(.L_x_7378 - _Z28fmha_bwd_reference_dQ_kernelIN4cute5tupleIJiiiiNS1_IJNS1_IJiiEEEiEEEEEENS0_6TensorINS0_10ViewEngineINS0_8gmem_ptrIPN7cutlass6half_tEEEEENS0_6LayoutINS1_IJiiS3_EEENS1_IJiNS0_1CILi1EEES3_EEEEEEENS5_ISC_NSD_ISE_NS1_IJiSG_NS1_IJNS1_IJNSF_ILi0EEEiEEEiEEEEEEEEEESP_SJ_NS5_INS6_INS7_IPfEEEENSD_INS1_IJiS3_EEENS1_IJSG_S3_EEEEEEESJ_SJ_NS8_4fmha10collective21CausalForBackwardMaskILb1EEEEvT_T0_T1_T2_T3_T4_T5_T6_T7_)
        .other          _Z28fmha_bwd_reference_dQ_kernelIN4cute5tupleIJiiiiNS1_IJNS1_IJiiEEEiEEEEEENS0_6TensorINS0_10ViewEngineINS0_8gmem_ptrIPN7cutlass6half_tEEEEENS0_6LayoutINS1_IJiiS3_EEENS1_IJiNS0_1CILi1EEES3_EEEEEEENS5_ISC_NSD_ISE_NS1_IJiSG_NS1_IJNS1_IJNSF_ILi0EEEiEEEiEEEEEEEEEESP_SJ_NS5_INS6_INS7_IPfEEEENSD_INS1_IJiS3_EEENS1_IJSG_S3_EEEEEEESJ_SJ_NS8_4fmha10collective21CausalForBackwardMaskILb1EEEEvT_T0_T1_T2_T3_T4_T5_T6_T7_,@"STO_CUDA_ENTRY STV_DEFAULT"
_Z28fmha_bwd_reference_dQ_kernelIN4cute5tupleIJiiiiNS1_IJNS1_IJiiEEEiEEEEEENS0_6TensorINS0_10ViewEngineINS0_8gmem_ptrIPN7cutlass6half_tEEEEENS0_6LayoutINS1_IJiiS3_EEENS1_IJiNS0_1CILi1EEES3_EEEEEEENS5_ISC_NSD_ISE_NS1_IJiSG_NS1_IJNS1_IJNSF_ILi0EEEiEEEiEEEEEEEEEESP_SJ_NS5_INS6_INS7_IPfEEEENSD_INS1_IJiS3_EEENS1_IJSG_S3_EEEEEEESJ_SJ_NS8_4fmha10collective21CausalForBackwardMaskILb1EEEEvT_T0_T1_T2_T3_T4_T5_T6_T7_:
.text._Z28fmha_bwd_reference_dQ_kernelIN4cute5tupleIJiiiiNS1_IJNS1_IJiiEEEiEEEEEENS0_6TensorINS0_10ViewEngineINS0_8gmem_ptrIPN7cutlass6half_tEEEEENS0_6LayoutINS1_IJiiS3_EEENS1_IJiNS0_1CILi1EEES3_EEEEEEENS5_ISC_NSD_ISE_NS1_IJiSG_NS1_IJNS1_IJNSF_ILi0EEEiEEEiEEEEEEEEEESP_SJ_NS5_INS6_INS7_IPfEEEENSD_INS1_IJiS3_EEENS1_IJSG_S3_EEEEEEESJ_SJ_NS8_4fmha10collective21CausalForBackwardMaskILb1EEEEvT_T0_T1_T2_T3_T4_T5_T6_T7_:
        /* <DEDUP_REMOVED lines=8> */
[----:B------:R-:W-:Y:S05]  /*0080*/  CALL.REL.NOINC `($__internal_114_$__cuda_sm20_sqrt_rn_f32_slowpath) ;  /* 0x0000006800307944 */ /* 0x000fea0003c00000 */
[----:B------:R-:W-:Y:S05]  /*0090*/  BRA `(.L_x_6794) ;  /* 0x0000000000107947 */ /* 0x000fea0003800000 */
.L_x_6793:
[----:B------:R-:W-:Y:S01]  /*00a0*/  FMUL.FTZ R2, R5, R0 ;  /* 0x0000000005027220 */ /* 0x000fe20000410000 */
[----:B------:R-:W-:-:S03]  /*00b0*/  FMUL.FTZ R0, R0, 0.5 ;  /* 0x3f00000000007820 */ /* 0x000fc60000410000 */
[----:B------:R-:W-:-:S04]  /*00c0*/  FFMA R5, -R2, R2, R5 ;  /* 0x0000000202057223 */ /* 0x000fc80000000105 */
[----:B------:R-:W-:-:S07]  /*00d0*/  FFMA R2, R5, R0, R2 ;  /* 0x0000000005027223 */ /* 0x000fce0000000002 */
.L_x_6794:
[----:B------:R-:W-:-:S05]  /*00e0*/  VIADD R0, R2, 0x1800000 ;  /* 0x0180000002007836 */ /* 0x000fca0000000000 */
[----:B------:R-:W-:-:S04]  /*00f0*/  LOP3.LUT R0, R0, 0x7f800000, RZ, 0xc0, !PT ;  /* 0x7f80000000007812 */ /* 0x000fc800078ec0ff */
[----:B------:R-:W-:-:S13]  /*0100*/  ISETP.GT.U32.AND P0, PT, R0, 0x1ffffff, PT ;  /* 0x01ffffff0000780c */ /* 0x000fda0003f04070 */
[----:B------:R-:W-:Y:S05]  /*0110*/  @P0 BRA `(.L_x_6795) ;  /* 0x0000000000100947 */ /* 0x000fea0003800000 */
[----:B------:R-:W-:Y:S02]  /*0120*/  MOV R5, R2 ;  /* 0x0000000200057202 */ /* 0x000fe40000000f00 */
[----:B------:R-:W-:Y:S02]  /*0130*/  MOV R4, 0x150 ;  /* 0x0000015000047802 */ /* 0x000fe40000000f00 */
[----:B------:R-:W-:Y:S05]  /*0140*/  CALL.REL.NOINC `($__internal_113_$__cuda_sm20_rcp_rn_f32_slowpath) ;  /* 0x0000006400247944 */ /* 0x000fea0003c00000 */
[----:B------:R-:W-:Y:S05]  /*0150*/  BRA `(.L_x_6796) ;  /* 0x0000000000147947 */ /* 0x000fea0003800000 */
.L_x_6795:
[----:B------:R-:W0:Y:S02]  /*0160*/  MUFU.RCP R3, R2 ;  /* 0x0000000200037308 */ /* 0x000e240000001000 */
[----:B0-----:R-:W-:-:S04]  /*0170*/  FFMA R0, R3, R2, -1 ;  /* 0xbf80000003007423 */ /* 0x001fc80000000002 */
[----:B------:R-:W-:-:S04]  /*0180*/  FADD.FTZ R0, -R0, -RZ ;  /* 0x800000ff00007221 */ /* 0x000fc80000010100 */
[----:B------:R-:W-:-:S05]  /*0190*/  FFMA R0, R3, R0, R3 ;  /* 0x0000000003007223 */ /* 0x000fca0000000003 */
[----:B------:R-:W-:-:S15]  /*01a0*/  R2UR UR5, R0 ;  /* 0x00000000000572ca */ /* 0x000fde00000e0000 */
.L_x_6796:
        /* <DEDUP_REMOVED lines=42> */
.L_x_6832:
[----:B01----:R-:W-:Y:S05]  /*0450*/  BRA.U UP4, `(.L_x_6797) ;  /* 0x00000061043c7547 */ /* 0x003fea000b800000 */
[----:B------:R-:W2:Y:S01]  /*0460*/  LDCU UR30, c[0x0][0x384] ;  /* 0x00007080ff1e77ac */ /* 0x000ea20008000800 */
[----:B------:R-:W-:Y:S01]  /*0470*/  UMOV UR4, UR17 ;  /* 0x0000001100047c82 */ /* 0x000fe20008000000 */
.L_x_6831:
[----:B------:R-:W3:Y:S01]  /*0480*/  S2R R14, SR_TID.X ;  /* 0x00000000000e7919 */ /* 0x000ee20000002100 */
[----:B--2---:R-:W-:Y:S01]  /*0490*/  MOV R13, UR30 ;  /* 0x0000001e000d7c02 */ /* 0x004fe20008000f00 */
[----:B------:R-:W-:Y:S03]  /*04a0*/  BSSY.RECONVERGENT B0, `(.L_x_6798) ;  /* 0x000048d000007945 */ /* 0x000fe60003800200 */
[----:B---3--:R-:W-:-:S13]  /*04b0*/  ISETP.GE.AND P0, PT, R14, R13, PT ;  /* 0x0000000d0e00720c */ /* 0x008fda0003f06270 */
[----:B01----:R-:W-:Y:S05]  /*04c0*/  @P0 BRA `(.L_x_6799) ;  /* 0x0000004800280947 */ /* 0x003fea0003800000 */
[-C--:B------:R-:W-:Y:S01]  /*04d0*/  IABS R5, R30.reuse ;  /* 0x0000001e00057213 */ /* 0x080fe20000000000 */
[----:B------:R-:W2:Y:S01]  /*04e0*/  LDC R0, c[0x0][0x454] ;  /* 0x00011500ff007b82 */ /* 0x000ea20000000800 */
[----:B------:R-:W-:Y:S01]  /*04f0*/  IABS R3, R30 ;  /* 0x0000001e00037213 */ /* 0x000fe20000000000 */
[----:B------:R-:W3:Y:S01]  /*0500*/  LDCU UR10, c[0x0][0x38c] ;  /* 0x00007180ff0a77ac */ /* 0x000ee20008000800 */
[----:B------:R-:W4:Y:S03]  /*0510*/  I2F.RP R4, R5 ;  /* 0x0000000500047306 */ /* 0x000f260000209400 */
[----:B------:R-:W-:Y:S01]  /*0520*/  IMAD.MOV R3, RZ, RZ, -R3 ;  /* 0x000000ffff037224 */ /* 0x000fe200078e0a03 */
[----:B------:R-:W5:Y:S04]  /*0530*/  LDCU.64 UR8, c[0x0][0x460] ;  /* 0x00008c00ff0877ac */ /* 0x000f680008000a00 */
[----:B----4-:R-:W4:Y:S01]  /*0540*/  MUFU.RCP R6, R4 ;  /* 0x0000000400067308 */ /* 0x010f220000001000 */
[----:B---3--:R-:W-:Y:S01]  /*0550*/  UISETP.GE.AND UP0, UPT, UR10, 0x1, UPT ;  /* 0x000000010a00788c */ /* 0x008fe2000bf06270 */
[----:B----4-:R-:W-:-:S06]  /*0560*/  VIADD R6, R6, 0xffffffe ;  /* 0x0ffffffe06067836 */ /* 0x010fcc0000000000 */
[----:B------:R3:W4:Y:S02]  /*0570*/  F2I.FTZ.U32.TRUNC.NTZ R7, R6 ;  /* 0x0000000600077305 */ /* 0x000724000021f000 */
[----:B---3--:R-:W-:Y:S02]  /*0580*/  HFMA2 R6, -RZ, RZ, 0, 0 ;  /* 0x00000000ff067431 */ /* 0x008fe400000001ff */
[----:B----4-:R-:W-:-:S04]  /*0590*/  IMAD.MOV R2, RZ, RZ, -R7 ;  /* 0x000000ffff027224 */ /* 0x010fc800078e0a07 */
[----:B------:R-:W-:Y:S01]  /*05a0*/  IMAD R9, R2, R5, RZ ;  /* 0x0000000502097224 */ /* 0x000fe200078e02ff */
[----:B------:R-:W-:-:S03]  /*05b0*/  IABS R2, UR29 ;  /* 0x0000001d00027c13 */ /* 0x000fc60008000000 */
[----:B------:R-:W-:Y:S01]  /*05c0*/  IMAD.HI.U32 R9, R7, R9, R6 ;  /* 0x0000000907097227 */ /* 0x000fe200078e0006 */
[----:B--2---:R-:W-:-:S04]  /*05d0*/  IABS R7, R0 ;  /* 0x0000000000077213 */ /* 0x004fc80000000000 */
[----:B------:R-:W2:Y:S01]  /*05e0*/  I2F.RP R6, R7 ;  /* 0x0000000700067306 */ /* 0x000ea20000209400 */
[----:B------:R-:W-:-:S04]  /*05f0*/  IMAD.HI.U32 R4, R9, R2, RZ ;  /* 0x0000000209047227 */ /* 0x000fc800078e00ff */
[----:B------:R-:W-:Y:S01]  /*0600*/  IMAD R8, R4, R3, R2 ;  /* 0x0000000304087224 */ /* 0x000fe200078e0202 */
[----:B------:R-:W-:-:S04]  /*0610*/  LOP3.LUT R3, R30, UR29, RZ, 0x3c, !PT ;  /* 0x0000001d1e037c12 */ /* 0x000fc8000f8e3cff */
[----:B------:R-:W-:Y:S02]  /*0620*/  ISETP.GT.U32.AND P1, PT, R5, R8, PT ;  /* 0x000000080500720c */ /* 0x000fe40003f24070 */
[----:B------:R-:W-:Y:S01]  /*0630*/  ISETP.GE.AND P0, PT, R3, RZ, PT ;  /* 0x000000ff0300720c */ /* 0x000fe20003f06270 */
[----:B--2---:R-:W2:Y:S10]  /*0640*/  MUFU.RCP R6, R6 ;  /* 0x0000000600067308 */ /* 0x004eb40000001000 */
[----:B------:R-:W-:-:S02]  /*0650*/  @!P1 IADD3 R8, PT, PT, R8, -R5, RZ ;  /* 0x8000000508089210 */ /* 0x000fc40007ffe0ff */
[----:B------:R-:W-:Y:S02]  /*0660*/  @!P1 IADD3 R4, PT, PT, R4, 0x1, RZ ;  /* 0x0000000104049810 */ /* 0x000fe40007ffe0ff */
[----:B------:R-:W-:Y:S02]  /*0670*/  ISETP.GE.U32.AND P2, PT, R8, R5, PT ;  /* 0x000000050800720c */ /* 0x000fe40003f46070 */
[----:B------:R-:W-:Y:S01]  /*0680*/  ISETP.NE.AND P1, PT, R30, RZ, PT ;  /* 0x000000ff1e00720c */ /* 0x000fe20003f25270 */
[----:B--2---:R-:W-:-:S04]  /*0690*/  VIADD R8, R6, 0xffffffe ;  /* 0x0ffffffe06087836 */ /* 0x004fc80000000000 */
[----:B------:R-:W2:Y:S06]  /*06a0*/  F2I.FTZ.U32.TRUNC.NTZ R9, R8 ;  /* 0x0000000800097305 */ /* 0x000eac000021f000 */
[----:B------:R-:W-:-:S05]  /*06b0*/  @P2 VIADD R4, R4, 0x1 ;  /* 0x0000000104042836 */ /* 0x000fca0000000000 */
[----:B------:R-:W-:Y:S02]  /*06c0*/  @!P0 IADD3 R4, PT, PT, -R4, RZ, RZ ;  /* 0x000000ff04048210 */ /* 0x000fe40007ffe1ff */
[----:B------:R-:W-:-:S04]  /*06d0*/  @!P1 LOP3.LUT R4, RZ, R30, RZ, 0x33, !PT ;  /* 0x0000001eff049212 */ /* 0x000fc800078e33ff */
[----:B------:R-:W-:Y:S01]  /*06e0*/  IADD3 R3, PT, PT, -R4, RZ, RZ ;  /* 0x000000ff04037210 */ /* 0x000fe20007ffe1ff */
[----:B--2---:R-:W-:Y:S02]  /*06f0*/  IMAD.MOV R6, RZ, RZ, -R9 ;  /* 0x000000ffff067224 */ /* 0x004fe400078e0a09 */
[----:B------:R-:W-:Y:S02]  /*0700*/  IMAD.MOV.U32 R8, RZ, RZ, RZ ;  /* 0x000000ffff087224 */ /* 0x000fe400078e00ff */
[----:B------:R-:W-:Y:S02]  /*0710*/  IMAD R3, R30, R3, UR29 ;  /* 0x0000001d1e037e24 */ /* 0x000fe4000f8e0203 */
[----:B------:R-:W-:-:S03]  /*0720*/  IMAD R6, R6, R7, RZ ;  /* 0x0000000706067224 */ /* 0x000fc600078e02ff */
[----:B------:R-:W-:Y:S01]  /*0730*/  IABS R5, R3 ;  /* 0x0000000300057213 */ /* 0x000fe20000000000 */
[----:B------:R-:W-:Y:S02]  /*0740*/  IMAD.HI.U32 R6, R9, R6, R8 ;  /* 0x0000000609067227 */ /* 0x000fe400078e0008 */
[----:B------:R-:W2:Y:S04]  /*0750*/  LDC.64 R8, c[0x0][0x470] ;  /* 0x00011c00ff087b82 */ /* 0x000ea80000000a00 */
[----:B------:R-:W-:-:S05]  /*0760*/  IMAD.HI.U32 R10, R6, R5, RZ ;  /* 0x00000005060a7227 */ /* 0x000fca00078e00ff */
[----:B------:R-:W-:-:S05]  /*0770*/  IADD3 R6, PT, PT, -R10, RZ, RZ ;  /* 0x000000ff0a067210 */ /* 0x000fca0007ffe1ff */
[C---:B------:R-:W-:Y:S02]  /*0780*/  IMAD R6, R7.reuse, R6, R5 ;  /* 0x0000000607067224 */ /* 0x040fe400078e0205 */
[----:B------:R-:W3:Y:S03]  /*0790*/  LDC R5, c[0x0][0x468] ;  /* 0x00011a00ff057b82 */ /* 0x000ee60000000800 */
[----:B------:R-:W-:-:S13]  /*07a0*/  ISETP.GT.U32.AND P1, PT, R7, R6, PT ;  /* 0x000000060700720c */ /* 0x000fda0003f24070 */
[----:B------:R-:W-:Y:S01]  /*07b0*/  @!P1 IMAD.IADD R6, R6, 0x1, -R7 ;  /* 0x0000000106069824 */ /* 0x000fe200078e0a07 */
[----:B------:R-:W-:Y:S02]  /*07c0*/  @!P1 IADD3 R10, PT, PT, R10, 0x1, RZ ;  /* 0x000000010a0a9810 */ /* 0x000fe40007ffe0ff */
[----:B------:R-:W-:Y:S02]  /*07d0*/  ISETP.NE.AND P1, PT, R0, RZ, PT ;  /* 0x000000ff0000720c */ /* 0x000fe40003f25270 */
[----:B------:R-:W-:Y:S02]  /*07e0*/  ISETP.GE.U32.AND P2, PT, R6, R7, PT ;  /* 0x000000070600720c */ /* 0x000fe40003f46070 */
[----:B------:R-:W-:Y:S01]  /*07f0*/  LOP3.LUT R6, R3, R0, RZ, 0x3c, !PT ;  /* 0x0000000003067212 */ /* 0x000fe200078e3cff */
[----:B------:R-:W4:Y:S01]  /*0800*/  LDC R7, c[0x0][0x3b4] ;  /* 0x0000ed00ff077b82 */ /* 0x000f220000000800 */
[----:B---3--:R-:W-:Y:S02]  /*0810*/  IMAD R5, R4, R5, UR4 ;  /* 0x0000000404057e24 */ /* 0x008fe4000f8e0205 */
[----:B------:R-:W-:-:S07]  /*0820*/  ISETP.GE.AND P0, PT, R6, RZ, PT ;  /* 0x000000ff0600720c */ /* 0x000fce0003f06270 */
[----:B------:R-:W-:-:S06]  /*0830*/  @P2 VIADD R10, R10, 0x1 ;  /* 0x000000010a0a2836 */ /* 0x000fcc0000000000 */
[----:B------:R-:W-:Y:S02]  /*0840*/  @!P0 IADD3 R10, PT, PT, -R10, RZ, RZ ;  /* 0x000000ff0a0a8210 */ /* 0x000fe40007ffe1ff */
[----:B------:R-:W-:-:S05]  /*0850*/  @!P1 LOP3.LUT R10, RZ, R0, RZ, 0x33, !PT ;  /* 0x00000000ff0a9212 */ /* 0x000fca00078e33ff */
[----:B------:R-:W-:-:S04]  /*0860*/  IMAD.MOV R6, RZ, RZ, -R10 ;  /* 0x000000ffff067224 */ /* 0x000fc800078e0a0a */
[----:B------:R-:W-:Y:S02]  /*0870*/  IMAD R6, R0, R6, R3 ;  /* 0x0000000600067224 */ /* 0x000fe400078e0203 */
[----:B-----5:R-:W-:-:S04]  /*0880*/  IMAD R3, R10, UR9, R5 ;  /* 0x000000090a037c24 */ /* 0x020fc8000f8e0205 */
[----:B------:R-:W-:Y:S02]  /*0890*/  IMAD R3, R6, UR8, R3 ;  /* 0x0000000806037c24 */ /* 0x000fe4000f8e0203 */
[----:B----4-:R-:W-:Y:S02]  /*08a0*/  IMAD R6, R7, UR4, RZ ;  /* 0x0000000407067c24 */ /* 0x010fe4000f8e02ff */
[----:B--2---:R-:W-:Y:S01]  /*08b0*/  IMAD.WIDE R8, R3, 0x4, R8 ;  /* 0x0000000403087825 */ /* 0x004fe200078e0208 */
[----:B------:R-:W-:Y:S06]  /*08c0*/  BRA.U !UP0, `(.L_x_6800) ;  /* 0x0000002d084c7547 */ /* 0x000fec000b800000 */
[----:B------:R-:W2:Y:S01]  /*08d0*/  LDC.64 R16, c[0x0][0x480] ;  /* 0x00012000ff107b82 */ /* 0x000ea20000000a00 */
[----:B0-----:R0:W5:Y:S01]  /*08e0*/  LDG.E R9, desc[UR6][R8.64] ;  /* 0x0000000608097981 */ /* 0x001162000c1e1900 */
[----:B------:R-:W3:Y:S01]  /*08f0*/  LDCU UR32, c[0x0][0x498] ;  /* 0x00009300ff2077ac */ /* 0x000ee20008000800 */
[----:B------:R-:W4:Y:S05]  /*0900*/  LDCU UR31, c[0x0][0x440] ;  /* 0x00008800ff1f77ac */ /* 0x000f2a0008000800 */
[----:B------:R-:W1:Y:S01]  /*0910*/  LDC.64 R4, c[0x0][0x400] ;  /* 0x00010000ff047b82 */ /* 0x000e620000000a00 */
[----:B------:R-:W4:Y:S01]  /*0920*/  LDCU.64 UR12, c[0x0][0x490] ;  /* 0x00009200ff0c77ac */ /* 0x000f220008000a00 */
[----:B------:R-:W4:Y:S06]  /*0930*/  LDCU.64 UR10, c[0x0][0x410] ;  /* 0x00008200ff0a77ac */ /* 0x000f2c0008000a00 */
[----:B------:R-:W3:Y:S01]  /*0940*/  LDC.64 R12, c[0x0][0x428] ;  /* 0x00010a00ff0c7b82 */ /* 0x000ee20000000a00 */
[----:B------:R-:W4:Y:S01]  /*0950*/  LDCU.64 UR8, c[0x0][0x438] ;  /* 0x00008700ff0877ac */ /* 0x000f220008000a00 */
[----:B--2---:R-:W-:-:S06]  /*0960*/  IMAD R16, R16, R17, RZ ;  /* 0x0000001110107224 */ /* 0x004fcc00078e02ff */
[----:B------:R-:W2:Y:S01]  /*0970*/  LDC R10, c[0x0][0x480] ;  /* 0x00012000ff0a7b82 */ /* 0x000ea20000000800 */
[----:B------:R-:W-:-:S04]  /*0980*/  IABS R15, R16 ;  /* 0x00000010000f7213 */ /* 0x000fc80000000000 */
[----:B------:R-:W0:Y:S01]  /*0990*/  I2F.RP R7, R15 ;  /* 0x0000000f00077306 */ /* 0x000e220000209400 */
[----:B-1----:R-:W-:-:S05]  /*09a0*/  IMAD R4, R5, R4, RZ ;  /* 0x0000000405047224 */ /* 0x002fca00078e02ff */
[----:B------:R-:W-:-:S04]  /*09b0*/  IABS R17, R4 ;  /* 0x0000000400117213 */ /* 0x000fc80000000000 */
[----:B------:R-:W1:Y:S08]  /*09c0*/  I2F.RP R11, R17 ;  /* 0x00000011000b7306 */ /* 0x000e700000209400 */
[----:B0-----:R-:W0:Y:S01]  /*09d0*/  MUFU.RCP R7, R7 ;  /* 0x0000000700077308 */ /* 0x001e220000001000 */
[----:B---3--:R-:W-:Y:S01]  /*09e0*/  IMAD R3, R12, R13, RZ ;  /* 0x0000000d0c037224 */ /* 0x008fe200078e02ff */
[----:B--2---:R-:W-:-:S06]  /*09f0*/  IABS R0, R10 ;  /* 0x0000000a00007213 */ /* 0x004fcc0000000000 */
[----:B-1----:R-:W1:Y:S01]  /*0a00*/  MUFU.RCP R5, R11 ;  /* 0x0000000b00057308 */ /* 0x002e620000001000 */
[----:B------:R-:W-:Y:S01]  /*0a10*/  IABS R20, R3 ;  /* 0x0000000300147213 */ /* 0x000fe20000000000 */
[----:B0-----:R-:W-:-:S06]  /*0a20*/  VIADD R12, R7, 0xffffffe ;  /* 0x0ffffffe070c7836 */ /* 0x001fcc0000000000 */
[----:B------:R-:W-:Y:S08]  /*0a30*/  I2F.RP R19, R0 ;  /* 0x0000000000137306 */ /* 0x000ff00000209400 */
[----:B------:R-:W0:Y:S01]  /*0a40*/  F2I.FTZ.U32.TRUNC.NTZ R13, R12 ;  /* 0x0000000c000d7305 */ /* 0x000e22000021f000 */
[----:B-1----:R-:W-:-:S07]  /*0a50*/  VIADD R22, R5, 0xffffffe ;  /* 0x0ffffffe05167836 */ /* 0x002fce0000000000 */
[----:B------:R-:W1:Y:S08]  /*0a60*/  I2F.RP R8, R20 ;  /* 0x0000001400087306 */ /* 0x000e700000209400 */
[----:B------:R-:W2:Y:S01]  /*0a70*/  F2I.FTZ.U32.TRUNC.NTZ R23, R22 ;  /* 0x0000001600177305 */ /* 0x000ea2000021f000 */
[----:B0-----:R-:W-:Y:S01]  /*0a80*/  IADD3 R5, PT, PT, RZ, -R13, RZ ;  /* 0x8000000dff057210 */ /* 0x001fe20007ffe0ff */
[----:B------:R-:W-:-:S06]  /*0a90*/  IMAD.MOV.U32 R12, RZ, RZ, RZ ;  /* 0x000000ffff0c7224 */ /* 0x000fcc00078e00ff */
[----:B------:R-:W0:Y:S01]  /*0aa0*/  MUFU.RCP R19, R19 ;  /* 0x0000001300137308 */ /* 0x000e220000001000 */
[----:B------:R-:W-:Y:S01]  /*0ab0*/  IMAD R5, R5, R15, RZ ;  /* 0x0000000f05057224 */ /* 0x000fe200078e02ff */
[----:B------:R-:W-:-:S03]  /*0ac0*/  IABS R11, R16 ;  /* 0x00000010000b7213 */ /* 0x000fc60000000000 */
[----:B------:R-:W-:-:S03]  /*0ad0*/  IMAD.HI.U32 R5, R13, R5, R12 ;  /* 0x000000050d057227 */ /* 0x000fc600078e000c */
[----:B-1----:R-:W1:Y:S01]  /*0ae0*/  MUFU.RCP R8, R8 ;  /* 0x0000000800087308 */ /* 0x002e620000001000 */
[----:B--2---:R-:W-:Y:S01]  /*0af0*/  IADD3 R18, PT, PT, RZ, -R23, RZ ;  /* 0x80000017ff127210 */ /* 0x004fe20007ffe0ff */
[----:B------:R-:W-:Y:S02]  /*0b00*/  IMAD.MOV R11, RZ, RZ, -R11 ;  /* 0x000000ffff0b7224 */ /* 0x000fe400078e0a0b */
[----:B------:R-:W-:Y:S01]  /*0b10*/  IMAD.HI.U32 R12, R5, R2, RZ ;  /* 0x00000002050c7227 */ /* 0x000fe200078e00ff */
[----:B------:R-:W-:-:S03]  /*0b20*/  IABS R5, R4 ;  /* 0x0000000400057213 */ /* 0x000fc60000000000 */
[----:B------:R-:W-:Y:S02]  /*0b30*/  IMAD R7, R18, R17, RZ ;  /* 0x0000001112077224 */ /* 0x000fe400078e02ff */
[----:B0-----:R-:W-:Y:S02]  /*0b40*/  VIADD R19, R19, 0xffffffe ;  /* 0x0ffffffe13137836 */ /* 0x001fe40000000000 */
[----:B------:R-:W-:Y:S02]  /*0b50*/  IMAD.MOV.U32 R22, RZ, RZ, RZ ;  /* 0x000000ffff167224 */ /* 0x000fe400078e00ff */
[----:B------:R-:W-:Y:S01]  /*0b60*/  IMAD R18, R12, R11, R2 ;  /* 0x0000000b0c127224 */ /* 0x000fe200078e0202 */
[----:B------:R-:W-:Y:S01]  /*0b70*/  IADD3 R5, PT, PT, RZ, -R5, RZ ;  /* 0x80000005ff057210 */ /* 0x000fe20007ffe0ff */
[----:B------:R-:W-:Y:S01]  /*0b80*/  IMAD.HI.U32 R7, R23, R7, R22 ;  /* 0x0000000717077227 */ /* 0x000fe200078e0016 */
[----:B------:R-:W0:Y:S02]  /*0b90*/  F2I.FTZ.U32.TRUNC.NTZ R19, R19 ;  /* 0x0000001300137305 */ /* 0x000e24000021f000 */
[----:B------:R-:W-:Y:S01]  /*0ba0*/  ISETP.GT.U32.AND P2, PT, R15, R18, PT ;  /* 0x000000120f00720c */ /* 0x000fe20003f44070 */
[----:B-1----:R-:W-:Y:S01]  /*0bb0*/  VIADD R22, R8, 0xffffffe ;  /* 0x0ffffffe08167836 */ /* 0x002fe20000000000 */
[----:B------:R-:W-:Y:S01]  /*0bc0*/  MOV R8, R5 ;  /* 0x0000000500087202 */ /* 0x000fe20000000f00 */
[----:B------:R-:W-:Y:S01]  /*0bd0*/  IMAD.HI.U32 R11, R7, R2, RZ ;  /* 0x00000002070b7227 */ /* 0x000fe200078e00ff */
[----:B------:R-:W1:Y:S02]  /*0be0*/  LDC R5, c[0x0][0x428] ;  /* 0x00010a00ff057b82 */ /* 0x000e640000000800 */
[----:B------:R-:W2:Y:S01]  /*0bf0*/  F2I.FTZ.U32.TRUNC.NTZ R23, R22 ;  /* 0x0000001600177305 */ /* 0x000ea2000021f000 */
[----:B------:R-:W-:-:S05]  /*0c00*/  IMAD R8, R11, R8, R2 ;  /* 0x000000080b087224 */ /* 0x000fca00078e0202 */
[----:B------:R-:W3:Y:S01]  /*0c10*/  LDC R7, c[0x0][0x400] ;  /* 0x00010000ff077b82 */ /* 0x000ee20000000800 */
[----:B------:R-:W-:Y:S01]  /*0c20*/  ISETP.GT.U32.AND P1, PT, R17, R8, PT ;  /* 0x000000081100720c */ /* 0x000fe20003f24070 */
[----:B0-----:R-:W-:Y:S01]  /*0c30*/  IMAD.MOV R13, RZ, RZ, -R19 ;  /* 0x000000ffff0d7224 */ /* 0x001fe200078e0a13 */
[----:B------:R-:W-:-:S03]  /*0c40*/  @!P2 IADD3 R18, PT, PT, R18, -R15, RZ ;  /* 0x8000000f1212a210 */ /* 0x000fc60007ffe0ff */
[----:B------:R-:W-:Y:S01]  /*0c50*/  IMAD R13, R13, R0, RZ ;  /* 0x000000000d0d7224 */ /* 0x000fe200078e02ff */
[----:B------:R-:W-:Y:S01]  /*0c60*/  ISETP.GE.U32.AND P3, PT, R18, R15, PT ;  /* 0x0000000f1200720c */ /* 0x000fe20003f66070 */
[----:B------:R-:W-:Y:S01]  /*0c70*/  IMAD.MOV.U32 R18, RZ, RZ, RZ ;  /* 0x000000ffff127224 */ /* 0x000fe200078e00ff */
[----:B------:R-:W-:Y:S01]  /*0c80*/  LOP3.LUT R15, R16, UR29, RZ, 0x3c, !PT ;  /* 0x0000001d100f7c12 */ /* 0x000fe2000f8e3cff */
[----:B------:R-:W-:Y:S02]  /*0c90*/  @!P2 VIADD R12, R12, 0x1 ;  /* 0x000000010c0ca836 */ /* 0x000fe40000000000 */
[----:B------:R-:W-:Y:S01]  /*0ca0*/  IMAD.HI.U32 R18, R19, R13, R18 ;  /* 0x0000000d13127227 */ /* 0x000fe200078e0012 */
[----:B--2---:R-:W-:Y:S02]  /*0cb0*/  IADD3 R13, PT, PT, RZ, -R23, RZ ;  /* 0x80000017ff0d7210 */ /* 0x004fe40007ffe0ff */
[----:B------:R-:W-:Y:S02]  /*0cc0*/  ISETP.GE.AND P0, PT, R15, RZ, PT ;  /* 0x000000ff0f00720c */ /* 0x000fe40003f06270 */
[----:B------:R-:W-:-:S02]  /*0cd0*/  ISETP.NE.AND P2, PT, R16, RZ, PT ;  /* 0x000000ff1000720c */ /* 0x000fc40003f45270 */
[-C--:B------:R-:W-:Y:S01]  /*0ce0*/  @!P1 IADD3 R8, PT, PT, R8, -R17.reuse, RZ ;  /* 0x8000001108089210 */ /* 0x080fe20007ffe0ff */
[----:B------:R-:W-:Y:S01]  /*0cf0*/  IMAD R13, R13, R20, RZ ;  /* 0x000000140d0d7224 */ /* 0x000fe200078e02ff */
[----:B------:R-:W-:Y:S02]  /*0d00*/  MOV R22, RZ ;  /* 0x000000ff00167202 */ /* 0x000fe40000000f00 */
[----:B------:R-:W-:Y:S02]  /*0d10*/  ISETP.GE.U32.AND P6, PT, R8, R17, PT ;  /* 0x000000110800720c */ /* 0x000fe40003fc6070 */
[----:B---3--:R-:W-:Y:S01]  /*0d20*/  IABS R17, R7 ;  /* 0x0000000700117213 */ /* 0x008fe20000000000 */
[----:B------:R-:W-:Y:S02]  /*0d30*/  @P3 VIADD R12, R12, 0x1 ;  /* 0x000000010c0c3836 */ /* 0x000fe40000000000 */
[----:B------:R-:W-:Y:S01]  /*0d40*/  IMAD.HI.U32 R19, R23, R13, R22 ;  /* 0x0000000d17137227 */ /* 0x000fe200078e0016 */
[----:B------:R-:W-:Y:S01]  /*0d50*/  IABS R23, R3 ;  /* 0x0000000300177213 */ /* 0x000fe20000000000 */
[----:B------:R-:W0:Y:S01]  /*0d60*/  I2F.RP R22, R17 ;  /* 0x0000001100167306 */ /* 0x000e220000209400 */
[----:B-1----:R-:W-:Y:S01]  /*0d70*/  IABS R15, R5 ;  /* 0x00000005000f7213 */ /* 0x002fe20000000000 */
[----:B------:R-:W-:Y:S01]  /*0d80*/  @!P0 IMAD.MOV R12, RZ, RZ, -R12 ;  /* 0x000000ffff0c8224 */ /* 0x000fe200078e0a0c */
[----:B------:R-:W-:Y:S01]  /*0d90*/  @!P2 LOP3.LUT R12, RZ, R16, RZ, 0x33, !PT ;  /* 0x00000010ff0ca212 */ /* 0x000fe200078e33ff */
[----:B------:R-:W-:Y:S01]  /*0da0*/  IMAD.HI.U32 R8, R19, R2, RZ ;  /* 0x0000000213087227 */ /* 0x000fe200078e00ff */
[----:B------:R-:W-:-:S03]  /*0db0*/  IADD3 R23, PT, PT, RZ, -R23, RZ ;  /* 0x80000017ff177210 */ /* 0x000fc60007ffe0ff */
[----:B------:R-:W1:Y:S01]  /*0dc0*/  I2F.RP R21, R15 ;  /* 0x0000000f00157306 */ /* 0x000e620000209400 */
[----:B------:R-:W-:Y:S02]  /*0dd0*/  IMAD.MOV R13, RZ, RZ, -R12 ;  /* 0x000000ffff0d7224 */ /* 0x000fe400078e0a0c */
[----:B------:R-:W-:Y:S02]  /*0de0*/  IMAD R23, R8, R23, R2 ;  /* 0x0000001708177224 */ /* 0x000fe400078e0202 */
[----:B------:R-:W-:-:S03]  /*0df0*/  IMAD R13, R16, R13, UR29 ;  /* 0x0000001d100d7e24 */ /* 0x000fc6000f8e020d */
[----:B------:R-:W-:Y:S01]  /*0e00*/  ISETP.GT.U32.AND P3, PT, R20, R23, PT ;  /* 0x000000171400720c */ /* 0x000fe20003f64070 */
[----:B0-----:R-:W0:Y:S01]  /*0e10*/  MUFU.RCP R16, R22 ;  /* 0x0000001600107308 */ /* 0x001e220000001000 */
[----:B------:R-:W-:-:S05]  /*0e20*/  IABS R19, R13 ;  /* 0x0000000d00137213 */ /* 0x000fca0000000000 */
[----:B------:R-:W-:Y:S02]  /*0e30*/  IMAD.HI.U32 R18, R18, R19, RZ ;  /* 0x0000001312127227 */ /* 0x000fe400078e00ff */
[----:B-1----:R-:W1:Y:S03]  /*0e40*/  MUFU.RCP R2, R21 ;  /* 0x0000001500027308 */ /* 0x002e660000001000 */
[----:B------:R-:W-:Y:S01]  /*0e50*/  IADD3 R24, PT, PT, -R18, RZ, RZ ;  /* 0x000000ff12187210 */ /* 0x000fe20007ffe1ff */
[----:B------:R-:W-:-:S04]  /*0e60*/  @!P3 IMAD.IADD R23, R23, 0x1, -R20 ;  /* 0x000000011717b824 */ /* 0x000fc800078e0a14 */
[----:B------:R-:W-:Y:S01]  /*0e70*/  IMAD R19, R0, R24, R19 ;  /* 0x0000001800137224 */ /* 0x000fe200078e0213 */
[----:B------:R-:W-:Y:S02]  /*0e80*/  ISETP.GE.U32.AND P5, PT, R23, R20, PT ;  /* 0x000000141700720c */ /* 0x000fe40003fa6070 */
[----:B0-----:R-:W-:Y:S02]  /*0e90*/  IADD3 R23, PT, PT, R16, 0xffffffe, RZ ;  /* 0x0ffffffe10177810 */ /* 0x001fe40007ffe0ff */
[----:B------:R-:W-:Y:S02]  /*0ea0*/  LOP3.LUT R20, R4, UR29, RZ, 0x3c, !PT ;  /* 0x0000001d04147c12 */ /* 0x000fe4000f8e3cff */
[----:B------:R-:W-:Y:S01]  /*0eb0*/  LOP3.LUT R16, R3, UR29, RZ, 0x3c, !PT ;  /* 0x0000001d03107c12 */ /* 0x000fe2000f8e3cff */
[----:B------:R-:W-:Y:S01]  /*0ec0*/  @!P3 VIADD R8, R8, 0x1 ;  /* 0x000000010808b836 */ /* 0x000fe20000000000 */
[----:B------:R-:W-:Y:S01]  /*0ed0*/  ISETP.GE.AND P4, PT, R20, RZ, PT ;  /* 0x000000ff1400720c */ /* 0x000fe20003f86270 */
[----:B-1----:R-:W-:Y:S01]  /*0ee0*/  VIADD R2, R2, 0xffffffe ;  /* 0x0ffffffe02027836 */ /* 0x002fe20000000000 */
[----:B------:R-:W-:-:S02]  /*0ef0*/  @!P1 IADD3 R11, PT, PT, R11, 0x1, RZ ;  /* 0x000000010b0b9810 */ /* 0x000fc40007ffe0ff */
[----:B------:R-:W-:Y:S02]  /*0f00*/  ISETP.GE.AND P2, PT, R16, RZ, PT ;  /* 0x000000ff1000720c */ /* 0x000fe40003f46270 */
[----:B------:R-:W-:Y:S02]  /*0f10*/  ISETP.GT.U32.AND P0, PT, R0, R19, PT ;  /* 0x000000130000720c */ /* 0x000fe40003f04070 */
[----:B------:R-:W-:Y:S02]  /*0f20*/  ISETP.NE.AND P1, PT, R4, RZ, PT ;  /* 0x000000ff0400720c */ /* 0x000fe40003f25270 */
[----:B------:R-:W-:Y:S01]  /*0f30*/  ISETP.NE.AND P3, PT, R3, RZ, PT ;  /* 0x000000ff0300720c */ /* 0x000fe20003f65270 */
[----:B------:R-:W0:Y:S01]  /*0f40*/  F2I.FTZ.U32.TRUNC.NTZ R23, R23 ;  /* 0x0000001700177305 */ /* 0x000e22000021f000 */
[----:B------:R-:W-:Y:S01]  /*0f50*/  @P6 IADD3 R11, PT, PT, R11, 0x1, RZ ;  /* 0x000000010b0b6810 */ /* 0x000fe20007ffe0ff */
[----:B------:R-:W-:-:S06]  /*0f60*/  @P5 VIADD R8, R8, 0x1 ;  /* 0x0000000108085836 */ /* 0x000fcc0000000000 */
[----:B------:R0:W1:Y:S01]  /*0f70*/  F2I.FTZ.U32.TRUNC.NTZ R21, R2 ;  /* 0x0000000200157305 */ /* 0x000062000021f000 */
[----:B------:R-:W-:Y:S01]  /*0f80*/  @!P4 IMAD.MOV R11, RZ, RZ, -R11 ;  /* 0x000000ffff0bc224 */ /* 0x000fe200078e0a0b */
[----:B------:R-:W-:Y:S02]  /*0f90*/  @!P0 IADD3 R19, PT, PT, R19, -R0, RZ ;  /* 0x8000000013138210 */ /* 0x000fe40007ffe0ff */
[----:B------:R-:W-:Y:S02]  /*0fa0*/  @!P2 IADD3 R8, PT, PT, -R8, RZ, RZ ;  /* 0x000000ff0808a210 */ /* 0x000fe40007ffe1ff */
[----:B------:R-:W-:Y:S02]  /*0fb0*/  @!P1 LOP3.LUT R11, RZ, R4, RZ, 0x33, !PT ;  /* 0x00000004ff0b9212 */ /* 0x000fe400078e33ff */
[----:B------:R-:W-:Y:S02]  /*0fc0*/  @!P3 LOP3.LUT R8, RZ, R3, RZ, 0x33, !PT ;  /* 0x00000003ff08b212 */ /* 0x000fe400078e33ff */
[----:B------:R-:W-:Y:S01]  /*0fd0*/  ISETP.GE.U32.AND P6, PT, R19, R0, PT ;  /* 0x000000001300720c */ /* 0x000fe20003fc6070 */
[----:B------:R-:W-:Y:S01]  /*0fe0*/  IMAD.MOV R19, RZ, RZ, -R11 ;  /* 0x000000ffff137224 */ /* 0x000fe200078e0a0b */
[----:B------:R-:W-:Y:S01]  /*0ff0*/  IADD3 R16, PT, PT, -R8, RZ, RZ ;  /* 0x000000ff08107210 */ /* 0x000fe20007ffe1ff */
[----:B0-----:R-:W-:Y:S01]  /*1000*/  IMAD.MOV R2, RZ, RZ, -R23 ;  /* 0x000000ffff027224 */ /* 0x001fe200078e0a17 */
[----:B-1----:R-:W-:Y:S01]  /*1010*/  IADD3 R0, PT, PT, RZ, -R21, RZ ;  /* 0x80000015ff007210 */ /* 0x002fe20007ffe0ff */
[----:B------:R-:W-:Y:S01]  /*1020*/  IMAD R4, R4, R19, UR29 ;  /* 0x0000001d04047e24 */ /* 0x000fe2000f8e0213 */
[----:B------:R-:W-:Y:S01]  /*1030*/  MOV R20, RZ ;  /* 0x000000ff00147202 */ /* 0x000fe20000000f00 */
[----:B------:R-:W-:-:S02]  /*1040*/  IMAD R19, R2, R17, RZ ;  /* 0x0000001102137224 */ /* 0x000fc400078e02ff */
[----:B------:R-:W-:Y:S02]  /*1050*/  IMAD R16, R3, R16, UR29 ;  /* 0x0000001d03107e24 */ /* 0x000fe4000f8e0210 */
[----:B------:R-:W-:Y:S02]  /*1060*/  IMAD.MOV.U32 R22, RZ, RZ, RZ ;  /* 0x000000ffff167224 */ /* 0x000fe400078e00ff */
[----:B------:R-:W-:Y:S02]  /*1070*/  IMAD R3, R0, R15, RZ ;  /* 0x0000000f00037224 */ /* 0x000fe400078e02ff */
        /* <DEDUP_REMOVED lines=38> */
[----:B----4-:R-:W-:Y:S01]  /*12e0*/  IMAD R17, R8, UR31, RZ ;  /* 0x0000001f08117c24 */ /* 0x010fe2000f8e02ff */
        /* <DEDUP_REMOVED lines=11> */
[----:B------:R-:W-:Y:S02]  /*13a0*/  IMAD R19, R19, UR9, R0 ;  /* 0x0000000913137c24 */ /* 0x000fe4000f8e0200 */
[----:B------:R-:W-:Y:S02]  /*13b0*/  IMAD R12, R3, UR12, R12 ;  /* 0x0000000c030c7c24 */ /* 0x000fe4000f8e020c */
[----:B------:R-:W-:-:S02]  /*13c0*/  IMAD R11, R11, UR11, R4 ;  /* 0x0000000b0b0b7c24 */ /* 0x000fc4000f8e0204 */
[----:B------:R-:W-:-:S07]  /*13d0*/  IMAD R10, R2, UR8, R19 ;  /* 0x00000008020a7c24 */ /* 0x000fce000f8e0213 */
.L_x_6811:
        /* <DEDUP_REMOVED lines=9> */
[----:B------:R-:W-:Y:S01]  /*1470*/  ISETP.NE.AND P4, PT, R32, RZ, PT ;  /* 0x000000ff2000720c */ /* 0x000fe20003f85270 */
[----:B------:R-:W3:Y:S03]  /*1480*/  LDCU.64 UR8, c[0x0][0x3e8] ;  /* 0x00007d00ff0877ac */ /* 0x000ee60008000a00 */
[----:B------:R-:W4:Y:S01]  /*1490*/  LDC R3, c[0x0][0x3d8] ;  /* 0x0000f600ff037b82 */ /* 0x000f220000000800 */
[----:B------:R-:W3:Y:S02]  /*14a0*/  LDCU.64 UR10, c[0x0][0x3b8] ;  /* 0x00007700ff0a77ac */ /* 0x000ee40008000a00 */
[----:B------:R-:W1:Y:S01]  /*14b0*/  I2F.RP R2, R7 ;  /* 0x0000000700027306 */ /* 0x000e620000209400 */
[----:B------:R-:W3:Y:S01]  /*14c0*/  LDCU UR13, c[0x0][0x3e4] ;  /* 0x00007c80ff0d77ac */ /* 0x000ee20008000800 */
[----:B------:R-:W-:-:S06]  /*14d0*/  UISETP.GE.U32.AND UP0, UPT, UR12, 0x10, UPT ;  /* 0x000000100c00788c */ /* 0x000fcc000bf06070 */
[----:B--2---:R-:W2:Y:S08]  /*14e0*/  MUFU.RCP R0, R5 ;  /* 0x0000000500007308 */ /* 0x004eb00000001000 */
[----:B-1----:R-:W1:Y:S01]  /*14f0*/  MUFU.RCP R16, R2 ;  /* 0x0000000200107308 */ /* 0x002e620000001000 */
[----:B----4-:R-:W-:Y:S01]  /*1500*/  IABS R15, R3 ;  /* 0x00000003000f7213 */ /* 0x010fe20000000000 */
[----:B--2---:R-:W-:-:S06]  /*1510*/  VIADD R18, R0, 0xffffffe ;  /* 0x0ffffffe00127836 */ /* 0x004fcc0000000000 */
[----:B------:R-:W2:Y:S01]  /*1520*/  F2I.FTZ.U32.TRUNC.NTZ R19, R18 ;  /* 0x0000001200137305 */ /* 0x000ea2000021f000 */
[----:B-1----:R-:W-:Y:S01]  /*1530*/  VIADD R16, R16, 0xffffffe ;  /* 0x0ffffffe10107836 */ /* 0x002fe20000000000 */
[----:B------:R-:W-:-:S06]  /*1540*/  IABS R2, R31 ;  /* 0x0000001f00027213 */ /* 0x000fcc0000000000 */
[----:B------:R1:W4:Y:S01]  /*1550*/  F2I.FTZ.U32.TRUNC.NTZ R17, R16 ;  /* 0x0000001000117305 */ /* 0x000322000021f000 */
[----:B------:R-:W-:Y:S01]  /*1560*/  IMAD.MOV R2, RZ, RZ, -R2 ;  /* 0x000000ffff027224 */ /* 0x000fe200078e0a02 */
[----:B--2---:R-:W-:Y:S01]  /*1570*/  IADD3 R13, PT, PT, RZ, -R19, RZ ;  /* 0x80000013ff0d7210 */ /* 0x004fe20007ffe0ff */
[----:B------:R-:W-:-:S04]  /*1580*/  IMAD.MOV.U32 R18, RZ, RZ, RZ ;  /* 0x000000ffff127224 */ /* 0x000fc800078e00ff */
[----:B------:R-:W-:Y:S02]  /*1590*/  IMAD R13, R13, R8, RZ ;  /* 0x000000080d0d7224 */ /* 0x000fe400078e02ff */
[----:B-1----:R-:W-:Y:S02]  /*15a0*/  HFMA2 R16, -RZ, RZ, 0, 0 ;  /* 0x00000000ff107431 */ /* 0x002fe400000001ff */
[----:B----4-:R-:W-:Y:S02]  /*15b0*/  IMAD.MOV R0, RZ, RZ, -R17 ;  /* 0x000000ffff007224 */ /* 0x010fe400078e0a11 */
[----:B------:R-:W-:Y:S01]  /*15c0*/  IMAD.HI.U32 R13, R19, R13, R18 ;  /* 0x0000000d130d7227 */ /* 0x000fe200078e0012 */
[----:B------:R-:W-:-:S03]  /*15d0*/  IABS R19, R32 ;  /* 0x0000002000137213 */ /* 0x000fc60000000000 */
[----:B------:R-:W-:Y:S01]  /*15e0*/  IMAD R5, R0, R7, RZ ;  /* 0x0000000700057224 */ /* 0x000fe200078e02ff */
[----:B------:R-:W-:Y:S01]  /*15f0*/  IABS R0, UR29 ;  /* 0x0000001d00007c13 */ /* 0x000fe20008000000 */
[----:B------:R-:W-:Y:S02]  /*1600*/  IMAD.MOV R19, RZ, RZ, -R19 ;  /* 0x000000ffff137224 */ /* 0x000fe400078e0a13 */
[----:B------:R-:W-:Y:S01]  /*1610*/  IMAD.HI.U32 R5, R17, R5, R16 ;  /* 0x0000000511057227 */ /* 0x000fe200078e0010 */
[----:B0-----:R-:W-:Y:S02]  /*1620*/  IABS R17, R4 ;  /* 0x0000000400117213 */ /* 0x001fe40000000000 */
[----:B------:R-:W-:Y:S02]  /*1630*/  IABS R16, UR29 ;  /* 0x0000001d00107c13 */ /* 0x000fe40008000000 */
[----:B------:R-:W0:Y:S01]  /*1640*/  I2F.RP R18, R17 ;  /* 0x0000001100127306 */ /* 0x000e220000209400 */
[----:B------:R-:W-:-:S04]  /*1650*/  IMAD.HI.U32 R5, R5, R0, RZ ;  /* 0x0000000005057227 */ /* 0x000fc800078e00ff */
[----:B------:R-:W-:-:S04]  /*1660*/  IMAD.HI.U32 R13, R13, R16, RZ ;  /* 0x000000100d0d7227 */ /* 0x000fc800078e00ff */
[----:B------:R-:W-:Y:S02]  /*1670*/  IMAD R19, R13, R19, R16 ;  /* 0x000000130d137224 */ /* 0x000fe400078e0210 */
[----:B------:R-:W1:Y:S01]  /*1680*/  I2F.RP R16, R15 ;  /* 0x0000000f00107306 */ /* 0x000e620000209400 */
[----:B------:R-:W-:Y:S01]  /*1690*/  IMAD R0, R5, R2, R0 ;  /* 0x0000000205007224 */ /* 0x000fe200078e0200 */
[----:B------:R-:W-:Y:S02]  /*16a0*/  LOP3.LUT R2, R32, UR29, RZ, 0x3c, !PT ;  /* 0x0000001d20027c12 */ /* 0x000fe4000f8e3cff */
[----:B------:R-:W-:Y:S02]  /*16b0*/  ISETP.GT.U32.AND P0, PT, R8, R19, PT ;  /* 0x000000130800720c */ /* 0x000fe40003f04070 */
[----:B------:R-:W-:Y:S02]  /*16c0*/  ISETP.GT.U32.AND P1, PT, R7, R0, PT ;  /* 0x000000000700720c */ /* 0x000fe40003f24070 */
[----:B0-----:R-:W0:Y:S01]  /*16d0*/  MUFU.RCP R18, R18 ;  /* 0x0000001200127308 */ /* 0x001e220000001000 */
[----:B------:R-:W-:-:S07]  /*16e0*/  ISETP.GE.AND P2, PT, R2, RZ, PT ;  /* 0x000000ff0200720c */ /* 0x000fce0003f46270 */
[----:B-1----:R-:W1:Y:S01]  /*16f0*/  MUFU.RCP R16, R16 ;  /* 0x0000001000107308 */ /* 0x002e620000001000 */
[-C--:B------:R-:W-:Y:S02]  /*1700*/  @!P0 IADD3 R19, PT, PT, R19, -R8.reuse, RZ ;  /* 0x8000000813138210 */ /* 0x080fe40007ffe0ff */
[----:B------:R-:W-:Y:S01]  /*1710*/  @!P1 IMAD.IADD R0, R0, 0x1, -R7 ;  /* 0x0000000100009824 */ /* 0x000fe200078e0a07 */
[----:B------:R-:W-:Y:S02]  /*1720*/  @!P0 IADD3 R13, PT, PT, R13, 0x1, RZ ;  /* 0x000000010d0d8810 */ /* 0x000fe40007ffe0ff */
[----:B------:R-:W-:Y:S02]  /*1730*/  ISETP.GE.U32.AND P5, PT, R19, R8, PT ;  /* 0x000000081300720c */ /* 0x000fe40003fa6070 */
[----:B------:R-:W-:Y:S01]  /*1740*/  ISETP.GE.U32.AND P3, PT, R0, R7, PT ;  /* 0x000000070000720c */ /* 0x000fe20003f66070 */
[----:B0-----:R-:W-:Y:S01]  /*1750*/  VIADD R20, R18, 0xffffffe ;  /* 0x0ffffffe12147836 */ /* 0x001fe20000000000 */
[----:B------:R-:W-:-:S02]  /*1760*/  LOP3.LUT R0, R31, UR29, RZ, 0x3c, !PT ;  /* 0x0000001d1f007c12 */ /* 0x000fc4000f8e3cff */
[----:B------:R-:W-:Y:S01]  /*1770*/  @!P1 IADD3 R5, PT, PT, R5, 0x1, RZ ;  /* 0x0000000105059810 */ /* 0x000fe20007ffe0ff */
[----:B------:R-:W0:Y:S01]  /*1780*/  F2I.FTZ.U32.TRUNC.NTZ R21, R20 ;  /* 0x0000001400157305 */ /* 0x000e22000021f000 */
[----:B------:R-:W-:Y:S02]  /*1790*/  ISETP.GE.AND P0, PT, R0, RZ, PT ;  /* 0x000000ff0000720c */ /* 0x000fe40003f06270 */
[----:B------:R-:W-:Y:S01]  /*17a0*/  ISETP.NE.AND P1, PT, R31, RZ, PT ;  /* 0x000000ff1f00720c */ /* 0x000fe20003f25270 */
[----:B-1----:R-:W-:Y:S02]  /*17b0*/  VIADD R18, R16, 0xffffffe ;  /* 0x0ffffffe10127836 */ /* 0x002fe40000000000 */
[----:B------:R-:W-:Y:S02]  /*17c0*/  @P5 VIADD R13, R13, 0x1 ;  /* 0x000000010d0d5836 */ /* 0x000fe40000000000 */
[----:B------:R-:W1:Y:S01]  /*17d0*/  F2I.FTZ.U32.TRUNC.NTZ R19, R18 ;  /* 0x0000001200137305 */ /* 0x000e62000021f000 */
[----:B------:R-:W-:-:S02]  /*17e0*/  @P3 VIADD R5, R5, 0x1 ;  /* 0x0000000105053836 */ /* 0x000fc40000000000 */
[----:B------:R-:W-:Y:S01]  /*17f0*/  @!P2 IMAD.MOV R13, RZ, RZ, -R13 ;  /* 0x000000ffff0da224 */ /* 0x000fe200078e0a0d */
[----:B------:R-:W-:Y:S02]  /*1800*/  @!P4 LOP3.LUT R13, RZ, R32, RZ, 0x33, !PT ;  /* 0x00000020ff0dc212 */ /* 0x000fe400078e33ff */
[----:B------:R-:W-:Y:S01]  /*1810*/  @!P0 IADD3 R5, PT, PT, -R5, RZ, RZ ;  /* 0x000000ff05058210 */ /* 0x000fe20007ffe1ff */
[----:B0-----:R-:W-:Y:S01]  /*1820*/  IMAD.MOV R16, RZ, RZ, -R21 ;  /* 0x000000ffff107224 */ /* 0x001fe200078e0a15 */
[----:B------:R-:W-:Y:S01]  /*1830*/  MOV R20, RZ ;  /* 0x000000ff00147202 */ /* 0x000fe20000000f00 */
[----:B------:R-:W-:Y:S01]  /*1840*/  IMAD.MOV R7, RZ, RZ, -R13 ;  /* 0x000000ffff077224 */ /* 0x000fe200078e0a0d */
[----:B------:R-:W-:Y:S01]  /*1850*/  @!P1 LOP3.LUT R5, RZ, R31, RZ, 0x33, !PT ;  /* 0x0000001fff059212 */ /* 0x000fe200078e33ff */
[----:B------:R-:W-:Y:S02]  /*1860*/  IMAD R16, R16, R17, RZ ;  /* 0x0000001110107224 */ /* 0x000fe400078e02ff */
[----:B------:R-:W-:-:S02]  /*1870*/  IMAD R7, R32, R7, UR29 ;  /* 0x0000001d20077e24 */ /* 0x000fc4000f8e0207 */
[----:B------:R-:W-:Y:S01]  /*1880*/  IMAD.HI.U32 R16, R21, R16, R20 ;  /* 0x0000001015107227 */ /* 0x000fe200078e0014 */
[----:B-1----:R-:W-:Y:S02]  /*1890*/  IADD3 R0, PT, PT, RZ, -R19, RZ ;  /* 0x80000013ff007210 */ /* 0x002fe40007ffe0ff */
[----:B------:R-:W-:Y:S01]  /*18a0*/  IABS R2, R7 ;  /* 0x0000000700027213 */ /* 0x000fe20000000000 */
[----:B------:R-:W-:Y:S02]  /*18b0*/  IMAD.MOV R8, RZ, RZ, -R5 ;  /* 0x000000ffff087224 */ /* 0x000fe400078e0a05 */
[----:B------:R-:W-:Y:S02]  /*18c0*/  IMAD R21, R0, R15, RZ ;  /* 0x0000000f00157224 */ /* 0x000fe400078e02ff */
[----:B------:R-:W-:Y:S02]  /*18d0*/  IMAD.MOV.U32 R18, RZ, RZ, RZ ;  /* 0x000000ffff127224 */ /* 0x000fe400078e00ff */
[----:B------:R-:W-:-:S04]  /*18e0*/  IMAD.HI.U32 R16, R16, R2, RZ ;  /* 0x0000000210107227 */ /* 0x000fc800078e00ff */
[----:B------:R-:W-:Y:S02]  /*18f0*/  IMAD R8, R31, R8, UR29 ;  /* 0x0000001d1f087e24 */ /* 0x000fe4000f8e0208 */
[----:B------:R-:W-:Y:S01]  /*1900*/  IMAD.HI.U32 R21, R19, R21, R18 ;  /* 0x0000001513157227 */ /* 0x000fe200078e0012 */
[----:B------:R-:W-:Y:S02]  /*1910*/  IADD3 R18, PT, PT, -R16, RZ, RZ ;  /* 0x000000ff10127210 */ /* 0x000fe40007ffe1ff */
[----:B------:R-:W-:Y:S01]  /*1920*/  IABS R0, R8 ;  /* 0x0000000800007213 */ /* 0x000fe20000000000 */
[----:B------:R-:W-:Y:S01]  /*1930*/  IMAD R13, R13, UR31, R6 ;  /* 0x0000001f0d0d7c24 */ /* 0x000fe2000f8e0206 */
[----:B------:R-:W-:Y:S01]  /*1940*/  LOP3.LUT R8, R8, R3, RZ, 0x3c, !PT ;  /* 0x0000000308087212 */ /* 0x000fe200078e3cff */
[----:B------:R-:W-:Y:S02]  /*1950*/  IMAD R18, R17, R18, R2 ;  /* 0x0000001211127224 */ /* 0x000fe400078e0202 */
[----:B------:R-:W-:-:S03]  /*1960*/  IMAD.HI.U32 R21, R21, R0, RZ ;  /* 0x0000000015157227 */ /* 0x000fc600078e00ff */
[----:B------:R-:W-:Y:S01]  /*1970*/  ISETP.GT.U32.AND P4, PT, R17, R18, PT ;  /* 0x000000121100720c */ /* 0x000fe20003f84070 */
[----:B------:R-:W-:Y:S02]  /*1980*/  IMAD.MOV R2, RZ, RZ, -R21 ;  /* 0x000000ffff027224 */ /* 0x000fe400078e0a15 */
[----:B---3--:R-:W-:Y:S02]  /*1990*/  IMAD R5, R5, UR9, RZ ;  /* 0x0000000905057c24 */ /* 0x008fe4000f8e02ff */
[----:B------:R-:W-:Y:S01]  /*19a0*/  IMAD R0, R15, R2, R0 ;  /* 0x000000020f007224 */ /* 0x000fe200078e0200 */
[----:B------:R-:W-:-:S04]  /*19b0*/  LOP3.LUT R2, R7, R4, RZ, 0x3c, !PT ;  /* 0x0000000407027212 */ /* 0x000fc800078e3cff */
[----:B------:R-:W-:Y:S02]  /*19c0*/  ISETP.GT.U32.AND P1, PT, R15, R0, PT ;  /* 0x000000000f00720c */ /* 0x000fe40003f24070 */
[----:B------:R-:W-:Y:S01]  /*19d0*/  ISETP.GE.AND P2, PT, R2, RZ, PT ;  /* 0x000000ff0200720c */ /* 0x000fe20003f46270 */
[----:B------:R-:W-:Y:S01]  /*19e0*/  IMAD R2, R14, UR13, R5 ;  /* 0x0000000d0e027c24 */ /* 0x000fe2000f8e0205 */
[-C--:B------:R-:W-:Y:S01]  /*19f0*/  @!P4 IADD3 R18, PT, PT, R18, -R17.reuse, RZ ;  /* 0x800000111212c210 */ /* 0x080fe20007ffe0ff */
[----:B------:R-:W-:Y:S01]  /*1a00*/  IMAD.MOV.U32 R5, RZ, RZ, RZ ;  /* 0x000000ffff057224 */ /* 0x000fe200078e00ff */
[----:B------:R-:W-:Y:S02]  /*1a10*/  @!P4 IADD3 R16, PT, PT, R16, 0x1, RZ ;  /* 0x000000011010c810 */ /* 0x000fe40007ffe0ff */
[----:B------:R-:W-:Y:S02]  /*1a20*/  ISETP.GE.U32.AND P0, PT, R18, R17, PT ;  /* 0x000000111200720c */ /* 0x000fe40003f06070 */
[----:B------:R-:W-:-:S03]  /*1a30*/  ISETP.NE.AND P4, PT, R4, RZ, PT ;  /* 0x000000ff0400720c */ /* 0x000fc60003f85270 */
[----:B------:R-:W-:Y:S01]  /*1a40*/  @!P1 IMAD.IADD R0, R0, 0x1, -R15 ;  /* 0x0000000100009824 */ /* 0x000fe200078e0a0f */
[----:B------:R-:W-:Y:S02]  /*1a50*/  @!P1 IADD3 R21, PT, PT, R21, 0x1, RZ ;  /* 0x0000000115159810 */ /* 0x000fe40007ffe0ff */
[----:B------:R-:W-:Y:S02]  /*1a60*/  ISETP.NE.AND P1, PT, R3, RZ, PT ;  /* 0x000000ff0300720c */ /* 0x000fe40003f25270 */
[----:B------:R-:W-:Y:S01]  /*1a70*/  ISETP.GE.U32.AND P3, PT, R0, R15, PT ;  /* 0x0000000f0000720c */ /* 0x000fe20003f66070 */
[----:B------:R-:W-:Y:S02]  /*1a80*/  HFMA2 R15, -RZ, RZ, 0, 0 ;  /* 0x00000000ff0f7431 */ /* 0x000fe400000001ff */
        /* <DEDUP_REMOVED lines=15> */
.L_x_6803:
        /* <DEDUP_REMOVED lines=24> */
[----:B------:R-:W-:-:S03]  /*1d00*/  FADD R26, R2, R15 ;  /* 0x0000000f021a7221 */ /* 0x000fc60000000000 */
[----:B------:R-:W3:Y:S01]  /*1d10*/  LDG.E.U16 R15, desc[UR6][R16.64+0x10] ;  /* 0x00001006100f7981 */ /* 0x000ee2000c1e1500 */
[----:B------:R-:W-:-:S03]  /*1d20*/  HMUL2 R0, R23.H0_H0, R0.H0_H0 ;  /* 0x2000000017007232 */ /* 0x000fc60000000800 */
[----:B------:R-:W3:Y:S01]  /*1d30*/  LDG.E.U16 R23, desc[UR6][R16.64+0xc] ;  /* 0x00000c0610177981 */ /* 0x000ee2000c1e1500 */
[----:B----4-:R-:W-:-:S03]  /*1d40*/  HMUL2 R3, R22.H0_H0, R3.H0_H0 ;  /* 0x2000000316037232 */ /* 0x010fc60000000800 */
[----:B------:R-:W4:Y:S01]  /*1d50*/  LDG.E.U16 R22, desc[UR6][R18.64+0xe] ;  /* 0x00000e0612167981 */ /* 0x000f22000c1e1500 */
[----:B--2---:R-:W-:-:S03]  /*1d60*/  HMUL2 R2, R25.H0_H0, R20.H0_H0 ;  /* 0x2000001419027232 */ /* 0x004fc60000000800 */
[----:B------:R-:W2:Y:S01]  /*1d70*/  LDG.E.U16 R20, desc[UR6][R18.64+0x10] ;  /* 0x0000100612147981 */ /* 0x000ea2000c1e1500 */
[----:B------:R-:W-:-:S05]  /*1d80*/  HADD2.F32 R5, -RZ, R5.H0_H0 ;  /* 0x20000005ff057230 */ /* 0x000fca0000004100 */
[----:B------:R-:W-:Y:S01]  /*1d90*/  FADD R25, R26, R5 ;  /* 0x000000051a197221 */ /* 0x000fe20000000000 */
[----:B------:R-:W-:Y:S02]  /*1da0*/  HADD2.F32 R26, -RZ, R0.H0_H0 ;  /* 0x20000000ff1a7230 */ /* 0x000fe40000004100 */
[----:B------:R-:W-:-:S03]  /*1db0*/  HADD2.F32 R4, -RZ, R4.H0_H0 ;  /* 0x20000004ff047230 */ /* 0x000fc60000004100 */
[----:B------:R-:W-:Y:S01]  /*1dc0*/  FADD R25, R25, R26 ;  /* 0x0000001a19197221 */ /* 0x000fe20000000000 */
[----:B---3--:R-:W-:-:S03]  /*1dd0*/  HMUL2 R0, R24.H0_H0, R23.H0_H0 ;  /* 0x2000001718007232 */ /* 0x008fc60000000800 */
[----:B------:R-:W-:Y:S01]  /*1de0*/  FADD R25, R25, R4 ;  /* 0x0000000419197221 */ /* 0x000fe20000000000 */
[----:B------:R-:W3:Y:S04]  /*1df0*/  LDG.E.U16 R24, desc[UR6][R18.64+0x12] ;  /* 0x0000120612187981 */ /* 0x000ee8000c1e1500 */
[----:B------:R-:W3:Y:S01]  /*1e00*/  LDG.E.U16 R23, desc[UR6][R16.64+0x12] ;  /* 0x0000120610177981 */ /* 0x000ee2000c1e1500 */
[----:B----4-:R-:W-:-:S03]  /*1e10*/  HMUL2 R5, R22.H0_H0, R21.H0_H0 ;  /* 0x2000001516057232 */ /* 0x010fc60000000800 */
        /* <DEDUP_REMOVED lines=8> */
[----:B------:R-:W-:Y:S01]  /*1ea0*/  HADD2.F32 R0, -RZ, R0.H0_H0 ;  /* 0x20000000ff007230 */ /* 0x000fe20000004100 */
[----:B------:R-:W2:Y:S02]  /*1eb0*/  LDG.E.U16 R26, desc[UR6][R18.64+0x18] ;  /* 0x00001806121a7981 */ /* 0x000ea4000c1e1500 */
[----:B------:R-:W-:Y:S02]  /*1ec0*/  FADD R27, R25, R2 ;  /* 0x00000002191b7221 */ /* 0x000fe40000000000 */
[----:B------:R-:W2:Y:S01]  /*1ed0*/  LDG.E.U16 R25, desc[UR6][R16.64+0x18] ;  /* 0x0000180610197981 */ /* 0x000ea2000c1e1500 */
[----:B---3--:R-:W-:Y:S02]  /*1ee0*/  HMUL2 R3, R24.H0_H0, R23.H0_H0 ;  /* 0x2000001718037232 */ /* 0x008fe40000000800 */
[----:B------:R-:W-:Y:S01]  /*1ef0*/  FADD R27, R27, R0 ;  /* 0x000000001b1b7221 */ /* 0x000fe20000000000 */
[----:B------:R-:W3:Y:S04]  /*1f00*/  LDG.E.U16 R23, desc[UR6][R16.64+0x1c] ;  /* 0x00001c0610177981 */ /* 0x000ee8000c1e1500 */
[----:B------:R-:W3:Y:S01]  /*1f10*/  LDG.E.U16 R24, desc[UR6][R16.64+0x1e] ;  /* 0x00001e0610187981 */ /* 0x000ee2000c1e1500 */
[----:B----4-:R-:W-:-:S03]  /*1f20*/  HMUL2 R2, R22.H0_H0, R21.H0_H0 ;  /* 0x2000001516027232 */ /* 0x010fc60000000800 */
[----:B------:R-:W4:Y:S04]  /*1f30*/  LDG.E.U16 R22, desc[UR6][R18.64+0x1a] ;  /* 0x00001a0612167981 */ /* 0x000f28000c1e1500 */
[----:B------:R-:W4:Y:S01]  /*1f40*/  LDG.E.U16 R21, desc[UR6][R16.64+0x1a] ;  /* 0x00001a0610157981 */ /* 0x000f22000c1e1500 */
[----:B--2---:R-:W-:-:S03]  /*1f50*/  HMUL2 R0, R20.H0_H0, R15.H0_H0 ;  /* 0x2000000f14007232 */ /* 0x004fc60000000800 */
[----:B------:R-:W3:Y:S04]  /*1f60*/  LDG.E.U16 R20, desc[UR6][R18.64+0x1c] ;  /* 0x00001c0612147981 */ /* 0x000ee8000c1e1500 */
        /* <DEDUP_REMOVED lines=17> */
[----:B----4-:R-:W-:Y:S02]  /*2080*/  HMUL2 R0, R22.H0_H0, R21.H0_H0 ;  /* 0x2000001516007232 */ /* 0x010fe40000000800 */
[----:B---3--:R-:W-:-:S03]  /*2090*/  HMUL2 R2, R20.H0_H0, R23.H0_H0 ;  /* 0x2000001714027232 */ /* 0x008fc60000000800 */
[----:B------:R-:W-:Y:S02]  /*20a0*/  HADD2.F32 R0, -RZ, R0.H0_H0 ;  /* 0x20000000ff007230 */ /* 0x000fe40000004100 */
[----:B--2---:R-:W-:Y:S02]  /*20b0*/  HMUL2 R15, R15.H0_H0, R24.H0_H0 ;  /* 0x200000180f0f7232 */ /* 0x004fe40000000800 */
[----:B------:R-:W-:Y:S02]  /*20c0*/  HADD2.F32 R2, -RZ, R2.H0_H0 ;  /* 0x20000002ff027230 */ /* 0x000fe40000004100 */
[----:B------:R-:W-:Y:S01]  /*20d0*/  FADD R3, R3, R0 ;  /* 0x0000000003037221 */ /* 0x000fe20000000000 */
[----:B------:R-:W-:-:S03]  /*20e0*/  HADD2.F32 R15, -RZ, R15.H0_H0 ;  /* 0x2000000fff0f7230 */ /* 0x000fc60000004100 */
[----:B------:R-:W-:-:S04]  /*20f0*/  FADD R2, R3, R2 ;  /* 0x0000000203027221 */ /* 0x000fc80000000000 */
[----:B------:R-:W-:Y:S01]  /*2100*/  FADD R15, R2, R15 ;  /* 0x0000000f020f7221 */ /* 0x000fe20000000000 */
[----:B------:R-:W-:Y:S05]  /*2110*/  @P0 BRA `(.L_x_6803) ;  /* 0xfffffff800980947 */ /* 0x000fea000383ffff */
.L_x_6802:
        /* <DEDUP_REMOVED lines=52> */
.L_x_6804:
        /* <DEDUP_REMOVED lines=32> */
.L_x_6805:
        /* <DEDUP_REMOVED lines=27> */
.L_x_6801:
        /* <DEDUP_REMOVED lines=9> */
.L_x_6807:
[----:B------:R-:W0:Y:S01]  /*28a0*/  LDC.64 R24, c[0x0][0x4a0] ;  /* 0x00012800ff187b82 */ /* 0x000e220000000a00 */
[-C--:B------:R-:W-:Y:S02]  /*28b0*/  IADD3 R20, PT, PT, R12, R13.reuse, RZ ;  /* 0x0000000d0c147210 */ /* 0x080fe40007ffe0ff */
[-C--:B------:R-:W-:Y:S02]  /*28c0*/  IADD3 R18, PT, PT, R8, R13.reuse, RZ ;  /* 0x0000000d08127210 */ /* 0x080fe40007ffe0ff */
[----:B------:R-:W-:-:S03]  /*28d0*/  IADD3 R16, PT, PT, R10, R13, RZ ;  /* 0x0000000d0a107210 */ /* 0x000fc60007ffe0ff */
[----:B------:R-:W1:Y:S08]  /*28e0*/  LDC.64 R22, c[0x0][0x418] ;  /* 0x00010600ff167b82 */ /* 0x000e700000000a00 */
[----:B------:R-:W2:Y:S01]  /*28f0*/  LDC.64 R2, c[0x0][0x448] ;  /* 0x00011200ff027b82 */ /* 0x000ea20000000a00 */
[----:B0-----:R-:W-:-:S04]  /*2900*/  IMAD.WIDE R20, R20, 0x2, R24 ;  /* 0x0000000214147825 */ /* 0x001fc800078e0218 */
[----:B-1----:R-:W-:-:S05]  /*2910*/  IMAD.WIDE R18, R18, 0x2, R22 ;  /* 0x0000000212127825 */ /* 0x002fca00078e0216 */
[----:B------:R-:W3:Y:S01]  /*2920*/  LDG.E.U16 R22, desc[UR6][R18.64+0x2] ;  /* 0x0000020612167981 */ /* 0x000ee2000c1e1500 */
[----:B--2---:R-:W-:-:S03]  /*2930*/  IMAD.WIDE R16, R16, 0x2, R2 ;  /* 0x0000000210107825 */ /* 0x004fc600078e0202 */
[----:B------:R-:W2:Y:S04]  /*2940*/  LDG.E.U16 R25, desc[UR6][R18.64+0x4] ;  /* 0x0000040612197981 */ /* 0x000ea8000c1e1500 */
[----:B------:R-:W4:Y:S04]  /*2950*/  LDG.E.U16 R3, desc[UR6][R20.64] ;  /* 0x0000000614037981 */ /* 0x000f28000c1e1500 */
[----:B------:R-:W4:Y:S04]  /*2960*/  LDG.E.U16 R2, desc[UR6][R18.64] ;  /* 0x0000000612027981 */ /* 0x000f28000c1e1500 */
[----:B------:R-:W3:Y:S04]  /*2970*/  LDG.E.U16 R0, desc[UR6][R16.64] ;  /* 0x0000000610007981 */ /* 0x000ee8000c1e1500 */
[----:B------:R-:W2:Y:S04]  /*2980*/  LDG.E.U16 R27, desc[UR6][R16.64+0x4] ;  /* 0x00000406101b7981 */ /* 0x000ea8000c1e1500 */
[----:B------:R-:W2:Y:S04]  /*2990*/  LDG.E.U16 R33, desc[UR6][R16.64+0xa] ;  /* 0x00000a0610217981 */ /* 0x000ea8000c1e1500 */
[----:B------:R-:W2:Y:S04]  /*29a0*/  LDG.E.U16 R26, desc[UR6][R16.64+0xc] ;  /* 0x00000c06101a7981 */ /* 0x000ea8000c1e1500 */
[----:B------:R-:W2:Y:S04]  /*29b0*/  LDG.E.U16 R28, desc[UR6][R18.64+0xc] ;  /* 0x00000c06121c7981 */ /* 0x000ea8000c1e1500 */
[----:B------:R-:W2:Y:S01]  /*29c0*/  LDG.E.U16 R29, desc[UR6][R18.64+0xe] ;  /* 0x00000e06121d7981 */ /* 0x000ea2000c1e1500 */
[----:B----4-:R-:W-:-:S02]  /*29d0*/  HMUL2 R2, R3.H0_H0, R2.H0_H0 ;  /* 0x2000000203027232 */ /* 0x010fc40000000800 */
[----:B---3--:R-:W-:Y:S02]  /*29e0*/  HMUL2 R0, R3.H0_H0, R0.H0_H0 ;  /* 0x2000000003007232 */ /* 0x008fe40000000800 */
[----:B------:R-:W3:Y:S01]  /*29f0*/  LDG.E.U16 R3, desc[UR6][R20.64+0x2] ;  /* 0x0000020614037981 */ /* 0x000ee2000c1e1500 */
[----:B------:R-:W-:-:S03]  /*2a00*/  HADD2.F32 R23, -RZ, R2.H0_H0 ;  /* 0x20000002ff177230 */ /* 0x000fc60000004100 */
[----:B------:R-:W2:Y:S02]  /*2a10*/  LDG.E.U16 R2, desc[UR6][R20.64+0x4] ;  /* 0x0000040614027981 */ /* 0x000ea4000c1e1500 */
[----:B------:R-:W-:Y:S02]  /*2a20*/  FADD R23, R23, R4 ;  /* 0x0000000417177221 */ /* 0x000fe40000000000 */
[----:B------:R-:W4:Y:S01]  /*2a30*/  LDG.E.U16 R4, desc[UR6][R16.64+0x2] ;  /* 0x0000020610047981 */ /* 0x000f22000c1e1500 */
[----:B------:R-:W-:-:S05]  /*2a40*/  HADD2.F32 R0, -RZ, R0.H0_H0 ;  /* 0x20000000ff007230 */ /* 0x000fca0000004100 */
[----:B------:R-:W-:Y:S01]  /*2a50*/  FADD R5, R0, R5 ;  /* 0x0000000500057221 */ /* 0x000fe20000000000 */
[C---:B---3--:R-:W-:Y:S02]  /*2a60*/  HMUL2 R0, R3.reuse.H0_H0, R22.H0_H0 ;  /* 0x2000001603007232 */ /* 0x048fe40000000800 */
[----:B------:R-:W3:Y:S03]  /*2a70*/  LDG.E.U16 R22, desc[UR6][R16.64+0x6] ;  /* 0x0000060610167981 */ /* 0x000ee6000c1e1500 */
[----:B------:R-:W-:Y:S02]  /*2a80*/  HADD2.F32 R0, -RZ, R0.H0_H0 ;  /* 0x20000000ff007230 */ /* 0x000fe40000004100 */
[----:B----4-:R-:W-:-:S03]  /*2a90*/  HMUL2 R4, R3.H0_H0, R4.H0_H0 ;  /* 0x2000000403047232 */ /* 0x010fc60000000800 */
[----:B------:R-:W-:Y:S01]  /*2aa0*/  FADD R23, R23, R0 ;  /* 0x0000000017177221 */ /* 0x000fe20000000000 */
[C---:B--2---:R-:W-:Y:S01]  /*2ab0*/  HMUL2 R3, R2.reuse.H0_H0, R25.H0_H0 ;  /* 0x2000001902037232 */ /* 0x044fe20000000800 */
[----:B------:R-:W2:Y:S04]  /*2ac0*/  LDG.E.U16 R0, desc[UR6][R18.64+0x6] ;  /* 0x0000060612007981 */ /* 0x000ea8000c1e1500 */
[----:B------:R-:W2:Y:S01]  /*2ad0*/  LDG.E.U16 R25, desc[UR6][R20.64+0x6] ;  /* 0x0000060614197981 */ /* 0x000ea2000c1e1500 */
[----:B------:R-:W-:Y:S02]  /*2ae0*/  HMUL2 R2, R2.H0_H0, R27.H0_H0 ;  /* 0x2000001b02027232 */ /* 0x000fe40000000800 */
[----:B------:R-:W-:Y:S02]  /*2af0*/  HADD2.F32 R4, -RZ, R4.H0_H0 ;  /* 0x20000004ff047230 */ /* 0x000fe40000004100 */
[----:B------:R-:W-:Y:S01]  /*2b00*/  HADD2.F32 R24, -RZ, R3.H0_H0 ;  /* 0x20000003ff187230 */ /* 0x000fe20000004100 */
[----:B------:R-:W4:Y:S01]  /*2b10*/  LDG.E.U16 R27, desc[UR6][R18.64+0x8] ;  /* 0x00000806121b7981 */ /* 0x000f22000c1e1500 */
[----:B------:R-:W-:-:S02]  /*2b20*/  HADD2.F32 R3, -RZ, R2.H0_H0 ;  /* 0x20000002ff037230 */ /* 0x000fc40000004100 */
[----:B------:R-:W-:Y:S01]  /*2b30*/  FADD R4, R5, R4 ;  /* 0x0000000405047221 */ /* 0x000fe20000000000 */
[----:B------:R-:W-:Y:S01]  /*2b40*/  FADD R23, R23, R24 ;  /* 0x0000001817177221 */ /* 0x000fe20000000000 */
[----:B------:R-:W4:Y:S02]  /*2b50*/  LDG.E.U16 R2, desc[UR6][R20.64+0x8] ;  /* 0x0000080614027981 */ /* 0x000f24000c1e1500 */
[----:B------:R-:W-:Y:S02]  /*2b60*/  FADD R24, R4, R3 ;  /* 0x0000000304187221 */ /* 0x000fe40000000000 */
[----:B------:R-:W4:Y:S01]  /*2b70*/  LDG.E.U16 R3, desc[UR6][R16.64+0x8] ;  /* 0x0000080610037981 */ /* 0x000f22000c1e1500 */
[----:B--2---:R-:W-:-:S05]  /*2b80*/  HMUL2 R0, R25.H0_H0, R0.H0_H0 ;  /* 0x2000000019007232 */ /* 0x004fca0000000800 */
[----:B------:R-:W-:Y:S02]  /*2b90*/  HADD2.F32 R0, -RZ, R0.H0_H0 ;  /* 0x20000000ff007230 */ /* 0x000fe40000004100 */
[----:B---3--:R-:W-:Y:S02]  /*2ba0*/  HMUL2 R5, R25.H0_H0, R22.H0_H0 ;  /* 0x2000001619057232 */ /* 0x008fe40000000800 */
[----:B------:R-:W2:Y:S01]  /*2bb0*/  LDG.E.U16 R25, desc[UR6][R18.64+0xa] ;  /* 0x00000a0612197981 */ /* 0x000ea2000c1e1500 */
[----:B------:R-:W-:-:S03]  /*2bc0*/  FADD R23, R23, R0 ;  /* 0x0000000017177221 */ /* 0x000fc60000000000 */
[----:B------:R-:W2:Y:S01]  /*2bd0*/  LDG.E.U16 R0, desc[UR6][R20.64+0xa] ;  /* 0x00000a0614007981 */ /* 0x000ea2000c1e1500 */
[C---:B----4-:R-:W-:Y:S02]  /*2be0*/  HMUL2 R4, R2.reuse.H0_H0, R27.H0_H0 ;  /* 0x2000001b02047232 */ /* 0x050fe40000000800 */
[----:B------:R-:W-:Y:S01]  /*2bf0*/  HMUL2 R3, R2.H0_H0, R3.H0_H0 ;  /* 0x2000000302037232 */ /* 0x000fe20000000800 */
[----:B------:R-:W3:Y:S04]  /*2c00*/  LDG.E.U16 R22, desc[UR6][R20.64+0xe] ;  /* 0x00000e0614167981 */ /* 0x000ee8000c1e1500 */
[----:B------:R0:W4:Y:S01]  /*2c10*/  LDG.E.U16 R27, desc[UR6][R16.64+0xe] ;  /* 0x00000e06101b7981 */ /* 0x000122000c1e1500 */
[----:B------:R-:W-:Y:S02]  /*2c20*/  HADD2.F32 R5, -RZ, R5.H0_H0 ;  /* 0x20000005ff057230 */ /* 0x000fe40000004100 */
[----:B--2---:R-:W-:-:S02]  /*2c30*/  HMUL2 R2, R0.H0_H0, R25.H0_H0 ;  /* 0x2000001900027232 */ /* 0x004fc40000000800 */
[----:B------:R-:W2:Y:S01]  /*2c40*/  LDG.E.U16 R25, desc[UR6][R20.64+0xc] ;  /* 0x00000c0614197981 */ /* 0x000ea2000c1e1500 */
[----:B------:R-:W-:Y:S01]  /*2c50*/  FADD R24, R24, R5 ;  /* 0x0000000518187221 */ /* 0x000fe20000000000 */
[----:B------:R-:W-:Y:S02]  /*2c60*/  HADD2.F32 R4, -RZ, R4.H0_H0 ;  /* 0x20000004ff047230 */ /* 0x000fe40000004100 */
[----:B------:R-:W-:Y:S02]  /*2c70*/  HMUL2 R0, R0.H0_H0, R33.H0_H0 ;  /* 0x2000002100007232 */ /* 0x000fe40000000800 */
[----:B------:R-:W-:Y:S01]  /*2c80*/  HADD2.F32 R5, -RZ, R3.H0_H0 ;  /* 0x20000003ff057230 */ /* 0x000fe20000004100 */
[----:B------:R-:W-:Y:S01]  /*2c90*/  IADD3 R13, PT, PT, R13, 0x8, RZ ;  /* 0x000000080d0d7810 */ /* 0x000fe20007ffe0ff */
[----:B------:R-:W-:Y:S02]  /*2ca0*/  HADD2.F32 R3, -RZ, R2.H0_H0 ;  /* 0x20000002ff037230 */ /* 0x000fe40000004100 */
[----:B------:R-:W-:Y:S01]  /*2cb0*/  FADD R4, R23, R4 ;  /* 0x0000000417047221 */ /* 0x000fe20000000000 */
[----:B------:R-:W-:Y:S01]  /*2cc0*/  FADD R2, R24, R5 ;  /* 0x0000000518027221 */ /* 0x000fe20000000000 */
[----:B------:R-:W-:-:S02]  /*2cd0*/  HADD2.F32 R5, -RZ, R0.H0_H0 ;  /* 0x20000000ff057230 */ /* 0x000fc40000004100 */
[----:B------:R-:W-:Y:S01]  /*2ce0*/  FADD R4, R4, R3 ;  /* 0x0000000304047221 */ /* 0x000fe20000000000 */
[----:B------:R-:W-:Y:S02]  /*2cf0*/  ISETP.NE.AND P0, PT, R13, UR20, PT ;  /* 0x000000140d007c0c */ /* 0x000fe4000bf05270 */
[----:B------:R-:W-:Y:S01]  /*2d00*/  FADD R5, R2, R5 ;  /* 0x0000000502057221 */ /* 0x000fe20000000000 */
[----:B---3--:R-:W-:-:S05]  /*2d10*/  HMUL2 R2, R22.H0_H0, R29.H0_H0 ;  /* 0x2000001d16027232 */ /* 0x008fca0000000800 */
[----:B------:R-:W-:Y:S01]  /*2d20*/  HADD2.F32 R2, -RZ, R2.H0_H0 ;  /* 0x20000002ff027230 */ /* 0x000fe20000004100 */
[----:B0-----:R-:W-:Y:S01]  /*2d30*/  MOV R17, UR20 ;  /* 0x0000001400117c02 */ /* 0x001fe20008000f00 */
[C---:B--2---:R-:W-:Y:S02]  /*2d40*/  HMUL2 R0, R25.reuse.H0_H0, R26.H0_H0 ;  /* 0x2000001a19007232 */ /* 0x044fe40000000800 */
[----:B------:R-:W-:-:S03]  /*2d50*/  HMUL2 R3, R25.H0_H0, R28.H0_H0 ;  /* 0x2000001c19037232 */ /* 0x000fc60000000800 */
[----:B------:R-:W-:Y:S02]  /*2d60*/  HADD2.F32 R16, -RZ, R0.H0_H0 ;  /* 0x20000000ff107230 */ /* 0x000fe40000004100 */
[----:B----4-:R-:W-:Y:S02]  /*2d70*/  HMUL2 R0, R22.H0_H0, R27.H0_H0 ;  /* 0x2000001b16007232 */ /* 0x010fe40000000800 */
[----:B------:R-:W-:Y:S02]  /*2d80*/  HADD2.F32 R3, -RZ, R3.H0_H0 ;  /* 0x20000003ff037230 */ /* 0x000fe40000004100 */
[----:B------:R-:W-:Y:S01]  /*2d90*/  FADD R5, R5, R16 ;  /* 0x0000001005057221 */ /* 0x000fe20000000000 */
[----:B------:R-:W-:Y:S02]  /*2da0*/  HADD2.F32 R0, -RZ, R0.H0_H0 ;  /* 0x20000000ff007230 */ /* 0x000fe40000004100 */
[----:B------:R-:W-:-:S03]  /*2db0*/  FADD R3, R4, R3 ;  /* 0x0000000304037221 */ /* 0x000fc60000000000 */
[----:B------:R-:W-:Y:S01]  /*2dc0*/  FADD R5, R5, R0 ;  /* 0x0000000005057221 */ /* 0x000fe20000000000 */
[----:B------:R-:W-:Y:S01]  /*2dd0*/  FADD R4, R3, R2 ;  /* 0x0000000203047221 */ /* 0x000fe20000000000 */
[----:B------:R-:W-:Y:S05]  /*2de0*/  @P0 BRA `(.L_x_6807) ;  /* 0xfffffff800ac0947 */ /* 0x000fea000383ffff */
.L_x_6806:
        /* <DEDUP_REMOVED lines=49> */
.L_x_6809:
        /* <DEDUP_REMOVED lines=32> */
.L_x_6810:
        /* <DEDUP_REMOVED lines=20> */
.L_x_6808:
[----:B------:R-:W-:Y:S01]  /*3440*/  ISETP.LE.AND P0, PT, R14, UR4, PT ;  /* 0x000000040e007c0c */ /* 0x000fe2000bf03270 */
[----:B------:R-:W-:Y:S01]  /*3450*/  HFMA2 R2, -RZ, RZ, 0.96630859375, -0.0022525787353515625 ;  /* 0x3bbb989dff027431 */ /* 0x000fe200000001ff */
[----:B------:R-:W0:Y:S01]  /*3460*/  S2UR UR9, SR_CgaCtaId ;  /* 0x00000000000979c3 */ /* 0x000e220000008800 */
[----:B------:R-:W1:Y:S01]  /*3470*/  LDCU UR8, c[0x0][0x384] ;  /* 0x00007080ff0877ac */ /* 0x000e620008000800 */
[----:B------:R-:W-:Y:S01]  /*3480*/  FSEL R0, R15, -INF , P0 ;  /* 0xff8000000f007808 */ /* 0x000fe20000000000 */
[----:B------:R-:W-:Y:S01]  /*3490*/  FADD R4, R4, -R5 ;  /* 0x8000000504047221 */ /* 0x000fe20000000000 */
[----:B------:R-:W-:-:S03]  /*34a0*/  UMOV UR10, 0x400 ;  /* 0x00000400000a7882 */ /* 0x000fc60000000000 */
[----:B-----5:R-:W-:Y:S01]  /*34b0*/  FFMA R3, R0, UR5, -R9 ;  /* 0x0000000500037c23 */ /* 0x020fe20008000809 */
[----:B------:R-:W-:-:S03]  /*34c0*/  MOV R0, 0x437c0000 ;  /* 0x437c000000007802 */ /* 0x000fc60000000f00 */
[----:B------:R-:W-:-:S04]  /*34d0*/  FFMA.SAT R7, R3, R2, 0.5 ;  /* 0x3f00000003077423 */ /* 0x000fc80000002002 */
[----:B------:R-:W-:-:S04]  /*34e0*/  FFMA.RM R2, R7, R0, 12582913 ;  /* 0x4b40000107027423 */ /* 0x000fc80000004000 */
[----:B------:R-:W-:Y:S01]  /*34f0*/  FADD R0, R2, -12583039 ;  /* 0xcb40007f02007421 */ /* 0x000fe20000000000 */
[----:B-1----:R-:W-:-:S03]  /*3500*/  MOV R13, UR8 ;  /* 0x00000008000d7c02 */ /* 0x002fc60008000f00 */
[----:B------:R-:W-:Y:S01]  /*3510*/  FFMA R0, R3, 1.4426950216293334961, -R0 ;  /* 0x3fb8aa3b03007823 */ /* 0x000fe20000000800 */
[----:B0-----:R-:W-:-:S03]  /*3520*/  ULEA UR9, UR9, UR10, 0x18 ;  /* 0x0000000a09097291 */ /* 0x001fc6000f8ec0ff */
        /* <DEDUP_REMOVED lines=8> */
[----:B------:R-:W-:-:S05]  /*35b0*/  FMUL R0, R4, R3 ;  /* 0x0000000304007220 */ /* 0x000fca0000400000 */
[----:B------:R-:W-:-:S05]  /*35c0*/  F2FP.F16.F32.PACK_AB R0, RZ, R0 ;  /* 0x00000000ff00723e */ /* 0x000fca00000000ff */
[----:B------:R0:W-:Y:S01]  /*35d0*/  STS.U16 [R2], R0 ;  /* 0x0000000002007388 */ /* 0x0001e20000000400 */
[----:B------:R-:W-:Y:S05]  /*35e0*/  @!P0 BRA `(.L_x_6811) ;  /* 0xffffffdc007c8947 */ /* 0x000fea000383ffff */
[----:B------:R-:W-:Y:S05]  /*35f0*/  BRA `(.L_x_6799) ;  /* 0x0000001400dc7947 */ /* 0x000fea0003800000 */
.L_x_6800:
[----:B------:R-:W2:Y:S02]  /*3600*/  LDCU UR8, c[0x0][0x388] ;  /* 0x00007100ff0877ac */ /* 0x000ea40008000800 */
[----:B--2---:R-:W-:-:S09]  /*3610*/  UISETP.GE.AND UP0, UPT, UR8, 0x1, UPT ;  /* 0x000000010800788c */ /* 0x004fd2000bf06270 */
[----:B------:R-:W-:Y:S05]  /*3620*/  BRA.U !UP0, `(.L_x_6812) ;  /* 0x00000015086c7547 */ /* 0x000fea000b800000 */
[----:B------:R-:W-:Y:S01]  /*3630*/  IABS R12, R32 ;  /* 0x00000020000c7213 */ /* 0x000fe20000000000 */
[----:B------:R-:W2:Y:S01]  /*3640*/  LDC R3, c[0x0][0x3a8] ;  /* 0x0000ea00ff037b82 */ /* 0x000ea20000000800 */
[-C--:B------:R-:W-:Y:S01]  /*3650*/  IABS R10, R31.reuse ;  /* 0x0000001f000a7213 */ /* 0x080fe20000000000 */
[----:B0-----:R0:W5:Y:S01]  /*3660*/  LDG.E R8, desc[UR6][R8.64] ;  /* 0x0000000608087981 */ /* 0x001162000c1e1900 */
[----:B------:R-:W3:Y:S01]  /*3670*/  I2F.RP R13, R12 ;  /* 0x0000000c000d7306 */ /* 0x000ee20000209400 */
[----:B------:R-:W-:Y:S01]  /*3680*/  IABS R15, R31 ;  /* 0x0000001f000f7213 */ /* 0x000fe20000000000 */
[----:B------:R-:W4:Y:S04]  /*3690*/  LDCU UR12, c[0x0][0x3c0] ;  /* 0x00007800ff0c77ac */ /* 0x000f280008000800 */
[----:B------:R-:W-:Y:S01]  /*36a0*/  IMAD.MOV R15, RZ, RZ, -R15 ;  /* 0x000000ffff0f7224 */ /* 0x000fe200078e0a0f */
[----:B------:R-:W1:Y:S01]  /*36b0*/  LDCU.64 UR10, c[0x0][0x3b8] ;  /* 0x00007700ff0a77ac */ /* 0x000e620008000a00 */
[----:B------:R-:W4:Y:S01]  /*36c0*/  I2F.RP R11, R10 ;  /* 0x0000000a000b7306 */ /* 0x000f220000209400 */
[----:B------:R-:W1:Y:S07]  /*36d0*/  LDCU.64 UR8, c[0x0][0x3e8] ;  /* 0x00007d00ff0877ac */ /* 0x000e6e0008000a00 */
[----:B---3--:R-:W3:Y:S08]  /*36e0*/  MUFU.RCP R0, R13 ;  /* 0x0000000d00007308 */ /* 0x008ef00000001000 */
[----:B----4-:R-:W4:Y:S01]  /*36f0*/  MUFU.RCP R16, R11 ;  /* 0x0000000b00107308 */ /* 0x010f220000001000 */
[----:B---3--:R-:W-:-:S02]  /*3700*/  VIADD R4, R0, 0xffffffe ;  /* 0x0ffffffe00047836 */ /* 0x008fc40000000000 */
[----:B------:R-:W3:Y:S05]  /*3710*/  LDC R0, c[0x0][0x3d8] ;  /* 0x0000f600ff007b82 */ /* 0x000eea0000000800 */
[----:B------:R-:W0:Y:S01]  /*3720*/  F2I.FTZ.U32.TRUNC.NTZ R5, R4 ;  /* 0x0000000400057305 */ /* 0x000e22000021f000 */
[----:B----4-:R-:W-:Y:S01]  /*3730*/  VIADD R16, R16, 0xffffffe ;  /* 0x0ffffffe10107836 */ /* 0x010fe20000000000 */
[----:B------:R-:W-:-:S06]  /*3740*/  IABS R11, R32 ;  /* 0x00000020000b7213 */ /* 0x000fcc0000000000 */
[----:B------:R4:W1:Y:S01]  /*3750*/  F2I.FTZ.U32.TRUNC.NTZ R17, R16 ;  /* 0x0000001000117305 */ /* 0x000862000021f000 */
[----:B------:R-:W-:Y:S01]  /*3760*/  IMAD.MOV R11, RZ, RZ, -R11 ;  /* 0x000000ffff0b7224 */ /* 0x000fe200078e0a0b */
[----:B0-----:R-:W-:Y:S01]  /*3770*/  IADD3 R9, PT, PT, RZ, -R5, RZ ;  /* 0x80000005ff097210 */ /* 0x001fe20007ffe0ff */
[----:B------:R-:W-:-:S04]  /*3780*/  IMAD.MOV.U32 R4, RZ, RZ, RZ ;  /* 0x000000ffff047224 */ /* 0x000fc800078e00ff */
[----:B------:R-:W-:Y:S02]  /*3790*/  IMAD R9, R9, R12, RZ ;  /* 0x0000000c09097224 */ /* 0x000fe400078e02ff */
[----:B----4-:R-:W-:Y:S02]  /*37a0*/  HFMA2 R16, -RZ, RZ, 0, 0 ;  /* 0x00000000ff107431 */ /* 0x010fe400000001ff */
[----:B-1----:R-:W-:Y:S02]  /*37b0*/  IMAD.MOV R7, RZ, RZ, -R17 ;  /* 0x000000ffff077224 */ /* 0x002fe400078e0a11 */
[----:B------:R-:W-:Y:S01]  /*37c0*/  IMAD.HI.U32 R9, R5, R9, R4 ;  /* 0x0000000905097227 */ /* 0x000fe200078e0004 */
[----:B--2---:R-:W-:Y:S02]  /*37d0*/  IABS R5, R3 ;  /* 0x0000000300057213 */ /* 0x004fe40000000000 */
[----:B---3--:R-:W-:Y:S01]  /*37e0*/  IABS R4, R0 ;  /* 0x0000000000047213 */ /* 0x008fe20000000000 */
[----:B------:R-:W-:Y:S01]  /*37f0*/  IMAD R7, R7, R10, RZ ;  /* 0x0000000a07077224 */ /* 0x000fe200078e02ff */
[----:B------:R-:W0:Y:S01]  /*3800*/  I2F.RP R14, R5 ;  /* 0x00000005000e7306 */ /* 0x000e220000209400 */
[----:B------:R-:W-:-:S04]  /*3810*/  IMAD.HI.U32 R9, R9, R2, RZ ;  /* 0x0000000209097227 */ /* 0x000fc800078e00ff */
[----:B------:R-:W-:-:S03]  /*3820*/  IMAD.HI.U32 R7, R17, R7, R16 ;  /* 0x0000000711077227 */ /* 0x000fc600078e0010 */
[----:B------:R-:W1:Y:S01]  /*3830*/  I2F.RP R13, R4 ;  /* 0x00000004000d7306 */ /* 0x000e620000209400 */
[----:B------:R-:W-:Y:S02]  /*3840*/  IMAD R11, R9, R11, R2 ;  /* 0x0000000b090b7224 */ /* 0x000fe400078e0202 */
[----:B------:R-:W-:-:S03]  /*3850*/  IMAD.HI.U32 R7, R7, R2, RZ ;  /* 0x0000000207077227 */ /* 0x000fc600078e00ff */
[----:B------:R-:W-:Y:S01]  /*3860*/  ISETP.GT.U32.AND P3, PT, R12, R11, PT ;  /* 0x0000000b0c00720c */ /* 0x000fe20003f64070 */
[----:B------:R-:W-:Y:S01]  /*3870*/  IMAD R15, R7, R15, R2 ;  /* 0x0000000f070f7224 */ /* 0x000fe200078e0202 */
[----:B0-----:R-:W0:Y:S04]  /*3880*/  MUFU.RCP R14, R14 ;  /* 0x0000000e000e7308 */ /* 0x001e280000001000 */
[----:B------:R-:W-:-:S04]  /*3890*/  ISETP.GT.U32.AND P2, PT, R10, R15, PT ;  /* 0x0000000f0a00720c */ /* 0x000fc80003f44070 */
[----:B-1----:R-:W1:Y:S03]  /*38a0*/  MUFU.RCP R2, R13 ;  /* 0x0000000d00027308 */ /* 0x002e660000001000 */
[-C--:B------:R-:W-:Y:S02]  /*38b0*/  @!P3 IADD3 R11, PT, PT, R11, -R12.reuse, RZ ;  /* 0x8000000c0b0bb210 */ /* 0x080fe40007ffe0ff */
[----:B------:R-:W-:Y:S02]  /*38c0*/  @!P3 IADD3 R9, PT, PT, R9, 0x1, RZ ;  /* 0x000000010909b810 */ /* 0x000fe40007ffe0ff */
[----:B------:R-:W-:Y:S02]  /*38d0*/  ISETP.GE.U32.AND P5, PT, R11, R12, PT ;  /* 0x0000000c0b00720c */ /* 0x000fe40003fa6070 */
[----:B------:R-:W-:Y:S01]  /*38e0*/  @!P2 IMAD.IADD R15, R15, 0x1, -R10 ;  /* 0x000000010f0fa824 */ /* 0x000fe200078e0a0a */
[----:B------:R-:W-:Y:S01]  /*38f0*/  LOP3.LUT R11, R32, UR29, RZ, 0x3c, !PT ;  /* 0x0000001d200b7c12 */ /* 0x000fe2000f8e3cff */
[----:B0-----:R-:W-:Y:S01]  /*3900*/  VIADD R16, R14, 0xffffffe ;  /* 0x0ffffffe0e107836 */ /* 0x001fe20000000000 */
[----:B------:R-:W-:Y:S01]  /*3910*/  ISETP.NE.AND P3, PT, R32, RZ, PT ;  /* 0x000000ff2000720c */ /* 0x000fe20003f65270 */
[----:B------:R-:W-:Y:S01]  /*3920*/  @!P2 VIADD R7, R7, 0x1 ;  /* 0x000000010707a836 */ /* 0x000fe20000000000 */
[----:B------:R-:W-:Y:S01]  /*3930*/  ISETP.GE.U32.AND P1, PT, R15, R10, PT ;  /* 0x0000000a0f00720c */ /* 0x000fe20003f26070 */
[----:B------:R-:W0:Y:S01]  /*3940*/  F2I.FTZ.U32.TRUNC.NTZ R17, R16 ;  /* 0x0000001000117305 */ /* 0x000e22000021f000 */
[----:B------:R-:W-:Y:S01]  /*3950*/  LOP3.LUT R10, R31, UR29, RZ, 0x3c, !PT ;  /* 0x0000001d1f0a7c12 */ /* 0x000fe2000f8e3cff */
[----:B-1----:R-:W-:Y:S01]  /*3960*/  VIADD R2, R2, 0xffffffe ;  /* 0x0ffffffe02027836 */ /* 0x002fe20000000000 */
[----:B------:R-:W-:Y:S01]  /*3970*/  ISETP.GE.AND P4, PT, R11, RZ, PT ;  /* 0x000000ff0b00720c */ /* 0x000fe20003f86270 */
[----:B------:R-:W-:Y:S01]  /*3980*/  IMAD.MOV.U32 R14, RZ, RZ, RZ ;  /* 0x000000ffff0e7224 */ /* 0x000fe200078e00ff */
[----:B------:R-:W-:-:S02]  /*3990*/  ISETP.GE.AND P0, PT, R10, RZ, PT ;  /* 0x000000ff0a00720c */ /* 0x000fc40003f06270 */
[----:B------:R-:W-:Y:S01]  /*39a0*/  ISETP.NE.AND P2, PT, R31, RZ, PT ;  /* 0x000000ff1f00720c */ /* 0x000fe20003f45270 */
[----:B------:R-:W1:Y:S01]  /*39b0*/  F2I.FTZ.U32.TRUNC.NTZ R15, R2 ;  /* 0x00000002000f7305 */ /* 0x000e62000021f000 */
[----:B------:R-:W-:-:S03]  /*39c0*/  @P5 IADD3 R9, PT, PT, R9, 0x1, RZ ;  /* 0x0000000109095810 */ /* 0x000fc60007ffe0ff */
[----:B------:R-:W-:Y:S01]  /*39d0*/  @P1 VIADD R7, R7, 0x1 ;  /* 0x0000000107071836 */ /* 0x000fe20000000000 */
[----:B0-----:R-:W-:-:S03]  /*39e0*/  IADD3 R12, PT, PT, RZ, -R17, RZ ;  /* 0x80000011ff0c7210 */ /* 0x001fc60007ffe0ff */
[----:B------:R-:W-:Y:S02]  /*39f0*/  @!P4 IADD3 R9, PT, PT, -R9, RZ, RZ ;  /* 0x000000ff0909c210 */ /* 0x000fe40007ffe1ff */
[----:B------:R-:W-:Y:S01]  /*3a00*/  @!P0 IMAD.MOV R7, RZ, RZ, -R7 ;  /* 0x000000ffff078224 */ /* 0x000fe200078e0a07 */
[----:B------:R-:W-:Y:S01]  /*3a10*/  @!P3 LOP3.LUT R9, RZ, R32, RZ, 0x33, !PT ;  /* 0x00000020ff09b212 */ /* 0x000fe200078e33ff */
[----:B------:R-:W-:Y:S01]  /*3a20*/  IMAD R12, R12, R5, RZ ;  /* 0x000000050c0c7224 */ /* 0x000fe200078e02ff */
[----:B------:R-:W-:Y:S02]  /*3a30*/  @!P2 LOP3.LUT R7, RZ, R31, RZ, 0x33, !PT ;  /* 0x0000001fff07a212 */ /* 0x000fe400078e33ff */
[----:B------:R-:W-:Y:S01]  /*3a40*/  MOV R16, RZ ;  /* 0x000000ff00107202 */ /* 0x000fe20000000f00 */
[----:B------:R-:W-:Y:S01]  /*3a50*/  IMAD.MOV R13, RZ, RZ, -R9 ;  /* 0x000000ffff0d7224 */ /* 0x000fe200078e0a09 */
[----:B-1----:R-:W-:Y:S01]  /*3a60*/  IADD3 R11, PT, PT, RZ, -R15, RZ ;  /* 0x8000000fff0b7210 */ /* 0x002fe20007ffe0ff */
[----:B------:R-:W-:-:S02]  /*3a70*/  IMAD.MOV R10, RZ, RZ, -R7 ;  /* 0x000000ffff0a7224 */ /* 0x000fc400078e0a07 */
[----:B------:R-:W-:Y:S02]  /*3a80*/  IMAD R2, R32, R13, UR29 ;  /* 0x0000001d20027e24 */ /* 0x000fe4000f8e020d */
[----:B------:R-:W-:Y:S02]  /*3a90*/  IMAD R13, R31, R10, UR29 ;  /* 0x0000001d1f0d7e24 */ /* 0x000fe4000f8e020a */
[----:B------:R-:W-:Y:S01]  /*3aa0*/  IMAD.HI.U32 R12, R17, R12, R16 ;  /* 0x0000000c110c7227 */ /* 0x000fe200078e0010 */
[----:B------:R-:W-:-:S03]  /*3ab0*/  IABS R10, R2 ;  /* 0x00000002000a7213 */ /* 0x000fc60000000000 */
[----:B------:R-:W-:Y:S01]  /*3ac0*/  IMAD R17, R11, R4, RZ ;  /* 0x000000040b117224 */ /* 0x000fe200078e02ff */
[----:B------:R-:W-:Y:S01]  /*3ad0*/  IABS R11, R13 ;  /* 0x0000000d000b7213 */ /* 0x000fe20000000000 */
[----:B------:R-:W-:Y:S01]  /*3ae0*/  IMAD.HI.U32 R12, R12, R10, RZ ;  /* 0x0000000a0c0c7227 */ /* 0x000fe200078e00ff */
[----:B------:R-:W-:-:S03]  /*3af0*/  LOP3.LUT R13, R13, R0, RZ, 0x3c, !PT ;  /* 0x000000000d0d7212 */ /* 0x000fc600078e3cff */
        /* <DEDUP_REMOVED lines=16> */
[----:B------:R-:W-:Y:S01]  /*3c00*/  ISETP.GE.AND P3, PT, R5, RZ, PT ;  /* 0x000000ff0500720c */ /* 0x000fe20003f66270 */
[----:B------:R-:W0:Y:S01]  /*3c10*/  S2R R4, SR_TID.X ;  /* 0x0000000000047919 */ /* 0x000e220000002100 */
[----:B------:R-:W-:-:S02]  /*3c20*/  ISETP.NE.AND P0, PT, R3, RZ, PT ;  /* 0x000000ff0300720c */ /* 0x000fc40003f05270 */
        /* <DEDUP_REMOVED lines=14> */
.L_x_6818:
        /* <DEDUP_REMOVED lines=9> */
.L_x_6814:
        /* <DEDUP_REMOVED lines=21> */
[----:B---3--:R-:W-:Y:S02]  /*3ef0*/  HMUL2 R0, R19.H0_H0, R0.H0_H0 ;  /* 0x2000000013007232 */ /* 0x008fe40000000800 */
[----:B------:R-:W-:-:S05]  /*3f00*/  HADD2.F32 R19, -RZ, R2.H0_H0 ;  /* 0x20000002ff137230 */ /* 0x000fca0000004100 */
[----:B------:R-:W-:Y:S01]  /*3f10*/  FADD R24, R19, R24 ;  /* 0x0000001813187221 */ /* 0x000fe20000000000 */
[----:B----4-:R-:W-:Y:S01]  /*3f20*/  HMUL2 R3, R18.H0_H0, R3.H0_H0 ;  /* 0x2000000312037232 */ /* 0x010fe20000000800 */
[----:B------:R-:W3:Y:S04]  /*3f30*/  LDG.E.U16 R19, desc[UR6][R12.64+0xe] ;  /* 0x00000e060c137981 */ /* 0x000ee8000c1e1500 */
[----:B------:R-:W3:Y:S01]  /*3f40*/  LDG.E.U16 R18, desc[UR6][R10.64+0xe] ;  /* 0x00000e060a127981 */ /* 0x000ee2000c1e1500 */
        /* <DEDUP_REMOVED lines=15> */
[----:B------:R-:W-:Y:S02]  /*4040*/  HMUL2 R0, R23.H0_H0, R22.H0_H0 ;  /* 0x2000001617007232 */ /* 0x000fe40000000800 */
[----:B------:R-:W4:Y:S04]  /*4050*/  LDG.E.U16 R23, desc[UR6][R12.64+0x14] ;  /* 0x000014060c177981 */ /* 0x000f28000c1e1500 */
[----:B------:R-:W4:Y:S01]  /*4060*/  LDG.E.U16 R22, desc[UR6][R10.64+0x14] ;  /* 0x000014060a167981 */ /* 0x000f22000c1e1500 */
[----:B------:R-:W-:-:S02]  /*4070*/  HADD2.F32 R25, -RZ, R0.H0_H0 ;  /* 0x20000000ff197230 */ /* 0x000fc40000004100 */
[----:B--2---:R-:W-:Y:S02]  /*4080*/  HMUL2 R2, R21.H0_H0, R20.H0_H0 ;  /* 0x2000001415027232 */ /* 0x004fe40000000800 */
[----:B------:R-:W2:Y:S03]  /*4090*/  LDG.E.U16 R21, desc[UR6][R12.64+0x16] ;  /* 0x000016060c157981 */ /* 0x000ea6000c1e1500 */
[----:B------:R-:W-:Y:S01]  /*40a0*/  HADD2.F32 R2, -RZ, R2.H0_H0 ;  /* 0x20000002ff027230 */ /* 0x000fe20000004100 */
[----:B------:R-:W2:Y:S04]  /*40b0*/  LDG.E.U16 R20, desc[UR6][R10.64+0x16] ;  /* 0x000016060a147981 */ /* 0x000ea8000c1e1500 */
[----:B------:R-:W-:Y:S01]  /*40c0*/  FADD R26, R3, R2 ;  /* 0x00000002031a7221 */ /* 0x000fe20000000000 */
[----:B---3--:R-:W-:-:S02]  /*40d0*/  HMUL2 R3, R19.H0_H0, R18.H0_H0 ;  /* 0x2000001213037232 */ /* 0x008fc40000000800 */
[----:B------:R-:W3:Y:S04]  /*40e0*/  LDG.E.U16 R19, desc[UR6][R12.64+0x18] ;  /* 0x000018060c137981 */ /* 0x000ee8000c1e1500 */
[----:B------:R-:W3:Y:S01]  /*40f0*/  LDG.E.U16 R18, desc[UR6][R10.64+0x18] ;  /* 0x000018060a127981 */ /* 0x000ee2000c1e1500 */
[----:B----4-:R-:W-:-:S03]  /*4100*/  HMUL2 R2, R17.H0_H0, R16.H0_H0 ;  /* 0x2000001011027232 */ /* 0x010fc60000000800 */
        /* <DEDUP_REMOVED lines=9> */
[----:B------:R-:W-:Y:S02]  /*41a0*/  HADD2.F32 R3, -RZ, R2.H0_H0 ;  /* 0x20000002ff037230 */ /* 0x000fe40000004100 */
[----:B------:R-:W-:Y:S02]  /*41b0*/  HMUL2 R2, R23.H0_H0, R22.H0_H0 ;  /* 0x2000001617027232 */ /* 0x000fe40000000800 */
[----:B------:R-:W-:Y:S02]  /*41c0*/  HADD2.F32 R22, -RZ, R0.H0_H0 ;  /* 0x20000000ff167230 */ /* 0x000fe40000004100 */
[----:B------:R-:W-:Y:S01]  /*41d0*/  FADD R3, R26, R3 ;  /* 0x000000031a037221 */ /* 0x000fe20000000000 */
[----:B------:R-:W-:-:S03]  /*41e0*/  HADD2.F32 R2, -RZ, R2.H0_H0 ;  /* 0x20000002ff027230 */ /* 0x000fc60000004100 */
[----:B------:R-:W-:Y:S01]  /*41f0*/  FADD R3, R3, R22 ;  /* 0x0000001603037221 */ /* 0x000fe20000000000 */
[----:B------:R-:W-:-:S03]  /*4200*/  IADD3 R9, PT, PT, R9, 0x10, RZ ;  /* 0x0000001009097810 */ /* 0x000fc60007ffe0ff */
[----:B------:R-:W-:Y:S01]  /*4210*/  FADD R3, R3, R2 ;  /* 0x0000000203037221 */ /* 0x000fe20000000000 */
[----:B------:R-:W-:Y:S01]  /*4220*/  ISETP.NE.AND P0, PT, R9, UR22, PT ;  /* 0x0000001609007c0c */ /* 0x000fe2000bf05270 */
        /* <DEDUP_REMOVED lines=17> */
.L_x_6813:
        /* <DEDUP_REMOVED lines=52> */
.L_x_6816:
        /* <DEDUP_REMOVED lines=32> */
.L_x_6817:
        /* <DEDUP_REMOVED lines=27> */
.L_x_6815:
[----:B------:R-:W-:Y:S01]  /*4a30*/  ISETP.LE.AND P0, PT, R4, UR4, PT ;  /* 0x0000000404007c0c */ /* 0x000fe2000bf03270 */
[----:B------:R-:W-:Y:S01]  /*4a40*/  HFMA2 R2, -RZ, RZ, 0.96630859375, -0.0022525787353515625 ;  /* 0x3bbb989dff027431 */ /* 0x000fe200000001ff */
[----:B------:R-:W-:Y:S01]  /*4a50*/  MOV R0, 0x437c0000 ;  /* 0x437c000000007802 */ /* 0x000fe20000000f00 */
[----:B------:R-:W0:Y:S01]  /*4a60*/  S2UR UR9, SR_CgaCtaId ;  /* 0x00000000000979c3 */ /* 0x000e220000008800 */
[----:B------:R-:W-:Y:S01]  /*4a70*/  FSEL R3, R24, -INF , P0 ;  /* 0xff80000018037808 */ /* 0x000fe20000000000 */
[----:B------:R-:W1:Y:S04]  /*4a80*/  LDCU UR8, c[0x0][0x384] ;  /* 0x00007080ff0877ac */ /* 0x000e680008000800 */
[----:B-----5:R-:W-:Y:S01]  /*4a90*/  FFMA R3, R3, UR5, -R8 ;  /* 0x0000000503037c23 */ /* 0x020fe20008000808 */
[----:B------:R-:W-:-:S03]  /*4aa0*/  UMOV UR10, 0x400 ;  /* 0x00000400000a7882 */ /* 0x000fc60000000000 */
[----:B------:R-:W-:-:S04]  /*4ab0*/  FFMA.SAT R5, R3, R2, 0.5 ;  /* 0x3f00000003057423 */ /* 0x000fc80000002002 */
[----:B------:R-:W-:-:S04]  /*4ac0*/  FFMA.RM R2, R5, R0, 12582913 ;  /* 0x4b40000105027423 */ /* 0x000fc80000004000 */
[----:B------:R-:W-:Y:S01]  /*4ad0*/  FADD R0, R2, -12583039 ;  /* 0xcb40007f02007421 */ /* 0x000fe20000000000 */
[----:B-1----:R-:W-:-:S03]  /*4ae0*/  MOV R13, UR8 ;  /* 0x00000008000d7c02 */ /* 0x002fc60008000f00 */
[----:B------:R-:W-:Y:S01]  /*4af0*/  FFMA R0, R3, 1.4426950216293334961, -R0 ;  /* 0x3fb8aa3b03007823 */ /* 0x000fe20000000800 */
[----:B0-----:R-:W-:-:S03]  /*4b00*/  ULEA UR9, UR9, UR10, 0x18 ;  /* 0x0000000a09097291 */ /* 0x001fc6000f8ec0ff */
[----:B------:R-:W-:Y:S01]  /*4b10*/  FFMA R5, R3, 1.925963033500011079e-08, R0 ;  /* 0x32a5706003057823 */ /* 0x000fe20000000000 */
[----:B------:R-:W-:-:S03]  /*4b20*/  SHF.L.U32 R3, R2, 0x17, RZ ;  /* 0x0000001702037819 */ /* 0x000fc600000006ff */
[----:B------:R-:W0:Y:S01]  /*4b30*/  MUFU.EX2 R0, R5 ;  /* 0x0000000500007308 */ /* 0x000e220000000800 */
[C---:B------:R-:W-:Y:S02]  /*4b40*/  LEA R2, R4.reuse, UR9, 0x1 ;  /* 0x0000000904027c11 */ /* 0x040fe4000f8e08ff */
        /* <DEDUP_REMOVED lines=8> */
[----:B------:R-:W-:Y:S05]  /*4bd0*/  BRA `(.L_x_6799) ;  /* 0x0000000000647947 */ /* 0x000fea0003800000 */
.L_x_6812:
[----:B0-----:R0:W5:Y:S01]  /*4be0*/  LDG.E R6, desc[UR6][R8.64] ;  /* 0x0000000608067981 */ /* 0x001162000c1e1900 */
[----:B------:R-:W-:Y:S02]  /*4bf0*/  HFMA2 R2, -RZ, RZ, 3.7421875, 0 ;  /* 0x437c0000ff027431 */ /* 0x000fe400000001ff */
[----:B------:R-:W-:Y:S01]  /*4c00*/  IMAD.MOV.U32 R4, RZ, RZ, 0x3bbb989d ;  /* 0x3bbb989dff047424 */ /* 0x000fe200078e00ff */
[----:B------:R-:W2:Y:S02]  /*4c10*/  S2R R7, SR_TID.X ;  /* 0x0000000000077919 */ /* 0x000ea40000002100 */
[----:B0-2---:R-:W-:-:S07]  /*4c20*/  LEA R11, R7, UR14, 0x1 ;  /* 0x0000000e070b7c11 */ /* 0x005fce000f8e08ff */
.L_x_6819:
[C---:B------:R-:W-:Y:S02]  /*4c30*/  ISETP.LE.AND P0, PT, R7.reuse, UR4, PT ;  /* 0x0000000407007c0c */ /* 0x040fe4000bf03270 */
[----:B------:R-:W-:Y:S02]  /*4c40*/  IADD3 R7, PT, PT, R7, UR16, RZ ;  /* 0x0000001007077c10 */ /* 0x000fe4000fffe0ff */
[----:B------:R-:W-:Y:S02]  /*4c50*/  FSEL R5, RZ, -INF , P0 ;  /* 0xff800000ff057808 */ /* 0x000fe40000000000 */
[----:B------:R-:W-:Y:S03]  /*4c60*/  ISETP.GE.AND P0, PT, R7, R13, PT ;  /* 0x0000000d0700720c */ /* 0x000fe60003f06270 */
[----:B-----5:R-:W-:Y:S04]  /*4c70*/  FFMA R5, R5, UR5, -R6 ;  /* 0x0000000505057c23 */ /* 0x020fe80008000806 */
[----:B------:R-:W-:Y:S04]  /*4c80*/  FFMA.SAT R3, R5, R4, 0.5 ;  /* 0x3f00000005037423 */ /* 0x000fe80000002004 */
[----:B------:R-:W-:Y:S04]  /*4c90*/  FFMA.RM R3, R3, R2, 12582913 ;  /* 0x4b40000103037423 */ /* 0x000fe80000004002 */
[C---:B------:R-:W-:Y:S01]  /*4ca0*/  FADD R0, R3.reuse, -12583039 ;  /* 0xcb40007f03007421 */ /* 0x040fe20000000000 */
[----:B------:R-:W-:Y:S03]  /*4cb0*/  SHF.L.U32 R10, R3, 0x17, RZ ;  /* 0x00000017030a7819 */ /* 0x000fe600000006ff */
[C---:B------:R-:W-:Y:S04]  /*4cc0*/  FFMA R0, R5.reuse, 1.4426950216293334961, -R0 ;  /* 0x3fb8aa3b05007823 */ /* 0x040fe80000000800 */
[----:B------:R-:W-:Y:S04]  /*4cd0*/  FFMA R0, R5, 1.925963033500011079e-08, R0 ;  /* 0x32a5706005007823 */ /* 0x000fe80000000000 */
[----:B------:R-:W0:Y:S02]  /*4ce0*/  MUFU.EX2 R9, R0 ;  /* 0x0000000000097308 */ /* 0x000e240000000800 */
[----:B0-----:R-:W-:Y:S01]  /*4cf0*/  FMUL R9, R10, R9 ;  /* 0x000000090a097220 */ /* 0x001fe20000400000 */
[----:B------:R-:W-:Y:S03]  /*4d00*/  MOV R10, UR16 ;  /* 0x00000010000a7c02 */ /* 0x000fe60008000f00 */
[----:B------:R-:W-:Y:S04]  /*4d10*/  FMUL R9, R9, UR5 ;  /* 0x0000000509097c20 */ /* 0x000fe80008400000 */
[----:B------:R-:W-:Y:S05]  /*4d20*/  FMUL R9, RZ, R9 ;  /* 0x00000009ff097220 */ /* 0x000fea0000400000 */
[----:B------:R-:W-:Y:S05]  /*4d30*/  F2FP.F16.F32.PACK_AB R8, RZ, R9 ;  /* 0x00000009ff08723e */ /* 0x000fea00000000ff */
[----:B------:R0:W-:Y:S02]  /*4d40*/  STS.U16 [R11], R8 ;  /* 0x000000080b007388 */ /* 0x0001e40000000400 */
[----:B0-----:R-:W-:Y:S01]  /*4d50*/  LEA R11, R10, R11, 0x1 ;  /* 0x0000000b0a0b7211 */ /* 0x001fe200078e08ff */
[----:B------:R-:W-:Y:S09]  /*4d60*/  @!P0 BRA `(.L_x_6819) ;  /* 0xfffffffc00b08947 */ /* 0x000ff2000383ffff */
.L_x_6799:
[----:B01----:R-:W-:Y:S05]  /*4d70*/  BSYNC.RECONVERGENT B0 ;  /* 0x0000000000007941 */ /* 0x003fea0003800200 */
.L_x_6798:
        /* <DEDUP_REMOVED lines=20> */
[----:B------:R-:W-:Y:S01]  /*4ec0*/  IMAD R11, R0, R2, RZ ;  /* 0x00000002000b7224 */ /* 0x000fe200078e02ff */
[----:B------:R-:W-:-:S03]  /*4ed0*/  IABS R0, UR29 ;  /* 0x0000001d00007c13 */ /* 0x000fc60008000000 */
[----:B------:R-:W-:Y:S01]  /*4ee0*/  IMAD.HI.U32 R11, R7, R11, R6 ;  /* 0x0000000b070b7227 */ /* 0x000fe200078e0006 */
[----:B---3--:R-:W-:-:S04]  /*4ef0*/  IABS R7, R4 ;  /* 0x0000000400077213 */ /* 0x008fc80000000000 */
        /* <DEDUP_REMOVED lines=11> */
[----:B------:R-:W-:-:S05]  /*4fb0*/  ISETP.GE.AND P0, PT, R2, RZ, PT ;  /* 0x000000ff0200720c */ /* 0x000fca0003f06270 */
[----:B------:R-:W0:Y:S02]  /*4fc0*/  F2I.FTZ.U32.TRUNC.NTZ R9, R9 ;  /* 0x0000000900097305 */ /* 0x000e24000021f000 */
[----:B------:R-:W-:-:S06]  /*4fd0*/  @P2 VIADD R6, R6, 0x1 ;  /* 0x0000000106062836 */ /* 0x000fcc0000000000 */
        /* <DEDUP_REMOVED lines=8> */
[----:B------:R-:W-:Y:S01]  /*5060*/  IMAD.HI.U32 R9, R9, R11, R8 ;  /* 0x0000000b09097227 */ /* 0x000fe200078e0008 */
        /* <DEDUP_REMOVED lines=9> */
[----:B------:R-:W0:Y:S01]  /*5100*/  LDC R2, c[0x0][0x4bc] ;  /* 0x00012f00ff027b82 */ /* 0x000e220000000800 */
[----:B------:R-:W-:-:S04]  /*5110*/  LOP3.LUT R7, R3, R4, RZ, 0x3c, !PT ;  /* 0x0000000403077212 */ /* 0x000fc800078e3cff */
[----:B------:R-:W-:Y:S01]  /*5120*/  ISETP.GE.AND P0, PT, R7, RZ, PT ;  /* 0x000000ff0700720c */ /* 0x000fe20003f06270 */
[----:B-1----:R-:W-:-:S05]  /*5130*/  IMAD R7, R6, UR11, RZ ;  /* 0x0000000b06077c24 */ /* 0x002fca000f8e02ff */
[----:B------:R-:W-:-:S07]  /*5140*/  @P2 IADD3 R9, PT, PT, R9, 0x1, RZ ;  /* 0x0000000109092810 */ /* 0x000fce0007ffe0ff */
        /* <DEDUP_REMOVED lines=12> */
.L_x_6824:
[----:B-1----:R-:W-:Y:S02]  /*5210*/  IADD3 R5, PT, PT, R34, R7, RZ ;  /* 0x0000000722057210 */ /* 0x002fe40007ffe0ff */
[----:B------:R-:W-:-:S03]  /*5220*/  IADD3 R7, PT, PT, R7, UR16, RZ ;  /* 0x0000001007077c10 */ /* 0x000fc6000fffe0ff */
[----:B0-----:R-:W-:Y:S01]  /*5230*/  IMAD.WIDE R4, R5, 0x2, R2 ;  /* 0x0000000205047825 */ /* 0x001fe200078e0202 */
[----:B------:R-:W-:-:S04]  /*5240*/  ISETP.GE.AND P0, PT, R7, UR10, PT ;  /* 0x0000000a07007c0c */ /* 0x000fc8000bf06270 */
[----:B------:R1:W-:Y:S09]  /*5250*/  STG.E.U16 desc[UR6][R4.64], RZ ;  /* 0x000000ff04007986 */ /* 0x0003f2000c101506 */
[----:B------:R-:W-:Y:S05]  /*5260*/  @!P0 BRA `(.L_x_6824) ;  /* 0xfffffffc00e88947 */ /* 0x000fea000383ffff */
[----:B------:R-:W-:Y:S05]  /*5270*/  BSYNC.RECONVERGENT B0 ;  /* 0x0000000000007941 */ /* 0x000fea0003800200 */
.L_x_6823:
[----:B------:R-:W-:Y:S05]  /*5280*/  BRA `(.L_x_6821) ;  /* 0x00000010009c7947 */ /* 0x000fea0003800000 */
.L_x_6822:
        /* <DEDUP_REMOVED lines=8> */
[----:B------:R2:W3:Y:S02]  /*5310*/  F2I.FTZ.U32.TRUNC.NTZ R9, R8 ;  /* 0x0000000800097305 */ /* 0x0004e4000021f000 */
[----:B--2---:R-:W-:Y:S02]  /*5320*/  HFMA2 R8, -RZ, RZ, 0, 0 ;  /* 0x00000000ff087431 */ /* 0x004fe400000001ff */
[----:B---3--:R-:W-:-:S04]  /*5330*/  IMAD.MOV R2, RZ, RZ, -R9 ;  /* 0x000000ffff027224 */ /* 0x008fc800078e0a09 */
        /* <DEDUP_REMOVED lines=42> */
.L_x_6830:
[----:B0-----:R-:W0:Y:S01]  /*55e0*/  LDCU UR8, c[0x0][0x384] ;  /* 0x00007080ff0877ac */ /* 0x001e220008000800 */
[----:B------:R-:W-:Y:S02]  /*55f0*/  IADD3 R0, PT, PT, R2, R5, RZ ;  /* 0x0000000502007210 */ /* 0x000fe40007ffe0ff */
[----:B------:R-:W-:Y:S02]  /*5600*/  MOV R33, RZ ;  /* 0x000000ff00217202 */ /* 0x000fe40000000f00 */
        /* <DEDUP_REMOVED lines=10> */
.L_x_6826:
        /* <DEDUP_REMOVED lines=104> */
.L_x_6825:
        /* <DEDUP_REMOVED lines=53> */
.L_x_6828:
        /* <DEDUP_REMOVED lines=32> */
.L_x_6829:
        /* <DEDUP_REMOVED lines=31> */
.L_x_6827:
        /* <DEDUP_REMOVED lines=9> */
.L_x_6821:
[----:B------:R-:W-:Y:S05]  /*6500*/  BSYNC.RECONVERGENT B1 ;  /* 0x0000000000017941 */ /* 0x000fea0003800200 */
.L_x_6820:
[----:B------:R-:W2:Y:S01]  /*6510*/  LDCU UR8, c[0x0][0x380] ;  /* 0x00007000ff0877ac */ /* 0x000ea20008000800 */
[----:B------:R-:W-:-:S04]  /*6520*/  UIADD3 UR4, UPT, UPT, UR15, UR4, URZ ;  /* 0x000000040f047290 */ /* 0x000fc8000fffe0ff */
[----:B--2---:R-:W-:-:S09]  /*6530*/  UISETP.GE.AND UP0, UPT, UR4, UR8, UPT ;  /* 0x000000080400728c */ /* 0x004fd2000bf06270 */
[----:B------:R-:W-:Y:S05]  /*6540*/  BRA.U !UP0, `(.L_x_6831) ;  /* 0xffffff9d08cc7547 */ /* 0x000fea000b83ffff */
.L_x_6797:
        /* <DEDUP_REMOVED lines=9> */
        .weak           $__internal_113_$__cuda_sm20_rcp_rn_f32_slowpath
        .type           $__internal_113_$__cuda_sm20_rcp_rn_f32_slowpath,@function
        .size           $__internal_113_$__cuda_sm20_rcp_rn_f32_slowpath,($__internal_114_$__cuda_sm20_sqrt_rn_f32_slowpath - $__internal_113_$__cuda_sm20_rcp_rn_f32_slowpath)
$__internal_113_$__cuda_sm20_rcp_rn_f32_slowpath:
        /* <DEDUP_REMOVED lines=17> */
.L_x_6833:
        /* <DEDUP_REMOVED lines=34> */
.L_x_6835:
[----:B------:R-:W0:Y:S02]  /*6910*/  MUFU.RCP R5, R5 ;  /* 0x0000000500057308 */ /* 0x000e240000001000 */
[----:B0-----:R-:W-:-:S15]  /*6920*/  R2UR UR5, R5 ;  /* 0x00000000050572ca */ /* 0x001fde00000e0000 */
.L_x_6834:
[----:B------:R-:W-:-:S04]  /*6930*/  MOV R5, 0x0 ;  /* 0x0000000000057802 */ /* 0x000fc80000000f00 */
[----:B------:R-:W-:Y:S05]  /*6940*/  RET.REL.NODEC R4 `(_Z28fmha_bwd_reference_dQ_kernelIN4cute5tupleIJiiiiNS1_IJNS1_IJiiEEEiEEEEEENS0_6TensorINS0_10ViewEngineINS0_8gmem_ptrIPN7cutlass6half_tEEEEENS0_6LayoutINS1_IJiiS3_EEENS1_IJiNS0_1CILi1EEES3_EEEEEEENS5_ISC_NSD_ISE_NS1_IJiSG_NS1_IJNS1_IJNSF_ILi0EEEiEEEiEEEEEEEEEESP_SJ_NS5_INS6_INS7_IPfEEEENSD_INS1_IJiS3_EEENS1_IJSG_S3_EEEEEEESJ_SJ_NS8_4fmha10collective21CausalForBackwardMaskILb1EEEEvT_T0_T1_T2_T3_T4_T5_T6_T7_) ;  /* 0xffffff9404ac7950 */ /* 0x000fea0003c3ffff */
        .weak           $__internal_114_$__cuda_sm20_sqrt_rn_f32_slowpath
        .type           $__internal_114_$__cuda_sm20_sqrt_rn_f32_slowpath,@function
        .size           $__internal_114_$__cuda_sm20_sqrt_rn_f32_slowpath,(.L_x_7378 - $__internal_114_$__cuda_sm20_sqrt_rn_f32_slowpath)
$__internal_114_$__cuda_sm20_sqrt_rn_f32_slowpath:
        /* <DEDUP_REMOVED lines=20> */
.L_x_6836:
[----:B------:R-:W-:Y:S01]  /*6a90*/  HFMA2 R5, -RZ, RZ, 0, 0 ;  /* 0x00000000ff057431 */ /* 0x000fe200000001ff */
[----:B------:R-:W-:-:S04]  /*6aa0*/  MOV R4, R0 ;  /* 0x0000000000047202 */ /* 0x000fc80000000f00 */
[----:B------:R-:W-:Y:S05]  /*6ab0*/  RET.REL.NODEC R4 `(_Z28fmha_bwd_reference_dQ_kernelIN4cute5tupleIJiiiiNS1_IJNS1_IJiiEEEiEEEEEENS0_6TensorINS0_10ViewEngineINS0_8gmem_ptrIPN7cutlass6half_tEEEEENS0_6LayoutINS1_IJiiS3_EEENS1_IJiNS0_1CILi1EEES3_EEEEEEENS5_ISC_NSD_ISE_NS1_IJiSG_NS1_IJNS1_IJNSF_ILi0EEEiEEEiEEEEEEEEEESP_SJ_NS5_INS6_INS7_IPfEEEENSD_INS1_IJiS3_EEENS1_IJSG_S3_EEEEEEESJ_SJ_NS8_4fmha10collective21CausalForBackwardMaskILb1EEEEvT_T0_T1_T2_T3_T4_T5_T6_T7_) ;  /* 0xffffff9404507950 */ /* 0x000fea0003c3ffff */
.L_x_6837:
        /* <DEDUP_REMOVED lines=12> */
.L_x_7378:


//--------------------- .text._Z21fmha_reference_kernelIN4cute5tupleIJiiiiNS1_IJNS1_IJiiEEEiEEEEEENS0_6TensorINS0_10ViewEngineINS0_8gmem_ptrIPN7cutlass6half_tEEEEENS0_6LayoutINS1_IJiiS3_EEENS1_IJiNS0_1CILi1EEES3_EEEEEEENS5_ISC_NSD_ISE_NS1_IJiSG_NS1_IJNS1_IJNSF_ILi0EEEiEEEiEEEEEEEEEESP_SJ_NS5_INS6_INS7_IPfEEEENSD_INS1_IJiS3_EEENS1_IJSG_S3_EEEEEEENS8_4fmha10collective21CausalForBackwardMaskILb1EEEEvT_T0_T1_T2_T3_T4_T5_ --------------------------
	.section	.text._Z21fmha_reference_kernelIN4cute5tupleIJiiiiNS1_IJNS1_IJiiEEEiEEEEEENS0_6TensorINS0_10ViewEngineINS0_8gmem_ptrIPN7cutlass6half_tEEEEENS0_6LayoutINS1_IJiiS3_EEENS1_IJiNS0_1CILi1EEES3_EEEEEEENS5_ISC_NSD_ISE_NS1_IJiSG_NS1_IJNS1_IJNSF_ILi0EEEiEEEiEEEEEEEEEESP_SJ_NS5_INS6_INS7_IPfEEEENSD_INS1_IJiS3_EEENS1_IJSG_S3_EEEEEEENS8_4fmha10collective21CausalForBackwardMaskILb1EEEEvT_T0_T1_T2_T3_T4_T5_,"ax",@progbits
	.align	128
        .global         _Z21fmha_reference_kernelIN4cute5tupleIJiiiiNS1_IJNS1_IJiiEEEiEEEEEENS0_6TensorINS0_10ViewEngineINS0_8gmem_ptrIPN7cutlass6half_tEEEEENS0_6LayoutINS1_IJiiS3_EEENS1_IJiNS0_1CILi1EEES3_EEEEEEENS5_ISC_NSD_ISE_NS1_IJiSG_NS1_IJNS1_IJNSF_ILi0EEEiEEEiEEEEEEEEEESP_SJ_NS5_INS6_INS7_IPfEEEENSD_INS1_IJiS3_EEENS1_IJSG_S3_EEEEEEENS8_4fmha10collective21CausalForBackwardMaskILb1EEEEvT_T0_T1_T2_T3_T4_T5_
        .type           _Z21fmha_reference_kernelIN4cute5tupleIJiiiiNS1_IJNS1_IJiiEEEiEEEEEENS0_6TensorINS0_10ViewEngineINS0_8gmem_ptrIPN7cutlass6half_tEEEEENS0_6LayoutINS1_IJiiS3_EEENS1_IJiNS0_1CILi1EEES3_EEEEEEENS5_ISC_NSD_ISE_NS1_IJiSG_NS1_IJNS1_IJNSF_ILi0EEEiEEEiEEEEEEEEEESP_SJ_NS5_INS6_INS7_IPfEEEENSD_INS1_IJiS3_EEENS1_IJSG_S3_EEEEEEENS8_4fmha10collective21CausalForBackwardMaskILb1EEEEvT_T0_T1_T2_T3_T4_T5_,@function
        .size           _Z21fmha_reference_kernelIN4cute5tupleIJiiiiNS1_IJNS1_IJiiEEEiEEEEEENS0_6TensorINS0_10ViewEngineINS0_8gmem_ptrIPN7cutlass6half_tEEEEENS0_6LayoutINS1_IJiiS3_EEENS1_IJiNS0_1CILi1EEES3_EEEEEEENS5_ISC_NSD_ISE_NS1_IJiSG_NS1_IJNS1_IJNSF_ILi0EEEiEEEiEEEEEEEEEESP_SJ_NS5_INS6_INS7_IPfEEEENSD_INS1_IJiS3_EEENS1_IJSG_S3_EEEEEEENS8_4fmha10collective21CausalForBackwardMaskILb1EEEEvT_T0_T1_T2_T3_T4_T5_,(.L_x_7381 - _Z21fmha_reference_kernelIN4cute5tupleIJiiiiNS1_IJNS1_IJiiEEEiEEEEEENS0_6TensorINS0_10ViewEngineINS0_8gmem_ptrIPN7cutlass6half_tEEEEENS0_6LayoutINS1_IJiiS3_EEENS1_IJiNS0_1CILi1EEES3_EEEEEEENS5_ISC_NSD_ISE_NS1_IJiSG_NS1_IJNS1_IJNSF_ILi0EEEiEEEiEEEEEEEEEESP_SJ_NS5_INS6_INS7_IPfEEEENSD_INS1_IJiS3_EEENS1_IJSG_S3_EEEEEEENS8_4fmha10collective21CausalForBackwardMaskILb1EEEEvT_T0_T1_T2_T3_T4_T5_)
        .other          _Z21fmha_reference_kernelIN4cute5tupleIJiiiiNS1_IJNS1_IJiiEEEiEEEEEENS0_6TensorINS0_10ViewEngineINS0_8gmem_ptrIPN7cutlass6half_tEEEEENS0_6LayoutINS1_IJiiS3_EEENS1_IJiNS0_1CILi1EEES3_EEEEEEENS5_ISC_NSD_ISE_NS1_IJiSG_NS1_IJNS1_IJNSF_ILi0EEEiEEEiEEEEEEEEEESP_SJ_NS5_INS6_INS7_IPfEEEENSD_INS1_IJiS3_EEENS1_IJSG_S3_EEEEEEENS8_4fmha10collective21CausalForBackwardMaskILb1EEEEvT_T0_T1_T2_T3_T4_T5_,@"STO_CUDA_ENTRY STV_DEFAULT"
_Z21fmha_reference_kernelIN4cute5tupleIJiiiiNS1_IJNS1_IJiiEEEiEEEEEENS0_6TensorINS0_10ViewEngineINS0_8gmem_ptrIPN7cutlass6half_tEEEEENS0_6LayoutINS1_IJiiS3_EEENS1_IJiNS0_1CILi1EEES3_EEEEEEENS5_ISC_NSD_ISE_NS1_IJiSG_NS1_IJNS1_IJNSF_ILi0EEEiEEEiEEEEEEEEEESP_SJ_NS5_INS6_INS7_IPfEEEENSD_INS1_IJiS3_EEENS1_IJSG_S3_EEEEEEENS8_4fmha10collective21CausalForBackwardMaskILb1EEEEvT_T0_T1_T2_T3_T4_T5_:
.text._Z21fmha_reference_kernelIN4cute5tupleIJiiiiNS1_IJNS1_IJiiEEEiEEEEEENS0_6TensorINS0_10ViewEngineINS0_8gmem_ptrIPN7cutlass6half_tEEEEENS0_6LayoutINS1_IJiiS3_EEENS1_IJiNS0_1CILi1EEES3_EEEEEEENS5_ISC_NSD_ISE_NS1_IJiSG_NS1_IJNS1_IJNSF_ILi0EEEiEEEiEEEEEEEEEESP_SJ_NS5_INS6_INS7_IPfEEEENSD_INS1_IJiS3_EEENS1_IJSG_S3_EEEEEEENS8_4fmha10collective21CausalForBackwardMaskILb1EEEEvT_T0_T1_T2_T3_T4_T5_:
        /* <DEDUP_REMOVED lines=20> */
[----:B------:R-:W-:Y:S05]  /*0140*/  CALL.REL.NOINC `($__internal_116_$__cuda_sm20_dsqrt_rn_f64_mediumpath_v1) ;  /* 0x0000005400087944 */ /* 0x000fea0003c00000 */
.L_x_6838:
        /* <DEDUP_REMOVED lines=12> */
[----:B------:R-:W-:Y:S05]  /*0210*/  CALL.REL.NOINC `($__internal_115_$__cuda_sm20_dblrcp_rn_slowpath_v3) ;  /* 0x0000005000347944 */ /* 0x000fea0003c00000 */
.L_x_6839:
        /* <DEDUP_REMOVED lines=30> */
.L_x_6888:
[----:B0-----:R-:W0:Y:S02]  /*0400*/  LDCU UR6, c[0x0][0x380] ;  /* 0x00007000ff0677ac */ /* 0x001e240008000800 */
[----:B0-----:R-:W-:-:S09]  /*0410*/  UISETP.GE.AND UP0, UPT, UR13, UR6, UPT ;  /* 0x000000060d00728c */ /* 0x001fd2000bf06270 */
[----:B-123--:R-:W-:Y:S05]  /*0420*/  BRA.U UP0, `(.L_x_6840) ;  /* 0x0000004d00907547 */ /* 0x00efea000b800000 */
[----:B------:R-:W-:Y:S01]  /*0430*/  UMOV UR21, UR13 ;  /* 0x0000000d00157c82 */ /* 0x000fe20008000000 */
.L_x_6887:
        /* <DEDUP_REMOVED lines=73> */
.L_x_6845:
[----:B0-----:R-:W-:Y:S02]  /*08d0*/  IADD3 R3, PT, PT, R4, R23, RZ ;  /* 0x0000001704037210 */ /* 0x001fe40007ffe0ff */
[----:B------:R-:W-:-:S03]  /*08e0*/  IADD3 R23, PT, PT, R23, UR12, RZ ;  /* 0x0000000c17177c10 */ /* 0x000fc6000fffe0ff */
[----:B------:R-:W-:Y:S01]  /*08f0*/  IMAD.WIDE R2, R3, 0x2, R8 ;  /* 0x0000000203027825 */ /* 0x000fe200078e0208 */
[----:B------:R-:W-:-:S04]  /*0900*/  ISETP.GE.AND P0, PT, R23, UR8, PT ;  /* 0x0000000817007c0c */ /* 0x000fc8000bf06270 */
[----:B------:R0:W-:Y:S09]  /*0910*/  STG.E.U16 desc[UR4][R2.64], RZ ;  /* 0x000000ff02007986 */ /* 0x0001f2000c101504 */
[----:B------:R-:W-:Y:S05]  /*0920*/  @!P0 BRA `(.L_x_6845) ;  /* 0xfffffffc00e88947 */ /* 0x000fea000383ffff */
.L_x_6844:
[----:B------:R-:W-:Y:S05]  /*0930*/  BSYNC.RECONVERGENT B0 ;  /* 0x0000000000007941 */ /* 0x000fea0003800200 */
.L_x_6843:
        /* <DEDUP_REMOVED lines=67> */
.L_x_6842:
        /* <DEDUP_REMOVED lines=11> */
.L_x_6850:
[C---:B------:R-:W-:Y:S01]  /*0e20*/  ISETP.LE.AND P0, PT, R3.reuse, UR21, PT ;  /* 0x0000001503007c0c */ /* 0x040fe2000bf03270 */
[----:B------:R-:W-:Y:S02]  /*0e30*/  VIADD R3, R3, UR12 ;  /* 0x0000000c03037c36 */ /* 0x000fe40008000000 */
[----:B------:R-:W-:Y:S01]  /*0e40*/  IMAD.U32 R0, RZ, RZ, UR12 ;  /* 0x0000000cff007e24 */ /* 0x000fe2000f8e00ff */
[----:B------:R-:W-:Y:S02]  /*0e50*/  FSEL R2, RZ, -INF , P0 ;  /* 0xff800000ff027808 */ /* 0x000fe40000000000 */
[----:B------:R-:W-:-:S03]  /*0e60*/  ISETP.GE.AND P0, PT, R3, R14, PT ;  /* 0x0000000e0300720c */ /* 0x000fc60003f06270 */
[----:B------:R0:W-:Y:S02]  /*0e70*/  STS [R5], R2 ;  /* 0x0000000205007388 */ /* 0x0001e40000000800 */
[----:B0-----:R-:W-:-:S08]  /*0e80*/  IMAD R5, R0, 0x4, R5 ;  /* 0x0000000400057824 */ /* 0x001fd000078e0205 */
[----:B------:R-:W-:Y:S05]  /*0e90*/  @!P0 BRA `(.L_x_6850) ;  /* 0xfffffffc00e08947 */ /* 0x000fea000383ffff */
[----:B------:R-:W-:Y:S05]  /*0ea0*/  BRA `(.L_x_6848) ;  /* 0x00000014004c7947 */ /* 0x000fea0003800000 */
.L_x_6849:
        /* <DEDUP_REMOVED lines=120> */
.L_x_6856:
        /* <DEDUP_REMOVED lines=9> */
.L_x_6852:
        /* <DEDUP_REMOVED lines=92> */
.L_x_6851:
        /* <DEDUP_REMOVED lines=50> */
.L_x_6854:
        /* <DEDUP_REMOVED lines=30> */
.L_x_6855:
        /* <DEDUP_REMOVED lines=26> */
.L_x_6853:
[----:B------:R-:W0:Y:S01]  /*2320*/  S2UR UR7, SR_CgaCtaId ;  /* 0x00000000000779c3 */ /* 0x000e220000008800 */
[----:B------:R-:W1:Y:S01]  /*2330*/  LDCU UR6, c[0x0][0x384] ;  /* 0x00007080ff0677ac */ /* 0x000e620008000800 */
[----:B------:R-:W-:Y:S01]  /*2340*/  ISETP.LE.AND P0, PT, R28, UR21, PT ;  /* 0x000000151c007c0c */ /* 0x000fe2000bf03270 */
[----:B------:R-:W-:-:S03]  /*2350*/  UMOV UR8, 0x400 ;  /* 0x0000040000087882 */ /* 0x000fc60000000000 */
[----:B------:R-:W-:Y:S01]  /*2360*/  FSEL R3, R0, -INF , P0 ;  /* 0xff80000000037808 */ /* 0x000fe20000000000 */
[----:B-1----:R-:W-:Y:S01]  /*2370*/  IMAD.U32 R14, RZ, RZ, UR6 ;  /* 0x00000006ff0e7e24 */ /* 0x002fe2000f8e00ff */
[----:B0-----:R-:W-:-:S06]  /*2380*/  ULEA UR7, UR7, UR8, 0x18 ;  /* 0x0000000807077291 */ /* 0x001fcc000f8ec0ff */
[C---:B------:R-:W-:Y:S01]  /*2390*/  LEA R0, R28.reuse, UR7, 0x2 ;  /* 0x000000071c007c11 */ /* 0x040fe2000f8e10ff */
[----:B------:R-:W-:-:S04]  /*23a0*/  VIADD R28, R28, UR12 ;  /* 0x0000000c1c1c7c36 */ /* 0x000fc80008000000 */
[----:B------:R0:W-:Y:S01]  /*23b0*/  STS [R0], R3 ;  /* 0x0000000300007388 */ /* 0x0001e20000000800 */
[----:B------:R-:W-:-:S13]  /*23c0*/  ISETP.GE.AND P0, PT, R28, R14, PT ;  /* 0x0000000e1c00720c */ /* 0x000fda0003f06270 */
[----:B------:R-:W-:Y:S05]  /*23d0*/  @!P0 BRA `(.L_x_6856) ;  /* 0xfffffff000948947 */ /* 0x000fea000383ffff */
.L_x_6848:
[----:B------:R-:W-:Y:S05]  /*23e0*/  BSYNC.RECONVERGENT B0 ;  /* 0x0000000000007941 */ /* 0x000fea0003800200 */
.L_x_6847:
        /* <DEDUP_REMOVED lines=16> */
.L_x_6861:
        /* <DEDUP_REMOVED lines=40> */
.L_x_6860:
[----:B------:R-:W-:Y:S05]  /*2770*/  BSYNC.RECONVERGENT B0 ;  /* 0x0000000000007941 */ /* 0x000fea0003800200 */
.L_x_6859:
        /* <DEDUP_REMOVED lines=27> */
.L_x_6862:
        /* <DEDUP_REMOVED lines=18> */
.L_x_6863:
        /* <DEDUP_REMOVED lines=17> */
.L_x_6858:
[----:B------:R-:W-:Y:S05]  /*2b60*/  BSYNC.RECONVERGENT B1 ;  /* 0x0000000000017941 */ /* 0x000fea0003800200 */
.L_x_6857:
        /* <DEDUP_REMOVED lines=11> */
.L_x_6866:
        /* <DEDUP_REMOVED lines=16> */
.L_x_6865:
[----:B------:R-:W-:Y:S05]  /*2d20*/  BSYNC.RECONVERGENT B0 ;  /* 0x0000000000007941 */ /* 0x000fea0003800200 */
.L_x_6864:
        /* <DEDUP_REMOVED lines=15> */
.L_x_6871:
        /* <DEDUP_REMOVED lines=24> */
.L_x_6870:
[----:B------:R-:W-:Y:S05]  /*2fa0*/  BSYNC.RECONVERGENT B0 ;  /* 0x0000000000007941 */ /* 0x000fea0003800200 */
.L_x_6869:
        /* <DEDUP_REMOVED lines=19> */
.L_x_6872:
        /* <DEDUP_REMOVED lines=14> */
.L_x_6873:
        /* <DEDUP_REMOVED lines=14> */
.L_x_6868:
[----:B------:R-:W-:Y:S05]  /*32a0*/  BSYNC.RECONVERGENT B1 ;  /* 0x0000000000017941 */ /* 0x000fea0003800200 */
.L_x_6867:
        /* <DEDUP_REMOVED lines=8> */
[----:B0-----:R-:W-:Y:S05]  /*3330*/  CALL.REL.NOINC `($__internal_117_$__cuda_sm20_rcp_rn_f32_slowpath) ;  /* 0x0000002400287944 */ /* 0x001fea0003c00000 */
[----:B------:R-:W-:Y:S01]  /*3340*/  MOV R36, R2 ;  /* 0x0000000200247202 */ /* 0x000fe20000000f00 */
[----:B------:R-:W-:Y:S05]  /*3350*/  BRA `(.L_x_6876) ;  /* 0x0000000000107947 */ /* 0x000fea0003800000 */
.L_x_6875:
[----:B------:R-:W1:Y:S02]  /*3360*/  MUFU.RCP R3, R35 ;  /* 0x0000002300037308 */ /* 0x000e640000001000 */
[----:B-1----:R-:W-:-:S04]  /*3370*/  FFMA R36, R3, R35, -1 ;  /* 0xbf80000003247423 */ /* 0x002fc80000000023 */
[----:B------:R-:W-:-:S04]  /*3380*/  FADD.FTZ R36, -R36, -RZ ;  /* 0x800000ff24247221 */ /* 0x000fc80000010100 */
[----:B------:R-:W-:-:S07]  /*3390*/  FFMA R36, R3, R36, R3 ;  /* 0x0000002403247223 */ /* 0x000fce0000000003 */
.L_x_6876:
[----:B------:R-:W-:Y:S05]  /*33a0*/  BSYNC.RECONVERGENT B1 ;  /* 0x0000000000017941 */ /* 0x000fea0003800200 */
.L_x_6874:
        /* <DEDUP_REMOVED lines=121> */
.L_x_6885:
        /* <DEDUP_REMOVED lines=11> */
.L_x_6881:
        /* <DEDUP_REMOVED lines=116> */
.L_x_6880:
        /* <DEDUP_REMOVED lines=58> */
.L_x_6883:
        /* <DEDUP_REMOVED lines=35> */
.L_x_6884:
        /* <DEDUP_REMOVED lines=32> */
.L_x_6882:
        /* <DEDUP_REMOVED lines=11> */
.L_x_6879:
[----:B------:R-:W0:Y:S01]  /*4bb0*/  S2R R3, SR_TID.X ;  /* 0x0000000000037919 */ /* 0x000e220000002100 */
[----:B------:R-:W1:Y:S01]  /*4bc0*/  LDC R2, c[0x0][0x38c] ;  /* 0x0000e300ff027b82 */ /* 0x000e620000000800 */
[----:B------:R-:W-:-:S05]  /*4bd0*/  FMUL R0, RZ, R36 ;  /* 0x00000024ff007220 */ /* 0x000fca0000400000 */
[----:B------:R-:W-:Y:S02]  /*4be0*/  F2FP.F16.F32.PACK_AB R0, RZ, R0 ;  /* 0x00000000ff00723e */ /* 0x000fe400000000ff */
[----:B------:R-:W2:Y:S05]  /*4bf0*/  LDC.64 R4, c[0x0][0x448] ;  /* 0x00011200ff047b82 */ /* 0x000eaa0000000a00 */
.L_x_6886:
[----:B0--3--:R-:W-:Y:S02]  /*4c00*/  IADD3 R7, PT, PT, R34, R3, RZ ;  /* 0x0000000322077210 */ /* 0x009fe40007ffe0ff */
[----:B------:R-:W-:-:S03]  /*4c10*/  IADD3 R3, PT, PT, R3, UR12, RZ ;  /* 0x0000000c03037c10 */ /* 0x000fc6000fffe0ff */
[----:B--2---:R-:W-:Y:S01]  /*4c20*/  IMAD.WIDE R6, R7, 0x2, R4 ;  /* 0x0000000207067825 */ /* 0x004fe200078e0204 */
[----:B-1----:R-:W-:-:S04]  /*4c30*/  ISETP.GE.AND P0, PT, R3, R2, PT ;  /* 0x000000020300720c */ /* 0x002fc80003f06270 */
[----:B------:R3:W-:Y:S09]  /*4c40*/  STG.E.U16 desc[UR4][R6.64], R0 ;  /* 0x0000000006007986 */ /* 0x0007f2000c101504 */
[----:B------:R-:W-:Y:S05]  /*4c50*/  @!P0 BRA `(.L_x_6886) ;  /* 0xfffffffc00e88947 */ /* 0x000fea000383ffff */
.L_x_6878:
[----:B------:R-:W-:Y:S05]  /*4c60*/  BSYNC.RECONVERGENT B0 ;  /* 0x0000000000007941 */ /* 0x000fea0003800200 */
.L_x_6877:
        /* <DEDUP_REMOVED lines=91> */
.L_x_6846:
[----:B------:R-:W-:Y:S05]  /*5220*/  BSYNC.RECONVERGENT B2 ;  /* 0x0000000000027941 */ /* 0x000fea0003800200 */
.L_x_6841:
[----:B------:R-:W4:Y:S01]  /*5230*/  LDCU UR6, c[0x0][0x380] ;  /* 0x00007000ff0677ac */ /* 0x000f220008000800 */
[----:B------:R-:W-:-:S04]  /*5240*/  UIADD3 UR21, UPT, UPT, UR11, UR21, URZ ;  /* 0x000000150b157290 */ /* 0x000fc8000fffe0ff */
[----:B----4-:R-:W-:-:S09]  /*5250*/  UISETP.GE.AND UP0, UPT, UR21, UR6, UPT ;  /* 0x000000061500728c */ /* 0x010fd2000bf06270 */
[----:B------:R-:W-:Y:S05]  /*5260*/  BRA.U !UP0, `(.L_x_6887) ;  /* 0xffffffb108747547 */ /* 0x000fea000b83ffff */
.L_x_6840:
        /* <DEDUP_REMOVED lines=8> */
        .weak           $__internal_115_$__cuda_sm20_dblrcp_rn_slowpath_v3
        .type           $__internal_115_$__cuda_sm20_dblrcp_rn_slowpath_v3,@function
        .size           $__internal_115_$__cuda_sm20_dblrcp_rn_slowpath_v3,($__internal_116_$__cuda_sm20_dsqrt_rn_f64_mediumpath_v1 - $__internal_115_$__cuda_sm20_dblrcp_rn_slowpath_v3)
$__internal_115_$__cuda_sm20_dblrcp_rn_slowpath_v3:
        /* <DEDUP_REMOVED lines=24> */
.L_x_6891:
        /* <DEDUP_REMOVED lines=10> */
.L_x_6889:
[----:B------:R-:W-:Y:S02]  /*5510*/  LOP3.LUT R7, R5, 0x80000, RZ, 0xfc, !PT ;  /* 0x0008000005077812 */ /* 0x000fe400078efcff */
[----:B------:R-:W-:-:S07]  /*5520*/  MOV R6, R4 ;  /* 0x0000000400067202 */ /* 0x000fce0000000f00 */
.L_x_6890:
[----:B------:R-:W-:Y:S02]  /*5530*/  MOV R3, 0x0 ;  /* 0x0000000000037802 */ /* 0x000fe40000000f00 */
[----:B------:R-:W-:Y:S02]  /*5540*/  MOV R12, R6 ;  /* 0x00000006000c7202 */ /* 0x000fe40000000f00 */
[----:B------:R-:W-:Y:S01]  /*5550*/  MOV R13, R7 ;  /* 0x00000007000d7202 */ /* 0x000fe20000000f00 */
[----:B------:R-:W-:Y:S06]  /*5560*/  RET.REL.NODEC R2 `(_Z21fmha_reference_kernelIN4cute5tupleIJiiiiNS1_IJNS1_IJiiEEEiEEEEEENS0_6TensorINS0_10ViewEngineINS0_8gmem_ptrIPN7cutlass6half_tEEEEENS0_6LayoutINS1_IJiiS3_EEENS1_IJiNS0_1CILi1EEES3_EEEEEEENS5_ISC_NSD_ISE_NS1_IJiSG_NS1_IJNS1_IJNSF_ILi0EEEiEEEiEEEEEEEEEESP_SJ_NS5_INS6_INS7_IPfEEEENSD_INS1_IJiS3_EEENS1_IJSG_S3_EEEEEEENS8_4fmha10collective21CausalForBackwardMaskILb1EEEEvT_T0_T1_T2_T3_T4_T5_) ;  /* 0xffffffa802a47950 */ /* 0x000fec0003c3ffff */
        .weak           $__internal_116_$__cuda_sm20_dsqrt_rn_f64_mediumpath_v1
        .type           $__internal_116_$__cuda_sm20_dsqrt_rn_f64_mediumpath_v1,@function
        .size           $__internal_116_$__cuda_sm20_dsqrt_rn_f64_mediumpath_v1,($__internal_117_$__cuda_sm20_rcp_rn_f32_slowpath - $__internal_116_$__cuda_sm20_dsqrt_rn_f64_mediumpath_v1)
$__internal_116_$__cuda_sm20_dsqrt_rn_f64_mediumpath_v1:
        /* <DEDUP_REMOVED lines=11> */
.L_x_6892:
        /* <DEDUP_REMOVED lines=24> */
.L_x_6894:
[----:B------:R-:W-:Y:S02]  /*57a0*/  DADD R4, R14, R14 ;  /* 0x000000000e047229 */ /* 0x000fe4000000000e */
.L_x_6893:
[----:B------:R-:W-:Y:S02]  /*57b0*/  MOV R2, R0 ;  /* 0x0000000000027202 */ /* 0x000fe40000000f00 */
[----:B------:R-:W-:-:S04]  /*57c0*/  MOV R3, 0x0 ;  /* 0x0000000000037802 */ /* 0x000fc80000000f00 */
[----:B------:R-:W-:Y:S05]  /*57d0*/  RET.REL.NODEC R2 `(_Z21fmha_reference_kernelIN4cute5tupleIJiiiiNS1_IJNS1_IJiiEEEiEEEEEENS0_6TensorINS0_10ViewEngineINS0_8gmem_ptrIPN7cutlass6half_tEEEEENS0_6LayoutINS1_IJiiS3_EEENS1_IJiNS0_1CILi1EEES3_EEEEEEENS5_ISC_NSD_ISE_NS1_IJiSG_NS1_IJNS1_IJNSF_ILi0EEEiEEEiEEEEEEEEEESP_SJ_NS5_INS6_INS7_IPfEEEENSD_INS1_IJiS3_EEENS1_IJSG_S3_EEEEEEENS8_4fmha10collective21CausalForBackwardMaskILb1EEEEvT_T0_T1_T2_T3_T4_T5_) ;  /* 0xffffffa802087950 */ /* 0x000fea0003c3ffff */
        .weak           $__internal_117_$__cuda_sm20_rcp_rn_f32_slowpath
        .type           $__internal_117_$__cuda_sm20_rcp_rn_f32_slowpath,@function
        .size           $__internal_117_$__cuda_sm20_rcp_rn_f32_slowpath,(.L_x_7381 - $__internal_117_$__cuda_sm20_rcp_rn_f32_slowpath)
$__internal_117_$__cuda_sm20_rcp_rn_f32_slowpath:
        /* <DEDUP_REMOVED lines=15> */
.L_x_6896:
        /* <DEDUP_REMOVED lines=33> */
.L_x_6898:
[----:B------:R0:W1:Y:S02]  /*5ae0*/  MUFU.RCP R2, R35 ;  /* 0x0000002300027308 */ /* 0x0000640000001000 */
.L_x_6897:
[----:B------:R-:W-:Y:S05]  /*5af0*/  BSYNC.RECONVERGENT B0 ;  /* 0x0000000000007941 */ /* 0x000fea0003800200 */
.L_x_6895:
[----:B------:R-:W-:-:S04]  /*5b00*/  MOV R5, 0x0 ;  /* 0x0000000000057802 */ /* 0x000fc80000000f00 */
[----:B01----:R-:W-:Y:S05]  /*5b10*/  RET.REL.NODEC R4 `(_Z21fmha_reference_kernelIN4cute5tupleIJiiiiNS1_IJNS1_IJiiEEEiEEEEEENS0_6TensorINS0_10ViewEngineINS0_8gmem_ptrIPN7cutlass6half_tEEEEENS0_6LayoutINS1_IJiiS3_EEENS1_IJiNS0_1CILi1EEES3_EEEEEEENS5_ISC_NSD_ISE_NS1_IJiSG_NS1_IJNS1_IJNSF_ILi0EEEiEEEiEEEEEEEEEESP_SJ_NS5_INS6_INS7_IPfEEEENSD_INS1_IJiS3_EEENS1_IJSG_S3_EEEEEEENS8_4fmha10collective21CausalForBackwardMaskILb1EEEEvT_T0_T1_T2_T3_T4_T5_) ;  /* 0xffffffa404387950 */ /* 0x003fea0003c3ffff */
.L_x_6899:
        /* <DEDUP_REMOVED lines=14> */
.L_x_7381:


//--------------------- .text._Z25reference_abs_diff_kernelIKN7cutlass6half_tEEvPT_S4_mPdS5_b --------------------------
	.section	.text._Z25reference_abs_diff_kernelIKN7cutlass6half_tEEvPT_S4_mPdS5_b,"ax",@progbits
	.align	128
        .global         _Z25reference_abs_diff_kernelIKN7cutlass6half_tEEvPT_S4_mPdS5_b
        .type           _Z25reference_abs_diff_kernelIKN7cutlass6half_tEEvPT_S4_mPdS5_b,@function
        .size           _Z25reference_abs_diff_kernelIKN7cutlass6half_tEEvPT_S4_mPdS5_b,(.L_x_7413 - _Z25reference_abs_diff_kernelIKN7cutlass6half_tEEvPT_S4_mPdS5_b)
        .other          _Z25reference_abs_diff_kernelIKN7cutlass6half_tEEvPT_S4_mPdS5_b,@"STO_CUDA_ENTRY STV_DEFAULT"
_Z25reference_abs_diff_kernelIKN7cutlass6half_tEEvPT_S4_mPdS5_b:
.text._Z25reference_abs_diff_kernelIKN7cutlass6half_tEEvPT_S4_mPdS5_b:
[----:B------:R-:W0:Y:S01]  /*0000*/  LDC R1, c[0x0][0x37c] ;  /* 0x0000df00ff017b82 */ /* 0x000e220000000800 */
[----:B------:R-:W1:Y:S01]  /*0010*/  S2R R16, SR_TID.X ;  /* 0x0000000000107919 */ /* 0x000e620000002100 */
[----:B------:R-:W2:Y:S06]  /*0020*/  LDCU UR5, c[0x0][0x2fc] ;  /* 0x00005f80ff0577ac */ /* 0x000eac0008000800 */
[----:B------:R-:W1:Y:S01]  /*0030*/  S2UR UR6, SR_CTAID.X ;  /* 0x00000000000679c3 */ /* 0x000e620000002500 */
[----:B0-----:R-:W-:Y:S01]  /*0040*/  VIADD R1, R1, 0xffffffe0 ;  /* 0xffffffe001017836 */ /* 0x001fe20000000000 */
[----:B------:R-:W-:Y:S01]  /*0050*/  BSSY.RECONVERGENT B8, `(.L_x_6900) ;  /* 0x000006a000087945 */ /* 0x000fe20003800200 */
[----:B------:R-:W0:Y:S01]  /*0060*/  LDCU.64 UR8, c[0x0][0x390] ;  /* 0x00007200ff0877ac */ /* 0x000e220008000a00 */
[----:B------:R-:W-:-:S02]  /*0070*/  CS2R R24, SRZ ;  /* 0x0000000000187805 */ /* 0x000fc4000001ff00 */
[----:B------:R-:W-:Y:S01]  /*0080*/  CS2R R26, SRZ ;  /* 0x00000000001a7805 */ /* 0x000fe2000001ff00 */
[----:B------:R-:W3:Y:S01]  /*0090*/  LDCU UR4, c[0x0][0x2f8] ;  /* 0x00005f00ff0477ac */ /* 0x000ee20008000800 */
[----:B------:R-:W1:Y:S01]  /*00a0*/  LDC R23, c[0x0][0x360] ;  /* 0x0000d800ff177b82 */ /* 0x000e620000000800 */
[----:B------:R-:W4:Y:S01]  /*00b0*/  LDCU.64 UR36, c[0x0][0x358] ;  /* 0x00006b00ff2477ac */ /* 0x000f220008000a00 */
[----:B------:R-:W0:Y:S01]  /*00c0*/  LDCU.64 UR38, c[0x0][0x390] ;  /* 0x00007200ff2677ac */ /* 0x000e220008000a00 */
[----:B------:R-:W0:Y:S01]  /*00d0*/  LDCU.64 UR48, c[0x0][0x390] ;  /* 0x00007200ff3077ac */ /* 0x000e220008000a00 */
[----:B------:R-:W0:Y:S01]  /*00e0*/  LDCU.128 UR40, c[0x0][0x380] ;  /* 0x00007000ff2877ac */ /* 0x000e220008000c00 */
[----:B---3--:R-:W-:Y:S01]  /*00f0*/  IADD3 R2, P1, PT, R1, UR4, RZ ;  /* 0x0000000401027c10 */ /* 0x008fe2000ff3e0ff */
[----:B------:R-:W3:Y:S04]  /*0100*/  LDCU.128 UR44, c[0x0][0x380] ;  /* 0x00007000ff2c77ac */ /* 0x000ee80008000c00 */
[----:B--2---:R-:W-:-:S02]  /*0110*/  IMAD.X R22, RZ, RZ, UR5, P1 ;  /* 0x00000005ff167e24 */ /* 0x004fc400088e06ff */
[----:B-1----:R-:W-:-:S05]  /*0120*/  IMAD R16, R23, UR6, R16 ;  /* 0x0000000617107c24 */ /* 0x002fca000f8e0210 */
[----:B0-----:R-:W-:-:S04]  /*0130*/  ISETP.GE.U32.AND P0, PT, R16, UR8, PT ;  /* 0x0000000810007c0c */ /* 0x001fc8000bf06070 */
[----:B------:R-:W-:-:S13]  /*0140*/  ISETP.GE.U32.AND.EX P0, PT, RZ, UR9, PT, P0 ;  /* 0x00000009ff007c0c */ /* 0x000fda000bf06100 */
[----:B---34-:R-:W-:Y:S05]  /*0150*/  @P0 BRA `(.L_x_6901) ;  /* 0x0000000400640947 */ /* 0x018fea0003800000 */
[----:B------:R-:W0:Y:S01]  /*0160*/  LDCU.U8 UR4, c[0x0][0x3a8] ;  /* 0x00007500ff0477ac */ /* 0x000e220008000000 */
[----:B------:R-:W-:Y:S01]  /*0170*/  IMAD.MOV.U32 R17, RZ, RZ, RZ ;  /* 0x000000ffff117224 */ /* 0x000fe200078e00ff */
[----:B------:R-:W1:Y:S01]  /*0180*/  LDCU UR5, c[0x0][0x370] ;  /* 0x00006e00ff0577ac */ /* 0x000e620008000800 */
[----:B0-----:R-:W-:-:S04]  /*0190*/  UPRMT UR4, UR4, 0x8880, URZ ;  /* 0x0000888004047896 */ /* 0x001fc800080000ff */
[----:B------:R-:W-:Y:S01]  /*01a0*/  UISETP.NE.AND UP0, UPT, UR4, URZ, UPT ;  /* 0x000000ff0400728c */ /* 0x000fe2000bf05270 */
[----:B-1----:R-:W-:-:S08]  /*01b0*/  IMAD R29, R23, UR5, RZ ;  /* 0x00000005171d7c24 */ /* 0x002fd0000f8e02ff */
[----:B------:R-:W-:Y:S05]  /*01c0*/  BRA.U !UP0, `(.L_x_6902) ;  /* 0x0000000108cc7547 */ /* 0x000fea000b800000 */
[----:B------:R-:W-:Y:S02]  /*01d0*/  CS2R R26, SRZ ;  /* 0x00000000001a7805 */ /* 0x000fe4000001ff00 */
[----:B------:R-:W-:-:S07]  /*01e0*/  CS2R R24, SRZ ;  /* 0x0000000000187805 */ /* 0x000fce000001ff00 */
.L_x_6907:
[C---:B------:R-:W-:Y:S01]  /*01f0*/  IMAD.SHL.U32 R6, R16.reuse, 0x2, RZ ;  /* 0x0000000210067824 */ /* 0x040fe200078e00ff */
[----:B------:R-:W-:-:S04]  /*0200*/  SHF.L.U64.HI R0, R16, 0x1, R17 ;  /* 0x0000000110007819 */ /* 0x000fc80000010211 */
[C---:B------:R-:W-:Y:S02]  /*0210*/  IADD3 R4, P0, PT, R6.reuse, UR40, RZ ;  /* 0x0000002806047c10 */ /* 0x040fe4000ff1e0ff */
[----:B------:R-:W-:Y:S02]  /*0220*/  IADD3 R6, P1, PT, R6, UR42, RZ ;  /* 0x0000002a06067c10 */ /* 0x000fe4000ff3e0ff */
[C---:B------:R-:W-:Y:S02]  /*0230*/  IADD3.X R5, PT, PT, R0.reuse, UR41, RZ, P0, !PT ;  /* 0x0000002900057c10 */ /* 0x040fe400087fe4ff */
[----:B------:R-:W-:-:S03]  /*0240*/  IADD3.X R7, PT, PT, R0, UR43, RZ, P1, !PT ;  /* 0x0000002b00077c10 */ /* 0x000fc60008ffe4ff */
[----:B------:R-:W2:Y:S04]  /*0250*/  LDG.E.U16 R4, desc[UR36][R4.64] ;  /* 0x0000002404047981 */ /* 0x000ea8000c1e1500 */
[----:B------:R-:W2:Y:S01]  /*0260*/  LDG.E.U16 R7, desc[UR36][R6.64] ;  /* 0x0000002406077981 */ /* 0x000ea2000c1e1500 */
[----:B------:R-:W-:Y:S01]  /*0270*/  BSSY.RECONVERGENT B7, `(.L_x_6903) ;  /* 0x0000022000077945 */ /* 0x000fe20003800200 */
[----:B--2---:R-:W-:-:S13]  /*0280*/  HSETP2.NEU.AND P0, PT, R4.H0_H0, R7.H0_H0, PT ;  /* 0x2000000704007234 */ /* 0x004fda0003f0d800 */
[----:B------:R-:W-:Y:S05]  /*0290*/  @!P0 BRA `(.L_x_6904) ;  /* 0x00000000007c8947 */ /* 0x000fea0003800000 */
[----:B------:R-:W-:Y:S01]  /*02a0*/  HADD2 R0, R4.H0_H0, -R7.H0_H0 ;  /* 0xa000000704007230 */ /* 0x000fe20000000800 */
[----:B------:R-:W-:Y:S04]  /*02b0*/  BSSY.RECONVERGENT B6, `(.L_x_6905) ;  /* 0x0000015000067945 */ /* 0x000fe80003800200 */
[----:B------:R-:W-:-:S04]  /*02c0*/  HADD2.F32 R0, -RZ, R0.H0_H0 ;  /* 0x20000000ff007230 */ /* 0x000fc80000004100 */
[----:B------:R-:W0:Y:S01]  /*02d0*/  F2F.F64.F32 R18, |R0| ;  /* 0x4000000000127310 */ /* 0x000e220000201800 */
[----:B------:R-:W-:Y:S01]  /*02e0*/  FSETP.GT.AND P0, PT, |R0|, 0.0099999997764825820923, PT ;  /* 0x3c23d70a0000780b */ /* 0x000fe20003f04200 */
[----:B0-----:R-:W-:-:S14]  /*02f0*/  DSETP.NE.AND P1, PT, |R18|, +INF , PT ;  /* 0x7ff000001200742a */ /* 0x001fdc0003f25200 */
[----:B------:R-:W-:Y:S05]  /*0300*/  @!P0 BRA P1, `(.L_x_6906) ;  /* 0x00000000003c8947 */ /* 0x000fea0000800000 */
[----:B------:R-:W-:Y:S01]  /*0310*/  HADD2.F32 R8, -RZ, R4.H0_H0 ;  /* 0x20000004ff087230 */ /* 0x000fe20000004100 */
[----:B------:R-:W-:Y:S01]  /*0320*/  MOV R12, 0x100 ;  /* 0x00000100000c7802 */ /* 0x000fe20000000f00 */
[----:B------:R-:W-:Y:S01]  /*0330*/  HADD2.F32 R10, -RZ, R7.H0_H0 ;  /* 0x20000007ff0a7230 */ /* 0x000fe20000004100 */
[----:B------:R0:W-:Y:S01]  /*0340*/  STL.128 [R1], R16 ;  /* 0x0000001001007387 */ /* 0x0001e20000100c00 */
[----:B------:R-:W1:Y:S01]  /*0350*/  LDCU.64 UR4, c[0x4][0xd0] ;  /* 0x01001a00ff0477ac */ /* 0x000e620008000a00 */
[----:B------:R-:W-:Y:S01]  /*0360*/  IMAD.MOV.U32 R6, RZ, RZ, R2 ;  /* 0x000000ffff067224 */ /* 0x000fe200078e0002 */
[----:B------:R-:W-:Y:S01]  /*0370*/  F2F.F64.F32 R8, R8 ;  /* 0x0000000800087310 */ /* 0x000fe20000201800 */
[----:B------:R-:W2:Y:S01]  /*0380*/  LDC.64 R12, c[0x4][R12] ;  /* 0x010000000c0c7b82 */ /* 0x000ea20000000a00 */
[----:B------:R-:W-:-:S06]  /*0390*/  IMAD.MOV.U32 R7, RZ, RZ, R22 ;  /* 0x000000ffff077224 */ /* 0x000fcc00078e0016 */
[----:B------:R-:W3:Y:S01]  /*03a0*/  F2F.F64.F32 R10, R10 ;  /* 0x0000000a000a7310 */ /* 0x000ee20000201800 */
[----:B-1----:R-:W-:Y:S02]  /*03b0*/  IMAD.U32 R4, RZ, RZ, UR4 ;  /* 0x00000004ff047e24 */ /* 0x002fe4000f8e00ff */
[----:B------:R-:W-:Y:S01]  /*03c0*/  IMAD.U32 R5, RZ, RZ, UR5 ;  /* 0x00000005ff057e24 */ /* 0x000fe2000f8e00ff */
[----:B---3--:R0:W-:Y:S06]  /*03d0*/  STL.128 [R1+0x10], R8 ;  /* 0x0000100801007387 */ /* 0x0081ec0000100c00 */
[----:B------:R-:W-:-:S07]  /*03e0*/  LEPC R20, `(.L_x_6906) ;  /* 0x000000001014794e */ /* 0x000fce0000000000 */
[----:B0-2---:R-:W-:Y:S05]  /*03f0*/  CALL.ABS.NOINC R12 ;  /* 0x000000000c007343 */ /* 0x005fea0003c00000 */
.L_x_6906:
[----:B------:R-:W-:Y:S05]  /*0400*/  BSYNC.RECONVERGENT B6 ;  /* 0x0000000000067941 */ /* 0x000fea0003800200 */
.L_x_6905:
[--C-:B------:R-:W-:Y:S01]  /*0410*/  DSETP.MAX.AND P0, P1, R24, R18.reuse, PT ;  /* 0x000000121800722a */ /* 0x100fe2000390f000 */
[----:B------:R-:W-:Y:S01]  /*0420*/  IMAD.MOV.U32 R0, RZ, RZ, R25 ;  /* 0x000000ffff007224 */ /* 0x000fe200078e0019 */
[----:B------:R-:W-:Y:S01]  /*0430*/  DADD R26, R26, R18 ;  /* 0x000000001a1a7229 */ /* 0x000fe20000000012 */
[----:B------:R-:W-:-:S03]  /*0440*/  IMAD.MOV.U32 R3, RZ, RZ, R19 ;  /* 0x000000ffff037224 */ /* 0x000fc600078e0013 */
[----:B------:R-:W-:Y:S02]  /*0450*/  SEL R24, R24, R18, P0 ;  /* 0x0000001218187207 */ /* 0x000fe40000000000 */
[----:B------:R-:W-:-:S06]  /*0460*/  FSEL R5, R0, R3, P0 ;  /* 0x0000000300057208 */ /* 0x000fcc0000000000 */
[----:B------:R-:W-:-:S05]  /*0470*/  @P1 LOP3.LUT R5, R3, 0x80000, RZ, 0xfc, !PT ;  /* 0x0008000003051812 */ /* 0x000fca00078efcff */
[----:B------:R-:W-:-:S07]  /*0480*/  IMAD.MOV.U32 R25, RZ, RZ, R5 ;  /* 0x000000ffff197224 */ /* 0x000fce00078e0005 */
.L_x_6904:
[----:B------:R-:W-:Y:S05]  /*0490*/  BSYNC.RECONVERGENT B7 ;  /* 0x0000000000077941 */ /* 0x000fea0003800200 */
.L_x_6903:
[----:B------:R-:W-:-:S05]  /*04a0*/  IADD3 R16, P0, PT, R29, R16, RZ ;  /* 0x000000101d107210 */ /* 0x000fca0007f1e0ff */
[----:B------:R-:W-:Y:S01]  /*04b0*/  IMAD.X R17, RZ, RZ, R17, P0 ;  /* 0x000000ffff117224 */ /* 0x000fe200000e0611 */
[----:B------:R-:W-:-:S04]  /*04c0*/  ISETP.GE.U32.AND P0, PT, R16, UR48, PT ;  /* 0x0000003010007c0c */ /* 0x000fc8000bf06070 */
[----:B------:R-:W-:-:S13]  /*04d0*/  ISETP.GE.U32.AND.EX P0, PT, R17, UR49, PT, P0 ;  /* 0x0000003111007c0c */ /* 0x000fda000bf06100 */
[----:B------:R-:W-:Y:S05]  /*04e0*/  @!P0 BRA `(.L_x_6907) ;  /* 0xfffffffc00408947 */ /* 0x000fea000383ffff */
[----:B------:R-:W-:Y:S05]  /*04f0*/  BRA `(.L_x_6901) ;  /* 0x00000000007c7947 */ /* 0x000fea0003800000 */
.L_x_6902:
[----:B------:R-:W-:Y:S02]  /*0500*/  CS2R R26, SRZ ;  /* 0x00000000001a7805 */ /* 0x000fe4000001ff00 */
[----:B------:R-:W-:-:S07]  /*0510*/  CS2R R24, SRZ ;  /* 0x0000000000187805 */ /* 0x000fce000001ff00 */
.L_x_6908:
        /* <DEDUP_REMOVED lines=8> */
[----:B------:R-:W-:-:S05]  /*05a0*/  IADD3 R16, P0, PT, R29, R16, RZ ;  /* 0x000000101d107210 */ /* 0x000fca0007f1e0ff */
[----:B------:R-:W-:Y:S01]  /*05b0*/  IMAD.X R17, RZ, RZ, R17, P0 ;  /* 0x000000ffff117224 */ /* 0x000fe200000e0611 */
[----:B------:R-:W-:-:S04]  /*05c0*/  ISETP.GE.U32.AND P0, PT, R16, UR38, PT ;  /* 0x0000002610007c0c */ /* 0x000fc8000bf06070 */
[----:B------:R-:W-:Y:S02]  /*05d0*/  ISETP.GE.U32.AND.EX P0, PT, R17, UR39, PT, P0 ;  /* 0x0000002711007c0c */ /* 0x000fe4000bf06100 */
[----:B--2---:R-:W-:-:S13]  /*05e0*/  HSETP2.NEU.AND P1, PT, R0.H0_H0, R7.H0_H0, PT ;  /* 0x2000000700007234 */ /* 0x004fda0003f2d800 */
[----:B------:R-:W-:Y:S02]  /*05f0*/  @P1 HADD2 R0, R0.H0_H0, -R7.H0_H0 ;  /* 0xa000000700001230 */ /* 0x000fe40000000800 */
[----:B------:R-:W-:Y:S02]  /*0600*/  @P1 IMAD.MOV.U32 R5, RZ, RZ, R25 ;  /* 0x000000ffff051224 */ /* 0x000fe400078e0019 */
[----:B------:R-:W-:Y:S02]  /*0610*/  @P1 IMAD.MOV.U32 R4, RZ, RZ, R24 ;  /* 0x000000ffff041224 */ /* 0x000fe400078e0018 */
[----:B------:R-:W-:-:S04]  /*0620*/  @P1 HADD2.F32 R0, -RZ, R0.H0_H0 ;  /* 0x20000000ff001230 */ /* 0x000fc80000004100 */
[----:B------:R-:W0:Y:S02]  /*0630*/  @P1 F2F.F64.F32 R2, |R0| ;  /* 0x4000000000021310 */ /* 0x000e240000201800 */
[--C-:B0-----:R-:W-:Y:S01]  /*0640*/  @P1 DSETP.MAX.AND P3, P2, R24, R2.reuse, PT ;  /* 0x000000021800122a */ /* 0x101fe20003a6f000 */
[----:B------:R-:W-:Y:S01]  /*0650*/  @P1 IMAD.MOV.U32 R6, RZ, RZ, R3 ;  /* 0x000000ffff061224 */ /* 0x000fe200078e0003 */
[----:B------:R-:W-:-:S04]  /*0660*/  @P1 DADD R26, R26, R2 ;  /* 0x000000001a1a1229 */ /* 0x000fc80000000002 */
[----:B------:R-:W-:Y:S01]  /*0670*/  @P1 FSEL R7, R5, R6, P3 ;  /* 0x0000000605071208 */ /* 0x000fe20001800000 */
[----:B------:R-:W-:Y:S01]  /*0680*/  @P1 IMAD.MOV.U32 R5, RZ, RZ, R2 ;  /* 0x000000ffff051224 */ /* 0x000fe200078e0002 */
[----:B------:R-:W-:-:S04]  /*0690*/  @P1 LOP3.LUT R6, R6, 0x80000, RZ, 0xfc, !PT ;  /* 0x0008000006061812 */ /* 0x000fc800078efcff */
[----:B------:R-:W-:Y:S02]  /*06a0*/  @P1 SEL R0, R4, R5, P3 ;  /* 0x0000000504001207 */ /* 0x000fe40001800000 */
[----:B------:R-:W-:-:S03]  /*06b0*/  @P1 SEL R7, R6, R7, P2 ;  /* 0x0000000706071207 */ /* 0x000fc60001000000 */
[----:B------:R-:W-:Y:S02]  /*06c0*/  @P1 IMAD.MOV.U32 R24, RZ, RZ, R0 ;  /* 0x000000ffff181224 */ /* 0x000fe400078e0000 */
[----:B------:R-:W-:Y:S01]  /*06d0*/  @P1 IMAD.MOV.U32 R25, RZ, RZ, R7 ;  /* 0x000000ffff191224 */ /* 0x000fe200078e0007 */
[----:B------:R-:W-:Y:S06]  /*06e0*/  @!P0 BRA `(.L_x_6908) ;  /* 0xfffffffc008c8947 */ /* 0x000fec000383ffff */
.L_x_6901:
[----:B------:R-:W-:Y:S05]  /*06f0*/  BSYNC.RECONVERGENT B8 ;  /* 0x0000000000087941 */ /* 0x000fea0003800200 */
.L_x_6900:
[----:B------:R-:W0:Y:S01]  /*0700*/  S2R R3, SR_TID.X ;  /* 0x0000000000037919 */ /* 0x000e220000002100 */
[C---:B------:R-:W-:Y:S01]  /*0710*/  ISETP.GE.U32.AND P0, PT, R23.reuse, 0x4, PT ;  /* 0x000000041700780c */ /* 0x040fe20003f06070 */
[----:B------:R-:W-:Y:S01]  /*0720*/  IMAD.MOV.U32 R0, RZ, RZ, RZ ;  /* 0x000000ffff007224 */ /* 0x000fe200078e00ff */
[----:B------:R-:W-:-:S11]  /*0730*/  LOP3.LUT R2, R23, 0x3, RZ, 0xc0, !PT ;  /* 0x0000000317027812 */ /* 0x000fd600078ec0ff */
[----:B------:R-:W-:Y:S05]  /*0740*/  @!P0 BRA `(.L_x_6909) ;  /* 0x00000004008c8947 */ /* 0x000fea0003800000 */
[----:B------:R-:W-:Y:S01]  /*0750*/  LOP3.LUT R0, R23, 0x7fc, RZ, 0xc0, !PT ;  /* 0x000007fc17007812 */ /* 0x000fe200078ec0ff */
[----:B0-----:R-:W-:Y:S02]  /*0760*/  IMAD.MOV R4, RZ, RZ, -R3 ;  /* 0x000000ffff047224 */ /* 0x001fe400078e0a03 */
[----:B------:R-:W-:-:S07]  /*0770*/  IMAD.MOV.U32 R5, RZ, RZ, RZ ;  /* 0x000000ffff057224 */ /* 0x000fce00078e00ff */
.L_x_6917:
[----:B------:R-:W-:Y:S01]  /*0780*/  ISETP.NE.AND P2, PT, R4, RZ, PT ;  /* 0x000000ff0400720c */ /* 0x000fe20003f45270 */
[C---:B-1----:R-:W-:Y:S02]  /*0790*/  VIADD R6, R5.reuse, 0x1 ;  /* 0x0000000105067836 */ /* 0x042fe40000000000 */
[----:B------:R-:W-:-:S03]  /*07a0*/  VIADD R8, R5, 0x2 ;  /* 0x0000000205087836 */ /* 0x000fc60000000000 */
[-C--:B------:R-:W-:Y:S02]  /*07b0*/  ISETP.NE.AND P0, PT, R6, R3.reuse, PT ;  /* 0x000000030600720c */ /* 0x080fe40003f05270 */
[----:B------:R-:W-:-:S05]  /*07c0*/  ISETP.NE.AND P1, PT, R8, R3, PT ;  /* 0x000000030800720c */ /* 0x000fca0003f25270 */
[----:B0-----:R-:W-:Y:S08]  /*07d0*/  @P2 BRA `(.L_x_6910) ;  /* 0x0000000000582947 */ /* 0x001ff00003800000 */
[----:B------:R-:W-:-:S13]  /*07e0*/  ISETP.NE.AND P2, PT, R3, RZ, PT ;  /* 0x000000ff0300720c */ /* 0x000fda0003f45270 */
[----:B------:R-:W0:Y:S01]  /*07f0*/  @!P2 S2R R7, SR_CgaCtaId ;  /* 0x000000000007a919 */ /* 0x000e220000008800 */
[----:B------:R-:W-:-:S04]  /*0800*/  @!P2 MOV R6, 0x400 ;  /* 0x000004000006a802 */ /* 0x000fc80000000f00 */
[----:B0-----:R-:W-:-:S05]  /*0810*/  @!P2 LEA R7, R7, R6, 0x18 ;  /* 0x000000060707a211 */ /* 0x001fca00078ec0ff */
[----:B------:R0:W-:Y:S01]  /*0820*/  @!P2 STS.128 [R7], R24 ;  /* 0x000000180700a388 */ /* 0x0001e20000000c00 */
[----:B------:R-:W-:Y:S05]  /*0830*/  @!P2 BRA `(.L_x_6910) ;  /* 0x000000000040a947 */ /* 0x000fea0003800000 */
[----:B------:R-:W1:Y:S01]  /*0840*/  S2UR UR5, SR_CgaCtaId ;  /* 0x00000000000579c3 */ /* 0x000e620000008800 */
[----:B------:R-:W-:Y:S02]  /*0850*/  UMOV UR4, 0x400 ;  /* 0x0000040000047882 */ /* 0x000fe40000000000 */
[----:B-1----:R-:W-:-:S09]  /*0860*/  ULEA UR4, UR5, UR4, 0x18 ;  /* 0x0000000405047291 */ /* 0x002fd2000f8ec0ff */
[----:B0-----:R-:W0:Y:S04]  /*0870*/  LDS.64 R6, [UR4] ;  /* 0x00000004ff067984 */ /* 0x001e280008000a00 */
[----:B------:R-:W1:Y:S01]  /*0880*/  LDS.64 R8, [UR4+0x8] ;  /* 0x00000804ff087984 */ /* 0x000e620008000a00 */
[----:B0-----:R-:W-:Y:S01]  /*0890*/  DSETP.MAX.AND P2, P3, R24, R6, PT ;  /* 0x000000061800722a */ /* 0x001fe20003b4f000 */
[----:B------:R-:W-:Y:S02]  /*08a0*/  IMAD.MOV.U32 R11, RZ, RZ, R6 ;  /* 0x000000ffff0b7224 */ /* 0x000fe400078e0006 */
[----:B------:R-:W-:Y:S01]  /*08b0*/  IMAD.MOV.U32 R6, RZ, RZ, R25 ;  /* 0x000000ffff067224 */ /* 0x000fe200078e0019 */
[----:B-1----:R-:W-:-:S04]  /*08c0*/  DADD R8, R26, R8 ;  /* 0x000000001a087229 */ /* 0x002fc80000000008 */
[----:B------:R-:W-:Y:S01]  /*08d0*/  FSEL R13, R6, R7, P2 ;  /* 0x00000007060d7208 */ /* 0x000fe20001000000 */
[----:B------:R-:W-:Y:S02]  /*08e0*/  IMAD.MOV.U32 R6, RZ, RZ, R24 ;  /* 0x000000ffff067224 */ /* 0x000fe400078e0018 */
[----:B------:R1:W-:Y:S03]  /*08f0*/  STS.64 [UR4+0x8], R8 ;  /* 0x00000808ff007988 */ /* 0x0003e60008000a04 */
[----:B------:R-:W-:Y:S02]  /*0900*/  @P3 LOP3.LUT R13, R7, 0x80000, RZ, 0xfc, !PT ;  /* 0x00080000070d3812 */ /* 0x000fe400078efcff */
[----:B------:R-:W-:-:S03]  /*0910*/  SEL R6, R6, R11, P2 ;  /* 0x0000000b06067207 */ /* 0x000fc60001000000 */
[----:B------:R-:W-:-:S05]  /*0920*/  IMAD.MOV.U32 R7, RZ, RZ, R13 ;  /* 0x000000ffff077224 */ /* 0x000fca00078e000d */
[----:B------:R1:W-:Y:S02]  /*0930*/  STS.64 [UR4], R6 ;  /* 0x00000006ff007988 */ /* 0x0003e40008000a04 */
.L_x_6910:
[----:B------:R-:W-:Y:S05]  /*0940*/  WARPSYNC.ALL ;  /* 0x0000000000007948 */ /* 0x000fea0003800000 */
[----:B------:R-:W-:Y:S06]  /*0950*/  BAR.SYNC.DEFER_BLOCKING 0x0 ;  /* 0x0000000000007b1d */ /* 0x000fec0000010000 */
[----:B------:R-:W-:Y:S04]  /*0960*/  BSSY.RECONVERGENT B0, `(.L_x_6911) ;  /* 0x0000012000007945 */ /* 0x000fe80003800200 */
[----:B------:R-:W-:Y:S05]  /*0970*/  @P0 BRA `(.L_x_6912) ;  /* 0x0000000000400947 */ /* 0x000fea0003800000 */
[----:B------:R-:W2:Y:S01]  /*0980*/  S2UR UR5, SR_CgaCtaId ;  /* 0x00000000000579c3 */ /* 0x000ea20000008800 */
[----:B------:R-:W-:Y:S01]  /*0990*/  UMOV UR4, 0x400 ;  /* 0x0000040000047882 */ /* 0x000fe20000000000 */
[----:B------:R-:W-:Y:S01]  /*09a0*/  IMAD.MOV.U32 R12, RZ, RZ, R25 ;  /* 0x000000ffff0c7224 */ /* 0x000fe200078e0019 */
[----:B--2---:R-:W-:-:S09]  /*09b0*/  ULEA UR4, UR5, UR4, 0x18 ;  /* 0x0000000405047291 */ /* 0x004fd2000f8ec0ff */
[----:B01----:R-:W0:Y:S04]  /*09c0*/  LDS.64 R6, [UR4] ;  /* 0x00000004ff067984 */ /* 0x003e280008000a00 */
[----:B------:R-:W1:Y:S01]  /*09d0*/  LDS.64 R8, [UR4+0x8] ;  /* 0x00000804ff087984 */ /* 0x000e620008000a00 */
[----:B0-----:R-:W-:Y:S01]  /*09e0*/  DSETP.MAX.AND P0, P2, R6, R24, PT ;  /* 0x000000180600722a */ /* 0x001fe20003a0f000 */
[----:B------:R-:W-:Y:S01]  /*09f0*/  IMAD.MOV.U32 R10, RZ, RZ, R6 ;  /* 0x000000ffff0a7224 */ /* 0x000fe200078e0006 */
[----:B-1----:R-:W-:-:S04]  /*0a00*/  DADD R8, R26, R8 ;  /* 0x000000001a087229 */ /* 0x002fc80000000008 */
[----:B------:R-:W-:Y:S01]  /*0a10*/  FSEL R11, R7, R12, P0 ;  /* 0x0000000c070b7208 */ /* 0x000fe20000000000 */
[----:B------:R-:W-:Y:S02]  /*0a20*/  IMAD.MOV.U32 R7, RZ, RZ, R24 ;  /* 0x000000ffff077224 */ /* 0x000fe400078e0018 */
[----:B------:R2:W-:Y:S03]  /*0a30*/  STS.64 [UR4+0x8], R8 ;  /* 0x00000808ff007988 */ /* 0x0005e60008000a04 */
[----:B------:R-:W-:Y:S02]  /*0a40*/  SEL R6, R10, R7, P0 ;  /* 0x000000070a067207 */ /* 0x000fe40000000000 */
[----:B------:R-:W-:-:S05]  /*0a50*/  @P2 LOP3.LUT R11, R12, 0x80000, RZ, 0xfc, !PT ;  /* 0x000800000c0b2812 */ /* 0x000fca00078efcff */
[----:B------:R-:W-:-:S05]  /*0a60*/  IMAD.MOV.U32 R7, RZ, RZ, R11 ;  /* 0x000000ffff077224 */ /* 0x000fca00078e000b */
[----:B------:R2:W-:Y:S02]  /*0a70*/  STS.64 [UR4], R6 ;  /* 0x00000006ff007988 */ /* 0x0005e40008000a04 */
.L_x_6912:
[----:B------:R-:W-:Y:S05]  /*0a80*/  BSYNC.RECONVERGENT B0 ;  /* 0x0000000000007941 */ /* 0x000fea0003800200 */
.L_x_6911:
[----:B------:R-:W-:Y:S06]  /*0a90*/  BAR.SYNC.DEFER_BLOCKING 0x0 ;  /* 0x0000000000007b1d */ /* 0x000fec0000010000 */
[----:B------:R-:W-:Y:S04]  /*0aa0*/  BSSY.RECONVERGENT B0, `(.L_x_6913) ;  /* 0x0000012000007945 */ /* 0x000fe80003800200 */
[----:B------:R-:W-:Y:S05]  /*0ab0*/  @P1 BRA `(.L_x_6914) ;  /* 0x0000000000401947 */ /* 0x000fea0003800000 */
[----:B------:R-:W3:Y:S01]  /*0ac0*/  S2UR UR5, SR_CgaCtaId ;  /* 0x00000000000579c3 */ /* 0x000ee20000008800 */
[----:B------:R-:W-:Y:S01]  /*0ad0*/  UMOV UR4, 0x400 ;  /* 0x0000040000047882 */ /* 0x000fe20000000000 */
[----:B------:R-:W-:Y:S01]  /*0ae0*/  IMAD.MOV.U32 R12, RZ, RZ, R25 ;  /* 0x000000ffff0c7224 */ /* 0x000fe200078e0019 */
[----:B---3--:R-:W-:-:S09]  /*0af0*/  ULEA UR4, UR5, UR4, 0x18 ;  /* 0x0000000405047291 */ /* 0x008fd2000f8ec0ff */
[----:B012---:R-:W0:Y:S04]  /*0b00*/  LDS.64 R6, [UR4] ;  /* 0x00000004ff067984 */ /* 0x007e280008000a00 */
        /* <DEDUP_REMOVED lines=11> */
.L_x_6914:
[----:B------:R-:W-:Y:S05]  /*0bc0*/  BSYNC.RECONVERGENT B0 ;  /* 0x0000000000007941 */ /* 0x000fea0003800200 */
.L_x_6913:
[----:B-123--:R-:W-:Y:S01]  /*0bd0*/  VIADD R6, R5, 0x3 ;  /* 0x0000000305067836 */ /* 0x00efe20000000000 */
[----:B------:R-:W-:Y:S04]  /*0be0*/  BAR.SYNC.DEFER_BLOCKING 0x0 ;  /* 0x0000000000007b1d */ /* 0x000fe80000010000 */
[----:B------:R-:W-:Y:S02]  /*0bf0*/  ISETP.NE.AND P0, PT, R6, R3, PT ;  /* 0x000000030600720c */ /* 0x000fe40003f05270 */
[----:B------:R-:W-:Y:S11]  /*0c00*/  BSSY.RECONVERGENT B0, `(.L_x_6915) ;  /* 0x0000012000007945 */ /* 0x000ff60003800200 */
[----:B------:R-:W-:Y:S05]  /*0c10*/  @P0 BRA `(.L_x_6916) ;  /* 0x0000000000400947 */ /* 0x000fea0003800000 */
[----:B------:R-:W1:Y:S01]  /*0c20*/  S2UR UR5, SR_CgaCtaId ;  /* 0x00000000000579c3 */ /* 0x000e620000008800 */
[----:B------:R-:W-:Y:S01]  /*0c30*/  UMOV UR4, 0x400 ;  /* 0x0000040000047882 */ /* 0x000fe20000000000 */
[----:B------:R-:W-:Y:S01]  /*0c40*/  IMAD.MOV.U32 R12, RZ, RZ, R25 ;  /* 0x000000ffff0c7224 */ /* 0x000fe200078e0019 */
[----:B-1----:R-:W-:-:S09]  /*0c50*/  ULEA UR4, UR5, UR4, 0x18 ;  /* 0x0000000405047291 */ /* 0x002fd2000f8ec0ff */
[----:B0-----:R-:W0:Y:S04]  /*0c60*/  LDS.64 R6, [UR4] ;  /* 0x00000004ff067984 */ /* 0x001e280008000a00 */
        /* <DEDUP_REMOVED lines=11> */
.L_x_6916:
[----:B------:R-:W-:Y:S05]  /*0d20*/  BSYNC.RECONVERGENT B0 ;  /* 0x0000000000007941 */ /* 0x000fea0003800200 */
.L_x_6915:
[----:B------:R-:W-:Y:S01]  /*0d30*/  VIADD R5, R5, 0x4 ;  /* 0x0000000405057836 */ /* 0x000fe20000000000 */
[----:B------:R-:W-:Y:S01]  /*0d40*/  BAR.SYNC.DEFER_BLOCKING 0x0 ;  /* 0x0000000000007b1d */ /* 0x000fe20000010000 */
[----:B------:R-:W-:-:S03]  /*0d50*/  VIADD R4, R4, 0x4 ;  /* 0x0000000404047836 */ /* 0x000fc60000000000 */
[----:B------:R-:W-:-:S13]  /*0d60*/  ISETP.NE.AND P0, PT, R5, R0, PT ;  /* 0x000000000500720c */ /* 0x000fda0003f05270 */
[----:B------:R-:W-:Y:S05]  /*0d70*/  @P0 BRA `(.L_x_6917) ;  /* 0xfffffff800800947 */ /* 0x000fea000383ffff */
.L_x_6909:
[----:B------:R-:W-:-:S13]  /*0d80*/  ISETP.NE.AND P0, PT, R2, RZ, PT ;  /* 0x000000ff0200720c */ /* 0x000fda0003f05270 */
[----:B------:R-:W-:Y:S05]  /*0d90*/  @!P0 BRA `(.L_x_6918) ;  /* 0x0000000000848947 */ /* 0x000fea0003800000 */
[----:B0-----:R-:W-:Y:S02]  /*0da0*/  IMAD.IADD R0, R0, 0x1, -R3 ;  /* 0x0000000100007824 */ /* 0x001fe400078e0a03 */
[----:B------:R-:W-:-:S07]  /*0db0*/  IMAD.MOV R2, RZ, RZ, -R2 ;  /* 0x000000ffff027224 */ /* 0x000fce00078e0a02 */
.L_x_6921:
[----:B------:R-:W-:Y:S01]  /*0dc0*/  ISETP.NE.AND P1, PT, R0, RZ, PT ;  /* 0x000000ff0000720c */ /* 0x000fe20003f25270 */
[----:B------:R-:W-:-:S05]  /*0dd0*/  VIADD R2, R2, 0x1 ;  /* 0x0000000102027836 */ /* 0x000fca0000000000 */
[----:B------:R-:W-:-:S07]  /*0de0*/  ISETP.NE.AND P0, PT, R2, RZ, PT ;  /* 0x000000ff0200720c */ /* 0x000fce0003f05270 */
[----:B0-2---:R-:W-:Y:S06]  /*0df0*/  @P1 BRA `(.L_x_6919) ;  /* 0x00000000005c1947 */ /* 0x005fec0003800000 */
[----:B------:R-:W-:-:S13]  /*0e00*/  ISETP.NE.AND P1, PT, R3, RZ, PT ;  /* 0x000000ff0300720c */ /* 0x000fda0003f25270 */
[----:B------:R-:W-:Y:S05]  /*0e10*/  @!P1 BRA `(.L_x_6920) ;  /* 0x0000000000449947 */ /* 0x000fea0003800000 */
[----:B------:R-:W0:Y:S01]  /*0e20*/  S2UR UR5, SR_CgaCtaId ;  /* 0x00000000000579c3 */ /* 0x000e220000008800 */
[----:B------:R-:W-:Y:S01]  /*0e30*/  UMOV UR4, 0x400 ;  /* 0x0000040000047882 */ /* 0x000fe20000000000 */
[----:B------:R-:W-:Y:S01]  /*0e40*/  IMAD.MOV.U32 R10, RZ, RZ, R25 ;  /* 0x000000ffff0a7224 */ /* 0x000fe200078e0019 */
[----:B0-----:R-:W-:-:S09]  /*0e50*/  ULEA UR4, UR5, UR4, 0x18 ;  /* 0x0000000405047291 */ /* 0x001fd2000f8ec0ff */
[----:B------:R-:W0:Y:S04]  /*0e60*/  LDS.64 R4, [UR4] ;  /* 0x00000004ff047984 */ /* 0x000e280008000a00 */
[----:B-1----:R-:W1:Y:S01]  /*0e70*/  LDS.64 R6, [UR4+0x8] ;  /* 0x00000804ff067984 */ /* 0x002e620008000a00 */
        /* <DEDUP_REMOVED lines=9> */
[----:B------:R0:W-:Y:S01]  /*0f10*/  STS.64 [UR4], R4 ;  /* 0x00000004ff007988 */ /* 0x0001e20008000a04 */
[----:B------:R-:W-:Y:S05]  /*0f20*/  BRA `(.L_x_6919) ;  /* 0x0000000000107947 */ /* 0x000fea0003800000 */
.L_x_6920:
[----:B------:R-:W0:Y:S01]  /*0f30*/  S2UR UR5, SR_CgaCtaId ;  /* 0x00000000000579c3 */ /* 0x000e220000008800 */
[----:B------:R-:W-:Y:S02]  /*0f40*/  UMOV UR4, 0x400 ;  /* 0x0000040000047882 */ /* 0x000fe40000000000 */
[----:B0-----:R-:W-:-:S09]  /*0f50*/  ULEA UR4, UR5, UR4, 0x18 ;  /* 0x0000000405047291 */ /* 0x001fd2000f8ec0ff */
[----:B------:R2:W-:Y:S03]  /*0f60*/  STS.128 [UR4], R24 ;  /* 0x00000018ff007988 */ /* 0x0005e60008000c04 */
.L_x_6919:
[----:B------:R-:W-:Y:S05]  /*0f70*/  WARPSYNC.ALL ;  /* 0x0000000000007948 */ /* 0x000fea0003800000 */
[----:B------:R-:W-:Y:S01]  /*0f80*/  BAR.SYNC.DEFER_BLOCKING 0x0 ;  /* 0x0000000000007b1d */ /* 0x000fe20000010000 */
[----:B------:R-:W-:-:S05]  /*0f90*/  VIADD R0, R0, 0x1 ;  /* 0x0000000100007836 */ /* 0x000fca0000000000 */
[----:B------:R-:W-:Y:S05]  /*0fa0*/  @P0 BRA `(.L_x_6921) ;  /* 0xfffffffc00840947 */ /* 0x000fea000383ffff */
.L_x_6918:
[----:B0-----:R-:W-:-:S13]  /*0fb0*/  ISETP.NE.AND P0, PT, R3, RZ, PT ;  /* 0x000000ff0300720c */ /* 0x001fda0003f05270 */
[----:B------:R-:W-:Y:S05]  /*0fc0*/  @P0 EXIT ;  /* 0x000000000000094d */ /* 0x000fea0003800000 */
[----:B------:R-:W0:Y:S01]  /*0fd0*/  S2UR UR5, SR_CgaCtaId ;  /* 0x00000000000579c3 */ /* 0x000e220000008800 */
[----:B------:R-:W-:-:S07]  /*0fe0*/  UMOV UR4, 0x400 ;  /* 0x0000040000047882 */ /* 0x000fce0000000000 */
[----:B------:R-:W3:Y:S01]  /*0ff0*/  LDC.64 R2, c[0x0][0x3a0] ;  /* 0x0000e800ff027b82 */ /* 0x000ee20000000a00 */
[----:B0-----:R-:W-:-:S09]  /*1000*/  ULEA UR4, UR5, UR4, 0x18 ;  /* 0x0000000405047291 */ /* 0x001fd2000f8ec0ff */
[----:B-1----:R-:W3:Y:S04]  /*1010*/  LDS.128 R4, [UR4] ;  /* 0x00000004ff047984 */ /* 0x002ee80008000c00 */
[----:B---3--:R0:W-:Y:S01]  /*1020*/  REDG.E.ADD.F64.RN.STRONG.GPU desc[UR36][R2.64], R6 ;  /* 0x00000006020079a6 */ /* 0x0081e2000c12ff24 */
[----:B------:R-:W1:Y:S01]  /*1030*/  LDC.64 R12, c[0x0][0x398] ;  /* 0x0000e600ff0c7b82 */ /* 0x000e620000000a00 */
[----:B------:R-:W-:Y:S01]  /*1040*/  BSSY B0, `(.L_x_6922) ;  /* 0x000000f000007945 */ /* 0x000fe20003800000 */
.L_x_6923:
[----:B-1----:R-:W3:Y:S01]  /*1050*/  LDG.E.64 R8, desc[UR36][R12.64] ;  /* 0x000000240c087981 */ /* 0x002ee2000c1e1b00 */
[----:B0-----:R-:W-:Y:S01]  /*1060*/  IMAD.MOV.U32 R7, RZ, RZ, R5 ;  /* 0x000000ffff077224 */ /* 0x001fe200078e0005 */
[----:B------:R-:W-:Y:S05]  /*1070*/  YIELD ;  /* 0x0000000000007946 */ /* 0x000fea0003800000 */
[----:B------:R-:W-:Y:S01]  /*1080*/  IMAD.MOV.U32 R3, RZ, RZ, R4 ;  /* 0x000000ffff037224 */ /* 0x000fe200078e0004 */
[----:B---3--:R-:W-:Y:S01]  /*1090*/  DSETP.MAX.AND P0, P1, R8, R4, PT ;  /* 0x000000040800722a */ /* 0x008fe2000390f000 */
[----:B------:R-:W-:-:S05]  /*10a0*/  IMAD.MOV.U32 R0, RZ, RZ, R9 ;  /* 0x000000ffff007224 */ /* 0x000fca00078e0009 */
[----:B------:R-:W-:Y:S01]  /*10b0*/  FSEL R11, R0, R7, P0 ;  /* 0x00000007000b7208 */ /* 0x000fe20000000000 */
[----:B------:R-:W-:-:S05]  /*10c0*/  IMAD.MOV.U32 R0, RZ, RZ, R8 ;  /* 0x000000ffff007224 */ /* 0x000fca00078e0008 */
[----:B------:R-:W-:Y:S02]  /*10d0*/  SEL R10, R0, R3, P0 ;  /* 0x00000003000a7207 */ /* 0x000fe40000000000 */
[----:B------:R-:W-:-:S06]  /*10e0*/  @P1 LOP3.LUT R11, R7, 0x80000, RZ, 0xfc, !PT ;  /* 0x00080000070b1812 */ /* 0x000fcc00078efcff */
[----:B------:R-:W3:Y:S02]  /*10f0*/  ATOMG.E.CAS.64.STRONG.GPU PT, R10, [R12], R8, R10 ;  /* 0x000000080c0a73a9 */ /* 0x000ee400001ee50a */
[----:B---3--:R-:W-:-:S04]  /*1100*/  ISETP.NE.U32.AND P0, PT, R10, R8, PT ;  /* 0x000000080a00720c */ /* 0x008fc80003f05070 */
[----:B------:R-:W-:-:S13]  /*1110*/  ISETP.NE.AND.EX P0, PT, R11, R9, PT, P0 ;  /* 0x000000090b00720c */ /* 0x000fda0003f05300 */
[----:B------:R-:W-:Y:S05]  /*1120*/  @P0 BRA `(.L_x_6923) ;  /* 0xfffffffc00c80947 */ /* 0x000fea000383ffff */
[----:B------:R-:W-:Y:S05]  /*1130*/  BSYNC B0 ;  /* 0x0000000000007941 */ /* 0x000fea0003800000 */
.L_x_6922:
[----:B------:R-:W-:Y:S05]  /*1140*/  EXIT ;  /* 0x000000000000794d */ /* 0x000fea0003800000 */
.L_x_6924:
        /* <DEDUP_REMOVED lines=11> */
.L_x_7413:


//--------------------- .text._Z28fmha_bwd_reference_dV_kernelIN4cute5tupleIJN7cutlass4fmha10collective14VariableLengthES5_iiNS1_IJNS1_IJiiEEEiEEEEEENS0_6TensorINS0_10ViewEngineINS0_8gmem_ptrIPNS2_6half_tEEEEENS0_6LayoutINS1_IJS5_iS7_EEENS1_IJiNS0_1CILi1EEES7_EEEEEEENS9_ISF_NSG_ISH_NS1_IJiSJ_NS1_IJNS1_IJNSI_ILi0EEEiEEEiEEEEEEEEEESS_SM_NS9_INSA_INSB_IPfEEEENSG_INS1_IJS5_S7_EEENS1_IJSJ_S7_EEEEEEESM_SS_NS4_21CausalForBackwardMaskILb1EEEEvT_T0_T1_T2_T3_T4_T5_T6_T7_ --------------------------
	.section	.text._Z28fmha_bwd_reference_dV_kernelIN4cute5tupleIJN7cutlass4fmha10collective14VariableLengthES5_iiNS1_IJNS1_IJiiEEEiEEEEEENS0_6TensorINS0_10ViewEngineINS0_8gmem_ptrIPNS2_6half_tEEEEENS0_6LayoutINS1_IJS5_iS7_EEENS1_IJiNS0_1CILi1EEES7_EEEEEEENS9_ISF_NSG_ISH_NS1_IJiSJ_NS1_IJNS1_IJNSI_ILi0EEEiEEEiEEEEEEEEEESS_SM_NS9_INSA_INSB_IPfEEEENSG_INS1_IJS5_S7_EEENS1_IJSJ_S7_EEEEEEESM_SS_NS4_21CausalForBackwardMaskILb1EEEEvT_T0_T1_T2_T3_T4_T5_T6_T7_,"ax",@progbits
	.align	128
        .global         _Z28fmha_bwd_reference_dV_kernelIN4cute5tupleIJN7cutlass4fmha10collective14VariableLengthES5_iiNS1_IJNS1_IJiiEEEiEEEEEENS0_6TensorINS0_10ViewEngineINS0_8gmem_ptrIPNS2_6half_tEEEEENS0_6LayoutINS1_IJS5_iS7_EEENS1_IJiNS0_1CILi1EEES7_EEEEEEENS9_ISF_NSG_ISH_NS1_IJiSJ_NS1_IJNS1_IJNSI_ILi0EEEiEEEiEEEEEEEEEESS_SM_NS9_INSA_INSB_IPfEEEENSG_INS1_IJS5_S7_EEENS1_IJSJ_S7_EEEEEEESM_SS_NS4_21CausalForBackwardMaskILb1EEEEvT_T0_T1_T2_T3_T4_T5_T6_T7_
        .type           _Z28fmha_bwd_reference_dV_kernelIN4cute5tupleIJN7cutlass4fmha10collective14VariableLengthES5_iiNS1_IJNS1_IJiiEEEiEEEEEENS0_6TensorINS0_10ViewEngineINS0_8gmem_ptrIPNS2_6half_tEEEEENS0_6LayoutINS1_IJS5_iS7_EEENS1_IJiNS0_1CILi1EEES7_EEEEEEENS9_ISF_NSG_ISH_NS1_IJiSJ_NS1_IJNS1_IJNSI_ILi0EEEiEEEiEEEEEEEEEESS_SM_NS9_INSA_INSB_IPfEEEENSG_INS1_IJS5_S7_EEENS1_IJSJ_S7_EEEEEEESM_SS_NS4_21CausalForBackwardMaskILb1EEEEvT_T0_T1_T2_T3_T4_T5_T6_T7_,@function
        .size           _Z28fmha_bwd_reference_dV_kernelIN4cute5tupleIJN7cutlass4fmha10collective14VariableLengthES5_iiNS1_IJNS1_IJiiEEEiEEEEEENS0_6TensorINS0_10ViewEngineINS0_8gmem_ptrIPNS2_6half_tEEEEENS0_6LayoutINS1_IJS5_iS7_EEENS1_IJiNS0_1CILi1EEES7_EEEEEEENS9_ISF_NSG_ISH_NS1_IJiSJ_NS1_IJNS1_IJNSI_ILi0EEEiEEEiEEEEEEEEEESS_SM_NS9_INSA_INSB_IPfEEEENSG_INS1_IJS5_S7_EEENS1_IJSJ_S7_EEEEEEESM_SS_NS4_21CausalForBackwardMaskILb1EEEEvT_T0_T1_T2_T3_T4_T5_T6_T7_,(.L_x_7383 - _Z28fmha_bwd_reference_dV_kernelIN4cute5tupleIJN7cutlass4fmha10collective14VariableLengthES5_iiNS1_IJNS1_IJiiEEEiEEEEEENS0_6TensorINS0_10ViewEngineINS0_8gmem_ptrIPNS2_6half_tEEEEENS0_6LayoutINS1_IJS5_iS7_EEENS1_IJiNS0_1CILi1EEES7_EEEEEEENS9_ISF_NSG_ISH_NS1_IJiSJ_NS1_IJNS1_IJNSI_ILi0EEEiEEEiEEEEEEEEEESS_SM_NS9_INSA_INSB_IPfEEEENSG_INS1_IJS5_S7_EEENS1_IJSJ_S7_EEEEEEESM_SS_NS4_21CausalForBackwardMaskILb1EEEEvT_T0_T1_T2_T3_T4_T5_T6_T7_)
        .other          _Z28fmha_bwd_reference_dV_kernelIN4cute5tupleIJN7cutlass4fmha10collective14VariableLengthES5_iiNS1_IJNS1_IJiiEEEiEEEEEENS0_6TensorINS0_10ViewEngineINS0_8gmem_ptrIPNS2_6half_tEEEEENS0_6LayoutINS1_IJS5_iS7_EEENS1_IJiNS0_1CILi1EEES7_EEEEEEENS9_ISF_NSG_ISH_NS1_IJiSJ_NS1_IJNS1_IJNSI_ILi0EEEiEEEiEEEEEEEEEESS_SM_NS9_INSA_INSB_IPfEEEENSG_INS1_IJS5_S7_EEENS1_IJSJ_S7_EEEEEEESM_SS_NS4_21CausalForBackwardMaskILb1EEEEvT_T0_T1_T2_T3_T4_T5_T6_T7_,@"STO_CUDA_ENTRY STV_DEFAULT"
_Z28fmha_bwd_reference_dV_kernelIN4cute5tupleIJN7cutlass4fmha10collective14VariableLengthES5_iiNS1_IJNS1_IJiiEEEiEEEEEENS0_6TensorINS0_10ViewEngineINS0_8gmem_ptrIPNS2_6half_tEEEEENS0_6LayoutINS1_IJS5_iS7_EEENS1_IJiNS0_1CILi1EEES7_EEEEEEENS9_ISF_NSG_ISH_NS1_IJiSJ_NS1_IJNS1_IJNSI_ILi0EEEiEEEiEEEEEEEEEESS_SM_NS9_INSA_INSB_IPfEEEENSG_INS1_IJS5_S7_EEENS1_IJSJ_S7_EEEEEEESM_SS_NS4_21CausalForBackwardMaskILb1EEEEvT_T0_T1_T2_T3_T4_T5_T6_T7_:
.text._Z28fmha_bwd_reference_dV_kernelIN4cute5tupleIJN7cutlass4fmha10collective14VariableLengthES5_iiNS1_IJNS1_IJiiEEEiEEEEEENS0_6TensorINS0_10ViewEngineINS0_8gmem_ptrIPNS2_6half_tEEEEENS0_6LayoutINS1_IJS5_iS7_EEENS1_IJiNS0_1CILi1EEES7_EEEEEEENS9_ISF_NSG_ISH_NS1_IJiSJ_NS1_IJNS1_IJNSI_ILi0EEEiEEEiEEEEEEEEEESS_SM_NS9_INSA_INSB_IPfEEEENSG_INS1_IJS5_S7_EEENS1_IJSJ_S7_EEEEEEESM_SS_NS4_21CausalForBackwardMaskILb1EEEEvT_T0_T1_T2_T3_T4_T5_T6_T7_:
        /* <DEDUP_REMOVED lines=8> */
[----:B------:R-:W-:Y:S05]  /*0080*/  CALL.REL.NOINC `($__internal_119_$__cuda_sm20_sqrt_rn_f32_slowpath) ;  /* 0x0000002c009c7944 */ /* 0x000fea0003c00000 */
[----:B------:R-:W-:Y:S05]  /*0090*/  BRA `(.L_x_6926) ;  /* 0x0000000000107947 */ /* 0x000fea0003800000 */
.L_x_6925:
[----:B------:R-:W-:Y:S01]  /*00a0*/  FMUL.FTZ R2, R5, R0 ;  /* 0x0000000005027220 */ /* 0x000fe20000410000 */
[----:B------:R-:W-:-:S03]  /*00b0*/  FMUL.FTZ R0, R0, 0.5 ;  /* 0x3f00000000007820 */ /* 0x000fc60000410000 */
[----:B------:R-:W-:-:S04]  /*00c0*/  FFMA R5, -R2, R2, R5 ;  /* 0x0000000202057223 */ /* 0x000fc80000000105 */
[----:B------:R-:W-:-:S07]  /*00d0*/  FFMA R2, R5, R0, R2 ;  /* 0x0000000005027223 */ /* 0x000fce0000000002 */
.L_x_6926:
[----:B------:R-:W-:-:S05]  /*00e0*/  VIADD R0, R2, 0x1800000 ;  /* 0x0180000002007836 */ /* 0x000fca0000000000 */
[----:B------:R-:W-:-:S04]  /*00f0*/  LOP3.LUT R0, R0, 0x7f800000, RZ, 0xc0, !PT ;  /* 0x7f80000000007812 */ /* 0x000fc800078ec0ff */
[----:B------:R-:W-:-:S13]  /*0100*/  ISETP.GT.U32.AND P0, PT, R0, 0x1ffffff, PT ;  /* 0x01ffffff0000780c */ /* 0x000fda0003f04070 */
[----:B------:R-:W-:Y:S05]  /*0110*/  @P0 BRA `(.L_x_6927) ;  /* 0x0000000000140947 */ /* 0x000fea0003800000 */
[----:B------:R-:W-:Y:S02]  /*0120*/  MOV R5, R2 ;  /* 0x0000000200057202 */ /* 0x000fe40000000f00 */
[----:B------:R-:W-:Y:S02]  /*0130*/  MOV R4, 0x150 ;  /* 0x0000015000047802 */ /* 0x000fe40000000f00 */
[----:B------:R-:W-:Y:S05]  /*0140*/  CALL.REL.NOINC `($__internal_118_$__cuda_sm20_rcp_rn_f32_slowpath) ;  /* 0x0000002800a07944 */ /* 0x000fea0003c00000 */
[----:B------:R-:W-:Y:S01]  /*0150*/  MOV R12, R2 ;  /* 0x00000002000c7202 */ /* 0x000fe20000000f00 */
[----:B------:R-:W-:Y:S05]  /*0160*/  BRA `(.L_x_6928) ;  /* 0x0000000000107947 */ /* 0x000fea0003800000 */
.L_x_6927:
[----:B------:R-:W0:Y:S02]  /*0170*/  MUFU.RCP R0, R2 ;  /* 0x0000000200007308 */ /* 0x000e240000001000 */
[----:B0-----:R-:W-:-:S04]  /*0180*/  FFMA R12, R0, R2, -1 ;  /* 0xbf800000000c7423 */ /* 0x001fc80000000002 */
[----:B------:R-:W-:-:S04]  /*0190*/  FADD.FTZ R12, -R12, -RZ ;  /* 0x800000ff0c0c7221 */ /* 0x000fc80000010100 */
[----:B------:R-:W-:-:S07]  /*01a0*/  FFMA R12, R0, R12, R0 ;  /* 0x0000000c000c7223 */ /* 0x000fce0000000000 */
.L_x_6928:
        /* <DEDUP_REMOVED lines=33> */
.L_x_6951:
        /* <DEDUP_REMOVED lines=94> */
.L_x_6950:
        /* <DEDUP_REMOVED lines=9> */
.L_x_6947:
        /* <DEDUP_REMOVED lines=11> */
.L_x_6934:
[C---:B------:R-:W-:Y:S01]  /*0ae0*/  IADD3 R5, P0, PT, R8.reuse, UR42, RZ ;  /* 0x0000002a08057c10 */ /* 0x040fe2000ff1e0ff */
[----:B------:R-:W-:Y:S03]  /*0af0*/  USHF.L.U32 UR5, UR22, 0x1, URZ ;  /* 0x0000000116057899 */ /* 0x000fe600080006ff */
[C---:B------:R-:W-:Y:S02]  /*0b00*/  LEA.HI.X.SX32 R0, R8.reuse, UR35, 0x1, P0 ;  /* 0x0000002308007c11 */ /* 0x040fe400080f0eff */
[C---:B------:R-:W-:Y:S02]  /*0b10*/  LEA R4, P0, R5.reuse, UR16, 0x2 ;  /* 0x0000001005047c11 */ /* 0x040fe4000f8010ff */
[----:B------:R-:W-:Y:S02]  /*0b20*/  IADD3 R8, PT, PT, R8, UR22, RZ ;  /* 0x0000001608087c10 */ /* 0x000fe4000fffe0ff */
[----:B------:R-:W-:Y:S01]  /*0b30*/  LEA.HI.X R5, R5, UR17, R0, 0x2, P0 ;  /* 0x0000001105057c11 */ /* 0x000fe200080f1400 */
[----:B------:R-:W-:Y:S01]  /*0b40*/  IMAD.MOV.U32 R0, RZ, RZ, 0x3bbb989d ;  /* 0x3bbb989dff007424 */ /* 0x000fe200078e00ff */
[C---:B------:R-:W-:Y:S01]  /*0b50*/  ISETP.GE.AND P0, PT, R6.reuse, UR8, PT ;  /* 0x0000000806007c0c */ /* 0x040fe2000bf06270 */
[----:B------:R-:W-:Y:S03]  /*0b60*/  VIADD R6, R6, UR22 ;  /* 0x0000001606067c36 */ /* 0x000fe60008000000 */
[----:B------:R0:W2:Y:S02]  /*0b70*/  LDG.E R5, desc[UR10][R4.64] ;  /* 0x0000000a04057981 */ /* 0x0000a4000c1e1900 */
[----:B0-----:R-:W-:Y:S02]  /*0b80*/  FSEL R4, RZ, -INF , P0 ;  /* 0xff800000ff047808 */ /* 0x001fe40000000000 */
[----:B------:R-:W-:Y:S03]  /*0b90*/  ISETP.GE.AND P0, PT, R6, UR41, PT ;  /* 0x0000002906007c0c */ /* 0x000fe6000bf06270 */
[----:B--2---:R-:W-:Y:S01]  /*0ba0*/  FFMA R5, R4, R12, -R5 ;  /* 0x0000000c04057223 */ /* 0x004fe20000000805 */
[----:B------:R-:W-:Y:S03]  /*0bb0*/  IMAD.MOV.U32 R4, RZ, RZ, 0x437c0000 ;  /* 0x437c0000ff047424 */ /* 0x000fe600078e00ff */
        /* <DEDUP_REMOVED lines=10> */
[----:B0-----:R-:W-:Y:S01]  /*0c60*/  IADD3 R7, PT, PT, R7, UR5, RZ ;  /* 0x0000000507077c10 */ /* 0x001fe2000fffe0ff */
[----:B------:R-:W-:Y:S09]  /*0c70*/  @!P0 BRA `(.L_x_6934) ;  /* 0xfffffffc00988947 */ /* 0x000ff2000383ffff */
[----:B------:R-:W-:Y:S05]  /*0c80*/  BRA `(.L_x_6932) ;  /* 0x00000010008c7947 */ /* 0x000fea0003800000 */
.L_x_6933:
[----:B------:R-:W0:Y:S01]  /*0c90*/  LDC R18, c[0x0][0x4f0] ;  /* 0x00013c00ff127b82 */ /* 0x000e220000000800 */
[----:B------:R-:W-:-:S07]  /*0ca0*/  MOV R26, R20 ;  /* 0x00000014001a7202 */ /* 0x000fce0000000f00 */
[----:B------:R-:W1:Y:S01]  /*0cb0*/  LDC R17, c[0x0][0x3f4] ;  /* 0x0000fd00ff117b82 */ /* 0x000e620000000800 */
[----:B0-----:R-:W-:Y:S02]  /*0cc0*/  IMAD R18, R18, UR4, R23 ;  /* 0x0000000412127c24 */ /* 0x001fe4000f8e0217 */
[----:B-1----:R-:W-:-:S07]  /*0cd0*/  IMAD R17, R17, UR4, R25 ;  /* 0x0000000411117c24 */ /* 0x002fce000f8e0219 */
.L_x_6940:
        /* <DEDUP_REMOVED lines=9> */
.L_x_6936:
        /* <DEDUP_REMOVED lines=125> */
.L_x_6935:
        /* <DEDUP_REMOVED lines=67> */
.L_x_6938:
        /* <DEDUP_REMOVED lines=37> */
.L_x_6939:
        /* <DEDUP_REMOVED lines=19> */
.L_x_6937:
[----:B------:R-:W0:Y:S01]  /*1cf0*/  LDCU.64 UR12, c[0x0][0x500] ;  /* 0x0000a000ff0c77ac */ /* 0x000e220008000a00 */
[----:B------:R-:W-:-:S05]  /*1d00*/  IMAD.IADD R4, R18, 0x1, R26 ;  /* 0x0000000112047824 */ /* 0x000fca00078e021a */
[----:B------:R-:W-:-:S04]  /*1d10*/  IADD3 R5, P0, PT, R4, UR42, RZ ;  /* 0x0000002a04057c10 */ /* 0x000fc8000ff1e0ff */
[----:B------:R-:W-:Y:S02]  /*1d20*/  LEA.HI.X.SX32 R4, R4, UR35, 0x1, P0 ;  /* 0x0000002304047c11 */ /* 0x000fe400080f0eff */
[----:B0-----:R-:W-:-:S04]  /*1d30*/  LEA R6, P0, R5, UR12, 0x2 ;  /* 0x0000000c05067c11 */ /* 0x001fc8000f8010ff */
[----:B------:R-:W-:-:S05]  /*1d40*/  LEA.HI.X R7, R5, UR13, R4, 0x2, P0 ;  /* 0x0000000d05077c11 */ /* 0x000fca00080f1404 */
[----:B------:R-:W2:Y:S01]  /*1d50*/  LDG.E R5, desc[UR10][R6.64] ;  /* 0x0000000a06057981 */ /* 0x000ea2000c1e1900 */
[----:B------:R-:W-:Y:S01]  /*1d60*/  ISETP.GE.AND P0, PT, R26, UR8, PT ;  /* 0x000000081a007c0c */ /* 0x000fe2000bf06270 */
[----:B------:R-:W-:Y:S01]  /*1d70*/  HFMA2 R4, -RZ, RZ, 0.96630859375, -0.0022525787353515625 ;  /* 0x3bbb989dff047431 */ /* 0x000fe200000001ff */
[----:B------:R-:W0:Y:S01]  /*1d80*/  S2UR UR5, SR_CgaCtaId ;  /* 0x00000000000579c3 */ /* 0x000e220000008800 */
[----:B------:R-:W-:Y:S01]  /*1d90*/  UMOV UR7, 0x400 ;  /* 0x0000040000077882 */ /* 0x000fe20000000000 */
[----:B------:R-:W-:Y:S01]  /*1da0*/  FSEL R0, R0, -INF , P0 ;  /* 0xff80000000007808 */ /* 0x000fe20000000000 */
[----:B0-----:R-:W-:-:S04]  /*1db0*/  ULEA UR5, UR5, UR7, 0x18 ;  /* 0x0000000705057291 */ /* 0x001fc8000f8ec0ff */
        /* <DEDUP_REMOVED lines=16> */
.L_x_6932:
[----:B------:R-:W-:Y:S05]  /*1ec0*/  BSYNC.RECONVERGENT B0 ;  /* 0x0000000000007941 */ /* 0x000fea0003800200 */
.L_x_6931:
        /* <DEDUP_REMOVED lines=13> */
.L_x_6944:
        /* <DEDUP_REMOVED lines=78> */
.L_x_6943:
        /* <DEDUP_REMOVED lines=45> */
.L_x_6945:
        /* <DEDUP_REMOVED lines=26> */
.L_x_6946:
        /* <DEDUP_REMOVED lines=15> */
.L_x_6942:
[----:B------:R-:W-:Y:S05]  /*29e0*/  BSYNC.RECONVERGENT B0 ;  /* 0x0000000000007941 */ /* 0x000fea0003800200 */
.L_x_6941:
[----:B------:R-:W0:Y:S01]  /*29f0*/  LDCU UR5, c[0x0][0x3b8] ;  /* 0x00007700ff0577ac */ /* 0x000e220008000800 */
[----:B------:R-:W-:-:S04]  /*2a00*/  UIADD3 UR4, UPT, UPT, UR4, 0x1, URZ ;  /* 0x0000000104047890 */ /* 0x000fc8000fffe0ff */
[----:B0-----:R-:W-:Y:S01]  /*2a10*/  UISETP.NE.AND UP2, UPT, UR4, UR5, UPT ;  /* 0x000000050400728c */ /* 0x001fe2000bf45270 */
[----:B------:R-:W-:Y:S08]  /*2a20*/  BAR.SYNC.DEFER_BLOCKING 0x0 ;  /* 0x0000000000007b1d */ /* 0x000ff00000010000 */
[----:B------:R-:W-:Y:S05]  /*2a30*/  BRA.U UP2, `(.L_x_6947) ;  /* 0xffffffdd02fc7547 */ /* 0x000fea000b83ffff */
.L_x_6930:
        /* <DEDUP_REMOVED lines=14> */
.L_x_6949:
[----:B------:R-:W-:Y:S05]  /*2b20*/  BSYNC.RECONVERGENT B0 ;  /* 0x0000000000007941 */ /* 0x000fea0003800200 */
.L_x_6948:
[----:B------:R-:W-:-:S04]  /*2b30*/  UIADD3 UR8, UPT, UPT, UR21, UR8, URZ ;  /* 0x0000000815087290 */ /* 0x000fc8000fffe0ff */
[----:B------:R-:W-:-:S09]  /*2b40*/  UISETP.GE.AND UP2, UPT, UR8, UR40, UPT ;  /* 0x000000280800728c */ /* 0x000fd2000bf46270 */
[----:B------:R-:W-:Y:S05]  /*2b50*/  BRA.U !UP2, `(.L_x_6950) ;  /* 0xffffffdd0a907547 */ /* 0x000fea000b83ffff */
.L_x_6929:
[----:B------:R-:W1:Y:S01]  /*2b60*/  LDCU UR5, c[0x0][0x3bc] ;  /* 0x00007780ff0577ac */ /* 0x000e620008000800 */
[----:B------:R-:W1:Y:S01]  /*2b70*/  LDCU UR4, c[0x0][0x3c0] ;  /* 0x00007800ff0477ac */ /* 0x000e620008000800 */
[----:B------:R-:W-:Y:S02]  /*2b80*/  UIADD3 UR45, UPT, UPT, UR20, UR45, URZ ;  /* 0x0000002d142d7290 */ /* 0x000fe4000fffe0ff */
[----:B-1----:R-:W-:-:S04]  /*2b90*/  UIMAD UR4, UR5, UR4, URZ ;  /* 0x00000004050472a4 */ /* 0x002fc8000f8e02ff */
[----:B------:R-:W-:-:S09]  /*2ba0*/  UISETP.GE.AND UP0, UPT, UR45, UR4, UPT ;  /* 0x000000042d00728c */ /* 0x000fd2000bf06270 */
[----:B------:R-:W-:Y:S05]  /*2bb0*/  BRA.U !UP0, `(.L_x_6951) ;  /* 0xffffffd908007547 */ /* 0x000fea000b83ffff */
[----:B------:R-:W-:Y:S05]  /*2bc0*/  EXIT ;  /* 0x000000000000794d */ /* 0x000fea0003800000 */
        .weak           $__internal_118_$__cuda_sm20_rcp_rn_f32_slowpath
        .type           $__internal_118_$__cuda_sm20_rcp_rn_f32_slowpath,@function
        .size           $__internal_118_$__cuda_sm20_rcp_rn_f32_slowpath,($__internal_119_$__cuda_sm20_sqrt_rn_f32_slowpath - $__internal_118_$__cuda_sm20_rcp_rn_f32_slowpath)
$__internal_118_$__cuda_sm20_rcp_rn_f32_slowpath:
        /* <DEDUP_REMOVED lines=15> */
.L_x_6952:
        /* <DEDUP_REMOVED lines=33> */
.L_x_6954:
[----:B------:R0:W1:Y:S02]  /*2ed0*/  MUFU.RCP R2, R5 ;  /* 0x0000000500027308 */ /* 0x0000640000001000 */
.L_x_6953:
[----:B0-2---:R-:W-:-:S04]  /*2ee0*/  HFMA2 R5, -RZ, RZ, 0, 0 ;  /* 0x00000000ff057431 */ /* 0x005fc800000001ff */
[----:B-1-3--:R-:W-:Y:S05]  /*2ef0*/  RET.REL.NODEC R4 `(_Z28fmha_bwd_reference_dV_kernelIN4cute5tupleIJN7cutlass4fmha10collective14VariableLengthES5_iiNS1_IJNS1_IJiiEEEiEEEEEENS0_6TensorINS0_10ViewEngineINS0_8gmem_ptrIPNS2_6half_tEEEEENS0_6LayoutINS1_IJS5_iS7_EEENS1_IJiNS0_1CILi1EEES7_EEEEEEENS9_ISF_NSG_ISH_NS1_IJiSJ_NS1_IJNS1_IJNSI_ILi0EEEiEEEiEEEEEEEEEESS_SM_NS9_INSA_INSB_IPfEEEENSG_INS1_IJS5_S7_EEENS1_IJSJ_S7_EEEEEEESM_SS_NS4_21CausalForBackwardMaskILb1EEEEvT_T0_T1_T2_T3_T4_T5_T6_T7_) ;  /* 0xffffffd004407950 */ /* 0x00afea0003c3ffff */
        .weak           $__internal_119_$__cuda_sm20_sqrt_rn_f32_slowpath
        .type           $__internal_119_$__cuda_sm20_sqrt_rn_f32_slowpath,@function
        .size           $__internal_119_$__cuda_sm20_sqrt_rn_f32_slowpath,(.L_x_7383 - $__internal_119_$__cuda_sm20_sqrt_rn_f32_slowpath)
$__internal_119_$__cuda_sm20_sqrt_rn_f32_slowpath:
        /* <DEDUP_REMOVED lines=20> */
.L_x_6955:
[----:B------:R-:W-:Y:S01]  /*3040*/  HFMA2 R5, -RZ, RZ, 0, 0 ;  /* 0x00000000ff057431 */ /* 0x000fe200000001ff */
[----:B------:R-:W-:-:S04]  /*3050*/  MOV R4, R0 ;  /* 0x0000000000047202 */ /* 0x000fc80000000f00 */
[----:B------:R-:W-:Y:S05]  /*3060*/  RET.REL.NODEC R4 `(_Z28fmha_bwd_reference_dV_kernelIN4cute5tupleIJN7cutlass4fmha10collective14VariableLengthES5_iiNS1_IJNS1_IJiiEEEiEEEEEENS0_6TensorINS0_10ViewEngineINS0_8gmem_ptrIPNS2_6half_tEEEEENS0_6LayoutINS1_IJS5_iS7_EEENS1_IJiNS0_1CILi1EEES7_EEEEEEENS9_ISF_NSG_ISH_NS1_IJiSJ_NS1_IJNS1_IJNSI_ILi0EEEiEEEiEEEEEEEEEESS_SM_NS9_INSA_INSB_IPfEEEENSG_INS1_IJS5_S7_EEENS1_IJSJ_S7_EEEEEEESM_SS_NS4_21CausalForBackwardMaskILb1EEEEvT_T0_T1_T2_T3_T4_T5_T6_T7_) ;  /* 0xffffffcc04e47950 */ /* 0x000fea0003c3ffff */
.L_x_6956:
        /* <DEDUP_REMOVED lines=9> */
.L_x_7383:


//--------------------- .text._Z28fmha_bwd_reference_dK_kernelIN4cute5tupleIJN7cutlass4fmha10collective14VariableLengthES5_iiNS1_IJNS1_IJiiEEEiEEEEEENS0_6TensorINS0_10ViewEngineINS0_8gmem_ptrIPNS2_6half_tEEEEENS0_6LayoutINS1_IJS5_iS7_EEENS1_IJiNS0_1CILi1EEES7_EEEEEEENS9_ISF_NSG_ISH_NS1_IJiSJ_NS1_IJNS1_IJNSI_ILi0EEEiEEEiEEEEEEEEEESS_SM_NS9_INSA_INSB_IPfEEEENSG_INS1_IJS5_S7_EEENS1_IJSJ_S7_EEEEEEESM_SS_NS4_21CausalForBackwardMaskILb1EEEEvT_T0_T1_T2_T3_T4_T5_T6_T7_ --------------------------
	.section	.text._Z28fmha_bwd_reference_dK_kernelIN4cute5tupleIJN7cutlass4fmha10collective14VariableLengthES5_iiNS1_IJNS1_IJiiEEEiEEEEEENS0_6TensorINS0_10ViewEngineINS0_8gmem_ptrIPNS2_6half_tEEEEENS0_6LayoutINS1_IJS5_iS7_EEENS1_IJiNS0_1CILi1EEES7_EEEEEEENS9_ISF_NSG_ISH_NS1_IJiSJ_NS1_IJNS1_IJNSI_ILi0EEEiEEEiEEEEEEEEEESS_SM_NS9_INSA_INSB_IPfEEEENSG_INS1_IJS5_S7_EEENS1_IJSJ_S7_EEEEEEESM_SS_NS4_21CausalForBackwardMaskILb1EEEEvT_T0_T1_T2_T3_T4_T5_T6_T7_,"ax",@progbits
	.align	128
        .global         _Z28fmha_bwd_reference_dK_kernelIN4cute5tupleIJN7cutlass4fmha10collective14VariableLengthES5_iiNS1_IJNS1_IJiiEEEiEEEEEENS0_6TensorINS0_10ViewEngineINS0_8gmem_ptrIPNS2_6half_tEEEEENS0_6LayoutINS1_IJS5_iS7_EEENS1_IJiNS0_1CILi1EEES7_EEEEEEENS9_ISF_NSG_ISH_NS1_IJiSJ_NS1_IJNS1_IJNSI_ILi0EEEiEEEiEEEEEEEEEESS_SM_NS9_INSA_INSB_IPfEEEENSG_INS1_IJS5_S7_EEENS1_IJSJ_S7_EEEEEEESM_SS_NS4_21CausalForBackwardMaskILb1EEEEvT_T0_T1_T2_T3_T4_T5_T6_T7_
        .type           _Z28fmha_bwd_reference_dK_kernelIN4cute5tupleIJN7cutlass4fmha10collective14VariableLengthES5_iiNS1_IJNS1_IJiiEEEiEEEEEENS0_6TensorINS0_10ViewEngineINS0_8gmem_ptrIPNS2_6half_tEEEEENS0_6LayoutINS1_IJS5_iS7_EEENS1_IJiNS0_1CILi1EEES7_EEEEEEENS9_ISF_NSG_ISH_NS1_IJiSJ_NS1_IJNS1_IJNSI_ILi0EEEiEEEiEEEEEEEEEESS_SM_NS9_INSA_INSB_IPfEEEENSG_INS1_IJS5_S7_EEENS1_IJSJ_S7_EEEEEEESM_SS_NS4_21CausalForBackwardMaskILb1EEEEvT_T0_T1_T2_T3_T4_T5_T6_T7_,@function
        .size           _Z28fmha_bwd_reference_dK_kernelIN4cute5tupleIJN7cutlass4fmha10collective14VariableLengthES5_iiNS1_IJNS1_IJiiEEEiEEEEEENS0_6TensorINS0_10ViewEngineINS0_8gmem_ptrIPNS2_6half_tEEEEENS0_6LayoutINS1_IJS5_iS7_EEENS1_IJiNS0_1CILi1EEES7_EEEEEEENS9_ISF_NSG_ISH_NS1_IJiSJ_NS1_IJNS1_IJNSI_ILi0EEEiEEEiEEEEEEEEEESS_SM_NS9_INSA_INSB_IPfEEEENSG_INS1_IJS5_S7_EEENS1_IJSJ_S7_EEEEEEESM_SS_NS4_21CausalForBackwardMaskILb1EEEEvT_T0_T1_T2_T3_T4_T5_T6_T7_,(.L_x_7385 - _Z28fmha_bwd_reference_dK_kernelIN4cute5tupleIJN7cutlass4fmha10collective14VariableLengthES5_iiNS1_IJNS1_IJiiEEEiEEEEEENS0_6TensorINS0_10ViewEngineINS0_8gmem_ptrIPNS2_6half_tEEEEENS0_6LayoutINS1_IJS5_iS7_EEENS1_IJiNS0_1CILi1EEES7_EEEEEEENS9_ISF_NSG_ISH_NS1_IJiSJ_NS1_IJNS1_IJNSI_ILi0EEEiEEEiEEEEEEEEEESS_SM_NS9_INSA_INSB_IPfEEEENSG_INS1_IJS5_S7_EEENS1_IJSJ_S7_EEEEEEESM_SS_NS4_21CausalForBackwardMaskILb1EEEEvT_T0_T1_T2_T3_T4_T5_T6_T7_)
        .other          _Z28fmha_bwd_reference_dK_kernelIN4cute5tupleIJN7cutlass4fmha10collective14VariableLengthES5_iiNS1_IJNS1_IJiiEEEiEEEEEENS0_6TensorINS0_10ViewEngineINS0_8gmem_ptrIPNS2_6half_tEEEEENS0_6LayoutINS1_IJS5_iS7_EEENS1_IJiNS0_1CILi1EEES7_EEEEEEENS9_ISF_NSG_ISH_NS1_IJiSJ_NS1_IJNS1_IJNSI_ILi0EEEiEEEiEEEEEEEEEESS_SM_NS9_INSA_INSB_IPfEEEENSG_INS1_IJS5_S7_EEENS1_IJSJ_S7_EEEEEEESM_SS_NS4_21CausalForBackwardMaskILb1EEEEvT_T0_T1_T2_T3_T4_T5_T6_T7_,@"STO_CUDA_ENTRY STV_DEFAULT"
_Z28fmha_bwd_reference_dK_kernelIN4cute5tupleIJN7cutlass4fmha10collective14VariableLengthES5_iiNS1_IJNS1_IJiiEEEiEEEEEENS0_6TensorINS0_10ViewEngineINS0_8gmem_ptrIPNS2_6half_tEEEEENS0_6LayoutINS1_IJS5_iS7_EEENS1_IJiNS0_1CILi1EEES7_EEEEEEENS9_ISF_NSG_ISH_NS1_IJiSJ_NS1_IJNS1_IJNSI_ILi0EEEiEEEiEEEEEEEEEESS_SM_NS9_INSA_INSB_IPfEEEENSG_INS1_IJS5_S7_EEENS1_IJSJ_S7_EEEEEEESM_SS_NS4_21CausalForBackwardMaskILb1EEEEvT_T0_T1_T2_T3_T4_T5_T6_T7_:
.text._Z28fmha_bwd_reference_dK_kernelIN4cute5tupleIJN7cutlass4fmha10collective14VariableLengthES5_iiNS1_IJNS1_IJiiEEEiEEEEEENS0_6TensorINS0_10ViewEngineINS0_8gmem_ptrIPNS2_6half_tEEEEENS0_6LayoutINS1_IJS5_iS7_EEENS1_IJiNS0_1CILi1EEES7_EEEEEEENS9_ISF_NSG_ISH_NS1_IJiSJ_NS1_IJNS1_IJNSI_ILi0EEEiEEEiEEEEEEEEEESS_SM_NS9_INSA_INSB_IPfEEEENSG_INS1_IJS5_S7_EEENS1_IJSJ_S7_EEEEEEESM_SS_NS4_21CausalForBackwardMaskILb1EEEEvT_T0_T1_T2_T3_T4_T5_T6_T7_:
        /* <DEDUP_REMOVED lines=8> */
[----:B------:R-:W-:Y:S05]  /*0080*/  CALL.REL.NOINC `($__internal_121_$__cuda_sm20_sqrt_rn_f32_slowpath) ;  /* 0x0000005400d87944 */ /* 0x000fea0003c00000 */
[----:B------:R-:W-:Y:S05]  /*0090*/  BRA `(.L_x_6958) ;  /* 0x0000000000107947 */ /* 0x000fea0003800000 */
.L_x_6957:
[----:B------:R-:W-:Y:S01]  /*00a0*/  FMUL.FTZ R2, R5, R0 ;  /* 0x0000000005027220 */ /* 0x000fe20000410000 */
[----:B------:R-:W-:-:S03]  /*00b0*/  FMUL.FTZ R0, R0, 0.5 ;  /* 0x3f00000000007820 */ /* 0x000fc60000410000 */
[----:B------:R-:W-:-:S04]  /*00c0*/  FFMA R5, -R2, R2, R5 ;  /* 0x0000000202057223 */ /* 0x000fc80000000105 */
[----:B------:R-:W-:-:S07]  /*00d0*/  FFMA R2, R5, R0, R2 ;  /* 0x0000000005027223 */ /* 0x000fce0000000002 */
.L_x_6958:
[----:B------:R-:W-:-:S05]  /*00e0*/  VIADD R0, R2, 0x1800000 ;  /* 0x0180000002007836 */ /* 0x000fca0000000000 */
[----:B------:R-:W-:-:S04]  /*00f0*/  LOP3.LUT R0, R0, 0x7f800000, RZ, 0xc0, !PT ;  /* 0x7f80000000007812 */ /* 0x000fc800078ec0ff */
[----:B------:R-:W-:-:S13]  /*0100*/  ISETP.GT.U32.AND P0, PT, R0, 0x1ffffff, PT ;  /* 0x01ffffff0000780c */ /* 0x000fda0003f04070 */
[----:B------:R-:W-:Y:S05]  /*0110*/  @P0 BRA `(.L_x_6959) ;  /* 0x0000000000140947 */ /* 0x000fea0003800000 */
[----:B------:R-:W-:Y:S02]  /*0120*/  MOV R5, R2 ;  /* 0x0000000200057202 */ /* 0x000fe40000000f00 */
[----:B------:R-:W-:Y:S02]  /*0130*/  MOV R4, 0x150 ;  /* 0x0000015000047802 */ /* 0x000fe40000000f00 */
[----:B------:R-:W-:Y:S05]  /*0140*/  CALL.REL.NOINC `($__internal_120_$__cuda_sm20_rcp_rn_f32_slowpath) ;  /* 0x0000005000dc7944 */ /* 0x000fea0003c00000 */
[----:B------:R-:W-:Y:S01]  /*0150*/  MOV R10, R2 ;  /* 0x00000002000a7202 */ /* 0x000fe20000000f00 */
[----:B------:R-:W-:Y:S05]  /*0160*/  BRA `(.L_x_6960) ;  /* 0x0000000000107947 */ /* 0x000fea0003800000 */
.L_x_6959:
[----:B------:R-:W0:Y:S02]  /*0170*/  MUFU.RCP R0, R2 ;  /* 0x0000000200007308 */ /* 0x000e240000001000 */
[----:B0-----:R-:W-:-:S04]  /*0180*/  FFMA R10, R0, R2, -1 ;  /* 0xbf800000000a7423 */ /* 0x001fc80000000002 */
[----:B------:R-:W-:-:S04]  /*0190*/  FADD.FTZ R10, -R10, -RZ ;  /* 0x800000ff0a0a7221 */ /* 0x000fc80000010100 */
[----:B------:R-:W-:-:S07]  /*01a0*/  FFMA R10, R0, R10, R0 ;  /* 0x0000000a000a7223 */ /* 0x000fce0000000000 */
.L_x_6960:
        /* <DEDUP_REMOVED lines=12> */
[----:B------:R-:W-:Y:S01]  /*0270*/  UMOV UR7, 0x400 ;  /* 0x0000040000077882 */ /* 0x000fe20000000000 */
[----:B------:R-:W-:Y:S01]  /*0280*/  UMOV UR5, 0x400 ;  /* 0x0000040000057882 */ /* 0x000fe20000000000 */
[----:B------:R-:W3:Y:S05]  /*0290*/  LDCU.64 UR10, c[0x0][0x358] ;  /* 0x00006b00ff0a77ac */ /* 0x000eea0008000a00 */
[----:B------:R-:W4:Y:S01]  /*02a0*/  S2UR UR26, SR_CgaCtaId ;  /* 0x00000000001a79c3 */ /* 0x000f220000008800 */
[----:B-1----:R-:W-:Y:S02]  /*02b0*/  ULOP3.LUT UR22, UR19, 0x7, URZ, 0xc0, !UPT ;  /* 0x0000000713167892 */ /* 0x002fe4000f8ec0ff */
[----:B------:R-:W-:-:S02]  /*02c0*/  ULOP3.LUT UR21, UR19, 0x3, URZ, 0xc0, !UPT ;  /* 0x0000000313157892 */ /* 0x000fc4000f8ec0ff */
[----:B------:R-:W-:-:S03]  /*02d0*/  ULOP3.LUT UR20, UR18, 0x7ffffff8, URZ, 0xc0, !UPT ;  /* 0x7ffffff812147892 */ /* 0x000fc6000f8ec0ff */
[----:B------:R-:W1:Y:S01]  /*02e0*/  S2UR UR25, SR_CgaCtaId ;  /* 0x00000000001979c3 */ /* 0x000e620000008800 */
[----:B0-----:R-:W-:Y:S02]  /*02f0*/  ULEA UR6, UR6, UR4, 0x18 ;  /* 0x0000000406067291 */ /* 0x001fe4000f8ec0ff */
[----:B------:R-:W-:Y:S02]  /*0300*/  UIADD3 UR4, UPT, UPT, UR22, -0x1, URZ ;  /* 0xffffffff16047890 */ /* 0x000fe4000fffe0ff */
[----:B------:R-:W-:Y:S01]  /*0310*/  ULOP3.LUT UR19, UR19, 0x7ffffff8, URZ, 0xc0, !UPT ;  /* 0x7ffffff813137892 */ /* 0x000fe2000f8ec0ff */
[----:B------:R-:W0:Y:S02]  /*0320*/  LDCU UR18, c[0x0][0x360] ;  /* 0x00006c00ff1277ac */ /* 0x000e240008000800 */
[----:B------:R-:W5:Y:S01]  /*0330*/  S2UR UR24, SR_CgaCtaId ;  /* 0x00000000001879c3 */ /* 0x000f620000008800 */
[----:B--2---:R-:W-:Y:S02]  /*0340*/  ULEA UR9, UR9, UR12, 0x18 ;  /* 0x0000000c09097291 */ /* 0x004fe4000f8ec0ff */
[----:B------:R-:W-:-:S02]  /*0350*/  UISETP.GE.U32.AND UP1, UPT, UR4, 0x3, UPT ;  /* 0x000000030400788c */ /* 0x000fc4000bf26070 */
[----:B----4-:R-:W-:Y:S02]  /*0360*/  ULEA UR26, UR26, UR8, 0x18 ;  /* 0x000000081a1a7291 */ /* 0x010fe4000f8ec0ff */
[----:B-1----:R-:W-:Y:S02]  /*0370*/  ULEA UR25, UR25, UR7, 0x18 ;  /* 0x0000000719197291 */ /* 0x002fe4000f8ec0ff */
[----:B0--3-5:R-:W-:-:S12]  /*0380*/  ULEA UR24, UR24, UR5, 0x18 ;  /* 0x0000000518187291 */ /* 0x029fd8000f8ec0ff */
.L_x_6995:
        /* <DEDUP_REMOVED lines=44> */
[----:B------:R-:W3:Y:S01]  /*0650*/  LDCU.64 UR28, c[0x0][0x4b8] ;  /* 0x00009700ff1c77ac */ /* 0x000ee20008000a00 */
[----:B------:R-:W-:Y:S02]  /*0660*/  UISETP.GE.AND UP0, UPT, UR44, URZ, UPT ;  /* 0x000000ff2c00728c */ /* 0x000fe4000bf06270 */
[----:B0-----:R-:W-:Y:S02]  /*0670*/  UIMAD.WIDE UR14, UR4, 0x4, UR14 ;  /* 0x00000004040e78a5 */ /* 0x001fe4000f8e020e */
[----:B------:R-:W-:Y:S02]  /*0680*/  UIADD3 UR12, UPT, UPT, UR13, -UR5, URZ ;  /* 0x800000050d0c7290 */ /* 0x000fe4000fffe0ff */
[----:B------:R-:W-:-:S02]  /*0690*/  UISETP.GT.U32.AND UP2, UPT, UR5, UR13, UPT ;  /* 0x0000000d0500728c */ /* 0x000fc4000bf44070 */
[----:B------:R-:W-:Y:S01]  /*06a0*/  IMAD.U32 R4, RZ, RZ, UR14 ;  /* 0x0000000eff047e24 */ /* 0x000fe2000f8e00ff */
[----:B------:R-:W0:Y:S01]  /*06b0*/  LDCU UR52, c[0x0][0x3f0] ;  /* 0x00007e00ff3477ac */ /* 0x000e220008000800 */
[----:B------:R-:W-:Y:S01]  /*06c0*/  IMAD.U32 R5, RZ, RZ, UR15 ;  /* 0x0000000fff057e24 */ /* 0x000fe2000f8e00ff */
[----:B------:R-:W4:Y:S01]  /*06d0*/  S2R R34, SR_TID.X ;  /* 0x0000000000227919 */ /* 0x000f220000002100 */
[----:B------:R-:W-:-:S03]  /*06e0*/  USEL UR5, UR12, UR13, !UP2 ;  /* 0x0000000d0c057287 */ /* 0x000fc6000d000000 */
[----:B------:R-:W5:Y:S01]  /*06f0*/  LDG.E R2, desc[UR10][R4.64+0x4] ;  /* 0x0000040a04027981 */ /* 0x000f62000c1e1900 */
[----:B------:R-:W0:Y:S03]  /*0700*/  LDCU UR15, c[0x0][0x4f8] ;  /* 0x00009f00ff0f77ac */ /* 0x000e260008000800 */
[----:B------:R-:W4:Y:S01]  /*0710*/  LDG.E R0, desc[UR10][R4.64] ;  /* 0x0000000a04007981 */ /* 0x000f22000c1e1900 */
[----:B-1----:R-:W-:Y:S02]  /*0720*/  UIMAD UR33, UR4, UR33, URZ ;  /* 0x00000021042172a4 */ /* 0x002fe4000f8e02ff */
[----:B------:R-:W-:Y:S01]  /*0730*/  @!UP0 UIADD3 UR5, UPT, UPT, -UR5, URZ, URZ ;  /* 0x000000ff05058290 */ /* 0x000fe2000fffe1ff */
[----:B------:R-:W1:Y:S01]  /*0740*/  LDCU UR35, c[0x0][0x3b8] ;  /* 0x00007700ff2377ac */ /* 0x000e620008000800 */
[----:B------:R-:W1:Y:S01]  /*0750*/  LDCU UR27, c[0x0][0x4f4] ;  /* 0x00009e80ff1b77ac */ /* 0x000e620008000800 */
[----:B------:R-:W4:Y:S01]  /*0760*/  LDCU.64 UR16, c[0x0][0x400] ;  /* 0x00008000ff1077ac */ /* 0x000f220008000a00 */
[----:B--2---:R-:W-:-:S02]  /*0770*/  UIMAD UR31, UR4, UR31, URZ ;  /* 0x0000001f041f72a4 */ /* 0x004fc4000f8e02ff */
[----:B---3--:R-:W-:Y:S01]  /*0780*/  UIMAD UR29, UR4, UR29, URZ ;  /* 0x0000001d041d72a4 */ /* 0x008fe2000f8e02ff */
[----:B------:R-:W2:Y:S01]  /*0790*/  LDCU UR12, c[0x0][0x578] ;  /* 0x0000af00ff0c77ac */ /* 0x000ea20008000800 */
[----:B------:R-:W-:Y:S01]  /*07a0*/  USEL UR5, UR7, UR5, !UP3 ;  /* 0x0000000507057287 */ /* 0x000fe2000d800000 */
[----:B------:R-:W3:Y:S03]  /*07b0*/  LDCU UR13, c[0x0][0x574] ;  /* 0x0000ae80ff0d77ac */ /* 0x000ee60008000800 */
[----:B------:R-:W-:Y:S01]  /*07c0*/  UIMAD UR32, UR5, UR32, UR33 ;  /* 0x00000020052072a4 */ /* 0x000fe2000f8e0221 */
[----:B------:R-:W2:Y:S01]  /*07d0*/  LDCU UR33, c[0x0][0x438] ;  /* 0x00008700ff2177ac */ /* 0x000ea20008000800 */
[----:B------:R-:W2:Y:S01]  /*07e0*/  LDCU UR23, c[0x0][0x478] ;  /* 0x00008f00ff1777ac */ /* 0x000ea20008000800 */
[----:B------:R-:W2:Y:S01]  /*07f0*/  LDCU UR38, c[0x0][0x470] ;  /* 0x00008e00ff2677ac */ /* 0x000ea20008000800 */
[----:B------:R-:W4:Y:S01]  /*0800*/  LDCU UR36, c[0x0][0x4b0] ;  /* 0x00009600ff2477ac */ /* 0x000f220008000800 */
[----:B---3--:R-:W-:Y:S01]  /*0810*/  IMAD.U32 R35, RZ, RZ, UR13 ;  /* 0x0000000dff237e24 */ /* 0x008fe2000f8e00ff */
[----:B------:R-:W3:Y:S01]  /*0820*/  LDCU UR34, c[0x0][0x530] ;  /* 0x0000a600ff2277ac */ /* 0x000ee20008000800 */
[----:B------:R-:W3:Y:S01]  /*0830*/  LDCU UR7, c[0x0][0x3b0] ;  /* 0x00007600ff0777ac */ /* 0x000ee20008000800 */
[----:B------:R-:W-:-:S02]  /*0840*/  UIMAD UR30, UR5, UR30, UR31 ;  /* 0x0000001e051e72a4 */ /* 0x000fc4000f8e021f */
[----:B------:R-:W-:Y:S01]  /*0850*/  UIMAD UR28, UR5, UR28, UR29 ;  /* 0x0000001c051c72a4 */ /* 0x000fe2000f8e021d */
[----:B------:R-:W3:Y:S01]  /*0860*/  LDCU UR31, c[0x0][0x434] ;  /* 0x00008680ff1f77ac */ /* 0x000ee20008000800 */
[----:B------:R-:W3:Y:S01]  /*0870*/  LDCU UR29, c[0x0][0x474] ;  /* 0x00008e80ff1d77ac */ /* 0x000ee20008000800 */
[----:B------:R-:W3:Y:S01]  /*0880*/  LDCU UR39, c[0x0][0x430] ;  /* 0x00008600ff2777ac */ /* 0x000ee20008000800 */
[----:B0-----:R-:W-:Y:S02]  /*0890*/  UIMAD UR15, UR4, UR15, URZ ;  /* 0x0000000f040f72a4 */ /* 0x001fe4000f8e02ff */
[----:B-1----:R-:W-:Y:S02]  /*08a0*/  UISETP.GE.AND UP0, UPT, UR35, 0x1, UPT ;  /* 0x000000012300788c */ /* 0x002fe4000bf06270 */
[----:B------:R-:W-:Y:S02]  /*08b0*/  UIMAD UR27, UR5, UR27, UR15 ;  /* 0x0000001b051b72a4 */ /* 0x000fe4000f8e020f */
[----:B------:R-:W-:-:S02]  /*08c0*/  UP2UR UR48, UPR, URZ, 0x1 ;  /* 0x00000001ff307883 */ /* 0x000fc40008000000 */
[----:B--2---:R-:W-:Y:S02]  /*08d0*/  UIMAD UR33, UR4, UR33, URZ ;  /* 0x00000021042172a4 */ /* 0x004fe4000f8e02ff */
[----:B------:R-:W-:Y:S02]  /*08e0*/  UIMAD UR23, UR4, UR23, URZ ;  /* 0x00000017041772a4 */ /* 0x000fe4000f8e02ff */
[----:B------:R-:W-:Y:S02]  /*08f0*/  UIMAD UR38, UR41, UR38, URZ ;  /* 0x00000026292672a4 */ /* 0x000fe4000f8e02ff */
[----:B---3--:R-:W-:Y:S02]  /*0900*/  UIMAD UR31, UR5, UR31, UR33 ;  /* 0x0000001f051f72a4 */ /* 0x008fe4000f8e0221 */
[----:B------:R-:W-:Y:S02]  /*0910*/  UIMAD UR29, UR5, UR29, UR23 ;  /* 0x0000001d051d72a4 */ /* 0x000fe4000f8e0217 */
[----:B------:R-:W-:-:S02]  /*0920*/  UIMAD UR39, UR41, UR39, URZ ;  /* 0x00000027292772a4 */ /* 0x000fc4000f8e02ff */
[----:B------:R-:W-:Y:S01]  /*0930*/  USHF.R.S32.HI UR37, URZ, 0x1f, UR38 ;  /* 0x0000001fff257899 */ /* 0x000fe20008011426 */
[----:B-----5:R-:W-:Y:S02]  /*0940*/  R2UR UR14, R2 ;  /* 0x00000000020e72ca */ /* 0x020fe400000e0000 */
[----:B----4-:R-:W-:Y:S02]  /*0950*/  R2UR UR43, R0 ;  /* 0x00000000002b72ca */ /* 0x010fe400000e0000 */
[----:B------:R-:W-:-:S05]  /*0960*/  MOV R0, UR12 ;  /* 0x0000000c00007c02 */ /* 0x000fca0008000f00 */
[----:B------:R-:W-:-:S04]  /*0970*/  IMAD R0, R0, UR4, R34 ;  /* 0x0000000400007c24 */ /* 0x000fc8000f8e0222 */
[----:B------:R-:W-:Y:S02]  /*0980*/  IMAD R35, R35, UR5, R0 ;  /* 0x0000000523237c24 */ /* 0x000fe4000f8e0200 */
[----:B------:R-:W-:Y:S02]  /*0990*/  UIADD3 UR42, UPT, UPT, UR14, -UR43, URZ ;  /* 0x8000002b0e2a7290 */ /* 0x000fe4000fffe0ff */
[----:B------:R-:W-:Y:S02]  /*09a0*/  UIMAD UR52, UR43, UR52, URZ ;  /* 0x000000342b3472a4 */ /* 0x000fe4000f8e02ff */
[----:B------:R-:W-:Y:S02]  /*09b0*/  UIADD3 UR14, UPT, UPT, -UR14, UR43, URZ ;  /* 0x0000002b0e0e7290 */ /* 0x000fe4000fffe1ff */
[----:B------:R-:W-:Y:S01]  /*09c0*/  UIMAD.WIDE UR52, UR52, 0x2, UR16 ;  /* 0x00000002343478a5 */ /* 0x000fe2000f8e0210 */
[----:B------:R-:W-:Y:S01]  /*09d0*/  ISETP.LT.AND P1, PT, RZ, UR42, PT ;  /* 0x0000002aff007c0c */ /* 0x000fe2000bf21270 */
[----:B------:R-:W-:-:S02]  /*09e0*/  ULOP3.LUT UR15, UR42, 0x7, URZ, 0xc0, !UPT ;  /* 0x000000072a0f7892 */ /* 0x000fc4000f8ec0ff */
[----:B------:R-:W-:Y:S01]  /*09f0*/  ULOP3.LUT UR16, UR42, 0xf, URZ, 0xc0, !UPT ;  /* 0x0000000f2a107892 */ /* 0x000fe2000f8ec0ff */
[----:B------:R-:W-:Y:S01]  /*0a00*/  ISETP.LT.AND P1, PT, R34, UR7, P1 ;  /* 0x0000000722007c0c */ /* 0x000fe20008f21270 */
[----:B------:R-:W-:Y:S02]  /*0a10*/  UISETP.GT.U32.AND UP2, UPT, UR14, -0x10, UPT ;  /* 0xfffffff00e00788c */ /* 0x000fe4000bf44070 */
[----:B------:R-:W-:Y:S02]  /*0a20*/  UISETP.NE.AND UP0, UPT, UR15, URZ, UPT ;  /* 0x000000ff0f00728c */ /* 0x000fe4000bf05270 */
[----:B------:R-:W-:Y:S02]  /*0a30*/  UIADD3 UR14, UPT, UPT, UR16, -0x1, URZ ;  /* 0xffffffff100e7890 */ /* 0x000fe4000fffe0ff */
[----:B------:R-:W-:Y:S02]  /*0a40*/  UISETP.NE.AND UP3, UPT, UR16, URZ, UPT ;  /* 0x000000ff1000728c */ /* 0x000fe4000bf65270 */
[----:B------:R-:W-:-:S02]  /*0a50*/  UP2UR UR45, UPR, URZ, 0x1 ;  /* 0x00000001ff2d7883 */ /* 0x000fc40008000000 */
[----:B------:R-:W-:Y:S02]  /*0a60*/  UIMAD UR36, UR43, UR36, URZ ;  /* 0x000000242b2472a4 */ /* 0x000fe4000f8e02ff */
[----:B------:R-:W-:Y:S02]  /*0a70*/  UIMAD UR34, UR43, UR34, URZ ;  /* 0x000000222b2272a4 */ /* 0x000fe4000f8e02ff */
[----:B------:R-:W-:Y:S02]  /*0a80*/  ULOP3.LUT UP5, UR12, UR42, 0x3, URZ, 0xc0, !UPT ;  /* 0x000000032a0c7892 */ /* 0x000fe4000f8ac0ff */
[----:B------:R-:W-:Y:S02]  /*0a90*/  UIADD3 UR13, UPT, UPT, UR15, -0x1, URZ ;  /* 0xffffffff0f0d7890 */ /* 0x000fe4000fffe0ff */
[----:B------:R-:W-:Y:S02]  /*0aa0*/  UISETP.GE.U32.AND UP0, UPT, UR14, 0x7, UPT ;  /* 0x000000070e00788c */ /* 0x000fe4000bf06070 */
[----:B------:R-:W-:-:S02]  /*0ab0*/  UP2UR UR47, UPR, URZ, 0x8 ;  /* 0x00000008ff2f7883 */ /* 0x000fc40008000000 */
[----:B------:R-:W-:Y:S02]  /*0ac0*/  USHF.R.S32.HI UR35, URZ, 0x1f, UR36 ;  /* 0x0000001fff237899 */ /* 0x000fe40008011424 */
[----:B------:R-:W-:Y:S02]  /*0ad0*/  USHF.R.S32.HI UR33, URZ, 0x1f, UR34 ;  /* 0x0000001fff217899 */ /* 0x000fe40008011422 */
[----:B------:R-:W-:Y:S02]  /*0ae0*/  ULOP3.LUT UR23, UR42, 0x7ffffff0, URZ, 0xc0, !UPT ;  /* 0x7ffffff02a177892 */ /* 0x000fe4000f8ec0ff */
[----:B------:R-:W-:Y:S02]  /*0af0*/  UISETP.NE.AND UP4, UPT, UR12, 0x1, UPT ;  /* 0x000000010c00788c */ /* 0x000fe4000bf85270 */
[----:B------:R-:W-:Y:S02]  /*0b00*/  UISETP.NE.AND UP3, UPT, UR12, 0x2, UPT ;  /* 0x000000020c00788c */ /* 0x000fe4000bf65270 */
[----:B------:R-:W-:-:S02]  /*0b10*/  UISETP.GE.U32.AND UP6, UPT, UR13, 0x3, UPT ;  /* 0x000000030d00788c */ /* 0x000fc4000bfc6070 */
[----:B------:R-:W-:-:S12]  /*0b20*/  UP2UR UR46, UPR, URZ, 0x1 ;  /* 0x00000001ff2e7883 */ /* 0x000fd80008000000 */
.L_x_6994:
        /* <DEDUP_REMOVED lines=10> */
.L_x_6991:
[----:B------:R-:W-:Y:S01]  /*0bd0*/  ISETP.GE.AND P0, PT, R34, UR42, PT ;  /* 0x0000002a22007c0c */ /* 0x000fe2000bf06270 */
[----:B------:R-:W-:-:S12]  /*0be0*/  BSSY.RECONVERGENT B0, `(.L_x_6963) ;  /* 0x000038e000007945 */ /* 0x000fd80003800200 */
[----:B01----:R-:W-:Y:S05]  /*0bf0*/  @P0 BRA `(.L_x_6964) ;  /* 0x0000003800300947 */ /* 0x003fea0003800000 */
        /* <DEDUP_REMOVED lines=9> */
.L_x_6976:
        /* <DEDUP_REMOVED lines=13> */
.L_x_6968:
        /* <DEDUP_REMOVED lines=88> */
.L_x_6967:
        /* <DEDUP_REMOVED lines=53> */
.L_x_6969:
        /* <DEDUP_REMOVED lines=32> */
.L_x_6970:
[----:B------:R-:W-:-:S04]  /*1830*/  ULOP3.LUT UR7, UR7, 0x1, URZ, 0xc0, !UPT ;  /* 0x0000000107077892 */ /* 0x000fc8000f8ec0ff */
        /* <DEDUP_REMOVED lines=17> */
.L_x_6966:
        /* <DEDUP_REMOVED lines=18> */
.L_x_6972:
        /* <DEDUP_REMOVED lines=141> */
[----:B------:R-:W-:Y:S03]  /*2340*/  LEA.HI.X R7, R5, UR17, R7, 0x1, P0 ;  /* 0x0000001105077c11 */ /* 0x000fe600080f0c07 */
[----:B------:R-:W3:Y:S01]  /*2350*/  LDG.E.U16 R14, desc[UR10][R14.64] ;  /* 0x0000000a0e0e7981 */ /* 0x000ee2000c1e1500 */
[C---:B------:R-:W-:Y:S03]  /*2360*/  IADD3 R5, P0, PT, R11.reuse, UR38, RZ ;  /* 0x000000260b057c10 */ /* 0x040fe6000ff1e0ff */
[----:B------:R0:W4:Y:S01]  /*2370*/  LDG.E.U16 R7, desc[UR10][R6.64] ;  /* 0x0000000a06077981 */ /* 0x000122000c1e1500 */
[----:B------:R-:W-:Y:S02]  /*2380*/  LEA.HI.X.SX32 R11, R11, UR37, 0x1, P0 ;  /* 0x000000250b0b7c11 */ /* 0x000fe400080f0eff */
[C---:B------:R-:W-:Y:S04]  /*2390*/  LEA R12, P0, R5.reuse, R20, 0x1 ;  /* 0x00000014050c7211 */ /* 0x040fe800078008ff */
[-C--:B------:R-:W-:Y:S01]  /*23a0*/  LEA.HI.X R13, R5, R21.reuse, R11, 0x1, P0 ;  /* 0x00000015050d7211 */ /* 0x080fe200000f0c0b */
[C---:B------:R-:W-:Y:S02]  /*23b0*/  VIADD R11, R18.reuse, 0x6 ;  /* 0x00000006120b7836 */ /* 0x040fe40000000000 */
[----:B--2---:R-:W-:Y:S02]  /*23c0*/  HADD2.F32 R5, -RZ, R9.H0_H0 ;  /* 0x20000009ff057230 */ /* 0x004fe40000004100 */
[----:B------:R-:W-:Y:S01]  /*23d0*/  VIADD R18, R18, 0x7 ;  /* 0x0000000712127836 */ /* 0x000fe20000000000 */
[C---:B------:R-:W-:Y:S04]  /*23e0*/  IADD3 R9, P0, PT, R11.reuse, UR36, RZ ;  /* 0x000000240b097c10 */ /* 0x040fe8000ff1e0ff */
[----:B------:R-:W-:Y:S01]  /*23f0*/  LEA.HI.X.SX32 R11, R11, UR35, 0x1, P0 ;  /* 0x000000230b0b7c11 */ /* 0x000fe200080f0eff */
[----:B0-----:R-:W-:Y:S02]  /*2400*/  HADD2.F32 R6, -RZ, R8.H0_H0 ;  /* 0x20000008ff067230 */ /* 0x001fe40000004100 */
[----:B------:R0:W2:Y:S03]  /*2410*/  LDG.E.U16 R8, desc[UR10][R12.64] ;  /* 0x0000000a0c087981 */ /* 0x0000a6000c1e1500 */
[----:B------:R-:W-:Y:S01]  /*2420*/  FFMA R3, R5, R6, R3 ;  /* 0x0000000605037223 */ /* 0x000fe20000000003 */
[----:B------:R-:W-:Y:S01]  /*2430*/  VIADD R6, R16, 0x7 ;  /* 0x0000000710067836 */ /* 0x000fe20000000000 */
[C---:B0-----:R-:W-:Y:S04]  /*2440*/  LEA R12, P0, R9.reuse, UR14, 0x1 ;  /* 0x0000000e090c7c11 */ /* 0x041fe8000f8008ff */
[----:B------:R-:W-:Y:S02]  /*2450*/  LEA.HI.X R13, R9, UR15, R11, 0x1, P0 ;  /* 0x0000000f090d7c11 */ /* 0x000fe400080f0c0b */
[C---:B------:R-:W-:Y:S04]  /*2460*/  IADD3 R9, P0, PT, R6.reuse, UR38, RZ ;  /* 0x0000002606097c10 */ /* 0x040fe8000ff1e0ff */
[----:B------:R-:W-:Y:S01]  /*2470*/  LEA.HI.X.SX32 R6, R6, UR37, 0x1, P0 ;  /* 0x0000002506067c11 */ /* 0x000fe200080f0eff */
[----:B------:R-:W5:Y:S01]  /*2480*/  LDG.E.U16 R13, desc[UR10][R12.64] ;  /* 0x0000000a0c0d7981 */ /* 0x000f62000c1e1500 */
[C---:B------:R-:W-:Y:S04]  /*2490*/  LEA R20, P0, R9.reuse, R20, 0x1 ;  /* 0x0000001409147211 */ /* 0x040fe800078008ff */
[----:B------:R-:W-:Y:S01]  /*24a0*/  LEA.HI.X R21, R9, R21, R6, 0x1, P0 ;  /* 0x0000001509157211 */ /* 0x000fe200000f0c06 */
[----:B------:R-:W-:Y:S01]  /*24b0*/  VIADD R9, R17, 0x7 ;  /* 0x0000000711097836 */ /* 0x000fe20000000000 */
[C---:B------:R-:W-:Y:S04]  /*24c0*/  IADD3 R11, P0, PT, R18.reuse, UR36, RZ ;  /* 0x00000024120b7c10 */ /* 0x040fe8000ff1e0ff */
[----:B------:R-:W-:Y:S02]  /*24d0*/  LEA.HI.X.SX32 R6, R18, UR35, 0x1, P0 ;  /* 0x0000002312067c11 */ /* 0x000fe400080f0eff */
[C---:B------:R-:W-:Y:S04]  /*24e0*/  LEA R16, P0, R11.reuse, UR14, 0x1 ;  /* 0x0000000e0b107c11 */ /* 0x040fe8000f8008ff */
[----:B------:R-:W-:Y:S02]  /*24f0*/  LEA.HI.X R17, R11, UR15, R6, 0x1, P0 ;  /* 0x0000000f0b117c11 */ /* 0x000fe400080f0c06 */
[C---:B------:R-:W-:Y:S04]  /*2500*/  IADD3 R6, P0, PT, R9.reuse, UR34, RZ ;  /* 0x0000002209067c10 */ /* 0x040fe8000ff1e0ff */
[----:B------:R-:W-:Y:S02]  /*2510*/  LEA.HI.X.SX32 R9, R9, UR33, 0x1, P0 ;  /* 0x0000002109097c11 */ /* 0x000fe400080f0eff */
[C---:B------:R-:W-:Y:S01]  /*2520*/  LEA R18, P0, R6.reuse, UR16, 0x1 ;  /* 0x0000001006127c11 */ /* 0x040fe2000f8008ff */
[----:B------:R-:W5:Y:S03]  /*2530*/  LDG.E.U16 R12, desc[UR10][R20.64] ;  /* 0x0000000a140c7981 */ /* 0x000f66000c1e1500 */
[----:B------:R-:W-:Y:S02]  /*2540*/  LEA.HI.X R19, R6, UR17, R9, 0x1, P0 ;  /* 0x0000001106137c11 */ /* 0x000fe400080f0c09 */
        /* <DEDUP_REMOVED lines=17> */
.L_x_6971:
[----:B------:R-:W-:-:S09]  /*2660*/  UISETP.NE.AND UP0, UPT, UR22, URZ, UPT ;  /* 0x000000ff1600728c */ /* 0x000fd2000bf05270 */
[----:B------:R-:W-:Y:S05]  /*2670*/  BRA.U !UP0, `(.L_x_6973) ;  /* 0x0000000908cc7547 */ /* 0x000fea000b800000 */
        /* <DEDUP_REMOVED lines=71> */
[----:B------:R-:W-:-:S04]  /*2af0*/  LEA R6, P0, R0, R6, 0x1 ;  /* 0x0000000600067211 */ /* 0x000fc800078008ff */
[----:B------:R-:W-:Y:S02]  /*2b00*/  LEA.HI.X R7, R0, R7, R11, 0x1, P0 ;  /* 0x0000000700077211 */ /* 0x000fe400000f0c0b */
[C---:B------:R-:W-:Y:S02]  /*2b10*/  IADD3 R0, P0, PT, R8.reuse, UR36, RZ ;  /* 0x0000002408007c10 */ /* 0x040fe4000ff1e0ff */
[C---:B------:R-:W-:Y:S01]  /*2b20*/  IADD3 R3, P2, PT, R9.reuse, UR34, RZ ;  /* 0x0000002209037c10 */ /* 0x040fe2000ff5e0ff */
[----:B------:R-:W5:Y:S01]  /*2b30*/  LDG.E.U16 R6, desc[UR10][R6.64] ;  /* 0x0000000a06067981 */ /* 0x000f62000c1e1500 */
[----:B------:R-:W-:Y:S02]  /*2b40*/  LEA.HI.X.SX32 R8, R8, UR35, 0x1, P0 ;  /* 0x0000002308087c11 */ /* 0x000fe400080f0eff */
[----:B------:R-:W-:Y:S02]  /*2b50*/  LEA R20, P0, R0, UR14, 0x1 ;  /* 0x0000000e00147c11 */ /* 0x000fe4000f8008ff */
[----:B------:R-:W-:-:S02]  /*2b60*/  LEA.HI.X.SX32 R9, R9, UR33, 0x1, P2 ;  /* 0x0000002109097c11 */ /* 0x000fc400090f0eff */
[----:B------:R-:W-:Y:S02]  /*2b70*/  LEA.HI.X R21, R0, UR15, R8, 0x1, P0 ;  /* 0x0000000f00157c11 */ /* 0x000fe400080f0c08 */
[----:B------:R-:W-:-:S03]  /*2b80*/  LEA R8, P0, R3, UR16, 0x1 ;  /* 0x0000001003087c11 */ /* 0x000fc6000f8008ff */
[----:B------:R-:W5:Y:S01]  /*2b90*/  LDG.E.U16 R20, desc[UR10][R20.64] ;  /* 0x0000000a14147981 */ /* 0x000f62000c1e1500 */
[----:B------:R-:W-:-:S05]  /*2ba0*/  LEA.HI.X R9, R3, UR17, R9, 0x1, P0 ;  /* 0x0000001103097c11 */ /* 0x000fca00080f0c09 */
        /* <DEDUP_REMOVED lines=10> */
[----:B------:R-:W-:Y:S02]  /*2c50*/  HADD2.F32 R20, -RZ, R20.H0_H0 ;  /* 0x20000014ff147230 */ /* 0x000fe40000004100 */
[----:B------:R-:W-:-:S05]  /*2c60*/  HADD2.F32 R8, -RZ, R8.H0_H0 ;  /* 0x20000008ff087230 */ /* 0x000fca0000004100 */
[C---:B------:R-:W-:Y:S01]  /*2c70*/  FFMA R3, R8.reuse, R6, R12 ;  /* 0x0000000608037223 */ /* 0x040fe2000000000c */
[----:B------:R-:W-:Y:S01]  /*2c80*/  FFMA R0, R8, R20, R15 ;  /* 0x0000001408007223 */ /* 0x000fe2000000000f */
.L_x_6974:
[----:B------:R-:W-:-:S09]  /*2c90*/  UISETP.NE.AND UP0, UPT, UR21, URZ, UPT ;  /* 0x000000ff1500728c */ /* 0x000fd2000bf05270 */
[----:B------:R-:W-:Y:S05]  /*2ca0*/  BRA.U !UP0, `(.L_x_6973) ;  /* 0x0000000508407547 */ /* 0x000fea000b800000 */
[----:B------:R-:W-:-:S09]  /*2cb0*/  UISETP.NE.AND UP0, UPT, UR21, 0x1, UPT ;  /* 0x000000011500788c */ /* 0x000fd2000bf05270 */
[----:B------:R-:W-:Y:S05]  /*2cc0*/  BRA.U !UP0, `(.L_x_6975) ;  /* 0x0000000108c87547 */ /* 0x000fea000b800000 */
[----:B------:R-:W0:Y:S01]  /*2cd0*/  LDC.64 R6, c[0x0][0x480] ;  /* 0x00012000ff067b82 */ /* 0x000e220000000a00 */
[----:B------:R-:W1:Y:S01]  /*2ce0*/  LDCU.64 UR16, c[0x0][0x540] ;  /* 0x0000a800ff1077ac */ /* 0x000e620008000a00 */
[----:B------:R-:W-:Y:S02]  /*2cf0*/  VIADD R11, R5, UR49 ;  /* 0x00000031050b7c36 */ /* 0x000fe40008000000 */
[----:B------:R-:W-:Y:S01]  /*2d00*/  IMAD.IADD R15, R27, 0x1, R5 ;  /* 0x000000011b0f7824 */ /* 0x000fe200078e0205 */
[----:B------:R-:W3:Y:S01]  /*2d10*/  LDCU.64 UR14, c[0x0][0x4c0] ;  /* 0x00009800ff0e77ac */ /* 0x000ee20008000a00 */
[C---:B------:R-:W-:Y:S01]  /*2d20*/  VIADD R9, R11.reuse, 0x1 ;  /* 0x000000010b097836 */ /* 0x040fe20000000000 */
[----:B------:R-:W-:Y:S02]  /*2d30*/  IADD3 R12, P0, PT, R11, UR38, RZ ;  /* 0x000000260b0c7c10 */ /* 0x000fe4000ff1e0ff */
[----:B------:R-:W-:Y:S02]  /*2d40*/  IADD3 R14, P2, PT, R15, UR34, RZ ;  /* 0x000000220f0e7c10 */ /* 0x000fe4000ff5e0ff */
[----:B------:R-:W-:-:S02]  /*2d50*/  LEA.HI.X.SX32 R11, R11, UR37, 0x1, P0 ;  /* 0x000000250b0b7c11 */ /* 0x000fc400080f0eff */
[----:B------:R-:W-:Y:S02]  /*2d60*/  LEA.HI.X.SX32 R13, R15, UR33, 0x1, P2 ;  /* 0x000000210f0d7c11 */ /* 0x000fe400090f0eff */
[----:B------:R-:W-:-:S04]  /*2d70*/  IADD3 R8, P0, PT, R9, UR38, RZ ;  /* 0x0000002609087c10 */ /* 0x000fc8000ff1e0ff */
[----:B------:R-:W-:Y:S02]  /*2d80*/  LEA.HI.X.SX32 R9, R9, UR37, 0x1, P0 ;  /* 0x0000002509097c11 */ /* 0x000fe400080f0eff */
[----:B-1----:R-:W-:Y:S02]  /*2d90*/  LEA R18, P3, R14, UR16, 0x1 ;  /* 0x000000100e127c11 */ /* 0x002fe4000f8608ff */
[-C--:B0-----:R-:W-:Y:S02]  /*2da0*/  LEA R16, P2, R12, R6.reuse, 0x1 ;  /* 0x000000060c107211 */ /* 0x081fe400078408ff */
[----:B------:R-:W-:Y:S02]  /*2db0*/  LEA.HI.X R19, R14, UR17, R13, 0x1, P3 ;  /* 0x000000110e137c11 */ /* 0x000fe400098f0c0d */
[-C--:B------:R-:W-:Y:S02]  /*2dc0*/  LEA.HI.X R17, R12, R7.reuse, R11, 0x1, P2 ;  /* 0x000000070c117211 */ /* 0x080fe400010f0c0b */
[C---:B------:R-:W-:Y:S01]  /*2dd0*/  LEA R12, P0, R8.reuse, R6, 0x1 ;  /* 0x00000006080c7211 */ /* 0x040fe200078008ff */
[----:B------:R-:W-:Y:S01]  /*2de0*/  IMAD.IADD R6, R23, 0x1, R5 ;  /* 0x0000000117067824 */ /* 0x000fe200078e0205 */
[----:B------:R-:W4:Y:S01]  /*2df0*/  LDG.E.U16 R18, desc[UR10][R18.64] ;  /* 0x0000000a12127981 */ /* 0x000f22000c1e1500 */
[----:B------:R-:W-:Y:S01]  /*2e00*/  VIADD R15, R15, 0x1 ;  /* 0x000000010f0f7836 */ /* 0x000fe20000000000 */
[----:B------:R-:W-:Y:S01]  /*2e10*/  LEA.HI.X R13, R8, R7, R9, 0x1, P0 ;  /* 0x00000007080d7211 */ /* 0x000fe200000f0c09 */
[C---:B------:R-:W-:Y:S01]  /*2e20*/  VIADD R8, R6.reuse, 0x1 ;  /* 0x0000000106087836 */ /* 0x040fe20000000000 */
[----:B------:R-:W-:Y:S01]  /*2e30*/  IADD3 R7, P0, PT, R6, UR36, RZ ;  /* 0x0000002406077c10 */ /* 0x000fe2000ff1e0ff */
[----:B------:R-:W5:Y:S01]  /*2e40*/  LDG.E.U16 R16, desc[UR10][R16.64] ;  /* 0x0000000a10107981 */ /* 0x000f62000c1e1500 */
[----:B------:R-:W-:-:S02]  /*2e50*/  IADD3 R9, P2, PT, R15, UR34, RZ ;  /* 0x000000220f097c10 */ /* 0x000fc4000ff5e0ff */
[----:B------:R-:W-:Y:S01]  /*2e60*/  LEA.HI.X.SX32 R11, R6, UR35, 0x1, P0 ;  /* 0x00000023060b7c11 */ /* 0x000fe200080f0eff */
[----:B------:R-:W2:Y:S01]  /*2e70*/  LDG.E.U16 R12, desc[UR10][R12.64] ;  /* 0x0000000a0c0c7981 */ /* 0x000ea2000c1e1500 */
[C---:B------:R-:W-:Y:S02]  /*2e80*/  IADD3 R6, P0, PT, R8.reuse, UR36, RZ ;  /* 0x0000002408067c10 */ /* 0x040fe4000ff1e0ff */
[----:B---3--:R-:W-:Y:S02]  /*2e90*/  LEA R20, P3, R7, UR14, 0x1 ;  /* 0x0000000e07147c11 */ /* 0x008fe4000f8608ff */
[----:B------:R-:W-:Y:S02]  /*2ea0*/  LEA.HI.X.SX32 R8, R8, UR35, 0x1, P0 ;  /* 0x0000002308087c11 */ /* 0x000fe400080f0eff */
[----:B------:R-:W-:Y:S02]  /*2eb0*/  LEA.HI.X.SX32 R15, R15, UR33, 0x1, P2 ;  /* 0x000000210f0f7c11 */ /* 0x000fe400090f0eff */
[----:B------:R-:W-:-:S02]  /*2ec0*/  LEA.HI.X R21, R7, UR15, R11, 0x1, P3 ;  /* 0x0000000f07157c11 */ /* 0x000fc400098f0c0b */
[C---:B------:R-:W-:Y:S02]  /*2ed0*/  LEA R28, P0, R6.reuse, UR14, 0x1 ;  /* 0x0000000e061c7c11 */ /* 0x040fe4000f8008ff */
[C---:B------:R-:W-:Y:S01]  /*2ee0*/  LEA R14, P2, R9.reuse, UR16, 0x1 ;  /* 0x00000010090e7c11 */ /* 0x040fe2000f8408ff */
[----:B------:R-:W3:Y:S01]  /*2ef0*/  LDG.E.U16 R20, desc[UR10][R20.64] ;  /* 0x0000000a14147981 */ /* 0x000ee2000c1e1500 */
[----:B------:R-:W-:Y:S02]  /*2f00*/  LEA.HI.X R29, R6, UR15, R8, 0x1, P0 ;  /* 0x0000000f061d7c11 */ /* 0x000fe400080f0c08 */
[----:B------:R-:W-:-:S03]  /*2f10*/  LEA.HI.X R15, R9, UR17, R15, 0x1, P2 ;  /* 0x00000011090f7c11 */ /* 0x000fc600090f0c0f */
[----:B------:R-:W3:Y:S04]  /*2f20*/  LDG.E.U16 R28, desc[UR10][R28.64] ;  /* 0x0000000a1c1c7981 */ /* 0x000ee8000c1e1500 */
[----:B------:R-:W3:Y:S01]  /*2f30*/  LDG.E.U16 R14, desc[UR10][R14.64] ;  /* 0x0000000a0e0e7981 */ /* 0x000ee2000c1e1500 */
[----:B------:R-:W-:Y:S02]  /*2f40*/  VIADD R5, R5, 0x2 ;  /* 0x0000000205057836 */ /* 0x000fe40000000000 */
[----:B----4-:R-:W-:Y:S02]  /*2f50*/  HADD2.F32 R18, -RZ, R18.H0_H0 ;  /* 0x20000012ff127230 */ /* 0x010fe40000004100 */
[----:B-----5:R-:W-:Y:S02]  /*2f60*/  HADD2.F32 R16, -RZ, R16.H0_H0 ;  /* 0x20000010ff107230 */ /* 0x020fe40000004100 */
[----:B--2---:R-:W-:-:S03]  /*2f70*/  HADD2.F32 R12, -RZ, R12.H0_H0 ;  /* 0x2000000cff0c7230 */ /* 0x004fc60000004100 */
[----:B------:R-:W-:Y:S01]  /*2f80*/  FFMA R3, R18, R16, R3 ;  /* 0x0000001012037223 */ /* 0x000fe20000000003 */
[----:B---3--:R-:W-:-:S05]  /*2f90*/  HADD2.F32 R20, -RZ, R20.H0_H0 ;  /* 0x20000014ff147230 */ /* 0x008fca0000004100 */
[----:B------:R-:W-:Y:S01]  /*2fa0*/  FFMA R0, R18, R20, R0 ;  /* 0x0000001412007223 */ /* 0x000fe20000000000 */
[----:B------:R-:W-:Y:S02]  /*2fb0*/  HADD2.F32 R28, -RZ, R28.H0_H0 ;  /* 0x2000001cff1c7230 */ /* 0x000fe40000004100 */
[----:B------:R-:W-:-:S05]  /*2fc0*/  HADD2.F32 R14, -RZ, R14.H0_H0 ;  /* 0x2000000eff0e7230 */ /* 0x000fca0000004100 */
[C---:B------:R-:W-:Y:S01]  /*2fd0*/  FFMA R3, R14.reuse, R12, R3 ;  /* 0x0000000c0e037223 */ /* 0x040fe20000000003 */
[----:B------:R-:W-:-:S07]  /*2fe0*/  FFMA R0, R14, R28, R0 ;  /* 0x0000001c0e007223 */ /* 0x000fce0000000000 */
.L_x_6975:
        /* <DEDUP_REMOVED lines=28> */
.L_x_6973:
        /* <DEDUP_REMOVED lines=8> */
[----:B------:R-:W-:Y:S01]  /*3230*/  ISETP.GE.AND P0, PT, R26, UR8, PT ;  /* 0x000000081a007c0c */ /* 0x000fe2000bf06270 */
[----:B------:R-:W-:Y:S01]  /*3240*/  HFMA2 R5, -RZ, RZ, 0.96630859375, -0.0022525787353515625 ;  /* 0x3bbb989dff057431 */ /* 0x000fe200000001ff */
[----:B------:R-:W0:Y:S01]  /*3250*/  S2UR UR5, SR_CgaCtaId ;  /* 0x00000000000579c3 */ /* 0x000e220000008800 */
[----:B------:R-:W-:Y:S01]  /*3260*/  FADD R0, R3, -R0 ;  /* 0x8000000003007221 */ /* 0x000fe20000000000 */
[----:B------:R-:W-:Y:S01]  /*3270*/  FSEL R4, R4, -INF , P0 ;  /* 0xff80000004047808 */ /* 0x000fe20000000000 */
[----:B------:R-:W-:Y:S02]  /*3280*/  UMOV UR7, 0x400 ;  /* 0x0000040000077882 */ /* 0x000fe40000000000 */
[----:B0-----:R-:W-:-:S06]  /*3290*/  ULEA UR5, UR5, UR7, 0x18 ;  /* 0x0000000705057291 */ /* 0x001fcc000f8ec0ff */
[C---:B------:R-:W-:Y:S01]  /*32a0*/  LEA R3, R26.reuse, UR5, 0x1 ;  /* 0x000000051a037c11 */ /* 0x040fe2000f8e08ff */
[----:B------:R-:W-:-:S05]  /*32b0*/  VIADD R26, R26, UR18 ;  /* 0x000000121a1a7c36 */ /* 0x000fca0008000000 */
[----:B------:R-:W-:Y:S01]  /*32c0*/  ISETP.GE.AND P0, PT, R26, UR42, PT ;  /* 0x0000002a1a007c0c */ /* 0x000fe2000bf06270 */
[----:B---3--:R-:W-:Y:S01]  /*32d0*/  FFMA R6, R4, R10, -R6 ;  /* 0x0000000a04067223 */ /* 0x008fe20000000806 */
        /* <DEDUP_REMOVED lines=15> */
.L_x_6965:
[----:B------:R-:W0:Y:S01]  /*33d0*/  LDCU UR5, c[0x0][0x3b0] ;  /* 0x00007600ff0577ac */ /* 0x000e220008000800 */
[----:B------:R-:W1:Y:S01]  /*33e0*/  S2R R5, SR_TID.X ;  /* 0x0000000000057919 */ /* 0x000e620000002100 */
[----:B0-----:R-:W-:-:S09]  /*33f0*/  UISETP.GT.AND UP0, UPT, UR5, URZ, UPT ;  /* 0x000000ff0500728c */ /* 0x001fd2000bf04270 */
[----:B------:R-:W-:Y:S05]  /*3400*/  BRA.U UP0, `(.L_x_6977) ;  /* 0x0000000100847547 */ /* 0x000fea000b800000 */
[C---:B-1----:R-:W-:Y:S02]  /*3410*/  IADD3 R0, PT, PT, R5.reuse, UR27, RZ ;  /* 0x0000001b05007c10 */ /* 0x042fe4000fffe0ff */
[----:B------:R-:W-:-:S03]  /*3420*/  LEA R9, R5, UR9, 0x1 ;  /* 0x0000000905097c11 */ /* 0x000fc6000f8e08ff */
[----:B------:R-:W-:-:S07]  /*3430*/  IMAD R8, R8, UR4, R0 ;  /* 0x0000000408087c24 */ /* 0x000fce000f8e0200 */
.L_x_6978:
[C---:B------:R-:W-:Y:S01]  /*3440*/  IADD3 R3, P0, PT, R8.reuse, UR43, RZ ;  /* 0x0000002b08037c10 */ /* 0x040fe2000ff1e0ff */
[----:B------:R-:W-:Y:S06]  /*3450*/  USHF.R.S32.HI UR5, URZ, 0x1f, UR43 ;  /* 0x0000001fff057899 */ /* 0x000fec000801142b */
[C---:B------:R-:W-:Y:S01]  /*3460*/  LEA.HI.X.SX32 R0, R8.reuse, UR5, 0x1, P0 ;  /* 0x0000000508007c11 */ /* 0x040fe200080f0eff */
[----:B------:R-:W-:Y:S01]  /*3470*/  USHF.L.U32 UR5, UR18, 0x1, URZ ;  /* 0x0000000112057899 */ /* 0x000fe200080006ff */
[C---:B--2---:R-:W-:Y:S02]  /*3480*/  LEA R6, P0, R3.reuse, UR12, 0x2 ;  /* 0x0000000c03067c11 */ /* 0x044fe4000f8010ff */
[----:B------:R-:W-:Y:S02]  /*3490*/  IADD3 R8, PT, PT, R8, UR18, RZ ;  /* 0x0000001208087c10 */ /* 0x000fe4000fffe0ff */
[----:B------:R-:W-:Y:S02]  /*34a0*/  LEA.HI.X R7, R3, UR13, R0, 0x2, P0 ;  /* 0x0000000d03077c11 */ /* 0x000fe400080f1400 */
[C---:B------:R-:W-:Y:S01]  /*34b0*/  ISETP.GE.AND P0, PT, R5.reuse, UR8, PT ;  /* 0x0000000805007c0c */ /* 0x040fe2000bf06270 */
[----:B------:R-:W-:Y:S01]  /*34c0*/  VIADD R5, R5, UR18 ;  /* 0x0000001205057c36 */ /* 0x000fe20008000000 */
[----:B------:R-:W-:Y:S01]  /*34d0*/  MOV R0, 0x3bbb989d ;  /* 0x3bbb989d00007802 */ /* 0x000fe20000000f00 */
[----:B------:R-:W2:Y:S01]  /*34e0*/  LDG.E R4, desc[UR10][R6.64] ;  /* 0x0000000a06047981 */ /* 0x000ea2000c1e1900 */
[----:B------:R-:W-:Y:S02]  /*34f0*/  FSEL R3, RZ, -INF , P0 ;  /* 0xff800000ff037808 */ /* 0x000fe40000000000 */
[----:B------:R-:W-:Y:S03]  /*3500*/  ISETP.GE.AND P0, PT, R5, UR42, PT ;  /* 0x0000002a05007c0c */ /* 0x000fe6000bf06270 */
[----:B--2---:R-:W-:Y:S01]  /*3510*/  FFMA R4, R3, R10, -R4 ;  /* 0x0000000a03047223 */ /* 0x004fe20000000804 */
[----:B------:R-:W-:Y:S03]  /*3520*/  HFMA2 R3, -RZ, RZ, 3.7421875, 0 ;  /* 0x437c0000ff037431 */ /* 0x000fe600000001ff */
        /* <DEDUP_REMOVED lines=12> */
[----:B0-----:R-:W-:Y:S01]  /*35f0*/  VIADD R9, R9, UR5 ;  /* 0x0000000509097c36 */ /* 0x001fe20008000000 */
[----:B------:R-:W-:Y:S09]  /*3600*/  @!P0 BRA `(.L_x_6978) ;  /* 0xfffffffc008c8947 */ /* 0x000ff2000383ffff */
[----:B------:R-:W-:Y:S05]  /*3610*/  BRA `(.L_x_6964) ;  /* 0x0000000c00a87947 */ /* 0x000fea0003800000 */
.L_x_6977:
[----:B-1----:R-:W-:-:S07]  /*3620*/  MOV R30, R5 ;  /* 0x00000005001e7202 */ /* 0x002fce0000000f00 */
.L_x_6984:
        /* <DEDUP_REMOVED lines=10> */
.L_x_6980:
        /* <DEDUP_REMOVED lines=88> */
.L_x_6979:
        /* <DEDUP_REMOVED lines=53> */
.L_x_6982:
        /* <DEDUP_REMOVED lines=32> */
.L_x_6983:
[----:B------:R-:W-:-:S04]  /*41a0*/  ULOP3.LUT UR7, UR7, 0x1, URZ, 0xc0, !UPT ;  /* 0x0000000107077892 */ /* 0x000fc8000f8ec0ff */
        /* <DEDUP_REMOVED lines=17> */
.L_x_6981:
        /* <DEDUP_REMOVED lines=9> */
[----:B------:R-:W0:Y:S01]  /*4350*/  S2UR UR5, SR_CgaCtaId ;  /* 0x00000000000579c3 */ /* 0x000e220000008800 */
[----:B------:R-:W-:Y:S01]  /*4360*/  MOV R3, 0x3bbb989d ;  /* 0x3bbb989d00037802 */ /* 0x000fe20000000f00 */
[----:B------:R-:W-:Y:S01]  /*4370*/  UMOV UR7, 0x400 ;  /* 0x0000040000077882 */ /* 0x000fe20000000000 */
[----:B------:R-:W-:Y:S01]  /*4380*/  FSEL R0, R0, -INF , P0 ;  /* 0xff80000000007808 */ /* 0x000fe20000000000 */
[----:B0-----:R-:W-:-:S04]  /*4390*/  ULEA UR5, UR5, UR7, 0x18 ;  /* 0x0000000705057291 */ /* 0x001fc8000f8ec0ff */
        /* <DEDUP_REMOVED lines=11> */
[----:B------:R-:W-:Y:S02]  /*4450*/  VIADD R30, R30, UR18 ;  /* 0x000000121e1e7c36 */ /* 0x000fe40008000000 */
[----:B------:R-:W-:-:S03]  /*4460*/  FMUL R0, R0, R10 ;  /* 0x0000000a00007220 */ /* 0x000fc60000400000 */
[----:B------:R-:W-:Y:S01]  /*4470*/  ISETP.GE.AND P0, PT, R30, UR42, PT ;  /* 0x0000002a1e007c0c */ /* 0x000fe2000bf06270 */
[----:B------:R-:W-:-:S05]  /*4480*/  FMUL R0, RZ, R0 ;  /* 0x00000000ff007220 */ /* 0x000fca0000400000 */
[----:B------:R-:W-:-:S05]  /*4490*/  F2FP.F16.F32.PACK_AB R0, RZ, R0 ;  /* 0x00000000ff00723e */ /* 0x000fca00000000ff */
[----:B------:R1:W-:Y:S02]  /*44a0*/  STS.U16 [R3], R0 ;  /* 0x0000000003007388 */ /* 0x0003e40000000400 */
[----:B------:R-:W-:Y:S05]  /*44b0*/  @!P0 BRA `(.L_x_6984) ;  /* 0xfffffff0005c8947 */ /* 0x000fea000383ffff */
.L_x_6964:
[----:B--2---:R-:W-:Y:S05]  /*44c0*/  BSYNC.RECONVERGENT B0 ;  /* 0x0000000000007941 */ /* 0x004fea0003800200 */
.L_x_6963:
[----:B------:R-:W-:Y:S06]  /*44d0*/  BAR.SYNC.DEFER_BLOCKING 0x0 ;  /* 0x0000000000007b1d */ /* 0x000fec0000010000 */
[----:B------:R-:W-:Y:S04]  /*44e0*/  BSSY.RECONVERGENT B0, `(.L_x_6985) ;  /* 0x00000db000007945 */ /* 0x000fe80003800200 */
[----:B------:R-:W-:Y:S05]  /*44f0*/  @!P1 BRA `(.L_x_6986) ;  /* 0x0000000c00649947 */ /* 0x000fea0003800000 */
[----:B01----:R-:W0:Y:S01]  /*4500*/  S2R R3, SR_TID.X ;  /* 0x0000000000037919 */ /* 0x003e220000002100 */
[----:B------:R-:W1:Y:S01]  /*4510*/  LDC R0, c[0x0][0x3f4] ;  /* 0x0000fd00ff007b82 */ /* 0x000e620000000800 */
[----:B------:R-:W-:Y:S01]  /*4520*/  UMOV UR14, URZ ;  /* 0x000000ff000e7c82 */ /* 0x000fe20008000000 */
[----:B0-----:R-:W-:-:S05]  /*4530*/  IADD3 R3, PT, PT, R3, UR32, RZ ;  /* 0x0000002003037c10 */ /* 0x001fca000fffe0ff */
[----:B-1----:R-:W-:Y:S01]  /*4540*/  IMAD R0, R0, UR4, R3 ;  /* 0x0000000400007c24 */ /* 0x002fe2000f8e0203 */
[----:B------:R-:W-:Y:S05]  /*4550*/  BRA.U UP2, `(.L_x_6987) ;  /* 0x0000000502a87547 */ /* 0x000fea000b800000 */
[----:B------:R-:W0:Y:S01]  /*4560*/  LDC R4, c[0x0][0x3f0] ;  /* 0x0000fc00ff047b82 */ /* 0x000e220000000800 */
[----:B------:R-:W-:-:S05]  /*4570*/  UMOV UR5, URZ ;  /* 0x000000ff00057c82 */ /* 0x000fca0008000000 */
.L_x_6988:
        /* <DEDUP_REMOVED lines=104> */
.L_x_6987:
        /* <DEDUP_REMOVED lines=50> */
[----:B------:R-:W-:Y:S01]  /*4f20*/  FFMA R2, R3, R5, R2 ;  /* 0x0000000503027223 */ /* 0x000fe20000000002 */
.L_x_6989:
[----:B------:R-:W-:-:S09]  /*4f30*/  UISETP.NE.AND UP0, UPT, UR45, URZ, UPT ;  /* 0x000000ff2d00728c */ /* 0x000fd2000bf05270 */
        /* <DEDUP_REMOVED lines=28> */
.L_x_6990:
        /* <DEDUP_REMOVED lines=25> */
.L_x_6986:
[----:B------:R-:W-:Y:S05]  /*5290*/  BSYNC.RECONVERGENT B0 ;  /* 0x0000000000007941 */ /* 0x000fea0003800200 */
.L_x_6985:
[----:B------:R-:W2:Y:S01]  /*52a0*/  LDCU UR5, c[0x0][0x3b8] ;  /* 0x00007700ff0577ac */ /* 0x000ea20008000800 */
[----:B------:R-:W-:-:S04]  /*52b0*/  UIADD3 UR4, UPT, UPT, UR4, 0x1, URZ ;  /* 0x0000000104047890 */ /* 0x000fc8000fffe0ff */
[----:B--2---:R-:W-:Y:S01]  /*52c0*/  UISETP.NE.AND UP0, UPT, UR4, UR5, UPT ;  /* 0x000000050400728c */ /* 0x004fe2000bf05270 */
[----:B------:R-:W-:Y:S08]  /*52d0*/  BAR.SYNC.DEFER_BLOCKING 0x0 ;  /* 0x0000000000007b1d */ /* 0x000ff00000010000 */
[----:B------:R-:W-:Y:S05]  /*52e0*/  BRA.U UP0, `(.L_x_6991) ;  /* 0xffffffb900387547 */ /* 0x000fea000b83ffff */
.L_x_6962:
[----:B01----:R-:W0:Y:S01]  /*52f0*/  S2R R0, SR_TID.X ;  /* 0x0000000000007919 */ /* 0x003e220000002100 */
        /* <DEDUP_REMOVED lines=15> */
.L_x_6993:
[----:B------:R-:W-:Y:S05]  /*53f0*/  BSYNC.RECONVERGENT B0 ;  /* 0x0000000000007941 */ /* 0x000fea0003800200 */
.L_x_6992:
[----:B------:R-:W1:Y:S02]  /*5400*/  LDCU UR4, c[0x0][0x370] ;  /* 0x00006e00ff0477ac */ /* 0x000e640008000800 */
[----:B-1----:R-:W-:-:S04]  /*5410*/  UIADD3 UR8, UPT, UPT, UR4, UR8, URZ ;  /* 0x0000000804087290 */ /* 0x002fc8000fffe0ff */
[----:B------:R-:W-:-:S09]  /*5420*/  UISETP.GE.AND UP0, UPT, UR8, UR40, UPT ;  /* 0x000000280800728c */ /* 0x000fd2000bf06270 */
[----:B------:R-:W-:Y:S05]  /*5430*/  BRA.U !UP0, `(.L_x_6994) ;  /* 0xffffffb508bc7547 */ /* 0x000fea000b83ffff */
.L_x_6961:
        /* <DEDUP_REMOVED lines=8> */
        .weak           $__internal_120_$__cuda_sm20_rcp_rn_f32_slowpath
        .type           $__internal_120_$__cuda_sm20_rcp_rn_f32_slowpath,@function
        .size           $__internal_120_$__cuda_sm20_rcp_rn_f32_slowpath,($__internal_121_$__cuda_sm20_sqrt_rn_f32_slowpath - $__internal_120_$__cuda_sm20_rcp_rn_f32_slowpath)
$__internal_120_$__cuda_sm20_rcp_rn_f32_slowpath:
        /* <DEDUP_REMOVED lines=15> */
.L_x_6996:
        /* <DEDUP_REMOVED lines=33> */
.L_x_6998:
[----:B------:R0:W1:Y:S02]  /*57c0*/  MUFU.RCP R2, R5 ;  /* 0x0000000500027308 */ /* 0x0000640000001000 */
.L_x_6997:
[----:B0-2---:R-:W-:-:S04]  /*57d0*/  MOV R5, 0x0 ;  /* 0x0000000000057802 */ /* 0x005fc80000000f00 */
[----:B-1-3--:R-:W-:Y:S05]  /*57e0*/  RET.REL.NODEC R4 `(_Z28fmha_bwd_reference_dK_kernelIN4cute5tupleIJN7cutlass4fmha10collective14VariableLengthES5_iiNS1_IJNS1_IJiiEEEiEEEEEENS0_6TensorINS0_10ViewEngineINS0_8gmem_ptrIPNS2_6half_tEEEEENS0_6LayoutINS1_IJS5_iS7_EEENS1_IJiNS0_1CILi1EEES7_EEEEEEENS9_ISF_NSG_ISH_NS1_IJiSJ_NS1_IJNS1_IJNSI_ILi0EEEiEEEiEEEEEEEEEESS_SM_NS9_INSA_INSB_IPfEEEENSG_INS1_IJS5_S7_EEENS1_IJSJ_S7_EEEEEEESM_SS_NS4_21CausalForBackwardMaskILb1EEEEvT_T0_T1_T2_T3_T4_T5_T6_T7_) ;  /* 0xffffffa804047950 */ /* 0x00afea0003c3ffff */
        .weak           $__internal_121_$__cuda_sm20_sqrt_rn_f32_slowpath
        .type           $__internal_121_$__cuda_sm20_sqrt_rn_f32_slowpath,@function
        .size           $__internal_121_$__cuda_sm20_sqrt_rn_f32_slowpath,(.L_x_7385 - $__internal_121_$__cuda_sm20_sqrt_rn_f32_slowpath)
$__internal_121_$__cuda_sm20_sqrt_rn_f32_slowpath:
        /* <DEDUP_REMOVED lines=20> */
.L_x_6999:
[----:B------:R-:W-:Y:S01]  /*5930*/  HFMA2 R5, -RZ, RZ, 0, 0 ;  /* 0x00000000ff057431 */ /* 0x000fe200000001ff */
[----:B------:R-:W-:-:S04]  /*5940*/  MOV R4, R0 ;  /* 0x0000000000047202 */ /* 0x000fc80000000f00 */
[----:B------:R-:W-:Y:S05]  /*5950*/  RET.REL.NODEC R4 `(_Z28fmha_bwd_reference_dK_kernelIN4cute5tupleIJN7cutlass4fmha10collective14VariableLengthES5_iiNS1_IJNS1_IJiiEEEiEEEEEENS0_6TensorINS0_10ViewEngineINS0_8gmem_ptrIPNS2_6half_tEEEEENS0_6LayoutINS1_IJS5_iS7_EEENS1_IJiNS0_1CILi1EEES7_EEEEEEENS9_ISF_NSG_ISH_NS1_IJiSJ_NS1_IJNS1_IJNSI_ILi0EEEiEEEiEEEEEEEEEESS_SM_NS9_INSA_INSB_IPfEEEENSG_INS1_IJS5_S7_EEENS1_IJSJ_S7_EEEEEEESM_SS_NS4_21CausalForBackwardMaskILb1EEEEvT_T0_T1_T2_T3_T4_T5_T6_T7_) ;  /* 0xffffffa404a87950 */ /* 0x000fea0003c3ffff */
.L_x_7000:
        /* <DEDUP_REMOVED lines=10> */
.L_x_7385:


//--------------------- .text._Z28fmha_bwd_reference_dQ_kernelIN4cute5tupleIJN7cutlass4fmha10collective14VariableLengthES5_iiNS1_IJNS1_IJiiEEEiEEEEEENS0_6TensorINS0_10ViewEngineINS0_8gmem_ptrIPNS2_6half_tEEEEENS0_6LayoutINS1_IJS5_iS7_EEENS1_IJiNS0_1CILi1EEES7_EEEEEEENS9_ISF_NSG_ISH_NS1_IJiSJ_NS1_IJNS1_IJNSI_ILi0EEEiEEEiEEEEEEEEEESS_SM_NS9_INSA_INSB_IPfEEEENSG_INS1_IJS5_S7_EEENS1_IJSJ_S7_EEEEEEESM_SM_NS4_21CausalForBackwardMaskILb1EEEEvT_T0_T1_T2_T3_T4_T5_T6_T7_ --------------------------
	.section	.text._Z28fmha_bwd_reference_dQ_kernelIN4cute5tupleIJN7cutlass4fmha10collective14VariableLengthES5_iiNS1_IJNS1_IJiiEEEiEEEEEENS0_6TensorINS0_10ViewEngineINS0_8gmem_ptrIPNS2_6half_tEEEEENS0_6LayoutINS1_IJS5_iS7_EEENS1_IJiNS0_1CILi1EEES7_EEEEEEENS9_ISF_NSG_ISH_NS1_IJiSJ_NS1_IJNS1_IJNSI_ILi0EEEiEEEiEEEEEEEEEESS_SM_NS9_INSA_INSB_IPfEEEENSG_INS1_IJS5_S7_EEENS1_IJSJ_S7_EEEEEEESM_SM_NS4_21CausalForBackwardMaskILb1EEEEvT_T0_T1_T2_T3_T4_T5_T6_T7_,"ax",@progbits
	.align	128
        .global         _Z28fmha_bwd_reference_dQ_kernelIN4cute5tupleIJN7cutlass4fmha10collective14VariableLengthES5_iiNS1_IJNS1_IJiiEEEiEEEEEENS0_6TensorINS0_10ViewEngineINS0_8gmem_ptrIPNS2_6half_tEEEEENS0_6LayoutINS1_IJS5_iS7_EEENS1_IJiNS0_1CILi1EEES7_EEEEEEENS9_ISF_NSG_ISH_NS1_IJiSJ_NS1_IJNS1_IJNSI_ILi0EEEiEEEiEEEEEEEEEESS_SM_NS9_INSA_INSB_IPfEEEENSG_INS1_IJS5_S7_EEENS1_IJSJ_S7_EEEEEEESM_SM_NS4_21CausalForBackwardMaskILb1EEEEvT_T0_T1_T2_T3_T4_T5_T6_T7_
        .type           _Z28fmha_bwd_reference_dQ_kernelIN4cute5tupleIJN7cutlass4fmha10collective14VariableLengthES5_iiNS1_IJNS1_IJiiEEEiEEEEEENS0_6TensorINS0_10ViewEngineINS0_8gmem_ptrIPNS2_6half_tEEEEENS0_6LayoutINS1_IJS5_iS7_EEENS1_IJiNS0_1CILi1EEES7_EEEEEEENS9_ISF_NSG_ISH_NS1_IJiSJ_NS1_IJNS1_IJNSI_ILi0EEEiEEEiEEEEEEEEEESS_SM_NS9_INSA_INSB_IPfEEEENSG_INS1_IJS5_S7_EEENS1_IJSJ_S7_EEEEEEESM_SM_NS4_21CausalForBackwardMaskILb1EEEEvT_T0_T1_T2_T3_T4_T5_T6_T7_,@function
        .size           _Z28fmha_bwd_reference_dQ_kernelIN4cute5tupleIJN7cutlass4fmha10collective14VariableLengthES5_iiNS1_IJNS1_IJiiEEEiEEEEEENS0_6TensorINS0_10ViewEngineINS0_8gmem_ptrIPNS2_6half_tEEEEENS0_6LayoutINS1_IJS5_iS7_EEENS1_IJiNS0_1CILi1EEES7_EEEEEEENS9_ISF_NSG_ISH_NS1_IJiSJ_NS1_IJNS1_IJNSI_ILi0EEEiEEEiEEEEEEEEEESS_SM_NS9_INSA_INSB_IPfEEEENSG_INS1_IJS5_S7_EEENS1_IJSJ_S7_EEEEEEESM_SM_NS4_21CausalForBackwardMaskILb1EEEEvT_T0_T1_T2_T3_T4_T5_T6_T7_,(.L_x_7387 - _Z28fmha_bwd_reference_dQ_kernelIN4cute5tupleIJN7cutlass4fmha10collective14VariableLengthES5_iiNS1_IJNS1_IJiiEEEiEEEEEENS0_6TensorINS0_10ViewEngineINS0_8gmem_ptrIPNS2_6half_tEEEEENS0_6LayoutINS1_IJS5_iS7_EEENS1_IJiNS0_1CILi1EEES7_EEEEEEENS9_ISF_NSG_ISH_NS1_IJiSJ_NS1_IJNS1_IJNSI_ILi0EEEiEEEiEEEEEEEEEESS_SM_NS9_INSA_INSB_IPfEEEENSG_INS1_IJS5_S7_EEENS1_IJSJ_S7_EEEEEEESM_SM_NS4_21CausalForBackwardMaskILb1EEEEvT_T0_T1_T2_T3_T4_T5_T6_T7_)
        .other          _Z28fmha_bwd_reference_dQ_kernelIN4cute5tupleIJN7cutlass4fmha10collective14VariableLengthES5_iiNS1_IJNS1_IJiiEEEiEEEEEENS0_6TensorINS0_10ViewEngineINS0_8gmem_ptrIPNS2_6half_tEEEEENS0_6LayoutINS1_IJS5_iS7_EEENS1_IJiNS0_1CILi1EEES7_EEEEEEENS9_ISF_NSG_ISH_NS1_IJiSJ_NS1_IJNS1_IJNSI_ILi0EEEiEEEiEEEEEEEEEESS_SM_NS9_INSA_INSB_IPfEEEENSG_INS1_IJS5_S7_EEENS1_IJSJ_S7_EEEEEEESM_SM_NS4_21CausalForBackwardMaskILb1EEEEvT_T0_T1_T2_T3_T4_T5_T6_T7_,@"STO_CUDA_ENTRY STV_DEFAULT"
_Z28fmha_bwd_reference_dQ_kernelIN4cute5tupleIJN7cutlass4fmha10collective14VariableLengthES5_iiNS1_IJNS1_IJiiEEEiEEEEEENS0_6TensorINS0_10ViewEngineINS0_8gmem_ptrIPNS2_6half_tEEEEENS0_6LayoutINS1_IJS5_iS7_EEENS1_IJiNS0_1CILi1EEES7_EEEEEEENS9_ISF_NSG_ISH_NS1_IJiSJ_NS1_IJNS1_IJNSI_ILi0EEEiEEEiEEEEEEEEEESS_SM_NS9_INSA_INSB_IPfEEEENSG_INS1_IJS5_S7_EEENS1_IJSJ_S7_EEEEEEESM_SM_NS4_21CausalForBackwardMaskILb1EEEEvT_T0_T1_T2_T3_T4_T5_T6_T7_:
.text._Z28fmha_bwd_reference_dQ_kernelIN4cute5tupleIJN7cutlass4fmha10collective14VariableLengthES5_iiNS1_IJNS1_IJiiEEEiEEEEEENS0_6TensorINS0_10ViewEngineINS0_8gmem_ptrIPNS2_6half_tEEEEENS0_6LayoutINS1_IJS5_iS7_EEENS1_IJiNS0_1CILi1EEES7_EEEEEEENS9_ISF_NSG_ISH_NS1_IJiSJ_NS1_IJNS1_IJNSI_ILi0EEEiEEEiEEEEEEEEEESS_SM_NS9_INSA_INSB_IPfEEEENSG_INS1_IJS5_S7_EEENS1_IJSJ_S7_EEEEEEESM_SM_NS4_21CausalForBackwardMaskILb1EEEEvT_T0_T1_T2_T3_T4_T5_T6_T7_:
        /* <DEDUP_REMOVED lines=8> */
[----:B------:R-:W-:Y:S05]  /*0080*/  CALL.REL.NOINC `($__internal_123_$__cuda_sm20_sqrt_rn_f32_slowpath) ;  /* 0x0000007400bc7944 */ /* 0x000fea0003c00000 */
[----:B------:R-:W-:Y:S05]  /*0090*/  BRA `(.L_x_7002) ;  /* 0x0000000000107947 */ /* 0x000fea0003800000 */
.L_x_7001:
[----:B------:R-:W-:Y:S01]  /*00a0*/  FMUL.FTZ R2, R5, R0 ;  /* 0x0000000005027220 */ /* 0x000fe20000410000 */
[----:B------:R-:W-:-:S03]  /*00b0*/  FMUL.FTZ R0, R0, 0.5 ;  /* 0x3f00000000007820 */ /* 0x000fc60000410000 */
[----:B------:R-:W-:-:S04]  /*00c0*/  FFMA R5, -R2, R2, R5 ;  /* 0x0000000202057223 */ /* 0x000fc80000000105 */
[----:B------:R-:W-:-:S07]  /*00d0*/  FFMA R2, R5, R0, R2 ;  /* 0x0000000005027223 */ /* 0x000fce0000000002 */
.L_x_7002:
[----:B------:R-:W-:-:S05]  /*00e0*/  VIADD R0, R2, 0x1800000 ;  /* 0x0180000002007836 */ /* 0x000fca0000000000 */
[----:B------:R-:W-:-:S04]  /*00f0*/  LOP3.LUT R0, R0, 0x7f800000, RZ, 0xc0, !PT ;  /* 0x7f80000000007812 */ /* 0x000fc800078ec0ff */
[----:B------:R-:W-:-:S13]  /*0100*/  ISETP.GT.U32.AND P0, PT, R0, 0x1ffffff, PT ;  /* 0x01ffffff0000780c */ /* 0x000fda0003f04070 */
[----:B------:R-:W-:Y:S05]  /*0110*/  @P0 BRA `(.L_x_7003) ;  /* 0x0000000000100947 */ /* 0x000fea0003800000 */
[----:B------:R-:W-:Y:S02]  /*0120*/  MOV R5, R2 ;  /* 0x0000000200057202 */ /* 0x000fe40000000f00 */
[----:B------:R-:W-:Y:S02]  /*0130*/  MOV R4, 0x150 ;  /* 0x0000015000047802 */ /* 0x000fe40000000f00 */
[----:B------:R-:W-:Y:S05]  /*0140*/  CALL.REL.NOINC `($__internal_122_$__cuda_sm20_rcp_rn_f32_slowpath) ;  /* 0x0000007000b07944 */ /* 0x000fea0003c00000 */
[----:B------:R-:W-:Y:S05]  /*0150*/  BRA `(.L_x_7004) ;  /* 0x0000000000147947 */ /* 0x000fea0003800000 */
.L_x_7003:
[----:B------:R-:W0:Y:S02]  /*0160*/  MUFU.RCP R3, R2 ;  /* 0x0000000200037308 */ /* 0x000e240000001000 */
[----:B0-----:R-:W-:-:S04]  /*0170*/  FFMA R0, R3, R2, -1 ;  /* 0xbf80000003007423 */ /* 0x001fc80000000002 */
[----:B------:R-:W-:-:S04]  /*0180*/  FADD.FTZ R0, -R0, -RZ ;  /* 0x800000ff00007221 */ /* 0x000fc80000010100 */
[----:B------:R-:W-:-:S05]  /*0190*/  FFMA R0, R3, R0, R3 ;  /* 0x0000000003007223 */ /* 0x000fca0000000003 */
[----:B------:R-:W-:-:S15]  /*01a0*/  R2UR UR6, R0 ;  /* 0x00000000000672ca */ /* 0x000fde00000e0000 */
.L_x_7004:
        /* <DEDUP_REMOVED lines=32> */
.L_x_7037:
[----:B0-2---:R-:W1:Y:S02]  /*03b0*/  LDC.64 R2, c[0x0][0x3b8] ;  /* 0x0000ee00ff027b82 */ /* 0x005e640000000a00 */
        /* <DEDUP_REMOVED lines=63> */
.L_x_7036:
[----:B0-----:R-:W0:Y:S01]  /*07b0*/  S2R R18, SR_TID.X ;  /* 0x0000000000127919 */ /* 0x001e220000002100 */
[----:B------:R-:W-:Y:S01]  /*07c0*/  BSSY.RECONVERGENT B0, `(.L_x_7006) ;  /* 0x0000538000007945 */ /* 0x000fe20003800200 */
[----:B0-----:R-:W-:-:S13]  /*07d0*/  ISETP.GE.AND P0, PT, R18, UR24, PT ;  /* 0x0000001812007c0c */ /* 0x001fda000bf06270 */
[----:B--2---:R-:W-:Y:S05]  /*07e0*/  @P0 BRA `(.L_x_7007) ;  /* 0x0000005000d40947 */ /* 0x004fea0003800000 */
[----:B------:R-:W0:Y:S01]  /*07f0*/  LDC.64 R2, c[0x0][0x4e0] ;  /* 0x00013800ff027b82 */ /* 0x000e220000000a00 */
[----:B------:R-:W-:Y:S01]  /*0800*/  IABS R13, UR41 ;  /* 0x00000029000d7c13 */ /* 0x000fe20008000000 */
[----:B------:R-:W1:Y:S01]  /*0810*/  LDCU.64 UR10, c[0x0][0x4f0] ;  /* 0x00009e00ff0a77ac */ /* 0x000e620008000a00 */
[----:B------:R-:W2:Y:S05]  /*0820*/  LDCU UR4, c[0x0][0x3b4] ;  /* 0x00007680ff0477ac */ /* 0x000eaa0008000800 */
[----:B------:R-:W3:Y:S01]  /*0830*/  LDC R0, c[0x0][0x4e0] ;  /* 0x00013800ff007b82 */ /* 0x000ee20000000800 */
[----:B0-----:R-:W-:Y:S01]  /*0840*/  IMAD R3, R3, R2, RZ ;  /* 0x0000000203037224 */ /* 0x001fe200078e02ff */
[----:B--2---:R-:W-:-:S04]  /*0850*/  UISETP.GE.AND UP0, UPT, UR4, 0x1, UPT ;  /* 0x000000010400788c */ /* 0x004fc8000bf06270 */
[-C--:B------:R-:W-:Y:S02]  /*0860*/  IABS R6, R3.reuse ;  /* 0x0000000300067213 */ /* 0x080fe40000000000 */
[----:B------:R-:W-:Y:S02]  /*0870*/  IABS R4, R3 ;  /* 0x0000000300047213 */ /* 0x000fe40000000000 */
[----:B------:R-:W0:Y:S03]  /*0880*/  I2F.RP R5, R6 ;  /* 0x0000000600057306 */ /* 0x000e260000209400 */
[----:B------:R-:W-:-:S05]  /*0890*/  IMAD.MOV R4, RZ, RZ, -R4 ;  /* 0x000000ffff047224 */ /* 0x000fca00078e0a04 */
[----:B0-----:R-:W0:Y:S02]  /*08a0*/  MUFU.RCP R8, R5 ;  /* 0x0000000500087308 */ /* 0x001e240000001000 */
[----:B0-----:R-:W-:Y:S01]  /*08b0*/  VIADD R8, R8, 0xffffffe ;  /* 0x0ffffffe08087836 */ /* 0x001fe20000000000 */
[----:B---3--:R-:W-:-:S05]  /*08c0*/  IABS R5, R0 ;  /* 0x0000000000057213 */ /* 0x008fca0000000000 */
[----:B------:R-:W0:Y:S02]  /*08d0*/  F2I.FTZ.U32.TRUNC.NTZ R9, R8 ;  /* 0x0000000800097305 */ /* 0x000e24000021f000 */
[----:B0-----:R-:W-:Y:S01]  /*08e0*/  IMAD.MOV R2, RZ, RZ, -R9 ;  /* 0x000000ffff027224 */ /* 0x001fe200078e0a09 */
[----:B------:R-:W-:-:S03]  /*08f0*/  MOV R8, RZ ;  /* 0x000000ff00087202 */ /* 0x000fc60000000f00 */
[----:B------:R-:W-:-:S04]  /*0900*/  IMAD R2, R2, R6, RZ ;  /* 0x0000000602027224 */ /* 0x000fc800078e02ff */
        /* <DEDUP_REMOVED lines=12> */
[----:B0-----:R-:W-:-:S06]  /*09d0*/  IADD3 R7, PT, PT, R8, 0xffffffe, RZ ;  /* 0x0ffffffe08077810 */ /* 0x001fcc0007ffe0ff */
[----:B------:R-:W0:Y:S05]  /*09e0*/  F2I.FTZ.U32.TRUNC.NTZ R7, R7 ;  /* 0x0000000700077305 */ /* 0x000e2a000021f000 */
[----:B------:R-:W-:-:S05]  /*09f0*/  @P2 VIADD R2, R2, 0x1 ;  /* 0x0000000102022836 */ /* 0x000fca0000000000 */
[----:B------:R-:W-:Y:S02]  /*0a00*/  @!P0 IADD3 R2, PT, PT, -R2, RZ, RZ ;  /* 0x000000ff02028210 */ /* 0x000fe40007ffe1ff */
[----:B------:R-:W-:Y:S01]  /*0a10*/  @!P1 LOP3.LUT R2, RZ, R3, RZ, 0x33, !PT ;  /* 0x00000003ff029212 */ /* 0x000fe200078e33ff */
[----:B0-----:R-:W-:-:S04]  /*0a20*/  IMAD.MOV R4, RZ, RZ, -R7 ;  /* 0x000000ffff047224 */ /* 0x001fc800078e0a07 */
[----:B------:R-:W-:Y:S02]  /*0a30*/  IMAD.MOV R6, RZ, RZ, -R2 ;  /* 0x000000ffff067224 */ /* 0x000fe400078e0a02 */
[----:B------:R-:W-:Y:S02]  /*0a40*/  IMAD R9, R4, R5, RZ ;  /* 0x0000000504097224 */ /* 0x000fe400078e02ff */
[----:B------:R-:W-:Y:S02]  /*0a50*/  IMAD R3, R3, R6, UR41 ;  /* 0x0000002903037e24 */ /* 0x000fe4000f8e0206 */
[----:B------:R-:W-:-:S03]  /*0a60*/  HFMA2 R6, -RZ, RZ, 0, 0 ;  /* 0x00000000ff067431 */ /* 0x000fc600000001ff */
[----:B------:R-:W-:Y:S02]  /*0a70*/  IABS R4, R3 ;  /* 0x0000000300047213 */ /* 0x000fe40000000000 */
[----:B------:R-:W-:Y:S02]  /*0a80*/  IMAD.HI.U32 R6, R7, R9, R6 ;  /* 0x0000000907067227 */ /* 0x000fe400078e0006 */
[----:B------:R-:W0:Y:S02]  /*0a90*/  LDC.64 R8, c[0x0][0x500] ;  /* 0x00014000ff087b82 */ /* 0x000e240000000a00 */
[----:B------:R-:W-:-:S04]  /*0aa0*/  IMAD.MOV.U32 R7, RZ, RZ, R4 ;  /* 0x000000ffff077224 */ /* 0x000fc800078e0004 */
[----:B------:R-:W-:-:S05]  /*0ab0*/  IMAD.HI.U32 R4, R6, R7, RZ ;  /* 0x0000000706047227 */ /* 0x000fca00078e00ff */
[----:B------:R-:W-:-:S05]  /*0ac0*/  IADD3 R6, PT, PT, -R4, RZ, RZ ;  /* 0x000000ff04067210 */ /* 0x000fca0007ffe1ff */
[C---:B------:R-:W-:Y:S02]  /*0ad0*/  IMAD R6, R5.reuse, R6, R7 ;  /* 0x0000000605067224 */ /* 0x040fe400078e0207 */
[----:B------:R-:W2:Y:S03]  /*0ae0*/  LDC R7, c[0x0][0x4f8] ;  /* 0x00013e00ff077b82 */ /* 0x000ea60000000800 */
[----:B------:R-:W-:-:S13]  /*0af0*/  ISETP.GT.U32.AND P1, PT, R5, R6, PT ;  /* 0x000000060500720c */ /* 0x000fda0003f24070 */
[----:B------:R-:W-:Y:S01]  /*0b00*/  @!P1 IMAD.IADD R6, R6, 0x1, -R5 ;  /* 0x0000000106069824 */ /* 0x000fe200078e0a05 */
[----:B------:R-:W-:Y:S02]  /*0b10*/  @!P1 IADD3 R4, PT, PT, R4, 0x1, RZ ;  /* 0x0000000104049810 */ /* 0x000fe40007ffe0ff */
[----:B------:R-:W-:Y:S02]  /*0b20*/  ISETP.NE.AND P1, PT, R0, RZ, PT ;  /* 0x000000ff0000720c */ /* 0x000fe40003f25270 */
[----:B------:R-:W-:Y:S02]  /*0b30*/  ISETP.GE.U32.AND P2, PT, R6, R5, PT ;  /* 0x000000050600720c */ /* 0x000fe40003f46070 */
[----:B------:R-:W-:Y:S01]  /*0b40*/  LOP3.LUT R5, R3, R0, RZ, 0x3c, !PT ;  /* 0x0000000003057212 */ /* 0x000fe200078e3cff */
[----:B------:R-:W3:Y:S01]  /*0b50*/  LDC R6, c[0x0][0x3f0] ;  /* 0x0000fc00ff067b82 */ /* 0x000ee20000000800 */
[----:B--2---:R-:W-:Y:S02]  /*0b60*/  IMAD R2, R2, R7, UR5 ;  /* 0x0000000502027e24 */ /* 0x004fe4000f8e0207 */
[----:B------:R-:W-:-:S07]  /*0b70*/  ISETP.GE.AND P0, PT, R5, RZ, PT ;  /* 0x000000ff0500720c */ /* 0x000fce0003f06270 */
[----:B------:R-:W-:-:S05]  /*0b80*/  @P2 VIADD R4, R4, 0x1 ;  /* 0x0000000104042836 */ /* 0x000fca0000000000 */
[----:B------:R-:W-:-:S05]  /*0b90*/  MOV R5, R4 ;  /* 0x0000000400057202 */ /* 0x000fca0000000f00 */
[----:B------:R-:W-:Y:S01]  /*0ba0*/  @!P0 IMAD.MOV R5, RZ, RZ, -R5 ;  /* 0x000000ffff058224 */ /* 0x000fe200078e0a05 */
[----:B------:R-:W-:Y:S01]  /*0bb0*/  @!P1 LOP3.LUT R5, RZ, R0, RZ, 0x33, !PT ;  /* 0x00000000ff059212 */ /* 0x000fe200078e33ff */
[----:B---3--:R-:W-:-:S03]  /*0bc0*/  IMAD R6, R6, UR5, RZ ;  /* 0x0000000506067c24 */ /* 0x008fc6000f8e02ff */
[C---:B------:R-:W-:Y:S01]  /*0bd0*/  IADD3 R4, PT, PT, -R5.reuse, RZ, RZ ;  /* 0x000000ff05047210 */ /* 0x040fe20007ffe1ff */
[----:B-1----:R-:W-:-:S04]  /*0be0*/  IMAD R5, R5, UR11, R2 ;  /* 0x0000000b05057c24 */ /* 0x002fc8000f8e0202 */
[----:B------:R-:W-:-:S04]  /*0bf0*/  IMAD R4, R0, R4, R3 ;  /* 0x0000000400047224 */ /* 0x000fc800078e0203 */
[----:B------:R-:W-:-:S05]  /*0c00*/  IMAD R4, R4, UR10, R5 ;  /* 0x0000000a04047c24 */ /* 0x000fca000f8e0205 */
[----:B------:R-:W-:-:S04]  /*0c10*/  IADD3 R3, P0, PT, R4, UR26, RZ ;  /* 0x0000001a04037c10 */ /* 0x000fc8000ff1e0ff */
[----:B------:R-:W-:Y:S02]  /*0c20*/  LEA.HI.X.SX32 R0, R4, UR27, 0x1, P0 ;  /* 0x0000001b04007c11 */ /* 0x000fe400080f0eff */
[----:B0-----:R-:W-:-:S04]  /*0c30*/  LEA R8, P0, R3, R8, 0x2 ;  /* 0x0000000803087211 */ /* 0x001fc800078010ff */
        /* <DEDUP_REMOVED lines=13> */
[----:B------:R-:W2:Y:S01]  /*0d10*/  I2F.RP R17, R2 ;  /* 0x0000000200117306 */ /* 0x000ea20000209400 */
[----:B------:R-:W0:Y:S01]  /*0d20*/  LDCU UR4, c[0x0][0x4a8] ;  /* 0x00009500ff0477ac */ /* 0x000e220008000800 */
[----:B------:R-:W1:Y:S01]  /*0d30*/  LDC R7, c[0x0][0x524] ;  /* 0x00014900ff077b82 */ /* 0x000e620000000800 */
[----:B------:R-:W-:Y:S02]  /*0d40*/  IABS R10, R5 ;  /* 0x00000005000a7213 */ /* 0x000fe40000000000 */
[----:B---3--:R-:W-:-:S03]  /*0d50*/  IABS R3, R0 ;  /* 0x0000000000037213 */ /* 0x008fc60000000000 */
[----:B------:R-:W3:Y:S08]  /*0d60*/  I2F.RP R12, R10 ;  /* 0x0000000a000c7306 */ /* 0x000ef00000209400 */
[----:B--2---:R-:W2:Y:S08]  /*0d70*/  MUFU.RCP R11, R17 ;  /* 0x00000011000b7308 */ /* 0x004eb00000001000 */
[----:B------:R-:W4:Y:S01]  /*0d80*/  I2F.RP R16, R3 ;  /* 0x0000000300107306 */ /* 0x000f220000209400 */
[----:B0-----:R-:W-:Y:S01]  /*0d90*/  IMAD R15, R15, UR4, RZ ;  /* 0x000000040f0f7c24 */ /* 0x001fe2000f8e02ff */
[----:B-1----:R-:W-:Y:S01]  /*0da0*/  IABS R4, R7 ;  /* 0x0000000700047213 */ /* 0x002fe20000000000 */
[----:B------:R-:W0:Y:S05]  /*0db0*/  LDCU UR4, c[0x0][0x478] ;  /* 0x00008f00ff0477ac */ /* 0x000e2a0008000800 */
[----:B---3--:R-:W1:Y:S01]  /*0dc0*/  MUFU.RCP R26, R12 ;  /* 0x0000000c001a7308 */ /* 0x008e620000001000 */
[----:B--2---:R-:W-:-:S07]  /*0dd0*/  VIADD R32, R11, 0xffffffe ;  /* 0x0ffffffe0b207836 */ /* 0x004fce0000000000 */
[----:B----4-:R-:W2:Y:S08]  /*0de0*/  MUFU.RCP R16, R16 ;  /* 0x0000001000107308 */ /* 0x010eb00000001000 */
[----:B------:R-:W3:Y:S01]  /*0df0*/  F2I.FTZ.U32.TRUNC.NTZ R33, R32 ;  /* 0x0000002000217305 */ /* 0x000ee2000021f000 */
[----:B------:R-:W-:Y:S02]  /*0e00*/  IABS R11, R15 ;  /* 0x0000000f000b7213 */ /* 0x000fe40000000000 */
[----:B-1----:R-:W-:-:S05]  /*0e10*/  IADD3 R26, PT, PT, R26, 0xffffffe, RZ ;  /* 0x0ffffffe1a1a7810 */ /* 0x002fca0007ffe0ff */
[----:B------:R-:W1:Y:S01]  /*0e20*/  I2F.RP R24, R11 ;  /* 0x0000000b00187306 */ /* 0x000e620000209400 */
[----:B--2---:R-:W-:Y:S01]  /*0e30*/  IADD3 R16, PT, PT, R16, 0xffffffe, RZ ;  /* 0x0ffffffe10107810 */ /* 0x004fe20007ffe0ff */
[----:B---3--:R-:W-:-:S06]  /*0e40*/  IMAD.MOV R17, RZ, RZ, -R33 ;  /* 0x000000ffff117224 */ /* 0x008fcc00078e0a21 */
[----:B------:R-:W2:Y:S01]  /*0e50*/  F2I.FTZ.U32.TRUNC.NTZ R27, R26 ;  /* 0x0000001a001b7305 */ /* 0x000ea2000021f000 */
[----:B------:R-:W-:-:S07]  /*0e60*/  IMAD R22, R17, R2, RZ ;  /* 0x0000000211167224 */ /* 0x000fce00078e02ff */
[----:B------:R-:W3:Y:S01]  /*0e70*/  F2I.FTZ.U32.TRUNC.NTZ R17, R16 ;  /* 0x0000001000117305 */ /* 0x000ee2000021f000 */
[----:B------:R-:W-:-:S07]  /*0e80*/  IMAD.MOV.U32 R32, RZ, RZ, RZ ;  /* 0x000000ffff207224 */ /* 0x000fce00078e00ff */
[----:B------:R-:W4:Y:S01]  /*0e90*/  I2F.RP R14, R4 ;  /* 0x00000004000e7306 */ /* 0x000f220000209400 */
[----:B------:R-:W-:Y:S01]  /*0ea0*/  IMAD.HI.U32 R22, R33, R22, R32 ;  /* 0x0000001621167227 */ /* 0x000fe200078e0020 */
[----:B------:R-:W-:-:S06]  /*0eb0*/  IABS R23, R20 ;  /* 0x0000001400177213 */ /* 0x000fcc0000000000 */
[----:B-1----:R-:W1:Y:S01]  /*0ec0*/  MUFU.RCP R24, R24 ;  /* 0x0000001800187308 */ /* 0x002e620000001000 */
[----:B--2---:R-:W-:Y:S01]  /*0ed0*/  IMAD.MOV R19, RZ, RZ, -R27 ;  /* 0x000000ffff137224 */ /* 0x004fe200078e0a1b */
[----:B---3--:R-:W-:Y:S01]  /*0ee0*/  IADD3 R12, PT, PT, RZ, -R17, RZ ;  /* 0x80000011ff0c7210 */ /* 0x008fe20007ffe0ff */
[----:B------:R-:W-:Y:S02]  /*0ef0*/  IMAD.MOV.U32 R26, RZ, RZ, RZ ;  /* 0x000000ffff1a7224 */ /* 0x000fe400078e00ff */
[----:B------:R-:W-:Y:S02]  /*0f00*/  IMAD R19, R19, R10, RZ ;  /* 0x0000000a13137224 */ /* 0x000fe400078e02ff */
[----:B------:R-:W-:Y:S02]  /*0f10*/  IMAD.MOV R23, RZ, RZ, -R23 ;  /* 0x000000ffff177224 */ /* 0x000fe400078e0a17 */
[----:B------:R-:W-:Y:S01]  /*0f20*/  IMAD.HI.U32 R22, R22, R13, RZ ;  /* 0x0000000d16167227 */ /* 0x000fe200078e00ff */
[----:B----4-:R2:W-:Y:S03]  /*0f30*/  MUFU.RCP R28, R14 ;  /* 0x0000000e001c7308 */ /* 0x0105e60000001000 */
[----:B------:R-:W-:-:S04]  /*0f40*/  IMAD.HI.U32 R8, R27, R19, R26 ;  /* 0x000000131b087227 */ /* 0x000fc800078e001a */
[----:B------:R-:W-:Y:S02]  /*0f50*/  IMAD R19, R12, R3, RZ ;  /* 0x000000030c137224 */ /* 0x000fe400078e02ff */
[----:B------:R-:W-:Y:S02]  /*0f60*/  IMAD.MOV.U32 R16, RZ, RZ, RZ ;  /* 0x000000ffff107224 */ /* 0x000fe400078e00ff */
[----:B------:R-:W-:Y:S01]  /*0f70*/  IMAD R23, R22, R23, R13 ;  /* 0x0000001716177224 */ /* 0x000fe200078e020d */
[----:B-1----:R-:W-:Y:S01]  /*0f80*/  IADD3 R24, PT, PT, R24, 0xffffffe, RZ ;  /* 0x0ffffffe18187810 */ /* 0x002fe20007ffe0ff */
[----:B------:R-:W-:Y:S01]  /*0f90*/  IMAD.HI.U32 R19, R17, R19, R16 ;  /* 0x0000001311137227 */ /* 0x000fe200078e0010 */
[----:B--2---:R-:W1:Y:S01]  /*0fa0*/  LDC R14, c[0x0][0x4a4] ;  /* 0x00012900ff0e7b82 */ /* 0x004e620000000800 */
[----:B------:R-:W-:Y:S01]  /*0fb0*/  IABS R17, R5 ;  /* 0x0000000500117213 */ /* 0x000fe20000000000 */
[----:B------:R-:W2:Y:S01]  /*0fc0*/  F2I.FTZ.U32.TRUNC.NTZ R25, R24 ;  /* 0x0000001800197305 */ /* 0x000ea2000021f000 */
[----:B------:R-:W-:Y:S01]  /*0fd0*/  ISETP.GT.U32.AND P4, PT, R2, R23, PT ;  /* 0x000000170200720c */ /* 0x000fe20003f84070 */
[----:B------:R-:W-:Y:S01]  /*0fe0*/  IMAD.HI.U32 R8, R8, R13, RZ ;  /* 0x0000000d08087227 */ /* 0x000fe200078e00ff */
[----:B------:R-:W-:-:S05]  /*0ff0*/  IADD3 R17, PT, PT, RZ, -R17, RZ ;  /* 0x80000011ff117210 */ /* 0x000fca0007ffe0ff */
[----:B------:R-:W-:-:S05]  /*1000*/  IMAD R17, R8, R17, R13 ;  /* 0x0000001108117224 */ /* 0x000fca00078e020d */
[----:B------:R-:W-:Y:S02]  /*1010*/  ISETP.GT.U32.AND P1, PT, R10, R17, PT ;  /* 0x000000110a00720c */ /* 0x000fe40003f24070 */
[----:B------:R-:W-:Y:S01]  /*1020*/  @!P4 IADD3 R23, PT, PT, R23, -R2, RZ ;  /* 0x800000021717c210 */ /* 0x000fe20007ffe0ff */
[----:B--2---:R-:W-:-:S03]  /*1030*/  IMAD.MOV R12, RZ, RZ, -R25 ;  /* 0x000000ffff0c7224 */ /* 0x004fc600078e0a19 */
[----:B------:R-:W-:Y:S02]  /*1040*/  ISETP.GE.U32.AND P0, PT, R23, R2, PT ;  /* 0x000000021700720c */ /* 0x000fe40003f06070 */
[----:B-1----:R-:W-:Y:S01]  /*1050*/  IABS R2, R14 ;  /* 0x0000000e00027213 */ /* 0x002fe20000000000 */
[----:B------:R-:W-:-:S03]  /*1060*/  IMAD R23, R12, R11, RZ ;  /* 0x0000000b0c177224 */ /* 0x000fc600078e02ff */
[----:B------:R-:W1:Y:S01]  /*1070*/  I2F.RP R12, R2 ;  /* 0x00000002000c7306 */ /* 0x000e620000209400 */
[----:B------:R-:W-:Y:S01]  /*1080*/  IMAD.MOV.U32 R24, RZ, RZ, RZ ;  /* 0x000000ffff187224 */ /* 0x000fe200078e00ff */
[-C--:B------:R-:W-:Y:S01]  /*1090*/  @!P1 IADD3 R17, PT, PT, R17, -R10.reuse, RZ ;  /* 0x8000000a11119210 */ /* 0x080fe20007ffe0ff */
[----:B------:R-:W-:Y:S02]  /*10a0*/  @!P4 VIADD R22, R22, 0x1 ;  /* 0x000000011616c836 */ /* 0x000fe40000000000 */
[----:B------:R-:W-:Y:S01]  /*10b0*/  IMAD.HI.U32 R16, R25, R23, R24 ;  /* 0x0000001719107227 */ /* 0x000fe200078e0018 */
[----:B------:R-:W-:Y:S02]  /*10c0*/  LOP3.LUT R23, R20, UR41, RZ, 0x3c, !PT ;  /* 0x0000002914177c12 */ /* 0x000fe4000f8e3cff */
[----:B------:R-:W-:Y:S02]  /*10d0*/  ISETP.GE.U32.AND P3, PT, R17, R10, PT ;  /* 0x0000000a1100720c */ /* 0x000fe40003f66070 */
[----:B------:R-:W-:Y:S01]  /*10e0*/  LOP3.LUT R10, R5, UR41, RZ, 0x3c, !PT ;  /* 0x00000029050a7c12 */ /* 0x000fe2000f8e3cff */
[----:B------:R-:W-:Y:S01]  /*10f0*/  VIADD R28, R28, 0xffffffe ;  /* 0x0ffffffe1c1c7836 */ /* 0x000fe20000000000 */
[----:B------:R-:W-:-:S02]  /*1100*/  ISETP.GE.AND P2, PT, R23, RZ, PT ;  /* 0x000000ff1700720c */ /* 0x000fc40003f46270 */
[----:B------:R-:W-:Y:S01]  /*1110*/  ISETP.NE.AND P4, PT, R20, RZ, PT ;  /* 0x000000ff1400720c */ /* 0x000fe20003f85270 */
[----:B------:R-:W-:Y:S01]  /*1120*/  @!P1 VIADD R8, R8, 0x1 ;  /* 0x0000000108089836 */ /* 0x000fe20000000000 */
[----:B------:R-:W-:Y:S01]  /*1130*/  @P0 IADD3 R22, PT, PT, R22, 0x1, RZ ;  /* 0x0000000116160810 */ /* 0x000fe20007ffe0ff */
[----:B------:R-:W2:Y:S01]  /*1140*/  F2I.FTZ.U32.TRUNC.NTZ R29, R28 ;  /* 0x0000001c001d7305 */ /* 0x000ea2000021f000 */
[----:B------:R-:W-:Y:S02]  /*1150*/  ISETP.GE.AND P0, PT, R10, RZ, PT ;  /* 0x000000ff0a00720c */ /* 0x000fe40003f06270 */
[----:B------:R-:W-:Y:S02]  /*1160*/  IABS R17, R15 ;  /* 0x0000000f00117213 */ /* 0x000fe40000000000 */
[----:B------:R-:W-:-:S03]  /*1170*/  ISETP.NE.AND P1, PT, R5, RZ, PT ;  /* 0x000000ff0500720c */ /* 0x000fc60003f25270 */
[----:B-1----:R-:W1:Y:S01]  /*1180*/  MUFU.RCP R10, R12 ;  /* 0x0000000c000a7308 */ /* 0x002e620000001000 */
[----:B------:R-:W-:Y:S01]  /*1190*/  IADD3 R24, PT, PT, RZ, -R17, RZ ;  /* 0x80000011ff187210 */ /* 0x000fe20007ffe0ff */
[----:B------:R-:W-:Y:S01]  /*11a0*/  IMAD.HI.U32 R16, R16, R13, RZ ;  /* 0x0000000d10107227 */ /* 0x000fe200078e00ff */
[----:B------:R-:W-:-:S03]  /*11b0*/  @P3 IADD3 R8, PT, PT, R8, 0x1, RZ ;  /* 0x0000000108083810 */ /* 0x000fc60007ffe0ff */
[----:B------:R-:W-:Y:S01]  /*11c0*/  @!P2 IMAD.MOV R22, RZ, RZ, -R22 ;  /* 0x000000ffff16a224 */ /* 0x000fe200078e0a16 */
[----:B------:R-:W-:Y:S01]  /*11d0*/  @!P4 LOP3.LUT R22, RZ, R20, RZ, 0x33, !PT ;  /* 0x00000014ff16c212 */ /* 0x000fe200078e33ff */
[----:B------:R-:W-:Y:S02]  /*11e0*/  IMAD R24, R16, R24, R13 ;  /* 0x0000001810187224 */ /* 0x000fe400078e020d */
[----:B------:R-:W-:Y:S01]  /*11f0*/  @!P0 IMAD.MOV R8, RZ, RZ, -R8 ;  /* 0x000000ffff088224 */ /* 0x000fe200078e0a08 */
[----:B------:R-:W-:Y:S01]  /*1200*/  @!P1 LOP3.LUT R8, RZ, R5, RZ, 0x33, !PT ;  /* 0x00000005ff089212 */ /* 0x000fe200078e33ff */
[----:B--2---:R-:W-:Y:S01]  /*1210*/  IMAD.MOV R21, RZ, RZ, -R29 ;  /* 0x000000ffff157224 */ /* 0x004fe200078e0a1d */
[----:B------:R-:W-:Y:S02]  /*1220*/  IADD3 R17, PT, PT, -R22, RZ, RZ ;  /* 0x000000ff16117210 */ /* 0x000fe40007ffe1ff */
[----:B------:R-:W-:Y:S01]  /*1230*/  ISETP.GT.U32.AND P1, PT, R11, R24, PT ;  /* 0x000000180b00720c */ /* 0x000fe20003f24070 */
[----:B-1----:R-:W-:Y:S01]  /*1240*/  VIADD R25, R10, 0xffffffe ;  /* 0x0ffffffe0a197836 */ /* 0x002fe20000000000 */
[----:B------:R-:W-:Y:S01]  /*1250*/  MOV R28, RZ ;  /* 0x000000ff001c7202 */ /* 0x000fe20000000f00 */
[----:B------:R-:W-:Y:S01]  /*1260*/  IMAD R21, R21, R4, RZ ;  /* 0x0000000415157224 */ /* 0x000fe200078e02ff */
[----:B------:R-:W-:Y:S01]  /*1270*/  IADD3 R10, PT, PT, -R8, RZ, RZ ;  /* 0x000000ff080a7210 */ /* 0x000fe20007ffe1ff */
[----:B------:R-:W-:-:S02]  /*1280*/  IMAD R20, R20, R17, UR41 ;  /* 0x0000002914147e24 */ /* 0x000fc4000f8e0211 */
[----:B------:R-:W-:-:S03]  /*1290*/  IMAD.HI.U32 R21, R29, R21, R28 ;  /* 0x000000151d157227 */ /* 0x000fc600078e001c */
[----:B------:R-:W-:Y:S01]  /*12a0*/  IABS R12, R20 ;  /* 0x00000014000c7213 */ /* 0x000fe20000000000 */
[----:B------:R-:W-:Y:S02]  /*12b0*/  IMAD R5, R5, R10, UR41 ;  /* 0x0000002905057e24 */ /* 0x000fe4000f8e020a */
[----:B------:R-:W-:Y:S02]  /*12c0*/  @!P1 IMAD.IADD R24, R24, 0x1, -R11 ;  /* 0x0000000118189824 */ /* 0x000fe400078e0a0b */
[----:B------:R-:W-:Y:S01]  /*12d0*/  IMAD.HI.U32 R21, R21, R12, RZ ;  /* 0x0000000c15157227 */ /* 0x000fe200078e00ff */
[----:B------:R-:W-:Y:S02]  /*12e0*/  IABS R10, R5 ;  /* 0x00000005000a7213 */ /* 0x000fe40000000000 */
[----:B------:R-:W-:Y:S01]  /*12f0*/  ISETP.GE.U32.AND P2, PT, R24, R11, PT ;  /* 0x0000000b1800720c */ /* 0x000fe20003f46070 */
[----:B------:R-:W-:Y:S02]  /*1300*/  IMAD.MOV R11, RZ, RZ, -R21 ;  /* 0x000000ffff0b7224 */ /* 0x000fe400078e0a15 */
[----:B------:R-:W-:-:S04]  /*1310*/  IMAD.HI.U32 R19, R19, R10, RZ ;  /* 0x0000000a13137227 */ /* 0x000fc800078e00ff */
[----:B------:R-:W-:Y:S01]  /*1320*/  IMAD R11, R4, R11, R12 ;  /* 0x0000000b040b7224 */ /* 0x000fe200078e020c */
[----:B------:R-:W-:-:S05]  /*1330*/  IADD3 R12, PT, PT, -R19, RZ, RZ ;  /* 0x000000ff130c7210 */ /* 0x000fca0007ffe1ff */
[----:B------:R-:W-:Y:S01]  /*1340*/  IMAD R10, R3, R12, R10 ;  /* 0x0000000c030a7224 */ /* 0x000fe200078e020a */
[C---:B------:R-:W-:Y:S02]  /*1350*/  LOP3.LUT R12, R15.reuse, UR41, RZ, 0x3c, !PT ;  /* 0x000000290f0c7c12 */ /* 0x040fe4000f8e3cff */
[----:B------:R-:W-:Y:S02]  /*1360*/  @!P1 IADD3 R16, PT, PT, R16, 0x1, RZ ;  /* 0x0000000110109810 */ /* 0x000fe40007ffe0ff */
[----:B------:R-:W-:Y:S02]  /*1370*/  ISETP.GE.AND P0, PT, R12, RZ, PT ;  /* 0x000000ff0c00720c */ /* 0x000fe40003f06270 */
[----:B------:R-:W-:Y:S01]  /*1380*/  ISETP.NE.AND P1, PT, R15, RZ, PT ;  /* 0x000000ff0f00720c */ /* 0x000fe20003f25270 */
[----:B------:R-:W1:Y:S01]  /*1390*/  F2I.FTZ.U32.TRUNC.NTZ R25, R25 ;  /* 0x0000001900197305 */ /* 0x000e62000021f000 */
[----:B------:R-:W-:-:S09]  /*13a0*/  @P2 VIADD R16, R16, 0x1 ;  /* 0x0000000110102836 */ /* 0x000fd20000000000 */
[----:B------:R-:W-:Y:S02]  /*13b0*/  @!P0 IADD3 R16, PT, PT, -R16, RZ, RZ ;  /* 0x000000ff10108210 */ /* 0x000fe40007ffe1ff */
[----:B------:R-:W-:Y:S02]  /*13c0*/  @!P1 LOP3.LUT R16, RZ, R15, RZ, 0x33, !PT ;  /* 0x0000000fff109212 */ /* 0x000fe400078e33ff */
[----:B-1----:R-:W-:-:S03]  /*13d0*/  IADD3 R13, PT, PT, RZ, -R25, RZ ;  /* 0x80000019ff0d7210 */ /* 0x002fc60007ffe0ff */
[----:B------:R-:W-:Y:S02]  /*13e0*/  IMAD.MOV R12, RZ, RZ, -R16 ;  /* 0x000000ffff0c7224 */ /* 0x000fe400078e0a10 */
[----:B------:R-:W-:Y:S02]  /*13f0*/  IMAD.MOV.U32 R24, RZ, RZ, RZ ;  /* 0x000000ffff187224 */ /* 0x000fe400078e00ff */
[----:B------:R-:W-:Y:S02]  /*1400*/  IMAD R13, R13, R2, RZ ;  /* 0x000000020d0d7224 */ /* 0x000fe400078e02ff */
[----:B------:R-:W-:Y:S02]  /*1410*/  IMAD R15, R15, R12, UR41 ;  /* 0x000000290f0f7e24 */ /* 0x000fe4000f8e020c */
[----:B------:R-:W-:-:S03]  /*1420*/  IMAD.HI.U32 R13, R25, R13, R24 ;  /* 0x0000000d190d7227 */ /* 0x000fc600078e0018 */
[----:B------:R-:W-:-:S05]  /*1430*/  IABS R23, R15 ;  /* 0x0000000f00177213 */ /* 0x000fca0000000000 */
[----:B------:R-:W-:Y:S01]  /*1440*/  IMAD.HI.U32 R17, R13, R23, RZ ;  /* 0x000000170d117227 */ /* 0x000fe200078e00ff */
[----:B------:R-:W-:-:S04]  /*1450*/  ISETP.GT.U32.AND P5, PT, R4, R11, PT ;  /* 0x0000000b0400720c */ /* 0x000fc80003fa4070 */
[----:B------:R-:W-:-:S05]  /*1460*/  IADD3 R12, PT, PT, -R17, RZ, RZ ;  /* 0x000000ff110c7210 */ /* 0x000fca0007ffe1ff */
[C---:B------:R-:W-:Y:S01]  /*1470*/  IMAD R23, R2.reuse, R12, R23 ;  /* 0x0000000c02177224 */ /* 0x040fe200078e0217 */
[----:B------:R-:W-:Y:S01]  /*1480*/  ISETP.GT.U32.AND P3, PT, R3, R10, PT ;  /* 0x0000000a0300720c */ /* 0x000fe20003f64070 */
[----:B------:R-:W1:Y:S03]  /*1490*/  LDC.64 R12, c[0x0][0x538] ;  /* 0x00014e00ff0c7b82 */ /* 0x000e660000000a00 */
[----:B------:R-:W-:Y:S01]  /*14a0*/  ISETP.GT.U32.AND P1, PT, R2, R23, PT ;  /* 0x000000170200720c */ /* 0x000fe20003f24070 */
[----:B------:R-:W-:Y:S01]  /*14b0*/  @!P5 IMAD.IADD R11, R11, 0x1, -R4 ;  /* 0x000000010b0bd824 */ /* 0x000fe200078e0a04 */
[----:B------:R-:W-:-:S04]  /*14c0*/  LOP3.LUT R5, R5, R0, RZ, 0x3c, !PT ;  /* 0x0000000005057212 */ /* 0x000fc800078e3cff */
[----:B------:R-:W-:Y:S02]  /*14d0*/  ISETP.GE.U32.AND P0, PT, R11, R4, PT ;  /* 0x000000040b00720c */ /* 0x000fe40003f06070 */
[----:B------:R-:W-:Y:S02]  /*14e0*/  LOP3.LUT R4, R20, R7, RZ, 0x3c, !PT ;  /* 0x0000000714047212 */ /* 0x000fe400078e3cff */
[----:B------:R-:W-:-:S03]  /*14f0*/  @!P3 IADD3 R10, PT, PT, R10, -R3, RZ ;  /* 0x800000030a0ab210 */ /* 0x000fc60007ffe0ff */
[----:B------:R-:W-:Y:S01]  /*1500*/  @!P1 IMAD.IADD R23, R23, 0x1, -R2 ;  /* 0x0000000117179824 */ /* 0x000fe200078e0a02 */
[----:B------:R-:W-:Y:S02]  /*1510*/  @!P5 IADD3 R21, PT, PT, R21, 0x1, RZ ;  /* 0x000000011515d810 */ /* 0x000fe40007ffe0ff */
[----:B------:R-:W-:Y:S02]  /*1520*/  ISETP.GE.AND P4, PT, R4, RZ, PT ;  /* 0x000000ff0400720c */ /* 0x000fe40003f86270 */
[----:B------:R-:W-:Y:S02]  /*1530*/  ISETP.GE.U32.AND P5, PT, R23, R2, PT ;  /* 0x000000021700720c */ /* 0x000fe40003fa6070 */
[----:B------:R-:W-:Y:S02]  /*1540*/  ISETP.GE.AND P2, PT, R5, RZ, PT ;  /* 0x000000ff0500720c */ /* 0x000fe40003f46270 */
[----:B------:R-:W-:Y:S01]  /*1550*/  LOP3.LUT R2, R15, R14, RZ, 0x3c, !PT ;  /* 0x0000000e0f027212 */ /* 0x000fe200078e3cff */
[----:B------:R-:W2:Y:S01]  /*1560*/  LDC.64 R4, c[0x0][0x530] ;  /* 0x00014c00ff047b82 */ /* 0x000ea20000000a00 */
[----:B------:R-:W-:Y:S01]  /*1570*/  ISETP.GE.U32.AND P6, PT, R10, R3, PT ;  /* 0x000000030a00720c */ /* 0x000fe20003fc6070 */
[----:B------:R-:W-:Y:S01]  /*1580*/  @P0 VIADD R21, R21, 0x1 ;  /* 0x0000000115150836 */ /* 0x000fe20000000000 */
[----:B------:R-:W-:-:S05]  /*1590*/  ISETP.GE.AND P0, PT, R2, RZ, PT ;  /* 0x000000ff0200720c */ /* 0x000fca0003f06270 */
[----:B------:R-:W3:Y:S01]  /*15a0*/  LDC.64 R10, c[0x0][0x4b8] ;  /* 0x00012e00ff0a7b82 */ /* 0x000ee20000000a00 */
[----:B------:R-:W-:Y:S01]  /*15b0*/  @!P1 VIADD R17, R17, 0x1 ;  /* 0x0000000111119836 */ /* 0x000fe20000000000 */
[----:B------:R-:W-:-:S06]  /*15c0*/  @!P3 IADD3 R19, PT, PT, R19, 0x1, RZ ;  /* 0x000000011313b810 */ /* 0x000fcc0007ffe0ff */
[----:B------:R-:W4:Y:S01]  /*15d0*/  LDC.64 R2, c[0x0][0x4b0] ;  /* 0x00012c00ff027b82 */ /* 0x000f220000000a00 */
[----:B------:R-:W-:Y:S02]  /*15e0*/  ISETP.NE.AND P1, PT, R14, RZ, PT ;  /* 0x000000ff0e00720c */ /* 0x000fe40003f25270 */
[----:B------:R-:W-:Y:S02]  /*15f0*/  ISETP.NE.AND P3, PT, R7, RZ, PT ;  /* 0x000000ff0700720c */ /* 0x000fe40003f65270 */
[----:B------:R-:W-:Y:S02]  /*1600*/  @P5 IADD3 R17, PT, PT, R17, 0x1, RZ ;  /* 0x0000000111115810 */ /* 0x000fe40007ffe0ff */
[----:B------:R-:W-:Y:S01]  /*1610*/  ISETP.NE.AND P5, PT, R0, RZ, PT ;  /* 0x000000ff0000720c */ /* 0x000fe20003fa5270 */
[----:B-1----:R-:W-:Y:S01]  /*1620*/  IMAD R23, R22, R13, RZ ;  /* 0x0000000d16177224 */ /* 0x002fe200078e02ff */
[----:B------:R-:W-:Y:S01]  /*1630*/  @!P4 IADD3 R21, PT, PT, -R21, RZ, RZ ;  /* 0x000000ff1515c210 */ /* 0x000fe20007ffe1ff */
[----:B------:R-:W-:-:S02]  /*1640*/  @P6 VIADD R19, R19, 0x1 ;  /* 0x0000000113136836 */ /* 0x000fc40000000000 */
[----:B------:R-:W-:Y:S02]  /*1650*/  @!P0 IMAD.MOV R17, RZ, RZ, -R17 ;  /* 0x000000ffff118224 */ /* 0x000fe400078e0a11 */
[----:B------:R-:W-:Y:S01]  /*1660*/  @!P1 LOP3.LUT R17, RZ, R14, RZ, 0x33, !PT ;  /* 0x0000000eff119212 */ /* 0x000fe200078e33ff */
[----:B--2---:R-:W-:Y:S01]  /*1670*/  IMAD R4, R4, UR5, R23 ;  /* 0x0000000504047c24 */ /* 0x004fe2000f8e0217 */
[----:B------:R-:W-:Y:S01]  /*1680*/  @!P3 LOP3.LUT R21, RZ, R7, RZ, 0x33, !PT ;  /* 0x00000007ff15b212 */ /* 0x000fe200078e33ff */
[----:B---3--:R-:W-:Y:S01]  /*1690*/  IMAD R23, R16, R11, RZ ;  /* 0x0000000b10177224 */ /* 0x008fe200078e02ff */
[----:B------:R-:W-:Y:S02]  /*16a0*/  @!P2 IADD3 R19, PT, PT, -R19, RZ, RZ ;  /* 0x000000ff1313a210 */ /* 0x000fe40007ffe1ff */
[----:B------:R-:W-:Y:S01]  /*16b0*/  IADD3 R11, PT, PT, -R17, RZ, RZ ;  /* 0x000000ff110b7210 */ /* 0x000fe20007ffe1ff */
[----:B------:R-:W-:Y:S01]  /*16c0*/  IMAD.MOV R13, RZ, RZ, -R21 ;  /* 0x000000ffff0d7224 */ /* 0x000fe200078e0a15 */
[----:B------:R-:W-:Y:S01]  /*16d0*/  @!P5 LOP3.LUT R19, RZ, R0, RZ, 0x33, !PT ;  /* 0x00000000ff13d212 */ /* 0x000fe200078e33ff */
[----:B----4-:R-:W-:-:S02]  /*16e0*/  IMAD R2, R2, UR5, R23 ;  /* 0x0000000502027c24 */ /* 0x010fc4000f8e0217 */
[----:B------:R-:W-:Y:S02]  /*16f0*/  IMAD R14, R14, R11, R15 ;  /* 0x0000000b0e0e7224 */ /* 0x000fe400078e020f */
[----:B------:R-:W-:Y:S02]  /*1700*/  IMAD R20, R7, R13, R20 ;  /* 0x0000000d07147224 */ /* 0x000fe400078e0214 */
[----:B------:R-:W-:Y:S02]  /*1710*/  IMAD R12, R21, R12, R4 ;  /* 0x0000000c150c7224 */ /* 0x000fe400078e0204 */
[----:B------:R-:W-:Y:S02]  /*1720*/  IMAD R11, R19, UR10, RZ ;  /* 0x0000000a130b7c24 */ /* 0x000fe4000f8e02ff */
[----:B------:R-:W-:Y:S02]  /*1730*/  IMAD R10, R17, R10, R2 ;  /* 0x0000000a110a7224 */ /* 0x000fe400078e0202 */
[----:B------:R-:W-:-:S02]  /*1740*/  IMAD R12, R20, R5, R12 ;  /* 0x00000005140c7224 */ /* 0x000fc400078e020c */
[----:B0-----:R-:W-:Y:S02]  /*1750*/  IMAD R11, R8, UR4, R11 ;  /* 0x00000004080b7c24 */ /* 0x001fe4000f8e020b */
[----:B------:R-:W-:-:S07]  /*1760*/  IMAD R10, R14, R3, R10 ;  /* 0x000000030e0a7224 */ /* 0x000fce00078e020a */
.L_x_7019:
        /* <DEDUP_REMOVED lines=10> */
[----:B------:R-:W2:Y:S03]  /*1810*/  LDCU UR44, c[0x0][0x438] ;  /* 0x00008700ff2c77ac */ /* 0x000ea60008000800 */
        /* <DEDUP_REMOVED lines=39> */
[----:B------:R-:W-:Y:S01]  /*1a90*/  @!P4 IADD3 R13, PT, PT, R13, 0x1, RZ ;  /* 0x000000010d0dc810 */ /* 0x000fe20007ffe0ff */
[----:B------:R-:W-:Y:S01]  /*1aa0*/  F2I.FTZ.U32.TRUNC.NTZ R21, R15 ;  /* 0x0000000f00157305 */ /* 0x000fe2000021f000 */
[----:B------:R-:W-:Y:S01]  /*1ab0*/  ISETP.GE.U32.AND P0, PT, R19, R14, PT ;  /* 0x0000000e1300720c */ /* 0x000fe20003f06070 */
[----:B0-----:R-:W-:Y:S01]  /*1ac0*/  VIADD R22, R17, 0xffffffe ;  /* 0x0ffffffe11167836 */ /* 0x001fe20000000000 */
[----:B------:R-:W-:-:S02]  /*1ad0*/  ISETP.NE.AND P4, PT, R31, RZ, PT ;  /* 0x000000ff1f00720c */ /* 0x000fc40003f85270 */
[----:B------:R-:W-:Y:S01]  /*1ae0*/  @!P1 IMAD.IADD R0, R0, 0x1, -R7 ;  /* 0x0000000100009824 */ /* 0x000fe200078e0a07 */
[----:B------:R-:W-:Y:S02]  /*1af0*/  @!P1 IADD3 R5, PT, PT, R5, 0x1, RZ ;  /* 0x0000000105059810 */ /* 0x000fe40007ffe0ff */
[----:B------:R-:W0:Y:S01]  /*1b00*/  F2I.FTZ.U32.TRUNC.NTZ R23, R22 ;  /* 0x0000001600177305 */ /* 0x000e22000021f000 */
[----:B------:R-:W-:Y:S02]  /*1b10*/  ISETP.NE.AND P1, PT, R30, RZ, PT ;  /* 0x000000ff1e00720c */ /* 0x000fe40003f25270 */
[----:B------:R-:W-:Y:S02]  /*1b20*/  ISETP.GE.U32.AND P3, PT, R0, R7, PT ;  /* 0x000000070000720c */ /* 0x000fe40003f66070 */
[----:B------:R-:W-:Y:S01]  /*1b30*/  LOP3.LUT R0, R30, UR41, RZ, 0x3c, !PT ;  /* 0x000000291e007c12 */ /* 0x000fe2000f8e3cff */
[----:B------:R-:W-:-:S03]  /*1b40*/  @P0 VIADD R13, R13, 0x1 ;  /* 0x000000010d0d0836 */ /* 0x000fc60000000000 */
[----:B------:R-:W-:Y:S01]  /*1b50*/  ISETP.GE.AND P0, PT, R0, RZ, PT ;  /* 0x000000ff0000720c */ /* 0x000fe20003f06270 */
[----:B------:R-:W-:Y:S01]  /*1b60*/  @!P2 IMAD.MOV R13, RZ, RZ, -R13 ;  /* 0x000000ffff0da224 */ /* 0x000fe200078e0a0d */
[----:B------:R-:W-:Y:S02]  /*1b70*/  @!P4 LOP3.LUT R13, RZ, R31, RZ, 0x33, !PT ;  /* 0x0000001fff0dc212 */ /* 0x000fe400078e33ff */
[----:B0-----:R-:W-:-:S03]  /*1b80*/  IADD3 R17, PT, PT, RZ, -R23, RZ ;  /* 0x80000017ff117210 */ /* 0x001fc60007ffe0ff */
[----:B------:R-:W-:Y:S01]  /*1b90*/  @P3 VIADD R5, R5, 0x1 ;  /* 0x0000000105053836 */ /* 0x000fe20000000000 */
[----:B------:R-:W-:Y:S01]  /*1ba0*/  IADD3 R0, PT, PT, -R13, RZ, RZ ;  /* 0x000000ff0d007210 */ /* 0x000fe20007ffe1ff */
[----:B------:R-:W-:Y:S02]  /*1bb0*/  IMAD.MOV.U32 R22, RZ, RZ, RZ ;  /* 0x000000ffff167224 */ /* 0x000fe400078e00ff */
[----:B------:R-:W-:Y:S02]  /*1bc0*/  IMAD R14, R17, R16, RZ ;  /* 0x00000010110e7224 */ /* 0x000fe400078e02ff */
[----:B------:R-:W-:Y:S01]  /*1bd0*/  @!P0 IMAD.MOV R5, RZ, RZ, -R5 ;  /* 0x000000ffff058224 */ /* 0x000fe200078e0a05 */
[----:B------:R-:W-:Y:S01]  /*1be0*/  @!P1 LOP3.LUT R5, RZ, R30, RZ, 0x33, !PT ;  /* 0x0000001eff059212 */ /* 0x000fe200078e33ff */
[----:B------:R-:W-:Y:S02]  /*1bf0*/  IMAD R7, R31, R0, UR41 ;  /* 0x000000291f077e24 */ /* 0x000fe4000f8e0200 */
[----:B------:R-:W-:Y:S01]  /*1c00*/  IMAD.HI.U32 R14, R23, R14, R22 ;  /* 0x0000000e170e7227 */ /* 0x000fe200078e0016 */
[----:B------:R-:W-:-:S02]  /*1c10*/  IADD3 R15, PT, PT, -R5, RZ, RZ ;  /* 0x000000ff050f7210 */ /* 0x000fc40007ffe1ff */
[----:B------:R-:W-:Y:S01]  /*1c20*/  IABS R2, R7 ;  /* 0x0000000700027213 */ /* 0x000fe20000000000 */
[----:B------:R-:W-:Y:S02]  /*1c30*/  IMAD.MOV R0, RZ, RZ, -R21 ;  /* 0x000000ffff007224 */ /* 0x000fe400078e0a15 */
[----:B------:R-:W-:Y:S02]  /*1c40*/  IMAD R24, R30, R15, UR41 ;  /* 0x000000291e187e24 */ /* 0x000fe4000f8e020f */
[----:B------:R-:W-:-:S04]  /*1c50*/  IMAD.HI.U32 R14, R14, R2, RZ ;  /* 0x000000020e0e7227 */ /* 0x000fc800078e00ff */
[----:B------:R-:W-:Y:S01]  /*1c60*/  IMAD R15, R0, R8, RZ ;  /* 0x00000008000f7224 */ /* 0x000fe200078e02ff */
[----:B------:R-:W-:Y:S01]  /*1c70*/  IADD3 R17, PT, PT, -R14, RZ, RZ ;  /* 0x000000ff0e117210 */ /* 0x000fe20007ffe1ff */
[----:B----4-:R-:W-:Y:S01]  /*1c80*/  IMAD R13, R13, UR13, R6 ;  /* 0x0000000d0d0d7c24 */ /* 0x010fe2000f8e0206 */
        /* <DEDUP_REMOVED lines=16> */
[----:B------:R-:W-:-:S02]  /*1d90*/  ISETP.NE.AND P4, PT, R4, RZ, PT ;  /* 0x000000ff0400720c */ /* 0x000fc40003f85270 */
[----:B------:R-:W-:Y:S01]  /*1da0*/  MOV R16, RZ ;  /* 0x000000ff00107202 */ /* 0x000fe20000000f00 */
        /* <DEDUP_REMOVED lines=21> */
.L_x_7011:
        /* <DEDUP_REMOVED lines=9> */
[----:B------:R-:W-:Y:S02]  /*1f90*/  LEA.HI.X.SX32 R4, R4, UR22, 0x1, P0 ;  /* 0x0000001604047c11 */ /* 0x000fe400080f0eff */
[-C--:B------:R-:W-:Y:S02]  /*1fa0*/  LEA.HI.X R29, R5, R3.reuse, R0, 0x1, P1 ;  /* 0x00000003051d7211 */ /* 0x080fe400008f0c00 */
[C---:B------:R-:W-:Y:S01]  /*1fb0*/  LEA R24, P0, R17.reuse, R2, 0x1 ;  /* 0x0000000211187211 */ /* 0x040fe200078008ff */
[----:B------:R-:W2:Y:S03]  /*1fc0*/  LDG.E.U16 R5, desc[UR8][R20.64] ;  /* 0x0000000814057981 */ /* 0x000ea6000c1e1500 */
[----:B------:R-:W-:Y:S01]  /*1fd0*/  LEA.HI.X R25, R17, R3, R4, 0x1, P0 ;  /* 0x0000000311197211 */ /* 0x000fe200000f0c04 */
[----:B------:R-:W2:Y:S04]  /*1fe0*/  LDG.E.U16 R22, desc[UR8][R28.64] ;  /* 0x000000081c167981 */ /* 0x000ea8000c1e1500 */
[----:B------:R0:W3:Y:S04]  /*1ff0*/  LDG.E.U16 R17, desc[UR8][R24.64] ;  /* 0x0000000818117981 */ /* 0x0000e8000c1e1500 */
[----:B------:R-:W3:Y:S01]  /*2000*/  LDG.E.U16 R4, desc[UR8][R20.64+0x2] ;  /* 0x0000020814047981 */ /* 0x000ee2000c1e1500 */
[----:B------:R-:W-:-:S04]  /*2010*/  IADD3 R0, PT, PT, R15, 0x2, RZ ;  /* 0x000000020f007810 */ /* 0x000fc80007ffe0ff */
[----:B------:R-:W-:Y:S01]  /*2020*/  IADD3 R19, P0, PT, R0, UR23, RZ ;  /* 0x0000001700137c10 */ /* 0x000fe2000ff1e0ff */
[----:B------:R-:W-:-:S03]  /*2030*/  VIADD R14, R15, 0x3 ;  /* 0x000000030f0e7836 */ /* 0x000fc60000000000 */
[----:B------:R-:W-:Y:S02]  /*2040*/  LEA.HI.X.SX32 R0, R0, UR22, 0x1, P0 ;  /* 0x0000001600007c11 */ /* 0x000fe400080f0eff */
[----:B------:R-:W-:-:S04]  /*2050*/  LEA R26, P0, R19, R2, 0x1 ;  /* 0x00000002131a7211 */ /* 0x000fc800078008ff */
[----:B------:R-:W-:Y:S02]  /*2060*/  LEA.HI.X R27, R19, R3, R0, 0x1, P0 ;  /* 0x00000003131b7211 */ /* 0x000fe400000f0c00 */
[C---:B------:R-:W-:Y:S01]  /*2070*/  IADD3 R19, P0, PT, R14.reuse, UR23, RZ ;  /* 0x000000170e137c10 */ /* 0x040fe2000ff1e0ff */
[----:B------:R-:W4:Y:S04]  /*2080*/  LDG.E.U16 R0, desc[UR8][R20.64+0x4] ;  /* 0x0000040814007981 */ /* 0x000f28000c1e1500 */
[----:B------:R1:W4:Y:S01]  /*2090*/  LDG.E.U16 R23, desc[UR8][R26.64] ;  /* 0x000000081a177981 */ /* 0x000322000c1e1500 */
[----:B------:R-:W-:Y:S02]  /*20a0*/  LEA.HI.X.SX32 R14, R14, UR22, 0x1, P0 ;  /* 0x000000160e0e7c11 */ /* 0x000fe400080f0eff */
[----:B0-----:R-:W-:-:S04]  /*20b0*/  LEA R24, P0, R19, R2, 0x1 ;  /* 0x0000000213187211 */ /* 0x001fc800078008ff */
[----:B------:R-:W-:Y:S02]  /*20c0*/  LEA.HI.X R25, R19, R3, R14, 0x1, P0 ;  /* 0x0000000313197211 */ /* 0x000fe400000f0c0e */
[----:B------:R-:W4:Y:S04]  /*20d0*/  LDG.E.U16 R14, desc[UR8][R20.64+0x6] ;  /* 0x00000608140e7981 */ /* 0x000f28000c1e1500 */
[----:B------:R-:W4:Y:S04]  /*20e0*/  LDG.E.U16 R25, desc[UR8][R24.64] ;  /* 0x0000000818197981 */ /* 0x000f28000c1e1500 */
[----:B------:R-:W4:Y:S01]  /*20f0*/  LDG.E.U16 R24, desc[UR8][R20.64+0x8] ;  /* 0x0000080814187981 */ /* 0x000f22000c1e1500 */
[----:B--2---:R-:W-:-:S02]  /*2100*/  HMUL2 R5, R22.H0_H0, R5.H0_H0 ;  /* 0x2000000516057232 */ /* 0x004fc40000000800 */
[----:B------:R-:W-:Y:S02]  /*2110*/  VIADD R22, R15, 0x4 ;  /* 0x000000040f167836 */ /* 0x000fe40000000000 */
[----:B---3--:R-:W-:-:S03]  /*2120*/  HMUL2 R4, R17.H0_H0, R4.H0_H0 ;  /* 0x2000000411047232 */ /* 0x008fc60000000800 */
[----:B------:R-:W-:-:S04]  /*2130*/  IADD3 R17, P0, PT, R22, UR23, RZ ;  /* 0x0000001716117c10 */ /* 0x000fc8000ff1e0ff */
[----:B------:R-:W-:Y:S02]  /*2140*/  LEA.HI.X.SX32 R22, R22, UR22, 0x1, P0 ;  /* 0x0000001616167c11 */ /* 0x000fe400080f0eff */
[----:B-1----:R-:W-:-:S04]  /*2150*/  LEA R26, P0, R17, R2, 0x1 ;  /* 0x00000002111a7211 */ /* 0x002fc800078008ff */
[----:B------:R-:W-:Y:S02]  /*2160*/  LEA.HI.X R27, R17, R3, R22, 0x1, P0 ;  /* 0x00000003111b7211 */ /* 0x000fe400000f0c16 */
[----:B------:R-:W-:-:S03]  /*2170*/  IADD3 R22, PT, PT, R15, 0x5, RZ ;  /* 0x000000050f167810 */ /* 0x000fc60007ffe0ff */
[----:B------:R0:W2:Y:S01]  /*2180*/  LDG.E.U16 R19, desc[UR8][R26.64] ;  /* 0x000000081a137981 */ /* 0x0000a2000c1e1500 */
[----:B------:R-:W-:-:S04]  /*2190*/  IADD3 R17, P0, PT, R22, UR23, RZ ;  /* 0x0000001716117c10 */ /* 0x000fc8000ff1e0ff */
[----:B------:R-:W-:Y:S02]  /*21a0*/  LEA.HI.X.SX32 R22, R22, UR22, 0x1, P0 ;  /* 0x0000001616167c11 */ /* 0x000fe400080f0eff */
[----:B------:R-:W-:Y:S01]  /*21b0*/  LEA R28, P0, R17, R2, 0x1 ;  /* 0x00000002111c7211 */ /* 0x000fe200078008ff */
[----:B----4-:R-:W-:-:S03]  /*21c0*/  HMUL2 R0, R23.H0_H0, R0.H0_H0 ;  /* 0x2000000017007232 */ /* 0x010fc60000000800 */
[----:B------:R-:W-:Y:S01]  /*21d0*/  LEA.HI.X R29, R17, R3, R22, 0x1, P0 ;  /* 0x00000003111d7211 */ /* 0x000fe200000f0c16 */
[----:B------:R-:W-:Y:S02]  /*21e0*/  VIADD R22, R15, 0x6 ;  /* 0x000000060f167836 */ /* 0x000fe40000000000 */
[----:B------:R-:W-:Y:S02]  /*21f0*/  HADD2.F32 R23, -RZ, R5.H0_H0 ;  /* 0x20000005ff177230 */ /* 0x000fe40000004100 */
[----:B------:R1:W3:Y:S01]  /*2200*/  LDG.E.U16 R17, desc[UR8][R28.64] ;  /* 0x000000081c117981 */ /* 0x0002e2000c1e1500 */
[C---:B------:R-:W-:Y:S02]  /*2210*/  IADD3 R5, P0, PT, R22.reuse, UR23, RZ ;  /* 0x0000001716057c10 */ /* 0x040fe4000ff1e0ff */
[----:B------:R-:W-:Y:S02]  /*2220*/  FADD R23, R23, R16 ;  /* 0x0000001017177221 */ /* 0x000fe40000000000 */
[----:B------:R-:W-:Y:S01]  /*2230*/  LEA.HI.X.SX32 R16, R22, UR22, 0x1, P0 ;  /* 0x0000001616107c11 */ /* 0x000fe200080f0eff */
[----:B------:R-:W-:Y:S01]  /*2240*/  VIADD R15, R15, 0x7 ;  /* 0x000000070f0f7836 */ /* 0x000fe20000000000 */
[----:B------:R-:W3:Y:S01]  /*2250*/  LDG.E.U16 R22, desc[UR8][R20.64+0xa] ;  /* 0x00000a0814167981 */ /* 0x000ee2000c1e1500 */
[----:B0-----:R-:W-:-:S04]  /*2260*/  LEA R26, P0, R5, R2, 0x1 ;  /* 0x00000002051a7211 */ /* 0x001fc800078008ff */
[----:B------:R-:W-:Y:S01]  /*2270*/  LEA.HI.X R27, R5, R3, R16, 0x1, P0 ;  /* 0x00000003051b7211 */ /* 0x000fe200000f0c10 */
[----:B------:R-:W-:Y:S01]  /*2280*/  HMUL2 R5, R25.H0_H0, R14.H0_H0 ;  /* 0x2000000e19057232 */ /* 0x000fe20000000800 */
[C---:B------:R-:W-:Y:S01]  /*2290*/  IADD3 R25, P0, PT, R15.reuse, UR23, RZ ;  /* 0x000000170f197c10 */ /* 0x040fe2000ff1e0ff */
[----:B------:R-:W4:Y:S04]  /*22a0*/  LDG.E.U16 R16, desc[UR8][R20.64+0xc] ;  /* 0x00000c0814107981 */ /* 0x000f28000c1e1500 */
[----:B------:R-:W4:Y:S04]  /*22b0*/  LDG.E.U16 R27, desc[UR8][R26.64] ;  /* 0x000000081a1b7981 */ /* 0x000f28000c1e1500 */
[----:B------:R0:W4:Y:S01]  /*22c0*/  LDG.E.U16 R14, desc[UR8][R20.64+0xe] ;  /* 0x00000e08140e7981 */ /* 0x000122000c1e1500 */
[----:B-1----:R-:W-:-:S02]  /*22d0*/  LEA.HI.X.SX32 R28, R15, UR22, 0x1, P0 ;  /* 0x000000160f1c7c11 */ /* 0x002fc400080f0eff */
[----:B------:R-:W-:-:S04]  /*22e0*/  LEA R32, P0, R25, R2, 0x1 ;  /* 0x0000000219207211 */ /* 0x000fc800078008ff */
[----:B------:R-:W-:-:S05]  /*22f0*/  LEA.HI.X R33, R25, R3, R28, 0x1, P0 ;  /* 0x0000000319217211 */ /* 0x000fca00000f0c1c */
[----:B------:R-:W4:Y:S01]  /*2300*/  LDG.E.U16 R15, desc[UR8][R32.64] ;  /* 0x00000008200f7981 */ /* 0x000f22000c1e1500 */
[----:B------:R-:W-:-:S05]  /*2310*/  HADD2.F32 R4, -RZ, R4.H0_H0 ;  /* 0x20000004ff047230 */ /* 0x000fca0000004100 */
[----:B------:R-:W-:Y:S01]  /*2320*/  FADD R23, R23, R4 ;  /* 0x0000000417177221 */ /* 0x000fe20000000000 */
[----:B------:R-:W-:Y:S02]  /*2330*/  HADD2.F32 R4, -RZ, R0.H0_H0 ;  /* 0x20000000ff047230 */ /* 0x000fe40000004100 */
[----:B------:R-:W-:Y:S01]  /*2340*/  HADD2.F32 R5, -RZ, R5.H0_H0 ;  /* 0x20000005ff057230 */ /* 0x000fe20000004100 */
[----:B------:R-:W-:Y:S02]  /*2350*/  IADD3 R13, PT, PT, R13, 0x8, RZ ;  /* 0x000000080d0d7810 */ /* 0x000fe40007ffe0ff */
[----:B0-----:R-:W-:Y:S02]  /*2360*/  FADD R20, R23, R4 ;  /* 0x0000000417147221 */ /* 0x001fe40000000000 */
[----:B------:R-:W-:Y:S02]  /*2370*/  ISETP.NE.AND P0, PT, R13, UR35, PT ;  /* 0x000000230d007c0c */ /* 0x000fe4000bf05270 */
[----:B------:R-:W-:Y:S01]  /*2380*/  FADD R20, R20, R5 ;  /* 0x0000000514147221 */ /* 0x000fe20000000000 */
[----:B--2---:R-:W-:-:S02]  /*2390*/  HMUL2 R0, R19.H0_H0, R24.H0_H0 ;  /* 0x2000001813007232 */ /* 0x004fc40000000800 */
[----:B---3--:R-:W-:-:S03]  /*23a0*/  HMUL2 R4, R17.H0_H0, R22.H0_H0 ;  /* 0x2000001611047232 */ /* 0x008fc60000000800 */
[----:B------:R-:W-:Y:S02]  /*23b0*/  HADD2.F32 R17, -RZ, R0.H0_H0 ;  /* 0x20000000ff117230 */ /* 0x000fe40000004100 */
[----:B------:R-:W-:-:S03]  /*23c0*/  HADD2.F32 R5, -RZ, R4.H0_H0 ;  /* 0x20000004ff057230 */ /* 0x000fc60000004100 */
[----:B------:R-:W-:Y:S01]  /*23d0*/  FADD R20, R20, R17 ;  /* 0x0000001114147221 */ /* 0x000fe20000000000 */
[----:B----4-:R-:W-:-:S03]  /*23e0*/  HMUL2 R0, R27.H0_H0, R16.H0_H0 ;  /* 0x200000101b007232 */ /* 0x010fc60000000800 */
[----:B------:R-:W-:Y:S02]  /*23f0*/  FADD R5, R20, R5 ;  /* 0x0000000514057221 */ /* 0x000fe40000000000 */
[----:B------:R-:W-:-:S05]  /*2400*/  HADD2.F32 R0, -RZ, R0.H0_H0 ;  /* 0x20000000ff007230 */ /* 0x000fca0000004100 */
[----:B------:R-:W-:Y:S01]  /*2410*/  FADD R5, R5, R0 ;  /* 0x0000000005057221 */ /* 0x000fe20000000000 */
[----:B------:R-:W-:-:S05]  /*2420*/  HMUL2 R4, R15.H0_H0, R14.H0_H0 ;  /* 0x2000000e0f047232 */ /* 0x000fca0000000800 */
[----:B------:R-:W-:Y:S02]  /*2430*/  HADD2.F32 R16, -RZ, R4.H0_H0 ;  /* 0x20000004ff107230 */ /* 0x000fe40000004100 */
[----:B------:R-:W-:-:S03]  /*2440*/  IMAD.U32 R4, RZ, RZ, UR35 ;  /* 0x00000023ff047e24 */ /* 0x000fc6000f8e00ff */
[----:B------:R-:W-:Y:S01]  /*2450*/  FADD R16, R5, R16 ;  /* 0x0000001005107221 */ /* 0x000fe20000000000 */
[----:B------:R-:W-:Y:S05]  /*2460*/  @P0 BRA `(.L_x_7011) ;  /* 0xfffffff800a40947 */ /* 0x000fea000383ffff */
.L_x_7010:
        /* <DEDUP_REMOVED lines=50> */
.L_x_7012:
        /* <DEDUP_REMOVED lines=30> */
.L_x_7013:
        /* <DEDUP_REMOVED lines=16> */
.L_x_7009:
        /* <DEDUP_REMOVED lines=10> */
.L_x_7015:
        /* <DEDUP_REMOVED lines=15> */
[----:B------:R1:W2:Y:S02]  /*2c00*/  LDG.E.U16 R23, desc[UR8][R24.64] ;  /* 0x0000000818177981 */ /* 0x0002a4000c1e1500 */
        /* <DEDUP_REMOVED lines=129> */
[----:B------:R-:W-:Y:S02]  /*3420*/  VIADD R0, R15, 0x6 ;  /* 0x000000060f007836 */ /* 0x000fe40000000000 */
[----:B------:R-:W-:Y:S02]  /*3430*/  VIADD R17, R17, 0x8 ;  /* 0x0000000811117836 */ /* 0x000fe40000000000 */
[----:B------:R-:W-:Y:S01]  /*3440*/  FADD R19, R19, R28 ;  /* 0x0000001c13137221 */ /* 0x000fe20000000000 */
        /* <DEDUP_REMOVED lines=36> */
[----:B------:R-:W-:Y:S01]  /*3690*/  ISETP.NE.AND P0, PT, R17, UR33, PT ;  /* 0x0000002111007c0c */ /* 0x000fe2000bf05270 */
        /* <DEDUP_REMOVED lines=10> */
[----:B------:R-:W-:Y:S01]  /*3740*/  FADD R20, R19, R2 ;  /* 0x0000000213147221 */ /* 0x000fe20000000000 */
[----:B------:R-:W-:Y:S02]  /*3750*/  IMAD.U32 R13, RZ, RZ, UR33 ;  /* 0x00000021ff0d7e24 */ /* 0x000fe4000f8e00ff */
[----:B------:R-:W-:Y:S01]  /*3760*/  FADD R19, R3, R0 ;  /* 0x0000000003137221 */ /* 0x000fe20000000000 */
[----:B------:R-:W-:Y:S05]  /*3770*/  @P0 BRA `(.L_x_7015) ;  /* 0xfffffff000e40947 */ /* 0x000fea000383ffff */
.L_x_7014:
        /* <DEDUP_REMOVED lines=14> */
[C---:B0-----:R-:W-:Y:S01]  /*3860*/  LEA R26, P1, R3.reuse, R4, 0x1 ;  /* 0x00000004031a7211 */ /* 0x041fe200078208ff */
[----:B------:R-:W-:Y:S02]  /*3870*/  IMAD.IADD R15, R10, 0x1, R13 ;  /* 0x000000010a0f7824 */ /* 0x000fe400078e020d */
[----:B------:R-:W2:Y:S01]  /*3880*/  LDG.E.U16 R25, desc[UR8][R32.64] ;  /* 0x0000000820197981 */ /* 0x000ea2000c1e1500 */
[----:B------:R-:W-:Y:S02]  /*3890*/  LEA.HI.X R27, R3, R5, R0, 0x1, P1 ;  /* 0x00000005031b7211 */ /* 0x000fe400008f0c00 */
[----:B------:R-:W0:Y:S03]  /*38a0*/  LDC.64 R2, c[0x0][0x4c0] ;  /* 0x00013000ff027b82 */ /* 0x000e260000000a00 */
[----:B------:R-:W2:Y:S01]  /*38b0*/  LDG.E.U16 R24, desc[UR8][R26.64] ;  /* 0x000000081a187981 */ /* 0x000ea2000c1e1500 */
        /* <DEDUP_REMOVED lines=9> */
[----:B------:R-:W-:Y:S01]  /*3950*/  IADD3 R25, P0, PT, R0, UR17, RZ ;  /* 0x0000001100197c10 */ /* 0x000fe2000ff1e0ff */
[----:B------:R-:W-:-:S03]  /*3960*/  VIADD R20, R17, 0x1 ;  /* 0x0000000111147836 */ /* 0x000fc60000000000 */
        /* <DEDUP_REMOVED lines=11> */
[----:B------:R1:W2:Y:S02]  /*3a20*/  LDG.E.U16 R25, desc[UR8][R24.64] ;  /* 0x0000000818197981 */ /* 0x0002a4000c1e1500 */
[----:B------:R-:W-:-:S04]  /*3a30*/  IADD3 R23, P0, PT, R0, UR19, RZ ;  /* 0x0000001300177c10 */ /* 0x000fc8000ff1e0ff */
[----:B------:R-:W-:Y:S02]  /*3a40*/  LEA.HI.X.SX32 R0, R0, UR18, 0x1, P0 ;  /* 0x0000001200007c11 */ /* 0x000fe400080f0eff */
[----:B0-----:R-:W-:-:S04]  /*3a50*/  LEA R26, P0, R23, R2, 0x1 ;  /* 0x00000002171a7211 */ /* 0x001fc800078008ff */
[----:B------:R-:W-:-:S05]  /*3a60*/  LEA.HI.X R27, R23, R3, R0, 0x1, P0 ;  /* 0x00000003171b7211 */ /* 0x000fca00000f0c00 */
[----:B------:R-:W3:Y:S01]  /*3a70*/  LDG.E.U16 R23, desc[UR8][R26.64] ;  /* 0x000000081a177981 */ /* 0x000ee2000c1e1500 */
[C---:B-1----:R-:W-:Y:S02]  /*3a80*/  VIADD R24, R17.reuse, 0x2 ;  /* 0x0000000211187836 */ /* 0x042fe40000000000 */
[----:B------:R-:W-:Y:S02]  /*3a90*/  VIADD R17, R17, 0x3 ;  /* 0x0000000311117836 */ /* 0x000fe40000000000 */
[----:B------:R-:W-:Y:S01]  /*3aa0*/  FADD R19, R19, R20 ;  /* 0x0000001413137221 */ /* 0x000fe20000000000 */
[----:B--2---:R-:W-:-:S05]  /*3ab0*/  HMUL2 R0, R22.H0_H0, R25.H0_H0 ;  /* 0x2000001916007232 */ /* 0x004fca0000000800 */
[----:B------:R-:W-:Y:S02]  /*3ac0*/  HADD2.F32 R29, -RZ, R0.H0_H0 ;  /* 0x20000000ff1d7230 */ /* 0x000fe40000004100 */
[----:B------:R-:W-:-:S05]  /*3ad0*/  VIADD R0, R21, 0x2 ;  /* 0x0000000215007836 */ /* 0x000fca0000000000 */
[----:B------:R-:W-:-:S04]  /*3ae0*/  IADD3 R25, P0, PT, R0, UR17, RZ ;  /* 0x0000001100197c10 */ /* 0x000fc8000ff1e0ff */
[----:B------:R-:W-:Y:S02]  /*3af0*/  LEA.HI.X.SX32 R0, R0, UR16, 0x1, P0 ;  /* 0x0000001000007c11 */ /* 0x000fe400080f0eff */
[----:B------:R-:W-:Y:S01]  /*3b00*/  LEA R28, P0, R25, R4, 0x1 ;  /* 0x00000004191c7211 */ /* 0x000fe200078008ff */
[----:B------:R-:W-:-:S03]  /*3b10*/  FADD R14, R14, R29 ;  /* 0x0000001d0e0e7221 */ /* 0x000fc60000000000 */
[----:B------:R-:W-:Y:S01]  /*3b20*/  LEA.HI.X R29, R25, R5, R0, 0x1, P0 ;  /* 0x00000005191d7211 */ /* 0x000fe200000f0c00 */
[----:B---3--:R-:W-:Y:S01]  /*3b30*/  HMUL2 R0, R22.H0_H0, R23.H0_H0 ;  /* 0x2000001716007232 */ /* 0x008fe20000000800 */
[C---:B------:R-:W-:Y:S01]  /*3b40*/  IADD3 R22, P0, PT, R24.reuse, UR21, RZ ;  /* 0x0000001518167c10 */ /* 0x040fe2000ff1e0ff */
[----:B------:R-:W-:Y:S02]  /*3b50*/  VIADD R21, R21, 0x3 ;  /* 0x0000000315157836 */ /* 0x000fe40000000000 */
[----:B------:R-:W2:Y:S01]  /*3b60*/  LDG.E.U16 R20, desc[UR8][R28.64] ;  /* 0x000000081c147981 */ /* 0x000ea2000c1e1500 */
[----:B------:R-:W-:Y:S02]  /*3b70*/  LEA.HI.X.SX32 R23, R24, UR20, 0x1, P0 ;  /* 0x0000001418177c11 */ /* 0x000fe400080f0eff */
[----:B------:R-:W-:-:S04]  /*3b80*/  LEA R26, P0, R22, UR10, 0x1 ;  /* 0x0000000a161a7c11 */ /* 0x000fc8000f8008ff */
[----:B------:R-:W-:Y:S01]  /*3b90*/  LEA.HI.X R27, R22, UR11, R23, 0x1, P0 ;  /* 0x0000000b161b7c11 */ /* 0x000fe200080f0c17 */
[----:B------:R-:W-:Y:S02]  /*3ba0*/  HADD2.F32 R22, -RZ, R0.H0_H0 ;  /* 0x20000000ff167230 */ /* 0x000fe40000004100 */
[----:B------:R-:W-:Y:S02]  /*3bb0*/  VIADD R0, R15, 0x2 ;  /* 0x000000020f007836 */ /* 0x000fe40000000000 */
[----:B------:R0:W2:Y:S03]  /*3bc0*/  LDG.E.U16 R23, desc[UR8][R26.64] ;  /* 0x000000081a177981 */ /* 0x0000a6000c1e1500 */
[----:B------:R-:W-:-:S04]  /*3bd0*/  IADD3 R25, P0, PT, R0, UR19, RZ ;  /* 0x0000001300197c10 */ /* 0x000fc8000ff1e0ff */
[----:B------:R-:W-:Y:S02]  /*3be0*/  LEA.HI.X.SX32 R0, R0, UR18, 0x1, P0 ;  /* 0x0000001200007c11 */ /* 0x000fe400080f0eff */
[----:B------:R-:W-:-:S04]  /*3bf0*/  LEA R24, P0, R25, R2, 0x1 ;  /* 0x0000000219187211 */ /* 0x000fc800078008ff */
[----:B------:R-:W-:Y:S02]  /*3c00*/  LEA.HI.X R25, R25, R3, R0, 0x1, P0 ;  /* 0x0000000319197211 */ /* 0x000fe400000f0c00 */
[----:B------:R-:W-:-:S04]  /*3c10*/  IADD3 R0, P0, PT, R17, UR21, RZ ;  /* 0x0000001511007c10 */ /* 0x000fc8000ff1e0ff */
[----:B------:R-:W-:Y:S01]  /*3c20*/  LEA.HI.X.SX32 R17, R17, UR20, 0x1, P0 ;  /* 0x0000001411117c11 */ /* 0x000fe200080f0eff */
[----:B------:R-:W3:Y:S01]  /*3c30*/  LDG.E.U16 R25, desc[UR8][R24.64] ;  /* 0x0000000818197981 */ /* 0x000ee2000c1e1500 */
        /* <DEDUP_REMOVED lines=14> */
[----:B------:R-:W-:Y:S01]  /*3d20*/  FADD R19, R19, R22 ;  /* 0x0000001613137221 */ /* 0x000fe20000000000 */
[----:B------:R-:W-:Y:S02]  /*3d30*/  VIADD R13, R13, 0x4 ;  /* 0x000000040d0d7836 */ /* 0x000fe40000000000 */
[----:B--2---:R-:W-:-:S05]  /*3d40*/  HMUL2 R0, R20.H0_H0, R23.H0_H0 ;  /* 0x2000001714007232 */ /* 0x004fca0000000800 */
[----:B------:R-:W-:-:S05]  /*3d50*/  HADD2.F32 R17, -RZ, R0.H0_H0 ;  /* 0x20000000ff117230 */ /* 0x000fca0000004100 */
[----:B------:R-:W-:Y:S01]  /*3d60*/  FADD R17, R14, R17 ;  /* 0x000000110e117221 */ /* 0x000fe20000000000 */
[----:B---3--:R-:W-:-:S05]  /*3d70*/  HMUL2 R3, R20.H0_H0, R25.H0_H0 ;  /* 0x2000001914037232 */ /* 0x008fca0000000800 */
[----:B------:R-:W-:-:S05]  /*3d80*/  HADD2.F32 R20, -RZ, R3.H0_H0 ;  /* 0x20000003ff147230 */ /* 0x000fca0000004100 */
[----:B------:R-:W-:Y:S01]  /*3d90*/  FADD R19, R19, R20 ;  /* 0x0000001413137221 */ /* 0x000fe20000000000 */
[C---:B----4-:R-:W-:Y:S02]  /*3da0*/  HMUL2 R2, R4.reuse.H0_H0, R2.H0_H0 ;  /* 0x2000000204027232 */ /* 0x050fe40000000800 */
[----:B------:R-:W-:-:S03]  /*3db0*/  HMUL2 R0, R4.H0_H0, R15.H0_H0 ;  /* 0x2000000f04007232 */ /* 0x000fc60000000800 */
[----:B------:R-:W-:Y:S02]  /*3dc0*/  HADD2.F32 R2, -RZ, R2.H0_H0 ;  /* 0x20000002ff027230 */ /* 0x000fe40000004100 */
[----:B------:R-:W-:-:S03]  /*3dd0*/  HADD2.F32 R0, -RZ, R0.H0_H0 ;  /* 0x20000000ff007230 */ /* 0x000fc60000004100 */
[----:B------:R-:W-:Y:S02]  /*3de0*/  FADD R20, R17, R2 ;  /* 0x0000000211147221 */ /* 0x000fe40000000000 */
[----:B------:R-:W-:Y:S01]  /*3df0*/  FADD R19, R19, R0 ;  /* 0x0000000013137221 */ /* 0x000fe20000000000 */
.L_x_7017:
        /* <DEDUP_REMOVED lines=44> */
[----:B--2---:R-:W-:-:S05]  /*40c0*/  HMUL2 R0, R14.H0_H0, R17.H0_H0 ;  /* 0x200000110e007232 */ /* 0x004fca0000000800 */
[----:B------:R-:W-:Y:S02]  /*40d0*/  HADD2.F32 R17, -RZ, R0.H0_H0 ;  /* 0x20000000ff117230 */ /* 0x000fe40000004100 */
[----:B---3--:R-:W-:-:S03]  /*40e0*/  HMUL2 R2, R24.H0_H0, R4.H0_H0 ;  /* 0x2000000418027232 */ /* 0x008fc60000000800 */
[----:B------:R-:W-:Y:S02]  /*40f0*/  FADD R17, R20, R17 ;  /* 0x0000001114117221 */ /* 0x000fe40000000000 */
[----:B------:R-:W-:Y:S02]  /*4100*/  HADD2.F32 R2, -RZ, R2.H0_H0 ;  /* 0x20000002ff027230 */ /* 0x000fe40000004100 */
[----:B----4-:R-:W-:Y:S02]  /*4110*/  HMUL2 R3, R14.H0_H0, R3.H0_H0 ;  /* 0x200000030e037232 */ /* 0x010fe40000000800 */
[----:B------:R-:W-:-:S03]  /*4120*/  HMUL2 R0, R24.H0_H0, R5.H0_H0 ;  /* 0x2000000518007232 */ /* 0x000fc60000000800 */
[----:B------:R-:W-:Y:S02]  /*4130*/  HADD2.F32 R4, -RZ, R3.H0_H0 ;  /* 0x20000003ff047230 */ /* 0x000fe40000004100 */
[----:B------:R-:W-:-:S03]  /*4140*/  HADD2.F32 R0, -RZ, R0.H0_H0 ;  /* 0x20000000ff007230 */ /* 0x000fc60000004100 */
[----:B------:R-:W-:Y:S01]  /*4150*/  FADD R19, R19, R4 ;  /* 0x0000000413137221 */ /* 0x000fe20000000000 */
[----:B------:R-:W-:-:S03]  /*4160*/  FADD R20, R17, R2 ;  /* 0x0000000211147221 */ /* 0x000fc60000000000 */
[----:B------:R-:W-:-:S07]  /*4170*/  FADD R19, R19, R0 ;  /* 0x0000000013137221 */ /* 0x000fce0000000000 */
.L_x_7018:
        /* <DEDUP_REMOVED lines=29> */
.L_x_7016:
[----:B------:R-:W-:Y:S01]  /*4350*/  ISETP.LE.AND P0, PT, R18, UR5, PT ;  /* 0x0000000512007c0c */ /* 0x000fe2000bf03270 */
[----:B------:R-:W-:Y:S01]  /*4360*/  HFMA2 R2, -RZ, RZ, 0.96630859375, -0.0022525787353515625 ;  /* 0x3bbb989dff027431 */ /* 0x000fe200000001ff */
[----:B------:R-:W-:Y:S01]  /*4370*/  MOV R0, 0x437c0000 ;  /* 0x437c000000007802 */ /* 0x000fe20000000f00 */
[----:B------:R-:W0:Y:S01]  /*4380*/  S2UR UR4, SR_CgaCtaId ;  /* 0x00000000000479c3 */ /* 0x000e220000008800 */
[----:B------:R-:W-:Y:S01]  /*4390*/  FSEL R16, R16, -INF , P0 ;  /* 0xff80000010107808 */ /* 0x000fe20000000000 */
[----:B------:R-:W-:Y:S01]  /*43a0*/  FADD R19, R20, -R19 ;  /* 0x8000001314137221 */ /* 0x000fe20000000000 */
[----:B------:R-:W-:-:S03]  /*43b0*/  UMOV UR10, 0x400 ;  /* 0x00000400000a7882 */ /* 0x000fc60000000000 */
[----:B-----5:R-:W-:-:S04]  /*43c0*/  FFMA R3, R16, UR6, -R9 ;  /* 0x0000000610037c23 */ /* 0x020fc80008000809 */
[----:B------:R-:W-:-:S04]  /*43d0*/  FFMA.SAT R5, R3, R2, 0.5 ;  /* 0x3f00000003057423 */ /* 0x000fc80000002002 */
[----:B------:R-:W-:-:S04]  /*43e0*/  FFMA.RM R2, R5, R0, 12582913 ;  /* 0x4b40000105027423 */ /* 0x000fc80000004000 */
[----:B------:R-:W-:-:S04]  /*43f0*/  FADD R0, R2, -12583039 ;  /* 0xcb40007f02007421 */ /* 0x000fc80000000000 */
[----:B------:R-:W-:Y:S01]  /*4400*/  FFMA R0, R3, 1.4426950216293334961, -R0 ;  /* 0x3fb8aa3b03007823 */ /* 0x000fe20000000800 */
[----:B0-----:R-:W-:-:S03]  /*4410*/  ULEA UR4, UR4, UR10, 0x18 ;  /* 0x0000000a04047291 */ /* 0x001fc6000f8ec0ff */
[----:B------:R-:W-:Y:S01]  /*4420*/  FFMA R4, R3, 1.925963033500011079e-08, R0 ;  /* 0x32a5706003047823 */ /* 0x000fe20000000000 */
[----:B------:R-:W-:-:S03]  /*4430*/  SHF.L.U32 R3, R2, 0x17, RZ ;  /* 0x0000001702037819 */ /* 0x000fc600000006ff */
[----:B------:R-:W0:Y:S01]  /*4440*/  MUFU.EX2 R0, R4 ;  /* 0x0000000400007308 */ /* 0x000e220000000800 */
        /* <DEDUP_REMOVED lines=10> */
.L_x_7008:
[----:B------:R-:W0:Y:S02]  /*44f0*/  LDCU UR4, c[0x0][0x3b0] ;  /* 0x00007600ff0477ac */ /* 0x000e240008000800 */
[----:B0-----:R-:W-:-:S09]  /*4500*/  UISETP.GE.AND UP0, UPT, UR4, 0x1, UPT ;  /* 0x000000010400788c */ /* 0x001fd2000bf06270 */
[----:B------:R-:W-:Y:S05]  /*4510*/  BRA.U !UP0, `(.L_x_7020) ;  /* 0x0000001508247547 */ /* 0x000fea000b800000 */
[-C--:B------:R-:W-:Y:S01]  /*4520*/  IABS R12, R31.reuse ;  /* 0x0000001f000c7213 */ /* 0x080fe20000000000 */
[----:B------:R-:W0:Y:S01]  /*4530*/  LDC R2, c[0x0][0x3e4] ;  /* 0x0000f900ff027b82 */ /* 0x000e220000000800 */
[-C--:B------:R-:W-:Y:S01]  /*4540*/  IABS R7, R30.reuse ;  /* 0x0000001e00077213 */ /* 0x080fe20000000000 */
[----:B------:R1:W5:Y:S01]  /*4550*/  LDG.E R8, desc[UR8][R8.64] ;  /* 0x0000000808087981 */ /* 0x000362000c1e1900 */
[----:B------:R-:W2:Y:S01]  /*4560*/  I2F.RP R14, R12 ;  /* 0x0000000c000e7306 */ /* 0x000ea20000209400 */
[----:B------:R-:W-:Y:S01]  /*4570*/  IABS R16, R31 ;  /* 0x0000001f00107213 */ /* 0x000fe20000000000 */
[----:B------:R-:W3:Y:S04]  /*4580*/  LDCU.64 UR10, c[0x0][0x3f8] ;  /* 0x00007f00ff0a77ac */ /* 0x000ee80008000a00 */
[----:B------:R-:W-:Y:S01]  /*4590*/  IMAD.MOV R16, RZ, RZ, -R16 ;  /* 0x000000ffff107224 */ /* 0x000fe200078e0a10 */
[----:B------:R-:W4:Y:S01]  /*45a0*/  LDCU UR12, c[0x0][0x434] ;  /* 0x00008680ff0c77ac */ /* 0x000f220008000800 */
[----:B------:R-:W3:Y:S01]  /*45b0*/  I2F.RP R11, R7 ;  /* 0x00000007000b7306 */ /* 0x000ee20000209400 */
[----:B------:R-:W4:Y:S01]  /*45c0*/  LDCU UR13, c[0x0][0x3f4] ;  /* 0x00007e80ff0d77ac */ /* 0x000f220008000800 */
[----:B------:R-:W4:Y:S06]  /*45d0*/  LDCU UR4, c[0x0][0x438] ;  /* 0x00008700ff0477ac */ /* 0x000f2c0008000800 */
[----:B--2---:R-:W2:Y:S08]  /*45e0*/  MUFU.RCP R0, R14 ;  /* 0x0000000e00007308 */ /* 0x004eb00000001000 */
[----:B---3--:R-:W3:Y:S01]  /*45f0*/  MUFU.RCP R20, R11 ;  /* 0x0000000b00147308 */ /* 0x008ee20000001000 */
[----:B--2---:R-:W-:Y:S01]  /*4600*/  VIADD R4, R0, 0xffffffe ;  /* 0x0ffffffe00047836 */ /* 0x004fe20000000000 */
[----:B------:R-:W-:Y:S01]  /*4610*/  IABS R14, R30 ;  /* 0x0000001e000e7213 */ /* 0x000fe20000000000 */
[----:B------:R-:W2:Y:S05]  /*4620*/  LDC R0, c[0x0][0x424] ;  /* 0x00010900ff007b82 */ /* 0x000eaa0000000800 */
[----:B------:R-:W1:Y:S01]  /*4630*/  F2I.FTZ.U32.TRUNC.NTZ R5, R4 ;  /* 0x0000000400057305 */ /* 0x000e62000021f000 */
[----:B------:R-:W-:-:S02]  /*4640*/  IMAD.MOV R14, RZ, RZ, -R14 ;  /* 0x000000ffff0e7224 */ /* 0x000fc400078e0a0e */
[----:B---3--:R-:W-:-:S05]  /*4650*/  VIADD R20, R20, 0xffffffe ;  /* 0x0ffffffe14147836 */ /* 0x008fca0000000000 */
[----:B------:R3:W4:Y:S01]  /*4660*/  F2I.FTZ.U32.TRUNC.NTZ R21, R20 ;  /* 0x0000001400157305 */ /* 0x000722000021f000 */
[----:B-1----:R-:W-:Y:S01]  /*4670*/  IADD3 R3, PT, PT, RZ, -R5, RZ ;  /* 0x80000005ff037210 */ /* 0x002fe20007ffe0ff */
[----:B------:R-:W-:-:S04]  /*4680*/  IMAD.MOV.U32 R4, RZ, RZ, RZ ;  /* 0x000000ffff047224 */ /* 0x000fc800078e00ff */
[----:B------:R-:W-:Y:S01]  /*4690*/  IMAD R18, R3, R12, RZ ;  /* 0x0000000c03127224 */ /* 0x000fe200078e02ff */
[----:B--2---:R-:W-:Y:S01]  /*46a0*/  IABS R3, R0 ;  /* 0x0000000000037213 */ /* 0x004fe20000000000 */
        /* <DEDUP_REMOVED lines=13> */
[----:B------:R-:W-:-:S05]  /*4780*/  IMAD R14, R10, R14, R13 ;  /* 0x0000000e0a0e7224 */ /* 0x000fca00078e020d */
[----:B-1----:R-:W1:Y:S01]  /*4790*/  MUFU.RCP R15, R15 ;  /* 0x0000000f000f7308 */ /* 0x002e620000001000 */
[----:B------:R-:W-:-:S06]  /*47a0*/  ISETP.GT.U32.AND P2, PT, R7, R14, PT ;  /* 0x0000000e0700720c */ /* 0x000fcc0003f44070 */
        /* <DEDUP_REMOVED lines=12> */
[----:B------:R-:W-:-:S02]  /*4870*/  LOP3.LUT R7, R30, UR41, RZ, 0x3c, !PT ;  /* 0x000000291e077c12 */ /* 0x000fc4000f8e3cff */
[----:B------:R-:W-:Y:S02]  /*4880*/  ISETP.NE.AND P2, PT, R30, RZ, PT ;  /* 0x000000ff1e00720c */ /* 0x000fe40003f45270 */
[----:B------:R-:W-:Y:S02]  /*4890*/  ISETP.GE.AND P0, PT, R7, RZ, PT ;  /* 0x000000ff0700720c */ /* 0x000fe40003f06270 */
[----:B------:R-:W-:Y:S01]  /*48a0*/  @P5 IADD3 R9, PT, PT, R9, 0x1, RZ ;  /* 0x0000000109095810 */ /* 0x000fe20007ffe0ff */
[----:B------:R-:W1:Y:S03]  /*48b0*/  F2I.FTZ.U32.TRUNC.NTZ R17, R16 ;  /* 0x0000001000117305 */ /* 0x000e66000021f000 */
[----:B------:R-:W-:Y:S01]  /*48c0*/  @!P4 IADD3 R9, PT, PT, -R9, RZ, RZ ;  /* 0x000000ff0909c210 */ /* 0x000fe20007ffe1ff */
[----:B------:R-:W-:Y:S01]  /*48d0*/  @P1 VIADD R10, R10, 0x1 ;  /* 0x000000010a0a1836 */ /* 0x000fe20000000000 */
[----:B------:R-:W-:-:S02]  /*48e0*/  @!P3 LOP3.LUT R9, RZ, R31, RZ, 0x33, !PT ;  /* 0x0000001fff09b212 */ /* 0x000fc400078e33ff */
        /* <DEDUP_REMOVED lines=50> */
.L_x_7026:
        /* <DEDUP_REMOVED lines=10> */
.L_x_7022:
        /* <DEDUP_REMOVED lines=87> */
.L_x_7021:
        /* <DEDUP_REMOVED lines=50> */
.L_x_7024:
        /* <DEDUP_REMOVED lines=30> */
.L_x_7025:
        /* <DEDUP_REMOVED lines=16> */
.L_x_7023:
[----:B------:R-:W-:Y:S01]  /*5820*/  ISETP.LE.AND P0, PT, R7, UR5, PT ;  /* 0x0000000507007c0c */ /* 0x000fe2000bf03270 */
[----:B------:R-:W0:Y:S01]  /*5830*/  S2UR UR4, SR_CgaCtaId ;  /* 0x00000000000479c3 */ /* 0x000e220000008800 */
[----:B------:R-:W-:Y:S01]  /*5840*/  MOV R2, 0x3bbb989d ;  /* 0x3bbb989d00027802 */ /* 0x000fe20000000f00 */
[----:B------:R-:W-:Y:S01]  /*5850*/  UMOV UR10, 0x400 ;  /* 0x00000400000a7882 */ /* 0x000fe20000000000 */
[----:B------:R-:W-:Y:S02]  /*5860*/  FSEL R3, R21, -INF , P0 ;  /* 0xff80000015037808 */ /* 0x000fe40000000000 */
[----:B------:R-:W-:-:S03]  /*5870*/  MOV R0, 0x437c0000 ;  /* 0x437c000000007802 */ /* 0x000fc60000000f00 */
[----:B-----5:R-:W-:-:S04]  /*5880*/  FFMA R3, R3, UR6, -R8 ;  /* 0x0000000603037c23 */ /* 0x020fc80008000808 */
[----:B------:R-:W-:-:S04]  /*5890*/  FFMA.SAT R5, R3, R2, 0.5 ;  /* 0x3f00000003057423 */ /* 0x000fc80000002002 */
[----:B------:R-:W-:-:S04]  /*58a0*/  FFMA.RM R2, R5, R0, 12582913 ;  /* 0x4b40000105027423 */ /* 0x000fc80000004000 */
[----:B------:R-:W-:-:S04]  /*58b0*/  FADD R0, R2, -12583039 ;  /* 0xcb40007f02007421 */ /* 0x000fc80000000000 */
[----:B------:R-:W-:Y:S01]  /*58c0*/  FFMA R0, R3, 1.4426950216293334961, -R0 ;  /* 0x3fb8aa3b03007823 */ /* 0x000fe20000000800 */
[----:B0-----:R-:W-:-:S03]  /*58d0*/  ULEA UR4, UR4, UR10, 0x18 ;  /* 0x0000000a04047291 */ /* 0x001fc6000f8ec0ff */
[----:B------:R-:W-:Y:S01]  /*58e0*/  FFMA R4, R3, 1.925963033500011079e-08, R0 ;  /* 0x32a5706003047823 */ /* 0x000fe20000000000 */
[----:B------:R-:W-:Y:S02]  /*58f0*/  SHF.L.U32 R3, R2, 0x17, RZ ;  /* 0x0000001702037819 */ /* 0x000fe400000006ff */
[C---:B------:R-:W-:Y:S01]  /*5900*/  LEA R2, R7.reuse, UR4, 0x1 ;  /* 0x0000000407027c11 */ /* 0x040fe2000f8e08ff */
[----:B------:R-:W0:Y:S01]  /*5910*/  MUFU.EX2 R0, R4 ;  /* 0x0000000400007308 */ /* 0x000e220000000800 */
[----:B------:R-:W-:-:S04]  /*5920*/  IADD3 R7, PT, PT, R7, UR29, RZ ;  /* 0x0000001d07077c10 */ /* 0x000fc8000fffe0ff */
[----:B------:R-:W-:Y:S01]  /*5930*/  ISETP.GE.AND P0, PT, R7, UR24, PT ;  /* 0x0000001807007c0c */ /* 0x000fe2000bf06270 */
[----:B0-----:R-:W-:-:S04]  /*5940*/  FMUL R0, R3, R0 ;  /* 0x0000000003007220 */ /* 0x001fc80000400000 */
[----:B------:R-:W-:-:S04]  /*5950*/  FMUL R0, R0, UR6 ;  /* 0x0000000600007c20 */ /* 0x000fc80008400000 */
[----:B------:R-:W-:-:S05]  /*5960*/  FMUL R0, RZ, R0 ;  /* 0x00000000ff007220 */ /* 0x000fca0000400000 */
[----:B------:R-:W-:-:S05]  /*5970*/  F2FP.F16.F32.PACK_AB R0, RZ, R0 ;  /* 0x00000000ff00723e */ /* 0x000fca00000000ff */
[----:B------:R0:W-:Y:S01]  /*5980*/  STS.U16 [R2], R0 ;  /* 0x0000000002007388 */ /* 0x0001e20000000400 */
[----:B------:R-:W-:Y:S05]  /*5990*/  @!P0 BRA `(.L_x_7026) ;  /* 0xfffffff0009c8947 */ /* 0x000fea000383ffff */
[----:B------:R-:W-:Y:S05]  /*59a0*/  BRA `(.L_x_7007) ;  /* 0x0000000000647947 */ /* 0x000fea0003800000 */
.L_x_7020:
[----:B------:R0:W5:Y:S01]  /*59b0*/  LDG.E R6, desc[UR8][R8.64] ;  /* 0x0000000808067981 */ /* 0x000162000c1e1900 */
[----:B------:R-:W-:Y:S01]  /*59c0*/  IMAD.MOV.U32 R4, RZ, RZ, 0x3bbb989d ;  /* 0x3bbb989dff047424 */ /* 0x000fe200078e00ff */
[----:B------:R-:W-:Y:S01]  /*59d0*/  MOV R2, 0x437c0000 ;  /* 0x437c000000027802 */ /* 0x000fe20000000f00 */
[----:B------:R-:W1:Y:S02]  /*59e0*/  S2R R7, SR_TID.X ;  /* 0x0000000000077919 */ /* 0x000e640000002100 */
[----:B01----:R-:W-:-:S07]  /*59f0*/  LEA R11, R7, UR7, 0x1 ;  /* 0x00000007070b7c11 */ /* 0x003fce000f8e08ff */
.L_x_7027:
[C---:B------:R-:W-:Y:S01]  /*5a00*/  ISETP.LE.AND P0, PT, R7.reuse, UR5, PT ;  /* 0x0000000507007c0c */ /* 0x040fe2000bf03270 */
[----:B------:R-:W-:Y:S01]  /*5a10*/  USHF.L.U32 UR4, UR29, 0x1, URZ ;  /* 0x000000011d047899 */ /* 0x000fe200080006ff */
[----:B------:R-:W-:Y:S02]  /*5a20*/  IADD3 R7, PT, PT, R7, UR29, RZ ;  /* 0x0000001d07077c10 */ /* 0x000fe4000fffe0ff */
[----:B------:R-:W-:Y:S02]  /*5a30*/  FSEL R5, RZ, -INF , P0 ;  /* 0xff800000ff057808 */ /* 0x000fe40000000000 */
[----:B------:R-:W-:Y:S03]  /*5a40*/  ISETP.GE.AND P0, PT, R7, UR24, PT ;  /* 0x0000001807007c0c */ /* 0x000fe6000bf06270 */
        /* <DEDUP_REMOVED lines=15> */
.L_x_7007:
[----:B------:R-:W-:Y:S05]  /*5b40*/  BSYNC.RECONVERGENT B0 ;  /* 0x0000000000007941 */ /* 0x000fea0003800200 */
.L_x_7006:
        /* <DEDUP_REMOVED lines=8> */
[----:B------:R-:W0:Y:S02]  /*5bd0*/  I2F.RP R6, R3 ;  /* 0x0000000300067306 */ /* 0x000e240000209400 */
[----:B------:R-:W-:Y:S02]  /*5be0*/  R2UR UR4, R0 ;  /* 0x00000000000472ca */ /* 0x000fe400000e0000 */
[----:B------:R-:W1:Y:S04]  /*5bf0*/  LDC R0, c[0x0][0x564] ;  /* 0x00015900ff007b82 */ /* 0x000e680000000800 */
[----:B0-----:R-:W0:Y:S02]  /*5c00*/  MUFU.RCP R4, R6 ;  /* 0x0000000600047308 */ /* 0x001e240000001000 */
[----:B0-----:R-:W-:-:S05]  /*5c10*/  VIADD R4, R4, 0xffffffe ;  /* 0x0ffffffe04047836 */ /* 0x001fca0000000000 */
[----:B------:R-:W-:Y:S01]  /*5c20*/  IMAD.U32 R6, RZ, RZ, UR4 ;  /* 0x00000004ff067e24 */ /* 0x000fe2000f8e00ff */
[----:B------:R0:W2:Y:S02]  /*5c30*/  F2I.FTZ.U32.TRUNC.NTZ R5, R4 ;  /* 0x0000000400057305 */ /* 0x0000a4000021f000 */
[----:B0-----:R-:W-:Y:S01]  /*5c40*/  HFMA2 R4, -RZ, RZ, 0, 0 ;  /* 0x00000000ff047431 */ /* 0x001fe200000001ff */
[----:B--2---:R-:W-:Y:S01]  /*5c50*/  R2UR UR11, R5 ;  /* 0x00000000050b72ca */ /* 0x004fe200000e0000 */
[----:B------:R-:W-:-:S04]  /*5c60*/  IMAD.MOV R2, RZ, RZ, -R5 ;  /* 0x000000ffff027224 */ /* 0x000fc800078e0a05 */
[----:B------:R-:W-:Y:S01]  /*5c70*/  IMAD R2, R2, R3, RZ ;  /* 0x0000000302027224 */ /* 0x000fe200078e02ff */
[----:B------:R-:W-:-:S13]  /*5c80*/  R2UR UR10, R4 ;  /* 0x00000000040a72ca */ /* 0x000fda00000e0000 */
[----:B------:R-:W-:Y:S01]  /*5c90*/  IMAD.HI.U32 R2, R5, R2, UR10 ;  /* 0x0000000a05027e27 */ /* 0x000fe2000f8e0002 */
[----:B------:R-:W-:-:S04]  /*5ca0*/  IABS R5, UR32 ;  /* 0x0000002000057c13 */ /* 0x000fc80008000000 */
[----:B------:R-:W-:Y:S01]  /*5cb0*/  R2UR UR10, R2 ;  /* 0x00000000020a72ca */ /* 0x000fe200000e0000 */
[----:B------:R-:W-:Y:S01]  /*5cc0*/  IMAD.MOV R5, RZ, RZ, -R5 ;  /* 0x000000ffff057224 */ /* 0x000fe200078e0a05 */
[----:B-1----:R-:W-:-:S04]  /*5cd0*/  IABS R2, R0 ;  /* 0x0000000000027213 */ /* 0x002fc80000000000 */
[----:B------:R-:W0:Y:S07]  /*5ce0*/  I2F.RP R4, R2 ;  /* 0x0000000200047306 */ /* 0x000e2e0000209400 */
[----:B------:R-:W-:Y:S02]  /*5cf0*/  UIMAD.WIDE.U32 UR10, UR10, UR4, URZ ;  /* 0x000000040a0a72a5 */ /* 0x000fe4000f8e00ff */
[----:B------:R-:W-:-:S05]  /*5d00*/  ULOP3.LUT UR4, UR41, UR32, URZ, 0x3c, !UPT ;  /* 0x0000002029047292 */ /* 0x000fca000f8e3cff */
[----:B------:R-:W-:Y:S01]  /*5d10*/  UMOV UR10, UR11 ;  /* 0x0000000b000a7c82 */ /* 0x000fe20008000000 */
[----:B0-----:R-:W0:Y:S01]  /*5d20*/  MUFU.RCP R4, R4 ;  /* 0x0000000400047308 */ /* 0x001e220000001000 */
[----:B------:R-:W-:-:S05]  /*5d30*/  IMAD R6, R5, UR10, R6 ;  /* 0x0000000a05067c24 */ /* 0x000fca000f8e0206 */
[----:B------:R-:W-:-:S13]  /*5d40*/  ISETP.GT.U32.AND P0, PT, R3, R6, PT ;  /* 0x000000060300720c */ /* 0x000fda0003f04070 */
[----:B------:R-:W-:Y:S01]  /*5d50*/  VOTEU.ANY UP0, P0 ;  /* 0x0000000000ff7886 */ /* 0x000fe20000000100 */
[----:B------:R-:W-:-:S04]  /*5d60*/  PLOP3.LUT P0, PT, PT, PT, UP0, 0x80, 0x8 ;  /* 0x000000000008781c */ /* 0x000fc80003f0f008 */
        /* <DEDUP_REMOVED lines=41> */
.L_x_7035:
[----:B------:R-:W-:Y:S01]  /*6000*/  UISETP.GE.AND UP0, UPT, UR24, 0x1, UPT ;  /* 0x000000011800788c */ /* 0x000fe2000bf06270 */
[----:B--2---:R-:W-:-:S08]  /*6010*/  MOV R2, RZ ;  /* 0x000000ff00027202 */ /* 0x004fd00000000f00 */
        /* <DEDUP_REMOVED lines=14> */
[----:B------:R0:W2:Y:S02]  /*6100*/  F2I.FTZ.U32.TRUNC.NTZ R9, R8 ;  /* 0x0000000800097305 */ /* 0x0000a4000021f000 */
[----:B0-----:R-:W-:Y:S02]  /*6110*/  HFMA2 R8, -RZ, RZ, 0, 0 ;  /* 0x00000000ff087431 */ /* 0x001fe400000001ff */
[----:B--2---:R-:W-:-:S04]  /*6120*/  IMAD.MOV R2, RZ, RZ, -R9 ;  /* 0x000000ffff027224 */ /* 0x004fc800078e0a09 */
        /* <DEDUP_REMOVED lines=39> */
[----:B-1----:R-:W-:Y:S02]  /*63a0*/  IMAD R0, R2, UR10, R33 ;  /* 0x0000000a02007c24 */ /* 0x002fe4000f8e0221 */
[----:B------:R-:W-:Y:S02]  /*63b0*/  HFMA2 R2, -RZ, RZ, 0, 0 ;  /* 0x00000000ff027431 */ /* 0x000fe400000001ff */
        /* <DEDUP_REMOVED lines=8> */
.L_x_7032:
        /* <DEDUP_REMOVED lines=104> */
.L_x_7031:
        /* <DEDUP_REMOVED lines=56> */
.L_x_7033:
        /* <DEDUP_REMOVED lines=35> */
.L_x_7034:
        /* <DEDUP_REMOVED lines=32> */
.L_x_7030:
[----:B------:R-:W0:Y:S01]  /*7270*/  LDCU.64 UR10, c[0x0][0x580] ;  /* 0x0000b000ff0a77ac */ /* 0x000e220008000a00 */
[----:B------:R-:W-:Y:S01]  /*7280*/  IMAD.IADD R0, R32, 0x1, R33 ;  /* 0x0000000120007824 */ /* 0x000fe200078e0221 */
[----:B------:R-:W-:Y:S01]  /*7290*/  F2FP.F16.F32.PACK_AB R2, RZ, R2 ;  /* 0x00000002ff02723e */ /* 0x000fe200000000ff */
[----:B------:R-:W-:Y:S01]  /*72a0*/  VIADD R33, R33, UR29 ;  /* 0x0000001d21217c36 */ /* 0x000fe20008000000 */
[----:B------:R-:W-:Y:S02]  /*72b0*/  USHF.R.S32.HI UR4, URZ, 0x1f, UR14 ;  /* 0x0000001fff047899 */ /* 0x000fe4000801140e */
[----:B------:R-:W-:-:S04]  /*72c0*/  IADD3 R3, P0, PT, R0, UR14, RZ ;  /* 0x0000000e00037c10 */ /* 0x000fc8000ff1e0ff */
[----:B------:R-:W-:-:S05]  /*72d0*/  LEA.HI.X.SX32 R0, R0, UR4, 0x1, P0 ;  /* 0x0000000400007c11 */ /* 0x000fca00080f0eff */
[----:B------:R-:W1:Y:S01]  /*72e0*/  LDCU UR4, c[0x0][0x3b0] ;  /* 0x00007600ff0477ac */ /* 0x000e620008000800 */
[----:B0-----:R-:W-:-:S04]  /*72f0*/  LEA R4, P0, R3, UR10, 0x1 ;  /* 0x0000000a03047c11 */ /* 0x001fc8000f8008ff */
[----:B------:R-:W-:-:S05]  /*7300*/  LEA.HI.X R5, R3, UR11, R0, 0x1, P0 ;  /* 0x0000000b03057c11 */ /* 0x000fca00080f0c00 */
[----:B------:R2:W-:Y:S01]  /*7310*/  STG.E.U16 desc[UR8][R4.64], R2 ;  /* 0x0000000204007986 */ /* 0x0005e2000c101508 */
[----:B-1----:R-:W-:-:S13]  /*7320*/  ISETP.GE.AND P0, PT, R33, UR4, PT ;  /* 0x0000000421007c0c */ /* 0x002fda000bf06270 */
[----:B------:R-:W-:Y:S05]  /*7330*/  @!P0 BRA `(.L_x_7035) ;  /* 0xffffffec00308947 */ /* 0x000fea000383ffff */
.L_x_7029:
[----:B------:R-:W-:Y:S05]  /*7340*/  BSYNC.RECONVERGENT B0 ;  /* 0x0000000000007941 */ /* 0x000fea0003800200 */
.L_x_7028:
[----:B------:R-:W-:-:S04]  /*7350*/  UIADD3 UR5, UPT, UPT, UR28, UR5, URZ ;  /* 0x000000051c057290 */ /* 0x000fc8000fffe0ff */
[----:B------:R-:W-:-:S09]  /*7360*/  UISETP.GE.AND UP0, UPT, UR5, UR25, UPT ;  /* 0x000000190500728c */ /* 0x000fd2000bf06270 */
[----:B------:R-:W-:Y:S05]  /*7370*/  BRA.U !UP0, `(.L_x_7036) ;  /* 0xffffff95080c7547 */ /* 0x000fea000b83ffff */
.L_x_7005:
[----:B------:R-:W1:Y:S01]  /*7380*/  LDCU.64 UR4, c[0x0][0x3b8] ;  /* 0x00007700ff0477ac */ /* 0x000e620008000a00 */
[----:B------:R-:W3:Y:S01]  /*7390*/  LDCU UR11, c[0x0][0x374] ;  /* 0x00006e80ff0b77ac */ /* 0x000ee20008000800 */
[----:B------:R-:W4:Y:S01]  /*73a0*/  LDCU UR10, c[0x0][0x3c0] ;  /* 0x00007800ff0a77ac */ /* 0x000f220008000800 */
[----:B-1----:R-:W-:Y:S02]  /*73b0*/  UIMAD UR4, UR5, UR4, URZ ;  /* 0x00000004050472a4 */ /* 0x002fe4000f8e02ff */
[----:B---3--:R-:W-:Y:S02]  /*73c0*/  UIADD3 UR41, UPT, UPT, UR11, UR41, URZ ;  /* 0x000000290b297290 */ /* 0x008fe4000fffe0ff */
[----:B----4-:R-:W-:-:S04]  /*73d0*/  UIMAD UR4, UR4, UR10, URZ ;  /* 0x0000000a040472a4 */ /* 0x010fc8000f8e02ff */
[----:B------:R-:W-:-:S09]  /*73e0*/  UISETP.GE.AND UP0, UPT, UR41, UR4, UPT ;  /* 0x000000042900728c */ /* 0x000fd2000bf06270 */
[----:B------:R-:W-:Y:S05]  /*73f0*/  BRA.U !UP0, `(.L_x_7037) ;  /* 0xffffff8d08ec7547 */ /* 0x000fea000b83ffff */
[----:B0-----:R-:W-:Y:S05]  /*7400*/  EXIT ;  /* 0x000000000000794d */ /* 0x001fea0003800000 */
        .weak           $__internal_122_$__cuda_sm20_rcp_rn_f32_slowpath
        .type           $__internal_122_$__cuda_sm20_rcp_rn_f32_slowpath,@function
        .size           $__internal_122_$__cuda_sm20_rcp_rn_f32_slowpath,($__internal_123_$__cuda_sm20_sqrt_rn_f32_slowpath - $__internal_122_$__cuda_sm20_rcp_rn_f32_slowpath)
$__internal_122_$__cuda_sm20_rcp_rn_f32_slowpath:
        /* <DEDUP_REMOVED lines=17> */
.L_x_7038:
        /* <DEDUP_REMOVED lines=34> */
.L_x_7040:
[----:B------:R-:W0:Y:S02]  /*7740*/  MUFU.RCP R5, R5 ;  /* 0x0000000500057308 */ /* 0x000e240000001000 */
[----:B0-----:R-:W-:-:S15]  /*7750*/  R2UR UR6, R5 ;  /* 0x00000000050672ca */ /* 0x001fde00000e0000 */
.L_x_7039:
[----:B------:R-:W-:-:S04]  /*7760*/  HFMA2 R5, -RZ, RZ, 0, 0 ;  /* 0x00000000ff057431 */ /* 0x000fc800000001ff */
[----:B------:R-:W-:Y:S05]  /*7770*/  RET.REL.NODEC R4 `(_Z28fmha_bwd_reference_dQ_kernelIN4cute5tupleIJN7cutlass4fmha10collective14VariableLengthES5_iiNS1_IJNS1_IJiiEEEiEEEEEENS0_6TensorINS0_10ViewEngineINS0_8gmem_ptrIPNS2_6half_tEEEEENS0_6LayoutINS1_IJS5_iS7_EEENS1_IJiNS0_1CILi1EEES7_EEEEEEENS9_ISF_NSG_ISH_NS1_IJiSJ_NS1_IJNS1_IJNSI_ILi0EEEiEEEiEEEEEEEEEESS_SM_NS9_INSA_INSB_IPfEEEENSG_INS1_IJS5_S7_EEENS1_IJSJ_S7_EEEEEEESM_SM_NS4_21CausalForBackwardMaskILb1EEEEvT_T0_T1_T2_T3_T4_T5_T6_T7_) ;  /* 0xffffff8804207950 */ /* 0x000fea0003c3ffff */
        .weak           $__internal_123_$__cuda_sm20_sqrt_rn_f32_slowpath
        .type           $__internal_123_$__cuda_sm20_sqrt_rn_f32_slowpath,@function
        .size           $__internal_123_$__cuda_sm20_sqrt_rn_f32_slowpath,(.L_x_7387 - $__internal_123_$__cuda_sm20_sqrt_rn_f32_slowpath)
$__internal_123_$__cuda_sm20_sqrt_rn_f32_slowpath:
        /* <DEDUP_REMOVED lines=20> */
.L_x_7041:
[----:B------:R-:W-:Y:S01]  /*78c0*/  HFMA2 R5, -RZ, RZ, 0, 0 ;  /* 0x00000000ff057431 */ /* 0x000fe200000001ff */
[----:B------:R-:W-:-:S04]  /*78d0*/  MOV R4, R0 ;  /* 0x0000000000047202 */ /* 0x000fc80000000f00 */
[----:B------:R-:W-:Y:S05]  /*78e0*/  RET.REL.NODEC R4 `(_Z28fmha_bwd_reference_dQ_kernelIN4cute5tupleIJN7cutlass4fmha10collective14VariableLengthES5_iiNS1_IJNS1_IJiiEEEiEEEEEENS0_6TensorINS0_10ViewEngineINS0_8gmem_ptrIPNS2_6half_tEEEEENS0_6LayoutINS1_IJS5_iS7_EEENS1_IJiNS0_1CILi1EEES7_EEEEEEENS9_ISF_NSG_ISH_NS1_IJiSJ_NS1_IJNS1_IJNSI_ILi0EEEiEEEiEEEEEEEEEESS_SM_NS9_INSA_INSB_IPfEEEENSG_INS1_IJS5_S7_EEENS1_IJSJ_S7_EEEEEEESM_SM_NS4_21CausalForBackwardMaskILb1EEEEvT_T0_T1_T2_T3_T4_T5_T6_T7_) ;  /* 0xffffff8404c47950 */ /* 0x000fea0003c3ffff */
.L_x_7042:
        /* <DEDUP_REMOVED lines=9> */
.L_x_7387:


//--------------------- .text._Z21fmha_reference_kernelIN4cute5tupleIJN7cutlass4fmha10collective14VariableLengthES5_iiNS1_IJNS1_IJiiEEEiEEEEEENS0_6TensorINS0_10ViewEngineINS0_8gmem_ptrIPNS2_6half_tEEEEENS0_6LayoutINS1_IJS5_iS7_EEENS1_IJiNS0_1CILi1EEES7_EEEEEEENS9_ISF_NSG_ISH_NS1_IJiSJ_NS1_IJNS1_IJNSI_ILi0EEEiEEEiEEEEEEEEEESS_SM_NS9_INSA_INSB_IPfEEEENSG_INS1_IJS5_S7_EEENS1_IJSJ_S7_EEEEEEENS4_21CausalForBackwardMaskILb1EEEEvT_T0_T1_T2_T3_T4_T5_ --------------------------
	.section	.text._Z21fmha_reference_kernelIN4cute5tupleIJN7cutlass4fmha10collective14VariableLengthES5_iiNS1_IJNS1_IJiiEEEiEEEEEENS0_6TensorINS0_10ViewEngineINS0_8gmem_ptrIPNS2_6half_tEEEEENS0_6LayoutINS1_IJS5_iS7_EEENS1_IJiNS0_1CILi1EEES7_EEEEEEENS9_ISF_NSG_ISH_NS1_IJiSJ_NS1_IJNS1_IJNSI_ILi0EEEiEEEiEEEEEEEEEESS_SM_NS9_INSA_INSB_IPfEEEENSG_INS1_IJS5_S7_EEENS1_IJSJ_S7_EEEEEEENS4_21CausalForBackwardMaskILb1EEEEvT_T0_T1_T2_T3_T4_T5_,"ax",@progbits
	.align	128
        .global         _Z21fmha_reference_kernelIN4cute5tupleIJN7cutlass4fmha10collective14VariableLengthES5_iiNS1_IJNS1_IJiiEEEiEEEEEENS0_6TensorINS0_10ViewEngineINS0_8gmem_ptrIPNS2_6half_tEEEEENS0_6LayoutINS1_IJS5_iS7_EEENS1_IJiNS0_1CILi1EEES7_EEEEEEENS9_ISF_NSG_ISH_NS1_IJiSJ_NS1_IJNS1_IJNSI_ILi0EEEiEEEiEEEEEEEEEESS_SM_NS9_INSA_INSB_IPfEEEENSG_INS1_IJS5_S7_EEENS1_IJSJ_S7_EEEEEEENS4_21CausalForBackwardMaskILb1EEEEvT_T0_T1_T2_T3_T4_T5_
        .type           _Z21fmha_reference_kernelIN4cute5tupleIJN7cutlass4fmha10collective14VariableLengthES5_iiNS1_IJNS1_IJiiEEEiEEEEEENS0_6TensorINS0_10ViewEngineINS0_8gmem_ptrIPNS2_6half_tEEEEENS0_6LayoutINS1_IJS5_iS7_EEENS1_IJiNS0_1CILi1EEES7_EEEEEEENS9_ISF_NSG_ISH_NS1_IJiSJ_NS1_IJNS1_IJNSI_ILi0EEEiEEEiEEEEEEEEEESS_SM_NS9_INSA_INSB_IPfEEEENSG_INS1_IJS5_S7_EEENS1_IJSJ_S7_EEEEEEENS4_21CausalForBackwardMaskILb1EEEEvT_T0_T1_T2_T3_T4_T5_,@function
        .size           _Z21fmha_reference_kernelIN4cute5tupleIJN7cutlass4fmha10collective14VariableLengthES5_iiNS1_IJNS1_IJiiEEEiEEEEEENS0_6TensorINS0_10ViewEngineINS0_8gmem_ptrIPNS2_6half_tEEEEENS0_6LayoutINS1_IJS5_iS7_EEENS1_IJiNS0_1CILi1EEES7_EEEEEEENS9_ISF_NSG_ISH_NS1_IJiSJ_NS1_IJNS1_IJNSI_ILi0EEEiEEEiEEEEEEEEEESS_SM_NS9_INSA_INSB_IPfEEEENSG_INS1_IJS5_S7_EEENS1_IJSJ_S7_EEEEEEENS4_21CausalForBackwardMaskILb1EEEEvT_T0_T1_T2_T3_T4_T5_,(.L_x_7390 - _Z21fmha_reference_kernelIN4cute5tupleIJN7cutlass4fmha10collective14VariableLengthES5_iiNS1_IJNS1_IJiiEEEiEEEEEENS0_6TensorINS0_10ViewEngineINS0_8gmem_ptrIPNS2_6half_tEEEEENS0_6LayoutINS1_IJS5_iS7_EEENS1_IJiNS0_1CILi1EEES7_EEEEEEENS9_ISF_NSG_ISH_NS1_IJiSJ_NS1_IJNS1_IJNSI_ILi0EEEiEEEiEEEEEEEEEESS_SM_NS9_INSA_INSB_IPfEEEENSG_INS1_IJS5_S7_EEENS1_IJSJ_S7_EEEEEEENS4_21CausalForBackwardMaskILb1EEEEvT_T0_T1_T2_T3_T4_T5_)
        .other          _Z21fmha_reference_kernelIN4cute5tupleIJN7cutlass4fmha10collective14VariableLengthES5_iiNS1_IJNS1_IJiiEEEiEEEEEENS0_6TensorINS0_10ViewEngineINS0_8gmem_ptrIPNS2_6half_tEEEEENS0_6LayoutINS1_IJS5_iS7_EEENS1_IJiNS0_1CILi1EEES7_EEEEEEENS9_ISF_NSG_ISH_NS1_IJiSJ_NS1_IJNS1_IJNSI_ILi0EEEiEEEiEEEEEEEEEESS_SM_NS9_INSA_INSB_IPfEEEENSG_INS1_IJS5_S7_EEENS1_IJSJ_S7_EEEEEEENS4_21CausalForBackwardMaskILb1EEEEvT_T0_T1_T2_T3_T4_T5_,@"STO_CUDA_ENTRY STV_DEFAULT"
_Z21fmha_reference_kernelIN4cute5tupleIJN7cutlass4fmha10collective14VariableLengthES5_iiNS1_IJNS1_IJiiEEEiEEEEEENS0_6TensorINS0_10ViewEngineINS0_8gmem_ptrIPNS2_6half_tEEEEENS0_6LayoutINS1_IJS5_iS7_EEENS1_IJiNS0_1CILi1EEES7_EEEEEEENS9_ISF_NSG_ISH_NS1_IJiSJ_NS1_IJNS1_IJNSI_ILi0EEEiEEEiEEEEEEEEEESS_SM_NS9_INSA_INSB_IPfEEEENSG_INS1_IJS5_S7_EEENS1_IJSJ_S7_EEEEEEENS4_21CausalForBackwardMaskILb1EEEEvT_T0_T1_T2_T3_T4_T5_:
.text._Z21fmha_reference_kernelIN4cute5tupleIJN7cutlass4fmha10collective14VariableLengthES5_iiNS1_IJNS1_IJiiEEEiEEEEEENS0_6TensorINS0_10ViewEngineINS0_8gmem_ptrIPNS2_6half_tEEEEENS0_6LayoutINS1_IJS5_iS7_EEENS1_IJiNS0_1CILi1EEES7_EEEEEEENS9_ISF_NSG_ISH_NS1_IJiSJ_NS1_IJNS1_IJNSI_ILi0EEEiEEEiEEEEEEEEEESS_SM_NS9_INSA_INSB_IPfEEEENSG_INS1_IJS5_S7_EEENS1_IJSJ_S7_EEEEEEENS4_21CausalForBackwardMaskILb1EEEEvT_T0_T1_T2_T3_T4_T5_:
        /* <DEDUP_REMOVED lines=20> */
[----:B------:R-:W-:Y:S05]  /*0140*/  CALL.REL.NOINC `($__internal_125_$__cuda_sm20_dsqrt_rn_f64_mediumpath_v1) ;  /* 0x00000054009c7944 */ /* 0x000fea0003c00000 */
.L_x_7043:
        /* <DEDUP_REMOVED lines=14> */
[----:B------:R-:W-:Y:S05]  /*0230*/  CALL.REL.NOINC `($__internal_124_$__cuda_sm20_dblrcp_rn_slowpath_v3) ;  /* 0x0000005000b47944 */ /* 0x000fea0003c00000 */
.L_x_7044:
        /* <DEDUP_REMOVED lines=27> */
.L_x_7086:
        /* <DEDUP_REMOVED lines=34> */
.L_x_7085:
        /* <DEDUP_REMOVED lines=78> */
.L_x_7050:
[----:B-1----:R-:W-:Y:S02]  /*0af0*/  IADD3 R2, PT, PT, R4, R0, RZ ;  /* 0x0000000004027210 */ /* 0x002fe40007ffe0ff */
[----:B------:R-:W-:-:S03]  /*0b00*/  IADD3 R0, PT, PT, R0, UR13, RZ ;  /* 0x0000000d00007c10 */ /* 0x000fc6000fffe0ff */
[----:B0-----:R-:W-:Y:S01]  /*0b10*/  IMAD.WIDE R2, R2, 0x2, R6 ;  /* 0x0000000202027825 */ /* 0x001fe200078e0206 */
[----:B------:R-:W-:-:S04]  /*0b20*/  ISETP.GE.AND P0, PT, R0, UR4, PT ;  /* 0x0000000400007c0c */ /* 0x000fc8000bf06270 */
[----:B------:R1:W-:Y:S09]  /*0b30*/  STG.E.U16 desc[UR6][R2.64], RZ ;  /* 0x000000ff02007986 */ /* 0x0003f2000c101506 */
[----:B------:R-:W-:Y:S05]  /*0b40*/  @!P0 BRA `(.L_x_7050) ;  /* 0xfffffffc00e88947 */ /* 0x000fea000383ffff */
.L_x_7049:
[----:B------:R-:W-:Y:S05]  /*0b50*/  BSYNC.RECONVERGENT B0 ;  /* 0x0000000000007941 */ /* 0x000fea0003800200 */
.L_x_7048:
        /* <DEDUP_REMOVED lines=69> */
.L_x_7047:
        /* <DEDUP_REMOVED lines=11> */
.L_x_7055:
[C---:B------:R-:W-:Y:S01]  /*1060*/  ISETP.LE.AND P0, PT, R2.reuse, UR15, PT ;  /* 0x0000000f02007c0c */ /* 0x040fe2000bf03270 */
[----:B------:R-:W-:-:S03]  /*1070*/  VIADD R2, R2, UR13 ;  /* 0x0000000d02027c36 */ /* 0x000fc60008000000 */
[----:B------:R-:W-:Y:S02]  /*1080*/  FSEL R0, RZ, -INF , P0 ;  /* 0xff800000ff007808 */ /* 0x000fe40000000000 */
[----:B------:R-:W-:-:S03]  /*1090*/  ISETP.GE.AND P0, PT, R2, R21, PT ;  /* 0x000000150200720c */ /* 0x000fc60003f06270 */
[----:B------:R0:W-:Y:S02]  /*10a0*/  STS [R3], R0 ;  /* 0x0000000003007388 */ /* 0x0001e40000000800 */
[----:B0-----:R-:W-:-:S04]  /*10b0*/  IMAD.U32 R0, RZ, RZ, UR13 ;  /* 0x0000000dff007e24 */ /* 0x001fc8000f8e00ff */
[----:B------:R-:W-:-:S04]  /*10c0*/  IMAD R3, R0, 0x4, R3 ;  /* 0x0000000400037824 */ /* 0x000fc800078e0203 */
[----:B------:R-:W-:Y:S05]  /*10d0*/  @!P0 BRA `(.L_x_7055) ;  /* 0xfffffffc00e08947 */ /* 0x000fea000383ffff */
[----:B------:R-:W-:Y:S05]  /*10e0*/  BRA `(.L_x_7053) ;  /* 0x0000001400587947 */ /* 0x000fea0003800000 */
.L_x_7054:
        /* <DEDUP_REMOVED lines=121> */
.L_x_7061:
        /* <DEDUP_REMOVED lines=10> */
.L_x_7057:
        /* <DEDUP_REMOVED lines=92> */
.L_x_7056:
        /* <DEDUP_REMOVED lines=51> */
.L_x_7059:
        /* <DEDUP_REMOVED lines=31> */
.L_x_7060:
        /* <DEDUP_REMOVED lines=27> */
.L_x_7058:
[----:B------:R-:W0:Y:S01]  /*25b0*/  S2UR UR4, SR_CgaCtaId ;  /* 0x00000000000479c3 */ /* 0x000e220000008800 */
[----:B------:R-:W-:Y:S01]  /*25c0*/  UMOV UR8, 0x400 ;  /* 0x0000040000087882 */ /* 0x000fe20000000000 */
[----:B------:R-:W-:-:S04]  /*25d0*/  ISETP.LE.AND P0, PT, R38, UR15, PT ;  /* 0x0000000f26007c0c */ /* 0x000fc8000bf03270 */
[----:B------:R-:W-:Y:S01]  /*25e0*/  FSEL R2, R0, -INF , P0 ;  /* 0xff80000000027808 */ /* 0x000fe20000000000 */
[----:B0-----:R-:W-:-:S06]  /*25f0*/  ULEA UR4, UR4, UR8, 0x18 ;  /* 0x0000000804047291 */ /* 0x001fcc000f8ec0ff */
[C---:B------:R-:W-:Y:S01]  /*2600*/  LEA R0, R38.reuse, UR4, 0x2 ;  /* 0x0000000426007c11 */ /* 0x040fe2000f8e10ff */
[----:B------:R-:W-:-:S04]  /*2610*/  VIADD R38, R38, UR13 ;  /* 0x0000000d26267c36 */ /* 0x000fc80008000000 */
[----:B------:R0:W-:Y:S01]  /*2620*/  STS [R0], R2 ;  /* 0x0000000200007388 */ /* 0x0001e20000000800 */
[----:B------:R-:W-:-:S13]  /*2630*/  ISETP.GE.AND P0, PT, R38, R21, PT ;  /* 0x000000152600720c */ /* 0x000fda0003f06270 */
[----:B------:R-:W-:Y:S05]  /*2640*/  @!P0 BRA `(.L_x_7061) ;  /* 0xfffffff0008c8947 */ /* 0x000fea000383ffff */
.L_x_7053:
[----:B------:R-:W-:Y:S05]  /*2650*/  BSYNC.RECONVERGENT B0 ;  /* 0x0000000000007941 */ /* 0x000fea0003800200 */
.L_x_7052:
        /* <DEDUP_REMOVED lines=16> */
.L_x_7064:
        /* <DEDUP_REMOVED lines=40> */
.L_x_7063:
        /* <DEDUP_REMOVED lines=28> */
.L_x_7065:
        /* <DEDUP_REMOVED lines=19> */
.L_x_7066:
        /* <DEDUP_REMOVED lines=16> */
.L_x_7062:
        /* <DEDUP_REMOVED lines=12> */
.L_x_7069:
        /* <DEDUP_REMOVED lines=16> */
.L_x_7068:
[----:B------:R-:W-:Y:S05]  /*2f90*/  BSYNC.RECONVERGENT B0 ;  /* 0x0000000000007941 */ /* 0x000fea0003800200 */
.L_x_7067:
        /* <DEDUP_REMOVED lines=16> */
.L_x_7072:
        /* <DEDUP_REMOVED lines=24> */
.L_x_7071:
        /* <DEDUP_REMOVED lines=20> */
.L_x_7073:
        /* <DEDUP_REMOVED lines=15> */
.L_x_7074:
        /* <DEDUP_REMOVED lines=13> */
.L_x_7070:
        /* <DEDUP_REMOVED lines=75> */
[----:B------:R-:W-:Y:S05]  /*39d0*/  CALL.REL.NOINC `($__internal_126_$__cuda_sm20_rcp_rn_f32_slowpath) ;  /* 0x00000020001c7944 */ /* 0x000fea0003c00000 */
[----:B------:R-:W-:Y:S01]  /*39e0*/  MOV R39, R2 ;  /* 0x0000000200277202 */ /* 0x000fe20000000f00 */
[----:B------:R-:W-:Y:S05]  /*39f0*/  BRA `(.L_x_7078) ;  /* 0x0000000000107947 */ /* 0x000fea0003800000 */
.L_x_7077:
[----:B------:R-:W0:Y:S02]  /*3a00*/  MUFU.RCP R0, R37 ;  /* 0x0000002500007308 */ /* 0x000e240000001000 */
[----:B0-----:R-:W-:-:S04]  /*3a10*/  FFMA R39, R0, R37, -1 ;  /* 0xbf80000000277423 */ /* 0x001fc80000000025 */
[----:B------:R-:W-:-:S04]  /*3a20*/  FADD.FTZ R39, -R39, -RZ ;  /* 0x800000ff27277221 */ /* 0x000fc80000010100 */
[----:B------:R-:W-:Y:S01]  /*3a30*/  FFMA R39, R0, R39, R0 ;  /* 0x0000002700277223 */ /* 0x000fe20000000000 */
.L_x_7078:
[----:B------:R-:W-:-:S06]  /*3a40*/  MOV R38, R20 ;  /* 0x0000001400267202 */ /* 0x000fcc0000000f00 */
.L_x_7084:
        /* <DEDUP_REMOVED lines=66> */
.L_x_7081:
        /* <DEDUP_REMOVED lines=117> */
.L_x_7080:
        /* <DEDUP_REMOVED lines=59> */
.L_x_7082:
        /* <DEDUP_REMOVED lines=36> */
.L_x_7083:
        /* <DEDUP_REMOVED lines=32> */
.L_x_7079:
        /* <DEDUP_REMOVED lines=10> */
.L_x_7076:
[----:B------:R-:W-:Y:S05]  /*4e50*/  BSYNC.RECONVERGENT B1 ;  /* 0x0000000000017941 */ /* 0x000fea0003800200 */
.L_x_7075:
        /* <DEDUP_REMOVED lines=94> */
.L_x_7051:
[----:B------:R-:W-:Y:S05]  /*5440*/  BSYNC.RECONVERGENT B2 ;  /* 0x0000000000027941 */ /* 0x000fea0003800200 */
.L_x_7046:
[----:B------:R-:W3:Y:S01]  /*5450*/  LDCU UR4, c[0x0][0x380] ;  /* 0x00007000ff0477ac */ /* 0x000ee20008000800 */
[----:B------:R-:W-:-:S04]  /*5460*/  UIADD3 UR15, UPT, UPT, UR12, UR15, URZ ;  /* 0x0000000f0c0f7290 */ /* 0x000fc8000fffe0ff */
[----:B---3--:R-:W-:-:S09]  /*5470*/  UISETP.GE.AND UP0, UPT, UR15, UR4, UPT ;  /* 0x000000040f00728c */ /* 0x008fd2000bf06270 */
[----:B------:R-:W-:Y:S05]  /*5480*/  BRA.U !UP0, `(.L_x_7085) ;  /* 0xffffffb108607547 */ /* 0x000fea000b83ffff */
.L_x_7045:
        /* <DEDUP_REMOVED lines=8> */
        .weak           $__internal_124_$__cuda_sm20_dblrcp_rn_slowpath_v3
        .type           $__internal_124_$__cuda_sm20_dblrcp_rn_slowpath_v3,@function
        .size           $__internal_124_$__cuda_sm20_dblrcp_rn_slowpath_v3,($__internal_125_$__cuda_sm20_dsqrt_rn_f64_mediumpath_v1 - $__internal_124_$__cuda_sm20_dblrcp_rn_slowpath_v3)
$__internal_124_$__cuda_sm20_dblrcp_rn_slowpath_v3:
        /* <DEDUP_REMOVED lines=26> */
.L_x_7089:
        /* <DEDUP_REMOVED lines=10> */
.L_x_7087:
[----:B------:R-:W-:Y:S02]  /*5750*/  LOP3.LUT R5, R7, 0x80000, RZ, 0xfc, !PT ;  /* 0x0008000007057812 */ /* 0x000fe400078efcff */
[----:B------:R-:W-:-:S07]  /*5760*/  MOV R4, R6 ;  /* 0x0000000600047202 */ /* 0x000fce0000000f00 */
.L_x_7088:
[----:B------:R-:W-:Y:S01]  /*5770*/  MOV R2, R3 ;  /* 0x0000000300027202 */ /* 0x000fe20000000f00 */
[----:B------:R-:W-:Y:S01]  /*5780*/  IMAD.MOV.U32 R8, RZ, RZ, R4 ;  /* 0x000000ffff087224 */ /* 0x000fe200078e0004 */
[----:B------:R-:W-:Y:S01]  /*5790*/  MOV R3, 0x0 ;  /* 0x0000000000037802 */ /* 0x000fe20000000f00 */
[----:B------:R-:W-:-:S03]  /*57a0*/  IMAD.MOV.U32 R9, RZ, RZ, R5 ;  /* 0x000000ffff097224 */ /* 0x000fc600078e0005 */
[----:B------:R-:W-:Y:S05]  /*57b0*/  RET.REL.NODEC R2 `(_Z21fmha_reference_kernelIN4cute5tupleIJN7cutlass4fmha10collective14VariableLengthES5_iiNS1_IJNS1_IJiiEEEiEEEEEENS0_6TensorINS0_10ViewEngineINS0_8gmem_ptrIPNS2_6half_tEEEEENS0_6LayoutINS1_IJS5_iS7_EEENS1_IJiNS0_1CILi1EEES7_EEEEEEENS9_ISF_NSG_ISH_NS1_IJiSJ_NS1_IJNS1_IJNSI_ILi0EEEiEEEiEEEEEEEEEESS_SM_NS9_INSA_INSB_IPfEEEENSG_INS1_IJS5_S7_EEENS1_IJSJ_S7_EEEEEEENS4_21CausalForBackwardMaskILb1EEEEvT_T0_T1_T2_T3_T4_T5_) ;  /* 0xffffffa802107950 */ /* 0x000fea0003c3ffff */
        .weak           $__internal_125_$__cuda_sm20_dsqrt_rn_f64_mediumpath_v1
        .type           $__internal_125_$__cuda_sm20_dsqrt_rn_f64_mediumpath_v1,@function
        .size           $__internal_125_$__cuda_sm20_dsqrt_rn_f64_mediumpath_v1,($__internal_126_$__cuda_sm20_rcp_rn_f32_slowpath - $__internal_125_$__cuda_sm20_dsqrt_rn_f64_mediumpath_v1)
$__internal_125_$__cuda_sm20_dsqrt_rn_f64_mediumpath_v1:
        /* <DEDUP_REMOVED lines=11> */
.L_x_7090:
        /* <DEDUP_REMOVED lines=24> */
.L_x_7092:
[----:B------:R-:W-:-:S11]  /*59f0*/  DADD R2, R14, R14 ;  /* 0x000000000e027229 */ /* 0x000fd6000000000e */
.L_x_7091:
[----:B------:R-:W-:Y:S01]  /*5a00*/  IMAD.MOV.U32 R4, RZ, RZ, R2 ;  /* 0x000000ffff047224 */ /* 0x000fe200078e0002 */
[----:B------:R-:W-:Y:S01]  /*5a10*/  MOV R2, R0 ;  /* 0x0000000000027202 */ /* 0x000fe20000000f00 */
[----:B------:R-:W-:Y:S01]  /*5a20*/  IMAD.MOV.U32 R5, RZ, RZ, R3 ;  /* 0x000000ffff057224 */ /* 0x000fe200078e0003 */
[----:B------:R-:W-:-:S04]  /*5a30*/  MOV R3, 0x0 ;  /* 0x0000000000037802 */ /* 0x000fc80000000f00 */
[----:B------:R-:W-:Y:S05]  /*5a40*/  RET.REL.NODEC R2 `(_Z21fmha_reference_kernelIN4cute5tupleIJN7cutlass4fmha10collective14VariableLengthES5_iiNS1_IJNS1_IJiiEEEiEEEEEENS0_6TensorINS0_10ViewEngineINS0_8gmem_ptrIPNS2_6half_tEEEEENS0_6LayoutINS1_IJS5_iS7_EEENS1_IJiNS0_1CILi1EEES7_EEEEEEENS9_ISF_NSG_ISH_NS1_IJiSJ_NS1_IJNS1_IJNSI_ILi0EEEiEEEiEEEEEEEEEESS_SM_NS9_INSA_INSB_IPfEEEENSG_INS1_IJS5_S7_EEENS1_IJSJ_S7_EEEEEEENS4_21CausalForBackwardMaskILb1EEEEvT_T0_T1_T2_T3_T4_T5_) ;  /* 0xffffffa4026c7950 */ /* 0x000fea0003c3ffff */
        .weak           $__internal_126_$__cuda_sm20_rcp_rn_f32_slowpath
        .type           $__internal_126_$__cuda_sm20_rcp_rn_f32_slowpath,@function
        .size           $__internal_126_$__cuda_sm20_rcp_rn_f32_slowpath,(.L_x_7390 - $__internal_126_$__cuda_sm20_rcp_rn_f32_slowpath)
$__internal_126_$__cuda_sm20_rcp_rn_f32_slowpath:
        /* <DEDUP_REMOVED lines=17> */
.L_x_7094:
        /* <DEDUP_REMOVED lines=33> */
.L_x_7096:
[----:B------:R0:W1:Y:S02]  /*5d70*/  MUFU.RCP R2, R13 ;  /* 0x0000000d00027308 */ /* 0x0000640000001000 */
.L_x_7095:
[----:B------:R-:W-:Y:S05]  /*5d80*/  BSYNC.RECONVERGENT B0 ;  /* 0x0000000000007941 */ /* 0x000fea0003800200 */
.L_x_7093:
[----:B------:R-:W-:-:S04]  /*5d90*/  MOV R5, 0x0 ;  /* 0x0000000000057802 */ /* 0x000fc80000000f00 */
[----:B0123--:R-:W-:Y:S05]  /*5da0*/  RET.REL.NODEC R4 `(_Z21fmha_reference_kernelIN4cute5tupleIJN7cutlass4fmha10collective14VariableLengthES5_iiNS1_IJNS1_IJiiEEEiEEEEEENS0_6TensorINS0_10ViewEngineINS0_8gmem_ptrIPNS2_6half_tEEEEENS0_6LayoutINS1_IJS5_iS7_EEENS1_IJiNS0_1CILi1EEES7_EEEEEEENS9_ISF_NSG_ISH_NS1_IJiSJ_NS1_IJNS1_IJNSI_ILi0EEEiEEEiEEEEEEEEEESS_SM_NS9_INSA_INSB_IPfEEEENSG_INS1_IJS5_S7_EEENS1_IJSJ_S7_EEEEEEENS4_21CausalForBackwardMaskILb1EEEEvT_T0_T1_T2_T3_T4_T5_) ;  /* 0xffffffa004947950 */ /* 0x00ffea0003c3ffff */
.L_x_7097:
        /* <DEDUP_REMOVED lines=13> */
.L_x_7390:


//--------------------- .nv.global.init           --------------------------
	.section	.nv.global.init,"aw",@progbits
	.align	4
.nv.global.init:
	.type		mrg32k3aM1SubSeq,@object
	.size		mrg32k3aM1SubSeq,(mrg32k3aM2SubSeq - mrg32k3aM1SubSeq)
mrg32k3aM1SubSeq:
        /* <DEDUP_REMOVED lines=126> */
	.type		mrg32k3aM2SubSeq,@object
	.size		mrg32k3aM2SubSeq,(mrg32k3aM1 - mrg32k3aM2SubSeq)
mrg32k3aM2SubSeq:
        /* <DEDUP_REMOVED lines=126> */
	.type		mrg32k3aM1,@object
	.size		mrg32k3aM1,(mrg32k3aM1Seq - mrg32k3aM1)
mrg32k3aM1:
        /* <DEDUP_REMOVED lines=144> */
	.type		mrg32k3aM1Seq,@object
	.size		mrg32k3aM1Seq,(mrg32k3aM2 - mrg32k3aM1Seq)
mrg32k3aM1Seq:
        /* <DEDUP_REMOVED lines=144> */
	.type		mrg32k3aM2,@object
	.size		mrg32k3aM2,(mrg32k3aM2Seq - mrg32k3aM2)
mrg32k3aM2:
        /* <DEDUP_REMOVED lines=144> */
	.type		mrg32k3aM2Seq,@object
	.size		mrg32k3aM2Seq,(precalc_xorwow_matrix - mrg32k3aM2Seq)
mrg32k3aM2Seq:
        /* <DEDUP_REMOVED lines=144> */
	.type		precalc_xorwow_matrix,@object
	.size		precalc_xorwow_matrix,(precalc_xorwow_offset_matrix - precalc_xorwow_matrix)
precalc_xorwow_matrix:
        /* <DEDUP_REMOVED lines=6400> */
	.type		precalc_xorwow_offset_matrix,@object
	.size		precalc_xorwow_offset_matrix,($str$27 - precalc_xorwow_offset_matrix)
precalc_xorwow_offset_matrix:
        /* <DEDUP_REMOVED lines=6400> */
	.type		$str$27,@object
	.size		$str$27,($str$16 - $str$27)
$str$27:
        /*353c0*/ 	.byte	0x28, 0x61, 0x64, 0x64, 0x72, 0x65, 0x73, 0x73, 0x20, 0x26, 0x20, 0x6d, 0x61, 0x73, 0x6b, 0x29
        /*353d0*/ 	.byte	0x20, 0x3d, 0x3d, 0x20, 0x30, 0x00
	.type		$str$16,@object
	.size		$str$16,($str$28 - $str$16)
$str$16:
        /*353d6*/ 	.byte	0x64, 0x69, 0x66, 0x66, 0x65, 0x72, 0x65, 0x6e, 0x63, 0x65, 0x20, 0x61, 0x74, 0x20, 0x25, 0x6c
        /*353e6*/ 	.byte	0x6c, 0x64, 0x3a, 0x20, 0x25, 0x66, 0x20, 0x2e, 0x2e, 0x2e, 0x20, 0x25, 0x66, 0x20, 0x76, 0x73
        /*353f6*/ 	.byte	0x20, 0x25, 0x66, 0x0a, 0x00
	.type		$str$28,@object
	.size		$str$28,($str$26 - $str$28)
$str$28:
        /*353fb*/ 	.byte	0x2f, 0x74, 0x6d, 0x70, 0x2f, 0x63, 0x75, 0x74, 0x6c, 0x61, 0x73, 0x73, 0x5f, 0x73, 0x77, 0x65
        /*3540b*/ 	.byte	0x65, 0x70, 0x5f, 0x73, 0x72, 0x63, 0x2f, 0x69, 0x6e, 0x63, 0x6c, 0x75, 0x64, 0x65, 0x2f, 0x63
        /*3541b*/ 	.byte	0x75, 0x74, 0x65, 0x2f, 0x70, 0x6f, 0x69, 0x6e, 0x74, 0x65, 0x72, 0x5f, 0x66, 0x6c, 0x61, 0x67
        /*3542b*/ 	.byte	0x67, 0x65, 0x64, 0x2e, 0x68, 0x70, 0x70, 0x00
	.type		$str$26,@object
	.size		$str$26,($str$25 - $str$26)
$str$26:
        /*35433*/ 	.byte	0x2f, 0x74, 0x6d, 0x70, 0x2f, 0x63, 0x75, 0x74, 0x6c, 0x61, 0x73, 0x73, 0x5f, 0x73, 0x77, 0x65
        /*35443*/ 	.byte	0x65, 0x70, 0x5f, 0x73, 0x72, 0x63, 0x2f, 0x69, 0x6e, 0x63, 0x6c, 0x75, 0x64, 0x65, 0x2f, 0x63
        /*35453*/ 	.byte	0x75, 0x74, 0x65, 0x2f, 0x61, 0x74, 0x6f, 0x6d, 0x2f, 0x63, 0x6f, 0x70, 0x79, 0x5f, 0x74, 0x72
        /*35463*/ 	.byte	0x61, 0x69, 0x74, 0x73, 0x5f, 0x73, 0x6d, 0x31, 0x30, 0x30, 0x2e, 0x68, 0x70, 0x70, 0x00
	.type		$str$25,@object
	.size		$str$25,(__unnamed_5 - $str$25)
$str$25:
        /*35472*/ 	.byte	0x28, 0x28, 0x75, 0x69, 0x6e, 0x74, 0x33, 0x32, 0x5f, 0x74, 0x28, 0x74, 0x68, 0x72, 0x65, 0x61
        /*35482*/ 	.byte	0x64, 0x49, 0x64, 0x78, 0x2e, 0x78, 0x29, 0x20, 0x2f, 0x20, 0x33, 0x32, 0x29, 0x20, 0x25, 0x20
        /*35492*/ 	.byte	0x34, 0x29, 0x20, 0x3d, 0x3d, 0x20, 0x28, 0x28, 0x28, 0x74, 0x6d, 0x65, 0x6d, 0x5f, 0x61, 0x64
        /*354a2*/ 	.byte	0x64, 0x72, 0x20, 0x3e, 0x3e, 0x20, 0x31, 0x36, 0x29, 0x20, 0x2f, 0x20, 0x33, 0x32, 0x29, 0x20
        /*354b2*/ 	.byte	0x25, 0x20, 0x34, 0x29, 0x00
	.type		__unnamed_5,@object
	.size		__unnamed_5,(__unnamed_2 - __unnamed_5)
__unnamed_5:
        /* <DEDUP_REMOVED lines=22> */
        /*35617*/ 	.byte	0x26, 0x5d, 0x00
	.type		__unnamed_2,@object
	.size		__unnamed_2,(__unnamed_1 - __unnamed_2)
__unnamed_2:
        /* <DEDUP_REMOVED lines=25> */
        /*357aa*/ 	.byte	0x34, 0x3e, 0x3e, 0x3e, 0x3e, 0x20, 0x26, 0x5d, 0x00
	.type		__unnamed_1,@object
	.size		__unnamed_1,(__unnamed_6 - __unnamed_1)
__unnamed_1:
        /* <DEDUP_REMOVED lines=31> */
        /*359a3*/ 	.byte	0x31, 0x3e, 0x3e, 0x3e, 0x5d, 0x00
	.type		__unnamed_6,@object
	.size		__unnamed_6,(__unnamed_4 - __unnamed_6)
__unnamed_6:
        /* <DEDUP_REMOVED lines=32> */
	.type		__unnamed_4,@object
	.size		__unnamed_4,(__unnamed_3 - __unnamed_4)
__unnamed_4:
        /* <DEDUP_REMOVED lines=32> */
        /*35d9f*/ 	.byte	0x3c, 0x31, 0x33, 0x31, 0x30, 0x37, 0x32, 0x3e, 0x3e, 0x3e, 0x3e, 0x5d, 0x00
	.type		__unnamed_3,@object
	.size		__unnamed_3,(__unnamed_7 - __unnamed_3)
__unnamed_3:
        /* <DEDUP_REMOVED lines=37> */
        /*35ffc*/ 	.byte	0x3a, 0x43, 0x3c, 0x30, 0x3e, 0x3e, 0x3e, 0x3e, 0x5d, 0x00
	.type		__unnamed_7,@object
	.size		__unnamed_7,(.L_16 - __unnamed_7)
__unnamed_7:
        /* <DEDUP_REMOVED lines=38> */
.L_16:


//--------------------- .nv.shared._ZN7cutlass9reference6device6kernel12BlockForEachINS_6half_tENS1_6detail18RandomGaussianFuncIS4_EEEEvPT_mNT0_6ParamsE --------------------------
	.section	.nv.shared._ZN7cutlass9reference6device6kernel12BlockForEachINS_6half_tENS1_6detail18RandomGaussianFuncIS4_EEEEvPT_mNT0_6ParamsE,"aw",@nobits
	.sectionflags	@""
	.align	16
	.zero		1024


//--------------------- .nv.shared.reserved.0     --------------------------
	.section	.nv.shared.reserved.0,"aw",@nobits
	.weak		__nv_reservedSMEM_offset_0_alias
	.size		__nv_reservedSMEM_offset_0_alias, 0, 64
	.other		__nv_reservedSMEM_offset_0_alias,@"STO_CUDA_RESERVED_SHARED STV_DEFAULT"
__nv_reservedSMEM_offset_0_alias:
	.zero		0
.nv.shared.reserved.0:
	.zero		64
	.weak		__nv_reservedSMEM_tcgen05_partition
	.type		__nv_reservedSMEM_tcgen05_partition,@object
	.size		__nv_reservedSMEM_tcgen05_partition,(.L_0 - __nv_reservedSMEM_tcgen05_partition)
__nv_reservedSMEM_tcgen05_partition:
	.zero		32
.L_0:


//--------------------- .nv.global                --------------------------
	.section	.nv.global,"aw",@nobits
.nv.global:
	.type		_ZN34_INTERNAL_a7c139bf_4_k_cu_8c7679054cute1_E,@object
	.size		_ZN34_INTERNAL_a7c139bf_4_k_cu_8c7679054cute1_E,(_ZN34_INTERNAL_a7c139bf_4_k_cu_8c7679054cuda3std3__45__cpo6cbeginE - _ZN34_INTERNAL_a7c139bf_4_k_cu_8c7679054cute1_E)
_ZN34_INTERNAL_a7c139bf_4_k_cu_8c7679054cute1_E:
	.zero		1
	.type		_ZN34_INTERNAL_a7c139bf_4_k_cu_8c7679054cuda3std3__45__cpo6cbeginE,@object
	.size		_ZN34_INTERNAL_a7c139bf_4_k_cu_8c7679054cuda3std3__45__cpo6cbeginE,(_ZN34_INTERNAL_a7c139bf_4_k_cu_8c7679054cuda3std3__48in_placeE - _ZN34_INTERNAL_a7c139bf_4_k_cu_8c7679054cuda3std3__45__cpo6cbeginE)
_ZN34_INTERNAL_a7c139bf_4_k_cu_8c7679054cuda3std3__45__cpo6cbeginE:
	.zero		1
	.type		_ZN34_INTERNAL_a7c139bf_4_k_cu_8c7679054cuda3std3__48in_placeE,@object
	.size		_ZN34_INTERNAL_a7c139bf_4_k_cu_8c7679054cuda3std3__48in_placeE,(_ZN34_INTERNAL_a7c139bf_4_k_cu_8c7679054cuda3std6ranges3__45__cpo9iter_moveE - _ZN34_INTERNAL_a7c139bf_4_k_cu_8c7679054cuda3std3__48in_placeE)
_ZN34_INTERNAL_a7c139bf_4_k_cu_8c7679054cuda3std3__48in_placeE:
	.zero		1
	.type		_ZN34_INTERNAL_a7c139bf_4_k_cu_8c7679054cuda3std6ranges3__45__cpo9iter_moveE,@object
	.size		_ZN34_INTERNAL_a7c139bf_4_k_cu_8c7679054cuda3std6ranges3__45__cpo9iter_moveE,(_ZN34_INTERNAL_a7c139bf_4_k_cu_8c7679054cuda3std3__45__cpo5beginE - _ZN34_INTERNAL_a7c139bf_4_k_cu_8c7679054cuda3std6ranges3__45__cpo9iter_moveE)
_ZN34_INTERNAL_a7c139bf_4_k_cu_8c7679054cuda3std6ranges3__45__cpo9iter_moveE:
	.zero		1
	.type		_ZN34_INTERNAL_a7c139bf_4_k_cu_8c7679054cuda3std3__45__cpo5beginE,@object
	.size		_ZN34_INTERNAL_a7c139bf_4_k_cu_8c7679054cuda3std3__45__cpo5beginE,(_ZN34_INTERNAL_a7c139bf_4_k_cu_8c7679054cuda3std3__436_GLOBAL__N__a7c139bf_4_k_cu_8c7679056ignoreE - _ZN34_INTERNAL_a7c139bf_4_k_cu_8c7679054cuda3std3__45__cpo5beginE)
_ZN34_INTERNAL_a7c139bf_4_k_cu_8c7679054cuda3std3__45__cpo5beginE:
	.zero		1
	.type		_ZN34_INTERNAL_a7c139bf_4_k_cu_8c7679054cuda3std3__436_GLOBAL__N__a7c139bf_4_k_cu_8c7679056ignoreE,@object
	.size		_ZN34_INTERNAL_a7c139bf_4_k_cu_8c7679054cuda3std3__436_GLOBAL__N__a7c139bf_4_k_cu_8c7679056ignoreE,(_ZN34_INTERNAL_a7c139bf_4_k_cu_8c7679054cute7productE - _ZN34_INTERNAL_a7c139bf_4_k_cu_8c7679054cuda3std3__436_GLOBAL__N__a7c139bf_4_k_cu_8c7679056ignoreE)
_ZN34_INTERNAL_a7c139bf_4_k_cu_8c7679054cuda3std3__436_GLOBAL__N__a7c139bf_4_k_cu_8c7679056ignoreE:
	.zero		1
	.type		_ZN34_INTERNAL_a7c139bf_4_k_cu_8c7679054cute7productE,@object
	.size		_ZN34_INTERNAL_a7c139bf_4_k_cu_8c7679054cute7productE,(_ZN34_INTERNAL_a7c139bf_4_k_cu_8c7679054cuda3std3__45__cpo3endE - _ZN34_INTERNAL_a7c139bf_4_k_cu_8c7679054cute7productE)
_ZN34_INTERNAL_a7c139bf_4_k_cu_8c7679054cute7productE:
	.zero		1
	.type		_ZN34_INTERNAL_a7c139bf_4_k_cu_8c7679054cuda3std3__45__cpo3endE,@object
	.size		_ZN34_INTERNAL_a7c139bf_4_k_cu_8c7679054cuda3std3__45__cpo3endE,(_ZN34_INTERNAL_a7c139bf_4_k_cu_8c7679054cuda3std3__419piecewise_constructE - _ZN34_INTERNAL_a7c139bf_4_k_cu_8c7679054cuda3std3__45__cpo3endE)
_ZN34_INTERNAL_a7c139bf_4_k_cu_8c7679054cuda3std3__45__cpo3endE:
	.zero		1
	.type		_ZN34_INTERNAL_a7c139bf_4_k_cu_8c7679054cuda3std3__419piecewise_constructE,@object
	.size		_ZN34_INTERNAL_a7c139bf_4_k_cu_8c7679054cuda3std3__419piecewise_constructE,(_ZN34_INTERNAL_a7c139bf_4_k_cu_8c7679054cuda3std3__45__cpo4cendE - _ZN34_INTERNAL_a7c139bf_4_k_cu_8c7679054cuda3std3__419piecewise_constructE)
_ZN34_INTERNAL_a7c139bf_4_k_cu_8c7679054cuda3std3__419piecewise_constructE:
	.zero		1
	.type		_ZN34_INTERNAL_a7c139bf_4_k_cu_8c7679054cuda3std3__45__cpo4cendE,@object
	.size		_ZN34_INTERNAL_a7c139bf_4_k_cu_8c7679054cuda3std3__45__cpo4cendE,(_ZN34_INTERNAL_a7c139bf_4_k_cu_8c7679054cuda3std6ranges3__45__cpo4swapE - _ZN34_INTERNAL_a7c139bf_4_k_cu_8c7679054cuda3std3__45__cpo4cendE)
_ZN34_INTERNAL_a7c139bf_4_k_cu_8c7679054cuda3std3__45__cpo4cendE:
	.zero		1
	.type		_ZN34_INTERNAL_a7c139bf_4_k_cu_8c7679054cuda3std6ranges3__45__cpo4swapE,@object
	.size		_ZN34_INTERNAL_a7c139bf_4_k_cu_8c7679054cuda3std6ranges3__45__cpo4swapE,(.L_24 - _ZN34_INTERNAL_a7c139bf_4_k_cu_8c7679054cuda3std6ranges3__45__cpo4swapE)
_ZN34_INTERNAL_a7c139bf_4_k_cu_8c7679054cuda3std6ranges3__45__cpo4swapE:
	.zero		1
.L_24:


//--------------------- .nv.shared._ZN7cutlass9reference6device6kernel12BlockForEachINS_6half_tENS1_6detail17RandomUniformFuncIS4_EEEEvPT_mNT0_6ParamsE --------------------------
	.section	.nv.shared._ZN7cutlass9reference6device6kernel12BlockForEachINS_6half_tENS1_6detail17RandomUniformFuncIS4_EEEEvPT_mNT0_6ParamsE,"aw",@nobits
	.sectionflags	@""
	.align	16
	.zero		1024


//--------------------- .nv.shared._ZN7cutlass13device_kernelINS_4fmha6kernel39Sm100FmhaBwdMlaKernelTmaWarpSpecializedIN4cute5tupleIJiiiiNS5_IJiiEEEEEENS_6half_tEfNS5_IJNS4_1CILi64EEENS9_ILi128EEENS9_ILi192EEESB_EEENS1_10collective6NoMaskEEEEEvNT_6ParamsE --------------------------
	.section	.nv.shared._ZN7cutlass13device_kernelINS_4fmha6kernel39Sm100FmhaBwdMlaKernelTmaWarpSpecializedIN4cute5tupleIJiiiiNS5_IJiiEEEEEENS_6half_tEfNS5_IJNS4_1CILi64EEENS9_ILi128EEENS9_ILi192EEESB_EEENS1_10collective6NoMaskEEEEEvNT_6ParamsE,"aw",@nobits
	.sectionflags	@""
	.align	16
	.zero		1024


//--------------------- .nv.shared._ZN7cutlass13device_kernelINS_4fmha6kernel39Sm100FmhaBwdMlaKernelTmaWarpSpecializedIN4cute5tupleIJNS1_10collective14VariableLengthES7_iiNS5_IJiiEEEEEENS_6half_tEfNS5_IJNS4_1CILi64EEENSB_ILi128EEENSB_ILi192EEESD_EEENS6_6NoMaskEEEEEvNT_6ParamsE --------------------------
	.section	.nv.shared._ZN7cutlass13device_kernelINS_4fmha6kernel39Sm100FmhaBwdMlaKernelTmaWarpSpecializedIN4cute5tupleIJNS1_10collective14VariableLengthES7_iiNS5_IJiiEEEEEENS_6half_tEfNS5_IJNS4_1CILi64EEENSB_ILi128EEENSB_ILi192EEESD_EEENS6_6NoMaskEEEEEvNT_6ParamsE,"aw",@nobits
	.sectionflags	@""
	.align	16
	.zero		1024


//--------------------- .nv.shared._ZN7cutlass13device_kernelINS_4fmha6kernel36Sm100FmhaBwdKernelTmaWarpSpecializedIN4cute5tupleIJiiiiNS5_IJNS5_IJiiEEEiEEEEEENS_6half_tEfNS5_IJNS4_1CILi128EEESB_SB_SB_EEENS1_10collective6NoMaskEEEEEvNT_6ParamsE --------------------------
	.section	.nv.shared._ZN7cutlass13device_kernelINS_4fmha6kernel36Sm100FmhaBwdKernelTmaWarpSpecializedIN4cute5tupleIJiiiiNS5_IJNS5_IJiiEEEiEEEEEENS_6half_tEfNS5_IJNS4_1CILi128EEESB_SB_SB_EEENS1_10collective6NoMaskEEEEEvNT_6ParamsE,"aw",@nobits
	.sectionflags	@""
	.align	16
	.zero		1024


//--------------------- .nv.shared._ZN7cutlass13device_kernelINS_4fmha6kernel36Sm100FmhaBwdKernelTmaWarpSpecializedIN4cute5tupleIJNS1_10collective14VariableLengthES7_iiNS5_IJNS5_IJiiEEEiEEEEEENS_6half_tEfNS5_IJNS4_1CILi128EEESD_SD_SD_EEENS6_6NoMaskEEEEEvNT_6ParamsE --------------------------
	.section	.nv.shared._ZN7cutlass13device_kernelINS_4fmha6kernel36Sm100FmhaBwdKernelTmaWarpSpecializedIN4cute5tupleIJNS1_10collective14VariableLengthES7_iiNS5_IJNS5_IJiiEEEiEEEEEENS_6half_tEfNS5_IJNS4_1CILi128EEESD_SD_SD_EEENS6_6NoMaskEEEEEvNT_6ParamsE,"aw",@nobits
	.sectionflags	@""
	.align	16
	.zero		1024


//--------------------- .nv.shared._ZN7cutlass13device_kernelINS_4fmha6kernel36Sm100FmhaBwdKernelTmaWarpSpecializedIN4cute5tupleIJiiiiNS5_IJNS5_IJiiEEEiEEEEEENS_6half_tEfNS5_IJNS4_1CILi128EEESB_NSA_ILi64EEESC_EEENS1_10collective6NoMaskEEEEEvNT_6ParamsE --------------------------
	.section	.nv.shared._ZN7cutlass13device_kernelINS_4fmha6kernel36Sm100FmhaBwdKernelTmaWarpSpecializedIN4cute5tupleIJiiiiNS5_IJNS5_IJiiEEEiEEEEEENS_6half_tEfNS5_IJNS4_1CILi128EEESB_NSA_ILi64EEESC_EEENS1_10collective6NoMaskEEEEEvNT_6ParamsE,"aw",@nobits
	.sectionflags	@""
	.align	16
	.zero		1024


//--------------------- .nv.shared._ZN7cutlass13device_kernelINS_4fmha6kernel36Sm100FmhaBwdKernelTmaWarpSpecializedIN4cute5tupleIJNS1_10collective14VariableLengthES7_iiNS5_IJNS5_IJiiEEEiEEEEEENS_6half_tEfNS5_IJNS4_1CILi128EEESD_NSC_ILi64EEESE_EEENS6_6NoMaskEEEEEvNT_6ParamsE --------------------------
	.section	.nv.shared._ZN7cutlass13device_kernelINS_4fmha6kernel36Sm100FmhaBwdKernelTmaWarpSpecializedIN4cute5tupleIJNS1_10collective14VariableLengthES7_iiNS5_IJNS5_IJiiEEEiEEEEEENS_6half_tEfNS5_IJNS4_1CILi128EEESD_NSC_ILi64EEESE_EEENS6_6NoMaskEEEEEvNT_6ParamsE,"aw",@nobits
	.sectionflags	@""
	.align	16
	.zero		1024


//--------------------- .nv.shared._ZN7cutlass13device_kernelINS_4fmha6kernel39Sm100FmhaBwdMlaKernelTmaWarpSpecializedIN4cute5tupleIJiiiiNS5_IJiiEEEEEENS_6half_tEfNS5_IJNS4_1CILi64EEENS9_ILi128EEENS9_ILi192EEESB_EEENS1_10collective23ResidualMaskForBackwardEEEEEvNT_6ParamsE --------------------------
	.section	.nv.shared._ZN7cutlass13device_kernelINS_4fmha6kernel39Sm100FmhaBwdMlaKernelTmaWarpSpecializedIN4cute5tupleIJiiiiNS5_IJiiEEEEEENS_6half_tEfNS5_IJNS4_1CILi64EEENS9_ILi128EEENS9_ILi192EEESB_EEENS1_10collective23ResidualMaskForBackwardEEEEEvNT_6ParamsE,"aw",@nobits
	.sectionflags	@""
	.align	16
	.zero		1024


//--------------------- .nv.shared._ZN7cutlass13device_kernelINS_4fmha6kernel39Sm100FmhaBwdMlaKernelTmaWarpSpecializedIN4cute5tupleIJNS1_10collective14VariableLengthES7_iiNS5_IJiiEEEEEENS_6half_tEfNS5_IJNS4_1CILi64EEENSB_ILi128EEENSB_ILi192EEESD_EEENS6_23ResidualMaskForBackwardEEEEEvNT_6ParamsE --------------------------
	.section	.nv.shared._ZN7cutlass13device_kernelINS_4fmha6kernel39Sm100FmhaBwdMlaKernelTmaWarpSpecializedIN4cute5tupleIJNS1_10collective14VariableLengthES7_iiNS5_IJiiEEEEEENS_6half_tEfNS5_IJNS4_1CILi64EEENSB_ILi128EEENSB_ILi192EEESD_EEENS6_23ResidualMaskForBackwardEEEEEvNT_6ParamsE,"aw",@nobits
	.sectionflags	@""
	.align	16
	.zero		1024


//--------------------- .nv.shared._ZN7cutlass13device_kernelINS_4fmha6kernel36Sm100FmhaBwdKernelTmaWarpSpecializedIN4cute5tupleIJiiiiNS5_IJNS5_IJiiEEEiEEEEEENS_6half_tEfNS5_IJNS4_1CILi128EEESB_SB_SB_EEENS1_10collective23ResidualMaskForBackwardEEEEEvNT_6ParamsE --------------------------
	.section	.nv.shared._ZN7cutlass13device_kernelINS_4fmha6kernel36Sm100FmhaBwdKernelTmaWarpSpecializedIN4cute5tupleIJiiiiNS5_IJNS5_IJiiEEEiEEEEEENS_6half_tEfNS5_IJNS4_1CILi128EEESB_SB_SB_EEENS1_10collective23ResidualMaskForBackwardEEEEEvNT_6ParamsE,"aw",@nobits
	.sectionflags	@""
	.align	16
	.zero		1024


//--------------------- .nv.shared._ZN7cutlass13device_kernelINS_4fmha6kernel36Sm100FmhaBwdKernelTmaWarpSpecializedIN4cute5tupleIJNS1_10collective14VariableLengthES7_iiNS5_IJNS5_IJiiEEEiEEEEEENS_6half_tEfNS5_IJNS4_1CILi128EEESD_SD_SD_EEENS6_23ResidualMaskForBackwardEEEEEvNT_6ParamsE --------------------------
	.section	.nv.shared._ZN7cutlass13device_kernelINS_4fmha6kernel36Sm100FmhaBwdKernelTmaWarpSpecializedIN4cute5tupleIJNS1_10collective14VariableLengthES7_iiNS5_IJNS5_IJiiEEEiEEEEEENS_6half_tEfNS5_IJNS4_1CILi128EEESD_SD_SD_EEENS6_23ResidualMaskForBackwardEEEEEvNT_6ParamsE,"aw",@nobits
	.sectionflags	@""
	.align	16
	.zero		1024


//--------------------- .nv.shared._ZN7cutlass13device_kernelINS_4fmha6kernel36Sm100FmhaBwdKernelTmaWarpSpecializedIN4cute5tupleIJiiiiNS5_IJNS5_IJiiEEEiEEEEEENS_6half_tEfNS5_IJNS4_1CILi128EEESB_NSA_ILi64EEESC_EEENS1_10collective23ResidualMaskForBackwardEEEEEvNT_6ParamsE --------------------------
	.section	.nv.shared._ZN7cutlass13device_kernelINS_4fmha6kernel36Sm100FmhaBwdKernelTmaWarpSpecializedIN4cute5tupleIJiiiiNS5_IJNS5_IJiiEEEiEEEEEENS_6half_tEfNS5_IJNS4_1CILi128EEESB_NSA_ILi64EEESC_EEENS1_10collective23ResidualMaskForBackwardEEEEEvNT_6ParamsE,"aw",@nobits
	.sectionflags	@""
	.align	16
	.zero		1024


//--------------------- .nv.shared._ZN7cutlass13device_kernelINS_4fmha6kernel36Sm100FmhaBwdKernelTmaWarpSpecializedIN4cute5tupleIJNS1_10collective14VariableLengthES7_iiNS5_IJNS5_IJiiEEEiEEEEEENS_6half_tEfNS5_IJNS4_1CILi128EEESD_NSC_ILi64EEESE_EEENS6_23ResidualMaskForBackwardEEEEEvNT_6ParamsE --------------------------
	.section	.nv.shared._ZN7cutlass13device_kernelINS_4fmha6kernel36Sm100FmhaBwdKernelTmaWarpSpecializedIN4cute5tupleIJNS1_10collective14VariableLengthES7_iiNS5_IJNS5_IJiiEEEiEEEEEENS_6half_tEfNS5_IJNS4_1CILi128EEESD_NSC_ILi64EEESE_EEENS6_23ResidualMaskForBackwardEEEEEvNT_6ParamsE,"aw",@nobits
	.sectionflags	@""
	.align	16
	.zero		1024


//--------------------- .nv.shared._ZN7cutlass13device_kernelINS_4fmha6kernel39Sm100FmhaBwdMlaKernelTmaWarpSpecializedIN4cute5tupleIJiiiiNS5_IJiiEEEEEENS_6half_tEfNS5_IJNS4_1CILi64EEENS9_ILi128EEENS9_ILi192EEESB_EEENS1_10collective21CausalForBackwardMaskILb1EEEEEEEvNT_6ParamsE --------------------------
	.section	.nv.shared._ZN7cutlass13device_kernelINS_4fmha6kernel39Sm100FmhaBwdMlaKernelTmaWarpSpecializedIN4cute5tupleIJiiiiNS5_IJiiEEEEEENS_6half_tEfNS5_IJNS4_1CILi64EEENS9_ILi128EEENS9_ILi192EEESB_EEENS1_10collective21CausalForBackwardMaskILb1EEEEEEEvNT_6ParamsE,"aw",@nobits
	.sectionflags	@""
	.align	16
	.zero		1024


//--------------------- .nv.shared._ZN7cutlass13device_kernelINS_4fmha6kernel39Sm100FmhaBwdMlaKernelTmaWarpSpecializedIN4cute5tupleIJNS1_10collective14VariableLengthES7_iiNS5_IJiiEEEEEENS_6half_tEfNS5_IJNS4_1CILi64EEENSB_ILi128EEENSB_ILi192EEESD_EEENS6_21CausalForBackwardMaskILb1EEEEEEEvNT_6ParamsE --------------------------
	.section	.nv.shared._ZN7cutlass13device_kernelINS_4fmha6kernel39Sm100FmhaBwdMlaKernelTmaWarpSpecializedIN4cute5tupleIJNS1_10collective14VariableLengthES7_iiNS5_IJiiEEEEEENS_6half_tEfNS5_IJNS4_1CILi64EEENSB_ILi128EEENSB_ILi192EEESD_EEENS6_21CausalForBackwardMaskILb1EEEEEEEvNT_6ParamsE,"aw",@nobits
	.sectionflags	@""
	.align	16
	.zero		1024


//--------------------- .nv.shared._ZN7cutlass13device_kernelINS_4fmha6kernel36Sm100FmhaBwdKernelTmaWarpSpecializedIN4cute5tupleIJiiiiNS5_IJNS5_IJiiEEEiEEEEEENS_6half_tEfNS5_IJNS4_1CILi128EEESB_SB_SB_EEENS1_10collective21CausalForBackwardMaskILb1EEEEEEEvNT_6ParamsE --------------------------
	.section	.nv.shared._ZN7cutlass13device_kernelINS_4fmha6kernel36Sm100FmhaBwdKernelTmaWarpSpecializedIN4cute5tupleIJiiiiNS5_IJNS5_IJiiEEEiEEEEEENS_6half_tEfNS5_IJNS4_1CILi128EEESB_SB_SB_EEENS1_10collective21CausalForBackwardMaskILb1EEEEEEEvNT_6ParamsE,"aw",@nobits
	.sectionflags	@""
	.align	16
	.zero		1024


//--------------------- .nv.shared._ZN7cutlass13device_kernelINS_4fmha6kernel36Sm100FmhaBwdKernelTmaWarpSpecializedIN4cute5tupleIJNS1_10collective14VariableLengthES7_iiNS5_IJNS5_IJiiEEEiEEEEEENS_6half_tEfNS5_IJNS4_1CILi128EEESD_SD_SD_EEENS6_21CausalForBackwardMaskILb1EEEEEEEvNT_6ParamsE --------------------------
	.section	.nv.shared._ZN7cutlass13device_kernelINS_4fmha6kernel36Sm100FmhaBwdKernelTmaWarpSpecializedIN4cute5tupleIJNS1_10collective14VariableLengthES7_iiNS5_IJNS5_IJiiEEEiEEEEEENS_6half_tEfNS5_IJNS4_1CILi128EEESD_SD_SD_EEENS6_21CausalForBackwardMaskILb1EEEEEEEvNT_6ParamsE,"aw",@nobits
	.sectionflags	@""
	.align	16
	.zero		1024


//--------------------- .nv.shared._ZN7cutlass13device_kernelINS_4fmha6kernel36Sm100FmhaBwdKernelTmaWarpSpecializedIN4cute5tupleIJiiiiNS5_IJNS5_IJiiEEEiEEEEEENS_6half_tEfNS5_IJNS4_1CILi128EEESB_NSA_ILi64EEESC_EEENS1_10collective21CausalForBackwardMaskILb1EEEEEEEvNT_6ParamsE --------------------------
	.section	.nv.shared._ZN7cutlass13device_kernelINS_4fmha6kernel36Sm100FmhaBwdKernelTmaWarpSpecializedIN4cute5tupleIJiiiiNS5_IJNS5_IJiiEEEiEEEEEENS_6half_tEfNS5_IJNS4_1CILi128EEESB_NSA_ILi64EEESC_EEENS1_10collective21CausalForBackwardMaskILb1EEEEEEEvNT_6ParamsE,"aw",@nobits
	.sectionflags	@""
	.align	16
	.zero		1024


//--------------------- .nv.shared._ZN7cutlass13device_kernelINS_4fmha6kernel20FmhaKernelBwdConvertIN4cute5tupleIJiiiiNS5_IJNS5_IJiiEEEiEEEEEENS_6half_tEfEEEEvNT_6ParamsE --------------------------
	.section	.nv.shared._ZN7cutlass13device_kernelINS_4fmha6kernel20FmhaKernelBwdConvertIN4cute5tupleIJiiiiNS5_IJNS5_IJiiEEEiEEEEEENS_6half_tEfEEEEvNT_6ParamsE,"aw",@nobits
	.sectionflags	@""
	.align	16
	.zero		1024


//--------------------- .nv.shared._ZN7cutlass13device_kernelINS_4fmha6kernel19FmhaKernelBwdSumOdOIN4cute5tupleIJiiiiNS5_IJNS5_IJiiEEEiEEEEEENS_6half_tEfEEEEvNT_6ParamsE --------------------------
	.section	.nv.shared._ZN7cutlass13device_kernelINS_4fmha6kernel19FmhaKernelBwdSumOdOIN4cute5tupleIJiiiiNS5_IJNS5_IJiiEEEiEEEEEENS_6half_tEfEEEEvNT_6ParamsE,"aw",@nobits
	.sectionflags	@""
	.align	16
	.zero		1024


//--------------------- .nv.shared._ZN7cutlass13device_kernelINS_4fmha6kernel36Sm100FmhaBwdKernelTmaWarpSpecializedIN4cute5tupleIJNS1_10collective14VariableLengthES7_iiNS5_IJNS5_IJiiEEEiEEEEEENS_6half_tEfNS5_IJNS4_1CILi128EEESD_NSC_ILi64EEESE_EEENS6_21CausalForBackwardMaskILb1EEEEEEEvNT_6ParamsE --------------------------
	.section	.nv.shared._ZN7cutlass13device_kernelINS_4fmha6kernel36Sm100FmhaBwdKernelTmaWarpSpecializedIN4cute5tupleIJNS1_10collective14VariableLengthES7_iiNS5_IJNS5_IJiiEEEiEEEEEENS_6half_tEfNS5_IJNS4_1CILi128EEESD_NSC_ILi64EEESE_EEENS6_21CausalForBackwardMaskILb1EEEEEEEvNT_6ParamsE,"aw",@nobits
	.sectionflags	@""
	.align	16
	.zero		1024


//--------------------- .nv.shared._ZN7cutlass13device_kernelINS_4fmha6kernel20FmhaKernelBwdConvertIN4cute5tupleIJNS1_10collective14VariableLengthES7_iiNS5_IJNS5_IJiiEEEiEEEEEENS_6half_tEfEEEEvNT_6ParamsE --------------------------
	.section	.nv.shared._ZN7cutlass13device_kernelINS_4fmha6kernel20FmhaKernelBwdConvertIN4cute5tupleIJNS1_10collective14VariableLengthES7_iiNS5_IJNS5_IJiiEEEiEEEEEENS_6half_tEfEEEEvNT_6ParamsE,"aw",@nobits
	.sectionflags	@""
	.align	16
	.zero		1024


//--------------------- .nv.shared._ZN7cutlass13device_kernelINS_4fmha6kernel19FmhaKernelBwdSumOdOIN4cute5tupleIJNS1_10collective14VariableLengthES7_iiNS5_IJNS5_IJiiEEEiEEEEEENS_6half_tEfEEEEvNT_6ParamsE --------------------------
	.section	.nv.shared._ZN7cutlass13device_kernelINS_4fmha6kernel19FmhaKernelBwdSumOdOIN4cute5tupleIJNS1_10collective14VariableLengthES7_iiNS5_IJNS5_IJiiEEEiEEEEEENS_6half_tEfEEEEvNT_6ParamsE,"aw",@nobits
	.sectionflags	@""
	.align	16
	.zero		1024


//--------------------- .nv.shared._Z28fmha_bwd_reference_dV_kernelIN4cute5tupleIJiiiiNS1_IJNS1_IJiiEEEiEEEEEENS0_6TensorINS0_10ViewEngineINS0_8gmem_ptrIPN7cutlass6half_tEEEEENS0_6LayoutINS1_IJiiS3_EEENS1_IJiNS0_1CILi1EEES3_EEEEEEENS5_ISC_NSD_ISE_NS1_IJiSG_NS1_IJNS1_IJNSF_ILi0EEEiEEEiEEEEEEEEEESP_SJ_NS5_INS6_INS7_IPfEEEENSD_INS1_IJiS3_EEENS1_IJSG_S3_EEEEEEESJ_SP_NS8_4fmha10collective6NoMaskEEvT_T0_T1_T2_T3_T4_T5_T6_T7_ --------------------------
	.section	.nv.shared._Z28fmha_bwd_reference_dV_kernelIN4cute5tupleIJiiiiNS1_IJNS1_IJiiEEEiEEEEEENS0_6TensorINS0_10ViewEngineINS0_8gmem_ptrIPN7cutlass6half_tEEEEENS0_6LayoutINS1_IJiiS3_EEENS1_IJiNS0_1CILi1EEES3_EEEEEEENS5_ISC_NSD_ISE_NS1_IJiSG_NS1_IJNS1_IJNSF_ILi0EEEiEEEiEEEEEEEEEESP_SJ_NS5_INS6_INS7_IPfEEEENSD_INS1_IJiS3_EEENS1_IJSG_S3_EEEEEEESJ_SP_NS8_4fmha10collective6NoMaskEEvT_T0_T1_T2_T3_T4_T5_T6_T7_,"aw",@nobits
	.sectionflags	@""
	.align	16
	.zero		1024


//--------------------- .nv.shared._Z28fmha_bwd_reference_dK_kernelIN4cute5tupleIJiiiiNS1_IJNS1_IJiiEEEiEEEEEENS0_6TensorINS0_10ViewEngineINS0_8gmem_ptrIPN7cutlass6half_tEEEEENS0_6LayoutINS1_IJiiS3_EEENS1_IJiNS0_1CILi1EEES3_EEEEEEENS5_ISC_NSD_ISE_NS1_IJiSG_NS1_IJNS1_IJNSF_ILi0EEEiEEEiEEEEEEEEEESP_SJ_NS5_INS6_INS7_IPfEEEENSD_INS1_IJiS3_EEENS1_IJSG_S3_EEEEEEESJ_SP_NS8_4fmha10collective6NoMaskEEvT_T0_T1_T2_T3_T4_T5_T6_T7_ --------------------------
	.section	.nv.shared._Z28fmha_bwd_reference_dK_kernelIN4cute5tupleIJiiiiNS1_IJNS1_IJiiEEEiEEEEEENS0_6TensorINS0_10ViewEngineINS0_8gmem_ptrIPN7cutlass6half_tEEEEENS0_6LayoutINS1_IJiiS3_EEENS1_IJiNS0_1CILi1EEES3_EEEEEEENS5_ISC_NSD_ISE_NS1_IJiSG_NS1_IJNS1_IJNSF_ILi0EEEiEEEiEEEEEEEEEESP_SJ_NS5_INS6_INS7_IPfEEEENSD_INS1_IJiS3_EEENS1_IJSG_S3_EEEEEEESJ_SP_NS8_4fmha10collective6NoMaskEEvT_T0_T1_T2_T3_T4_T5_T6_T7_,"aw",@nobits
	.sectionflags	@""
	.align	16
	.zero		1024


//--------------------- .nv.shared._Z28fmha_bwd_reference_dQ_kernelIN4cute5tupleIJiiiiNS1_IJNS1_IJiiEEEiEEEEEENS0_6TensorINS0_10ViewEngineINS0_8gmem_ptrIPN7cutlass6half_tEEEEENS0_6LayoutINS1_IJiiS3_EEENS1_IJiNS0_1CILi1EEES3_EEEEEEENS5_ISC_NSD_ISE_NS1_IJiSG_NS1_IJNS1_IJNSF_ILi0EEEiEEEiEEEEEEEEEESP_SJ_NS5_INS6_INS7_IPfEEEENSD_INS1_IJiS3_EEENS1_IJSG_S3_EEEEEEESJ_SJ_NS8_4fmha10collective6NoMaskEEvT_T0_T1_T2_T3_T4_T5_T6_T7_ --------------------------
	.section	.nv.shared._Z28fmha_bwd_reference_dQ_kernelIN4cute5tupleIJiiiiNS1_IJNS1_IJiiEEEiEEEEEENS0_6TensorINS0_10ViewEngineINS0_8gmem_ptrIPN7cutlass6half_tEEEEENS0_6LayoutINS1_IJiiS3_EEENS1_IJiNS0_1CILi1EEES3_EEEEEEENS5_ISC_NSD_ISE_NS1_IJiSG_NS1_IJNS1_IJNSF_ILi0EEEiEEEiEEEEEEEEEESP_SJ_NS5_INS6_INS7_IPfEEEENSD_INS1_IJiS3_EEENS1_IJSG_S3_EEEEEEESJ_SJ_NS8_4fmha10collective6NoMaskEEvT_T0_T1_T2_T3_T4_T5_T6_T7_,"aw",@nobits
	.sectionflags	@""
	.align	16
	.zero		1024


//--------------------- .nv.shared._Z21fmha_reference_kernelIN4cute5tupleIJiiiiNS1_IJNS1_IJiiEEEiEEEEEENS0_6TensorINS0_10ViewEngineINS0_8gmem_ptrIPN7cutlass6half_tEEEEENS0_6LayoutINS1_IJiiS3_EEENS1_IJiNS0_1CILi1EEES3_EEEEEEENS5_ISC_NSD_ISE_NS1_IJiSG_NS1_IJNS1_IJNSF_ILi0EEEiEEEiEEEEEEEEEESP_SJ_NS5_INS6_INS7_IPfEEEENSD_INS1_IJiS3_EEENS1_IJSG_S3_EEEEEEENS8_4fmha10collective6NoMaskEEvT_T0_T1_T2_T3_T4_T5_ --------------------------
	.section	.nv.shared._Z21fmha_reference_kernelIN4cute5tupleIJiiiiNS1_IJNS1_IJiiEEEiEEEEEENS0_6TensorINS0_10ViewEngineINS0_8gmem_ptrIPN7cutlass6half_tEEEEENS0_6LayoutINS1_IJiiS3_EEENS1_IJiNS0_1CILi1EEES3_EEEEEEENS5_ISC_NSD_ISE_NS1_IJiSG_NS1_IJNS1_IJNSF_ILi0EEEiEEEiEEEEEEEEEESP_SJ_NS5_INS6_INS7_IPfEEEENSD_INS1_IJiS3_EEENS1_IJSG_S3_EEEEEEENS8_4fmha10collective6NoMaskEEvT_T0_T1_T2_T3_T4_T5_,"aw",@nobits
	.sectionflags	@""
	.align	16
	.zero		1024


//--------------------- .nv.shared._Z28fmha_bwd_reference_dV_kernelIN4cute5tupleIJN7cutlass4fmha10collective14VariableLengthES5_iiNS1_IJNS1_IJiiEEEiEEEEEENS0_6TensorINS0_10ViewEngineINS0_8gmem_ptrIPNS2_6half_tEEEEENS0_6LayoutINS1_IJS5_iS7_EEENS1_IJiNS0_1CILi1EEES7_EEEEEEENS9_ISF_NSG_ISH_NS1_IJiSJ_NS1_IJNS1_IJNSI_ILi0EEEiEEEiEEEEEEEEEESS_SM_NS9_INSA_INSB_IPfEEEENSG_INS1_IJS5_S7_EEENS1_IJSJ_S7_EEEEEEESM_SS_NS4_6NoMaskEEvT_T0_T1_T2_T3_T4_T5_T6_T7_ --------------------------
	.section	.nv.shared._Z28fmha_bwd_reference_dV_kernelIN4cute5tupleIJN7cutlass4fmha10collective14VariableLengthES5_iiNS1_IJNS1_IJiiEEEiEEEEEENS0_6TensorINS0_10ViewEngineINS0_8gmem_ptrIPNS2_6half_tEEEEENS0_6LayoutINS1_IJS5_iS7_EEENS1_IJiNS0_1CILi1EEES7_EEEEEEENS9_ISF_NSG_ISH_NS1_IJiSJ_NS1_IJNS1_IJNSI_ILi0EEEiEEEiEEEEEEEEEESS_SM_NS9_INSA_INSB_IPfEEEENSG_INS1_IJS5_S7_EEENS1_IJSJ_S7_EEEEEEESM_SS_NS4_6NoMaskEEvT_T0_T1_T2_T3_T4_T5_T6_T7_,"aw",@nobits
	.sectionflags	@""
	.align	16
	.zero		1024


//--------------------- .nv.shared._Z28fmha_bwd_reference_dK_kernelIN4cute5tupleIJN7cutlass4fmha10collective14VariableLengthES5_iiNS1_IJNS1_IJiiEEEiEEEEEENS0_6TensorINS0_10ViewEngineINS0_8gmem_ptrIPNS2_6half_tEEEEENS0_6LayoutINS1_IJS5_iS7_EEENS1_IJiNS0_1CILi1EEES7_EEEEEEENS9_ISF_NSG_ISH_NS1_IJiSJ_NS1_IJNS1_IJNSI_ILi0EEEiEEEiEEEEEEEEEESS_SM_NS9_INSA_INSB_IPfEEEENSG_INS1_IJS5_S7_EEENS1_IJSJ_S7_EEEEEEESM_SS_NS4_6NoMaskEEvT_T0_T1_T2_T3_T4_T5_T6_T7_ --------------------------
	.section	.nv.shared._Z28fmha_bwd_reference_dK_kernelIN4cute5tupleIJN7cutlass4fmha10collective14VariableLengthES5_iiNS1_IJNS1_IJiiEEEiEEEEEENS0_6TensorINS0_10ViewEngineINS0_8gmem_ptrIPNS2_6half_tEEEEENS0_6LayoutINS1_IJS5_iS7_EEENS1_IJiNS0_1CILi1EEES7_EEEEEEENS9_ISF_NSG_ISH_NS1_IJiSJ_NS1_IJNS1_IJNSI_ILi0EEEiEEEiEEEEEEEEEESS_SM_NS9_INSA_INSB_IPfEEEENSG_INS1_IJS5_S7_EEENS1_IJSJ_S7_EEEEEEESM_SS_NS4_6NoMaskEEvT_T0_T1_T2_T3_T4_T5_T6_T7_,"aw",@nobits
	.sectionflags	@""
	.align	16
	.zero		1024


//--------------------- .nv.shared._Z28fmha_bwd_reference_dQ_kernelIN4cute5tupleIJN7cutlass4fmha10collective14VariableLengthES5_iiNS1_IJNS1_IJiiEEEiEEEEEENS0_6TensorINS0_10ViewEngineINS0_8gmem_ptrIPNS2_6half_tEEEEENS0_6LayoutINS1_IJS5_iS7_EEENS1_IJiNS0_1CILi1EEES7_EEEEEEENS9_ISF_NSG_ISH_NS1_IJiSJ_NS1_IJNS1_IJNSI_ILi0EEEiEEEiEEEEEEEEEESS_SM_NS9_INSA_INSB_IPfEEEENSG_INS1_IJS5_S7_EEENS1_IJSJ_S7_EEEEEEESM_SM_NS4_6NoMaskEEvT_T0_T1_T2_T3_T4_T5_T6_T7_ --------------------------
	.section	.nv.shared._Z28fmha_bwd_reference_dQ_kernelIN4cute5tupleIJN7cutlass4fmha10collective14VariableLengthES5_iiNS1_IJNS1_IJiiEEEiEEEEEENS0_6TensorINS0_10ViewEngineINS0_8gmem_ptrIPNS2_6half_tEEEEENS0_6LayoutINS1_IJS5_iS7_EEENS1_IJiNS0_1CILi1EEES7_EEEEEEENS9_ISF_NSG_ISH_NS1_IJiSJ_NS1_IJNS1_IJNSI_ILi0EEEiEEEiEEEEEEEEEESS_SM_NS9_INSA_INSB_IPfEEEENSG_INS1_IJS5_S7_EEENS1_IJSJ_S7_EEEEEEESM_SM_NS4_6NoMaskEEvT_T0_T1_T2_T3_T4_T5_T6_T7_,"aw",@nobits
	.sectionflags	@""
	.align	16
	.zero		1024


//--------------------- .nv.shared._Z21fmha_reference_kernelIN4cute5tupleIJN7cutlass4fmha10collective14VariableLengthES5_iiNS1_IJNS1_IJiiEEEiEEEEEENS0_6TensorINS0_10ViewEngineINS0_8gmem_ptrIPNS2_6half_tEEEEENS0_6LayoutINS1_IJS5_iS7_EEENS1_IJiNS0_1CILi1EEES7_EEEEEEENS9_ISF_NSG_ISH_NS1_IJiSJ_NS1_IJNS1_IJNSI_ILi0EEEiEEEiEEEEEEEEEESS_SM_NS9_INSA_INSB_IPfEEEENSG_INS1_IJS5_S7_EEENS1_IJSJ_S7_EEEEEEENS4_6NoMaskEEvT_T0_T1_T2_T3_T4_T5_ --------------------------
	.section	.nv.shared._Z21fmha_reference_kernelIN4cute5tupleIJN7cutlass4fmha10collective14VariableLengthES5_iiNS1_IJNS1_IJiiEEEiEEEEEENS0_6TensorINS0_10ViewEngineINS0_8gmem_ptrIPNS2_6half_tEEEEENS0_6LayoutINS1_IJS5_iS7_EEENS1_IJiNS0_1CILi1EEES7_EEEEEEENS9_ISF_NSG_ISH_NS1_IJiSJ_NS1_IJNS1_IJNSI_ILi0EEEiEEEiEEEEEEEEEESS_SM_NS9_INSA_INSB_IPfEEEENSG_INS1_IJS5_S7_EEENS1_IJSJ_S7_EEEEEEENS4_6NoMaskEEvT_T0_T1_T2_T3_T4_T5_,"aw",@nobits
	.sectionflags	@""
	.align	16
	.zero		1024


//--------------------- .nv.shared._Z28fmha_bwd_reference_dV_kernelIN4cute5tupleIJiiiiNS1_IJNS1_IJiiEEEiEEEEEENS0_6TensorINS0_10ViewEngineINS0_8gmem_ptrIPN7cutlass6half_tEEEEENS0_6LayoutINS1_IJiiS3_EEENS1_IJiNS0_1CILi1EEES3_EEEEEEENS5_ISC_NSD_ISE_NS1_IJiSG_NS1_IJNS1_IJNSF_ILi0EEEiEEEiEEEEEEEEEESP_SJ_NS5_INS6_INS7_IPfEEEENSD_INS1_IJiS3_EEENS1_IJSG_S3_EEEEEEESJ_SP_NS8_4fmha10collective23ResidualMaskForBackwardEEvT_T0_T1_T2_T3_T4_T5_T6_T7_ --------------------------
	.section	.nv.shared._Z28fmha_bwd_reference_dV_kernelIN4cute5tupleIJiiiiNS1_IJNS1_IJiiEEEiEEEEEENS0_6TensorINS0_10ViewEngineINS0_8gmem_ptrIPN7cutlass6half_tEEEEENS0_6LayoutINS1_IJiiS3_EEENS1_IJiNS0_1CILi1EEES3_EEEEEEENS5_ISC_NSD_ISE_NS1_IJiSG_NS1_IJNS1_IJNSF_ILi0EEEiEEEiEEEEEEEEEESP_SJ_NS5_INS6_INS7_IPfEEEENSD_INS1_IJiS3_EEENS1_IJSG_S3_EEEEEEESJ_SP_NS8_4fmha10collective23ResidualMaskForBackwardEEvT_T0_T1_T2_T3_T4_T5_T6_T7_,"aw",@nobits
	.sectionflags	@""
	.align	16
	.zero		1024


//--------------------- .nv.shared._Z28fmha_bwd_reference_dK_kernelIN4cute5tupleIJiiiiNS1_IJNS1_IJiiEEEiEEEEEENS0_6TensorINS0_10ViewEngineINS0_8gmem_ptrIPN7cutlass6half_tEEEEENS0_6LayoutINS1_IJiiS3_EEENS1_IJiNS0_1CILi1EEES3_EEEEEEENS5_ISC_NSD_ISE_NS1_IJiSG_NS1_IJNS1_IJNSF_ILi0EEEiEEEiEEEEEEEEEESP_SJ_NS5_INS6_INS7_IPfEEEENSD_INS1_IJiS3_EEENS1_IJSG_S3_EEEEEEESJ_SP_NS8_4fmha10collective23ResidualMaskForBackwardEEvT_T0_T1_T2_T3_T4_T5_T6_T7_ --------------------------
	.section	.nv.shared._Z28fmha_bwd_reference_dK_kernelIN4cute5tupleIJiiiiNS1_IJNS1_IJiiEEEiEEEEEENS0_6TensorINS0_10ViewEngineINS0_8gmem_ptrIPN7cutlass6half_tEEEEENS0_6LayoutINS1_IJiiS3_EEENS1_IJiNS0_1CILi1EEES3_EEEEEEENS5_ISC_NSD_ISE_NS1_IJiSG_NS1_IJNS1_IJNSF_ILi0EEEiEEEiEEEEEEEEEESP_SJ_NS5_INS6_INS7_IPfEEEENSD_INS1_IJiS3_EEENS1_IJSG_S3_EEEEEEESJ_SP_NS8_4fmha10collective23ResidualMaskForBackwardEEvT_T0_T1_T2_T3_T4_T5_T6_T7_,"aw",@nobits
	.sectionflags	@""
	.align	16
	.zero		1024


//--------------------- .nv.shared._Z28fmha_bwd_reference_dQ_kernelIN4cute5tupleIJiiiiNS1_IJNS1_IJiiEEEiEEEEEENS0_6TensorINS0_10ViewEngineINS0_8gmem_ptrIPN7cutlass6half_tEEEEENS0_6LayoutINS1_IJiiS3_EEENS1_IJiNS0_1CILi1EEES3_EEEEEEENS5_ISC_NSD_ISE_NS1_IJiSG_NS1_IJNS1_IJNSF_ILi0EEEiEEEiEEEEEEEEEESP_SJ_NS5_INS6_INS7_IPfEEEENSD_INS1_IJiS3_EEENS1_IJSG_S3_EEEEEEESJ_SJ_NS8_4fmha10collective23ResidualMaskForBackwardEEvT_T0_T1_T2_T3_T4_T5_T6_T7_ --------------------------
	.section	.nv.shared._Z28fmha_bwd_reference_dQ_kernelIN4cute5tupleIJiiiiNS1_IJNS1_IJiiEEEiEEEEEENS0_6TensorINS0_10ViewEngineINS0_8gmem_ptrIPN7cutlass6half_tEEEEENS0_6LayoutINS1_IJiiS3_EEENS1_IJiNS0_1CILi1EEES3_EEEEEEENS5_ISC_NSD_ISE_NS1_IJiSG_NS1_IJNS1_IJNSF_ILi0EEEiEEEiEEEEEEEEEESP_SJ_NS5_INS6_INS7_IPfEEEENSD_INS1_IJiS3_EEENS1_IJSG_S3_EEEEEEESJ_SJ_NS8_4fmha10collective23ResidualMaskForBackwardEEvT_T0_T1_T2_T3_T4_T5_T6_T7_,"aw",@nobits
	.sectionflags	@""
	.align	16
	.zero		1024


//--------------------- .nv.shared._Z21fmha_reference_kernelIN4cute5tupleIJiiiiNS1_IJNS1_IJiiEEEiEEEEEENS0_6TensorINS0_10ViewEngineINS0_8gmem_ptrIPN7cutlass6half_tEEEEENS0_6LayoutINS1_IJiiS3_EEENS1_IJiNS0_1CILi1EEES3_EEEEEEENS5_ISC_NSD_ISE_NS1_IJiSG_NS1_IJNS1_IJNSF_ILi0EEEiEEEiEEEEEEEEEESP_SJ_NS5_INS6_INS7_IPfEEEENSD_INS1_IJiS3_EEENS1_IJSG_S3_EEEEEEENS8_4fmha10collective23ResidualMaskForBackwardEEvT_T0_T1_T2_T3_T4_T5_ --------------------------
	.section	.nv.shared._Z21fmha_reference_kernelIN4cute5tupleIJiiiiNS1_IJNS1_IJiiEEEiEEEEEENS0_6TensorINS0_10ViewEngineINS0_8gmem_ptrIPN7cutlass6half_tEEEEENS0_6LayoutINS1_IJiiS3_EEENS1_IJiNS0_1CILi1EEES3_EEEEEEENS5_ISC_NSD_ISE_NS1_IJiSG_NS1_IJNS1_IJNSF_ILi0EEEiEEEiEEEEEEEEEESP_SJ_NS5_INS6_INS7_IPfEEEENSD_INS1_IJiS3_EEENS1_IJSG_S3_EEEEEEENS8_4fmha10collective23ResidualMaskForBackwardEEvT_T0_T1_T2_T3_T4_T5_,"aw",@nobits
	.sectionflags	@""
	.align	16
	.zero		1024


//--------------------- .nv.shared._Z28fmha_bwd_reference_dV_kernelIN4cute5tupleIJN7cutlass4fmha10collective14VariableLengthES5_iiNS1_IJNS1_IJiiEEEiEEEEEENS0_6TensorINS0_10ViewEngineINS0_8gmem_ptrIPNS2_6half_tEEEEENS0_6LayoutINS1_IJS5_iS7_EEENS1_IJiNS0_1CILi1EEES7_EEEEEEENS9_ISF_NSG_ISH_NS1_IJiSJ_NS1_IJNS1_IJNSI_ILi0EEEiEEEiEEEEEEEEEESS_SM_NS9_INSA_INSB_IPfEEEENSG_INS1_IJS5_S7_EEENS1_IJSJ_S7_EEEEEEESM_SS_NS4_23ResidualMaskForBackwardEEvT_T0_T1_T2_T3_T4_T5_T6_T7_ --------------------------
	.section	.nv.shared._Z28fmha_bwd_reference_dV_kernelIN4cute5tupleIJN7cutlass4fmha10collective14VariableLengthES5_iiNS1_IJNS1_IJiiEEEiEEEEEENS0_6TensorINS0_10ViewEngineINS0_8gmem_ptrIPNS2_6half_tEEEEENS0_6LayoutINS1_IJS5_iS7_EEENS1_IJiNS0_1CILi1EEES7_EEEEEEENS9_ISF_NSG_ISH_NS1_IJiSJ_NS1_IJNS1_IJNSI_ILi0EEEiEEEiEEEEEEEEEESS_SM_NS9_INSA_INSB_IPfEEEENSG_INS1_IJS5_S7_EEENS1_IJSJ_S7_EEEEEEESM_SS_NS4_23ResidualMaskForBackwardEEvT_T0_T1_T2_T3_T4_T5_T6_T7_,"aw",@nobits
	.sectionflags	@""
	.align	16
	.zero		1024


//--------------------- .nv.shared._Z28fmha_bwd_reference_dK_kernelIN4cute5tupleIJN7cutlass4fmha10collective14VariableLengthES5_iiNS1_IJNS1_IJiiEEEiEEEEEENS0_6TensorINS0_10ViewEngineINS0_8gmem_ptrIPNS2_6half_tEEEEENS0_6LayoutINS1_IJS5_iS7_EEENS1_IJiNS0_1CILi1EEES7_EEEEEEENS9_ISF_NSG_ISH_NS1_IJiSJ_NS1_IJNS1_IJNSI_ILi0EEEiEEEiEEEEEEEEEESS_SM_NS9_INSA_INSB_IPfEEEENSG_INS1_IJS5_S7_EEENS1_IJSJ_S7_EEEEEEESM_SS_NS4_23ResidualMaskForBackwardEEvT_T0_T1_T2_T3_T4_T5_T6_T7_ --------------------------
	.section	.nv.shared._Z28fmha_bwd_reference_dK_kernelIN4cute5tupleIJN7cutlass4fmha10collective14VariableLengthES5_iiNS1_IJNS1_IJiiEEEiEEEEEENS0_6TensorINS0_10ViewEngineINS0_8gmem_ptrIPNS2_6half_tEEEEENS0_6LayoutINS1_IJS5_iS7_EEENS1_IJiNS0_1CILi1EEES7_EEEEEEENS9_ISF_NSG_ISH_NS1_IJiSJ_NS1_IJNS1_IJNSI_ILi0EEEiEEEiEEEEEEEEEESS_SM_NS9_INSA_INSB_IPfEEEENSG_INS1_IJS5_S7_EEENS1_IJSJ_S7_EEEEEEESM_SS_NS4_23ResidualMaskForBackwardEEvT_T0_T1_T2_T3_T4_T5_T6_T7_,"aw",@nobits
	.sectionflags	@""
	.align	16
	.zero		1024


//--------------------- .nv.shared._Z28fmha_bwd_reference_dQ_kernelIN4cute5tupleIJN7cutlass4fmha10collective14VariableLengthES5_iiNS1_IJNS1_IJiiEEEiEEEEEENS0_6TensorINS0_10ViewEngineINS0_8gmem_ptrIPNS2_6half_tEEEEENS0_6LayoutINS1_IJS5_iS7_EEENS1_IJiNS0_1CILi1EEES7_EEEEEEENS9_ISF_NSG_ISH_NS1_IJiSJ_NS1_IJNS1_IJNSI_ILi0EEEiEEEiEEEEEEEEEESS_SM_NS9_INSA_INSB_IPfEEEENSG_INS1_IJS5_S7_EEENS1_IJSJ_S7_EEEEEEESM_SM_NS4_23ResidualMaskForBackwardEEvT_T0_T1_T2_T3_T4_T5_T6_T7_ --------------------------
	.section	.nv.shared._Z28fmha_bwd_reference_dQ_kernelIN4cute5tupleIJN7cutlass4fmha10collective14VariableLengthES5_iiNS1_IJNS1_IJiiEEEiEEEEEENS0_6TensorINS0_10ViewEngineINS0_8gmem_ptrIPNS2_6half_tEEEEENS0_6LayoutINS1_IJS5_iS7_EEENS1_IJiNS0_1CILi1EEES7_EEEEEEENS9_ISF_NSG_ISH_NS1_IJiSJ_NS1_IJNS1_IJNSI_ILi0EEEiEEEiEEEEEEEEEESS_SM_NS9_INSA_INSB_IPfEEEENSG_INS1_IJS5_S7_EEENS1_IJSJ_S7_EEEEEEESM_SM_NS4_23ResidualMaskForBackwardEEvT_T0_T1_T2_T3_T4_T5_T6_T7_,"aw",@nobits
	.sectionflags	@""
	.align	16
	.zero		1024


//--------------------- .nv.shared._Z21fmha_reference_kernelIN4cute5tupleIJN7cutlass4fmha10collective14VariableLengthES5_iiNS1_IJNS1_IJiiEEEiEEEEEENS0_6TensorINS0_10ViewEngineINS0_8gmem_ptrIPNS2_6half_tEEEEENS0_6LayoutINS1_IJS5_iS7_EEENS1_IJiNS0_1CILi1EEES7_EEEEEEENS9_ISF_NSG_ISH_NS1_IJiSJ_NS1_IJNS1_IJNSI_ILi0EEEiEEEiEEEEEEEEEESS_SM_NS9_INSA_INSB_IPfEEEENSG_INS1_IJS5_S7_EEENS1_IJSJ_S7_EEEEEEENS4_23ResidualMaskForBackwardEEvT_T0_T1_T2_T3_T4_T5_ --------------------------
	.section	.nv.shared._Z21fmha_reference_kernelIN4cute5tupleIJN7cutlass4fmha10collective14VariableLengthES5_iiNS1_IJNS1_IJiiEEEiEEEEEENS0_6TensorINS0_10ViewEngineINS0_8gmem_ptrIPNS2_6half_tEEEEENS0_6LayoutINS1_IJS5_iS7_EEENS1_IJiNS0_1CILi1EEES7_EEEEEEENS9_ISF_NSG_ISH_NS1_IJiSJ_NS1_IJNS1_IJNSI_ILi0EEEiEEEiEEEEEEEEEESS_SM_NS9_INSA_INSB_IPfEEEENSG_INS1_IJS5_S7_EEENS1_IJSJ_S7_EEEEEEENS4_23ResidualMaskForBackwardEEvT_T0_T1_T2_T3_T4_T5_,"aw",@nobits
	.sectionflags	@""
	.align	16
	.zero		1024


//--------------------- .nv.shared._Z28fmha_bwd_reference_dV_kernelIN4cute5tupleIJiiiiNS1_IJNS1_IJiiEEEiEEEEEENS0_6TensorINS0_10ViewEngineINS0_8gmem_ptrIPN7cutlass6half_tEEEEENS0_6LayoutINS1_IJiiS3_EEENS1_IJiNS0_1CILi1EEES3_EEEEEEENS5_ISC_NSD_ISE_NS1_IJiSG_NS1_IJNS1_IJNSF_ILi0EEEiEEEiEEEEEEEEEESP_SJ_NS5_INS6_INS7_IPfEEEENSD_INS1_IJiS3_EEENS1_IJSG_S3_EEEEEEESJ_SP_NS8_4fmha10collective21CausalForBackwardMaskILb1EEEEvT_T0_T1_T2_T3_T4_T5_T6_T7_ --------------------------
	.section	.nv.shared._Z28fmha_bwd_reference_dV_kernelIN4cute5tupleIJiiiiNS1_IJNS1_IJiiEEEiEEEEEENS0_6TensorINS0_10ViewEngineINS0_8gmem_ptrIPN7cutlass6half_tEEEEENS0_6LayoutINS1_IJiiS3_EEENS1_IJiNS0_1CILi1EEES3_EEEEEEENS5_ISC_NSD_ISE_NS1_IJiSG_NS1_IJNS1_IJNSF_ILi0EEEiEEEiEEEEEEEEEESP_SJ_NS5_INS6_INS7_IPfEEEENSD_INS1_IJiS3_EEENS1_IJSG_S3_EEEEEEESJ_SP_NS8_4fmha10collective21CausalForBackwardMaskILb1EEEEvT_T0_T1_T2_T3_T4_T5_T6_T7_,"aw",@nobits
	.sectionflags	@""
	.align	16
	.zero		1024


//--------------------- .nv.shared._Z28fmha_bwd_reference_dK_kernelIN4cute5tupleIJiiiiNS1_IJNS1_IJiiEEEiEEEEEENS0_6TensorINS0_10ViewEngineINS0_8gmem_ptrIPN7cutlass6half_tEEEEENS0_6LayoutINS1_IJiiS3_EEENS1_IJiNS0_1CILi1EEES3_EEEEEEENS5_ISC_NSD_ISE_NS1_IJiSG_NS1_IJNS1_IJNSF_ILi0EEEiEEEiEEEEEEEEEESP_SJ_NS5_INS6_INS7_IPfEEEENSD_INS1_IJiS3_EEENS1_IJSG_S3_EEEEEEESJ_SP_NS8_4fmha10collective21CausalForBackwardMaskILb1EEEEvT_T0_T1_T2_T3_T4_T5_T6_T7_ --------------------------
	.section	.nv.shared._Z28fmha_bwd_reference_dK_kernelIN4cute5tupleIJiiiiNS1_IJNS1_IJiiEEEiEEEEEENS0_6TensorINS0_10ViewEngineINS0_8gmem_ptrIPN7cutlass6half_tEEEEENS0_6LayoutINS1_IJiiS3_EEENS1_IJiNS0_1CILi1EEES3_EEEEEEENS5_ISC_NSD_ISE_NS1_IJiSG_NS1_IJNS1_IJNSF_ILi0EEEiEEEiEEEEEEEEEESP_SJ_NS5_INS6_INS7_IPfEEEENSD_INS1_IJiS3_EEENS1_IJSG_S3_EEEEEEESJ_SP_NS8_4fmha10collective21CausalForBackwardMaskILb1EEEEvT_T0_T1_T2_T3_T4_T5_T6_T7_,"aw",@nobits
	.sectionflags	@""
	.align	16
	.zero		1024


//--------------------- .nv.shared._Z28fmha_bwd_reference_dQ_kernelIN4cute5tupleIJiiiiNS1_IJNS1_IJiiEEEiEEEEEENS0_6TensorINS0_10ViewEngineINS0_8gmem_ptrIPN7cutlass6half_tEEEEENS0_6LayoutINS1_IJiiS3_EEENS1_IJiNS0_1CILi1EEES3_EEEEEEENS5_ISC_NSD_ISE_NS1_IJiSG_NS1_IJNS1_IJNSF_ILi0EEEiEEEiEEEEEEEEEESP_SJ_NS5_INS6_INS7_IPfEEEENSD_INS1_IJiS3_EEENS1_IJSG_S3_EEEEEEESJ_SJ_NS8_4fmha10collective21CausalForBackwardMaskILb1EEEEvT_T0_T1_T2_T3_T4_T5_T6_T7_ --------------------------
	.section	.nv.shared._Z28fmha_bwd_reference_dQ_kernelIN4cute5tupleIJiiiiNS1_IJNS1_IJiiEEEiEEEEEENS0_6TensorINS0_10ViewEngineINS0_8gmem_ptrIPN7cutlass6half_tEEEEENS0_6LayoutINS1_IJiiS3_EEENS1_IJiNS0_1CILi1EEES3_EEEEEEENS5_ISC_NSD_ISE_NS1_IJiSG_NS1_IJNS1_IJNSF_ILi0EEEiEEEiEEEEEEEEEESP_SJ_NS5_INS6_INS7_IPfEEEENSD_INS1_IJiS3_EEENS1_IJSG_S3_EEEEEEESJ_SJ_NS8_4fmha10collective21CausalForBackwardMaskILb1EEEEvT_T0_T1_T2_T3_T4_T5_T6_T7_,"aw",@nobits
	.sectionflags	@""
	.align	16
	.zero		1024


//--------------------- .nv.shared._Z21fmha_reference_kernelIN4cute5tupleIJiiiiNS1_IJNS1_IJiiEEEiEEEEEENS0_6TensorINS0_10ViewEngineINS0_8gmem_ptrIPN7cutlass6half_tEEEEENS0_6LayoutINS1_IJiiS3_EEENS1_IJiNS0_1CILi1EEES3_EEEEEEENS5_ISC_NSD_ISE_NS1_IJiSG_NS1_IJNS1_IJNSF_ILi0EEEiEEEiEEEEEEEEEESP_SJ_NS5_INS6_INS7_IPfEEEENSD_INS1_IJiS3_EEENS1_IJSG_S3_EEEEEEENS8_4fmha10collective21CausalForBackwardMaskILb1EEEEvT_T0_T1_T2_T3_T4_T5_ --------------------------
	.section	.nv.shared._Z21fmha_reference_kernelIN4cute5tupleIJiiiiNS1_IJNS1_IJiiEEEiEEEEEENS0_6TensorINS0_10ViewEngineINS0_8gmem_ptrIPN7cutlass6half_tEEEEENS0_6LayoutINS1_IJiiS3_EEENS1_IJiNS0_1CILi1EEES3_EEEEEEENS5_ISC_NSD_ISE_NS1_IJiSG_NS1_IJNS1_IJNSF_ILi0EEEiEEEiEEEEEEEEEESP_SJ_NS5_INS6_INS7_IPfEEEENSD_INS1_IJiS3_EEENS1_IJSG_S3_EEEEEEENS8_4fmha10collective21CausalForBackwardMaskILb1EEEEvT_T0_T1_T2_T3_T4_T5_,"aw",@nobits
	.sectionflags	@""
	.align	16
	.zero		1024


//--------------------- .nv.shared._Z25reference_abs_diff_kernelIKN7cutlass6half_tEEvPT_S4_mPdS5_b --------------------------
	.section	.nv.shared._Z25reference_abs_diff_kernelIKN7cutlass6half_tEEvPT_S4_mPdS5_b,"aw",@nobits
	.sectionflags	@""
	.align	16
.nv.shared._Z25reference_abs_diff_kernelIKN7cutlass6half_tEEvPT_S4_mPdS5_b:
	.zero		1040


//--------------------- .nv.shared._Z28fmha_bwd_reference_dV_kernelIN4cute5tupleIJN7cutlass4fmha10collective14VariableLengthES5_iiNS1_IJNS1_IJiiEEEiEEEEEENS0_6TensorINS0_10ViewEngineINS0_8gmem_ptrIPNS2_6half_tEEEEENS0_6LayoutINS1_IJS5_iS7_EEENS1_IJiNS0_1CILi1EEES7_EEEEEEENS9_ISF_NSG_ISH_NS1_IJiSJ_NS1_IJNS1_IJNSI_ILi0EEEiEEEiEEEEEEEEEESS_SM_NS9_INSA_INSB_IPfEEEENSG_INS1_IJS5_S7_EEENS1_IJSJ_S7_EEEEEEESM_SS_NS4_21CausalForBackwardMaskILb1EEEEvT_T0_T1_T2_T3_T4_T5_T6_T7_ --------------------------
	.section	.nv.shared._Z28fmha_bwd_reference_dV_kernelIN4cute5tupleIJN7cutlass4fmha10collective14VariableLengthES5_iiNS1_IJNS1_IJiiEEEiEEEEEENS0_6TensorINS0_10ViewEngineINS0_8gmem_ptrIPNS2_6half_tEEEEENS0_6LayoutINS1_IJS5_iS7_EEENS1_IJiNS0_1CILi1EEES7_EEEEEEENS9_ISF_NSG_ISH_NS1_IJiSJ_NS1_IJNS1_IJNSI_ILi0EEEiEEEiEEEEEEEEEESS_SM_NS9_INSA_INSB_IPfEEEENSG_INS1_IJS5_S7_EEENS1_IJSJ_S7_EEEEEEESM_SS_NS4_21CausalForBackwardMaskILb1EEEEvT_T0_T1_T2_T3_T4_T5_T6_T7_,"aw",@nobits
	.sectionflags	@""
	.align	16
	.zero		1024


//--------------------- .nv.shared._Z28fmha_bwd_reference_dK_kernelIN4cute5tupleIJN7cutlass4fmha10collective14VariableLengthES5_iiNS1_IJNS1_IJiiEEEiEEEEEENS0_6TensorINS0_10ViewEngineINS0_8gmem_ptrIPNS2_6half_tEEEEENS0_6LayoutINS1_IJS5_iS7_EEENS1_IJiNS0_1CILi1EEES7_EEEEEEENS9_ISF_NSG_ISH_NS1_IJiSJ_NS1_IJNS1_IJNSI_ILi0EEEiEEEiEEEEEEEEEESS_SM_NS9_INSA_INSB_IPfEEEENSG_INS1_IJS5_S7_EEENS1_IJSJ_S7_EEEEEEESM_SS_NS4_21CausalForBackwardMaskILb1EEEEvT_T0_T1_T2_T3_T4_T5_T6_T7_ --------------------------
	.section	.nv.shared._Z28fmha_bwd_reference_dK_kernelIN4cute5tupleIJN7cutlass4fmha10collective14VariableLengthES5_iiNS1_IJNS1_IJiiEEEiEEEEEENS0_6TensorINS0_10ViewEngineINS0_8gmem_ptrIPNS2_6half_tEEEEENS0_6LayoutINS1_IJS5_iS7_EEENS1_IJiNS0_1CILi1EEES7_EEEEEEENS9_ISF_NSG_ISH_NS1_IJiSJ_NS1_IJNS1_IJNSI_ILi0EEEiEEEiEEEEEEEEEESS_SM_NS9_INSA_INSB_IPfEEEENSG_INS1_IJS5_S7_EEENS1_IJSJ_S7_EEEEEEESM_SS_NS4_21CausalForBackwardMaskILb1EEEEvT_T0_T1_T2_T3_T4_T5_T6_T7_,"aw",@nobits
	.sectionflags	@""
	.align	16
	.zero		1024


//--------------------- .nv.shared._Z28fmha_bwd_reference_dQ_kernelIN4cute5tupleIJN7cutlass4fmha10collective14VariableLengthES5_iiNS1_IJNS1_IJiiEEEiEEEEEENS0_6TensorINS0_10ViewEngineINS0_8gmem_ptrIPNS2_6half_tEEEEENS0_6LayoutINS1_IJS5_iS7_EEENS1_IJiNS0_1CILi1EEES7_EEEEEEENS9_ISF_NSG_ISH_NS1_IJiSJ_NS1_IJNS1_IJNSI_ILi0EEEiEEEiEEEEEEEEEESS_SM_NS9_INSA_INSB_IPfEEEENSG_INS1_IJS5_S7_EEENS1_IJSJ_S7_EEEEEEESM_SM_NS4_21CausalForBackwardMaskILb1EEEEvT_T0_T1_T2_T3_T4_T5_T6_T7_ --------------------------
	.section	.nv.shared._Z28fmha_bwd_reference_dQ_kernelIN4cute5tupleIJN7cutlass4fmha10collective14VariableLengthES5_iiNS1_IJNS1_IJiiEEEiEEEEEENS0_6TensorINS0_10ViewEngineINS0_8gmem_ptrIPNS2_6half_tEEEEENS0_6LayoutINS1_IJS5_iS7_EEENS1_IJiNS0_1CILi1EEES7_EEEEEEENS9_ISF_NSG_ISH_NS1_IJiSJ_NS1_IJNS1_IJNSI_ILi0EEEiEEEiEEEEEEEEEESS_SM_NS9_INSA_INSB_IPfEEEENSG_INS1_IJS5_S7_EEENS1_IJSJ_S7_EEEEEEESM_SM_NS4_21CausalForBackwardMaskILb1EEEEvT_T0_T1_T2_T3_T4_T5_T6_T7_,"aw",@nobits
	.sectionflags	@""
	.align	16
	.zero		1024


//--------------------- .nv.shared._Z21fmha_reference_kernelIN4cute5tupleIJN7cutlass4fmha10collective14VariableLengthES5_iiNS1_IJNS1_IJiiEEEiEEEEEENS0_6TensorINS0_10ViewEngineINS0_8gmem_ptrIPNS2_6half_tEEEEENS0_6LayoutINS1_IJS5_iS7_EEENS1_IJiNS0_1CILi1EEES7_EEEEEEENS9_ISF_NSG_ISH_NS1_IJiSJ_NS1_IJNS1_IJNSI_ILi0EEEiEEEiEEEEEEEEEESS_SM_NS9_INSA_INSB_IPfEEEENSG_INS1_IJS5_S7_EEENS1_IJSJ_S7_EEEEEEENS4_21CausalForBackwardMaskILb1EEEEvT_T0_T1_T2_T3_T4_T5_ --------------------------
	.section	.nv.shared._Z21fmha_reference_kernelIN4cute5tupleIJN7cutlass4fmha10collective14VariableLengthES5_iiNS1_IJNS1_IJiiEEEiEEEEEENS0_6TensorINS0_10ViewEngineINS0_8gmem_ptrIPNS2_6half_tEEEEENS0_6LayoutINS1_IJS5_iS7_EEENS1_IJiNS0_1CILi1EEES7_EEEEEEENS9_ISF_NSG_ISH_NS1_IJiSJ_NS1_IJNS1_IJNSI_ILi0EEEiEEEiEEEEEEEEEESS_SM_NS9_INSA_INSB_IPfEEEENSG_INS1_IJS5_S7_EEENS1_IJSJ_S7_EEEEEEENS4_21CausalForBackwardMaskILb1EEEEvT_T0_T1_T2_T3_T4_T5_,"aw",@nobits
	.sectionflags	@""
	.align	16
	.zero		1024


//--------------------- .nv.constant0._ZN7cutlass9reference6device6kernel12BlockForEachINS_6half_tENS1_6detail18RandomGaussianFuncIS4_EEEEvPT_mNT0_6ParamsE --------------------------
	.section	.nv.constant0._ZN7cutlass9reference6device6kernel12BlockForEachINS_6half_tENS1_6detail18RandomGaussianFuncIS4_EEEEvPT_mNT0_6ParamsE,"a",@progbits
	.sectionflags	@""
	.align	4
.nv.constant0._ZN7cutlass9reference6device6kernel12BlockForEachINS_6half_tENS1_6detail18RandomGaussianFuncIS4_EEEEvPT_mNT0_6ParamsE:
	.zero		944


//--------------------- .nv.constant0._ZN7cutlass9reference6device6kernel12BlockForEachINS_6half_tENS1_6detail17RandomUniformFuncIS4_EEEEvPT_mNT0_6ParamsE --------------------------
	.section	.nv.constant0._ZN7cutlass9reference6device6kernel12BlockForEachINS_6half_tENS1_6detail17RandomUniformFuncIS4_EEEEvPT_mNT0_6ParamsE,"a",@progbits
	.sectionflags	@""
	.align	4
.nv.constant0._ZN7cutlass9reference6device6kernel12BlockForEachINS_6half_tENS1_6detail17RandomUniformFuncIS4_EEEEvPT_mNT0_6ParamsE:
	.zero		960


//--------------------- .nv.constant0._ZN7cutlass13device_kernelINS_4fmha6kernel39Sm100FmhaBwdMlaKernelTmaWarpSpecializedIN4cute5tupleIJiiiiNS5_IJiiEEEEEENS_6half_tEfNS5_IJNS4_1CILi64EEENS9_ILi128EEENS9_ILi192EEESB_EEENS1_10collective6NoMaskEEEEEvNT_6ParamsE --------------------------
	.section	.nv.constant0._ZN7cutlass13device_kernelINS_4fmha6kernel39Sm100FmhaBwdMlaKernelTmaWarpSpecializedIN4cute5tupleIJiiiiNS5_IJiiEEEEEENS_6half_tEfNS5_IJNS4_1CILi64EEENS9_ILi128EEENS9_ILi192EEESB_EEENS1_10collective6NoMaskEEEEEvNT_6ParamsE,"a",@progbits
	.sectionflags	@""
	.align	4
.nv.constant0._ZN7cutlass13device_kernelINS_4fmha6kernel39Sm100FmhaBwdMlaKernelTmaWarpSpecializedIN4cute5tupleIJiiiiNS5_IJiiEEEEEENS_6half_tEfNS5_IJNS4_1CILi64EEENS9_ILi128EEENS9_ILi192EEESB_EEENS1_10collective6NoMaskEEEEEvNT_6ParamsE:
	.zero		2560


//--------------------- .nv.constant0._ZN7cutlass13device_kernelINS_4fmha6kernel39Sm100FmhaBwdMlaKernelTmaWarpSpecializedIN4cute5tupleIJNS1_10collective14VariableLengthES7_iiNS5_IJiiEEEEEENS_6half_tEfNS5_IJNS4_1CILi64EEENSB_ILi128EEENSB_ILi192EEESD_EEENS6_6NoMaskEEEEEvNT_6ParamsE --------------------------
	.section	.nv.constant0._ZN7cutlass13device_kernelINS_4fmha6kernel39Sm100FmhaBwdMlaKernelTmaWarpSpecializedIN4cute5tupleIJNS1_10collective14VariableLengthES7_iiNS5_IJiiEEEEEENS_6half_tEfNS5_IJNS4_1CILi64EEENSB_ILi128EEENSB_ILi192EEESD_EEENS6_6NoMaskEEEEEvNT_6ParamsE,"a",@progbits
	.sectionflags	@""
	.align	4
.nv.constant0._ZN7cutlass13device_kernelINS_4fmha6kernel39Sm100FmhaBwdMlaKernelTmaWarpSpecializedIN4cute5tupleIJNS1_10collective14VariableLengthES7_iiNS5_IJiiEEEEEENS_6half_tEfNS5_IJNS4_1CILi64EEENSB_ILi128EEENSB_ILi192EEESD_EEENS6_6NoMaskEEEEEvNT_6ParamsE:
	.zero		2560


//--------------------- .nv.constant0._ZN7cutlass13device_kernelINS_4fmha6kernel36Sm100FmhaBwdKernelTmaWarpSpecializedIN4cute5tupleIJiiiiNS5_IJNS5_IJiiEEEiEEEEEENS_6half_tEfNS5_IJNS4_1CILi128EEESB_SB_SB_EEENS1_10collective6NoMaskEEEEEvNT_6ParamsE --------------------------
	.section	.nv.constant0._ZN7cutlass13device_kernelINS_4fmha6kernel36Sm100FmhaBwdKernelTmaWarpSpecializedIN4cute5tupleIJiiiiNS5_IJNS5_IJiiEEEiEEEEEENS_6half_tEfNS5_IJNS4_1CILi128EEESB_SB_SB_EEENS1_10collective6NoMaskEEEEEvNT_6ParamsE,"a",@progbits
	.sectionflags	@""
	.align	4
.nv.constant0._ZN7cutlass13device_kernelINS_4fmha6kernel36Sm100FmhaBwdKernelTmaWarpSpecializedIN4cute5tupleIJiiiiNS5_IJNS5_IJiiEEEiEEEEEENS_6half_tEfNS5_IJNS4_1CILi128EEESB_SB_SB_EEENS1_10collective6NoMaskEEEEEvNT_6ParamsE:
	.zero		2560


//--------------------- .nv.constant0._ZN7cutlass13device_kernelINS_4fmha6kernel36Sm100FmhaBwdKernelTmaWarpSpecializedIN4cute5tupleIJNS1_10collective14VariableLengthES7_iiNS5_IJNS5_IJiiEEEiEEEEEENS_6half_tEfNS5_IJNS4_1CILi128EEESD_SD_SD_EEENS6_6NoMaskEEEEEvNT_6ParamsE --------------------------
	.section	.nv.constant0._ZN7cutlass13device_kernelINS_4fmha6kernel36Sm100FmhaBwdKernelTmaWarpSpecializedIN4cute5tupleIJNS1_10collective14VariableLengthES7_iiNS5_IJNS5_IJiiEEEiEEEEEENS_6half_tEfNS5_IJNS4_1CILi128EEESD_SD_SD_EEENS6_6NoMaskEEEEEvNT_6ParamsE,"a",@progbits
	.sectionflags	@""
	.align	4
.nv.constant0._ZN7cutlass13device_kernelINS_4fmha6kernel36Sm100FmhaBwdKernelTmaWarpSpecializedIN4cute5tupleIJNS1_10collective14VariableLengthES7_iiNS5_IJNS5_IJiiEEEiEEEEEENS_6half_tEfNS5_IJNS4_1CILi128EEESD_SD_SD_EEENS6_6NoMaskEEEEEvNT_6ParamsE:
	.zero		2560


//--------------------- .nv.constant0._ZN7cutlass13device_kernelINS_4fmha6kernel36Sm100FmhaBwdKernelTmaWarpSpecializedIN4cute5tupleIJiiiiNS5_IJNS5_IJiiEEEiEEEEEENS_6half_tEfNS5_IJNS4_1CILi128EEESB_NSA_ILi64EEESC_EEENS1_10collective6NoMaskEEEEEvNT_6ParamsE --------------------------
	.section	.nv.constant0._ZN7cutlass13device_kernelINS_4fmha6kernel36Sm100FmhaBwdKernelTmaWarpSpecializedIN4cute5tupleIJiiiiNS5_IJNS5_IJiiEEEiEEEEEENS_6half_tEfNS5_IJNS4_1CILi128EEESB_NSA_ILi64EEESC_EEENS1_10collective6NoMaskEEEEEvNT_6ParamsE,"a",@progbits
	.sectionflags	@""
	.align	4
.nv.constant0._ZN7cutlass13device_kernelINS_4fmha6kernel36Sm100FmhaBwdKernelTmaWarpSpecializedIN4cute5tupleIJiiiiNS5_IJNS5_IJiiEEEiEEEEEENS_6half_tEfNS5_IJNS4_1CILi128EEESB_NSA_ILi64EEESC_EEENS1_10collective6NoMaskEEEEEvNT_6ParamsE:
	.zero		2560


//--------------------- .nv.constant0._ZN7cutlass13device_kernelINS_4fmha6kernel36Sm100FmhaBwdKernelTmaWarpSpecializedIN4cute5tupleIJNS1_10collective14VariableLengthES7_iiNS5_IJNS5_IJiiEEEiEEEEEENS_6half_tEfNS5_IJNS4_1CILi128EEESD_NSC_ILi64EEESE_EEENS6_6NoMaskEEEEEvNT_6ParamsE --------------------------
	.section	.nv.constant0._ZN7cutlass13device_kernelINS_4fmha6kernel36Sm100FmhaBwdKernelTmaWarpSpecializedIN4cute5tupleIJNS1_10collective14VariableLengthES7_iiNS5_IJNS5_IJiiEEEiEEEEEENS_6half_tEfNS5_IJNS4_1CILi128EEESD_NSC_ILi64EEESE_EEENS6_6NoMaskEEEEEvNT_6ParamsE,"a",@progbits
	.sectionflags	@""
	.align	4
.nv.constant0._ZN7cutlass13device_kernelINS_4fmha6kernel36Sm100FmhaBwdKernelTmaWarpSpecializedIN4cute5tupleIJNS1_10collective14VariableLengthES7_iiNS5_IJNS5_IJiiEEEiEEEEEENS_6half_tEfNS5_IJNS4_1CILi128EEESD_NSC_ILi64EEESE_EEENS6_6NoMaskEEEEEvNT_6ParamsE:
	.zero		2560


//--------------------- .nv.constant0._ZN7cutlass13device_kernelINS_4fmha6kernel39Sm100FmhaBwdMlaKernelTmaWarpSpecializedIN4cute5tupleIJiiiiNS5_IJiiEEEEEENS_6half_tEfNS5_IJNS4_1CILi64EEENS9_ILi128EEENS9_ILi192EEESB_EEENS1_10collective23ResidualMaskForBackwardEEEEEvNT_6ParamsE --------------------------
	.section	.nv.constant0._ZN7cutlass13device_kernelINS_4fmha6kernel39Sm100FmhaBwdMlaKernelTmaWarpSpecializedIN4cute5tupleIJiiiiNS5_IJiiEEEEEENS_6half_tEfNS5_IJNS4_1CILi64EEENS9_ILi128EEENS9_ILi192EEESB_EEENS1_10collective23ResidualMaskForBackwardEEEEEvNT_6ParamsE,"a",@progbits
	.sectionflags	@""
	.align	4
.nv.constant0._ZN7cutlass13device_kernelINS_4fmha6kernel39Sm100FmhaBwdMlaKernelTmaWarpSpecializedIN4cute5tupleIJiiiiNS5_IJiiEEEEEENS_6half_tEfNS5_IJNS4_1CILi64EEENS9_ILi128EEENS9_ILi192EEESB_EEENS1_10collective23ResidualMaskForBackwardEEEEEvNT_6ParamsE:
	.zero		2560


//--------------------- .nv.constant0._ZN7cutlass13device_kernelINS_4fmha6kernel39Sm100FmhaBwdMlaKernelTmaWarpSpecializedIN4cute5tupleIJNS1_10collective14VariableLengthES7_iiNS5_IJiiEEEEEENS_6half_tEfNS5_IJNS4_1CILi64EEENSB_ILi128EEENSB_ILi192EEESD_EEENS6_23ResidualMaskForBackwardEEEEEvNT_6ParamsE --------------------------
	.section	.nv.constant0._ZN7cutlass13device_kernelINS_4fmha6kernel39Sm100FmhaBwdMlaKernelTmaWarpSpecializedIN4cute5tupleIJNS1_10collective14VariableLengthES7_iiNS5_IJiiEEEEEENS_6half_tEfNS5_IJNS4_1CILi64EEENSB_ILi128EEENSB_ILi192EEESD_EEENS6_23ResidualMaskForBackwardEEEEEvNT_6ParamsE,"a",@progbits
	.sectionflags	@""
	.align	4
.nv.constant0._ZN7cutlass13device_kernelINS_4fmha6kernel39Sm100FmhaBwdMlaKernelTmaWarpSpecializedIN4cute5tupleIJNS1_10collective14VariableLengthES7_iiNS5_IJiiEEEEEENS_6half_tEfNS5_IJNS4_1CILi64EEENSB_ILi128EEENSB_ILi192EEESD_EEENS6_23ResidualMaskForBackwardEEEEEvNT_6ParamsE:
	.zero		2560


//--------------------- .nv.constant0._ZN7cutlass13device_kernelINS_4fmha6kernel36Sm100FmhaBwdKernelTmaWarpSpecializedIN4cute5tupleIJiiiiNS5_IJNS5_IJiiEEEiEEEEEENS_6half_tEfNS5_IJNS4_1CILi128EEESB_SB_SB_EEENS1_10collective23ResidualMaskForBackwardEEEEEvNT_6ParamsE --------------------------
	.section	.nv.constant0._ZN7cutlass13device_kernelINS_4fmha6kernel36Sm100FmhaBwdKernelTmaWarpSpecializedIN4cute5tupleIJiiiiNS5_IJNS5_IJiiEEEiEEEEEENS_6half_tEfNS5_IJNS4_1CILi128EEESB_SB_SB_EEENS1_10collective23ResidualMaskForBackwardEEEEEvNT_6ParamsE,"a",@progbits
	.sectionflags	@""
	.align	4
.nv.constant0._ZN7cutlass13device_kernelINS_4fmha6kernel36Sm100FmhaBwdKernelTmaWarpSpecializedIN4cute5tupleIJiiiiNS5_IJNS5_IJiiEEEiEEEEEENS_6half_tEfNS5_IJNS4_1CILi128EEESB_SB_SB_EEENS1_10collective23ResidualMaskForBackwardEEEEEvNT_6ParamsE:
	.zero		2560


//--------------------- .nv.constant0._ZN7cutlass13device_kernelINS_4fmha6kernel36Sm100FmhaBwdKernelTmaWarpSpecializedIN4cute5tupleIJNS1_10collective14VariableLengthES7_iiNS5_IJNS5_IJiiEEEiEEEEEENS_6half_tEfNS5_IJNS4_1CILi128EEESD_SD_SD_EEENS6_23ResidualMaskForBackwardEEEEEvNT_6ParamsE --------------------------
	.section	.nv.constant0._ZN7cutlass13device_kernelINS_4fmha6kernel36Sm100FmhaBwdKernelTmaWarpSpecializedIN4cute5tupleIJNS1_10collective14VariableLengthES7_iiNS5_IJNS5_IJiiEEEiEEEEEENS_6half_tEfNS5_IJNS4_1CILi128EEESD_SD_SD_EEENS6_23ResidualMaskForBackwardEEEEEvNT_6ParamsE,"a",@progbits
	.sectionflags	@""
	.align	4
.nv.constant0._ZN7cutlass13device_kernelINS_4fmha6kernel36Sm100FmhaBwdKernelTmaWarpSpecializedIN4cute5tupleIJNS1_10collective14VariableLengthES7_iiNS5_IJNS5_IJiiEEEiEEEEEENS_6half_tEfNS5_IJNS4_1CILi128EEESD_SD_SD_EEENS6_23ResidualMaskForBackwardEEEEEvNT_6ParamsE:
	.zero		2560


//--------------------- .nv.constant0._ZN7cutlass13device_kernelINS_4fmha6kernel36Sm100FmhaBwdKernelTmaWarpSpecializedIN4cute5tupleIJiiiiNS5_IJNS5_IJiiEEEiEEEEEENS_6half_tEfNS5_IJNS4_1CILi128EEESB_NSA_ILi64EEESC_EEENS1_10collective23ResidualMaskForBackwardEEEEEvNT_6ParamsE --------------------------
	.section	.nv.constant0._ZN7cutlass13device_kernelINS_4fmha6kernel36Sm100FmhaBwdKernelTmaWarpSpecializedIN4cute5tupleIJiiiiNS5_IJNS5_IJiiEEEiEEEEEENS_6half_tEfNS5_IJNS4_1CILi128EEESB_NSA_ILi64EEESC_EEENS1_10collective23ResidualMaskForBackwardEEEEEvNT_6ParamsE,"a",@progbits
	.sectionflags	@""
	.align	4
.nv.constant0._ZN7cutlass13device_kernelINS_4fmha6kernel36Sm100FmhaBwdKernelTmaWarpSpecializedIN4cute5tupleIJiiiiNS5_IJNS5_IJiiEEEiEEEEEENS_6half_tEfNS5_IJNS4_1CILi128EEESB_NSA_ILi64EEESC_EEENS1_10collective23ResidualMaskForBackwardEEEEEvNT_6ParamsE:
	.zero		2560


//--------------------- .nv.constant0._ZN7cutlass13device_kernelINS_4fmha6kernel36Sm100FmhaBwdKernelTmaWarpSpecializedIN4cute5tupleIJNS1_10collective14VariableLengthES7_iiNS5_IJNS5_IJiiEEEiEEEEEENS_6half_tEfNS5_IJNS4_1CILi128EEESD_NSC_ILi64EEESE_EEENS6_23ResidualMaskForBackwardEEEEEvNT_6ParamsE --------------------------
	.section	.nv.constant0._ZN7cutlass13device_kernelINS_4fmha6kernel36Sm100FmhaBwdKernelTmaWarpSpecializedIN4cute5tupleIJNS1_10collective14VariableLengthES7_iiNS5_IJNS5_IJiiEEEiEEEEEENS_6half_tEfNS5_IJNS4_1CILi128EEESD_NSC_ILi64EEESE_EEENS6_23ResidualMaskForBackwardEEEEEvNT_6ParamsE,"a",@progbits
	.sectionflags	@""
	.align	4
.nv.constant0._ZN7cutlass13device_kernelINS_4fmha6kernel36Sm100FmhaBwdKernelTmaWarpSpecializedIN4cute5tupleIJNS1_10collective14VariableLengthES7_iiNS5_IJNS5_IJiiEEEiEEEEEENS_6half_tEfNS5_IJNS4_1CILi128EEESD_NSC_ILi64EEESE_EEENS6_23ResidualMaskForBackwardEEEEEvNT_6ParamsE:
	.zero		2560


//--------------------- .nv.constant0._ZN7cutlass13device_kernelINS_4fmha6kernel39Sm100FmhaBwdMlaKernelTmaWarpSpecializedIN4cute5tupleIJiiiiNS5_IJiiEEEEEENS_6half_tEfNS5_IJNS4_1CILi64EEENS9_ILi128EEENS9_ILi192EEESB_EEENS1_10collective21CausalForBackwardMaskILb1EEEEEEEvNT_6ParamsE --------------------------
	.section	.nv.constant0._ZN7cutlass13device_kernelINS_4fmha6kernel39Sm100FmhaBwdMlaKernelTmaWarpSpecializedIN4cute5tupleIJiiiiNS5_IJiiEEEEEENS_6half_tEfNS5_IJNS4_1CILi64EEENS9_ILi128EEENS9_ILi192EEESB_EEENS1_10collective21CausalForBackwardMaskILb1EEEEEEEvNT_6ParamsE,"a",@progbits
	.sectionflags	@""
	.align	4
.nv.constant0._ZN7cutlass13device_kernelINS_4fmha6kernel39Sm100FmhaBwdMlaKernelTmaWarpSpecializedIN4cute5tupleIJiiiiNS5_IJiiEEEEEENS_6half_tEfNS5_IJNS4_1CILi64EEENS9_ILi128EEENS9_ILi192EEESB_EEENS1_10collective21CausalForBackwardMaskILb1EEEEEEEvNT_6ParamsE:
	.zero		2560


//--------------------- .nv.constant0._ZN7cutlass13device_kernelINS_4fmha6kernel39Sm100FmhaBwdMlaKernelTmaWarpSpecializedIN4cute5tupleIJNS1_10collective14VariableLengthES7_iiNS5_IJiiEEEEEENS_6half_tEfNS5_IJNS4_1CILi64EEENSB_ILi128EEENSB_ILi192EEESD_EEENS6_21CausalForBackwardMaskILb1EEEEEEEvNT_6ParamsE --------------------------
	.section	.nv.constant0._ZN7cutlass13device_kernelINS_4fmha6kernel39Sm100FmhaBwdMlaKernelTmaWarpSpecializedIN4cute5tupleIJNS1_10collective14VariableLengthES7_iiNS5_IJiiEEEEEENS_6half_tEfNS5_IJNS4_1CILi64EEENSB_ILi128EEENSB_ILi192EEESD_EEENS6_21CausalForBackwardMaskILb1EEEEEEEvNT_6ParamsE,"a",@progbits
	.sectionflags	@""
	.align	4
.nv.constant0._ZN7cutlass13device_kernelINS_4fmha6kernel39Sm100FmhaBwdMlaKernelTmaWarpSpecializedIN4cute5tupleIJNS1_10collective14VariableLengthES7_iiNS5_IJiiEEEEEENS_6half_tEfNS5_IJNS4_1CILi64EEENSB_ILi128EEENSB_ILi192EEESD_EEENS6_21CausalForBackwardMaskILb1EEEEEEEvNT_6ParamsE:
	.zero		2560


//--------------------- .nv.constant0._ZN7cutlass13device_kernelINS_4fmha6kernel36Sm100FmhaBwdKernelTmaWarpSpecializedIN4cute5tupleIJiiiiNS5_IJNS5_IJiiEEEiEEEEEENS_6half_tEfNS5_IJNS4_1CILi128EEESB_SB_SB_EEENS1_10collective21CausalForBackwardMaskILb1EEEEEEEvNT_6ParamsE --------------------------
	.section	.nv.constant0._ZN7cutlass13device_kernelINS_4fmha6kernel36Sm100FmhaBwdKernelTmaWarpSpecializedIN4cute5tupleIJiiiiNS5_IJNS5_IJiiEEEiEEEEEENS_6half_tEfNS5_IJNS4_1CILi128EEESB_SB_SB_EEENS1_10collective21CausalForBackwardMaskILb1EEEEEEEvNT_6ParamsE,"a",@progbits
	.sectionflags	@""
	.align	4
.nv.constant0._ZN7cutlass13device_kernelINS_4fmha6kernel36Sm100FmhaBwdKernelTmaWarpSpecializedIN4cute5tupleIJiiiiNS5_IJNS5_IJiiEEEiEEEEEENS_6half_tEfNS5_IJNS4_1CILi128EEESB_SB_SB_EEENS1_10collective21CausalForBackwardMaskILb1EEEEEEEvNT_6ParamsE:
	.zero		2560


//--------------------- .nv.constant0._ZN7cutlass13device_kernelINS_4fmha6kernel36Sm100FmhaBwdKernelTmaWarpSpecializedIN4cute5tupleIJNS1_10collective14VariableLengthES7_iiNS5_IJNS5_IJiiEEEiEEEEEENS_6half_tEfNS5_IJNS4_1CILi128EEESD_SD_SD_EEENS6_21CausalForBackwardMaskILb1EEEEEEEvNT_6ParamsE --------------------------
	.section	.nv.constant0._ZN7cutlass13device_kernelINS_4fmha6kernel36Sm100FmhaBwdKernelTmaWarpSpecializedIN4cute5tupleIJNS1_10collective14VariableLengthES7_iiNS5_IJNS5_IJiiEEEiEEEEEENS_6half_tEfNS5_IJNS4_1CILi128EEESD_SD_SD_EEENS6_21CausalForBackwardMaskILb1EEEEEEEvNT_6ParamsE,"a",@progbits
	.sectionflags	@""
	.align	4
.nv.constant0._ZN7cutlass13device_kernelINS_4fmha6kernel36Sm100FmhaBwdKernelTmaWarpSpecializedIN4cute5tupleIJNS1_10collective14VariableLengthES7_iiNS5_IJNS5_IJiiEEEiEEEEEENS_6half_tEfNS5_IJNS4_1CILi128EEESD_SD_SD_EEENS6_21CausalForBackwardMaskILb1EEEEEEEvNT_6ParamsE:
	.zero		2560


//--------------------- .nv.constant0._ZN7cutlass13device_kernelINS_4fmha6kernel36Sm100FmhaBwdKernelTmaWarpSpecializedIN4cute5tupleIJiiiiNS5_IJNS5_IJiiEEEiEEEEEENS_6half_tEfNS5_IJNS4_1CILi128EEESB_NSA_ILi64EEESC_EEENS1_10collective21CausalForBackwardMaskILb1EEEEEEEvNT_6ParamsE --------------------------
	.section	.nv.constant0._ZN7cutlass13device_kernelINS_4fmha6kernel36Sm100FmhaBwdKernelTmaWarpSpecializedIN4cute5tupleIJiiiiNS5_IJNS5_IJiiEEEiEEEEEENS_6half_tEfNS5_IJNS4_1CILi128EEESB_NSA_ILi64EEESC_EEENS1_10collective21CausalForBackwardMaskILb1EEEEEEEvNT_6ParamsE,"a",@progbits
	.sectionflags	@""
	.align	4
.nv.constant0._ZN7cutlass13device_kernelINS_4fmha6kernel36Sm100FmhaBwdKernelTmaWarpSpecializedIN4cute5tupleIJiiiiNS5_IJNS5_IJiiEEEiEEEEEENS_6half_tEfNS5_IJNS4_1CILi128EEESB_NSA_ILi64EEESC_EEENS1_10collective21CausalForBackwardMaskILb1EEEEEEEvNT_6ParamsE:
	.zero		2560


//--------------------- .nv.constant0._ZN7cutlass13device_kernelINS_4fmha6kernel20FmhaKernelBwdConvertIN4cute5tupleIJiiiiNS5_IJNS5_IJiiEEEiEEEEEENS_6half_tEfEEEEvNT_6ParamsE --------------------------
	.section	.nv.constant0._ZN7cutlass13device_kernelINS_4fmha6kernel20FmhaKernelBwdConvertIN4cute5tupleIJiiiiNS5_IJNS5_IJiiEEEiEEEEEENS_6half_tEfEEEEvNT_6ParamsE,"a",@progbits
	.sectionflags	@""
	.align	4
.nv.constant0._ZN7cutlass13device_kernelINS_4fmha6kernel20FmhaKernelBwdConvertIN4cute5tupleIJiiiiNS5_IJNS5_IJiiEEEiEEEEEENS_6half_tEfEEEEvNT_6ParamsE:
	.zero		1072


//--------------------- .nv.constant0._ZN7cutlass13device_kernelINS_4fmha6kernel19FmhaKernelBwdSumOdOIN4cute5tupleIJiiiiNS5_IJNS5_IJiiEEEiEEEEEENS_6half_tEfEEEEvNT_6ParamsE --------------------------
	.section	.nv.constant0._ZN7cutlass13device_kernelINS_4fmha6kernel19FmhaKernelBwdSumOdOIN4cute5tupleIJiiiiNS5_IJNS5_IJiiEEEiEEEEEENS_6half_tEfEEEEvNT_6ParamsE,"a",@progbits
	.sectionflags	@""
	.align	4
.nv.constant0._ZN7cutlass13device_kernelINS_4fmha6kernel19FmhaKernelBwdSumOdOIN4cute5tupleIJiiiiNS5_IJNS5_IJiiEEEiEEEEEENS_6half_tEfEEEEvNT_6ParamsE:
	.zero		1056


//--------------------- .nv.constant0._ZN7cutlass13device_kernelINS_4fmha6kernel36Sm100FmhaBwdKernelTmaWarpSpecializedIN4cute5tupleIJNS1_10collective14VariableLengthES7_iiNS5_IJNS5_IJiiEEEiEEEEEENS_6half_tEfNS5_IJNS4_1CILi128EEESD_NSC_ILi64EEESE_EEENS6_21CausalForBackwardMaskILb1EEEEEEEvNT_6ParamsE --------------------------
	.section	.nv.constant0._ZN7cutlass13device_kernelINS_4fmha6kernel36Sm100FmhaBwdKernelTmaWarpSpecializedIN4cute5tupleIJNS1_10collective14VariableLengthES7_iiNS5_IJNS5_IJiiEEEiEEEEEENS_6half_tEfNS5_IJNS4_1CILi128EEESD_NSC_ILi64EEESE_EEENS6_21CausalForBackwardMaskILb1EEEEEEEvNT_6ParamsE,"a",@progbits
	.sectionflags	@""
	.align	4
.nv.constant0._ZN7cutlass13device_kernelINS_4fmha6kernel36Sm100FmhaBwdKernelTmaWarpSpecializedIN4cute5tupleIJNS1_10collective14VariableLengthES7_iiNS5_IJNS5_IJiiEEEiEEEEEENS_6half_tEfNS5_IJNS4_1CILi128EEESD_NSC_ILi64EEESE_EEENS6_21CausalForBackwardMaskILb1EEEEEEEvNT_6ParamsE:
	.zero		2560


//--------------------- .nv.constant0._ZN7cutlass13device_kernelINS_4fmha6kernel20FmhaKernelBwdConvertIN4cute5tupleIJNS1_10collective14VariableLengthES7_iiNS5_IJNS5_IJiiEEEiEEEEEENS_6half_tEfEEEEvNT_6ParamsE --------------------------
	.section	.nv.constant0._ZN7cutlass13device_kernelINS_4fmha6kernel20FmhaKernelBwdConvertIN4cute5tupleIJNS1_10collective14VariableLengthES7_iiNS5_IJNS5_IJiiEEEiEEEEEENS_6half_tEfEEEEvNT_6ParamsE,"a",@progbits
	.sectionflags	@""
	.align	4
.nv.constant0._ZN7cutlass13device_kernelINS_4fmha6kernel20FmhaKernelBwdConvertIN4cute5tupleIJNS1_10collective14VariableLengthES7_iiNS5_IJNS5_IJiiEEEiEEEEEENS_6half_tEfEEEEvNT_6ParamsE:
	.zero		1112


//--------------------- .nv.constant0._ZN7cutlass13device_kernelINS_4fmha6kernel19FmhaKernelBwdSumOdOIN4cute5tupleIJNS1_10collective14VariableLengthES7_iiNS5_IJNS5_IJiiEEEiEEEEEENS_6half_tEfEEEEvNT_6ParamsE --------------------------
	.section	.nv.constant0._ZN7cutlass13device_kernelINS_4fmha6kernel19FmhaKernelBwdSumOdOIN4cute5tupleIJNS1_10collective14VariableLengthES7_iiNS5_IJNS5_IJiiEEEiEEEEEENS_6half_tEfEEEEvNT_6ParamsE,"a",@progbits
	.sectionflags	@""
	.align	4
.nv.constant0._ZN7cutlass13device_kernelINS_4fmha6kernel19FmhaKernelBwdSumOdOIN4cute5tupleIJNS1_10collective14VariableLengthES7_iiNS5_IJNS5_IJiiEEEiEEEEEENS_6half_tEfEEEEvNT_6ParamsE:
	.zero		1096


//--------------------- .nv.constant0._Z28fmha_bwd_reference_dV_kernelIN4cute5tupleIJiiiiNS1_IJNS1_IJiiEEEiEEEEEENS0_6TensorINS0_10ViewEngineINS0_8gmem_ptrIPN7cutlass6half_tEEEEENS0_6LayoutINS1_IJiiS3_EEENS1_IJiNS0_1CILi1EEES3_EEEEEEENS5_ISC_NSD_ISE_NS1_IJiSG_NS1_IJNS1_IJNSF_ILi0EEEiEEEiEEEEEEEEEESP_SJ_NS5_INS6_INS7_IPfEEEENSD_INS1_IJiS3_EEENS1_IJSG_S3_EEEEEEESJ_SP_NS8_4fmha10collective6NoMaskEEvT_T0_T1_T2_T3_T4_T5_T6_T7_ --------------------------
	.section	.nv.constant0._Z28fmha_bwd_reference_dV_kernelIN4cute5tupleIJiiiiNS1_IJNS1_IJiiEEEiEEEEEENS0_6TensorINS0_10ViewEngineINS0_8gmem_ptrIPN7cutlass6half_tEEEEENS0_6LayoutINS1_IJiiS3_EEENS1_IJiNS0_1CILi1EEES3_EEEEEEENS5_ISC_NSD_ISE_NS1_IJiSG_NS1_IJNS1_IJNSF_ILi0EEEiEEEiEEEEEEEEEESP_SJ_NS5_INS6_INS7_IPfEEEENSD_INS1_IJiS3_EEENS1_IJSG_S3_EEEEEEESJ_SP_NS8_4fmha10collective6NoMaskEEvT_T0_T1_T2_T3_T4_T5_T6_T7_,"a",@progbits
	.sectionflags	@""
	.align	4
.nv.constant0._Z28fmha_bwd_reference_dV_kernelIN4cute5tupleIJiiiiNS1_IJNS1_IJiiEEEiEEEEEENS0_6TensorINS0_10ViewEngineINS0_8gmem_ptrIPN7cutlass6half_tEEEEENS0_6LayoutINS1_IJiiS3_EEENS1_IJiNS0_1CILi1EEES3_EEEEEEENS5_ISC_NSD_ISE_NS1_IJiSG_NS1_IJNS1_IJNSF_ILi0EEEiEEEiEEEEEEEEEESP_SJ_NS5_INS6_INS7_IPfEEEENSD_INS1_IJiS3_EEENS1_IJSG_S3_EEEEEEESJ_SP_NS8_4fmha10collective6NoMaskEEvT_T0_T1_T2_T3_T4_T5_T6_T7_:
	.zero		1233


//--------------------- .nv.constant0._Z28fmha_bwd_reference_dK_kernelIN4cute5tupleIJiiiiNS1_IJNS1_IJiiEEEiEEEEEENS0_6TensorINS0_10ViewEngineINS0_8gmem_ptrIPN7cutlass6half_tEEEEENS0_6LayoutINS1_IJiiS3_EEENS1_IJiNS0_1CILi1EEES3_EEEEEEENS5_ISC_NSD_ISE_NS1_IJiSG_NS1_IJNS1_IJNSF_ILi0EEEiEEEiEEEEEEEEEESP_SJ_NS5_INS6_INS7_IPfEEEENSD_INS1_IJiS3_EEENS1_IJSG_S3_EEEEEEESJ_SP_NS8_4fmha10collective6NoMaskEEvT_T0_T1_T2_T3_T4_T5_T6_T7_ --------------------------
	.section	.nv.constant0._Z28fmha_bwd_reference_dK_kernelIN4cute5tupleIJiiiiNS1_IJNS1_IJiiEEEiEEEEEENS0_6TensorINS0_10ViewEngineINS0_8gmem_ptrIPN7cutlass6half_tEEEEENS0_6LayoutINS1_IJiiS3_EEENS1_IJiNS0_1CILi1EEES3_EEEEEEENS5_ISC_NSD_ISE_NS1_IJiSG_NS1_IJNS1_IJNSF_ILi0EEEiEEEiEEEEEEEEEESP_SJ_NS5_INS6_INS7_IPfEEEENSD_INS1_IJiS3_EEENS1_IJSG_S3_EEEEEEESJ_SP_NS8_4fmha10collective6NoMaskEEvT_T0_T1_T2_T3_T4_T5_T6_T7_,"a",@progbits
	.sectionflags	@""
	.align	4
.nv.constant0._Z28fmha_bwd_reference_dK_kernelIN4cute5tupleIJiiiiNS1_IJNS1_IJiiEEEiEEEEEENS0_6TensorINS0_10ViewEngineINS0_8gmem_ptrIPN7cutlass6half_tEEEEENS0_6LayoutINS1_IJiiS3_EEENS1_IJiNS0_1CILi1EEES3_EEEEEEENS5_ISC_NSD_ISE_NS1_IJiSG_NS1_IJNS1_IJNSF_ILi0EEEiEEEiEEEEEEEEEESP_SJ_NS5_INS6_INS7_IPfEEEENSD_INS1_IJiS3_EEENS1_IJSG_S3_EEEEEEESJ_SP_NS8_4fmha10collective6NoMaskEEvT_T0_T1_T2_T3_T4_T5_T6_T7_:
	.zero		1233


//--------------------- .nv.constant0._Z28fmha_bwd_reference_dQ_kernelIN4cute5tupleIJiiiiNS1_IJNS1_IJiiEEEiEEEEEENS0_6TensorINS0_10ViewEngineINS0_8gmem_ptrIPN7cutlass6half_tEEEEENS0_6LayoutINS1_IJiiS3_EEENS1_IJiNS0_1CILi1EEES3_EEEEEEENS5_ISC_NSD_ISE_NS1_IJiSG_NS1_IJNS1_IJNSF_ILi0EEEiEEEiEEEEEEEEEESP_SJ_NS5_INS6_INS7_IPfEEEENSD_INS1_IJiS3_EEENS1_IJSG_S3_EEEEEEESJ_SJ_NS8_4fmha10collective6NoMaskEEvT_T0_T1_T2_T3_T4_T5_T6_T7_ --------------------------
	.section	.nv.constant0._Z28fmha_bwd_reference_dQ_kernelIN4cute5tupleIJiiiiNS1_IJNS1_IJiiEEEiEEEEEENS0_6TensorINS0_10ViewEngineINS0_8gmem_ptrIPN7cutlass6half_tEEEEENS0_6LayoutINS1_IJiiS3_EEENS1_IJiNS0_1CILi1EEES3_EEEEEEENS5_ISC_NSD_ISE_NS1_IJiSG_NS1_IJNS1_IJNSF_ILi0EEEiEEEiEEEEEEEEEESP_SJ_NS5_INS6_INS7_IPfEEEENSD_INS1_IJiS3_EEENS1_IJSG_S3_EEEEEEESJ_SJ_NS8_4fmha10collective6NoMaskEEvT_T0_T1_T2_T3_T4_T5_T6_T7_,"a",@progbits
	.sectionflags	@""
	.align	4
.nv.constant0._Z28fmha_bwd_reference_dQ_kernelIN4cute5tupleIJiiiiNS1_IJNS1_IJiiEEEiEEEEEENS0_6TensorINS0_10ViewEngineINS0_8gmem_ptrIPN7cutlass6half_tEEEEENS0_6LayoutINS1_IJiiS3_EEENS1_IJiNS0_1CILi1EEES3_EEEEEEENS5_ISC_NSD_ISE_NS1_IJiSG_NS1_IJNS1_IJNSF_ILi0EEEiEEEiEEEEEEEEEESP_SJ_NS5_INS6_INS7_IPfEEEENSD_INS1_IJiS3_EEENS1_IJSG_S3_EEEEEEESJ_SJ_NS8_4fmha10collective6NoMaskEEvT_T0_T1_T2_T3_T4_T5_T6_T7_:
	.zero		1241


//--------------------- .nv.constant0._Z21fmha_reference_kernelIN4cute5tupleIJiiiiNS1_IJNS1_IJiiEEEiEEEEEENS0_6TensorINS0_10ViewEngineINS0_8gmem_ptrIPN7cutlass6half_tEEEEENS0_6LayoutINS1_IJiiS3_EEENS1_IJiNS0_1CILi1EEES3_EEEEEEENS5_ISC_NSD_ISE_NS1_IJiSG_NS1_IJNS1_IJNSF_ILi0EEEiEEEiEEEEEEEEEESP_SJ_NS5_INS6_INS7_IPfEEEENSD_INS1_IJiS3_EEENS1_IJSG_S3_EEEEEEENS8_4fmha10collective6NoMaskEEvT_T0_T1_T2_T3_T4_T5_ --------------------------
	.section	.nv.constant0._Z21fmha_reference_kernelIN4cute5tupleIJiiiiNS1_IJNS1_IJiiEEEiEEEEEENS0_6TensorINS0_10ViewEngineINS0_8gmem_ptrIPN7cutlass6half_tEEEEENS0_6LayoutINS1_IJiiS3_EEENS1_IJiNS0_1CILi1EEES3_EEEEEEENS5_ISC_NSD_ISE_NS1_IJiSG_NS1_IJNS1_IJNSF_ILi0EEEiEEEiEEEEEEEEEESP_SJ_NS5_INS6_INS7_IPfEEEENSD_INS1_IJiS3_EEENS1_IJSG_S3_EEEEEEENS8_4fmha10collective6NoMaskEEvT_T0_T1_T2_T3_T4_T5_,"a",@progbits
	.sectionflags	@""
	.align	4
.nv.constant0._Z21fmha_reference_kernelIN4cute5tupleIJiiiiNS1_IJNS1_IJiiEEEiEEEEEENS0_6TensorINS0_10ViewEngineINS0_8gmem_ptrIPN7cutlass6half_tEEEEENS0_6LayoutINS1_IJiiS3_EEENS1_IJiNS0_1CILi1EEES3_EEEEEEENS5_ISC_NSD_ISE_NS1_IJiSG_NS1_IJNS1_IJNSF_ILi0EEEiEEEiEEEEEEEEEESP_SJ_NS5_INS6_INS7_IPfEEEENSD_INS1_IJiS3_EEENS1_IJSG_S3_EEEEEEENS8_4fmha10collective6NoMaskEEvT_T0_T1_T2_T3_T4_T5_:
	.zero		1145


//--------------------- .nv.constant0._Z28fmha_bwd_reference_dV_kernelIN4cute5tupleIJN7cutlass4fmha10collective14VariableLengthES5_iiNS1_IJNS1_IJiiEEEiEEEEEENS0_6TensorINS0_10ViewEngineINS0_8gmem_ptrIPNS2_6half_tEEEEENS0_6LayoutINS1_IJS5_iS7_EEENS1_IJiNS0_1CILi1EEES7_EEEEEEENS9_ISF_NSG_ISH_NS1_IJiSJ_NS1_IJNS1_IJNSI_ILi0EEEiEEEiEEEEEEEEEESS_SM_NS9_INSA_INSB_IPfEEEENSG_INS1_IJS5_S7_EEENS1_IJSJ_S7_EEEEEEESM_SS_NS4_6NoMaskEEvT_T0_T1_T2_T3_T4_T5_T6_T7_ --------------------------
	.section	.nv.constant0._Z28fmha_bwd_reference_dV_kernelIN4cute5tupleIJN7cutlass4fmha10collective14VariableLengthES5_iiNS1_IJNS1_IJiiEEEiEEEEEENS0_6TensorINS0_10ViewEngineINS0_8gmem_ptrIPNS2_6half_tEEEEENS0_6LayoutINS1_IJS5_iS7_EEENS1_IJiNS0_1CILi1EEES7_EEEEEEENS9_ISF_NSG_ISH_NS1_IJiSJ_NS1_IJNS1_IJNSI_ILi0EEEiEEEiEEEEEEEEEESS_SM_NS9_INSA_INSB_IPfEEEENSG_INS1_IJS5_S7_EEENS1_IJSJ_S7_EEEEEEESM_SS_NS4_6NoMaskEEvT_T0_T1_T2_T3_T4_T5_T6_T7_,"a",@progbits
	.sectionflags	@""
	.align	4
.nv.constant0._Z28fmha_bwd_reference_dV_kernelIN4cute5tupleIJN7cutlass4fmha10collective14VariableLengthES5_iiNS1_IJNS1_IJiiEEEiEEEEEENS0_6TensorINS0_10ViewEngineINS0_8gmem_ptrIPNS2_6half_tEEEEENS0_6LayoutINS1_IJS5_iS7_EEENS1_IJiNS0_1CILi1EEES7_EEEEEEENS9_ISF_NSG_ISH_NS1_IJiSJ_NS1_IJNS1_IJNSI_ILi0EEEiEEEiEEEEEEEEEESS_SM_NS9_INSA_INSB_IPfEEEENSG_INS1_IJS5_S7_EEENS1_IJSJ_S7_EEEEEEESM_SS_NS4_6NoMaskEEvT_T0_T1_T2_T3_T4_T5_T6_T7_:
	.zero		1417


//--------------------- .nv.constant0._Z28fmha_bwd_reference_dK_kernelIN4cute5tupleIJN7cutlass4fmha10collective14VariableLengthES5_iiNS1_IJNS1_IJiiEEEiEEEEEENS0_6TensorINS0_10ViewEngineINS0_8gmem_ptrIPNS2_6half_tEEEEENS0_6LayoutINS1_IJS5_iS7_EEENS1_IJiNS0_1CILi1EEES7_EEEEEEENS9_ISF_NSG_ISH_NS1_IJiSJ_NS1_IJNS1_IJNSI_ILi0EEEiEEEiEEEEEEEEEESS_SM_NS9_INSA_INSB_IPfEEEENSG_INS1_IJS5_S7_EEENS1_IJSJ_S7_EEEEEEESM_SS_NS4_6NoMaskEEvT_T0_T1_T2_T3_T4_T5_T6_T7_ --------------------------
	.section	.nv.constant0._Z28fmha_bwd_reference_dK_kernelIN4cute5tupleIJN7cutlass4fmha10collective14VariableLengthES5_iiNS1_IJNS1_IJiiEEEiEEEEEENS0_6TensorINS0_10ViewEngineINS0_8gmem_ptrIPNS2_6half_tEEEEENS0_6LayoutINS1_IJS5_iS7_EEENS1_IJiNS0_1CILi1EEES7_EEEEEEENS9_ISF_NSG_ISH_NS1_IJiSJ_NS1_IJNS1_IJNSI_ILi0EEEiEEEiEEEEEEEEEESS_SM_NS9_INSA_INSB_IPfEEEENSG_INS1_IJS5_S7_EEENS1_IJSJ_S7_EEEEEEESM_SS_NS4_6NoMaskEEvT_T0_T1_T2_T3_T4_T5_T6_T7_,"a",@progbits
	.sectionflags	@""
	.align	4
.nv.constant0._Z28fmha_bwd_reference_dK_kernelIN4cute5tupleIJN7cutlass4fmha10collective14VariableLengthES5_iiNS1_IJNS1_IJiiEEEiEEEEEENS0_6TensorINS0_10ViewEngineINS0_8gmem_ptrIPNS2_6half_tEEEEENS0_6LayoutINS1_IJS5_iS7_EEENS1_IJiNS0_1CILi1EEES7_EEEEEEENS9_ISF_NSG_ISH_NS1_IJiSJ_NS1_IJNS1_IJNSI_ILi0EEEiEEEiEEEEEEEEEESS_SM_NS9_INSA_INSB_IPfEEEENSG_INS1_IJS5_S7_EEENS1_IJSJ_S7_EEEEEEESM_SS_NS4_6NoMaskEEvT_T0_T1_T2_T3_T4_T5_T6_T7_:
	.zero		1417


//--------------------- .nv.constant0._Z28fmha_bwd_reference_dQ_kernelIN4cute5tupleIJN7cutlass4fmha10collective14VariableLengthES5_iiNS1_IJNS1_IJiiEEEiEEEEEENS0_6TensorINS0_10ViewEngineINS0_8gmem_ptrIPNS2_6half_tEEEEENS0_6LayoutINS1_IJS5_iS7_EEENS1_IJiNS0_1CILi1EEES7_EEEEEEENS9_ISF_NSG_ISH_NS1_IJiSJ_NS1_IJNS1_IJNSI_ILi0EEEiEEEiEEEEEEEEEESS_SM_NS9_INSA_INSB_IPfEEEENSG_INS1_IJS5_S7_EEENS1_IJSJ_S7_EEEEEEESM_SM_NS4_6NoMaskEEvT_T0_T1_T2_T3_T4_T5_T6_T7_ --------------------------
	.section	.nv.constant0._Z28fmha_bwd_reference_dQ_kernelIN4cute5tupleIJN7cutlass4fmha10collective14VariableLengthES5_iiNS1_IJNS1_IJiiEEEiEEEEEENS0_6TensorINS0_10ViewEngineINS0_8gmem_ptrIPNS2_6half_tEEEEENS0_6LayoutINS1_IJS5_iS7_EEENS1_IJiNS0_1CILi1EEES7_EEEEEEENS9_ISF_NSG_ISH_NS1_IJiSJ_NS1_IJNS1_IJNSI_ILi0EEEiEEEiEEEEEEEEEESS_SM_NS9_INSA_INSB_IPfEEEENSG_INS1_IJS5_S7_EEENS1_IJSJ_S7_EEEEEEESM_SM_NS4_6NoMaskEEvT_T0_T1_T2_T3_T4_T5_T6_T7_,"a",@progbits
	.sectionflags	@""
	.align	4
.nv.constant0._Z28fmha_bwd_reference_dQ_kernelIN4cute5tupleIJN7cutlass4fmha10collective14VariableLengthES5_iiNS1_IJNS1_IJiiEEEiEEEEEENS0_6TensorINS0_10ViewEngineINS0_8gmem_ptrIPNS2_6half_tEEEEENS0_6LayoutINS1_IJS5_iS7_EEENS1_IJiNS0_1CILi1EEES7_EEEEEEENS9_ISF_NSG_ISH_NS1_IJiSJ_NS1_IJNS1_IJNSI_ILi0EEEiEEEiEEEEEEEEEESS_SM_NS9_INSA_INSB_IPfEEEENSG_INS1_IJS5_S7_EEENS1_IJSJ_S7_EEEEEEESM_SM_NS4_6NoMaskEEvT_T0_T1_T2_T3_T4_T5_T6_T7_:
	.zero		1417


//--------------------- .nv.constant0._Z21fmha_reference_kernelIN4cute5tupleIJN7cutlass4fmha10collective14VariableLengthES5_iiNS1_IJNS1_IJiiEEEiEEEEEENS0_6TensorINS0_10ViewEngineINS0_8gmem_ptrIPNS2_6half_tEEEEENS0_6LayoutINS1_IJS5_iS7_EEENS1_IJiNS0_1CILi1EEES7_EEEEEEENS9_ISF_NSG_ISH_NS1_IJiSJ_NS1_IJNS1_IJNSI_ILi0EEEiEEEiEEEEEEEEEESS_SM_NS9_INSA_INSB_IPfEEEENSG_INS1_IJS5_S7_EEENS1_IJSJ_S7_EEEEEEENS4_6NoMaskEEvT_T0_T1_T2_T3_T4_T5_ --------------------------
	.section	.nv.constant0._Z21fmha_reference_kernelIN4cute5tupleIJN7cutlass4fmha10collective14VariableLengthES5_iiNS1_IJNS1_IJiiEEEiEEEEEENS0_6TensorINS0_10ViewEngineINS0_8gmem_ptrIPNS2_6half_tEEEEENS0_6LayoutINS1_IJS5_iS7_EEENS1_IJiNS0_1CILi1EEES7_EEEEEEENS9_ISF_NSG_ISH_NS1_IJiSJ_NS1_IJNS1_IJNSI_ILi0EEEiEEEiEEEEEEEEEESS_SM_NS9_INSA_INSB_IPfEEEENSG_INS1_IJS5_S7_EEENS1_IJSJ_S7_EEEEEEENS4_6NoMaskEEvT_T0_T1_T2_T3_T4_T5_,"a",@progbits
	.sectionflags	@""
	.align	4
.nv.constant0._Z21fmha_reference_kernelIN4cute5tupleIJN7cutlass4fmha10collective14VariableLengthES5_iiNS1_IJNS1_IJiiEEEiEEEEEENS0_6TensorINS0_10ViewEngineINS0_8gmem_ptrIPNS2_6half_tEEEEENS0_6LayoutINS1_IJS5_iS7_EEENS1_IJiNS0_1CILi1EEES7_EEEEEEENS9_ISF_NSG_ISH_NS1_IJiSJ_NS1_IJNS1_IJNSI_ILi0EEEiEEEiEEEEEEEEEESS_SM_NS9_INSA_INSB_IPfEEEENSG_INS1_IJS5_S7_EEENS1_IJSJ_S7_EEEEEEENS4_6NoMaskEEvT_T0_T1_T2_T3_T4_T5_:
	.zero		1289


//--------------------- .nv.constant0._Z28fmha_bwd_reference_dV_kernelIN4cute5tupleIJiiiiNS1_IJNS1_IJiiEEEiEEEEEENS0_6TensorINS0_10ViewEngineINS0_8gmem_ptrIPN7cutlass6half_tEEEEENS0_6LayoutINS1_IJiiS3_EEENS1_IJiNS0_1CILi1EEES3_EEEEEEENS5_ISC_NSD_ISE_NS1_IJiSG_NS1_IJNS1_IJNSF_ILi0EEEiEEEiEEEEEEEEEESP_SJ_NS5_INS6_INS7_IPfEEEENSD_INS1_IJiS3_EEENS1_IJSG_S3_EEEEEEESJ_SP_NS8_4fmha10collective23ResidualMaskForBackwardEEvT_T0_T1_T2_T3_T4_T5_T6_T7_ --------------------------
	.section	.nv.constant0._Z28fmha_bwd_reference_dV_kernelIN4cute5tupleIJiiiiNS1_IJNS1_IJiiEEEiEEEEEENS0_6TensorINS0_10ViewEngineINS0_8gmem_ptrIPN7cutlass6half_tEEEEENS0_6LayoutINS1_IJiiS3_EEENS1_IJiNS0_1CILi1EEES3_EEEEEEENS5_ISC_NSD_ISE_NS1_IJiSG_NS1_IJNS1_IJNSF_ILi0EEEiEEEiEEEEEEEEEESP_SJ_NS5_INS6_INS7_IPfEEEENSD_INS1_IJiS3_EEENS1_IJSG_S3_EEEEEEESJ_SP_NS8_4fmha10collective23ResidualMaskForBackwardEEvT_T0_T1_T2_T3_T4_T5_T6_T7_,"a",@progbits
	.sectionflags	@""
	.align	4
.nv.constant0._Z28fmha_bwd_reference_dV_kernelIN4cute5tupleIJiiiiNS1_IJNS1_IJiiEEEiEEEEEENS0_6TensorINS0_10ViewEngineINS0_8gmem_ptrIPN7cutlass6half_tEEEEENS0_6LayoutINS1_IJiiS3_EEENS1_IJiNS0_1CILi1EEES3_EEEEEEENS5_ISC_NSD_ISE_NS1_IJiSG_NS1_IJNS1_IJNSF_ILi0EEEiEEEiEEEEEEEEEESP_SJ_NS5_INS6_INS7_IPfEEEENSD_INS1_IJiS3_EEENS1_IJSG_S3_EEEEEEESJ_SP_NS8_4fmha10collective23ResidualMaskForBackwardEEvT_T0_T1_T2_T3_T4_T5_T6_T7_:
	.zero		1233


//--------------------- .nv.constant0._Z28fmha_bwd_reference_dK_kernelIN4cute5tupleIJiiiiNS1_IJNS1_IJiiEEEiEEEEEENS0_6TensorINS0_10ViewEngineINS0_8gmem_ptrIPN7cutlass6half_tEEEEENS0_6LayoutINS1_IJiiS3_EEENS1_IJiNS0_1CILi1EEES3_EEEEEEENS5_ISC_NSD_ISE_NS1_IJiSG_NS1_IJNS1_IJNSF_ILi0EEEiEEEiEEEEEEEEEESP_SJ_NS5_INS6_INS7_IPfEEEENSD_INS1_IJiS3_EEENS1_IJSG_S3_EEEEEEESJ_SP_NS8_4fmha10collective23ResidualMaskForBackwardEEvT_T0_T1_T2_T3_T4_T5_T6_T7_ --------------------------
	.section	.nv.constant0._Z28fmha_bwd_reference_dK_kernelIN4cute5tupleIJiiiiNS1_IJNS1_IJiiEEEiEEEEEENS0_6TensorINS0_10ViewEngineINS0_8gmem_ptrIPN7cutlass6half_tEEEEENS0_6LayoutINS1_IJiiS3_EEENS1_IJiNS0_1CILi1EEES3_EEEEEEENS5_ISC_NSD_ISE_NS1_IJiSG_NS1_IJNS1_IJNSF_ILi0EEEiEEEiEEEEEEEEEESP_SJ_NS5_INS6_INS7_IPfEEEENSD_INS1_IJiS3_EEENS1_IJSG_S3_EEEEEEESJ_SP_NS8_4fmha10collective23ResidualMaskForBackwardEEvT_T0_T1_T2_T3_T4_T5_T6_T7_,"a",@progbits
	.sectionflags	@""
	.align	4
.nv.constant0._Z28fmha_bwd_reference_dK_kernelIN4cute5tupleIJiiiiNS1_IJNS1_IJiiEEEiEEEEEENS0_6TensorINS0_10ViewEngineINS0_8gmem_ptrIPN7cutlass6half_tEEEEENS0_6LayoutINS1_IJiiS3_EEENS1_IJiNS0_1CILi1EEES3_EEEEEEENS5_ISC_NSD_ISE_NS1_IJiSG_NS1_IJNS1_IJNSF_ILi0EEEiEEEiEEEEEEEEEESP_SJ_NS5_INS6_INS7_IPfEEEENSD_INS1_IJiS3_EEENS1_IJSG_S3_EEEEEEESJ_SP_NS8_4fmha10collective23ResidualMaskForBackwardEEvT_T0_T1_T2_T3_T4_T5_T6_T7_:
	.zero		1233


//--------------------- .nv.constant0._Z28fmha_bwd_reference_dQ_kernelIN4cute5tupleIJiiiiNS1_IJNS1_IJiiEEEiEEEEEENS0_6TensorINS0_10ViewEngineINS0_8gmem_ptrIPN7cutlass6half_tEEEEENS0_6LayoutINS1_IJiiS3_EEENS1_IJiNS0_1CILi1EEES3_EEEEEEENS5_ISC_NSD_ISE_NS1_IJiSG_NS1_IJNS1_IJNSF_ILi0EEEiEEEiEEEEEEEEEESP_SJ_NS5_INS6_INS7_IPfEEEENSD_INS1_IJiS3_EEENS1_IJSG_S3_EEEEEEESJ_SJ_NS8_4fmha10collective23ResidualMaskForBackwardEEvT_T0_T1_T2_T3_T4_T5_T6_T7_ --------------------------
	.section	.nv.constant0._Z28fmha_bwd_reference_dQ_kernelIN4cute5tupleIJiiiiNS1_IJNS1_IJiiEEEiEEEEEENS0_6TensorINS0_10ViewEngineINS0_8gmem_ptrIPN7cutlass6half_tEEEEENS0_6LayoutINS1_IJiiS3_EEENS1_IJiNS0_1CILi1EEES3_EEEEEEENS5_ISC_NSD_ISE_NS1_IJiSG_NS1_IJNS1_IJNSF_ILi0EEEiEEEiEEEEEEEEEESP_SJ_NS5_INS6_INS7_IPfEEEENSD_INS1_IJiS3_EEENS1_IJSG_S3_EEEEEEESJ_SJ_NS8_4fmha10collective23ResidualMaskForBackwardEEvT_T0_T1_T2_T3_T4_T5_T6_T7_,"a",@progbits
	.sectionflags	@""
	.align	4
.nv.constant0._Z28fmha_bwd_reference_dQ_kernelIN4cute5tupleIJiiiiNS1_IJNS1_IJiiEEEiEEEEEENS0_6TensorINS0_10ViewEngineINS0_8gmem_ptrIPN7cutlass6half_tEEEEENS0_6LayoutINS1_IJiiS3_EEENS1_IJiNS0_1CILi1EEES3_EEEEEEENS5_ISC_NSD_ISE_NS1_IJiSG_NS1_IJNS1_IJNSF_ILi0EEEiEEEiEEEEEEEEEESP_SJ_NS5_INS6_INS7_IPfEEEENSD_INS1_IJiS3_EEENS1_IJSG_S3_EEEEEEESJ_SJ_NS8_4fmha10collective23ResidualMaskForBackwardEEvT_T0_T1_T2_T3_T4_T5_T6_T7_:
	.zero		1241


//--------------------- .nv.constant0._Z21fmha_reference_kernelIN4cute5tupleIJiiiiNS1_IJNS1_IJiiEEEiEEEEEENS0_6TensorINS0_10ViewEngineINS0_8gmem_ptrIPN7cutlass6half_tEEEEENS0_6LayoutINS1_IJiiS3_EEENS1_IJiNS0_1CILi1EEES3_EEEEEEENS5_ISC_NSD_ISE_NS1_IJiSG_NS1_IJNS1_IJNSF_ILi0EEEiEEEiEEEEEEEEEESP_SJ_NS5_INS6_INS7_IPfEEEENSD_INS1_IJiS3_EEENS1_IJSG_S3_EEEEEEENS8_4fmha10collective23ResidualMaskForBackwardEEvT_T0_T1_T2_T3_T4_T5_ --------------------------
	.section	.nv.constant0._Z21fmha_reference_kernelIN4cute5tupleIJiiiiNS1_IJNS1_IJiiEEEiEEEEEENS0_6TensorINS0_10ViewEngineINS0_8gmem_ptrIPN7cutlass6half_tEEEEENS0_6LayoutINS1_IJiiS3_EEENS1_IJiNS0_1CILi1EEES3_EEEEEEENS5_ISC_NSD_ISE_NS1_IJiSG_NS1_IJNS1_IJNSF_ILi0EEEiEEEiEEEEEEEEEESP_SJ_NS5_INS6_INS7_IPfEEEENSD_INS1_IJiS3_EEENS1_IJSG_S3_EEEEEEENS8_4fmha10collective23ResidualMaskForBackwardEEvT_T0_T1_T2_T3_T4_T5_,"a",@progbits
	.sectionflags	@""
	.align	4
.nv.constant0._Z21fmha_reference_kernelIN4cute5tupleIJiiiiNS1_IJNS1_IJiiEEEiEEEEEENS0_6TensorINS0_10ViewEngineINS0_8gmem_ptrIPN7cutlass6half_tEEEEENS0_6LayoutINS1_IJiiS3_EEENS1_IJiNS0_1CILi1EEES3_EEEEEEENS5_ISC_NSD_ISE_NS1_IJiSG_NS1_IJNS1_IJNSF_ILi0EEEiEEEiEEEEEEEEEESP_SJ_NS5_INS6_INS7_IPfEEEENSD_INS1_IJiS3_EEENS1_IJSG_S3_EEEEEEENS8_4fmha10collective23ResidualMaskForBackwardEEvT_T0_T1_T2_T3_T4_T5_:
	.zero		1145


//--------------------- .nv.constant0._Z28fmha_bwd_reference_dV_kernelIN4cute5tupleIJN7cutlass4fmha10collective14VariableLengthES5_iiNS1_IJNS1_IJiiEEEiEEEEEENS0_6TensorINS0_10ViewEngineINS0_8gmem_ptrIPNS2_6half_tEEEEENS0_6LayoutINS1_IJS5_iS7_EEENS1_IJiNS0_1CILi1EEES7_EEEEEEENS9_ISF_NSG_ISH_NS1_IJiSJ_NS1_IJNS1_IJNSI_ILi0EEEiEEEiEEEEEEEEEESS_SM_NS9_INSA_INSB_IPfEEEENSG_INS1_IJS5_S7_EEENS1_IJSJ_S7_EEEEEEESM_SS_NS4_23ResidualMaskForBackwardEEvT_T0_T1_T2_T3_T4_T5_T6_T7_ --------------------------
	.section	.nv.constant0._Z28fmha_bwd_reference_dV_kernelIN4cute5tupleIJN7cutlass4fmha10collective14VariableLengthES5_iiNS1_IJNS1_IJiiEEEiEEEEEENS0_6TensorINS0_10ViewEngineINS0_8gmem_ptrIPNS2_6half_tEEEEENS0_6LayoutINS1_IJS5_iS7_EEENS1_IJiNS0_1CILi1EEES7_EEEEEEENS9_ISF_NSG_ISH_NS1_IJiSJ_NS1_IJNS1_IJNSI_ILi0EEEiEEEiEEEEEEEEEESS_SM_NS9_INSA_INSB_IPfEEEENSG_INS1_IJS5_S7_EEENS1_IJSJ_S7_EEEEEEESM_SS_NS4_23ResidualMaskForBackwardEEvT_T0_T1_T2_T3_T4_T5_T6_T7_,"a",@progbits
	.sectionflags	@""
	.align	4
.nv.constant0._Z28fmha_bwd_reference_dV_kernelIN4cute5tupleIJN7cutlass4fmha10collective14VariableLengthES5_iiNS1_IJNS1_IJiiEEEiEEEEEENS0_6TensorINS0_10ViewEngineINS0_8gmem_ptrIPNS2_6half_tEEEEENS0_6LayoutINS1_IJS5_iS7_EEENS1_IJiNS0_1CILi1EEES7_EEEEEEENS9_ISF_NSG_ISH_NS1_IJiSJ_NS1_IJNS1_IJNSI_ILi0EEEiEEEiEEEEEEEEEESS_SM_NS9_INSA_INSB_IPfEEEENSG_INS1_IJS5_S7_EEENS1_IJSJ_S7_EEEEEEESM_SS_NS4_23ResidualMaskForBackwardEEvT_T0_T1_T2_T3_T4_T5_T6_T7_:
	.zero		1417


//--------------------- .nv.constant0._Z28fmha_bwd_reference_dK_kernelIN4cute5tupleIJN7cutlass4fmha10collective14VariableLengthES5_iiNS1_IJNS1_IJiiEEEiEEEEEENS0_6TensorINS0_10ViewEngineINS0_8gmem_ptrIPNS2_6half_tEEEEENS0_6LayoutINS1_IJS5_iS7_EEENS1_IJiNS0_1CILi1EEES7_EEEEEEENS9_ISF_NSG_ISH_NS1_IJiSJ_NS1_IJNS1_IJNSI_ILi0EEEiEEEiEEEEEEEEEESS_SM_NS9_INSA_INSB_IPfEEEENSG_INS1_IJS5_S7_EEENS1_IJSJ_S7_EEEEEEESM_SS_NS4_23ResidualMaskForBackwardEEvT_T0_T1_T2_T3_T4_T5_T6_T7_ --------------------------
	.section	.nv.constant0._Z28fmha_bwd_reference_dK_kernelIN4cute5tupleIJN7cutlass4fmha10collective14VariableLengthES5_iiNS1_IJNS1_IJiiEEEiEEEEEENS0_6TensorINS0_10ViewEngineINS0_8gmem_ptrIPNS2_6half_tEEEEENS0_6LayoutINS1_IJS5_iS7_EEENS1_IJiNS0_1CILi1EEES7_EEEEEEENS9_ISF_NSG_ISH_NS1_IJiSJ_NS1_IJNS1_IJNSI_ILi0EEEiEEEiEEEEEEEEEESS_SM_NS9_INSA_INSB_IPfEEEENSG_INS1_IJS5_S7_EEENS1_IJSJ_S7_EEEEEEESM_SS_NS4_23ResidualMaskForBackwardEEvT_T0_T1_T2_T3_T4_T5_T6_T7_,"a",@progbits
	.sectionflags	@""
	.align	4
.nv.constant0._Z28fmha_bwd_reference_dK_kernelIN4cute5tupleIJN7cutlass4fmha10collective14VariableLengthES5_iiNS1_IJNS1_IJiiEEEiEEEEEENS0_6TensorINS0_10ViewEngineINS0_8gmem_ptrIPNS2_6half_tEEEEENS0_6LayoutINS1_IJS5_iS7_EEENS1_IJiNS0_1CILi1EEES7_EEEEEEENS9_ISF_NSG_ISH_NS1_IJiSJ_NS1_IJNS1_IJNSI_ILi0EEEiEEEiEEEEEEEEEESS_SM_NS9_INSA_INSB_IPfEEEENSG_INS1_IJS5_S7_EEENS1_IJSJ_S7_EEEEEEESM_SS_NS4_23ResidualMaskForBackwardEEvT_T0_T1_T2_T3_T4_T5_T6_T7_:
	.zero		1417


//--------------------- .nv.constant0._Z28fmha_bwd_reference_dQ_kernelIN4cute5tupleIJN7cutlass4fmha10collective14VariableLengthES5_iiNS1_IJNS1_IJiiEEEiEEEEEENS0_6TensorINS0_10ViewEngineINS0_8gmem_ptrIPNS2_6half_tEEEEENS0_6LayoutINS1_IJS5_iS7_EEENS1_IJiNS0_1CILi1EEES7_EEEEEEENS9_ISF_NSG_ISH_NS1_IJiSJ_NS1_IJNS1_IJNSI_ILi0EEEiEEEiEEEEEEEEEESS_SM_NS9_INSA_INSB_IPfEEEENSG_INS1_IJS5_S7_EEENS1_IJSJ_S7_EEEEEEESM_SM_NS4_23ResidualMaskForBackwardEEvT_T0_T1_T2_T3_T4_T5_T6_T7_ --------------------------
	.section	.nv.constant0._Z28fmha_bwd_reference_dQ_kernelIN4cute5tupleIJN7cutlass4fmha10collective14VariableLengthES5_iiNS1_IJNS1_IJiiEEEiEEEEEENS0_6TensorINS0_10ViewEngineINS0_8gmem_ptrIPNS2_6half_tEEEEENS0_6LayoutINS1_IJS5_iS7_EEENS1_IJiNS0_1CILi1EEES7_EEEEEEENS9_ISF_NSG_ISH_NS1_IJiSJ_NS1_IJNS1_IJNSI_ILi0EEEiEEEiEEEEEEEEEESS_SM_NS9_INSA_INSB_IPfEEEENSG_INS1_IJS5_S7_EEENS1_IJSJ_S7_EEEEEEESM_SM_NS4_23ResidualMaskForBackwardEEvT_T0_T1_T2_T3_T4_T5_T6_T7_,"a",@progbits
	.sectionflags	@""
	.align	4
.nv.constant0._Z28fmha_bwd_reference_dQ_kernelIN4cute5tupleIJN7cutlass4fmha10collective14VariableLengthES5_iiNS1_IJNS1_IJiiEEEiEEEEEENS0_6TensorINS0_10ViewEngineINS0_8gmem_ptrIPNS2_6half_tEEEEENS0_6LayoutINS1_IJS5_iS7_EEENS1_IJiNS0_1CILi1EEES7_EEEEEEENS9_ISF_NSG_ISH_NS1_IJiSJ_NS1_IJNS1_IJNSI_ILi0EEEiEEEiEEEEEEEEEESS_SM_NS9_INSA_INSB_IPfEEEENSG_INS1_IJS5_S7_EEENS1_IJSJ_S7_EEEEEEESM_SM_NS4_23ResidualMaskForBackwardEEvT_T0_T1_T2_T3_T4_T5_T6_T7_:
	.zero		1417


//--------------------- .nv.constant0._Z21fmha_reference_kernelIN4cute5tupleIJN7cutlass4fmha10collective14VariableLengthES5_iiNS1_IJNS1_IJiiEEEiEEEEEENS0_6TensorINS0_10ViewEngineINS0_8gmem_ptrIPNS2_6half_tEEEEENS0_6LayoutINS1_IJS5_iS7_EEENS1_IJiNS0_1CILi1EEES7_EEEEEEENS9_ISF_NSG_ISH_NS1_IJiSJ_NS1_IJNS1_IJNSI_ILi0EEEiEEEiEEEEEEEEEESS_SM_NS9_INSA_INSB_IPfEEEENSG_INS1_IJS5_S7_EEENS1_IJSJ_S7_EEEEEEENS4_23ResidualMaskForBackwardEEvT_T0_T1_T2_T3_T4_T5_ --------------------------
	.section	.nv.constant0._Z21fmha_reference_kernelIN4cute5tupleIJN7cutlass4fmha10collective14VariableLengthES5_iiNS1_IJNS1_IJiiEEEiEEEEEENS0_6TensorINS0_10ViewEngineINS0_8gmem_ptrIPNS2_6half_tEEEEENS0_6LayoutINS1_IJS5_iS7_EEENS1_IJiNS0_1CILi1EEES7_EEEEEEENS9_ISF_NSG_ISH_NS1_IJiSJ_NS1_IJNS1_IJNSI_ILi0EEEiEEEiEEEEEEEEEESS_SM_NS9_INSA_INSB_IPfEEEENSG_INS1_IJS5_S7_EEENS1_IJSJ_S7_EEEEEEENS4_23ResidualMaskForBackwardEEvT_T0_T1_T2_T3_T4_T5_,"a",@progbits
	.sectionflags	@""
	.align	4
.nv.constant0._Z21fmha_reference_kernelIN4cute5tupleIJN7cutlass4fmha10collective14VariableLengthES5_iiNS1_IJNS1_IJiiEEEiEEEEEENS0_6TensorINS0_10ViewEngineINS0_8gmem_ptrIPNS2_6half_tEEEEENS0_6LayoutINS1_IJS5_iS7_EEENS1_IJiNS0_1CILi1EEES7_EEEEEEENS9_ISF_NSG_ISH_NS1_IJiSJ_NS1_IJNS1_IJNSI_ILi0EEEiEEEiEEEEEEEEEESS_SM_NS9_INSA_INSB_IPfEEEENSG_INS1_IJS5_S7_EEENS1_IJSJ_S7_EEEEEEENS4_23ResidualMaskForBackwardEEvT_T0_T1_T2_T3_T4_T5_:
	.zero		1289


//--------------------- .nv.constant0._Z28fmha_bwd_reference_dV_kernelIN4cute5tupleIJiiiiNS1_IJNS1_IJiiEEEiEEEEEENS0_6TensorINS0_10ViewEngineINS0_8gmem_ptrIPN7cutlass6half_tEEEEENS0_6LayoutINS1_IJiiS3_EEENS1_IJiNS0_1CILi1EEES3_EEEEEEENS5_ISC_NSD_ISE_NS1_IJiSG_NS1_IJNS1_IJNSF_ILi0EEEiEEEiEEEEEEEEEESP_SJ_NS5_INS6_INS7_IPfEEEENSD_INS1_IJiS3_EEENS1_IJSG_S3_EEEEEEESJ_SP_NS8_4fmha10collective21CausalForBackwardMaskILb1EEEEvT_T0_T1_T2_T3_T4_T5_T6_T7_ --------------------------
	.section	.nv.constant0._Z28fmha_bwd_reference_dV_kernelIN4cute5tupleIJiiiiNS1_IJNS1_IJiiEEEiEEEEEENS0_6TensorINS0_10ViewEngineINS0_8gmem_ptrIPN7cutlass6half_tEEEEENS0_6LayoutINS1_IJiiS3_EEENS1_IJiNS0_1CILi1EEES3_EEEEEEENS5_ISC_NSD_ISE_NS1_IJiSG_NS1_IJNS1_IJNSF_ILi0EEEiEEEiEEEEEEEEEESP_SJ_NS5_INS6_INS7_IPfEEEENSD_INS1_IJiS3_EEENS1_IJSG_S3_EEEEEEESJ_SP_NS8_4fmha10collective21CausalForBackwardMaskILb1EEEEvT_T0_T1_T2_T3_T4_T5_T6_T7_,"a",@progbits
	.sectionflags	@""
	.align	4
.nv.constant0._Z28fmha_bwd_reference_dV_kernelIN4cute5tupleIJiiiiNS1_IJNS1_IJiiEEEiEEEEEENS0_6TensorINS0_10ViewEngineINS0_8gmem_ptrIPN7cutlass6half_tEEEEENS0_6LayoutINS1_IJiiS3_EEENS1_IJiNS0_1CILi1EEES3_EEEEEEENS5_ISC_NSD_ISE_NS1_IJiSG_NS1_IJNS1_IJNSF_ILi0EEEiEEEiEEEEEEEEEESP_SJ_NS5_INS6_INS7_IPfEEEENSD_INS1_IJiS3_EEENS1_IJSG_S3_EEEEEEESJ_SP_NS8_4fmha10collective21CausalForBackwardMaskILb1EEEEvT_T0_T1_T2_T3_T4_T5_T6_T7_:
	.zero		1234


//--------------------- .nv.constant0._Z28fmha_bwd_reference_dK_kernelIN4cute5tupleIJiiiiNS1_IJNS1_IJiiEEEiEEEEEENS0_6TensorINS0_10ViewEngineINS0_8gmem_ptrIPN7cutlass6half_tEEEEENS0_6LayoutINS1_IJiiS3_EEENS1_IJiNS0_1CILi1EEES3_EEEEEEENS5_ISC_NSD_ISE_NS1_IJiSG_NS1_IJNS1_IJNSF_ILi0EEEiEEEiEEEEEEEEEESP_SJ_NS5_INS6_INS7_IPfEEEENSD_INS1_IJiS3_EEENS1_IJSG_S3_EEEEEEESJ_SP_NS8_4fmha10collective21CausalForBackwardMaskILb1EEEEvT_T0_T1_T2_T3_T4_T5_T6_T7_ --------------------------
	.section	.nv.constant0._Z28fmha_bwd_reference_dK_kernelIN4cute5tupleIJiiiiNS1_IJNS1_IJiiEEEiEEEEEENS0_6TensorINS0_10ViewEngineINS0_8gmem_ptrIPN7cutlass6half_tEEEEENS0_6LayoutINS1_IJiiS3_EEENS1_IJiNS0_1CILi1EEES3_EEEEEEENS5_ISC_NSD_ISE_NS1_IJiSG_NS1_IJNS1_IJNSF_ILi0EEEiEEEiEEEEEEEEEESP_SJ_NS5_INS6_INS7_IPfEEEENSD_INS1_IJiS3_EEENS1_IJSG_S3_EEEEEEESJ_SP_NS8_4fmha10collective21CausalForBackwardMaskILb1EEEEvT_T0_T1_T2_T3_T4_T5_T6_T7_,"a",@progbits
	.sectionflags	@""
	.align	4
.nv.constant0._Z28fmha_bwd_reference_dK_kernelIN4cute5tupleIJiiiiNS1_IJNS1_IJiiEEEiEEEEEENS0_6TensorINS0_10ViewEngineINS0_8gmem_ptrIPN7cutlass6half_tEEEEENS0_6LayoutINS1_IJiiS3_EEENS1_IJiNS0_1CILi1EEES3_EEEEEEENS5_ISC_NSD_ISE_NS1_IJiSG_NS1_IJNS1_IJNSF_ILi0EEEiEEEiEEEEEEEEEESP_SJ_NS5_INS6_INS7_IPfEEEENSD_INS1_IJiS3_EEENS1_IJSG_S3_EEEEEEESJ_SP_NS8_4fmha10collective21CausalForBackwardMaskILb1EEEEvT_T0_T1_T2_T3_T4_T5_T6_T7_:
	.zero		1234


//--------------------- .nv.constant0._Z28fmha_bwd_reference_dQ_kernelIN4cute5tupleIJiiiiNS1_IJNS1_IJiiEEEiEEEEEENS0_6TensorINS0_10ViewEngineINS0_8gmem_ptrIPN7cutlass6half_tEEEEENS0_6LayoutINS1_IJiiS3_EEENS1_IJiNS0_1CILi1EEES3_EEEEEEENS5_ISC_NSD_ISE_NS1_IJiSG_NS1_IJNS1_IJNSF_ILi0EEEiEEEiEEEEEEEEEESP_SJ_NS5_INS6_INS7_IPfEEEENSD_INS1_IJiS3_EEENS1_IJSG_S3_EEEEEEESJ_SJ_NS8_4fmha10collective21CausalForBackwardMaskILb1EEEEvT_T0_T1_T2_T3_T4_T5_T6_T7_ --------------------------
	.section	.nv.constant0._Z28fmha_bwd_reference_dQ_kernelIN4cute5tupleIJiiiiNS1_IJNS1_IJiiEEEiEEEEEENS0_6TensorINS0_10ViewEngineINS0_8gmem_ptrIPN7cutlass6half_tEEEEENS0_6LayoutINS1_IJiiS3_EEENS1_IJiNS0_1CILi1EEES3_EEEEEEENS5_ISC_NSD_ISE_NS1_IJiSG_NS1_IJNS1_IJNSF_ILi0EEEiEEEiEEEEEEEEEESP_SJ_NS5_INS6_INS7_IPfEEEENSD_INS1_IJiS3_EEENS1_IJSG_S3_EEEEEEESJ_SJ_NS8_4fmha10collective21CausalForBackwardMaskILb1EEEEvT_T0_T1_T2_T3_T4_T5_T6_T7_,"a",@progbits
	.sectionflags	@""
	.align	4
.nv.constant0._Z28fmha_bwd_reference_dQ_kernelIN4cute5tupleIJiiiiNS1_IJNS1_IJiiEEEiEEEEEENS0_6TensorINS0_10ViewEngineINS0_8gmem_ptrIPN7cutlass6half_tEEEEENS0_6LayoutINS1_IJiiS3_EEENS1_IJiNS0_1CILi1EEES3_EEEEEEENS5_ISC_NSD_ISE_NS1_IJiSG_NS1_IJNS1_IJNSF_ILi0EEEiEEEiEEEEEEEEEESP_SJ_NS5_INS6_INS7_IPfEEEENSD_INS1_IJiS3_EEENS1_IJSG_S3_EEEEEEESJ_SJ_NS8_4fmha10collective21CausalForBackwardMaskILb1EEEEvT_T0_T1_T2_T3_T4_T5_T6_T7_:
	.zero		1242


//--------------------- .nv.constant0._Z21fmha_reference_kernelIN4cute5tupleIJiiiiNS1_IJNS1_IJiiEEEiEEEEEENS0_6TensorINS0_10ViewEngineINS0_8gmem_ptrIPN7cutlass6half_tEEEEENS0_6LayoutINS1_IJiiS3_EEENS1_IJiNS0_1CILi1EEES3_EEEEEEENS5_ISC_NSD_ISE_NS1_IJiSG_NS1_IJNS1_IJNSF_ILi0EEEiEEEiEEEEEEEEEESP_SJ_NS5_INS6_INS7_IPfEEEENSD_INS1_IJiS3_EEENS1_IJSG_S3_EEEEEEENS8_4fmha10collective21CausalForBackwardMaskILb1EEEEvT_T0_T1_T2_T3_T4_T5_ --------------------------
	.section	.nv.constant0._Z21fmha_reference_kernelIN4cute5tupleIJiiiiNS1_IJNS1_IJiiEEEiEEEEEENS0_6TensorINS0_10ViewEngineINS0_8gmem_ptrIPN7cutlass6half_tEEEEENS0_6LayoutINS1_IJiiS3_EEENS1_IJiNS0_1CILi1EEES3_EEEEEEENS5_ISC_NSD_ISE_NS1_IJiSG_NS1_IJNS1_IJNSF_ILi0EEEiEEEiEEEEEEEEEESP_SJ_NS5_INS6_INS7_IPfEEEENSD_INS1_IJiS3_EEENS1_IJSG_S3_EEEEEEENS8_4fmha10collective21CausalForBackwardMaskILb1EEEEvT_T0_T1_T2_T3_T4_T5_,"a",@progbits
	.sectionflags	@""
	.align	4
.nv.constant0._Z21fmha_reference_kernelIN4cute5tupleIJiiiiNS1_IJNS1_IJiiEEEiEEEEEENS0_6TensorINS0_10ViewEngineINS0_8gmem_ptrIPN7cutlass6half_tEEEEENS0_6LayoutINS1_IJiiS3_EEENS1_IJiNS0_1CILi1EEES3_EEEEEEENS5_ISC_NSD_ISE_NS1_IJiSG_NS1_IJNS1_IJNSF_ILi0EEEiEEEiEEEEEEEEEESP_SJ_NS5_INS6_INS7_IPfEEEENSD_INS1_IJiS3_EEENS1_IJSG_S3_EEEEEEENS8_4fmha10collective21CausalForBackwardMaskILb1EEEEvT_T0_T1_T2_T3_T4_T5_:
	.zero		1146


//--------------------- .nv.constant0._Z25reference_abs_diff_kernelIKN7cutlass6half_tEEvPT_S4_mPdS5_b --------------------------
	.section	.nv.constant0._Z25reference_abs_diff_kernelIKN7cutlass6half_tEEvPT_S4_mPdS5_b,"a",@progbits
	.sectionflags	@""
	.align	4
.nv.constant0._Z25reference_abs_diff_kernelIKN7cutlass6half_tEEvPT_S4_mPdS5_b:
	.zero		937


//--------------------- .nv.constant0._Z28fmha_bwd_reference_dV_kernelIN4cute5tupleIJN7cutlass4fmha10collective14VariableLengthES5_iiNS1_IJNS1_IJiiEEEiEEEEEENS0_6TensorINS0_10ViewEngineINS0_8gmem_ptrIPNS2_6half_tEEEEENS0_6LayoutINS1_IJS5_iS7_EEENS1_IJiNS0_1CILi1EEES7_EEEEEEENS9_ISF_NSG_ISH_NS1_IJiSJ_NS1_IJNS1_IJNSI_ILi0EEEiEEEiEEEEEEEEEESS_SM_NS9_INSA_INSB_IPfEEEENSG_INS1_IJS5_S7_EEENS1_IJSJ_S7_EEEEEEESM_SS_NS4_21CausalForBackwardMaskILb1EEEEvT_T0_T1_T2_T3_T4_T5_T6_T7_ --------------------------
	.section	.nv.constant0._Z28fmha_bwd_reference_dV_kernelIN4cute5tupleIJN7cutlass4fmha10collective14VariableLengthES5_iiNS1_IJNS1_IJiiEEEiEEEEEENS0_6TensorINS0_10ViewEngineINS0_8gmem_ptrIPNS2_6half_tEEEEENS0_6LayoutINS1_IJS5_iS7_EEENS1_IJiNS0_1CILi1EEES7_EEEEEEENS9_ISF_NSG_ISH_NS1_IJiSJ_NS1_IJNS1_IJNSI_ILi0EEEiEEEiEEEEEEEEEESS_SM_NS9_INSA_INSB_IPfEEEENSG_INS1_IJS5_S7_EEENS1_IJSJ_S7_EEEEEEESM_SS_NS4_21CausalForBackwardMaskILb1EEEEvT_T0_T1_T2_T3_T4_T5_T6_T7_,"a",@progbits
	.sectionflags	@""
	.align	4
.nv.constant0._Z28fmha_bwd_reference_dV_kernelIN4cute5tupleIJN7cutlass4fmha10collective14VariableLengthES5_iiNS1_IJNS1_IJiiEEEiEEEEEENS0_6TensorINS0_10ViewEngineINS0_8gmem_ptrIPNS2_6half_tEEEEENS0_6LayoutINS1_IJS5_iS7_EEENS1_IJiNS0_1CILi1EEES7_EEEEEEENS9_ISF_NSG_ISH_NS1_IJiSJ_NS1_IJNS1_IJNSI_ILi0EEEiEEEiEEEEEEEEEESS_SM_NS9_INSA_INSB_IPfEEEENSG_INS1_IJS5_S7_EEENS1_IJSJ_S7_EEEEEEESM_SS_NS4_21CausalForBackwardMaskILb1EEEEvT_T0_T1_T2_T3_T4_T5_T6_T7_:
	.zero		1418


//--------------------- .nv.constant0._Z28fmha_bwd_reference_dK_kernelIN4cute5tupleIJN7cutlass4fmha10collective14VariableLengthES5_iiNS1_IJNS1_IJiiEEEiEEEEEENS0_6TensorINS0_10ViewEngineINS0_8gmem_ptrIPNS2_6half_tEEEEENS0_6LayoutINS1_IJS5_iS7_EEENS1_IJiNS0_1CILi1EEES7_EEEEEEENS9_ISF_NSG_ISH_NS1_IJiSJ_NS1_IJNS1_IJNSI_ILi0EEEiEEEiEEEEEEEEEESS_SM_NS9_INSA_INSB_IPfEEEENSG_INS1_IJS5_S7_EEENS1_IJSJ_S7_EEEEEEESM_SS_NS4_21CausalForBackwardMaskILb1EEEEvT_T0_T1_T2_T3_T4_T5_T6_T7_ --------------------------
	.section	.nv.constant0._Z28fmha_bwd_reference_dK_kernelIN4cute5tupleIJN7cutlass4fmha10collective14VariableLengthES5_iiNS1_IJNS1_IJiiEEEiEEEEEENS0_6TensorINS0_10ViewEngineINS0_8gmem_ptrIPNS2_6half_tEEEEENS0_6LayoutINS1_IJS5_iS7_EEENS1_IJiNS0_1CILi1EEES7_EEEEEEENS9_ISF_NSG_ISH_NS1_IJiSJ_NS1_IJNS1_IJNSI_ILi0EEEiEEEiEEEEEEEEEESS_SM_NS9_INSA_INSB_IPfEEEENSG_INS1_IJS5_S7_EEENS1_IJSJ_S7_EEEEEEESM_SS_NS4_21CausalForBackwardMaskILb1EEEEvT_T0_T1_T2_T3_T4_T5_T6_T7_,"a",@progbits
	.sectionflags	@""
	.align	4
.nv.constant0._Z28fmha_bwd_reference_dK_kernelIN4cute5tupleIJN7cutlass4fmha10collective14VariableLengthES5_iiNS1_IJNS1_IJiiEEEiEEEEEENS0_6TensorINS0_10ViewEngineINS0_8gmem_ptrIPNS2_6half_tEEEEENS0_6LayoutINS1_IJS5_iS7_EEENS1_IJiNS0_1CILi1EEES7_EEEEEEENS9_ISF_NSG_ISH_NS1_IJiSJ_NS1_IJNS1_IJNSI_ILi0EEEiEEEiEEEEEEEEEESS_SM_NS9_INSA_INSB_IPfEEEENSG_INS1_IJS5_S7_EEENS1_IJSJ_S7_EEEEEEESM_SS_NS4_21CausalForBackwardMaskILb1EEEEvT_T0_T1_T2_T3_T4_T5_T6_T7_:
	.zero		1418


//--------------------- .nv.constant0._Z28fmha_bwd_reference_dQ_kernelIN4cute5tupleIJN7cutlass4fmha10collective14VariableLengthES5_iiNS1_IJNS1_IJiiEEEiEEEEEENS0_6TensorINS0_10ViewEngineINS0_8gmem_ptrIPNS2_6half_tEEEEENS0_6LayoutINS1_IJS5_iS7_EEENS1_IJiNS0_1CILi1EEES7_EEEEEEENS9_ISF_NSG_ISH_NS1_IJiSJ_NS1_IJNS1_IJNSI_ILi0EEEiEEEiEEEEEEEEEESS_SM_NS9_INSA_INSB_IPfEEEENSG_INS1_IJS5_S7_EEENS1_IJSJ_S7_EEEEEEESM_SM_NS4_21CausalForBackwardMaskILb1EEEEvT_T0_T1_T2_T3_T4_T5_T6_T7_ --------------------------
	.section	.nv.constant0._Z28fmha_bwd_reference_dQ_kernelIN4cute5tupleIJN7cutlass4fmha10collective14VariableLengthES5_iiNS1_IJNS1_IJiiEEEiEEEEEENS0_6TensorINS0_10ViewEngineINS0_8gmem_ptrIPNS2_6half_tEEEEENS0_6LayoutINS1_IJS5_iS7_EEENS1_IJiNS0_1CILi1EEES7_EEEEEEENS9_ISF_NSG_ISH_NS1_IJiSJ_NS1_IJNS1_IJNSI_ILi0EEEiEEEiEEEEEEEEEESS_SM_NS9_INSA_INSB_IPfEEEENSG_INS1_IJS5_S7_EEENS1_IJSJ_S7_EEEEEEESM_SM_NS4_21CausalForBackwardMaskILb1EEEEvT_T0_T1_T2_T3_T4_T5_T6_T7_,"a",@progbits
	.sectionflags	@""
	.align	4
.nv.constant0._Z28fmha_bwd_reference_dQ_kernelIN4cute5tupleIJN7cutlass4fmha10collective14VariableLengthES5_iiNS1_IJNS1_IJiiEEEiEEEEEENS0_6TensorINS0_10ViewEngineINS0_8gmem_ptrIPNS2_6half_tEEEEENS0_6LayoutINS1_IJS5_iS7_EEENS1_IJiNS0_1CILi1EEES7_EEEEEEENS9_ISF_NSG_ISH_NS1_IJiSJ_NS1_IJNS1_IJNSI_ILi0EEEiEEEiEEEEEEEEEESS_SM_NS9_INSA_INSB_IPfEEEENSG_INS1_IJS5_S7_EEENS1_IJSJ_S7_EEEEEEESM_SM_NS4_21CausalForBackwardMaskILb1EEEEvT_T0_T1_T2_T3_T4_T5_T6_T7_:
	.zero		1418


//--------------------- .nv.constant0._Z21fmha_reference_kernelIN4cute5tupleIJN7cutlass4fmha10collective14VariableLengthES5_iiNS1_IJNS1_IJiiEEEiEEEEEENS0_6TensorINS0_10ViewEngineINS0_8gmem_ptrIPNS2_6half_tEEEEENS0_6LayoutINS1_IJS5_iS7_EEENS1_IJiNS0_1CILi1EEES7_EEEEEEENS9_ISF_NSG_ISH_NS1_IJiSJ_NS1_IJNS1_IJNSI_ILi0EEEiEEEiEEEEEEEEEESS_SM_NS9_INSA_INSB_IPfEEEENSG_INS1_IJS5_S7_EEENS1_IJSJ_S7_EEEEEEENS4_21CausalForBackwardMaskILb1EEEEvT_T0_T1_T2_T3_T4_T5_ --------------------------
	.section	.nv.constant0._Z21fmha_reference_kernelIN4cute5tupleIJN7cutlass4fmha10collective14VariableLengthES5_iiNS1_IJNS1_IJiiEEEiEEEEEENS0_6TensorINS0_10ViewEngineINS0_8gmem_ptrIPNS2_6half_tEEEEENS0_6LayoutINS1_IJS5_iS7_EEENS1_IJiNS0_1CILi1EEES7_EEEEEEENS9_ISF_NSG_ISH_NS1_IJiSJ_NS1_IJNS1_IJNSI_ILi0EEEiEEEiEEEEEEEEEESS_SM_NS9_INSA_INSB_IPfEEEENSG_INS1_IJS5_S7_EEENS1_IJSJ_S7_EEEEEEENS4_21CausalForBackwardMaskILb1EEEEvT_T0_T1_T2_T3_T4_T5_,"a",@progbits
	.sectionflags	@""
	.align	4
.nv.constant0._Z21fmha_reference_kernelIN4cute5tupleIJN7cutlass4fmha10collective14VariableLengthES5_iiNS1_IJNS1_IJiiEEEiEEEEEENS0_6TensorINS0_10ViewEngineINS0_8gmem_ptrIPNS2_6half_tEEEEENS0_6LayoutINS1_IJS5_iS7_EEENS1_IJiNS0_1CILi1EEES7_EEEEEEENS9_ISF_NSG_ISH_NS1_IJiSJ_NS1_IJNS1_IJNSI_ILi0EEEiEEEiEEEEEEEEEESS_SM_NS9_INSA_INSB_IPfEEEENSG_INS1_IJS5_S7_EEENS1_IJSJ_S7_EEEEEEENS4_21CausalForBackwardMaskILb1EEEEvT_T0_T1_T2_T3_T4_T5_:
	.zero		1290


//--------------------- SYMBOLS --------------------------

	.type		.nv.reservedSmem.offset0,@object
	.size		.nv.reservedSmem.offset0,0x4
	.type		.nv.reservedSmem.cap,@object
	.size		.nv.reservedSmem.cap,0x4
	.type		__assertfail,@function
	.type		vprintf,@function
